	.target	sm_80

	.elftype	@"ET_EXEC"


//--------------------- .note.nv.tkinfo           --------------------------
	.section	.note.nv.tkinfo,"",@"SHT_NOTE"
	.sectionflags	@"SHF_NOTE_NV_TKINFO"
	.tkinfo
        /*0018*/ 	.word	0x00000002
        /*0030*/ 	.string	""
        /*0030*/ 	.string	"ptxas"
        /*0030*/ 	.string	"Cuda compilation tools, release 13.0, V13.0.88"
        /*0030*/ 	.string	"Build cuda_13.0.r13.0/compiler.36424714_0"
        /*0030*/ 	.string	"-arch sm_80 -m 64 "



//--------------------- .note.nv.cuinfo           --------------------------
	.section	.note.nv.cuinfo,"",@"SHT_NOTE"
	.sectionflags	@"SHF_NOTE_NV_CUINFO"
        /*0018*/ 	.short	0x0002
        /*001a*/ 	.short	0x0050
        /*001c*/ 	.short	0x0082
	.zero		2


//--------------------- .nv.info                  --------------------------
	.section	.nv.info,"",@"SHT_CUDA_INFO"
	.align	4


	//----- nvinfo : EIATTR_REGCOUNT
	.align		4
        /*0000*/ 	.byte	0x04, 0x2f
        /*0002*/ 	.short	(.L_12 - .L_11)
	.align		4
.L_11:
        /*0004*/ 	.word	index@(_ZN5flash16flash_fwd_kernelI23Flash_fwd_kernel_traitsILi96ELi64ELi64ELi4ELb0ELb0EN7cutlass6half_tE19Flash_kernel_traitsILi96ELi64ELi64ELi4ES3_EELb0ELb1ELb0ELb1ELb0ELb0ELb1ELb0EEEvNS_16Flash_fwd_paramsE)
        /*0008*/ 	.word	0x000000a8


	//----- nvinfo : EIATTR_FRAME_SIZE
	.align		4
.L_12:
        /*000c*/ 	.byte	0x04, 0x11
        /*000e*/ 	.short	(.L_14 - .L_13)
	.align		4
.L_13:
        /*0010*/ 	.word	index@(_ZN5flash16flash_fwd_kernelI23Flash_fwd_kernel_traitsILi96ELi64ELi64ELi4ELb0ELb0EN7cutlass6half_tE19Flash_kernel_traitsILi96ELi64ELi64ELi4ES3_EELb0ELb1ELb0ELb1ELb0ELb0ELb1ELb0EEEvNS_16Flash_fwd_paramsE)
        /*0014*/ 	.word	0x00000000


	//----- nvinfo : EIATTR_REGCOUNT
	.align		4
.L_14:
        /*0018*/ 	.byte	0x04, 0x2f
        /*001a*/ 	.short	(.L_16 - .L_15)
	.align		4
.L_15:
        /*001c*/ 	.word	index@(_ZN5flash16flash_fwd_kernelI23Flash_fwd_kernel_traitsILi96ELi64ELi64ELi4ELb0ELb0EN7cutlass6half_tE19Flash_kernel_traitsILi96ELi64ELi64ELi4ES3_EELb1ELb1ELb0ELb1ELb0ELb0ELb0ELb1EEEvNS_16Flash_fwd_paramsE)
        /*0020*/ 	.word	0x000000d3


	//----- nvinfo : EIATTR_FRAME_SIZE
	.align		4
.L_16:
        /*0024*/ 	.byte	0x04, 0x11
        /*0026*/ 	.short	(.L_18 - .L_17)
	.align		4
.L_17:
        /*0028*/ 	.word	index@(_ZN5flash16flash_fwd_kernelI23Flash_fwd_kernel_traitsILi96ELi64ELi64ELi4ELb0ELb0EN7cutlass6half_tE19Flash_kernel_traitsILi96ELi64ELi64ELi4ES3_EELb1ELb1ELb0ELb1ELb0ELb0ELb0ELb1EEEvNS_16Flash_fwd_paramsE)
        /*002c*/ 	.word	0x00000000


	//----- nvinfo : EIATTR_REGCOUNT
	.align		4
.L_18:
        /*0030*/ 	.byte	0x04, 0x2f
        /*0032*/ 	.short	(.L_20 - .L_19)
	.align		4
.L_19:
        /*0034*/ 	.word	index@(_ZN5flash16flash_fwd_kernelI23Flash_fwd_kernel_traitsILi96ELi64ELi64ELi4ELb0ELb0EN7cutlass6half_tE19Flash_kernel_traitsILi96ELi64ELi64ELi4ES3_EELb0ELb1ELb0ELb0ELb0ELb0ELb1ELb0EEEvNS_16Flash_fwd_paramsE)
        /*0038*/ 	.word	0x000000a8


	//----- nvinfo : EIATTR_FRAME_SIZE
	.align		4
.L_20:
        /*003c*/ 	.byte	0x04, 0x11
        /*003e*/ 	.short	(.L_22 - .L_21)
	.align		4
.L_21:
        /*0040*/ 	.word	index@(_ZN5flash16flash_fwd_kernelI23Flash_fwd_kernel_traitsILi96ELi64ELi64ELi4ELb0ELb0EN7cutlass6half_tE19Flash_kernel_traitsILi96ELi64ELi64ELi4ES3_EELb0ELb1ELb0ELb0ELb0ELb0ELb1ELb0EEEvNS_16Flash_fwd_paramsE)
        /*0044*/ 	.word	0x00000000


	//----- nvinfo : EIATTR_REGCOUNT
	.align		4
.L_22:
        /*0048*/ 	.byte	0x04, 0x2f
        /*004a*/ 	.short	(.L_24 - .L_23)
	.align		4
.L_23:
        /*004c*/ 	.word	index@(_ZN5flash16flash_fwd_kernelI23Flash_fwd_kernel_traitsILi96ELi64ELi64ELi4ELb0ELb0EN7cutlass6half_tE19Flash_kernel_traitsILi96ELi64ELi64ELi4ES3_EELb1ELb1ELb0ELb0ELb0ELb0ELb0ELb1EEEvNS_16Flash_fwd_paramsE)
        /*0050*/ 	.word	0x000000d5


	//----- nvinfo : EIATTR_FRAME_SIZE
	.align		4
.L_24:
        /*0054*/ 	.byte	0x04, 0x11
        /*0056*/ 	.short	(.L_26 - .L_25)
	.align		4
.L_25:
        /*0058*/ 	.word	index@(_ZN5flash16flash_fwd_kernelI23Flash_fwd_kernel_traitsILi96ELi64ELi64ELi4ELb0ELb0EN7cutlass6half_tE19Flash_kernel_traitsILi96ELi64ELi64ELi4ES3_EELb1ELb1ELb0ELb0ELb0ELb0ELb0ELb1EEEvNS_16Flash_fwd_paramsE)
        /*005c*/ 	.word	0x00000000


	//----- nvinfo : EIATTR_REGCOUNT
	.align		4
.L_26:
        /*0060*/ 	.byte	0x04, 0x2f
        /*0062*/ 	.short	(.L_28 - .L_27)
	.align		4
.L_27:
        /*0064*/ 	.word	index@(_ZN5flash16flash_fwd_kernelI23Flash_fwd_kernel_traitsILi96ELi64ELi64ELi4ELb0ELb0EN7cutlass6half_tE19Flash_kernel_traitsILi96ELi64ELi64ELi4ES3_EELb1ELb1ELb0ELb1ELb0ELb0ELb0ELb0EEEvNS_16Flash_fwd_paramsE)
        /*0068*/ 	.word	0x0000009f


	//----- nvinfo : EIATTR_FRAME_SIZE
	.align		4
.L_28:
        /*006c*/ 	.byte	0x04, 0x11
        /*006e*/ 	.short	(.L_30 - .L_29)
	.align		4
.L_29:
        /*0070*/ 	.word	index@(_ZN5flash16flash_fwd_kernelI23Flash_fwd_kernel_traitsILi96ELi64ELi64ELi4ELb0ELb0EN7cutlass6half_tE19Flash_kernel_traitsILi96ELi64ELi64ELi4ES3_EELb1ELb1ELb0ELb1ELb0ELb0ELb0ELb0EEEvNS_16Flash_fwd_paramsE)
        /*0074*/ 	.word	0x00000000


	//----- nvinfo : EIATTR_REGCOUNT
	.align		4
.L_30:
        /*0078*/ 	.byte	0x04, 0x2f
        /*007a*/ 	.short	(.L_32 - .L_31)
	.align		4
.L_31:
        /*007c*/ 	.word	index@(_ZN5flash16flash_fwd_kernelI23Flash_fwd_kernel_traitsILi96ELi64ELi64ELi4ELb0ELb0EN7cutlass6half_tE19Flash_kernel_traitsILi96ELi64ELi64ELi4ES3_EELb0ELb1ELb0ELb0ELb0ELb1ELb1ELb0EEEvNS_16Flash_fwd_paramsE)
        /*0080*/ 	.word	0x000000a8


	//----- nvinfo : EIATTR_FRAME_SIZE
	.align		4
.L_32:
        /*0084*/ 	.byte	0x04, 0x11
        /*0086*/ 	.short	(.L_34 - .L_33)
	.align		4
.L_33:
        /*0088*/ 	.word	index@(_ZN5flash16flash_fwd_kernelI23Flash_fwd_kernel_traitsILi96ELi64ELi64ELi4ELb0ELb0EN7cutlass6half_tE19Flash_kernel_traitsILi96ELi64ELi64ELi4ES3_EELb0ELb1ELb0ELb0ELb0ELb1ELb1ELb0EEEvNS_16Flash_fwd_paramsE)
        /*008c*/ 	.word	0x00000000


	//----- nvinfo : EIATTR_REGCOUNT
	.align		4
.L_34:
        /*0090*/ 	.byte	0x04, 0x2f
        /*0092*/ 	.short	(.L_36 - .L_35)
	.align		4
.L_35:
        /*0094*/ 	.word	index@(_ZN5flash16flash_fwd_kernelI23Flash_fwd_kernel_traitsILi96ELi64ELi64ELi4ELb0ELb0EN7cutlass6half_tE19Flash_kernel_traitsILi96ELi64ELi64ELi4ES3_EELb1ELb1ELb0ELb0ELb0ELb1ELb0ELb0EEEvNS_16Flash_fwd_paramsE)
        /*0098*/ 	.word	0x000000a4


	//----- nvinfo : EIATTR_FRAME_SIZE
	.align		4
.L_36:
        /*009c*/ 	.byte	0x04, 0x11
        /*009e*/ 	.short	(.L_38 - .L_37)
	.align		4
.L_37:
        /*00a0*/ 	.word	index@(_ZN5flash16flash_fwd_kernelI23Flash_fwd_kernel_traitsILi96ELi64ELi64ELi4ELb0ELb0EN7cutlass6half_tE19Flash_kernel_traitsILi96ELi64ELi64ELi4ES3_EELb1ELb1ELb0ELb0ELb0ELb1ELb0ELb0EEEvNS_16Flash_fwd_paramsE)
        /*00a4*/ 	.word	0x00000000


	//----- nvinfo : EIATTR_REGCOUNT
	.align		4
.L_38:
        /*00a8*/ 	.byte	0x04, 0x2f
        /*00aa*/ 	.short	(.L_40 - .L_39)
	.align		4
.L_39:
        /*00ac*/ 	.word	index@(_ZN5flash16flash_fwd_kernelI23Flash_fwd_kernel_traitsILi96ELi64ELi64ELi4ELb0ELb0EN7cutlass6half_tE19Flash_kernel_traitsILi96ELi64ELi64ELi4ES3_EELb0ELb1ELb0ELb0ELb1ELb1ELb1ELb0EEEvNS_16Flash_fwd_paramsE)
        /*00b0*/ 	.word	0x000000a8


	//----- nvinfo : EIATTR_FRAME_SIZE
	.align		4
.L_40:
        /*00b4*/ 	.byte	0x04, 0x11
        /*00b6*/ 	.short	(.L_42 - .L_41)
	.align		4
.L_41:
        /*00b8*/ 	.word	index@(_ZN5flash16flash_fwd_kernelI23Flash_fwd_kernel_traitsILi96ELi64ELi64ELi4ELb0ELb0EN7cutlass6half_tE19Flash_kernel_traitsILi96ELi64ELi64ELi4ES3_EELb0ELb1ELb0ELb0ELb1ELb1ELb1ELb0EEEvNS_16Flash_fwd_paramsE)
        /*00bc*/ 	.word	0x00000000


	//----- nvinfo : EIATTR_REGCOUNT
	.align		4
.L_42:
        /*00c0*/ 	.byte	0x04, 0x2f
        /*00c2*/ 	.short	(.L_44 - .L_43)
	.align		4
.L_43:
        /*00c4*/ 	.word	index@(_ZN5flash16flash_fwd_kernelI23Flash_fwd_kernel_traitsILi96ELi64ELi64ELi4ELb0ELb0EN7cutlass6half_tE19Flash_kernel_traitsILi96ELi64ELi64ELi4ES3_EELb1ELb1ELb0ELb0ELb1ELb1ELb0ELb0EEEvNS_16Flash_fwd_paramsE)
        /*00c8*/ 	.word	0x000000a0


	//----- nvinfo : EIATTR_FRAME_SIZE
	.align		4
.L_44:
        /*00cc*/ 	.byte	0x04, 0x11
        /*00ce*/ 	.short	(.L_46 - .L_45)
	.align		4
.L_45:
        /*00d0*/ 	.word	index@(_ZN5flash16flash_fwd_kernelI23Flash_fwd_kernel_traitsILi96ELi64ELi64ELi4ELb0ELb0EN7cutlass6half_tE19Flash_kernel_traitsILi96ELi64ELi64ELi4ES3_EELb1ELb1ELb0ELb0ELb1ELb1ELb0ELb0EEEvNS_16Flash_fwd_paramsE)
        /*00d4*/ 	.word	0x00000000


	//----- nvinfo : EIATTR_REGCOUNT
	.align		4
.L_46:
        /*00d8*/ 	.byte	0x04, 0x2f
        /*00da*/ 	.short	(.L_48 - .L_47)
	.align		4
.L_47:
        /*00dc*/ 	.word	index@(_ZN5flash16flash_fwd_kernelI23Flash_fwd_kernel_traitsILi96ELi64ELi64ELi4ELb0ELb0EN7cutlass6half_tE19Flash_kernel_traitsILi96ELi64ELi64ELi4ES3_EELb1ELb1ELb0ELb0ELb0ELb0ELb0ELb0EEEvNS_16Flash_fwd_paramsE)
        /*00e0*/ 	.word	0x000000a0


	//----- nvinfo : EIATTR_FRAME_SIZE
	.align		4
.L_48:
        /*00e4*/ 	.byte	0x04, 0x11
        /*00e6*/ 	.short	(.L_50 - .L_49)
	.align		4
.L_49:
        /*00e8*/ 	.word	index@(_ZN5flash16flash_fwd_kernelI23Flash_fwd_kernel_traitsILi96ELi64ELi64ELi4ELb0ELb0EN7cutlass6half_tE19Flash_kernel_traitsILi96ELi64ELi64ELi4ES3_EELb1ELb1ELb0ELb0ELb0ELb0ELb0ELb0EEEvNS_16Flash_fwd_paramsE)
        /*00ec*/ 	.word	0x00000000


	//----- nvinfo : EIATTR_REGCOUNT
	.align		4
.L_50:
        /*00f0*/ 	.byte	0x04, 0x2f
        /*00f2*/ 	.short	(.L_52 - .L_51)
	.align		4
.L_51:
        /*00f4*/ 	.word	index@(_ZN5flash16flash_fwd_kernelI23Flash_fwd_kernel_traitsILi96ELi128ELi64ELi4ELb0ELb0EN7cutlass6half_tE19Flash_kernel_traitsILi96ELi128ELi64ELi4ES3_EELb0ELb1ELb0ELb1ELb0ELb0ELb1ELb0EEEvNS_16Flash_fwd_paramsE)
        /*00f8*/ 	.word	0x000000ff


	//----- nvinfo : EIATTR_FRAME_SIZE
	.align		4
.L_52:
        /*00fc*/ 	.byte	0x04, 0x11
        /*00fe*/ 	.short	(.L_54 - .L_53)
	.align		4
.L_53:
        /*0100*/ 	.word	index@(_ZN5flash16flash_fwd_kernelI23Flash_fwd_kernel_traitsILi96ELi128ELi64ELi4ELb0ELb0EN7cutlass6half_tE19Flash_kernel_traitsILi96ELi128ELi64ELi4ES3_EELb0ELb1ELb0ELb1ELb0ELb0ELb1ELb0EEEvNS_16Flash_fwd_paramsE)
        /*0104*/ 	.word	0x00000050


	//----- nvinfo : EIATTR_REGCOUNT
	.align		4
.L_54:
        /*0108*/ 	.byte	0x04, 0x2f
        /*010a*/ 	.short	(.L_56 - .L_55)
	.align		4
.L_55:
        /*010c*/ 	.word	index@(_ZN5flash16flash_fwd_kernelI23Flash_fwd_kernel_traitsILi96ELi128ELi64ELi4ELb0ELb0EN7cutlass6half_tE19Flash_kernel_traitsILi96ELi128ELi64ELi4ES3_EELb1ELb1ELb0ELb1ELb0ELb0ELb0ELb1EEEvNS_16Flash_fwd_paramsE)
        /*0110*/ 	.word	0x000000ff


	//----- nvinfo : EIATTR_FRAME_SIZE
	.align		4
.L_56:
        /*0114*/ 	.byte	0x04, 0x11
        /*0116*/ 	.short	(.L_58 - .L_57)
	.align		4
.L_57:
        /*0118*/ 	.word	index@($__internal_0_$__cuda_sm70_shflsync_bfly_p)
        /*011c*/ 	.word	0x00000000


	//----- nvinfo : EIATTR_FRAME_SIZE
	.align		4
.L_58:
        /*0120*/ 	.byte	0x04, 0x11
        /*0122*/ 	.short	(.L_60 - .L_59)
	.align		4
.L_59:
        /*0124*/ 	.word	index@($_ZN5flash16flash_fwd_kernelI23Flash_fwd_kernel_traitsILi96ELi128ELi64ELi4ELb0ELb0EN7cutlass6half_tE19Flash_kernel_traitsILi96ELi128ELi64ELi4ES3_EELb1ELb1ELb0ELb1ELb0ELb0ELb0ELb1EEEvNS_16Flash_fwd_paramsE$_ZN5flash22compute_attn_1rowblockI23Flash_fwd_kernel_traitsILi96ELi128ELi64ELi4ELb0ELb0EN7cutlass6half_tE19Flash_kernel_traitsILi96ELi128ELi64ELi4ES3_EELb1ELb1ELb0ELb1ELb0ELb0ELb0ELb1ENS_16Flash_fwd_paramsEEEvRKT8_iii)
        /*0128*/ 	.word	0x00000000


	//----- nvinfo : EIATTR_FRAME_SIZE
	.align		4
.L_60:
        /*012c*/ 	.byte	0x04, 0x11
        /*012e*/ 	.short	(.L_62 - .L_61)
	.align		4
.L_61:
        /*0130*/ 	.word	index@(_ZN5flash16flash_fwd_kernelI23Flash_fwd_kernel_traitsILi96ELi128ELi64ELi4ELb0ELb0EN7cutlass6half_tE19Flash_kernel_traitsILi96ELi128ELi64ELi4ES3_EELb1ELb1ELb0ELb1ELb0ELb0ELb0ELb1EEEvNS_16Flash_fwd_paramsE)
        /*0134*/ 	.word	0x00000258


	//----- nvinfo : EIATTR_REGCOUNT
	.align		4
.L_62:
        /*0138*/ 	.byte	0x04, 0x2f
        /*013a*/ 	.short	(.L_64 - .L_63)
	.align		4
.L_63:
        /*013c*/ 	.word	index@(_ZN5flash16flash_fwd_kernelI23Flash_fwd_kernel_traitsILi96ELi128ELi64ELi4ELb0ELb0EN7cutlass6half_tE19Flash_kernel_traitsILi96ELi128ELi64ELi4ES3_EELb0ELb1ELb0ELb0ELb0ELb0ELb1ELb0EEEvNS_16Flash_fwd_paramsE)
        /*0140*/ 	.word	0x000000ff


	//----- nvinfo : EIATTR_FRAME_SIZE
	.align		4
.L_64:
        /*0144*/ 	.byte	0x04, 0x11
        /*0146*/ 	.short	(.L_66 - .L_65)
	.align		4
.L_65:
        /*0148*/ 	.word	index@(_ZN5flash16flash_fwd_kernelI23Flash_fwd_kernel_traitsILi96ELi128ELi64ELi4ELb0ELb0EN7cutlass6half_tE19Flash_kernel_traitsILi96ELi128ELi64ELi4ES3_EELb0ELb1ELb0ELb0ELb0ELb0ELb1ELb0EEEvNS_16Flash_fwd_paramsE)
        /*014c*/ 	.word	0x00000060


	//----- nvinfo : EIATTR_REGCOUNT
	.align		4
.L_66:
        /*0150*/ 	.byte	0x04, 0x2f
        /*0152*/ 	.short	(.L_68 - .L_67)
	.align		4
.L_67:
        /*0154*/ 	.word	index@(_ZN5flash16flash_fwd_kernelI23Flash_fwd_kernel_traitsILi96ELi128ELi64ELi4ELb0ELb0EN7cutlass6half_tE19Flash_kernel_traitsILi96ELi128ELi64ELi4ES3_EELb1ELb1ELb0ELb0ELb0ELb0ELb0ELb1EEEvNS_16Flash_fwd_paramsE)
        /*0158*/ 	.word	0x000000ff


	//----- nvinfo : EIATTR_FRAME_SIZE
	.align		4
.L_68:
        /*015c*/ 	.byte	0x04, 0x11
        /*015e*/ 	.short	(.L_70 - .L_69)
	.align		4
.L_69:
        /*0160*/ 	.word	index@(_ZN5flash16flash_fwd_kernelI23Flash_fwd_kernel_traitsILi96ELi128ELi64ELi4ELb0ELb0EN7cutlass6half_tE19Flash_kernel_traitsILi96ELi128ELi64ELi4ES3_EELb1ELb1ELb0ELb0ELb0ELb0ELb0ELb1EEEvNS_16Flash_fwd_paramsE)
        /*0164*/ 	.word	0x000001f0


	//----- nvinfo : EIATTR_REGCOUNT
	.align		4
.L_70:
        /*0168*/ 	.byte	0x04, 0x2f
        /*016a*/ 	.short	(.L_72 - .L_71)
	.align		4
.L_71:
        /*016c*/ 	.word	index@(_ZN5flash16flash_fwd_kernelI23Flash_fwd_kernel_traitsILi96ELi128ELi64ELi4ELb0ELb0EN7cutlass6half_tE19Flash_kernel_traitsILi96ELi128ELi64ELi4ES3_EELb1ELb1ELb0ELb1ELb0ELb0ELb0ELb0EEEvNS_16Flash_fwd_paramsE)
        /*0170*/ 	.word	0x000000ff


	//----- nvinfo : EIATTR_FRAME_SIZE
	.align		4
.L_72:
        /*0174*/ 	.byte	0x04, 0x11
        /*0176*/ 	.short	(.L_74 - .L_73)
	.align		4
.L_73:
        /*0178*/ 	.word	index@(_ZN5flash16flash_fwd_kernelI23Flash_fwd_kernel_traitsILi96ELi128ELi64ELi4ELb0ELb0EN7cutlass6half_tE19Flash_kernel_traitsILi96ELi128ELi64ELi4ES3_EELb1ELb1ELb0ELb1ELb0ELb0ELb0ELb0EEEvNS_16Flash_fwd_paramsE)
        /*017c*/ 	.word	0x00000070


	//----- nvinfo : EIATTR_REGCOUNT
	.align		4
.L_74:
        /*0180*/ 	.byte	0x04, 0x2f
        /*0182*/ 	.short	(.L_76 - .L_75)
	.align		4
.L_75:
        /*0184*/ 	.word	index@(_ZN5flash16flash_fwd_kernelI23Flash_fwd_kernel_traitsILi96ELi128ELi64ELi4ELb0ELb0EN7cutlass6half_tE19Flash_kernel_traitsILi96ELi128ELi64ELi4ES3_EELb0ELb1ELb0ELb0ELb0ELb1ELb1ELb0EEEvNS_16Flash_fwd_paramsE)
        /*0188*/ 	.word	0x000000ff


	//----- nvinfo : EIATTR_FRAME_SIZE
	.align		4
.L_76:
        /*018c*/ 	.byte	0x04, 0x11
        /*018e*/ 	.short	(.L_78 - .L_77)
	.align		4
.L_77:
        /*0190*/ 	.word	index@(_ZN5flash16flash_fwd_kernelI23Flash_fwd_kernel_traitsILi96ELi128ELi64ELi4ELb0ELb0EN7cutlass6half_tE19Flash_kernel_traitsILi96ELi128ELi64ELi4ES3_EELb0ELb1ELb0ELb0ELb0ELb1ELb1ELb0EEEvNS_16Flash_fwd_paramsE)
        /*0194*/ 	.word	0x00000070


	//----- nvinfo : EIATTR_REGCOUNT
	.align		4
.L_78:
        /*0198*/ 	.byte	0x04, 0x2f
        /*019a*/ 	.short	(.L_80 - .L_79)
	.align		4
.L_79:
        /*019c*/ 	.word	index@(_ZN5flash16flash_fwd_kernelI23Flash_fwd_kernel_traitsILi96ELi128ELi64ELi4ELb0ELb0EN7cutlass6half_tE19Flash_kernel_traitsILi96ELi128ELi64ELi4ES3_EELb1ELb1ELb0ELb0ELb0ELb1ELb0ELb0EEEvNS_16Flash_fwd_paramsE)
        /*01a0*/ 	.word	0x000000ff


	//----- nvinfo : EIATTR_FRAME_SIZE
	.align		4
.L_80:
        /*01a4*/ 	.byte	0x04, 0x11
        /*01a6*/ 	.short	(.L_82 - .L_81)
	.align		4
.L_81:
        /*01a8*/ 	.word	index@(_ZN5flash16flash_fwd_kernelI23Flash_fwd_kernel_traitsILi96ELi128ELi64ELi4ELb0ELb0EN7cutlass6half_tE19Flash_kernel_traitsILi96ELi128ELi64ELi4ES3_EELb1ELb1ELb0ELb0ELb0ELb1ELb0ELb0EEEvNS_16Flash_fwd_paramsE)
        /*01ac*/ 	.word	0x00000060


	//----- nvinfo : EIATTR_REGCOUNT
	.align		4
.L_82:
        /*01b0*/ 	.byte	0x04, 0x2f
        /*01b2*/ 	.short	(.L_84 - .L_83)
	.align		4
.L_83:
        /*01b4*/ 	.word	index@(_ZN5flash16flash_fwd_kernelI23Flash_fwd_kernel_traitsILi96ELi128ELi64ELi4ELb0ELb0EN7cutlass6half_tE19Flash_kernel_traitsILi96ELi128ELi64ELi4ES3_EELb0ELb1ELb0ELb0ELb1ELb1ELb1ELb0EEEvNS_16Flash_fwd_paramsE)
        /*01b8*/ 	.word	0x000000ff


	//----- nvinfo : EIATTR_FRAME_SIZE
	.align		4
.L_84:
        /*01bc*/ 	.byte	0x04, 0x11
        /*01be*/ 	.short	(.L_86 - .L_85)
	.align		4
.L_85:
        /*01c0*/ 	.word	index@(_ZN5flash16flash_fwd_kernelI23Flash_fwd_kernel_traitsILi96ELi128ELi64ELi4ELb0ELb0EN7cutlass6half_tE19Flash_kernel_traitsILi96ELi128ELi64ELi4ES3_EELb0ELb1ELb0ELb0ELb1ELb1ELb1ELb0EEEvNS_16Flash_fwd_paramsE)
        /*01c4*/ 	.word	0x00000050


	//----- nvinfo : EIATTR_REGCOUNT
	.align		4
.L_86:
        /*01c8*/ 	.byte	0x04, 0x2f
        /*01ca*/ 	.short	(.L_88 - .L_87)
	.align		4
.L_87:
        /*01cc*/ 	.word	index@(_ZN5flash16flash_fwd_kernelI23Flash_fwd_kernel_traitsILi96ELi128ELi64ELi4ELb0ELb0EN7cutlass6half_tE19Flash_kernel_traitsILi96ELi128ELi64ELi4ES3_EELb1ELb1ELb0ELb0ELb1ELb1ELb0ELb0EEEvNS_16Flash_fwd_paramsE)
        /*01d0*/ 	.word	0x000000ff


	//----- nvinfo : EIATTR_FRAME_SIZE
	.align		4
.L_88:
        /*01d4*/ 	.byte	0x04, 0x11
        /*01d6*/ 	.short	(.L_90 - .L_89)
	.align		4
.L_89:
        /*01d8*/ 	.word	index@(_ZN5flash16flash_fwd_kernelI23Flash_fwd_kernel_traitsILi96ELi128ELi64ELi4ELb0ELb0EN7cutlass6half_tE19Flash_kernel_traitsILi96ELi128ELi64ELi4ES3_EELb1ELb1ELb0ELb0ELb1ELb1ELb0ELb0EEEvNS_16Flash_fwd_paramsE)
        /*01dc*/ 	.word	0x00000010


	//----- nvinfo : EIATTR_REGCOUNT
	.align		4
.L_90:
        /*01e0*/ 	.byte	0x04, 0x2f
        /*01e2*/ 	.short	(.L_92 - .L_91)
	.align		4
.L_91:
        /*01e4*/ 	.word	index@(_ZN5flash16flash_fwd_kernelI23Flash_fwd_kernel_traitsILi96ELi128ELi64ELi4ELb0ELb0EN7cutlass6half_tE19Flash_kernel_traitsILi96ELi128ELi64ELi4ES3_EELb1ELb1ELb0ELb0ELb0ELb0ELb0ELb0EEEvNS_16Flash_fwd_paramsE)
        /*01e8*/ 	.word	0x000000ff


	//----- nvinfo : EIATTR_FRAME_SIZE
	.align		4
.L_92:
        /*01ec*/ 	.byte	0x04, 0x11
        /*01ee*/ 	.short	(.L_94 - .L_93)
	.align		4
.L_93:
        /*01f0*/ 	.word	index@(_ZN5flash16flash_fwd_kernelI23Flash_fwd_kernel_traitsILi96ELi128ELi64ELi4ELb0ELb0EN7cutlass6half_tE19Flash_kernel_traitsILi96ELi128ELi64ELi4ES3_EELb1ELb1ELb0ELb0ELb0ELb0ELb0ELb0EEEvNS_16Flash_fwd_paramsE)
        /*01f4*/ 	.word	0x00000018


	//----- nvinfo : EIATTR_REGCOUNT
	.align		4
.L_94:
        /*01f8*/ 	.byte	0x04, 0x2f
        /*01fa*/ 	.short	(.L_96 - .L_95)
	.align		4
.L_95:
        /*01fc*/ 	.word	index@(_ZN5flash16flash_fwd_kernelI23Flash_fwd_kernel_traitsILi96ELi64ELi64ELi4ELb0ELb0EN7cutlass6half_tE19Flash_kernel_traitsILi96ELi64ELi64ELi4ES3_EELb0ELb1ELb0ELb1ELb0ELb0ELb0ELb0EEEvNS_16Flash_fwd_paramsE)
        /*0200*/ 	.word	0x0000009f


	//----- nvinfo : EIATTR_FRAME_SIZE
	.align		4
.L_96:
        /*0204*/ 	.byte	0x04, 0x11
        /*0206*/ 	.short	(.L_98 - .L_97)
	.align		4
.L_97:
        /*0208*/ 	.word	index@(_ZN5flash16flash_fwd_kernelI23Flash_fwd_kernel_traitsILi96ELi64ELi64ELi4ELb0ELb0EN7cutlass6half_tE19Flash_kernel_traitsILi96ELi64ELi64ELi4ES3_EELb0ELb1ELb0ELb1ELb0ELb0ELb0ELb0EEEvNS_16Flash_fwd_paramsE)
        /*020c*/ 	.word	0x00000000


	//----- nvinfo : EIATTR_REGCOUNT
	.align		4
.L_98:
        /*0210*/ 	.byte	0x04, 0x2f
        /*0212*/ 	.short	(.L_100 - .L_99)
	.align		4
.L_99:
        /*0214*/ 	.word	index@(_ZN5flash16flash_fwd_kernelI23Flash_fwd_kernel_traitsILi96ELi64ELi64ELi4ELb0ELb0EN7cutlass6half_tE19Flash_kernel_traitsILi96ELi64ELi64ELi4ES3_EELb0ELb1ELb0ELb0ELb0ELb0ELb0ELb0EEEvNS_16Flash_fwd_paramsE)
        /*0218*/ 	.word	0x000000a6


	//----- nvinfo : EIATTR_FRAME_SIZE
	.align		4
.L_100:
        /*021c*/ 	.byte	0x04, 0x11
        /*021e*/ 	.short	(.L_102 - .L_101)
	.align		4
.L_101:
        /*0220*/ 	.word	index@(_ZN5flash16flash_fwd_kernelI23Flash_fwd_kernel_traitsILi96ELi64ELi64ELi4ELb0ELb0EN7cutlass6half_tE19Flash_kernel_traitsILi96ELi64ELi64ELi4ES3_EELb0ELb1ELb0ELb0ELb0ELb0ELb0ELb0EEEvNS_16Flash_fwd_paramsE)
        /*0224*/ 	.word	0x00000000


	//----- nvinfo : EIATTR_REGCOUNT
	.align		4
.L_102:
        /*0228*/ 	.byte	0x04, 0x2f
        /*022a*/ 	.short	(.L_104 - .L_103)
	.align		4
.L_103:
        /*022c*/ 	.word	index@(_ZN5flash16flash_fwd_kernelI23Flash_fwd_kernel_traitsILi96ELi64ELi64ELi4ELb0ELb0EN7cutlass6half_tE19Flash_kernel_traitsILi96ELi64ELi64ELi4ES3_EELb0ELb1ELb0ELb0ELb0ELb1ELb0ELb0EEEvNS_16Flash_fwd_paramsE)
        /*0230*/ 	.word	0x000000a8


	//----- nvinfo : EIATTR_FRAME_SIZE
	.align		4
.L_104:
        /*0234*/ 	.byte	0x04, 0x11
        /*0236*/ 	.short	(.L_106 - .L_105)
	.align		4
.L_105:
        /*0238*/ 	.word	index@(_ZN5flash16flash_fwd_kernelI23Flash_fwd_kernel_traitsILi96ELi64ELi64ELi4ELb0ELb0EN7cutlass6half_tE19Flash_kernel_traitsILi96ELi64ELi64ELi4ES3_EELb0ELb1ELb0ELb0ELb0ELb1ELb0ELb0EEEvNS_16Flash_fwd_paramsE)
        /*023c*/ 	.word	0x00000000


	//----- nvinfo : EIATTR_REGCOUNT
	.align		4
.L_106:
        /*0240*/ 	.byte	0x04, 0x2f
        /*0242*/ 	.short	(.L_108 - .L_107)
	.align		4
.L_107:
        /*0244*/ 	.word	index@(_ZN5flash16flash_fwd_kernelI23Flash_fwd_kernel_traitsILi96ELi64ELi64ELi4ELb0ELb0EN7cutlass6half_tE19Flash_kernel_traitsILi96ELi64ELi64ELi4ES3_EELb0ELb1ELb0ELb0ELb1ELb1ELb0ELb0EEEvNS_16Flash_fwd_paramsE)
        /*0248*/ 	.word	0x000000a6


	//----- nvinfo : EIATTR_FRAME_SIZE
	.align		4
.L_108:
        /*024c*/ 	.byte	0x04, 0x11
        /*024e*/ 	.short	(.L_110 - .L_109)
	.align		4
.L_109:
        /*0250*/ 	.word	index@(_ZN5flash16flash_fwd_kernelI23Flash_fwd_kernel_traitsILi96ELi64ELi64ELi4ELb0ELb0EN7cutlass6half_tE19Flash_kernel_traitsILi96ELi64ELi64ELi4ES3_EELb0ELb1ELb0ELb0ELb1ELb1ELb0ELb0EEEvNS_16Flash_fwd_paramsE)
        /*0254*/ 	.word	0x00000000


	//----- nvinfo : EIATTR_REGCOUNT
	.align		4
.L_110:
        /*0258*/ 	.byte	0x04, 0x2f
        /*025a*/ 	.short	(.L_112 - .L_111)
	.align		4
.L_111:
        /*025c*/ 	.word	index@(_ZN5flash16flash_fwd_kernelI23Flash_fwd_kernel_traitsILi96ELi128ELi64ELi4ELb0ELb0EN7cutlass6half_tE19Flash_kernel_traitsILi96ELi128ELi64ELi4ES3_EELb0ELb1ELb0ELb1ELb0ELb0ELb0ELb0EEEvNS_16Flash_fwd_paramsE)
        /*0260*/ 	.word	0x000000ff


	//----- nvinfo : EIATTR_FRAME_SIZE
	.align		4
.L_112:
        /*0264*/ 	.byte	0x04, 0x11
        /*0266*/ 	.short	(.L_114 - .L_113)
	.align		4
.L_113:
        /*0268*/ 	.word	index@(_ZN5flash16flash_fwd_kernelI23Flash_fwd_kernel_traitsILi96ELi128ELi64ELi4ELb0ELb0EN7cutlass6half_tE19Flash_kernel_traitsILi96ELi128ELi64ELi4ES3_EELb0ELb1ELb0ELb1ELb0ELb0ELb0ELb0EEEvNS_16Flash_fwd_paramsE)
        /*026c*/ 	.word	0x00000000


	//----- nvinfo : EIATTR_REGCOUNT
	.align		4
.L_114:
        /*0270*/ 	.byte	0x04, 0x2f
        /*0272*/ 	.short	(.L_116 - .L_115)
	.align		4
.L_115:
        /*0274*/ 	.word	index@(_ZN5flash16flash_fwd_kernelI23Flash_fwd_kernel_traitsILi96ELi128ELi64ELi4ELb0ELb0EN7cutlass6half_tE19Flash_kernel_traitsILi96ELi128ELi64ELi4ES3_EELb0ELb1ELb0ELb0ELb0ELb0ELb0ELb0EEEvNS_16Flash_fwd_paramsE)
        /*0278*/ 	.word	0x000000ff


	//----- nvinfo : EIATTR_FRAME_SIZE
	.align		4
.L_116:
        /*027c*/ 	.byte	0x04, 0x11
        /*027e*/ 	.short	(.L_118 - .L_117)
	.align		4
.L_117:
        /*0280*/ 	.word	index@(_ZN5flash16flash_fwd_kernelI23Flash_fwd_kernel_traitsILi96ELi128ELi64ELi4ELb0ELb0EN7cutlass6half_tE19Flash_kernel_traitsILi96ELi128ELi64ELi4ES3_EELb0ELb1ELb0ELb0ELb0ELb0ELb0ELb0EEEvNS_16Flash_fwd_paramsE)
        /*0284*/ 	.word	0x00000000


	//----- nvinfo : EIATTR_REGCOUNT
	.align		4
.L_118:
        /*0288*/ 	.byte	0x04, 0x2f
        /*028a*/ 	.short	(.L_120 - .L_119)
	.align		4
.L_119:
        /*028c*/ 	.word	index@(_ZN5flash16flash_fwd_kernelI23Flash_fwd_kernel_traitsILi96ELi128ELi64ELi4ELb0ELb0EN7cutlass6half_tE19Flash_kernel_traitsILi96ELi128ELi64ELi4ES3_EELb0ELb1ELb0ELb0ELb0ELb1ELb0ELb0EEEvNS_16Flash_fwd_paramsE)
        /*0290*/ 	.word	0x000000ff


	//----- nvinfo : EIATTR_FRAME_SIZE
	.align		4
.L_120:
        /*0294*/ 	.byte	0x04, 0x11
        /*0296*/ 	.short	(.L_122 - .L_121)
	.align		4
.L_121:
        /*0298*/ 	.word	index@(_ZN5flash16flash_fwd_kernelI23Flash_fwd_kernel_traitsILi96ELi128ELi64ELi4ELb0ELb0EN7cutlass6half_tE19Flash_kernel_traitsILi96ELi128ELi64ELi4ES3_EELb0ELb1ELb0ELb0ELb0ELb1ELb0ELb0EEEvNS_16Flash_fwd_paramsE)
        /*029c*/ 	.word	0x00000008


	//----- nvinfo : EIATTR_REGCOUNT
	.align		4
.L_122:
        /*02a0*/ 	.byte	0x04, 0x2f
        /*02a2*/ 	.short	(.L_124 - .L_123)
	.align		4
.L_123:
        /*02a4*/ 	.word	index@(_ZN5flash16flash_fwd_kernelI23Flash_fwd_kernel_traitsILi96ELi128ELi64ELi4ELb0ELb0EN7cutlass6half_tE19Flash_kernel_traitsILi96ELi128ELi64ELi4ES3_EELb0ELb1ELb0ELb0ELb1ELb1ELb0ELb0EEEvNS_16Flash_fwd_paramsE)
        /*02a8*/ 	.word	0x000000ff


	//----- nvinfo : EIATTR_FRAME_SIZE
	.align		4
.L_124:
        /*02ac*/ 	.byte	0x04, 0x11
        /*02ae*/ 	.short	(.L_126 - .L_125)
	.align		4
.L_125:
        /*02b0*/ 	.word	index@(_ZN5flash16flash_fwd_kernelI23Flash_fwd_kernel_traitsILi96ELi128ELi64ELi4ELb0ELb0EN7cutlass6half_tE19Flash_kernel_traitsILi96ELi128ELi64ELi4ES3_EELb0ELb1ELb0ELb0ELb1ELb1ELb0ELb0EEEvNS_16Flash_fwd_paramsE)
        /*02b4*/ 	.word	0x00000000


	//----- nvinfo : EIATTR_MIN_STACK_SIZE
	.align		4
.L_126:
        /*02b8*/ 	.byte	0x04, 0x12
        /*02ba*/ 	.short	(.L_128 - .L_127)
	.align		4
.L_127:
        /*02bc*/ 	.word	index@(_ZN5flash16flash_fwd_kernelI23Flash_fwd_kernel_traitsILi96ELi128ELi64ELi4ELb0ELb0EN7cutlass6half_tE19Flash_kernel_traitsILi96ELi128ELi64ELi4ES3_EELb0ELb1ELb0ELb0ELb1ELb1ELb0ELb0EEEvNS_16Flash_fwd_paramsE)
        /*02c0*/ 	.word	0x00000000


	//----- nvinfo : EIATTR_MIN_STACK_SIZE
	.align		4
.L_128:
        /*02c4*/ 	.byte	0x04, 0x12
        /*02c6*/ 	.short	(.L_130 - .L_129)
	.align		4
.L_129:
        /*02c8*/ 	.word	index@(_ZN5flash16flash_fwd_kernelI23Flash_fwd_kernel_traitsILi96ELi128ELi64ELi4ELb0ELb0EN7cutlass6half_tE19Flash_kernel_traitsILi96ELi128ELi64ELi4ES3_EELb0ELb1ELb0ELb0ELb0ELb1ELb0ELb0EEEvNS_16Flash_fwd_paramsE)
        /*02cc*/ 	.word	0x00000008


	//----- nvinfo : EIATTR_MIN_STACK_SIZE
	.align		4
.L_130:
        /*02d0*/ 	.byte	0x04, 0x12
        /*02d2*/ 	.short	(.L_132 - .L_131)
	.align		4
.L_131:
        /*02d4*/ 	.word	index@(_ZN5flash16flash_fwd_kernelI23Flash_fwd_kernel_traitsILi96ELi128ELi64ELi4ELb0ELb0EN7cutlass6half_tE19Flash_kernel_traitsILi96ELi128ELi64ELi4ES3_EELb0ELb1ELb0ELb0ELb0ELb0ELb0ELb0EEEvNS_16Flash_fwd_paramsE)
        /*02d8*/ 	.word	0x00000000


	//----- nvinfo : EIATTR_MIN_STACK_SIZE
	.align		4
.L_132:
        /*02dc*/ 	.byte	0x04, 0x12
        /*02de*/ 	.short	(.L_134 - .L_133)
	.align		4
.L_133:
        /*02e0*/ 	.word	index@(_ZN5flash16flash_fwd_kernelI23Flash_fwd_kernel_traitsILi96ELi128ELi64ELi4ELb0ELb0EN7cutlass6half_tE19Flash_kernel_traitsILi96ELi128ELi64ELi4ES3_EELb0ELb1ELb0ELb1ELb0ELb0ELb0ELb0EEEvNS_16Flash_fwd_paramsE)
        /*02e4*/ 	.word	0x00000000


	//----- nvinfo : EIATTR_MIN_STACK_SIZE
	.align		4
.L_134:
        /*02e8*/ 	.byte	0x04, 0x12
        /*02ea*/ 	.short	(.L_136 - .L_135)
	.align		4
.L_135:
        /*02ec*/ 	.word	index@(_ZN5flash16flash_fwd_kernelI23Flash_fwd_kernel_traitsILi96ELi64ELi64ELi4ELb0ELb0EN7cutlass6half_tE19Flash_kernel_traitsILi96ELi64ELi64ELi4ES3_EELb0ELb1ELb0ELb0ELb1ELb1ELb0ELb0EEEvNS_16Flash_fwd_paramsE)
        /*02f0*/ 	.word	0x00000000


	//----- nvinfo : EIATTR_MIN_STACK_SIZE
	.align		4
.L_136:
        /*02f4*/ 	.byte	0x04, 0x12
        /*02f6*/ 	.short	(.L_138 - .L_137)
	.align		4
.L_137:
        /*02f8*/ 	.word	index@(_ZN5flash16flash_fwd_kernelI23Flash_fwd_kernel_traitsILi96ELi64ELi64ELi4ELb0ELb0EN7cutlass6half_tE19Flash_kernel_traitsILi96ELi64ELi64ELi4ES3_EELb0ELb1ELb0ELb0ELb0ELb1ELb0ELb0EEEvNS_16Flash_fwd_paramsE)
        /*02fc*/ 	.word	0x00000000


	//----- nvinfo : EIATTR_MIN_STACK_SIZE
	.align		4
.L_138:
        /*0300*/ 	.byte	0x04, 0x12
        /*0302*/ 	.short	(.L_140 - .L_139)
	.align		4
.L_139:
        /*0304*/ 	.word	index@(_ZN5flash16flash_fwd_kernelI23Flash_fwd_kernel_traitsILi96ELi64ELi64ELi4ELb0ELb0EN7cutlass6half_tE19Flash_kernel_traitsILi96ELi64ELi64ELi4ES3_EELb0ELb1ELb0ELb0ELb0ELb0ELb0ELb0EEEvNS_16Flash_fwd_paramsE)
        /*0308*/ 	.word	0x00000000


	//----- nvinfo : EIATTR_MIN_STACK_SIZE
	.align		4
.L_140:
        /*030c*/ 	.byte	0x04, 0x12
        /*030e*/ 	.short	(.L_142 - .L_141)
	.align		4
.L_141:
        /*0310*/ 	.word	index@(_ZN5flash16flash_fwd_kernelI23Flash_fwd_kernel_traitsILi96ELi64ELi64ELi4ELb0ELb0EN7cutlass6half_tE19Flash_kernel_traitsILi96ELi64ELi64ELi4ES3_EELb0ELb1ELb0ELb1ELb0ELb0ELb0ELb0EEEvNS_16Flash_fwd_paramsE)
        /*0314*/ 	.word	0x00000000


	//----- nvinfo : EIATTR_MIN_STACK_SIZE
	.align		4
.L_142:
        /*0318*/ 	.byte	0x04, 0x12
        /*031a*/ 	.short	(.L_144 - .L_143)
	.align		4
.L_143:
        /*031c*/ 	.word	index@(_ZN5flash16flash_fwd_kernelI23Flash_fwd_kernel_traitsILi96ELi128ELi64ELi4ELb0ELb0EN7cutlass6half_tE19Flash_kernel_traitsILi96ELi128ELi64ELi4ES3_EELb1ELb1ELb0ELb0ELb0ELb0ELb0ELb0EEEvNS_16Flash_fwd_paramsE)
        /*0320*/ 	.word	0x00000018


	//----- nvinfo : EIATTR_MIN_STACK_SIZE
	.align		4
.L_144:
        /*0324*/ 	.byte	0x04, 0x12
        /*0326*/ 	.short	(.L_146 - .L_145)
	.align		4
.L_145:
        /*0328*/ 	.word	index@(_ZN5flash16flash_fwd_kernelI23Flash_fwd_kernel_traitsILi96ELi128ELi64ELi4ELb0ELb0EN7cutlass6half_tE19Flash_kernel_traitsILi96ELi128ELi64ELi4ES3_EELb1ELb1ELb0ELb0ELb1ELb1ELb0ELb0EEEvNS_16Flash_fwd_paramsE)
        /*032c*/ 	.word	0x00000010


	//----- nvinfo : EIATTR_MIN_STACK_SIZE
	.align		4
.L_146:
        /*0330*/ 	.byte	0x04, 0x12
        /*0332*/ 	.short	(.L_148 - .L_147)
	.align		4
.L_147:
        /*0334*/ 	.word	index@(_ZN5flash16flash_fwd_kernelI23Flash_fwd_kernel_traitsILi96ELi128ELi64ELi4ELb0ELb0EN7cutlass6half_tE19Flash_kernel_traitsILi96ELi128ELi64ELi4ES3_EELb0ELb1ELb0ELb0ELb1ELb1ELb1ELb0EEEvNS_16Flash_fwd_paramsE)
        /*0338*/ 	.word	0x00000050


	//----- nvinfo : EIATTR_MIN_STACK_SIZE
	.align		4
.L_148:
        /*033c*/ 	.byte	0x04, 0x12
        /*033e*/ 	.short	(.L_150 - .L_149)
	.align		4
.L_149:
        /*0340*/ 	.word	index@(_ZN5flash16flash_fwd_kernelI23Flash_fwd_kernel_traitsILi96ELi128ELi64ELi4ELb0ELb0EN7cutlass6half_tE19Flash_kernel_traitsILi96ELi128ELi64ELi4ES3_EELb1ELb1ELb0ELb0ELb0ELb1ELb0ELb0EEEvNS_16Flash_fwd_paramsE)
        /*0344*/ 	.word	0x00000060


	//----- nvinfo : EIATTR_MIN_STACK_SIZE
	.align		4
.L_150:
        /*0348*/ 	.byte	0x04, 0x12
        /*034a*/ 	.short	(.L_152 - .L_151)
	.align		4
.L_151:
        /*034c*/ 	.word	index@(_ZN5flash16flash_fwd_kernelI23Flash_fwd_kernel_traitsILi96ELi128ELi64ELi4ELb0ELb0EN7cutlass6half_tE19Flash_kernel_traitsILi96ELi128ELi64ELi4ES3_EELb0ELb1ELb0ELb0ELb0ELb1ELb1ELb0EEEvNS_16Flash_fwd_paramsE)
        /*0350*/ 	.word	0x00000070


	//----- nvinfo : EIATTR_MIN_STACK_SIZE
	.align		4
.L_152:
        /*0354*/ 	.byte	0x04, 0x12
        /*0356*/ 	.short	(.L_154 - .L_153)
	.align		4
.L_153:
        /*0358*/ 	.word	index@(_ZN5flash16flash_fwd_kernelI23Flash_fwd_kernel_traitsILi96ELi128ELi64ELi4ELb0ELb0EN7cutlass6half_tE19Flash_kernel_traitsILi96ELi128ELi64ELi4ES3_EELb1ELb1ELb0ELb1ELb0ELb0ELb0ELb0EEEvNS_16Flash_fwd_paramsE)
        /*035c*/ 	.word	0x00000070


	//----- nvinfo : EIATTR_MIN_STACK_SIZE
	.align		4
.L_154:
        /*0360*/ 	.byte	0x04, 0x12
        /*0362*/ 	.short	(.L_156 - .L_155)
	.align		4
.L_155:
        /*0364*/ 	.word	index@(_ZN5flash16flash_fwd_kernelI23Flash_fwd_kernel_traitsILi96ELi128ELi64ELi4ELb0ELb0EN7cutlass6half_tE19Flash_kernel_traitsILi96ELi128ELi64ELi4ES3_EELb1ELb1ELb0ELb0ELb0ELb0ELb0ELb1EEEvNS_16Flash_fwd_paramsE)
        /*0368*/ 	.word	0x000001f0


	//----- nvinfo : EIATTR_MIN_STACK_SIZE
	.align		4
.L_156:
        /*036c*/ 	.byte	0x04, 0x12
        /*036e*/ 	.short	(.L_158 - .L_157)
	.align		4
.L_157:
        /*0370*/ 	.word	index@(_ZN5flash16flash_fwd_kernelI23Flash_fwd_kernel_traitsILi96ELi128ELi64ELi4ELb0ELb0EN7cutlass6half_tE19Flash_kernel_traitsILi96ELi128ELi64ELi4ES3_EELb0ELb1ELb0ELb0ELb0ELb0ELb1ELb0EEEvNS_16Flash_fwd_paramsE)
        /*0374*/ 	.word	0x00000060


	//----- nvinfo : EIATTR_MIN_STACK_SIZE
	.align		4
.L_158:
        /*0378*/ 	.byte	0x04, 0x12
        /*037a*/ 	.short	(.L_160 - .L_159)
	.align		4
.L_159:
        /*037c*/ 	.word	index@(_ZN5flash16flash_fwd_kernelI23Flash_fwd_kernel_traitsILi96ELi128ELi64ELi4ELb0ELb0EN7cutlass6half_tE19Flash_kernel_traitsILi96ELi128ELi64ELi4ES3_EELb1ELb1ELb0ELb1ELb0ELb0ELb0ELb1EEEvNS_16Flash_fwd_paramsE)
        /*0380*/ 	.word	0x00000258


	//----- nvinfo : EIATTR_MIN_STACK_SIZE
	.align		4
.L_160:
        /*0384*/ 	.byte	0x04, 0x12
        /*0386*/ 	.short	(.L_162 - .L_161)
	.align		4
.L_161:
        /*0388*/ 	.word	index@(_ZN5flash16flash_fwd_kernelI23Flash_fwd_kernel_traitsILi96ELi128ELi64ELi4ELb0ELb0EN7cutlass6half_tE19Flash_kernel_traitsILi96ELi128ELi64ELi4ES3_EELb0ELb1ELb0ELb1ELb0ELb0ELb1ELb0EEEvNS_16Flash_fwd_paramsE)
        /*038c*/ 	.word	0x00000050


	//----- nvinfo : EIATTR_MIN_STACK_SIZE
	.align		4
.L_162:
        /*0390*/ 	.byte	0x04, 0x12
        /*0392*/ 	.short	(.L_164 - .L_163)
	.align		4
.L_163:
        /*0394*/ 	.word	index@(_ZN5flash16flash_fwd_kernelI23Flash_fwd_kernel_traitsILi96ELi64ELi64ELi4ELb0ELb0EN7cutlass6half_tE19Flash_kernel_traitsILi96ELi64ELi64ELi4ES3_EELb1ELb1ELb0ELb0ELb0ELb0ELb0ELb0EEEvNS_16Flash_fwd_paramsE)
        /*0398*/ 	.word	0x00000000


	//----- nvinfo : EIATTR_MIN_STACK_SIZE
	.align		4
.L_164:
        /*039c*/ 	.byte	0x04, 0x12
        /*039e*/ 	.short	(.L_166 - .L_165)
	.align		4
.L_165:
        /*03a0*/ 	.word	index@(_ZN5flash16flash_fwd_kernelI23Flash_fwd_kernel_traitsILi96ELi64ELi64ELi4ELb0ELb0EN7cutlass6half_tE19Flash_kernel_traitsILi96ELi64ELi64ELi4ES3_EELb1ELb1ELb0ELb0ELb1ELb1ELb0ELb0EEEvNS_16Flash_fwd_paramsE)
        /*03a4*/ 	.word	0x00000000


	//----- nvinfo : EIATTR_MIN_STACK_SIZE
	.align		4
.L_166:
        /*03a8*/ 	.byte	0x04, 0x12
        /*03aa*/ 	.short	(.L_168 - .L_167)
	.align		4
.L_167:
        /*03ac*/ 	.word	index@(_ZN5flash16flash_fwd_kernelI23Flash_fwd_kernel_traitsILi96ELi64ELi64ELi4ELb0ELb0EN7cutlass6half_tE19Flash_kernel_traitsILi96ELi64ELi64ELi4ES3_EELb0ELb1ELb0ELb0ELb1ELb1ELb1ELb0EEEvNS_16Flash_fwd_paramsE)
        /*03b0*/ 	.word	0x00000000


	//----- nvinfo : EIATTR_MIN_STACK_SIZE
	.align		4
.L_168:
        /*03b4*/ 	.byte	0x04, 0x12
        /*03b6*/ 	.short	(.L_170 - .L_169)
	.align		4
.L_169:
        /*03b8*/ 	.word	index@(_ZN5flash16flash_fwd_kernelI23Flash_fwd_kernel_traitsILi96ELi64ELi64ELi4ELb0ELb0EN7cutlass6half_tE19Flash_kernel_traitsILi96ELi64ELi64ELi4ES3_EELb1ELb1ELb0ELb0ELb0ELb1ELb0ELb0EEEvNS_16Flash_fwd_paramsE)
        /*03bc*/ 	.word	0x00000000


	//----- nvinfo : EIATTR_MIN_STACK_SIZE
	.align		4
.L_170:
        /*03c0*/ 	.byte	0x04, 0x12
        /*03c2*/ 	.short	(.L_172 - .L_171)
	.align		4
.L_171:
        /*03c4*/ 	.word	index@(_ZN5flash16flash_fwd_kernelI23Flash_fwd_kernel_traitsILi96ELi64ELi64ELi4ELb0ELb0EN7cutlass6half_tE19Flash_kernel_traitsILi96ELi64ELi64ELi4ES3_EELb0ELb1ELb0ELb0ELb0ELb1ELb1ELb0EEEvNS_16Flash_fwd_paramsE)
        /*03c8*/ 	.word	0x00000000


	//----- nvinfo : EIATTR_MIN_STACK_SIZE
	.align		4
.L_172:
        /*03cc*/ 	.byte	0x04, 0x12
        /*03ce*/ 	.short	(.L_174 - .L_173)
	.align		4
.L_173:
        /*03d0*/ 	.word	index@(_ZN5flash16flash_fwd_kernelI23Flash_fwd_kernel_traitsILi96ELi64ELi64ELi4ELb0ELb0EN7cutlass6half_tE19Flash_kernel_traitsILi96ELi64ELi64ELi4ES3_EELb1ELb1ELb0ELb1ELb0ELb0ELb0ELb0EEEvNS_16Flash_fwd_paramsE)
        /*03d4*/ 	.word	0x00000000


	//----- nvinfo : EIATTR_MIN_STACK_SIZE
	.align		4
.L_174:
        /*03d8*/ 	.byte	0x04, 0x12
        /*03da*/ 	.short	(.L_176 - .L_175)
	.align		4
.L_175:
        /*03dc*/ 	.word	index@(_ZN5flash16flash_fwd_kernelI23Flash_fwd_kernel_traitsILi96ELi64ELi64ELi4ELb0ELb0EN7cutlass6half_tE19Flash_kernel_traitsILi96ELi64ELi64ELi4ES3_EELb1ELb1ELb0ELb0ELb0ELb0ELb0ELb1EEEvNS_16Flash_fwd_paramsE)
        /*03e0*/ 	.word	0x00000000


	//----- nvinfo : EIATTR_MIN_STACK_SIZE
	.align		4
.L_176:
        /*03e4*/ 	.byte	0x04, 0x12
        /*03e6*/ 	.short	(.L_178 - .L_177)
	.align		4
.L_177:
        /*03e8*/ 	.word	index@(_ZN5flash16flash_fwd_kernelI23Flash_fwd_kernel_traitsILi96ELi64ELi64ELi4ELb0ELb0EN7cutlass6half_tE19Flash_kernel_traitsILi96ELi64ELi64ELi4ES3_EELb0ELb1ELb0ELb0ELb0ELb0ELb1ELb0EEEvNS_16Flash_fwd_paramsE)
        /*03ec*/ 	.word	0x00000000


	//----- nvinfo : EIATTR_MIN_STACK_SIZE
	.align		4
.L_178:
        /*03f0*/ 	.byte	0x04, 0x12
        /*03f2*/ 	.short	(.L_180 - .L_179)
	.align		4
.L_179:
        /*03f4*/ 	.word	index@(_ZN5flash16flash_fwd_kernelI23Flash_fwd_kernel_traitsILi96ELi64ELi64ELi4ELb0ELb0EN7cutlass6half_tE19Flash_kernel_traitsILi96ELi64ELi64ELi4ES3_EELb1ELb1ELb0ELb1ELb0ELb0ELb0ELb1EEEvNS_16Flash_fwd_paramsE)
        /*03f8*/ 	.word	0x00000000


	//----- nvinfo : EIATTR_MIN_STACK_SIZE
	.align		4
.L_180:
        /*03fc*/ 	.byte	0x04, 0x12
        /*03fe*/ 	.short	(.L_182 - .L_181)
	.align		4
.L_181:
        /*0400*/ 	.word	index@(_ZN5flash16flash_fwd_kernelI23Flash_fwd_kernel_traitsILi96ELi64ELi64ELi4ELb0ELb0EN7cutlass6half_tE19Flash_kernel_traitsILi96ELi64ELi64ELi4ES3_EELb0ELb1ELb0ELb1ELb0ELb0ELb1ELb0EEEvNS_16Flash_fwd_paramsE)
        /*0404*/ 	.word	0x00000000
.L_182:


//--------------------- .nv.info._ZN5flash16flash_fwd_kernelI23Flash_fwd_kernel_traitsILi96ELi128ELi64ELi4ELb0ELb0EN7cutlass6half_tE19Flash_kernel_traitsILi96ELi128ELi64ELi4ES3_EELb0ELb1ELb0ELb0ELb1ELb1ELb0ELb0EEEvNS_16Flash_fwd_paramsE --------------------------
	.section	.nv.info._ZN5flash16flash_fwd_kernelI23Flash_fwd_kernel_traitsILi96ELi128ELi64ELi4ELb0ELb0EN7cutlass6half_tE19Flash_kernel_traitsILi96ELi128ELi64ELi4ES3_EELb0ELb1ELb0ELb0ELb1ELb1ELb0ELb0EEEvNS_16Flash_fwd_paramsE,"",@"SHT_CUDA_INFO"
	.sectionflags	@""
	.align	4


	//----- nvinfo : EIATTR_CUDA_API_VERSION
	.align		4
        /*0000*/ 	.byte	0x04, 0x37
        /*0002*/ 	.short	(.L_184 - .L_183)
.L_183:
        /*0004*/ 	.word	0x00000082


	//----- nvinfo : EIATTR_SW2861232_WAR
	.align		4
.L_184:
        /*0008*/ 	.byte	0x01, 0x35
	.zero		2


	//----- nvinfo : EIATTR_PARAM_CBANK
	.align		4
        /*000c*/ 	.byte	0x04, 0x0a
        /*000e*/ 	.short	(.L_186 - .L_185)
	.align		4
.L_185:
        /*0010*/ 	.word	index@(.nv.constant0._ZN5flash16flash_fwd_kernelI23Flash_fwd_kernel_traitsILi96ELi128ELi64ELi4ELb0ELb0EN7cutlass6half_tE19Flash_kernel_traitsILi96ELi128ELi64ELi4ES3_EELb0ELb1ELb0ELb0ELb1ELb1ELb0ELb0EEEvNS_16Flash_fwd_paramsE)
        /*0014*/ 	.short	0x0160
        /*0016*/ 	.short	0x01d0


	//----- nvinfo : EIATTR_CBANK_PARAM_SIZE
	.align		4
.L_186:
        /*0018*/ 	.byte	0x03, 0x19
        /*001a*/ 	.short	0x01d0


	//----- nvinfo : EIATTR_KPARAM_INFO
	.align		4
        /*001c*/ 	.byte	0x04, 0x17
        /*001e*/ 	.short	(.L_188 - .L_187)
.L_187:
        /*0020*/ 	.word	0x00000000
        /*0024*/ 	.short	0x0000
        /*0026*/ 	.short	0x0000
        /*0028*/ 	.byte	0x00, 0xf0, 0x41, 0x07


	//----- nvinfo : EIATTR_MAXREG_COUNT
	.align		4
.L_188:
        /*002c*/ 	.byte	0x03, 0x1b
        /*002e*/ 	.short	0x00ff


	//----- nvinfo : EIATTR_NUM_BARRIERS
	.align		4
        /*0030*/ 	.byte	0x02, 0x4c
        /*0032*/ 	.byte	0x01
	.zero		1


	//----- nvinfo : EIATTR_MERCURY_ISA_VERSION
	.align		4
        /*0034*/ 	.byte	0x03, 0x5f
        /*0036*/ 	.short	0x0000


	//----- nvinfo : EIATTR_COOP_GROUP_MASK_REGIDS
	.align		4
        /*0038*/ 	.byte	0x04, 0x29
        /*003a*/ 	.short	(.L_190 - .L_189)


	//   ....[0]....
.L_189:
        /*003c*/ 	.word	0xffffffff


	//   ....[1]....
        /*0040*/ 	.word	0xffffffff


	//   ....[2]....
        /*0044*/ 	.word	0xffffffff


	//   ....[3]....
        /*0048*/ 	.word	0xffffffff


	//   ....[4]....
        /*004c*/ 	.word	0xffffffff


	//   ....[5]....
        /*0050*/ 	.word	0xffffffff


	//   ....[6]....
        /*0054*/ 	.word	0xffffffff


	//   ....[7]....
        /*0058*/ 	.word	0xffffffff


	//   ....[8]....
        /*005c*/ 	.word	0xffffffff


	//   ....[9]....
        /*0060*/ 	.word	0xffffffff


	//   ....[10]....
        /*0064*/ 	.word	0xffffffff


	//   ....[11]....
        /*0068*/ 	.word	0xffffffff


	//   ....[12]....
        /*006c*/ 	.word	0xffffffff


	//   ....[13]....
        /*0070*/ 	.word	0xffffffff


	//   ....[14]....
        /*0074*/ 	.word	0xffffffff


	//   ....[15]....
        /*0078*/ 	.word	0xffffffff


	//   ....[16]....
        /*007c*/ 	.word	0xffffffff


	//   ....[17]....
        /*0080*/ 	.word	0xffffffff


	//   ....[18]....
        /*0084*/ 	.word	0xffffffff


	//   ....[19]....
        /*0088*/ 	.word	0xffffffff


	//   ....[20]....
        /*008c*/ 	.word	0xffffffff


	//   ....[21]....
        /*0090*/ 	.word	0xffffffff


	//   ....[22]....
        /*0094*/ 	.word	0xffffffff


	//   ....[23]....
        /*0098*/ 	.word	0xffffffff


	//   ....[24]....
        /*009c*/ 	.word	0xffffffff


	//   ....[25]....
        /*00a0*/ 	.word	0xffffffff


	//   ....[26]....
        /*00a4*/ 	.word	0xffffffff


	//   ....[27]....
        /*00a8*/ 	.word	0xffffffff


	//   ....[28]....
        /*00ac*/ 	.word	0xffffffff


	//   ....[29]....
        /*00b0*/ 	.word	0xffffffff


	//   ....[30]....
        /*00b4*/ 	.word	0xffffffff


	//   ....[31]....
        /*00b8*/ 	.word	0xffffffff


	//----- nvinfo : EIATTR_COOP_GROUP_INSTR_OFFSETS
	.align		4
.L_190:
        /*00bc*/ 	.byte	0x04, 0x28
        /*00be*/ 	.short	(.L_192 - .L_191)


	//   ....[0]....
.L_191:
        /*00c0*/ 	.word	0x00002300


	//   ....[1]....
        /*00c4*/ 	.word	0x000024c0


	//   ....[2]....
        /*00c8*/ 	.word	0x00002640


	//   ....[3]....
        /*00cc*/ 	.word	0x00002820


	//   ....[4]....
        /*00d0*/ 	.word	0x00002880


	//   ....[5]....
        /*00d4*/ 	.word	0x000028a0


	//   ....[6]....
        /*00d8*/ 	.word	0x00002950


	//   ....[7]....
        /*00dc*/ 	.word	0x000029b0


	//   ....[8]....
        /*00e0*/ 	.word	0x00005540


	//   ....[9]....
        /*00e4*/ 	.word	0x00005620


	//   ....[10]....
        /*00e8*/ 	.word	0x00005650


	//   ....[11]....
        /*00ec*/ 	.word	0x00005730


	//   ....[12]....
        /*00f0*/ 	.word	0x000057e0


	//   ....[13]....
        /*00f4*/ 	.word	0x00005830


	//   ....[14]....
        /*00f8*/ 	.word	0x00005960


	//   ....[15]....
        /*00fc*/ 	.word	0x000059d0


	//   ....[16]....
        /*0100*/ 	.word	0x000085c0


	//   ....[17]....
        /*0104*/ 	.word	0x00008620


	//   ....[18]....
        /*0108*/ 	.word	0x00008670


	//   ....[19]....
        /*010c*/ 	.word	0x00008680


	//   ....[20]....
        /*0110*/ 	.word	0x000086a0


	//   ....[21]....
        /*0114*/ 	.word	0x000086d0


	//   ....[22]....
        /*0118*/ 	.word	0x000086f0


	//   ....[23]....
        /*011c*/ 	.word	0x00008710


	//   ....[24]....
        /*0120*/ 	.word	0x0000a4a0


	//   ....[25]....
        /*0124*/ 	.word	0x0000a4e0


	//   ....[26]....
        /*0128*/ 	.word	0x0000a520


	//   ....[27]....
        /*012c*/ 	.word	0x0000a550


	//   ....[28]....
        /*0130*/ 	.word	0x0000a5a0


	//   ....[29]....
        /*0134*/ 	.word	0x0000a5c0


	//   ....[30]....
        /*0138*/ 	.word	0x0000a5e0


	//   ....[31]....
        /*013c*/ 	.word	0x0000a600


	//----- nvinfo : EIATTR_EXIT_INSTR_OFFSETS
	.align		4
.L_192:
        /*0140*/ 	.byte	0x04, 0x1c
        /*0142*/ 	.short	(.L_194 - .L_193)


	//   ....[0]....
.L_193:
        /*0144*/ 	.word	0x00000160


	//   ....[1]....
        /*0148*/ 	.word	0x0000bd40


	//   ....[2]....
        /*014c*/ 	.word	0x0000c3d0


	//   ....[3]....
        /*0150*/ 	.word	0x0000c450


	//----- nvinfo : EIATTR_CTAIDZ_USED
	.align		4
.L_194:
        /*0154*/ 	.byte	0x01, 0x04
	.zero		2


	//----- nvinfo : EIATTR_CRS_STACK_SIZE
	.align		4
        /*0158*/ 	.byte	0x04, 0x1e
        /*015a*/ 	.short	(.L_196 - .L_195)
.L_195:
        /*015c*/ 	.word	0x00000000
.L_196:


//--------------------- .nv.info._ZN5flash16flash_fwd_kernelI23Flash_fwd_kernel_traitsILi96ELi128ELi64ELi4ELb0ELb0EN7cutlass6half_tE19Flash_kernel_traitsILi96ELi128ELi64ELi4ES3_EELb0ELb1ELb0ELb0ELb0ELb1ELb0ELb0EEEvNS_16Flash_fwd_paramsE --------------------------
	.section	.nv.info._ZN5flash16flash_fwd_kernelI23Flash_fwd_kernel_traitsILi96ELi128ELi64ELi4ELb0ELb0EN7cutlass6half_tE19Flash_kernel_traitsILi96ELi128ELi64ELi4ES3_EELb0ELb1ELb0ELb0ELb0ELb1ELb0ELb0EEEvNS_16Flash_fwd_paramsE,"",@"SHT_CUDA_INFO"
	.sectionflags	@""
	.align	4


	//----- nvinfo : EIATTR_CUDA_API_VERSION
	.align		4
        /*0000*/ 	.byte	0x04, 0x37
        /*0002*/ 	.short	(.L_198 - .L_197)
.L_197:
        /*0004*/ 	.word	0x00000082


	//----- nvinfo : EIATTR_SW2861232_WAR
	.align		4
.L_198:
        /*0008*/ 	.byte	0x01, 0x35
	.zero		2


	//----- nvinfo : EIATTR_PARAM_CBANK
	.align		4
        /*000c*/ 	.byte	0x04, 0x0a
        /*000e*/ 	.short	(.L_200 - .L_199)
	.align		4
.L_199:
        /*0010*/ 	.word	index@(.nv.constant0._ZN5flash16flash_fwd_kernelI23Flash_fwd_kernel_traitsILi96ELi128ELi64ELi4ELb0ELb0EN7cutlass6half_tE19Flash_kernel_traitsILi96ELi128ELi64ELi4ES3_EELb0ELb1ELb0ELb0ELb0ELb1ELb0ELb0EEEvNS_16Flash_fwd_paramsE)
        /*0014*/ 	.short	0x0160
        /*0016*/ 	.short	0x01d0


	//----- nvinfo : EIATTR_CBANK_PARAM_SIZE
	.align		4
.L_200:
        /*0018*/ 	.byte	0x03, 0x19
        /*001a*/ 	.short	0x01d0


	//----- nvinfo : EIATTR_KPARAM_INFO
	.align		4
        /*001c*/ 	.byte	0x04, 0x17
        /*001e*/ 	.short	(.L_202 - .L_201)
.L_201:
        /*0020*/ 	.word	0x00000000
        /*0024*/ 	.short	0x0000
        /*0026*/ 	.short	0x0000
        /*0028*/ 	.byte	0x00, 0xf0, 0x41, 0x07


	//----- nvinfo : EIATTR_MAXREG_COUNT
	.align		4
.L_202:
        /*002c*/ 	.byte	0x03, 0x1b
        /*002e*/ 	.short	0x00ff


	//----- nvinfo : EIATTR_NUM_BARRIERS
	.align		4
        /*0030*/ 	.byte	0x02, 0x4c
        /*0032*/ 	.byte	0x01
	.zero		1


	//----- nvinfo : EIATTR_ANNOTATIONS
	.align		4
        /*0034*/ 	.byte	0x04, 0x55
        /*0036*/ 	.short	(.L_204 - .L_203)


	//   ....[0]....
.L_203:
        /*0038*/ 	.word	0x00000001
        /*003c*/ 	.byte	0x70, 0x84, 0x00, 0x00, 0x01, 0x00, 0x00, 0x00, 0xe0, 0x90, 0x00, 0x00


	//----- nvinfo : EIATTR_MERCURY_ISA_VERSION
	.align		4
.L_204:
        /*0048*/ 	.byte	0x03, 0x5f
        /*004a*/ 	.short	0x0000


	//----- nvinfo : EIATTR_COOP_GROUP_MASK_REGIDS
	.align		4
        /*004c*/ 	.byte	0x04, 0x29
        /*004e*/ 	.short	(.L_206 - .L_205)


	//   ....[0]....
.L_205:
        /*0050*/ 	.word	0xffffffff


	//   ....[1]....
        /*0054*/ 	.word	0xffffffff


	//   ....[2]....
        /*0058*/ 	.word	0xffffffff


	//   ....[3]....
        /*005c*/ 	.word	0xffffffff


	//   ....[4]....
        /*0060*/ 	.word	0xffffffff


	//   ....[5]....
        /*0064*/ 	.word	0xffffffff


	//   ....[6]....
        /*0068*/ 	.word	0xffffffff


	//   ....[7]....
        /*006c*/ 	.word	0xffffffff


	//   ....[8]....
        /*0070*/ 	.word	0xffffffff


	//   ....[9]....
        /*0074*/ 	.word	0xffffffff


	//   ....[10]....
        /*0078*/ 	.word	0xffffffff


	//   ....[11]....
        /*007c*/ 	.word	0xffffffff


	//   ....[12]....
        /*0080*/ 	.word	0xffffffff


	//   ....[13]....
        /*0084*/ 	.word	0xffffffff


	//   ....[14]....
        /*0088*/ 	.word	0xffffffff


	//   ....[15]....
        /*008c*/ 	.word	0xffffffff


	//   ....[16]....
        /*0090*/ 	.word	0xffffffff


	//   ....[17]....
        /*0094*/ 	.word	0xffffffff


	//   ....[18]....
        /*0098*/ 	.word	0xffffffff


	//   ....[19]....
        /*009c*/ 	.word	0xffffffff


	//   ....[20]....
        /*00a0*/ 	.word	0xffffffff


	//   ....[21]....
        /*00a4*/ 	.word	0xffffffff


	//   ....[22]....
        /*00a8*/ 	.word	0xffffffff


	//   ....[23]....
        /*00ac*/ 	.word	0xffffffff


	//   ....[24]....
        /*00b0*/ 	.word	0xffffffff


	//   ....[25]....
        /*00b4*/ 	.word	0xffffffff


	//   ....[26]....
        /*00b8*/ 	.word	0xffffffff


	//   ....[27]....
        /*00bc*/ 	.word	0xffffffff


	//   ....[28]....
        /*00c0*/ 	.word	0xffffffff


	//   ....[29]....
        /*00c4*/ 	.word	0xffffffff


	//   ....[30]....
        /*00c8*/ 	.word	0xffffffff


	//   ....[31]....
        /*00cc*/ 	.word	0xffffffff


	//   ....[32]....
        /*00d0*/ 	.word	0xffffffff


	//   ....[33]....
        /*00d4*/ 	.word	0xffffffff


	//   ....[34]....
        /*00d8*/ 	.word	0xffffffff


	//   ....[35]....
        /*00dc*/ 	.word	0xffffffff


	//   ....[36]....
        /*00e0*/ 	.word	0xffffffff


	//   ....[37]....
        /*00e4*/ 	.word	0xffffffff


	//   ....[38]....
        /*00e8*/ 	.word	0xffffffff


	//   ....[39]....
        /*00ec*/ 	.word	0xffffffff


	//----- nvinfo : EIATTR_COOP_GROUP_INSTR_OFFSETS
	.align		4
.L_206:
        /*00f0*/ 	.byte	0x04, 0x28
        /*00f2*/ 	.short	(.L_208 - .L_207)


	//   ....[0]....
.L_207:
        /*00f4*/ 	.word	0x00002c20


	//   ....[1]....
        /*00f8*/ 	.word	0x00002d00


	//   ....[2]....
        /*00fc*/ 	.word	0x00002d30


	//   ....[3]....
        /*0100*/ 	.word	0x00002e10


	//   ....[4]....
        /*0104*/ 	.word	0x00002e50


	//   ....[5]....
        /*0108*/ 	.word	0x00002f10


	//   ....[6]....
        /*010c*/ 	.word	0x00002fb0


	//   ....[7]....
        /*0110*/ 	.word	0x000030a0


	//   ....[8]....
        /*0114*/ 	.word	0x00005bf0


	//   ....[9]....
        /*0118*/ 	.word	0x00005c70


	//   ....[10]....
        /*011c*/ 	.word	0x00005d00


	//   ....[11]....
        /*0120*/ 	.word	0x00005d90


	//   ....[12]....
        /*0124*/ 	.word	0x00005e70


	//   ....[13]....
        /*0128*/ 	.word	0x00005ed0


	//   ....[14]....
        /*012c*/ 	.word	0x00006010


	//   ....[15]....
        /*0130*/ 	.word	0x00006060


	//   ....[16]....
        /*0134*/ 	.word	0x00009320


	//   ....[17]....
        /*0138*/ 	.word	0x000093b0


	//   ....[18]....
        /*013c*/ 	.word	0x000093d0


	//   ....[19]....
        /*0140*/ 	.word	0x00009420


	//   ....[20]....
        /*0144*/ 	.word	0x00009540


	//   ....[21]....
        /*0148*/ 	.word	0x000096c0


	//   ....[22]....
        /*014c*/ 	.word	0x00009e90


	//   ....[23]....
        /*0150*/ 	.word	0x00009f80


	//   ....[24]....
        /*0154*/ 	.word	0x0000c310


	//   ....[25]....
        /*0158*/ 	.word	0x0000c370


	//   ....[26]....
        /*015c*/ 	.word	0x0000c3c0


	//   ....[27]....
        /*0160*/ 	.word	0x0000c3d0


	//   ....[28]....
        /*0164*/ 	.word	0x0000c3f0


	//   ....[29]....
        /*0168*/ 	.word	0x0000c420


	//   ....[30]....
        /*016c*/ 	.word	0x0000c440


	//   ....[31]....
        /*0170*/ 	.word	0x0000c460


	//   ....[32]....
        /*0174*/ 	.word	0x0000e200


	//   ....[33]....
        /*0178*/ 	.word	0x0000e240


	//   ....[34]....
        /*017c*/ 	.word	0x0000e260


	//   ....[35]....
        /*0180*/ 	.word	0x0000e270


	//   ....[36]....
        /*0184*/ 	.word	0x0000e2b0


	//   ....[37]....
        /*0188*/ 	.word	0x0000e2d0


	//   ....[38]....
        /*018c*/ 	.word	0x0000e300


	//   ....[39]....
        /*0190*/ 	.word	0x0000e310


	//----- nvinfo : EIATTR_EXIT_INSTR_OFFSETS
	.align		4
.L_208:
        /*0194*/ 	.byte	0x04, 0x1c
        /*0196*/ 	.short	(.L_210 - .L_209)


	//   ....[0]....
.L_209:
        /*0198*/ 	.word	0x000002e0


	//   ....[1]....
        /*019c*/ 	.word	0x0000fc20


	//   ....[2]....
        /*01a0*/ 	.word	0x0000fcf0


	//   ....[3]....
        /*01a4*/ 	.word	0x00010610


	//   ....[4]....
        /*01a8*/ 	.word	0x00010690


	//----- nvinfo : EIATTR_CTAIDZ_USED
	.align		4
.L_210:
        /*01ac*/ 	.byte	0x01, 0x04
	.zero		2


	//----- nvinfo : EIATTR_CRS_STACK_SIZE
	.align		4
        /*01b0*/ 	.byte	0x04, 0x1e
        /*01b2*/ 	.short	(.L_212 - .L_211)
.L_211:
        /*01b4*/ 	.word	0x00000000
.L_212:


//--------------------- .nv.info._ZN5flash16flash_fwd_kernelI23Flash_fwd_kernel_traitsILi96ELi128ELi64ELi4ELb0ELb0EN7cutlass6half_tE19Flash_kernel_traitsILi96ELi128ELi64ELi4ES3_EELb0ELb1ELb0ELb0ELb0ELb0ELb0ELb0EEEvNS_16Flash_fwd_paramsE --------------------------
	.section	.nv.info._ZN5flash16flash_fwd_kernelI23Flash_fwd_kernel_traitsILi96ELi128ELi64ELi4ELb0ELb0EN7cutlass6half_tE19Flash_kernel_traitsILi96ELi128ELi64ELi4ES3_EELb0ELb1ELb0ELb0ELb0ELb0ELb0ELb0EEEvNS_16Flash_fwd_paramsE,"",@"SHT_CUDA_INFO"
	.sectionflags	@""
	.align	4


	//----- nvinfo : EIATTR_CUDA_API_VERSION
	.align		4
        /*0000*/ 	.byte	0x04, 0x37
        /*0002*/ 	.short	(.L_214 - .L_213)
.L_213:
        /*0004*/ 	.word	0x00000082


	//----- nvinfo : EIATTR_SW2861232_WAR
	.align		4
.L_214:
        /*0008*/ 	.byte	0x01, 0x35
	.zero		2


	//----- nvinfo : EIATTR_PARAM_CBANK
	.align		4
        /*000c*/ 	.byte	0x04, 0x0a
        /*000e*/ 	.short	(.L_216 - .L_215)
	.align		4
.L_215:
        /*0010*/ 	.word	index@(.nv.constant0._ZN5flash16flash_fwd_kernelI23Flash_fwd_kernel_traitsILi96ELi128ELi64ELi4ELb0ELb0EN7cutlass6half_tE19Flash_kernel_traitsILi96ELi128ELi64ELi4ES3_EELb0ELb1ELb0ELb0ELb0ELb0ELb0ELb0EEEvNS_16Flash_fwd_paramsE)
        /*0014*/ 	.short	0x0160
        /*0016*/ 	.short	0x01d0


	//----- nvinfo : EIATTR_CBANK_PARAM_SIZE
	.align		4
.L_216:
        /*0018*/ 	.byte	0x03, 0x19
        /*001a*/ 	.short	0x01d0


	//----- nvinfo : EIATTR_KPARAM_INFO
	.align		4
        /*001c*/ 	.byte	0x04, 0x17
        /*001e*/ 	.short	(.L_218 - .L_217)
.L_217:
        /*0020*/ 	.word	0x00000000
        /*0024*/ 	.short	0x0000
        /*0026*/ 	.short	0x0000
        /*0028*/ 	.byte	0x00, 0xf0, 0x41, 0x07


	//----- nvinfo : EIATTR_MAXREG_COUNT
	.align		4
.L_218:
        /*002c*/ 	.byte	0x03, 0x1b
        /*002e*/ 	.short	0x00ff


	//----- nvinfo : EIATTR_NUM_BARRIERS
	.align		4
        /*0030*/ 	.byte	0x02, 0x4c
        /*0032*/ 	.byte	0x01
	.zero		1


	//----- nvinfo : EIATTR_MERCURY_ISA_VERSION
	.align		4
        /*0034*/ 	.byte	0x03, 0x5f
        /*0036*/ 	.short	0x0000


	//----- nvinfo : EIATTR_COOP_GROUP_MASK_REGIDS
	.align		4
        /*0038*/ 	.byte	0x04, 0x29
        /*003a*/ 	.short	(.L_220 - .L_219)


	//   ....[0]....
.L_219:
        /*003c*/ 	.word	0xffffffff


	//   ....[1]....
        /*0040*/ 	.word	0xffffffff


	//   ....[2]....
        /*0044*/ 	.word	0xffffffff


	//   ....[3]....
        /*0048*/ 	.word	0xffffffff


	//   ....[4]....
        /*004c*/ 	.word	0xffffffff


	//   ....[5]....
        /*0050*/ 	.word	0xffffffff


	//   ....[6]....
        /*0054*/ 	.word	0xffffffff


	//   ....[7]....
        /*0058*/ 	.word	0xffffffff


	//   ....[8]....
        /*005c*/ 	.word	0xffffffff


	//   ....[9]....
        /*0060*/ 	.word	0xffffffff


	//   ....[10]....
        /*0064*/ 	.word	0xffffffff


	//   ....[11]....
        /*0068*/ 	.word	0xffffffff


	//   ....[12]....
        /*006c*/ 	.word	0xffffffff


	//   ....[13]....
        /*0070*/ 	.word	0xffffffff


	//   ....[14]....
        /*0074*/ 	.word	0xffffffff


	//   ....[15]....
        /*0078*/ 	.word	0xffffffff


	//   ....[16]....
        /*007c*/ 	.word	0xffffffff


	//   ....[17]....
        /*0080*/ 	.word	0xffffffff


	//   ....[18]....
        /*0084*/ 	.word	0xffffffff


	//   ....[19]....
        /*0088*/ 	.word	0xffffffff


	//   ....[20]....
        /*008c*/ 	.word	0xffffffff


	//   ....[21]....
        /*0090*/ 	.word	0xffffffff


	//   ....[22]....
        /*0094*/ 	.word	0xffffffff


	//   ....[23]....
        /*0098*/ 	.word	0xffffffff


	//   ....[24]....
        /*009c*/ 	.word	0xffffffff


	//   ....[25]....
        /*00a0*/ 	.word	0xffffffff


	//   ....[26]....
        /*00a4*/ 	.word	0xffffffff


	//   ....[27]....
        /*00a8*/ 	.word	0xffffffff


	//   ....[28]....
        /*00ac*/ 	.word	0xffffffff


	//   ....[29]....
        /*00b0*/ 	.word	0xffffffff


	//   ....[30]....
        /*00b4*/ 	.word	0xffffffff


	//   ....[31]....
        /*00b8*/ 	.word	0xffffffff


	//   ....[32]....
        /*00bc*/ 	.word	0xffffffff


	//   ....[33]....
        /*00c0*/ 	.word	0xffffffff


	//   ....[34]....
        /*00c4*/ 	.word	0xffffffff


	//   ....[35]....
        /*00c8*/ 	.word	0xffffffff


	//   ....[36]....
        /*00cc*/ 	.word	0xffffffff


	//   ....[37]....
        /*00d0*/ 	.word	0xffffffff


	//   ....[38]....
        /*00d4*/ 	.word	0xffffffff


	//   ....[39]....
        /*00d8*/ 	.word	0xffffffff


	//----- nvinfo : EIATTR_COOP_GROUP_INSTR_OFFSETS
	.align		4
.L_220:
        /*00dc*/ 	.byte	0x04, 0x28
        /*00de*/ 	.short	(.L_222 - .L_221)


	//   ....[0]....
.L_221:
        /*00e0*/ 	.word	0x00003d60


	//   ....[1]....
        /*00e4*/ 	.word	0x00003e40


	//   ....[2]....
        /*00e8*/ 	.word	0x00003e70


	//   ....[3]....
        /*00ec*/ 	.word	0x00003f50


	//   ....[4]....
        /*00f0*/ 	.word	0x00003f90


	//   ....[5]....
        /*00f4*/ 	.word	0x00004050


	//   ....[6]....
        /*00f8*/ 	.word	0x000040e0


	//   ....[7]....
        /*00fc*/ 	.word	0x000041f0


	//   ....[8]....
        /*0100*/ 	.word	0x000071b0


	//   ....[9]....
        /*0104*/ 	.word	0x00007270


	//   ....[10]....
        /*0108*/ 	.word	0x000072c0


	//   ....[11]....
        /*010c*/ 	.word	0x000073b0


	//   ....[12]....
        /*0110*/ 	.word	0x00007460


	//   ....[13]....
        /*0114*/ 	.word	0x000074c0


	//   ....[14]....
        /*0118*/ 	.word	0x000075d0


	//   ....[15]....
        /*011c*/ 	.word	0x00007630


	//   ....[16]....
        /*0120*/ 	.word	0x0000ae10


	//   ....[17]....
        /*0124*/ 	.word	0x0000aeb0


	//   ....[18]....
        /*0128*/ 	.word	0x0000afc0


	//   ....[19]....
        /*012c*/ 	.word	0x0000aff0


	//   ....[20]....
        /*0130*/ 	.word	0x0000b060


	//   ....[21]....
        /*0134*/ 	.word	0x0000b080


	//   ....[22]....
        /*0138*/ 	.word	0x0000b180


	//   ....[23]....
        /*013c*/ 	.word	0x0000b1e0


	//   ....[24]....
        /*0140*/ 	.word	0x0000e220


	//   ....[25]....
        /*0144*/ 	.word	0x0000e280


	//   ....[26]....
        /*0148*/ 	.word	0x0000e2c0


	//   ....[27]....
        /*014c*/ 	.word	0x0000e2d0


	//   ....[28]....
        /*0150*/ 	.word	0x0000e2f0


	//   ....[29]....
        /*0154*/ 	.word	0x0000e320


	//   ....[30]....
        /*0158*/ 	.word	0x0000e340


	//   ....[31]....
        /*015c*/ 	.word	0x0000e360


	//   ....[32]....
        /*0160*/ 	.word	0x000100e0


	//   ....[33]....
        /*0164*/ 	.word	0x00010120


	//   ....[34]....
        /*0168*/ 	.word	0x00010150


	//   ....[35]....
        /*016c*/ 	.word	0x000101f0


	//   ....[36]....
        /*0170*/ 	.word	0x00010230


	//   ....[37]....
        /*0174*/ 	.word	0x00010260


	//   ....[38]....
        /*0178*/ 	.word	0x00010290


	//   ....[39]....
        /*017c*/ 	.word	0x00010340


	//----- nvinfo : EIATTR_EXIT_INSTR_OFFSETS
	.align		4
.L_222:
        /*0180*/ 	.byte	0x04, 0x1c
        /*0182*/ 	.short	(.L_224 - .L_223)


	//   ....[0]....
.L_223:
        /*0184*/ 	.word	0x000004c0


	//   ....[1]....
        /*0188*/ 	.word	0x00011c80


	//   ....[2]....
        /*018c*/ 	.word	0x00011d70


	//   ....[3]....
        /*0190*/ 	.word	0x00011d90


	//   ....[4]....
        /*0194*/ 	.word	0x00012810


	//   ....[5]....
        /*0198*/ 	.word	0x00012890


	//----- nvinfo : EIATTR_CTAIDZ_USED
	.align		4
.L_224:
        /*019c*/ 	.byte	0x01, 0x04
	.zero		2


	//----- nvinfo : EIATTR_CRS_STACK_SIZE
	.align		4
        /*01a0*/ 	.byte	0x04, 0x1e
        /*01a2*/ 	.short	(.L_226 - .L_225)
.L_225:
        /*01a4*/ 	.word	0x00000000
.L_226:


//--------------------- .nv.info._ZN5flash16flash_fwd_kernelI23Flash_fwd_kernel_traitsILi96ELi128ELi64ELi4ELb0ELb0EN7cutlass6half_tE19Flash_kernel_traitsILi96ELi128ELi64ELi4ES3_EELb0ELb1ELb0ELb1ELb0ELb0ELb0ELb0EEEvNS_16Flash_fwd_paramsE --------------------------
	.section	.nv.info._ZN5flash16flash_fwd_kernelI23Flash_fwd_kernel_traitsILi96ELi128ELi64ELi4ELb0ELb0EN7cutlass6half_tE19Flash_kernel_traitsILi96ELi128ELi64ELi4ES3_EELb0ELb1ELb0ELb1ELb0ELb0ELb0ELb0EEEvNS_16Flash_fwd_paramsE,"",@"SHT_CUDA_INFO"
	.sectionflags	@""
	.align	4


	//----- nvinfo : EIATTR_CUDA_API_VERSION
	.align		4
        /*0000*/ 	.byte	0x04, 0x37
        /*0002*/ 	.short	(.L_228 - .L_227)
.L_227:
        /*0004*/ 	.word	0x00000082


	//----- nvinfo : EIATTR_SW2861232_WAR
	.align		4
.L_228:
        /*0008*/ 	.byte	0x01, 0x35
	.zero		2


	//----- nvinfo : EIATTR_PARAM_CBANK
	.align		4
        /*000c*/ 	.byte	0x04, 0x0a
        /*000e*/ 	.short	(.L_230 - .L_229)
	.align		4
.L_229:
        /*0010*/ 	.word	index@(.nv.constant0._ZN5flash16flash_fwd_kernelI23Flash_fwd_kernel_traitsILi96ELi128ELi64ELi4ELb0ELb0EN7cutlass6half_tE19Flash_kernel_traitsILi96ELi128ELi64ELi4ES3_EELb0ELb1ELb0ELb1ELb0ELb0ELb0ELb0EEEvNS_16Flash_fwd_paramsE)
        /*0014*/ 	.short	0x0160
        /*0016*/ 	.short	0x01d0


	//----- nvinfo : EIATTR_CBANK_PARAM_SIZE
	.align		4
.L_230:
        /*0018*/ 	.byte	0x03, 0x19
        /*001a*/ 	.short	0x01d0


	//----- nvinfo : EIATTR_KPARAM_INFO
	.align		4
        /*001c*/ 	.byte	0x04, 0x17
        /*001e*/ 	.short	(.L_232 - .L_231)
.L_231:
        /*0020*/ 	.word	0x00000000
        /*0024*/ 	.short	0x0000
        /*0026*/ 	.short	0x0000
        /*0028*/ 	.byte	0x00, 0xf0, 0x41, 0x07


	//----- nvinfo : EIATTR_MAXREG_COUNT
	.align		4
.L_232:
        /*002c*/ 	.byte	0x03, 0x1b
        /*002e*/ 	.short	0x00ff


	//----- nvinfo : EIATTR_NUM_BARRIERS
	.align		4
        /*0030*/ 	.byte	0x02, 0x4c
        /*0032*/ 	.byte	0x01
	.zero		1


	//----- nvinfo : EIATTR_MERCURY_ISA_VERSION
	.align		4
        /*0034*/ 	.byte	0x03, 0x5f
        /*0036*/ 	.short	0x0000


	//----- nvinfo : EIATTR_COOP_GROUP_MASK_REGIDS
	.align		4
        /*0038*/ 	.byte	0x04, 0x29
        /*003a*/ 	.short	(.L_234 - .L_233)


	//   ....[0]....
.L_233:
        /*003c*/ 	.word	0xffffffff


	//   ....[1]....
        /*0040*/ 	.word	0xffffffff


	//   ....[2]....
        /*0044*/ 	.word	0xffffffff


	//   ....[3]....
        /*0048*/ 	.word	0xffffffff


	//   ....[4]....
        /*004c*/ 	.word	0xffffffff


	//   ....[5]....
        /*0050*/ 	.word	0xffffffff


	//   ....[6]....
        /*0054*/ 	.word	0xffffffff


	//   ....[7]....
        /*0058*/ 	.word	0xffffffff


	//   ....[8]....
        /*005c*/ 	.word	0xffffffff


	//   ....[9]....
        /*0060*/ 	.word	0xffffffff


	//   ....[10]....
        /*0064*/ 	.word	0xffffffff


	//   ....[11]....
        /*0068*/ 	.word	0xffffffff


	//   ....[12]....
        /*006c*/ 	.word	0xffffffff


	//   ....[13]....
        /*0070*/ 	.word	0xffffffff


	//   ....[14]....
        /*0074*/ 	.word	0xffffffff


	//   ....[15]....
        /*0078*/ 	.word	0xffffffff


	//   ....[16]....
        /*007c*/ 	.word	0xffffffff


	//   ....[17]....
        /*0080*/ 	.word	0xffffffff


	//   ....[18]....
        /*0084*/ 	.word	0xffffffff


	//   ....[19]....
        /*0088*/ 	.word	0xffffffff


	//   ....[20]....
        /*008c*/ 	.word	0xffffffff


	//   ....[21]....
        /*0090*/ 	.word	0xffffffff


	//   ....[22]....
        /*0094*/ 	.word	0xffffffff


	//   ....[23]....
        /*0098*/ 	.word	0xffffffff


	//   ....[24]....
        /*009c*/ 	.word	0xffffffff


	//   ....[25]....
        /*00a0*/ 	.word	0xffffffff


	//   ....[26]....
        /*00a4*/ 	.word	0xffffffff


	//   ....[27]....
        /*00a8*/ 	.word	0xffffffff


	//   ....[28]....
        /*00ac*/ 	.word	0xffffffff


	//   ....[29]....
        /*00b0*/ 	.word	0xffffffff


	//   ....[30]....
        /*00b4*/ 	.word	0xffffffff


	//   ....[31]....
        /*00b8*/ 	.word	0xffffffff


	//   ....[32]....
        /*00bc*/ 	.word	0xffffffff


	//   ....[33]....
        /*00c0*/ 	.word	0xffffffff


	//   ....[34]....
        /*00c4*/ 	.word	0xffffffff


	//   ....[35]....
        /*00c8*/ 	.word	0xffffffff


	//   ....[36]....
        /*00cc*/ 	.word	0xffffffff


	//   ....[37]....
        /*00d0*/ 	.word	0xffffffff


	//   ....[38]....
        /*00d4*/ 	.word	0xffffffff


	//   ....[39]....
        /*00d8*/ 	.word	0xffffffff


	//----- nvinfo : EIATTR_COOP_GROUP_INSTR_OFFSETS
	.align		4
.L_234:
        /*00dc*/ 	.byte	0x04, 0x28
        /*00de*/ 	.short	(.L_236 - .L_235)


	//   ....[0]....
.L_235:
        /*00e0*/ 	.word	0x00004420


	//   ....[1]....
        /*00e4*/ 	.word	0x00004500


	//   ....[2]....
        /*00e8*/ 	.word	0x00004530


	//   ....[3]....
        /*00ec*/ 	.word	0x000045f0


	//   ....[4]....
        /*00f0*/ 	.word	0x00004620


	//   ....[5]....
        /*00f4*/ 	.word	0x00004730


	//   ....[6]....
        /*00f8*/ 	.word	0x00004760


	//   ....[7]....
        /*00fc*/ 	.word	0x00004910


	//   ....[8]....
        /*0100*/ 	.word	0x00007da0


	//   ....[9]....
        /*0104*/ 	.word	0x00007e50


	//   ....[10]....
        /*0108*/ 	.word	0x00007ef0


	//   ....[11]....
        /*010c*/ 	.word	0x00007f70


	//   ....[12]....
        /*0110*/ 	.word	0x00008000


	//   ....[13]....
        /*0114*/ 	.word	0x00008070


	//   ....[14]....
        /*0118*/ 	.word	0x00008160


	//   ....[15]....
        /*011c*/ 	.word	0x000081d0


	//   ....[16]....
        /*0120*/ 	.word	0x0000beb0


	//   ....[17]....
        /*0124*/ 	.word	0x0000bf90


	//   ....[18]....
        /*0128*/ 	.word	0x0000bfc0


	//   ....[19]....
        /*012c*/ 	.word	0x0000c0c0


	//   ....[20]....
        /*0130*/ 	.word	0x0000c120


	//   ....[21]....
        /*0134*/ 	.word	0x0000c1a0


	//   ....[22]....
        /*0138*/ 	.word	0x0000c250


	//   ....[23]....
        /*013c*/ 	.word	0x0000c300


	//   ....[24]....
        /*0140*/ 	.word	0x0000f8c0


	//   ....[25]....
        /*0144*/ 	.word	0x0000f920


	//   ....[26]....
        /*0148*/ 	.word	0x0000f950


	//   ....[27]....
        /*014c*/ 	.word	0x0000f970


	//   ....[28]....
        /*0150*/ 	.word	0x0000f990


	//   ....[29]....
        /*0154*/ 	.word	0x0000f9b0


	//   ....[30]....
        /*0158*/ 	.word	0x0000f9d0


	//   ....[31]....
        /*015c*/ 	.word	0x0000f9e0


	//   ....[32]....
        /*0160*/ 	.word	0x00011780


	//   ....[33]....
        /*0164*/ 	.word	0x000117c0


	//   ....[34]....
        /*0168*/ 	.word	0x00011800


	//   ....[35]....
        /*016c*/ 	.word	0x00011840


	//   ....[36]....
        /*0170*/ 	.word	0x000118d0


	//   ....[37]....
        /*0174*/ 	.word	0x00011900


	//   ....[38]....
        /*0178*/ 	.word	0x00011960


	//   ....[39]....
        /*017c*/ 	.word	0x00011990


	//----- nvinfo : EIATTR_EXIT_INSTR_OFFSETS
	.align		4
.L_236:
        /*0180*/ 	.byte	0x04, 0x1c
        /*0182*/ 	.short	(.L_238 - .L_237)


	//   ....[0]....
.L_237:
        /*0184*/ 	.word	0x000004c0


	//   ....[1]....
        /*0188*/ 	.word	0x000133a0


	//   ....[2]....
        /*018c*/ 	.word	0x000134a0


	//   ....[3]....
        /*0190*/ 	.word	0x000134c0


	//   ....[4]....
        /*0194*/ 	.word	0x00013f30


	//   ....[5]....
        /*0198*/ 	.word	0x00013fb0


	//----- nvinfo : EIATTR_CTAIDZ_USED
	.align		4
.L_238:
        /*019c*/ 	.byte	0x01, 0x04
	.zero		2


	//----- nvinfo : EIATTR_CRS_STACK_SIZE
	.align		4
        /*01a0*/ 	.byte	0x04, 0x1e
        /*01a2*/ 	.short	(.L_240 - .L_239)
.L_239:
        /*01a4*/ 	.word	0x00000000
.L_240:


//--------------------- .nv.info._ZN5flash16flash_fwd_kernelI23Flash_fwd_kernel_traitsILi96ELi64ELi64ELi4ELb0ELb0EN7cutlass6half_tE19Flash_kernel_traitsILi96ELi64ELi64ELi4ES3_EELb0ELb1ELb0ELb0ELb1ELb1ELb0ELb0EEEvNS_16Flash_fwd_paramsE --------------------------
	.section	.nv.info._ZN5flash16flash_fwd_kernelI23Flash_fwd_kernel_traitsILi96ELi64ELi64ELi4ELb0ELb0EN7cutlass6half_tE19Flash_kernel_traitsILi96ELi64ELi64ELi4ES3_EELb0ELb1ELb0ELb0ELb1ELb1ELb0ELb0EEEvNS_16Flash_fwd_paramsE,"",@"SHT_CUDA_INFO"
	.sectionflags	@""
	.align	4


	//----- nvinfo : EIATTR_CUDA_API_VERSION
	.align		4
        /*0000*/ 	.byte	0x04, 0x37
        /*0002*/ 	.short	(.L_242 - .L_241)
.L_241:
        /*0004*/ 	.word	0x00000082


	//----- nvinfo : EIATTR_SW2861232_WAR
	.align		4
.L_242:
        /*0008*/ 	.byte	0x01, 0x35
	.zero		2


	//----- nvinfo : EIATTR_PARAM_CBANK
	.align		4
        /*000c*/ 	.byte	0x04, 0x0a
        /*000e*/ 	.short	(.L_244 - .L_243)
	.align		4
.L_243:
        /*0010*/ 	.word	index@(.nv.constant0._ZN5flash16flash_fwd_kernelI23Flash_fwd_kernel_traitsILi96ELi64ELi64ELi4ELb0ELb0EN7cutlass6half_tE19Flash_kernel_traitsILi96ELi64ELi64ELi4ES3_EELb0ELb1ELb0ELb0ELb1ELb1ELb0ELb0EEEvNS_16Flash_fwd_paramsE)
        /*0014*/ 	.short	0x0160
        /*0016*/ 	.short	0x01d0


	//----- nvinfo : EIATTR_CBANK_PARAM_SIZE
	.align		4
.L_244:
        /*0018*/ 	.byte	0x03, 0x19
        /*001a*/ 	.short	0x01d0


	//----- nvinfo : EIATTR_KPARAM_INFO
	.align		4
        /*001c*/ 	.byte	0x04, 0x17
        /*001e*/ 	.short	(.L_246 - .L_245)
.L_245:
        /*0020*/ 	.word	0x00000000
        /*0024*/ 	.short	0x0000
        /*0026*/ 	.short	0x0000
        /*0028*/ 	.byte	0x00, 0xf0, 0x41, 0x07


	//----- nvinfo : EIATTR_MAXREG_COUNT
	.align		4
.L_246:
        /*002c*/ 	.byte	0x03, 0x1b
        /*002e*/ 	.short	0x00ff


	//----- nvinfo : EIATTR_NUM_BARRIERS
	.align		4
        /*0030*/ 	.byte	0x02, 0x4c
        /*0032*/ 	.byte	0x01
	.zero		1


	//----- nvinfo : EIATTR_MERCURY_ISA_VERSION
	.align		4
        /*0034*/ 	.byte	0x03, 0x5f
        /*0036*/ 	.short	0x0000


	//----- nvinfo : EIATTR_COOP_GROUP_MASK_REGIDS
	.align		4
        /*0038*/ 	.byte	0x04, 0x29
        /*003a*/ 	.short	(.L_248 - .L_247)


	//   ....[0]....
.L_247:
        /*003c*/ 	.word	0xffffffff


	//   ....[1]....
        /*0040*/ 	.word	0xffffffff


	//   ....[2]....
        /*0044*/ 	.word	0xffffffff


	//   ....[3]....
        /*0048*/ 	.word	0xffffffff


	//   ....[4]....
        /*004c*/ 	.word	0xffffffff


	//   ....[5]....
        /*0050*/ 	.word	0xffffffff


	//   ....[6]....
        /*0054*/ 	.word	0xffffffff


	//   ....[7]....
        /*0058*/ 	.word	0xffffffff


	//   ....[8]....
        /*005c*/ 	.word	0xffffffff


	//   ....[9]....
        /*0060*/ 	.word	0xffffffff


	//   ....[10]....
        /*0064*/ 	.word	0xffffffff


	//   ....[11]....
        /*0068*/ 	.word	0xffffffff


	//----- nvinfo : EIATTR_COOP_GROUP_INSTR_OFFSETS
	.align		4
.L_248:
        /*006c*/ 	.byte	0x04, 0x28
        /*006e*/ 	.short	(.L_250 - .L_249)


	//   ....[0]....
.L_249:
        /*0070*/ 	.word	0x00001d80


	//   ....[1]....
        /*0074*/ 	.word	0x00001da0


	//   ....[2]....
        /*0078*/ 	.word	0x00001e00


	//   ....[3]....
        /*007c*/ 	.word	0x00001e10


	//   ....[4]....
        /*0080*/ 	.word	0x00003460


	//   ....[5]....
        /*0084*/ 	.word	0x00003470


	//   ....[6]....
        /*0088*/ 	.word	0x000034a0


	//   ....[7]....
        /*008c*/ 	.word	0x000034b0


	//   ....[8]....
        /*0090*/ 	.word	0x00004430


	//   ....[9]....
        /*0094*/ 	.word	0x00004470


	//   ....[10]....
        /*0098*/ 	.word	0x000044e0


	//   ....[11]....
        /*009c*/ 	.word	0x00004500


	//----- nvinfo : EIATTR_EXIT_INSTR_OFFSETS
	.align		4
.L_250:
        /*00a0*/ 	.byte	0x04, 0x1c
        /*00a2*/ 	.short	(.L_252 - .L_251)


	//   ....[0]....
.L_251:
        /*00a4*/ 	.word	0x00000160


	//   ....[1]....
        /*00a8*/ 	.word	0x00005300


	//   ....[2]....
        /*00ac*/ 	.word	0x000057b0


	//   ....[3]....
        /*00b0*/ 	.word	0x00005830


	//----- nvinfo : EIATTR_CTAIDZ_USED
	.align		4
.L_252:
        /*00b4*/ 	.byte	0x01, 0x04
	.zero		2


	//----- nvinfo : EIATTR_CRS_STACK_SIZE
	.align		4
        /*00b8*/ 	.byte	0x04, 0x1e
        /*00ba*/ 	.short	(.L_254 - .L_253)
.L_253:
        /*00bc*/ 	.word	0x00000000
.L_254:


//--------------------- .nv.info._ZN5flash16flash_fwd_kernelI23Flash_fwd_kernel_traitsILi96ELi64ELi64ELi4ELb0ELb0EN7cutlass6half_tE19Flash_kernel_traitsILi96ELi64ELi64ELi4ES3_EELb0ELb1ELb0ELb0ELb0ELb1ELb0ELb0EEEvNS_16Flash_fwd_paramsE --------------------------
	.section	.nv.info._ZN5flash16flash_fwd_kernelI23Flash_fwd_kernel_traitsILi96ELi64ELi64ELi4ELb0ELb0EN7cutlass6half_tE19Flash_kernel_traitsILi96ELi64ELi64ELi4ES3_EELb0ELb1ELb0ELb0ELb0ELb1ELb0ELb0EEEvNS_16Flash_fwd_paramsE,"",@"SHT_CUDA_INFO"
	.sectionflags	@""
	.align	4


	//----- nvinfo : EIATTR_CUDA_API_VERSION
	.align		4
        /*0000*/ 	.byte	0x04, 0x37
        /*0002*/ 	.short	(.L_256 - .L_255)
.L_255:
        /*0004*/ 	.word	0x00000082


	//----- nvinfo : EIATTR_SW2861232_WAR
	.align		4
.L_256:
        /*0008*/ 	.byte	0x01, 0x35
	.zero		2


	//----- nvinfo : EIATTR_PARAM_CBANK
	.align		4
        /*000c*/ 	.byte	0x04, 0x0a
        /*000e*/ 	.short	(.L_258 - .L_257)
	.align		4
.L_257:
        /*0010*/ 	.word	index@(.nv.constant0._ZN5flash16flash_fwd_kernelI23Flash_fwd_kernel_traitsILi96ELi64ELi64ELi4ELb0ELb0EN7cutlass6half_tE19Flash_kernel_traitsILi96ELi64ELi64ELi4ES3_EELb0ELb1ELb0ELb0ELb0ELb1ELb0ELb0EEEvNS_16Flash_fwd_paramsE)
        /*0014*/ 	.short	0x0160
        /*0016*/ 	.short	0x01d0


	//----- nvinfo : EIATTR_CBANK_PARAM_SIZE
	.align		4
.L_258:
        /*0018*/ 	.byte	0x03, 0x19
        /*001a*/ 	.short	0x01d0


	//----- nvinfo : EIATTR_KPARAM_INFO
	.align		4
        /*001c*/ 	.byte	0x04, 0x17
        /*001e*/ 	.short	(.L_260 - .L_259)
.L_259:
        /*0020*/ 	.word	0x00000000
        /*0024*/ 	.short	0x0000
        /*0026*/ 	.short	0x0000
        /*0028*/ 	.byte	0x00, 0xf0, 0x41, 0x07


	//----- nvinfo : EIATTR_MAXREG_COUNT
	.align		4
.L_260:
        /*002c*/ 	.byte	0x03, 0x1b
        /*002e*/ 	.short	0x00ff


	//----- nvinfo : EIATTR_NUM_BARRIERS
	.align		4
        /*0030*/ 	.byte	0x02, 0x4c
        /*0032*/ 	.byte	0x01
	.zero		1


	//----- nvinfo : EIATTR_MERCURY_ISA_VERSION
	.align		4
        /*0034*/ 	.byte	0x03, 0x5f
        /*0036*/ 	.short	0x0000


	//----- nvinfo : EIATTR_COOP_GROUP_MASK_REGIDS
	.align		4
        /*0038*/ 	.byte	0x04, 0x29
        /*003a*/ 	.short	(.L_262 - .L_261)


	//   ....[0]....
.L_261:
        /*003c*/ 	.word	0xffffffff


	//   ....[1]....
        /*0040*/ 	.word	0xffffffff


	//   ....[2]....
        /*0044*/ 	.word	0xffffffff


	//   ....[3]....
        /*0048*/ 	.word	0xffffffff


	//   ....[4]....
        /*004c*/ 	.word	0xffffffff


	//   ....[5]....
        /*0050*/ 	.word	0xffffffff


	//   ....[6]....
        /*0054*/ 	.word	0xffffffff


	//   ....[7]....
        /*0058*/ 	.word	0xffffffff


	//   ....[8]....
        /*005c*/ 	.word	0xffffffff


	//   ....[9]....
        /*0060*/ 	.word	0xffffffff


	//   ....[10]....
        /*0064*/ 	.word	0xffffffff


	//   ....[11]....
        /*0068*/ 	.word	0xffffffff


	//   ....[12]....
        /*006c*/ 	.word	0xffffffff


	//   ....[13]....
        /*0070*/ 	.word	0xffffffff


	//   ....[14]....
        /*0074*/ 	.word	0xffffffff


	//   ....[15]....
        /*0078*/ 	.word	0xffffffff


	//----- nvinfo : EIATTR_COOP_GROUP_INSTR_OFFSETS
	.align		4
.L_262:
        /*007c*/ 	.byte	0x04, 0x28
        /*007e*/ 	.short	(.L_264 - .L_263)


	//   ....[0]....
.L_263:
        /*0080*/ 	.word	0x00002280


	//   ....[1]....
        /*0084*/ 	.word	0x00002310


	//   ....[2]....
        /*0088*/ 	.word	0x00002320


	//   ....[3]....
        /*008c*/ 	.word	0x00002370


	//   ....[4]....
        /*0090*/ 	.word	0x00003e30


	//   ....[5]....
        /*0094*/ 	.word	0x00003e80


	//   ....[6]....
        /*0098*/ 	.word	0x00003ea0


	//   ....[7]....
        /*009c*/ 	.word	0x00003ec0


	//   ....[8]....
        /*00a0*/ 	.word	0x000059c0


	//   ....[9]....
        /*00a4*/ 	.word	0x000059e0


	//   ....[10]....
        /*00a8*/ 	.word	0x00005a10


	//   ....[11]....
        /*00ac*/ 	.word	0x00005a20


	//   ....[12]....
        /*00b0*/ 	.word	0x000069b0


	//   ....[13]....
        /*00b4*/ 	.word	0x000069f0


	//   ....[14]....
        /*00b8*/ 	.word	0x00006a40


	//   ....[15]....
        /*00bc*/ 	.word	0x00006a60


	//----- nvinfo : EIATTR_EXIT_INSTR_OFFSETS
	.align		4
.L_264:
        /*00c0*/ 	.byte	0x04, 0x1c
        /*00c2*/ 	.short	(.L_266 - .L_265)


	//   ....[0]....
.L_265:
        /*00c4*/ 	.word	0x000002d0


	//   ....[1]....
        /*00c8*/ 	.word	0x000078d0


	//   ....[2]....
        /*00cc*/ 	.word	0x000079a0


	//   ....[3]....
        /*00d0*/ 	.word	0x00007f80


	//   ....[4]....
        /*00d4*/ 	.word	0x00008000


	//----- nvinfo : EIATTR_CTAIDZ_USED
	.align		4
.L_266:
        /*00d8*/ 	.byte	0x01, 0x04
	.zero		2


	//----- nvinfo : EIATTR_CRS_STACK_SIZE
	.align		4
        /*00dc*/ 	.byte	0x04, 0x1e
        /*00de*/ 	.short	(.L_268 - .L_267)
.L_267:
        /*00e0*/ 	.word	0x00000000
.L_268:


//--------------------- .nv.info._ZN5flash16flash_fwd_kernelI23Flash_fwd_kernel_traitsILi96ELi64ELi64ELi4ELb0ELb0EN7cutlass6half_tE19Flash_kernel_traitsILi96ELi64ELi64ELi4ES3_EELb0ELb1ELb0ELb0ELb0ELb0ELb0ELb0EEEvNS_16Flash_fwd_paramsE --------------------------
	.section	.nv.info._ZN5flash16flash_fwd_kernelI23Flash_fwd_kernel_traitsILi96ELi64ELi64ELi4ELb0ELb0EN7cutlass6half_tE19Flash_kernel_traitsILi96ELi64ELi64ELi4ES3_EELb0ELb1ELb0ELb0ELb0ELb0ELb0ELb0EEEvNS_16Flash_fwd_paramsE,"",@"SHT_CUDA_INFO"
	.sectionflags	@""
	.align	4


	//----- nvinfo : EIATTR_CUDA_API_VERSION
	.align		4
        /*0000*/ 	.byte	0x04, 0x37
        /*0002*/ 	.short	(.L_270 - .L_269)
.L_269:
        /*0004*/ 	.word	0x00000082


	//----- nvinfo : EIATTR_SW2861232_WAR
	.align		4
.L_270:
        /*0008*/ 	.byte	0x01, 0x35
	.zero		2


	//----- nvinfo : EIATTR_PARAM_CBANK
	.align		4
        /*000c*/ 	.byte	0x04, 0x0a
        /*000e*/ 	.short	(.L_272 - .L_271)
	.align		4
.L_271:
        /*0010*/ 	.word	index@(.nv.constant0._ZN5flash16flash_fwd_kernelI23Flash_fwd_kernel_traitsILi96ELi64ELi64ELi4ELb0ELb0EN7cutlass6half_tE19Flash_kernel_traitsILi96ELi64ELi64ELi4ES3_EELb0ELb1ELb0ELb0ELb0ELb0ELb0ELb0EEEvNS_16Flash_fwd_paramsE)
        /*0014*/ 	.short	0x0160
        /*0016*/ 	.short	0x01d0


	//----- nvinfo : EIATTR_CBANK_PARAM_SIZE
	.align		4
.L_272:
        /*0018*/ 	.byte	0x03, 0x19
        /*001a*/ 	.short	0x01d0


	//----- nvinfo : EIATTR_KPARAM_INFO
	.align		4
        /*001c*/ 	.byte	0x04, 0x17
        /*001e*/ 	.short	(.L_274 - .L_273)
.L_273:
        /*0020*/ 	.word	0x00000000
        /*0024*/ 	.short	0x0000
        /*0026*/ 	.short	0x0000
        /*0028*/ 	.byte	0x00, 0xf0, 0x41, 0x07


	//----- nvinfo : EIATTR_MAXREG_COUNT
	.align		4
.L_274:
        /*002c*/ 	.byte	0x03, 0x1b
        /*002e*/ 	.short	0x00ff


	//----- nvinfo : EIATTR_NUM_BARRIERS
	.align		4
        /*0030*/ 	.byte	0x02, 0x4c
        /*0032*/ 	.byte	0x01
	.zero		1


	//----- nvinfo : EIATTR_MERCURY_ISA_VERSION
	.align		4
        /*0034*/ 	.byte	0x03, 0x5f
        /*0036*/ 	.short	0x0000


	//----- nvinfo : EIATTR_COOP_GROUP_MASK_REGIDS
	.align		4
        /*0038*/ 	.byte	0x04, 0x29
        /*003a*/ 	.short	(.L_276 - .L_275)


	//   ....[0]....
.L_275:
        /*003c*/ 	.word	0xffffffff


	//   ....[1]....
        /*0040*/ 	.word	0xffffffff


	//   ....[2]....
        /*0044*/ 	.word	0xffffffff


	//   ....[3]....
        /*0048*/ 	.word	0xffffffff


	//   ....[4]....
        /*004c*/ 	.word	0xffffffff


	//   ....[5]....
        /*0050*/ 	.word	0xffffffff


	//   ....[6]....
        /*0054*/ 	.word	0xffffffff


	//   ....[7]....
        /*0058*/ 	.word	0xffffffff


	//   ....[8]....
        /*005c*/ 	.word	0xffffffff


	//   ....[9]....
        /*0060*/ 	.word	0xffffffff


	//   ....[10]....
        /*0064*/ 	.word	0xffffffff


	//   ....[11]....
        /*0068*/ 	.word	0xffffffff


	//   ....[12]....
        /*006c*/ 	.word	0xffffffff


	//   ....[13]....
        /*0070*/ 	.word	0xffffffff


	//   ....[14]....
        /*0074*/ 	.word	0xffffffff


	//   ....[15]....
        /*0078*/ 	.word	0xffffffff


	//----- nvinfo : EIATTR_COOP_GROUP_INSTR_OFFSETS
	.align		4
.L_276:
        /*007c*/ 	.byte	0x04, 0x28
        /*007e*/ 	.short	(.L_278 - .L_277)


	//   ....[0]....
.L_277:
        /*0080*/ 	.word	0x00002dd0


	//   ....[1]....
        /*0084*/ 	.word	0x00002de0


	//   ....[2]....
        /*0088*/ 	.word	0x00002e40


	//   ....[3]....
        /*008c*/ 	.word	0x00002e50


	//   ....[4]....
        /*0090*/ 	.word	0x00004d90


	//   ....[5]....
        /*0094*/ 	.word	0x00004dd0


	//   ....[6]....
        /*0098*/ 	.word	0x00004df0


	//   ....[7]....
        /*009c*/ 	.word	0x00004e10


	//   ....[8]....
        /*00a0*/ 	.word	0x00006ce0


	//   ....[9]....
        /*00a4*/ 	.word	0x00006cf0


	//   ....[10]....
        /*00a8*/ 	.word	0x00006d20


	//   ....[11]....
        /*00ac*/ 	.word	0x00006d30


	//   ....[12]....
        /*00b0*/ 	.word	0x00007cb0


	//   ....[13]....
        /*00b4*/ 	.word	0x00007cf0


	//   ....[14]....
        /*00b8*/ 	.word	0x00007d50


	//   ....[15]....
        /*00bc*/ 	.word	0x00007d60


	//----- nvinfo : EIATTR_EXIT_INSTR_OFFSETS
	.align		4
.L_278:
        /*00c0*/ 	.byte	0x04, 0x1c
        /*00c2*/ 	.short	(.L_280 - .L_279)


	//   ....[0]....
.L_279:
        /*00c4*/ 	.word	0x000002d0


	//   ....[1]....
        /*00c8*/ 	.word	0x00008c70


	//   ....[2]....
        /*00cc*/ 	.word	0x00008d60


	//   ....[3]....
        /*00d0*/ 	.word	0x00008d80


	//   ....[4]....
        /*00d4*/ 	.word	0x000093d0


	//   ....[5]....
        /*00d8*/ 	.word	0x00009450


	//----- nvinfo : EIATTR_CTAIDZ_USED
	.align		4
.L_280:
        /*00dc*/ 	.byte	0x01, 0x04
	.zero		2


	//----- nvinfo : EIATTR_CRS_STACK_SIZE
	.align		4
        /*00e0*/ 	.byte	0x04, 0x1e
        /*00e2*/ 	.short	(.L_282 - .L_281)
.L_281:
        /*00e4*/ 	.word	0x00000000
.L_282:


//--------------------- .nv.info._ZN5flash16flash_fwd_kernelI23Flash_fwd_kernel_traitsILi96ELi64ELi64ELi4ELb0ELb0EN7cutlass6half_tE19Flash_kernel_traitsILi96ELi64ELi64ELi4ES3_EELb0ELb1ELb0ELb1ELb0ELb0ELb0ELb0EEEvNS_16Flash_fwd_paramsE --------------------------
	.section	.nv.info._ZN5flash16flash_fwd_kernelI23Flash_fwd_kernel_traitsILi96ELi64ELi64ELi4ELb0ELb0EN7cutlass6half_tE19Flash_kernel_traitsILi96ELi64ELi64ELi4ES3_EELb0ELb1ELb0ELb1ELb0ELb0ELb0ELb0EEEvNS_16Flash_fwd_paramsE,"",@"SHT_CUDA_INFO"
	.sectionflags	@""
	.align	4


	//----- nvinfo : EIATTR_CUDA_API_VERSION
	.align		4
        /*0000*/ 	.byte	0x04, 0x37
        /*0002*/ 	.short	(.L_284 - .L_283)
.L_283:
        /*0004*/ 	.word	0x00000082


	//----- nvinfo : EIATTR_SW2861232_WAR
	.align		4
.L_284:
        /*0008*/ 	.byte	0x01, 0x35
	.zero		2


	//----- nvinfo : EIATTR_PARAM_CBANK
	.align		4
        /*000c*/ 	.byte	0x04, 0x0a
        /*000e*/ 	.short	(.L_286 - .L_285)
	.align		4
.L_285:
        /*0010*/ 	.word	index@(.nv.constant0._ZN5flash16flash_fwd_kernelI23Flash_fwd_kernel_traitsILi96ELi64ELi64ELi4ELb0ELb0EN7cutlass6half_tE19Flash_kernel_traitsILi96ELi64ELi64ELi4ES3_EELb0ELb1ELb0ELb1ELb0ELb0ELb0ELb0EEEvNS_16Flash_fwd_paramsE)
        /*0014*/ 	.short	0x0160
        /*0016*/ 	.short	0x01d0


	//----- nvinfo : EIATTR_CBANK_PARAM_SIZE
	.align		4
.L_286:
        /*0018*/ 	.byte	0x03, 0x19
        /*001a*/ 	.short	0x01d0


	//----- nvinfo : EIATTR_KPARAM_INFO
	.align		4
        /*001c*/ 	.byte	0x04, 0x17
        /*001e*/ 	.short	(.L_288 - .L_287)
.L_287:
        /*0020*/ 	.word	0x00000000
        /*0024*/ 	.short	0x0000
        /*0026*/ 	.short	0x0000
        /*0028*/ 	.byte	0x00, 0xf0, 0x41, 0x07


	//----- nvinfo : EIATTR_MAXREG_COUNT
	.align		4
.L_288:
        /*002c*/ 	.byte	0x03, 0x1b
        /*002e*/ 	.short	0x00ff


	//----- nvinfo : EIATTR_NUM_BARRIERS
	.align		4
        /*0030*/ 	.byte	0x02, 0x4c
        /*0032*/ 	.byte	0x01
	.zero		1


	//----- nvinfo : EIATTR_MERCURY_ISA_VERSION
	.align		4
        /*0034*/ 	.byte	0x03, 0x5f
        /*0036*/ 	.short	0x0000


	//----- nvinfo : EIATTR_COOP_GROUP_MASK_REGIDS
	.align		4
        /*0038*/ 	.byte	0x04, 0x29
        /*003a*/ 	.short	(.L_290 - .L_289)


	//   ....[0]....
.L_289:
        /*003c*/ 	.word	0xffffffff


	//   ....[1]....
        /*0040*/ 	.word	0xffffffff


	//   ....[2]....
        /*0044*/ 	.word	0xffffffff


	//   ....[3]....
        /*0048*/ 	.word	0xffffffff


	//   ....[4]....
        /*004c*/ 	.word	0xffffffff


	//   ....[5]....
        /*0050*/ 	.word	0xffffffff


	//   ....[6]....
        /*0054*/ 	.word	0xffffffff


	//   ....[7]....
        /*0058*/ 	.word	0xffffffff


	//   ....[8]....
        /*005c*/ 	.word	0xffffffff


	//   ....[9]....
        /*0060*/ 	.word	0xffffffff


	//   ....[10]....
        /*0064*/ 	.word	0xffffffff


	//   ....[11]....
        /*0068*/ 	.word	0xffffffff


	//   ....[12]....
        /*006c*/ 	.word	0xffffffff


	//   ....[13]....
        /*0070*/ 	.word	0xffffffff


	//   ....[14]....
        /*0074*/ 	.word	0xffffffff


	//   ....[15]....
        /*0078*/ 	.word	0xffffffff


	//----- nvinfo : EIATTR_COOP_GROUP_INSTR_OFFSETS
	.align		4
.L_290:
        /*007c*/ 	.byte	0x04, 0x28
        /*007e*/ 	.short	(.L_292 - .L_291)


	//   ....[0]....
.L_291:
        /*0080*/ 	.word	0x00003190


	//   ....[1]....
        /*0084*/ 	.word	0x00003220


	//   ....[2]....
        /*0088*/ 	.word	0x00003240


	//   ....[3]....
        /*008c*/ 	.word	0x000032a0


	//   ....[4]....
        /*0090*/ 	.word	0x000054a0


	//   ....[5]....
        /*0094*/ 	.word	0x000054b0


	//   ....[6]....
        /*0098*/ 	.word	0x000054e0


	//   ....[7]....
        /*009c*/ 	.word	0x000054f0


	//   ....[8]....
        /*00a0*/ 	.word	0x000077a0


	//   ....[9]....
        /*00a4*/ 	.word	0x000077c0


	//   ....[10]....
        /*00a8*/ 	.word	0x000077e0


	//   ....[11]....
        /*00ac*/ 	.word	0x00007800


	//   ....[12]....
        /*00b0*/ 	.word	0x00008790


	//   ....[13]....
        /*00b4*/ 	.word	0x000087d0


	//   ....[14]....
        /*00b8*/ 	.word	0x00008810


	//   ....[15]....
        /*00bc*/ 	.word	0x00008830


	//----- nvinfo : EIATTR_EXIT_INSTR_OFFSETS
	.align		4
.L_292:
        /*00c0*/ 	.byte	0x04, 0x1c
        /*00c2*/ 	.short	(.L_294 - .L_293)


	//   ....[0]....
.L_293:
        /*00c4*/ 	.word	0x000002d0


	//   ....[1]....
        /*00c8*/ 	.word	0x00009700


	//   ....[2]....
        /*00cc*/ 	.word	0x000097f0


	//   ....[3]....
        /*00d0*/ 	.word	0x00009810


	//   ....[4]....
        /*00d4*/ 	.word	0x00009e70


	//   ....[5]....
        /*00d8*/ 	.word	0x00009ef0


	//----- nvinfo : EIATTR_CTAIDZ_USED
	.align		4
.L_294:
        /*00dc*/ 	.byte	0x01, 0x04
	.zero		2


	//----- nvinfo : EIATTR_CRS_STACK_SIZE
	.align		4
        /*00e0*/ 	.byte	0x04, 0x1e
        /*00e2*/ 	.short	(.L_296 - .L_295)
.L_295:
        /*00e4*/ 	.word	0x00000000
.L_296:


//--------------------- .nv.info._ZN5flash16flash_fwd_kernelI23Flash_fwd_kernel_traitsILi96ELi128ELi64ELi4ELb0ELb0EN7cutlass6half_tE19Flash_kernel_traitsILi96ELi128ELi64ELi4ES3_EELb1ELb1ELb0ELb0ELb0ELb0ELb0ELb0EEEvNS_16Flash_fwd_paramsE --------------------------
	.section	.nv.info._ZN5flash16flash_fwd_kernelI23Flash_fwd_kernel_traitsILi96ELi128ELi64ELi4ELb0ELb0EN7cutlass6half_tE19Flash_kernel_traitsILi96ELi128ELi64ELi4ES3_EELb1ELb1ELb0ELb0ELb0ELb0ELb0ELb0EEEvNS_16Flash_fwd_paramsE,"",@"SHT_CUDA_INFO"
	.sectionflags	@""
	.align	4


	//----- nvinfo : EIATTR_CUDA_API_VERSION
	.align		4
        /*0000*/ 	.byte	0x04, 0x37
        /*0002*/ 	.short	(.L_298 - .L_297)
.L_297:
        /*0004*/ 	.word	0x00000082


	//----- nvinfo : EIATTR_SW2861232_WAR
	.align		4
.L_298:
        /*0008*/ 	.byte	0x01, 0x35
	.zero		2


	//----- nvinfo : EIATTR_PARAM_CBANK
	.align		4
        /*000c*/ 	.byte	0x04, 0x0a
        /*000e*/ 	.short	(.L_300 - .L_299)
	.align		4
.L_299:
        /*0010*/ 	.word	index@(.nv.constant0._ZN5flash16flash_fwd_kernelI23Flash_fwd_kernel_traitsILi96ELi128ELi64ELi4ELb0ELb0EN7cutlass6half_tE19Flash_kernel_traitsILi96ELi128ELi64ELi4ES3_EELb1ELb1ELb0ELb0ELb0ELb0ELb0ELb0EEEvNS_16Flash_fwd_paramsE)
        /*0014*/ 	.short	0x0160
        /*0016*/ 	.short	0x01d0


	//----- nvinfo : EIATTR_CBANK_PARAM_SIZE
	.align		4
.L_300:
        /*0018*/ 	.byte	0x03, 0x19
        /*001a*/ 	.short	0x01d0


	//----- nvinfo : EIATTR_KPARAM_INFO
	.align		4
        /*001c*/ 	.byte	0x04, 0x17
        /*001e*/ 	.short	(.L_302 - .L_301)
.L_301:
        /*0020*/ 	.word	0x00000000
        /*0024*/ 	.short	0x0000
        /*0026*/ 	.short	0x0000
        /*0028*/ 	.byte	0x00, 0xf0, 0x41, 0x07


	//----- nvinfo : EIATTR_MAXREG_COUNT
	.align		4
.L_302:
        /*002c*/ 	.byte	0x03, 0x1b
        /*002e*/ 	.short	0x00ff


	//----- nvinfo : EIATTR_NUM_BARRIERS
	.align		4
        /*0030*/ 	.byte	0x02, 0x4c
        /*0032*/ 	.byte	0x01
	.zero		1


	//----- nvinfo : EIATTR_ANNOTATIONS
	.align		4
        /*0034*/ 	.byte	0x04, 0x55
        /*0036*/ 	.short	(.L_304 - .L_303)


	//   ....[0]....
.L_303:
        /*0038*/ 	.word	0x00000001
        /*003c*/ 	.byte	0xc0, 0x85, 0x00, 0x00, 0x01, 0x00, 0x00, 0x00, 0x40, 0xac, 0x00, 0x00, 0x01, 0x00, 0x00, 0x00
        /*004c*/ 	.byte	0xe0, 0xca, 0x00, 0x00, 0x01, 0x00, 0x00, 0x00, 0x00, 0xcc, 0x00, 0x00, 0x01, 0x00, 0x00, 0x00
        /*005c*/ 	.byte	0xd0, 0xd4, 0x00, 0x00, 0x01, 0x00, 0x00, 0x00, 0x00, 0xd5, 0x00, 0x00, 0x01, 0x00, 0x00, 0x00
        /*006c*/ 	.byte	0x50, 0xd5, 0x00, 0x00, 0x01, 0x00, 0x00, 0x00, 0x60, 0xd5, 0x00, 0x00, 0x01, 0x00, 0x00, 0x00
        /*007c*/ 	.byte	0x00, 0xef, 0x00, 0x00, 0x01, 0x00, 0x00, 0x00, 0x20, 0xf0, 0x00, 0x00


	//----- nvinfo : EIATTR_MERCURY_ISA_VERSION
	.align		4
.L_304:
        /*0088*/ 	.byte	0x03, 0x5f
        /*008a*/ 	.short	0x0000


	//----- nvinfo : EIATTR_COOP_GROUP_MASK_REGIDS
	.align		4
        /*008c*/ 	.byte	0x04, 0x29
        /*008e*/ 	.short	(.L_306 - .L_305)


	//   ....[0]....
.L_305:
        /*0090*/ 	.word	0xffffffff


	//   ....[1]....
        /*0094*/ 	.word	0xffffffff


	//   ....[2]....
        /*0098*/ 	.word	0xffffffff


	//   ....[3]....
        /*009c*/ 	.word	0xffffffff


	//   ....[4]....
        /*00a0*/ 	.word	0xffffffff


	//   ....[5]....
        /*00a4*/ 	.word	0xffffffff


	//   ....[6]....
        /*00a8*/ 	.word	0xffffffff


	//   ....[7]....
        /*00ac*/ 	.word	0xffffffff


	//   ....[8]....
        /*00b0*/ 	.word	0xffffffff


	//   ....[9]....
        /*00b4*/ 	.word	0xffffffff


	//   ....[10]....
        /*00b8*/ 	.word	0xffffffff


	//   ....[11]....
        /*00bc*/ 	.word	0xffffffff


	//   ....[12]....
        /*00c0*/ 	.word	0xffffffff


	//   ....[13]....
        /*00c4*/ 	.word	0xffffffff


	//   ....[14]....
        /*00c8*/ 	.word	0xffffffff


	//   ....[15]....
        /*00cc*/ 	.word	0xffffffff


	//   ....[16]....
        /*00d0*/ 	.word	0xffffffff


	//   ....[17]....
        /*00d4*/ 	.word	0xffffffff


	//   ....[18]....
        /*00d8*/ 	.word	0xffffffff


	//   ....[19]....
        /*00dc*/ 	.word	0xffffffff


	//   ....[20]....
        /*00e0*/ 	.word	0xffffffff


	//   ....[21]....
        /*00e4*/ 	.word	0xffffffff


	//   ....[22]....
        /*00e8*/ 	.word	0xffffffff


	//   ....[23]....
        /*00ec*/ 	.word	0xffffffff


	//   ....[24]....
        /*00f0*/ 	.word	0xffffffff


	//   ....[25]....
        /*00f4*/ 	.word	0xffffffff


	//   ....[26]....
        /*00f8*/ 	.word	0xffffffff


	//   ....[27]....
        /*00fc*/ 	.word	0xffffffff


	//   ....[28]....
        /*0100*/ 	.word	0xffffffff


	//   ....[29]....
        /*0104*/ 	.word	0xffffffff


	//   ....[30]....
        /*0108*/ 	.word	0xffffffff


	//   ....[31]....
        /*010c*/ 	.word	0xffffffff


	//   ....[32]....
        /*0110*/ 	.word	0xffffffff


	//   ....[33]....
        /*0114*/ 	.word	0xffffffff


	//   ....[34]....
        /*0118*/ 	.word	0xffffffff


	//   ....[35]....
        /*011c*/ 	.word	0xffffffff


	//   ....[36]....
        /*0120*/ 	.word	0xffffffff


	//   ....[37]....
        /*0124*/ 	.word	0xffffffff


	//   ....[38]....
        /*0128*/ 	.word	0xffffffff


	//   ....[39]....
        /*012c*/ 	.word	0xffffffff


	//----- nvinfo : EIATTR_COOP_GROUP_INSTR_OFFSETS
	.align		4
.L_306:
        /*0130*/ 	.byte	0x04, 0x28
        /*0132*/ 	.short	(.L_308 - .L_307)


	//   ....[0]....
.L_307:
        /*0134*/ 	.word	0x00004190


	//   ....[1]....
        /*0138*/ 	.word	0x00004240


	//   ....[2]....
        /*013c*/ 	.word	0x000042e0


	//   ....[3]....
        /*0140*/ 	.word	0x00004430


	//   ....[4]....
        /*0144*/ 	.word	0x000049b0


	//   ....[5]....
        /*0148*/ 	.word	0x00004ab0


	//   ....[6]....
        /*014c*/ 	.word	0x00004bf0


	//   ....[7]....
        /*0150*/ 	.word	0x00004c90


	//   ....[8]....
        /*0154*/ 	.word	0x00008870


	//   ....[9]....
        /*0158*/ 	.word	0x00008a30


	//   ....[10]....
        /*015c*/ 	.word	0x00008ac0


	//   ....[11]....
        /*0160*/ 	.word	0x00008b90


	//   ....[12]....
        /*0164*/ 	.word	0x00008be0


	//   ....[13]....
        /*0168*/ 	.word	0x00008e50


	//   ....[14]....
        /*016c*/ 	.word	0x00008e90


	//   ....[15]....
        /*0170*/ 	.word	0x000090a0


	//   ....[16]....
        /*0174*/ 	.word	0x0000d7d0


	//   ....[17]....
        /*0178*/ 	.word	0x0000d8e0


	//   ....[18]....
        /*017c*/ 	.word	0x0000d980


	//   ....[19]....
        /*0180*/ 	.word	0x0000da50


	//   ....[20]....
        /*0184*/ 	.word	0x0000db20


	//   ....[21]....
        /*0188*/ 	.word	0x0000de40


	//   ....[22]....
        /*018c*/ 	.word	0x0000de80


	//   ....[23]....
        /*0190*/ 	.word	0x0000df50


	//   ....[24]....
        /*0194*/ 	.word	0x00011e30


	//   ....[25]....
        /*0198*/ 	.word	0x00011eb0


	//   ....[26]....
        /*019c*/ 	.word	0x00011fb0


	//   ....[27]....
        /*01a0*/ 	.word	0x00012000


	//   ....[28]....
        /*01a4*/ 	.word	0x00012040


	//   ....[29]....
        /*01a8*/ 	.word	0x00012170


	//   ....[30]....
        /*01ac*/ 	.word	0x000121e0


	//   ....[31]....
        /*01b0*/ 	.word	0x00012340


	//   ....[32]....
        /*01b4*/ 	.word	0x000150a0


	//   ....[33]....
        /*01b8*/ 	.word	0x000150e0


	//   ....[34]....
        /*01bc*/ 	.word	0x00015120


	//   ....[35]....
        /*01c0*/ 	.word	0x00015160


	//   ....[36]....
        /*01c4*/ 	.word	0x000151f0


	//   ....[37]....
        /*01c8*/ 	.word	0x00015220


	//   ....[38]....
        /*01cc*/ 	.word	0x00015260


	//   ....[39]....
        /*01d0*/ 	.word	0x00015370


	//----- nvinfo : EIATTR_EXIT_INSTR_OFFSETS
	.align		4
.L_308:
        /*01d4*/ 	.byte	0x04, 0x1c
        /*01d6*/ 	.short	(.L_310 - .L_309)


	//   ....[0]....
.L_309:
        /*01d8*/ 	.word	0x00000720


	//   ....[1]....
        /*01dc*/ 	.word	0x00016d50


	//   ....[2]....
        /*01e0*/ 	.word	0x00016e50


	//   ....[3]....
        /*01e4*/ 	.word	0x00016e70


	//   ....[4]....
        /*01e8*/ 	.word	0x000178f0


	//   ....[5]....
        /*01ec*/ 	.word	0x00017970


	//----- nvinfo : EIATTR_CTAIDZ_USED
	.align		4
.L_310:
        /*01f0*/ 	.byte	0x01, 0x04
	.zero		2


	//----- nvinfo : EIATTR_CRS_STACK_SIZE
	.align		4
        /*01f4*/ 	.byte	0x04, 0x1e
        /*01f6*/ 	.short	(.L_312 - .L_311)
.L_311:
        /*01f8*/ 	.word	0x00000000
.L_312:


//--------------------- .nv.info._ZN5flash16flash_fwd_kernelI23Flash_fwd_kernel_traitsILi96ELi128ELi64ELi4ELb0ELb0EN7cutlass6half_tE19Flash_kernel_traitsILi96ELi128ELi64ELi4ES3_EELb1ELb1ELb0ELb0ELb1ELb1ELb0ELb0EEEvNS_16Flash_fwd_paramsE --------------------------
	.section	.nv.info._ZN5flash16flash_fwd_kernelI23Flash_fwd_kernel_traitsILi96ELi128ELi64ELi4ELb0ELb0EN7cutlass6half_tE19Flash_kernel_traitsILi96ELi128ELi64ELi4ES3_EELb1ELb1ELb0ELb0ELb1ELb1ELb0ELb0EEEvNS_16Flash_fwd_paramsE,"",@"SHT_CUDA_INFO"
	.sectionflags	@""
	.align	4


	//----- nvinfo : EIATTR_CUDA_API_VERSION
	.align		4
        /*0000*/ 	.byte	0x04, 0x37
        /*0002*/ 	.short	(.L_314 - .L_313)
.L_313:
        /*0004*/ 	.word	0x00000082


	//----- nvinfo : EIATTR_SW2861232_WAR
	.align		4
.L_314:
        /*0008*/ 	.byte	0x01, 0x35
	.zero		2


	//----- nvinfo : EIATTR_PARAM_CBANK
	.align		4
        /*000c*/ 	.byte	0x04, 0x0a
        /*000e*/ 	.short	(.L_316 - .L_315)
	.align		4
.L_315:
        /*0010*/ 	.word	index@(.nv.constant0._ZN5flash16flash_fwd_kernelI23Flash_fwd_kernel_traitsILi96ELi128ELi64ELi4ELb0ELb0EN7cutlass6half_tE19Flash_kernel_traitsILi96ELi128ELi64ELi4ES3_EELb1ELb1ELb0ELb0ELb1ELb1ELb0ELb0EEEvNS_16Flash_fwd_paramsE)
        /*0014*/ 	.short	0x0160
        /*0016*/ 	.short	0x01d0


	//----- nvinfo : EIATTR_CBANK_PARAM_SIZE
	.align		4
.L_316:
        /*0018*/ 	.byte	0x03, 0x19
        /*001a*/ 	.short	0x01d0


	//----- nvinfo : EIATTR_KPARAM_INFO
	.align		4
        /*001c*/ 	.byte	0x04, 0x17
        /*001e*/ 	.short	(.L_318 - .L_317)
.L_317:
        /*0020*/ 	.word	0x00000000
        /*0024*/ 	.short	0x0000
        /*0026*/ 	.short	0x0000
        /*0028*/ 	.byte	0x00, 0xf0, 0x41, 0x07


	//----- nvinfo : EIATTR_MAXREG_COUNT
	.align		4
.L_318:
        /*002c*/ 	.byte	0x03, 0x1b
        /*002e*/ 	.short	0x00ff


	//----- nvinfo : EIATTR_NUM_BARRIERS
	.align		4
        /*0030*/ 	.byte	0x02, 0x4c
        /*0032*/ 	.byte	0x01
	.zero		1


	//----- nvinfo : EIATTR_ANNOTATIONS
	.align		4
        /*0034*/ 	.byte	0x04, 0x55
        /*0036*/ 	.short	(.L_320 - .L_319)


	//   ....[0]....
.L_319:
        /*0038*/ 	.word	0x00000001
        /*003c*/ 	.byte	0xf0, 0x6c, 0x00, 0x00, 0x01, 0x00, 0x00, 0x00, 0x30, 0x6d, 0x00, 0x00, 0x01, 0x00, 0x00, 0x00
        /*004c*/ 	.byte	0x50, 0x86, 0x00, 0x00, 0x01, 0x00, 0x00, 0x00, 0x60, 0x87, 0x00, 0x00


	//----- nvinfo : EIATTR_MERCURY_ISA_VERSION
	.align		4
.L_320:
        /*0058*/ 	.byte	0x03, 0x5f
        /*005a*/ 	.short	0x0000


	//----- nvinfo : EIATTR_COOP_GROUP_MASK_REGIDS
	.align		4
        /*005c*/ 	.byte	0x04, 0x29
        /*005e*/ 	.short	(.L_322 - .L_321)


	//   ....[0]....
.L_321:
        /*0060*/ 	.word	0xffffffff


	//   ....[1]....
        /*0064*/ 	.word	0xffffffff


	//   ....[2]....
        /*0068*/ 	.word	0xffffffff


	//   ....[3]....
        /*006c*/ 	.word	0xffffffff


	//   ....[4]....
        /*0070*/ 	.word	0xffffffff


	//   ....[5]....
        /*0074*/ 	.word	0xffffffff


	//   ....[6]....
        /*0078*/ 	.word	0xffffffff


	//   ....[7]....
        /*007c*/ 	.word	0xffffffff


	//   ....[8]....
        /*0080*/ 	.word	0xffffffff


	//   ....[9]....
        /*0084*/ 	.word	0xffffffff


	//   ....[10]....
        /*0088*/ 	.word	0xffffffff


	//   ....[11]....
        /*008c*/ 	.word	0xffffffff


	//   ....[12]....
        /*0090*/ 	.word	0xffffffff


	//   ....[13]....
        /*0094*/ 	.word	0xffffffff


	//   ....[14]....
        /*0098*/ 	.word	0xffffffff


	//   ....[15]....
        /*009c*/ 	.word	0xffffffff


	//   ....[16]....
        /*00a0*/ 	.word	0xffffffff


	//   ....[17]....
        /*00a4*/ 	.word	0xffffffff


	//   ....[18]....
        /*00a8*/ 	.word	0xffffffff


	//   ....[19]....
        /*00ac*/ 	.word	0xffffffff


	//   ....[20]....
        /*00b0*/ 	.word	0xffffffff


	//   ....[21]....
        /*00b4*/ 	.word	0xffffffff


	//   ....[22]....
        /*00b8*/ 	.word	0xffffffff


	//   ....[23]....
        /*00bc*/ 	.word	0xffffffff


	//   ....[24]....
        /*00c0*/ 	.word	0xffffffff


	//   ....[25]....
        /*00c4*/ 	.word	0xffffffff


	//   ....[26]....
        /*00c8*/ 	.word	0xffffffff


	//   ....[27]....
        /*00cc*/ 	.word	0xffffffff


	//   ....[28]....
        /*00d0*/ 	.word	0xffffffff


	//   ....[29]....
        /*00d4*/ 	.word	0xffffffff


	//   ....[30]....
        /*00d8*/ 	.word	0xffffffff


	//   ....[31]....
        /*00dc*/ 	.word	0xffffffff


	//----- nvinfo : EIATTR_COOP_GROUP_INSTR_OFFSETS
	.align		4
.L_322:
        /*00e0*/ 	.byte	0x04, 0x28
        /*00e2*/ 	.short	(.L_324 - .L_323)


	//   ....[0]....
.L_323:
        /*00e4*/ 	.word	0x000028e0


	//   ....[1]....
        /*00e8*/ 	.word	0x00002a00


	//   ....[2]....
        /*00ec*/ 	.word	0x00002a30


	//   ....[3]....
        /*00f0*/ 	.word	0x00002b80


	//   ....[4]....
        /*00f4*/ 	.word	0x000035f0


	//   ....[5]....
        /*00f8*/ 	.word	0x00003630


	//   ....[6]....
        /*00fc*/ 	.word	0x000037d0


	//   ....[7]....
        /*0100*/ 	.word	0x00003810


	//   ....[8]....
        /*0104*/ 	.word	0x00006f20


	//   ....[9]....
        /*0108*/ 	.word	0x00007090


	//   ....[10]....
        /*010c*/ 	.word	0x000070d0


	//   ....[11]....
        /*0110*/ 	.word	0x00007130


	//   ....[12]....
        /*0114*/ 	.word	0x00007260


	//   ....[13]....
        /*0118*/ 	.word	0x000072a0


	//   ....[14]....
        /*011c*/ 	.word	0x000072e0


	//   ....[15]....
        /*0120*/ 	.word	0x00007450


	//   ....[16]....
        /*0124*/ 	.word	0x0000b230


	//   ....[17]....
        /*0128*/ 	.word	0x0000b2b0


	//   ....[18]....
        /*012c*/ 	.word	0x0000b3b0


	//   ....[19]....
        /*0130*/ 	.word	0x0000b400


	//   ....[20]....
        /*0134*/ 	.word	0x0000b440


	//   ....[21]....
        /*0138*/ 	.word	0x0000b570


	//   ....[22]....
        /*013c*/ 	.word	0x0000b5e0


	//   ....[23]....
        /*0140*/ 	.word	0x0000b740


	//   ....[24]....
        /*0144*/ 	.word	0x0000e4a0


	//   ....[25]....
        /*0148*/ 	.word	0x0000e4e0


	//   ....[26]....
        /*014c*/ 	.word	0x0000e520


	//   ....[27]....
        /*0150*/ 	.word	0x0000e580


	//   ....[28]....
        /*0154*/ 	.word	0x0000e5a0


	//   ....[29]....
        /*0158*/ 	.word	0x0000e5c0


	//   ....[30]....
        /*015c*/ 	.word	0x0000e5d0


	//   ....[31]....
        /*0160*/ 	.word	0x0000e600


	//----- nvinfo : EIATTR_EXIT_INSTR_OFFSETS
	.align		4
.L_324:
        /*0164*/ 	.byte	0x04, 0x1c
        /*0166*/ 	.short	(.L_326 - .L_325)


	//   ....[0]....
.L_325:
        /*0168*/ 	.word	0x000004d0


	//   ....[1]....
        /*016c*/ 	.word	0x0000fd90


	//   ....[2]....
        /*0170*/ 	.word	0x00010480


	//   ....[3]....
        /*0174*/ 	.word	0x00010500


	//----- nvinfo : EIATTR_CTAIDZ_USED
	.align		4
.L_326:
        /*0178*/ 	.byte	0x01, 0x04
	.zero		2


	//----- nvinfo : EIATTR_CRS_STACK_SIZE
	.align		4
        /*017c*/ 	.byte	0x04, 0x1e
        /*017e*/ 	.short	(.L_328 - .L_327)
.L_327:
        /*0180*/ 	.word	0x00000000
.L_328:


//--------------------- .nv.info._ZN5flash16flash_fwd_kernelI23Flash_fwd_kernel_traitsILi96ELi128ELi64ELi4ELb0ELb0EN7cutlass6half_tE19Flash_kernel_traitsILi96ELi128ELi64ELi4ES3_EELb0ELb1ELb0ELb0ELb1ELb1ELb1ELb0EEEvNS_16Flash_fwd_paramsE --------------------------
	.section	.nv.info._ZN5flash16flash_fwd_kernelI23Flash_fwd_kernel_traitsILi96ELi128ELi64ELi4ELb0ELb0EN7cutlass6half_tE19Flash_kernel_traitsILi96ELi128ELi64ELi4ES3_EELb0ELb1ELb0ELb0ELb1ELb1ELb1ELb0EEEvNS_16Flash_fwd_paramsE,"",@"SHT_CUDA_INFO"
	.sectionflags	@""
	.align	4


	//----- nvinfo : EIATTR_CUDA_API_VERSION
	.align		4
        /*0000*/ 	.byte	0x04, 0x37
        /*0002*/ 	.short	(.L_330 - .L_329)
.L_329:
        /*0004*/ 	.word	0x00000082


	//----- nvinfo : EIATTR_SW2861232_WAR
	.align		4
.L_330:
        /*0008*/ 	.byte	0x01, 0x35
	.zero		2


	//----- nvinfo : EIATTR_PARAM_CBANK
	.align		4
        /*000c*/ 	.byte	0x04, 0x0a
        /*000e*/ 	.short	(.L_332 - .L_331)
	.align		4
.L_331:
        /*0010*/ 	.word	index@(.nv.constant0._ZN5flash16flash_fwd_kernelI23Flash_fwd_kernel_traitsILi96ELi128ELi64ELi4ELb0ELb0EN7cutlass6half_tE19Flash_kernel_traitsILi96ELi128ELi64ELi4ES3_EELb0ELb1ELb0ELb0ELb1ELb1ELb1ELb0EEEvNS_16Flash_fwd_paramsE)
        /*0014*/ 	.short	0x0160
        /*0016*/ 	.short	0x01d0


	//----- nvinfo : EIATTR_CBANK_PARAM_SIZE
	.align		4
.L_332:
        /*0018*/ 	.byte	0x03, 0x19
        /*001a*/ 	.short	0x01d0


	//----- nvinfo : EIATTR_KPARAM_INFO
	.align		4
        /*001c*/ 	.byte	0x04, 0x17
        /*001e*/ 	.short	(.L_334 - .L_333)
.L_333:
        /*0020*/ 	.word	0x00000000
        /*0024*/ 	.short	0x0000
        /*0026*/ 	.short	0x0000
        /*0028*/ 	.byte	0x00, 0xf0, 0x41, 0x07


	//----- nvinfo : EIATTR_MAXREG_COUNT
	.align		4
.L_334:
        /*002c*/ 	.byte	0x03, 0x1b
        /*002e*/ 	.short	0x00ff


	//----- nvinfo : EIATTR_NUM_BARRIERS
	.align		4
        /*0030*/ 	.byte	0x02, 0x4c
        /*0032*/ 	.byte	0x01
	.zero		1


	//----- nvinfo : EIATTR_ANNOTATIONS
	.align		4
        /*0034*/ 	.byte	0x04, 0x55
        /*0036*/ 	.short	(.L_336 - .L_335)


	//   ....[0]....
.L_335:
        /*0038*/ 	.word	0x00000001
        /*003c*/ 	.byte	0x60, 0x03, 0x00, 0x00, 0x01, 0x00, 0x00, 0x00, 0xb0, 0x04, 0x00, 0x00, 0x01, 0x00, 0x00, 0x00
        /* <DEDUP_REMOVED lines=22> */
        /*01ac*/ 	.byte	0x80, 0xe0, 0x00, 0x00, 0x01, 0x00, 0x00, 0x00, 0xb0, 0xe0, 0x00, 0x00


	//----- nvinfo : EIATTR_MERCURY_ISA_VERSION
	.align		4
.L_336:
        /*01b8*/ 	.byte	0x03, 0x5f
        /*01ba*/ 	.short	0x0000


	//----- nvinfo : EIATTR_COOP_GROUP_MASK_REGIDS
	.align		4
        /*01bc*/ 	.byte	0x04, 0x29
        /*01be*/ 	.short	(.L_338 - .L_337)


	//   ....[0]....
.L_337:
        /*01c0*/ 	.word	0xffffffff


	//   ....[1]....
        /*01c4*/ 	.word	0xffffffff


	//   ....[2]....
        /*01c8*/ 	.word	0xffffffff


	//   ....[3]....
        /*01cc*/ 	.word	0xffffffff


	//   ....[4]....
        /*01d0*/ 	.word	0xffffffff


	//   ....[5]....
        /*01d4*/ 	.word	0xffffffff


	//   ....[6]....
        /*01d8*/ 	.word	0xffffffff


	//   ....[7]....
        /*01dc*/ 	.word	0xffffffff


	//   ....[8]....
        /*01e0*/ 	.word	0xffffffff


	//   ....[9]....
        /*01e4*/ 	.word	0xffffffff


	//   ....[10]....
        /*01e8*/ 	.word	0xffffffff


	//   ....[11]....
        /*01ec*/ 	.word	0xffffffff


	//   ....[12]....
        /*01f0*/ 	.word	0xffffffff


	//   ....[13]....
        /*01f4*/ 	.word	0xffffffff


	//   ....[14]....
        /*01f8*/ 	.word	0xffffffff


	//   ....[15]....
        /*01fc*/ 	.word	0xffffffff


	//   ....[16]....
        /*0200*/ 	.word	0xffffffff


	//   ....[17]....
        /*0204*/ 	.word	0xffffffff


	//   ....[18]....
        /*0208*/ 	.word	0xffffffff


	//   ....[19]....
        /*020c*/ 	.word	0xffffffff


	//   ....[20]....
        /*0210*/ 	.word	0xffffffff


	//   ....[21]....
        /*0214*/ 	.word	0xffffffff


	//   ....[22]....
        /*0218*/ 	.word	0xffffffff


	//   ....[23]....
        /*021c*/ 	.word	0xffffffff


	//   ....[24]....
        /*0220*/ 	.word	0xffffffff


	//   ....[25]....
        /*0224*/ 	.word	0xffffffff


	//   ....[26]....
        /*0228*/ 	.word	0xffffffff


	//   ....[27]....
        /*022c*/ 	.word	0xffffffff


	//   ....[28]....
        /*0230*/ 	.word	0xffffffff


	//   ....[29]....
        /*0234*/ 	.word	0xffffffff


	//   ....[30]....
        /*0238*/ 	.word	0xffffffff


	//   ....[31]....
        /*023c*/ 	.word	0xffffffff


	//----- nvinfo : EIATTR_COOP_GROUP_INSTR_OFFSETS
	.align		4
.L_338:
        /*0240*/ 	.byte	0x04, 0x28
        /*0242*/ 	.short	(.L_340 - .L_339)


	//   ....[0]....
.L_339:
        /*0244*/ 	.word	0x00002c10


	//   ....[1]....
        /*0248*/ 	.word	0x00002dd0


	//   ....[2]....
        /*024c*/ 	.word	0x00002e60


	//   ....[3]....
        /*0250*/ 	.word	0x00003010


	//   ....[4]....
        /*0254*/ 	.word	0x00003050


	//   ....[5]....
        /*0258*/ 	.word	0x000031c0


	//   ....[6]....
        /*025c*/ 	.word	0x00003200


	//   ....[7]....
        /*0260*/ 	.word	0x000032f0


	//   ....[8]....
        /*0264*/ 	.word	0x000069f0


	//   ....[9]....
        /*0268*/ 	.word	0x00006ae0


	//   ....[10]....
        /*026c*/ 	.word	0x00006b10


	//   ....[11]....
        /*0270*/ 	.word	0x00006be0


	//   ....[12]....
        /*0274*/ 	.word	0x00006c80


	//   ....[13]....
        /*0278*/ 	.word	0x00006d80


	//   ....[14]....
        /*027c*/ 	.word	0x00006df0


	//   ....[15]....
        /*0280*/ 	.word	0x00006ee0


	//   ....[16]....
        /*0284*/ 	.word	0x0000a770


	//   ....[17]....
        /*0288*/ 	.word	0x0000a8f0


	//   ....[18]....
        /*028c*/ 	.word	0x0000a930


	//   ....[19]....
        /*0290*/ 	.word	0x0000a950


	//   ....[20]....
        /*0294*/ 	.word	0x0000a970


	//   ....[21]....
        /*0298*/ 	.word	0x0000a9a0


	//   ....[22]....
        /*029c*/ 	.word	0x0000a9e0


	//   ....[23]....
        /*02a0*/ 	.word	0x0000aa10


	//   ....[24]....
        /*02a4*/ 	.word	0x0000cac0


	//   ....[25]....
        /*02a8*/ 	.word	0x0000cad0


	//   ....[26]....
        /*02ac*/ 	.word	0x0000cae0


	//   ....[27]....
        /*02b0*/ 	.word	0x0000caf0


	//   ....[28]....
        /*02b4*/ 	.word	0x0000cb20


	//   ....[29]....
        /*02b8*/ 	.word	0x0000cb40


	//   ....[30]....
        /*02bc*/ 	.word	0x0000cbb0


	//   ....[31]....
        /*02c0*/ 	.word	0x0000cbf0


	//----- nvinfo : EIATTR_EXIT_INSTR_OFFSETS
	.align		4
.L_340:
        /*02c4*/ 	.byte	0x04, 0x1c
        /*02c6*/ 	.short	(.L_342 - .L_341)


	//   ....[0]....
.L_341:
        /*02c8*/ 	.word	0x00000170


	//   ....[1]....
        /*02cc*/ 	.word	0x0000e300


	//   ....[2]....
        /*02d0*/ 	.word	0x0000e980


	//   ....[3]....
        /*02d4*/ 	.word	0x0000ea00


	//----- nvinfo : EIATTR_CTAIDZ_USED
	.align		4
.L_342:
        /*02d8*/ 	.byte	0x01, 0x04
	.zero		2


	//----- nvinfo : EIATTR_CRS_STACK_SIZE
	.align		4
        /*02dc*/ 	.byte	0x04, 0x1e
        /*02de*/ 	.short	(.L_344 - .L_343)
.L_343:
        /*02e0*/ 	.word	0x00000000
.L_344:


//--------------------- .nv.info._ZN5flash16flash_fwd_kernelI23Flash_fwd_kernel_traitsILi96ELi128ELi64ELi4ELb0ELb0EN7cutlass6half_tE19Flash_kernel_traitsILi96ELi128ELi64ELi4ES3_EELb1ELb1ELb0ELb0ELb0ELb1ELb0ELb0EEEvNS_16Flash_fwd_paramsE --------------------------
	.section	.nv.info._ZN5flash16flash_fwd_kernelI23Flash_fwd_kernel_traitsILi96ELi128ELi64ELi4ELb0ELb0EN7cutlass6half_tE19Flash_kernel_traitsILi96ELi128ELi64ELi4ES3_EELb1ELb1ELb0ELb0ELb0ELb1ELb0ELb0EEEvNS_16Flash_fwd_paramsE,"",@"SHT_CUDA_INFO"
	.sectionflags	@""
	.align	4


	//----- nvinfo : EIATTR_CUDA_API_VERSION
	.align		4
        /*0000*/ 	.byte	0x04, 0x37
        /*0002*/ 	.short	(.L_346 - .L_345)
.L_345:
        /*0004*/ 	.word	0x00000082


	//----- nvinfo : EIATTR_SW2861232_WAR
	.align		4
.L_346:
        /*0008*/ 	.byte	0x01, 0x35
	.zero		2


	//----- nvinfo : EIATTR_PARAM_CBANK
	.align		4
        /*000c*/ 	.byte	0x04, 0x0a
        /*000e*/ 	.short	(.L_348 - .L_347)
	.align		4
.L_347:
        /*0010*/ 	.word	index@(.nv.constant0._ZN5flash16flash_fwd_kernelI23Flash_fwd_kernel_traitsILi96ELi128ELi64ELi4ELb0ELb0EN7cutlass6half_tE19Flash_kernel_traitsILi96ELi128ELi64ELi4ES3_EELb1ELb1ELb0ELb0ELb0ELb1ELb0ELb0EEEvNS_16Flash_fwd_paramsE)
        /*0014*/ 	.short	0x0160
        /*0016*/ 	.short	0x01d0


	//----- nvinfo : EIATTR_CBANK_PARAM_SIZE
	.align		4
.L_348:
        /*0018*/ 	.byte	0x03, 0x19
        /*001a*/ 	.short	0x01d0


	//----- nvinfo : EIATTR_KPARAM_INFO
	.align		4
        /*001c*/ 	.byte	0x04, 0x17
        /*001e*/ 	.short	(.L_350 - .L_349)
.L_349:
        /*0020*/ 	.word	0x00000000
        /*0024*/ 	.short	0x0000
        /*0026*/ 	.short	0x0000
        /*0028*/ 	.byte	0x00, 0xf0, 0x41, 0x07


	//----- nvinfo : EIATTR_MAXREG_COUNT
	.align		4
.L_350:
        /*002c*/ 	.byte	0x03, 0x1b
        /*002e*/ 	.short	0x00ff


	//----- nvinfo : EIATTR_NUM_BARRIERS
	.align		4
        /*0030*/ 	.byte	0x02, 0x4c
        /*0032*/ 	.byte	0x01
	.zero		1


	//----- nvinfo : EIATTR_ANNOTATIONS
	.align		4
        /*0034*/ 	.byte	0x04, 0x55
        /*0036*/ 	.short	(.L_352 - .L_351)


	//   ....[0]....
.L_351:
        /* <DEDUP_REMOVED lines=28> */


	//----- nvinfo : EIATTR_MERCURY_ISA_VERSION
	.align		4
.L_352:
        /*01e8*/ 	.byte	0x03, 0x5f
        /*01ea*/ 	.short	0x0000


	//----- nvinfo : EIATTR_COOP_GROUP_MASK_REGIDS
	.align		4
        /*01ec*/ 	.byte	0x04, 0x29
        /*01ee*/ 	.short	(.L_354 - .L_353)


	//   ....[0]....
.L_353:
        /*01f0*/ 	.word	0xffffffff


	//   ....[1]....
        /*01f4*/ 	.word	0xffffffff


	//   ....[2]....
        /*01f8*/ 	.word	0xffffffff


	//   ....[3]....
        /*01fc*/ 	.word	0xffffffff


	//   ....[4]....
        /*0200*/ 	.word	0xffffffff


	//   ....[5]....
        /*0204*/ 	.word	0xffffffff


	//   ....[6]....
        /*0208*/ 	.word	0xffffffff


	//   ....[7]....
        /*020c*/ 	.word	0xffffffff


	//   ....[8]....
        /*0210*/ 	.word	0xffffffff


	//   ....[9]....
        /*0214*/ 	.word	0xffffffff


	//   ....[10]....
        /*0218*/ 	.word	0xffffffff


	//   ....[11]....
        /*021c*/ 	.word	0xffffffff


	//   ....[12]....
        /*0220*/ 	.word	0xffffffff


	//   ....[13]....
        /*0224*/ 	.word	0xffffffff


	//   ....[14]....
        /*0228*/ 	.word	0xffffffff


	//   ....[15]....
        /*022c*/ 	.word	0xffffffff


	//   ....[16]....
        /*0230*/ 	.word	0xffffffff


	//   ....[17]....
        /*0234*/ 	.word	0xffffffff


	//   ....[18]....
        /*0238*/ 	.word	0xffffffff


	//   ....[19]....
        /*023c*/ 	.word	0xffffffff


	//   ....[20]....
        /*0240*/ 	.word	0xffffffff


	//   ....[21]....
        /*0244*/ 	.word	0xffffffff


	//   ....[22]....
        /*0248*/ 	.word	0xffffffff


	//   ....[23]....
        /*024c*/ 	.word	0xffffffff


	//   ....[24]....
        /*0250*/ 	.word	0xffffffff


	//   ....[25]....
        /*0254*/ 	.word	0xffffffff


	//   ....[26]....
        /*0258*/ 	.word	0xffffffff


	//   ....[27]....
        /*025c*/ 	.word	0xffffffff


	//   ....[28]....
        /*0260*/ 	.word	0xffffffff


	//   ....[29]....
        /*0264*/ 	.word	0xffffffff


	//   ....[30]....
        /*0268*/ 	.word	0xffffffff


	//   ....[31]....
        /*026c*/ 	.word	0xffffffff


	//   ....[32]....
        /*0270*/ 	.word	0xffffffff


	//   ....[33]....
        /*0274*/ 	.word	0xffffffff


	//   ....[34]....
        /*0278*/ 	.word	0xffffffff


	//   ....[35]....
        /*027c*/ 	.word	0xffffffff


	//   ....[36]....
        /*0280*/ 	.word	0xffffffff


	//   ....[37]....
        /*0284*/ 	.word	0xffffffff


	//   ....[38]....
        /*0288*/ 	.word	0xffffffff


	//   ....[39]....
        /*028c*/ 	.word	0xffffffff


	//----- nvinfo : EIATTR_COOP_GROUP_INSTR_OFFSETS
	.align		4
.L_354:
        /*0290*/ 	.byte	0x04, 0x28
        /*0292*/ 	.short	(.L_356 - .L_355)


	//   ....[0]....
.L_355:
        /*0294*/ 	.word	0x00003450


	//   ....[1]....
        /*0298*/ 	.word	0x00003520


	//   ....[2]....
        /*029c*/ 	.word	0x00003560


	//   ....[3]....
        /*02a0*/ 	.word	0x00003670


	//   ....[4]....
        /*02a4*/ 	.word	0x00003c20


	//   ....[5]....
        /*02a8*/ 	.word	0x00003c30


	//   ....[6]....
        /*02ac*/ 	.word	0x00003d30


	//   ....[7]....
        /*02b0*/ 	.word	0x00003fe0


	//   ....[8]....
        /*02b4*/ 	.word	0x000080f0


	//   ....[9]....
        /*02b8*/ 	.word	0x000082e0


	//   ....[10]....
        /*02bc*/ 	.word	0x00008300


	//   ....[11]....
        /*02c0*/ 	.word	0x00008450


	//   ....[12]....
        /*02c4*/ 	.word	0x000084f0


	//   ....[13]....
        /*02c8*/ 	.word	0x000085c0


	//   ....[14]....
        /*02cc*/ 	.word	0x000085f0


	//   ....[15]....
        /*02d0*/ 	.word	0x00008760


	//   ....[16]....
        /*02d4*/ 	.word	0x0000cb30


	//   ....[17]....
        /*02d8*/ 	.word	0x0000cc80


	//   ....[18]....
        /*02dc*/ 	.word	0x0000ceb0


	//   ....[19]....
        /*02e0*/ 	.word	0x0000d060


	//   ....[20]....
        /*02e4*/ 	.word	0x0000d090


	//   ....[21]....
        /*02e8*/ 	.word	0x0000d0f0


	//   ....[22]....
        /*02ec*/ 	.word	0x0000d180


	//   ....[23]....
        /*02f0*/ 	.word	0x0000d310


	//   ....[24]....
        /*02f4*/ 	.word	0x00011090


	//   ....[25]....
        /*02f8*/ 	.word	0x000110f0


	//   ....[26]....
        /*02fc*/ 	.word	0x00011110


	//   ....[27]....
        /*0300*/ 	.word	0x00011130


	//   ....[28]....
        /*0304*/ 	.word	0x00011160


	//   ....[29]....
        /*0308*/ 	.word	0x000111a0


	//   ....[30]....
        /*030c*/ 	.word	0x000117b0


	//   ....[31]....
        /*0310*/ 	.word	0x000118d0


	//   ....[32]....
        /*0314*/ 	.word	0x00014240


	//   ....[33]....
        /*0318*/ 	.word	0x00014270


	//   ....[34]....
        /*031c*/ 	.word	0x000142b0


	//   ....[35]....
        /*0320*/ 	.word	0x00014340


	//   ....[36]....
        /*0324*/ 	.word	0x00014370


	//   ....[37]....
        /*0328*/ 	.word	0x00014a90


	//   ....[38]....
        /*032c*/ 	.word	0x00014ab0


	//   ....[39]....
        /*0330*/ 	.word	0x00014ad0


	//----- nvinfo : EIATTR_EXIT_INSTR_OFFSETS
	.align		4
.L_356:
        /*0334*/ 	.byte	0x04, 0x1c
        /*0336*/ 	.short	(.L_358 - .L_357)


	//   ....[0]....
.L_357:
        /*0338*/ 	.word	0x00000730


	//   ....[1]....
        /*033c*/ 	.word	0x00015d60


	//   ....[2]....
        /*0340*/ 	.word	0x00015e40


	//   ....[3]....
        /*0344*/ 	.word	0x000167e0


	//   ....[4]....
        /*0348*/ 	.word	0x00016860


	//----- nvinfo : EIATTR_CTAIDZ_USED
	.align		4
.L_358:
        /*034c*/ 	.byte	0x01, 0x04
	.zero		2


	//----- nvinfo : EIATTR_CRS_STACK_SIZE
	.align		4
        /*0350*/ 	.byte	0x04, 0x1e
        /*0352*/ 	.short	(.L_360 - .L_359)
.L_359:
        /*0354*/ 	.word	0x00000000
.L_360:


//--------------------- .nv.info._ZN5flash16flash_fwd_kernelI23Flash_fwd_kernel_traitsILi96ELi128ELi64ELi4ELb0ELb0EN7cutlass6half_tE19Flash_kernel_traitsILi96ELi128ELi64ELi4ES3_EELb0ELb1ELb0ELb0ELb0ELb1ELb1ELb0EEEvNS_16Flash_fwd_paramsE --------------------------
	.section	.nv.info._ZN5flash16flash_fwd_kernelI23Flash_fwd_kernel_traitsILi96ELi128ELi64ELi4ELb0ELb0EN7cutlass6half_tE19Flash_kernel_traitsILi96ELi128ELi64ELi4ES3_EELb0ELb1ELb0ELb0ELb0ELb1ELb1ELb0EEEvNS_16Flash_fwd_paramsE,"",@"SHT_CUDA_INFO"
	.sectionflags	@""
	.align	4


	//----- nvinfo : EIATTR_CUDA_API_VERSION
	.align		4
        /*0000*/ 	.byte	0x04, 0x37
        /*0002*/ 	.short	(.L_362 - .L_361)
.L_361:
        /*0004*/ 	.word	0x00000082


	//----- nvinfo : EIATTR_SW2861232_WAR
	.align		4
.L_362:
        /*0008*/ 	.byte	0x01, 0x35
	.zero		2


	//----- nvinfo : EIATTR_PARAM_CBANK
	.align		4
        /*000c*/ 	.byte	0x04, 0x0a
        /*000e*/ 	.short	(.L_364 - .L_363)
	.align		4
.L_363:
        /*0010*/ 	.word	index@(.nv.constant0._ZN5flash16flash_fwd_kernelI23Flash_fwd_kernel_traitsILi96ELi128ELi64ELi4ELb0ELb0EN7cutlass6half_tE19Flash_kernel_traitsILi96ELi128ELi64ELi4ES3_EELb0ELb1ELb0ELb0ELb0ELb1ELb1ELb0EEEvNS_16Flash_fwd_paramsE)
        /*0014*/ 	.short	0x0160
        /*0016*/ 	.short	0x01d0


	//----- nvinfo : EIATTR_CBANK_PARAM_SIZE
	.align		4
.L_364:
        /*0018*/ 	.byte	0x03, 0x19
        /*001a*/ 	.short	0x01d0


	//----- nvinfo : EIATTR_KPARAM_INFO
	.align		4
        /*001c*/ 	.byte	0x04, 0x17
        /*001e*/ 	.short	(.L_366 - .L_365)
.L_365:
        /*0020*/ 	.word	0x00000000
        /*0024*/ 	.short	0x0000
        /*0026*/ 	.short	0x0000
        /*0028*/ 	.byte	0x00, 0xf0, 0x41, 0x07


	//----- nvinfo : EIATTR_MAXREG_COUNT
	.align		4
.L_366:
        /*002c*/ 	.byte	0x03, 0x1b
        /*002e*/ 	.short	0x00ff


	//----- nvinfo : EIATTR_NUM_BARRIERS
	.align		4
        /*0030*/ 	.byte	0x02, 0x4c
        /*0032*/ 	.byte	0x01
	.zero		1


	//----- nvinfo : EIATTR_ANNOTATIONS
	.align		4
        /*0034*/ 	.byte	0x04, 0x55
        /*0036*/ 	.short	(.L_368 - .L_367)


	//   ....[0]....
.L_367:
        /* <DEDUP_REMOVED lines=34> */
        /*024c*/ 	.byte	0x80, 0x30, 0x01, 0x00


	//----- nvinfo : EIATTR_MERCURY_ISA_VERSION
	.align		4
.L_368:
        /*0250*/ 	.byte	0x03, 0x5f
        /*0252*/ 	.short	0x0000


	//----- nvinfo : EIATTR_COOP_GROUP_MASK_REGIDS
	.align		4
        /*0254*/ 	.byte	0x04, 0x29
        /*0256*/ 	.short	(.L_370 - .L_369)


	//   ....[0]....
.L_369:
        /*0258*/ 	.word	0xffffffff


	//   ....[1]....
        /*025c*/ 	.word	0xffffffff


	//   ....[2]....
        /*0260*/ 	.word	0xffffffff


	//   ....[3]....
        /*0264*/ 	.word	0xffffffff


	//   ....[4]....
        /*0268*/ 	.word	0xffffffff


	//   ....[5]....
        /*026c*/ 	.word	0xffffffff


	//   ....[6]....
        /*0270*/ 	.word	0xffffffff


	//   ....[7]....
        /*0274*/ 	.word	0xffffffff


	//   ....[8]....
        /*0278*/ 	.word	0xffffffff


	//   ....[9]....
        /*027c*/ 	.word	0xffffffff


	//   ....[10]....
        /*0280*/ 	.word	0xffffffff


	//   ....[11]....
        /*0284*/ 	.word	0xffffffff


	//   ....[12]....
        /*0288*/ 	.word	0xffffffff


	//   ....[13]....
        /*028c*/ 	.word	0xffffffff


	//   ....[14]....
        /*0290*/ 	.word	0xffffffff


	//   ....[15]....
        /*0294*/ 	.word	0xffffffff


	//   ....[16]....
        /*0298*/ 	.word	0xffffffff


	//   ....[17]....
        /*029c*/ 	.word	0xffffffff


	//   ....[18]....
        /*02a0*/ 	.word	0xffffffff


	//   ....[19]....
        /*02a4*/ 	.word	0xffffffff


	//   ....[20]....
        /*02a8*/ 	.word	0xffffffff


	//   ....[21]....
        /*02ac*/ 	.word	0xffffffff


	//   ....[22]....
        /*02b0*/ 	.word	0xffffffff


	//   ....[23]....
        /*02b4*/ 	.word	0xffffffff


	//   ....[24]....
        /*02b8*/ 	.word	0xffffffff


	//   ....[25]....
        /*02bc*/ 	.word	0xffffffff


	//   ....[26]....
        /*02c0*/ 	.word	0xffffffff


	//   ....[27]....
        /*02c4*/ 	.word	0xffffffff


	//   ....[28]....
        /*02c8*/ 	.word	0xffffffff


	//   ....[29]....
        /*02cc*/ 	.word	0xffffffff


	//   ....[30]....
        /*02d0*/ 	.word	0xffffffff


	//   ....[31]....
        /*02d4*/ 	.word	0xffffffff


	//   ....[32]....
        /*02d8*/ 	.word	0xffffffff


	//   ....[33]....
        /*02dc*/ 	.word	0xffffffff


	//   ....[34]....
        /*02e0*/ 	.word	0xffffffff


	//   ....[35]....
        /*02e4*/ 	.word	0xffffffff


	//   ....[36]....
        /*02e8*/ 	.word	0xffffffff


	//   ....[37]....
        /*02ec*/ 	.word	0xffffffff


	//   ....[38]....
        /*02f0*/ 	.word	0xffffffff


	//   ....[39]....
        /*02f4*/ 	.word	0xffffffff


	//----- nvinfo : EIATTR_COOP_GROUP_INSTR_OFFSETS
	.align		4
.L_370:
        /*02f8*/ 	.byte	0x04, 0x28
        /*02fa*/ 	.short	(.L_372 - .L_371)


	//   ....[0]....
.L_371:
        /*02fc*/ 	.word	0x00003590


	//   ....[1]....
        /*0300*/ 	.word	0x00003680


	//   ....[2]....
        /*0304*/ 	.word	0x000036b0


	//   ....[3]....
        /*0308*/ 	.word	0x00003780


	//   ....[4]....
        /*030c*/ 	.word	0x000037b0


	//   ....[5]....
        /*0310*/ 	.word	0x00003890


	//   ....[6]....
        /*0314*/ 	.word	0x000038d0


	//   ....[7]....
        /*0318*/ 	.word	0x00003960


	//   ....[8]....
        /*031c*/ 	.word	0x00006ef0


	//   ....[9]....
        /*0320*/ 	.word	0x00006fd0


	//   ....[10]....
        /*0324*/ 	.word	0x00007000


	//   ....[11]....
        /*0328*/ 	.word	0x000070e0


	//   ....[12]....
        /*032c*/ 	.word	0x00007170


	//   ....[13]....
        /*0330*/ 	.word	0x000071f0


	//   ....[14]....
        /*0334*/ 	.word	0x00007260


	//   ....[15]....
        /*0338*/ 	.word	0x00007380


	//   ....[16]....
        /*033c*/ 	.word	0x0000b430


	//   ....[17]....
        /*0340*/ 	.word	0x0000b510


	//   ....[18]....
        /*0344*/ 	.word	0x0000b540


	//   ....[19]....
        /*0348*/ 	.word	0x0000b610


	//   ....[20]....
        /*034c*/ 	.word	0x0000b6c0


	//   ....[21]....
        /*0350*/ 	.word	0x0000b760


	//   ....[22]....
        /*0354*/ 	.word	0x0000b800


	//   ....[23]....
        /*0358*/ 	.word	0x0000b840


	//   ....[24]....
        /*035c*/ 	.word	0x0000ef70


	//   ....[25]....
        /*0360*/ 	.word	0x0000f0f0


	//   ....[26]....
        /*0364*/ 	.word	0x0000f130


	//   ....[27]....
        /*0368*/ 	.word	0x0000f150


	//   ....[28]....
        /*036c*/ 	.word	0x0000f170


	//   ....[29]....
        /*0370*/ 	.word	0x0000f1a0


	//   ....[30]....
        /*0374*/ 	.word	0x0000f1e0


	//   ....[31]....
        /*0378*/ 	.word	0x0000f210


	//   ....[32]....
        /*037c*/ 	.word	0x00011260


	//   ....[33]....
        /*0380*/ 	.word	0x00011270


	//   ....[34]....
        /*0384*/ 	.word	0x00011280


	//   ....[35]....
        /*0388*/ 	.word	0x00011290


	//   ....[36]....
        /*038c*/ 	.word	0x000112d0


	//   ....[37]....
        /*0390*/ 	.word	0x000112f0


	//   ....[38]....
        /*0394*/ 	.word	0x00011310


	//   ....[39]....
        /*0398*/ 	.word	0x00011320


	//----- nvinfo : EIATTR_EXIT_INSTR_OFFSETS
	.align		4
.L_372:
        /*039c*/ 	.byte	0x04, 0x1c
        /*039e*/ 	.short	(.L_374 - .L_373)


	//   ....[0]....
.L_373:
        /*03a0*/ 	.word	0x000002f0


	//   ....[1]....
        /*03a4*/ 	.word	0x00012d10


	//   ....[2]....
        /*03a8*/ 	.word	0x00012df0


	//   ....[3]....
        /*03ac*/ 	.word	0x00013730


	//   ....[4]....
        /*03b0*/ 	.word	0x000137b0


	//----- nvinfo : EIATTR_CTAIDZ_USED
	.align		4
.L_374:
        /*03b4*/ 	.byte	0x01, 0x04
	.zero		2


	//----- nvinfo : EIATTR_CRS_STACK_SIZE
	.align		4
        /*03b8*/ 	.byte	0x04, 0x1e
        /*03ba*/ 	.short	(.L_376 - .L_375)
.L_375:
        /*03bc*/ 	.word	0x00000000
.L_376:


//--------------------- .nv.info._ZN5flash16flash_fwd_kernelI23Flash_fwd_kernel_traitsILi96ELi128ELi64ELi4ELb0ELb0EN7cutlass6half_tE19Flash_kernel_traitsILi96ELi128ELi64ELi4ES3_EELb1ELb1ELb0ELb1ELb0ELb0ELb0ELb0EEEvNS_16Flash_fwd_paramsE --------------------------
	.section	.nv.info._ZN5flash16flash_fwd_kernelI23Flash_fwd_kernel_traitsILi96ELi128ELi64ELi4ELb0ELb0EN7cutlass6half_tE19Flash_kernel_traitsILi96ELi128ELi64ELi4ES3_EELb1ELb1ELb0ELb1ELb0ELb0ELb0ELb0EEEvNS_16Flash_fwd_paramsE,"",@"SHT_CUDA_INFO"
	.sectionflags	@""
	.align	4


	//----- nvinfo : EIATTR_CUDA_API_VERSION
	.align		4
        /*0000*/ 	.byte	0x04, 0x37
        /*0002*/ 	.short	(.L_378 - .L_377)
.L_377:
        /*0004*/ 	.word	0x00000082


	//----- nvinfo : EIATTR_SW2861232_WAR
	.align		4
.L_378:
        /*0008*/ 	.byte	0x01, 0x35
	.zero		2


	//----- nvinfo : EIATTR_PARAM_CBANK
	.align		4
        /*000c*/ 	.byte	0x04, 0x0a
        /*000e*/ 	.short	(.L_380 - .L_379)
	.align		4
.L_379:
        /*0010*/ 	.word	index@(.nv.constant0._ZN5flash16flash_fwd_kernelI23Flash_fwd_kernel_traitsILi96ELi128ELi64ELi4ELb0ELb0EN7cutlass6half_tE19Flash_kernel_traitsILi96ELi128ELi64ELi4ES3_EELb1ELb1ELb0ELb1ELb0ELb0ELb0ELb0EEEvNS_16Flash_fwd_paramsE)
        /*0014*/ 	.short	0x0160
        /*0016*/ 	.short	0x01d0


	//----- nvinfo : EIATTR_CBANK_PARAM_SIZE
	.align		4
.L_380:
        /*0018*/ 	.byte	0x03, 0x19
        /*001a*/ 	.short	0x01d0


	//----- nvinfo : EIATTR_KPARAM_INFO
	.align		4
        /*001c*/ 	.byte	0x04, 0x17
        /*001e*/ 	.short	(.L_382 - .L_381)
.L_381:
        /*0020*/ 	.word	0x00000000
        /*0024*/ 	.short	0x0000
        /*0026*/ 	.short	0x0000
        /*0028*/ 	.byte	0x00, 0xf0, 0x41, 0x07


	//----- nvinfo : EIATTR_MAXREG_COUNT
	.align		4
.L_382:
        /*002c*/ 	.byte	0x03, 0x1b
        /*002e*/ 	.short	0x00ff


	//----- nvinfo : EIATTR_NUM_BARRIERS
	.align		4
        /*0030*/ 	.byte	0x02, 0x4c
        /*0032*/ 	.byte	0x01
	.zero		1


	//----- nvinfo : EIATTR_ANNOTATIONS
	.align		4
        /*0034*/ 	.byte	0x04, 0x55
        /*0036*/ 	.short	(.L_384 - .L_383)


	//   ....[0]....
.L_383:
        /* <DEDUP_REMOVED lines=38> */


	//----- nvinfo : EIATTR_MERCURY_ISA_VERSION
	.align		4
.L_384:
        /*0280*/ 	.byte	0x03, 0x5f
        /*0282*/ 	.short	0x0000


	//----- nvinfo : EIATTR_COOP_GROUP_MASK_REGIDS
	.align		4
        /*0284*/ 	.byte	0x04, 0x29
        /*0286*/ 	.short	(.L_386 - .L_385)


	//   ....[0]....
.L_385:
        /*0288*/ 	.word	0xffffffff


	//   ....[1]....
        /*028c*/ 	.word	0xffffffff


	//   ....[2]....
        /*0290*/ 	.word	0xffffffff


	//   ....[3]....
        /*0294*/ 	.word	0xffffffff


	//   ....[4]....
        /*0298*/ 	.word	0xffffffff


	//   ....[5]....
        /*029c*/ 	.word	0xffffffff


	//   ....[6]....
        /*02a0*/ 	.word	0xffffffff


	//   ....[7]....
        /*02a4*/ 	.word	0xffffffff


	//   ....[8]....
        /*02a8*/ 	.word	0xffffffff


	//   ....[9]....
        /*02ac*/ 	.word	0xffffffff


	//   ....[10]....
        /*02b0*/ 	.word	0xffffffff


	//   ....[11]....
        /*02b4*/ 	.word	0xffffffff


	//   ....[12]....
        /*02b8*/ 	.word	0xffffffff


	//   ....[13]....
        /*02bc*/ 	.word	0xffffffff


	//   ....[14]....
        /*02c0*/ 	.word	0xffffffff


	//   ....[15]....
        /*02c4*/ 	.word	0xffffffff


	//   ....[16]....
        /*02c8*/ 	.word	0xffffffff


	//   ....[17]....
        /*02cc*/ 	.word	0xffffffff


	//   ....[18]....
        /*02d0*/ 	.word	0xffffffff


	//   ....[19]....
        /*02d4*/ 	.word	0xffffffff


	//   ....[20]....
        /*02d8*/ 	.word	0xffffffff


	//   ....[21]....
        /*02dc*/ 	.word	0xffffffff


	//   ....[22]....
        /*02e0*/ 	.word	0xffffffff


	//   ....[23]....
        /*02e4*/ 	.word	0xffffffff


	//   ....[24]....
        /*02e8*/ 	.word	0xffffffff


	//   ....[25]....
        /*02ec*/ 	.word	0xffffffff


	//   ....[26]....
        /*02f0*/ 	.word	0xffffffff


	//   ....[27]....
        /*02f4*/ 	.word	0xffffffff


	//   ....[28]....
        /*02f8*/ 	.word	0xffffffff


	//   ....[29]....
        /*02fc*/ 	.word	0xffffffff


	//   ....[30]....
        /*0300*/ 	.word	0xffffffff


	//   ....[31]....
        /*0304*/ 	.word	0xffffffff


	//   ....[32]....
        /*0308*/ 	.word	0xffffffff


	//   ....[33]....
        /*030c*/ 	.word	0xffffffff


	//   ....[34]....
        /*0310*/ 	.word	0xffffffff


	//   ....[35]....
        /*0314*/ 	.word	0xffffffff


	//   ....[36]....
        /*0318*/ 	.word	0xffffffff


	//   ....[37]....
        /*031c*/ 	.word	0xffffffff


	//   ....[38]....
        /*0320*/ 	.word	0xffffffff


	//   ....[39]....
        /*0324*/ 	.word	0xffffffff


	//----- nvinfo : EIATTR_COOP_GROUP_INSTR_OFFSETS
	.align		4
.L_386:
        /*0328*/ 	.byte	0x04, 0x28
        /*032a*/ 	.short	(.L_388 - .L_387)


	//   ....[0]....
.L_387:
        /*032c*/ 	.word	0x00004930


	//   ....[1]....
        /*0330*/ 	.word	0x00004a40


	//   ....[2]....
        /*0334*/ 	.word	0x00004a80


	//   ....[3]....
        /*0338*/ 	.word	0x00004ba0


	//   ....[4]....
        /*033c*/ 	.word	0x00005150


	//   ....[5]....
        /*0340*/ 	.word	0x00005160


	//   ....[6]....
        /*0344*/ 	.word	0x00005460


	//   ....[7]....
        /*0348*/ 	.word	0x000054b0


	//   ....[8]....
        /*034c*/ 	.word	0x00009f80


	//   ....[9]....
        /*0350*/ 	.word	0x0000a100


	//   ....[10]....
        /*0354*/ 	.word	0x0000a140


	//   ....[11]....
        /*0358*/ 	.word	0x0000a2e0


	//   ....[12]....
        /*035c*/ 	.word	0x0000a350


	//   ....[13]....
        /*0360*/ 	.word	0x0000a4b0


	//   ....[14]....
        /*0364*/ 	.word	0x0000a620


	//   ....[15]....
        /*0368*/ 	.word	0x0000a810


	//   ....[16]....
        /*036c*/ 	.word	0x0000f4f0


	//   ....[17]....
        /*0370*/ 	.word	0x0000f5f0


	//   ....[18]....
        /*0374*/ 	.word	0x0000f630


	//   ....[19]....
        /*0378*/ 	.word	0x0000f680


	//   ....[20]....
        /*037c*/ 	.word	0x0000f920


	//   ....[21]....
        /*0380*/ 	.word	0x0000fac0


	//   ....[22]....
        /*0384*/ 	.word	0x0000faf0


	//   ....[23]....
        /*0388*/ 	.word	0x0000fcb0


	//   ....[24]....
        /*038c*/ 	.word	0x000145d0


	//   ....[25]....
        /*0390*/ 	.word	0x000145e0


	//   ....[26]....
        /*0394*/ 	.word	0x000145f0


	//   ....[27]....
        /*0398*/ 	.word	0x00014610


	//   ....[28]....
        /*039c*/ 	.word	0x00014630


	//   ....[29]....
        /*03a0*/ 	.word	0x00014650


	//   ....[30]....
        /*03a4*/ 	.word	0x00014bd0


	//   ....[31]....
        /*03a8*/ 	.word	0x00014d10


	//   ....[32]....
        /*03ac*/ 	.word	0x000176a0


	//   ....[33]....
        /*03b0*/ 	.word	0x000176b0


	//   ....[34]....
        /*03b4*/ 	.word	0x000177a0


	//   ....[35]....
        /*03b8*/ 	.word	0x000177d0


	//   ....[36]....
        /*03bc*/ 	.word	0x00017f10


	//   ....[37]....
        /*03c0*/ 	.word	0x00017f20


	//   ....[38]....
        /*03c4*/ 	.word	0x00017f90


	//   ....[39]....
        /*03c8*/ 	.word	0x00017fb0


	//----- nvinfo : EIATTR_EXIT_INSTR_OFFSETS
	.align		4
.L_388:
        /*03cc*/ 	.byte	0x04, 0x1c
        /*03ce*/ 	.short	(.L_390 - .L_389)


	//   ....[0]....
.L_389:
        /*03d0*/ 	.word	0x00000730


	//   ....[1]....
        /*03d4*/ 	.word	0x00019360


	//   ....[2]....
        /*03d8*/ 	.word	0x00019460


	//   ....[3]....
        /*03dc*/ 	.word	0x00019480


	//   ....[4]....
        /*03e0*/ 	.word	0x00019f00


	//   ....[5]....
        /*03e4*/ 	.word	0x00019f80


	//----- nvinfo : EIATTR_CTAIDZ_USED
	.align		4
.L_390:
        /*03e8*/ 	.byte	0x01, 0x04
	.zero		2


	//----- nvinfo : EIATTR_CRS_STACK_SIZE
	.align		4
        /*03ec*/ 	.byte	0x04, 0x1e
        /*03ee*/ 	.short	(.L_392 - .L_391)
.L_391:
        /*03f0*/ 	.word	0x00000000
.L_392:


//--------------------- .nv.info._ZN5flash16flash_fwd_kernelI23Flash_fwd_kernel_traitsILi96ELi128ELi64ELi4ELb0ELb0EN7cutlass6half_tE19Flash_kernel_traitsILi96ELi128ELi64ELi4ES3_EELb1ELb1ELb0ELb0ELb0ELb0ELb0ELb1EEEvNS_16Flash_fwd_paramsE --------------------------
	.section	.nv.info._ZN5flash16flash_fwd_kernelI23Flash_fwd_kernel_traitsILi96ELi128ELi64ELi4ELb0ELb0EN7cutlass6half_tE19Flash_kernel_traitsILi96ELi128ELi64ELi4ES3_EELb1ELb1ELb0ELb0ELb0ELb0ELb0ELb1EEEvNS_16Flash_fwd_paramsE,"",@"SHT_CUDA_INFO"
	.sectionflags	@""
	.align	4


	//----- nvinfo : EIATTR_CUDA_API_VERSION
	.align		4
        /*0000*/ 	.byte	0x04, 0x37
        /*0002*/ 	.short	(.L_394 - .L_393)
.L_393:
        /*0004*/ 	.word	0x00000082


	//----- nvinfo : EIATTR_SW2861232_WAR
	.align		4
.L_394:
        /*0008*/ 	.byte	0x01, 0x35
	.zero		2


	//----- nvinfo : EIATTR_PARAM_CBANK
	.align		4
        /*000c*/ 	.byte	0x04, 0x0a
        /*000e*/ 	.short	(.L_396 - .L_395)
	.align		4
.L_395:
        /*0010*/ 	.word	index@(.nv.constant0._ZN5flash16flash_fwd_kernelI23Flash_fwd_kernel_traitsILi96ELi128ELi64ELi4ELb0ELb0EN7cutlass6half_tE19Flash_kernel_traitsILi96ELi128ELi64ELi4ES3_EELb1ELb1ELb0ELb0ELb0ELb0ELb0ELb1EEEvNS_16Flash_fwd_paramsE)
        /*0014*/ 	.short	0x0160
        /*0016*/ 	.short	0x01d0


	//----- nvinfo : EIATTR_CBANK_PARAM_SIZE
	.align		4
.L_396:
        /*0018*/ 	.byte	0x03, 0x19
        /*001a*/ 	.short	0x01d0


	//----- nvinfo : EIATTR_KPARAM_INFO
	.align		4
        /*001c*/ 	.byte	0x04, 0x17
        /*001e*/ 	.short	(.L_398 - .L_397)
.L_397:
        /*0020*/ 	.word	0x00000000
        /*0024*/ 	.short	0x0000
        /*0026*/ 	.short	0x0000
        /*0028*/ 	.byte	0x00, 0xf0, 0x41, 0x07


	//----- nvinfo : EIATTR_MAXREG_COUNT
	.align		4
.L_398:
        /*002c*/ 	.byte	0x03, 0x1b
        /*002e*/ 	.short	0x00ff


	//----- nvinfo : EIATTR_NUM_BARRIERS
	.align		4
        /*0030*/ 	.byte	0x02, 0x4c
        /*0032*/ 	.byte	0x01
	.zero		1


	//----- nvinfo : EIATTR_ANNOTATIONS
	.align		4
        /*0034*/ 	.byte	0x04, 0x55
        /*0036*/ 	.short	(.L_400 - .L_399)


	//   ....[0]....
.L_399:
        /* <DEDUP_REMOVED lines=170> */


	//----- nvinfo : EIATTR_MERCURY_ISA_VERSION
	.align		4
.L_400:
        /*0ac8*/ 	.byte	0x03, 0x5f
        /*0aca*/ 	.short	0x0000


	//----- nvinfo : EIATTR_COOP_GROUP_MASK_REGIDS
	.align		4
        /*0acc*/ 	.byte	0x04, 0x29
        /*0ace*/ 	.short	(.L_402 - .L_401)


	//   ....[0]....
.L_401:
        /*0ad0*/ 	.word	0xffffffff


	//   ....[1]....
        /*0ad4*/ 	.word	0xffffffff


	//   ....[2]....
        /*0ad8*/ 	.word	0xffffffff


	//   ....[3]....
        /*0adc*/ 	.word	0xffffffff


	//   ....[4]....
        /*0ae0*/ 	.word	0xffffffff


	//   ....[5]....
        /*0ae4*/ 	.word	0xffffffff


	//   ....[6]....
        /*0ae8*/ 	.word	0xffffffff


	//   ....[7]....
        /*0aec*/ 	.word	0xffffffff


	//   ....[8]....
        /*0af0*/ 	.word	0xffffffff


	//   ....[9]....
        /*0af4*/ 	.word	0xffffffff


	//   ....[10]....
        /*0af8*/ 	.word	0xffffffff


	//   ....[11]....
        /*0afc*/ 	.word	0xffffffff


	//   ....[12]....
        /*0b00*/ 	.word	0xffffffff


	//   ....[13]....
        /*0b04*/ 	.word	0xffffffff


	//   ....[14]....
        /*0b08*/ 	.word	0xffffffff


	//   ....[15]....
        /*0b0c*/ 	.word	0xffffffff


	//   ....[16]....
        /*0b10*/ 	.word	0xffffffff


	//   ....[17]....
        /*0b14*/ 	.word	0xffffffff


	//   ....[18]....
        /*0b18*/ 	.word	0xffffffff


	//   ....[19]....
        /*0b1c*/ 	.word	0xffffffff


	//   ....[20]....
        /*0b20*/ 	.word	0xffffffff


	//   ....[21]....
        /*0b24*/ 	.word	0xffffffff


	//   ....[22]....
        /*0b28*/ 	.word	0xffffffff


	//   ....[23]....
        /*0b2c*/ 	.word	0xffffffff


	//   ....[24]....
        /*0b30*/ 	.word	0xffffffff


	//   ....[25]....
        /*0b34*/ 	.word	0xffffffff


	//   ....[26]....
        /*0b38*/ 	.word	0xffffffff


	//   ....[27]....
        /*0b3c*/ 	.word	0xffffffff


	//   ....[28]....
        /*0b40*/ 	.word	0xffffffff


	//   ....[29]....
        /*0b44*/ 	.word	0xffffffff


	//   ....[30]....
        /*0b48*/ 	.word	0xffffffff


	//   ....[31]....
        /*0b4c*/ 	.word	0xffffffff


	//   ....[32]....
        /*0b50*/ 	.word	0xffffffff


	//   ....[33]....
        /*0b54*/ 	.word	0xffffffff


	//   ....[34]....
        /*0b58*/ 	.word	0xffffffff


	//   ....[35]....
        /*0b5c*/ 	.word	0xffffffff


	//   ....[36]....
        /*0b60*/ 	.word	0xffffffff


	//   ....[37]....
        /*0b64*/ 	.word	0xffffffff


	//   ....[38]....
        /*0b68*/ 	.word	0xffffffff


	//   ....[39]....
        /*0b6c*/ 	.word	0xffffffff


	//----- nvinfo : EIATTR_COOP_GROUP_INSTR_OFFSETS
	.align		4
.L_402:
        /*0b70*/ 	.byte	0x04, 0x28
        /*0b72*/ 	.short	(.L_404 - .L_403)


	//   ....[0]....
.L_403:
        /*0b74*/ 	.word	0x00004200


	//   ....[1]....
        /*0b78*/ 	.word	0x00004390


	//   ....[2]....
        /*0b7c*/ 	.word	0x00004550


	//   ....[3]....
        /*0b80*/ 	.word	0x000046e0


	//   ....[4]....
        /*0b84*/ 	.word	0x000049b0


	//   ....[5]....
        /*0b88*/ 	.word	0x00004ac0


	//   ....[6]....
        /*0b8c*/ 	.word	0x00004e40


	//   ....[7]....
        /*0b90*/ 	.word	0x000050d0


	//   ....[8]....
        /*0b94*/ 	.word	0x0000bae0


	//   ....[9]....
        /*0b98*/ 	.word	0x0000bb00


	//   ....[10]....
        /*0b9c*/ 	.word	0x0000c250


	//   ....[11]....
        /*0ba0*/ 	.word	0x0000c270


	//   ....[12]....
        /*0ba4*/ 	.word	0x0000cd90


	//   ....[13]....
        /*0ba8*/ 	.word	0x0000cda0


	//   ....[14]....
        /*0bac*/ 	.word	0x0000cdd0


	//   ....[15]....
        /*0bb0*/ 	.word	0x0000cde0


	//   ....[16]....
        /*0bb4*/ 	.word	0x000151b0


	//   ....[17]....
        /*0bb8*/ 	.word	0x000151c0


	//   ....[18]....
        /*0bbc*/ 	.word	0x00015370


	//   ....[19]....
        /*0bc0*/ 	.word	0x00015380


	//   ....[20]....
        /*0bc4*/ 	.word	0x000159f0


	//   ....[21]....
        /*0bc8*/ 	.word	0x00015ba0


	//   ....[22]....
        /*0bcc*/ 	.word	0x00015bd0


	//   ....[23]....
        /*0bd0*/ 	.word	0x00015cc0


	//   ....[24]....
        /*0bd4*/ 	.word	0x0001da00


	//   ....[25]....
        /*0bd8*/ 	.word	0x0001db60


	//   ....[26]....
        /*0bdc*/ 	.word	0x0001de40


	//   ....[27]....
        /*0be0*/ 	.word	0x0001dff0


	//   ....[28]....
        /*0be4*/ 	.word	0x0001e0d0


	//   ....[29]....
        /*0be8*/ 	.word	0x0001e170


	//   ....[30]....
        /*0bec*/ 	.word	0x0001e280


	//   ....[31]....
        /*0bf0*/ 	.word	0x0001e310


	//   ....[32]....
        /*0bf4*/ 	.word	0x00023500


	//   ....[33]....
        /*0bf8*/ 	.word	0x00023540


	//   ....[34]....
        /*0bfc*/ 	.word	0x00023570


	//   ....[35]....
        /*0c00*/ 	.word	0x00023620


	//   ....[36]....
        /*0c04*/ 	.word	0x00023660


	//   ....[37]....
        /*0c08*/ 	.word	0x00023690


	//   ....[38]....
        /*0c0c*/ 	.word	0x000236d0


	//   ....[39]....
        /*0c10*/ 	.word	0x000237c0


	//----- nvinfo : EIATTR_EXIT_INSTR_OFFSETS
	.align		4
.L_404:
        /*0c14*/ 	.byte	0x04, 0x1c
        /*0c16*/ 	.short	(.L_406 - .L_405)


	//   ....[0]....
.L_405:
        /*0c18*/ 	.word	0x000006c0


	//   ....[1]....
        /*0c1c*/ 	.word	0x000251e0


	//   ....[2]....
        /*0c20*/ 	.word	0x000252e0


	//   ....[3]....
        /*0c24*/ 	.word	0x00025300


	//   ....[4]....
        /*0c28*/ 	.word	0x00025d80


	//   ....[5]....
        /*0c2c*/ 	.word	0x00025e00


	//----- nvinfo : EIATTR_CTAIDZ_USED
	.align		4
.L_406:
        /*0c30*/ 	.byte	0x01, 0x04
	.zero		2


	//----- nvinfo : EIATTR_CRS_STACK_SIZE
	.align		4
        /*0c34*/ 	.byte	0x04, 0x1e
        /*0c36*/ 	.short	(.L_408 - .L_407)
.L_407:
        /*0c38*/ 	.word	0x00000000
.L_408:


//--------------------- .nv.info._ZN5flash16flash_fwd_kernelI23Flash_fwd_kernel_traitsILi96ELi128ELi64ELi4ELb0ELb0EN7cutlass6half_tE19Flash_kernel_traitsILi96ELi128ELi64ELi4ES3_EELb0ELb1ELb0ELb0ELb0ELb0ELb1ELb0EEEvNS_16Flash_fwd_paramsE --------------------------
	.section	.nv.info._ZN5flash16flash_fwd_kernelI23Flash_fwd_kernel_traitsILi96ELi128ELi64ELi4ELb0ELb0EN7cutlass6half_tE19Flash_kernel_traitsILi96ELi128ELi64ELi4ES3_EELb0ELb1ELb0ELb0ELb0ELb0ELb1ELb0EEEvNS_16Flash_fwd_paramsE,"",@"SHT_CUDA_INFO"
	.sectionflags	@""
	.align	4


	//----- nvinfo : EIATTR_CUDA_API_VERSION
	.align		4
        /*0000*/ 	.byte	0x04, 0x37
        /*0002*/ 	.short	(.L_410 - .L_409)
.L_409:
        /*0004*/ 	.word	0x00000082


	//----- nvinfo : EIATTR_SW2861232_WAR
	.align		4
.L_410:
        /*0008*/ 	.byte	0x01, 0x35
	.zero		2


	//----- nvinfo : EIATTR_PARAM_CBANK
	.align		4
        /*000c*/ 	.byte	0x04, 0x0a
        /*000e*/ 	.short	(.L_412 - .L_411)
	.align		4
.L_411:
        /*0010*/ 	.word	index@(.nv.constant0._ZN5flash16flash_fwd_kernelI23Flash_fwd_kernel_traitsILi96ELi128ELi64ELi4ELb0ELb0EN7cutlass6half_tE19Flash_kernel_traitsILi96ELi128ELi64ELi4ES3_EELb0ELb1ELb0ELb0ELb0ELb0ELb1ELb0EEEvNS_16Flash_fwd_paramsE)
        /*0014*/ 	.short	0x0160
        /*0016*/ 	.short	0x01d0


	//----- nvinfo : EIATTR_CBANK_PARAM_SIZE
	.align		4
.L_412:
        /*0018*/ 	.byte	0x03, 0x19
        /*001a*/ 	.short	0x01d0


	//----- nvinfo : EIATTR_KPARAM_INFO
	.align		4
        /*001c*/ 	.byte	0x04, 0x17
        /*001e*/ 	.short	(.L_414 - .L_413)
.L_413:
        /*0020*/ 	.word	0x00000000
        /*0024*/ 	.short	0x0000
        /*0026*/ 	.short	0x0000
        /*0028*/ 	.byte	0x00, 0xf0, 0x41, 0x07


	//----- nvinfo : EIATTR_MAXREG_COUNT
	.align		4
.L_414:
        /*002c*/ 	.byte	0x03, 0x1b
        /*002e*/ 	.short	0x00ff


	//----- nvinfo : EIATTR_NUM_BARRIERS
	.align		4
        /*0030*/ 	.byte	0x02, 0x4c
        /*0032*/ 	.byte	0x01
	.zero		1


	//----- nvinfo : EIATTR_ANNOTATIONS
	.align		4
        /*0034*/ 	.byte	0x04, 0x55
        /*0036*/ 	.short	(.L_416 - .L_415)


	//   ....[0]....
.L_415:
        /* <DEDUP_REMOVED lines=34> */


	//----- nvinfo : EIATTR_MERCURY_ISA_VERSION
	.align		4
.L_416:
        /*0240*/ 	.byte	0x03, 0x5f
        /*0242*/ 	.short	0x0000


	//----- nvinfo : EIATTR_COOP_GROUP_MASK_REGIDS
	.align		4
        /*0244*/ 	.byte	0x04, 0x29
        /*0246*/ 	.short	(.L_418 - .L_417)


	//   ....[0]....
.L_417:
        /*0248*/ 	.word	0xffffffff


	//   ....[1]....
        /*024c*/ 	.word	0xffffffff


	//   ....[2]....
        /*0250*/ 	.word	0xffffffff


	//   ....[3]....
        /*0254*/ 	.word	0xffffffff


	//   ....[4]....
        /*0258*/ 	.word	0xffffffff


	//   ....[5]....
        /*025c*/ 	.word	0xffffffff


	//   ....[6]....
        /*0260*/ 	.word	0xffffffff


	//   ....[7]....
        /*0264*/ 	.word	0xffffffff


	//   ....[8]....
        /*0268*/ 	.word	0xffffffff


	//   ....[9]....
        /*026c*/ 	.word	0xffffffff


	//   ....[10]....
        /*0270*/ 	.word	0xffffffff


	//   ....[11]....
        /*0274*/ 	.word	0xffffffff


	//   ....[12]....
        /*0278*/ 	.word	0xffffffff


	//   ....[13]....
        /*027c*/ 	.word	0xffffffff


	//   ....[14]....
        /*0280*/ 	.word	0xffffffff


	//   ....[15]....
        /*0284*/ 	.word	0xffffffff


	//   ....[16]....
        /*0288*/ 	.word	0xffffffff


	//   ....[17]....
        /*028c*/ 	.word	0xffffffff


	//   ....[18]....
        /*0290*/ 	.word	0xffffffff


	//   ....[19]....
        /*0294*/ 	.word	0xffffffff


	//   ....[20]....
        /*0298*/ 	.word	0xffffffff


	//   ....[21]....
        /*029c*/ 	.word	0xffffffff


	//   ....[22]....
        /*02a0*/ 	.word	0xffffffff


	//   ....[23]....
        /*02a4*/ 	.word	0xffffffff


	//   ....[24]....
        /*02a8*/ 	.word	0xffffffff


	//   ....[25]....
        /*02ac*/ 	.word	0xffffffff


	//   ....[26]....
        /*02b0*/ 	.word	0xffffffff


	//   ....[27]....
        /*02b4*/ 	.word	0xffffffff


	//   ....[28]....
        /*02b8*/ 	.word	0xffffffff


	//   ....[29]....
        /*02bc*/ 	.word	0xffffffff


	//   ....[30]....
        /*02c0*/ 	.word	0xffffffff


	//   ....[31]....
        /*02c4*/ 	.word	0xffffffff


	//   ....[32]....
        /*02c8*/ 	.word	0xffffffff


	//   ....[33]....
        /*02cc*/ 	.word	0xffffffff


	//   ....[34]....
        /*02d0*/ 	.word	0xffffffff


	//   ....[35]....
        /*02d4*/ 	.word	0xffffffff


	//   ....[36]....
        /*02d8*/ 	.word	0xffffffff


	//   ....[37]....
        /*02dc*/ 	.word	0xffffffff


	//   ....[38]....
        /*02e0*/ 	.word	0xffffffff


	//   ....[39]....
        /*02e4*/ 	.word	0xffffffff


	//----- nvinfo : EIATTR_COOP_GROUP_INSTR_OFFSETS
	.align		4
.L_418:
        /*02e8*/ 	.byte	0x04, 0x28
        /*02ea*/ 	.short	(.L_420 - .L_419)


	//   ....[0]....
.L_419:
        /*02ec*/ 	.word	0x00004700


	//   ....[1]....
        /*02f0*/ 	.word	0x00004800


	//   ....[2]....
        /*02f4*/ 	.word	0x00004830


	//   ....[3]....
        /*02f8*/ 	.word	0x000048f0


	//   ....[4]....
        /*02fc*/ 	.word	0x00004920


	//   ....[5]....
        /*0300*/ 	.word	0x000049f0


	//   ....[6]....
        /*0304*/ 	.word	0x00004a30


	//   ....[7]....
        /*0308*/ 	.word	0x00004b00


	//   ....[8]....
        /*030c*/ 	.word	0x000084e0


	//   ....[9]....
        /*0310*/ 	.word	0x000085c0


	//   ....[10]....
        /*0314*/ 	.word	0x000085f0


	//   ....[11]....
        /*0318*/ 	.word	0x000086d0


	//   ....[12]....
        /*031c*/ 	.word	0x00008730


	//   ....[13]....
        /*0320*/ 	.word	0x000087c0


	//   ....[14]....
        /*0324*/ 	.word	0x00008810


	//   ....[15]....
        /*0328*/ 	.word	0x00008910


	//   ....[16]....
        /*032c*/ 	.word	0x0000ce10


	//   ....[17]....
        /*0330*/ 	.word	0x0000cef0


	//   ....[18]....
        /*0334*/ 	.word	0x0000cf20


	//   ....[19]....
        /*0338*/ 	.word	0x0000cff0


	//   ....[20]....
        /*033c*/ 	.word	0x0000d0a0


	//   ....[21]....
        /*0340*/ 	.word	0x0000d140


	//   ....[22]....
        /*0344*/ 	.word	0x0000d1e0


	//   ....[23]....
        /*0348*/ 	.word	0x0000d220


	//   ....[24]....
        /*034c*/ 	.word	0x00010e10


	//   ....[25]....
        /*0350*/ 	.word	0x00010f90


	//   ....[26]....
        /*0354*/ 	.word	0x00010fd0


	//   ....[27]....
        /*0358*/ 	.word	0x00010ff0


	//   ....[28]....
        /*035c*/ 	.word	0x00011010


	//   ....[29]....
        /*0360*/ 	.word	0x00011040


	//   ....[30]....
        /*0364*/ 	.word	0x00011080


	//   ....[31]....
        /*0368*/ 	.word	0x000110b0


	//   ....[32]....
        /*036c*/ 	.word	0x000133c0


	//   ....[33]....
        /*0370*/ 	.word	0x000133d0


	//   ....[34]....
        /*0374*/ 	.word	0x000133e0


	//   ....[35]....
        /*0378*/ 	.word	0x000133f0


	//   ....[36]....
        /*037c*/ 	.word	0x00013420


	//   ....[37]....
        /*0380*/ 	.word	0x00013440


	//   ....[38]....
        /*0384*/ 	.word	0x00013480


	//   ....[39]....
        /*0388*/ 	.word	0x000134c0


	//----- nvinfo : EIATTR_EXIT_INSTR_OFFSETS
	.align		4
.L_420:
        /*038c*/ 	.byte	0x04, 0x1c
        /*038e*/ 	.short	(.L_422 - .L_421)


	//   ....[0]....
.L_421:
        /*0390*/ 	.word	0x000004d0


	//   ....[1]....
        /*0394*/ 	.word	0x00014cf0


	//   ....[2]....
        /*0398*/ 	.word	0x00014df0


	//   ....[3]....
        /*039c*/ 	.word	0x00014e10


	//   ....[4]....
        /*03a0*/ 	.word	0x00015890


	//   ....[5]....
        /*03a4*/ 	.word	0x00015910


	//----- nvinfo : EIATTR_CTAIDZ_USED
	.align		4
.L_422:
        /*03a8*/ 	.byte	0x01, 0x04
	.zero		2


	//----- nvinfo : EIATTR_CRS_STACK_SIZE
	.align		4
        /*03ac*/ 	.byte	0x04, 0x1e
        /*03ae*/ 	.short	(.L_424 - .L_423)
.L_423:
        /*03b0*/ 	.word	0x00000000
.L_424:


//--------------------- .nv.info._ZN5flash16flash_fwd_kernelI23Flash_fwd_kernel_traitsILi96ELi128ELi64ELi4ELb0ELb0EN7cutlass6half_tE19Flash_kernel_traitsILi96ELi128ELi64ELi4ES3_EELb1ELb1ELb0ELb1ELb0ELb0ELb0ELb1EEEvNS_16Flash_fwd_paramsE --------------------------
	.section	.nv.info._ZN5flash16flash_fwd_kernelI23Flash_fwd_kernel_traitsILi96ELi128ELi64ELi4ELb0ELb0EN7cutlass6half_tE19Flash_kernel_traitsILi96ELi128ELi64ELi4ES3_EELb1ELb1ELb0ELb1ELb0ELb0ELb0ELb1EEEvNS_16Flash_fwd_paramsE,"",@"SHT_CUDA_INFO"
	.sectionflags	@""
	.align	4


	//----- nvinfo : EIATTR_CUDA_API_VERSION
	.align		4
        /*0000*/ 	.byte	0x04, 0x37
        /*0002*/ 	.short	(.L_426 - .L_425)
.L_425:
        /*0004*/ 	.word	0x00000082


	//----- nvinfo : EIATTR_SW2861232_WAR
	.align		4
.L_426:
        /*0008*/ 	.byte	0x01, 0x35
	.zero		2


	//----- nvinfo : EIATTR_PARAM_CBANK
	.align		4
        /*000c*/ 	.byte	0x04, 0x0a
        /*000e*/ 	.short	(.L_428 - .L_427)
	.align		4
.L_427:
        /*0010*/ 	.word	index@(.nv.constant0._ZN5flash16flash_fwd_kernelI23Flash_fwd_kernel_traitsILi96ELi128ELi64ELi4ELb0ELb0EN7cutlass6half_tE19Flash_kernel_traitsILi96ELi128ELi64ELi4ES3_EELb1ELb1ELb0ELb1ELb0ELb0ELb0ELb1EEEvNS_16Flash_fwd_paramsE)
        /*0014*/ 	.short	0x0160
        /*0016*/ 	.short	0x01d0


	//----- nvinfo : EIATTR_CBANK_PARAM_SIZE
	.align		4
.L_428:
        /*0018*/ 	.byte	0x03, 0x19
        /*001a*/ 	.short	0x01d0


	//----- nvinfo : EIATTR_KPARAM_INFO
	.align		4
        /*001c*/ 	.byte	0x04, 0x17
        /*001e*/ 	.short	(.L_430 - .L_429)
.L_429:
        /*0020*/ 	.word	0x00000000
        /*0024*/ 	.short	0x0000
        /*0026*/ 	.short	0x0000
        /*0028*/ 	.byte	0x00, 0xf0, 0x41, 0x07


	//----- nvinfo : EIATTR_MAXREG_COUNT
	.align		4
.L_430:
        /*002c*/ 	.byte	0x03, 0x1b
        /*002e*/ 	.short	0x00ff


	//----- nvinfo : EIATTR_NUM_BARRIERS
	.align		4
        /*0030*/ 	.byte	0x02, 0x4c
        /*0032*/ 	.byte	0x01
	.zero		1


	//----- nvinfo : EIATTR_ANNOTATIONS
	.align		4
        /*0034*/ 	.byte	0x04, 0x55
        /*0036*/ 	.short	(.L_432 - .L_431)


	//   ....[0]....
.L_431:
        /* <DEDUP_REMOVED lines=232> */


	//----- nvinfo : EIATTR_MERCURY_ISA_VERSION
	.align		4
.L_432:
        /*0ea0*/ 	.byte	0x03, 0x5f
        /*0ea2*/ 	.short	0x0000


	//----- nvinfo : EIATTR_COOP_GROUP_MASK_REGIDS
	.align		4
        /*0ea4*/ 	.byte	0x04, 0x29
        /*0ea6*/ 	.short	(.L_434 - .L_433)


	//   ....[0]....
.L_433:
        /*0ea8*/ 	.word	0xffffffff


	//   ....[1]....
        /*0eac*/ 	.word	0xffffffff


	//   ....[2]....
        /*0eb0*/ 	.word	0xffffffff


	//   ....[3]....
        /*0eb4*/ 	.word	0xffffffff


	//   ....[4]....
        /*0eb8*/ 	.word	0xffffffff


	//   ....[5]....
        /*0ebc*/ 	.word	0xffffffff


	//   ....[6]....
        /*0ec0*/ 	.word	0xffffffff


	//   ....[7]....
        /*0ec4*/ 	.word	0xffffffff


	//   ....[8]....
        /*0ec8*/ 	.word	0xffffffff


	//   ....[9]....
        /*0ecc*/ 	.word	0xffffffff


	//   ....[10]....
        /*0ed0*/ 	.word	0xffffffff


	//   ....[11]....
        /*0ed4*/ 	.word	0xffffffff


	//   ....[12]....
        /*0ed8*/ 	.word	0xffffffff


	//   ....[13]....
        /*0edc*/ 	.word	0xffffffff


	//   ....[14]....
        /*0ee0*/ 	.word	0xffffffff


	//   ....[15]....
        /*0ee4*/ 	.word	0xffffffff


	//   ....[16]....
        /*0ee8*/ 	.word	0xffffffff


	//   ....[17]....
        /*0eec*/ 	.word	0xffffffff


	//   ....[18]....
        /*0ef0*/ 	.word	0xffffffff


	//   ....[19]....
        /*0ef4*/ 	.word	0xffffffff


	//   ....[20]....
        /*0ef8*/ 	.word	0xffffffff


	//   ....[21]....
        /*0efc*/ 	.word	0xffffffff


	//   ....[22]....
        /*0f00*/ 	.word	0xffffffff


	//   ....[23]....
        /*0f04*/ 	.word	0xffffffff


	//   ....[24]....
        /*0f08*/ 	.word	0xffffffff


	//   ....[25]....
        /*0f0c*/ 	.word	0xffffffff


	//   ....[26]....
        /*0f10*/ 	.word	0xffffffff


	//   ....[27]....
        /*0f14*/ 	.word	0xffffffff


	//   ....[28]....
        /*0f18*/ 	.word	0xffffffff


	//   ....[29]....
        /*0f1c*/ 	.word	0xffffffff


	//   ....[30]....
        /*0f20*/ 	.word	0xffffffff


	//   ....[31]....
        /*0f24*/ 	.word	0xffffffff


	//   ....[32]....
        /*0f28*/ 	.word	0xffffffff


	//   ....[33]....
        /*0f2c*/ 	.word	0xffffffff


	//   ....[34]....
        /*0f30*/ 	.word	0xffffffff


	//   ....[35]....
        /*0f34*/ 	.word	0xffffffff


	//   ....[36]....
        /*0f38*/ 	.word	0xffffffff


	//   ....[37]....
        /*0f3c*/ 	.word	0xffffffff


	//   ....[38]....
        /*0f40*/ 	.word	0xffffffff


	//   ....[39]....
        /*0f44*/ 	.word	0xffffffff


	//   ....[40]....
        /*0f48*/ 	.word	0xffffffff


	//   ....[41]....
        /*0f4c*/ 	.word	0xffffffff


	//   ....[42]....
        /*0f50*/ 	.word	0xffffffff


	//   ....[43]....
        /*0f54*/ 	.word	0xffffffff


	//   ....[44]....
        /*0f58*/ 	.word	0xffffffff


	//   ....[45]....
        /*0f5c*/ 	.word	0xffffffff


	//   ....[46]....
        /*0f60*/ 	.word	0xffffffff


	//   ....[47]....
        /*0f64*/ 	.word	0xffffffff


	//----- nvinfo : EIATTR_COOP_GROUP_INSTR_OFFSETS
	.align		4
.L_434:
        /*0f68*/ 	.byte	0x04, 0x28
        /*0f6a*/ 	.short	(.L_436 - .L_435)


	//   ....[0]....
.L_435:
        /*0f6c*/ 	.word	0x00004ee0


	//   ....[1]....
        /*0f70*/ 	.word	0x00005000


	//   ....[2]....
        /*0f74*/ 	.word	0x00005070


	//   ....[3]....
        /*0f78*/ 	.word	0x00005180


	//   ....[4]....
        /*0f7c*/ 	.word	0x00005d20


	//   ....[5]....
        /*0f80*/ 	.word	0x00005d60


	//   ....[6]....
        /*0f84*/ 	.word	0x00005e90


	//   ....[7]....
        /*0f88*/ 	.word	0x00005ed0


	//   ....[8]....
        /*0f8c*/ 	.word	0x0000c0d0


	//   ....[9]....
        /*0f90*/ 	.word	0x0000c140


	//   ....[10]....
        /*0f94*/ 	.word	0x0000c360


	//   ....[11]....
        /*0f98*/ 	.word	0x0000c380


	//   ....[12]....
        /*0f9c*/ 	.word	0x0000ca80


	//   ....[13]....
        /*0fa0*/ 	.word	0x0000caa0


	//   ....[14]....
        /*0fa4*/ 	.word	0x0000ce40


	//   ....[15]....
        /*0fa8*/ 	.word	0x0000ce60


	//   ....[16]....
        /*0fac*/ 	.word	0x00014840


	//   ....[17]....
        /*0fb0*/ 	.word	0x00014860


	//   ....[18]....
        /*0fb4*/ 	.word	0x00014ee0


	//   ....[19]....
        /*0fb8*/ 	.word	0x00014f00


	//   ....[20]....
        /*0fbc*/ 	.word	0x00015480


	//   ....[21]....
        /*0fc0*/ 	.word	0x000154a0


	//   ....[22]....
        /*0fc4*/ 	.word	0x000157a0


	//   ....[23]....
        /*0fc8*/ 	.word	0x000157c0


	//   ....[24]....
        /*0fcc*/ 	.word	0x0001ce00


	//   ....[25]....
        /*0fd0*/ 	.word	0x0001cf00


	//   ....[26]....
        /*0fd4*/ 	.word	0x0001cf40


	//   ....[27]....
        /*0fd8*/ 	.word	0x0001cf50


	//   ....[28]....
        /*0fdc*/ 	.word	0x0001cf70


	//   ....[29]....
        /*0fe0*/ 	.word	0x0001cfa0


	//   ....[30]....
        /*0fe4*/ 	.word	0x0001cfe0


	//   ....[31]....
        /*0fe8*/ 	.word	0x0001d010


	//   ....[32]....
        /*0fec*/ 	.word	0x00022bd0


	//   ....[33]....
        /*0ff0*/ 	.word	0x00022c40


	//   ....[34]....
        /*0ff4*/ 	.word	0x00022c60


	//   ....[35]....
        /*0ff8*/ 	.word	0x00022c70


	//   ....[36]....
        /*0ffc*/ 	.word	0x00022c80


	//   ....[37]....
        /*1000*/ 	.word	0x00022cb0


	//   ....[38]....
        /*1004*/ 	.word	0x00022cd0


	//   ....[39]....
        /*1008*/ 	.word	0x00022ce0


	//   ....[40]....
        /*100c*/ 	.word	0x00025a70


	//   ....[41]....
        /*1010*/ 	.word	0x00025ad0


	//   ....[42]....
        /*1014*/ 	.word	0x00025b20


	//   ....[43]....
        /*1018*/ 	.word	0x00025b70


	//   ....[44]....
        /*101c*/ 	.word	0x00025bc0


	//   ....[45]....
        /*1020*/ 	.word	0x00025c20


	//   ....[46]....
        /*1024*/ 	.word	0x00025c70


	//   ....[47]....
        /*1028*/ 	.word	0x00025cd0


	//----- nvinfo : EIATTR_EXIT_INSTR_OFFSETS
	.align		4
.L_436:
        /*102c*/ 	.byte	0x04, 0x1c
        /*102e*/ 	.short	(.L_438 - .L_437)


	//   ....[0]....
.L_437:
        /*1030*/ 	.word	0x00000080


	//----- nvinfo : EIATTR_CTAIDZ_USED
	.align		4
.L_438:
        /*1034*/ 	.byte	0x01, 0x04
	.zero		2


	//----- nvinfo : EIATTR_CRS_STACK_SIZE
	.align		4
        /*1038*/ 	.byte	0x04, 0x1e
        /*103a*/ 	.short	(.L_440 - .L_439)
.L_439:
        /*103c*/ 	.word	0x00000000
.L_440:


//--------------------- .nv.info._ZN5flash16flash_fwd_kernelI23Flash_fwd_kernel_traitsILi96ELi128ELi64ELi4ELb0ELb0EN7cutlass6half_tE19Flash_kernel_traitsILi96ELi128ELi64ELi4ES3_EELb0ELb1ELb0ELb1ELb0ELb0ELb1ELb0EEEvNS_16Flash_fwd_paramsE --------------------------
	.section	.nv.info._ZN5flash16flash_fwd_kernelI23Flash_fwd_kernel_traitsILi96ELi128ELi64ELi4ELb0ELb0EN7cutlass6half_tE19Flash_kernel_traitsILi96ELi128ELi64ELi4ES3_EELb0ELb1ELb0ELb1ELb0ELb0ELb1ELb0EEEvNS_16Flash_fwd_paramsE,"",@"SHT_CUDA_INFO"
	.sectionflags	@""
	.align	4


	//----- nvinfo : EIATTR_CUDA_API_VERSION
	.align		4
        /*0000*/ 	.byte	0x04, 0x37
        /*0002*/ 	.short	(.L_442 - .L_441)
.L_441:
        /*0004*/ 	.word	0x00000082


	//----- nvinfo : EIATTR_SW2861232_WAR
	.align		4
.L_442:
        /*0008*/ 	.byte	0x01, 0x35
	.zero		2


	//----- nvinfo : EIATTR_PARAM_CBANK
	.align		4
        /*000c*/ 	.byte	0x04, 0x0a
        /*000e*/ 	.short	(.L_444 - .L_443)
	.align		4
.L_443:
        /*0010*/ 	.word	index@(.nv.constant0._ZN5flash16flash_fwd_kernelI23Flash_fwd_kernel_traitsILi96ELi128ELi64ELi4ELb0ELb0EN7cutlass6half_tE19Flash_kernel_traitsILi96ELi128ELi64ELi4ES3_EELb0ELb1ELb0ELb1ELb0ELb0ELb1ELb0EEEvNS_16Flash_fwd_paramsE)
        /*0014*/ 	.short	0x0160
        /*0016*/ 	.short	0x01d0


	//----- nvinfo : EIATTR_CBANK_PARAM_SIZE
	.align		4
.L_444:
        /*0018*/ 	.byte	0x03, 0x19
        /*001a*/ 	.short	0x01d0


	//----- nvinfo : EIATTR_KPARAM_INFO
	.align		4
        /*001c*/ 	.byte	0x04, 0x17
        /*001e*/ 	.short	(.L_446 - .L_445)
.L_445:
        /*0020*/ 	.word	0x00000000
        /*0024*/ 	.short	0x0000
        /*0026*/ 	.short	0x0000
        /*0028*/ 	.byte	0x00, 0xf0, 0x41, 0x07


	//----- nvinfo : EIATTR_MAXREG_COUNT
	.align		4
.L_446:
        /*002c*/ 	.byte	0x03, 0x1b
        /*002e*/ 	.short	0x00ff


	//----- nvinfo : EIATTR_NUM_BARRIERS
	.align		4
        /*0030*/ 	.byte	0x02, 0x4c
        /*0032*/ 	.byte	0x01
	.zero		1


	//----- nvinfo : EIATTR_ANNOTATIONS
	.align		4
        /*0034*/ 	.byte	0x04, 0x55
        /*0036*/ 	.short	(.L_448 - .L_447)


	//   ....[0]....
.L_447:
        /* <DEDUP_REMOVED lines=33> */


	//----- nvinfo : EIATTR_MERCURY_ISA_VERSION
	.align		4
.L_448:
        /*0238*/ 	.byte	0x03, 0x5f
        /*023a*/ 	.short	0x0000


	//----- nvinfo : EIATTR_COOP_GROUP_MASK_REGIDS
	.align		4
        /*023c*/ 	.byte	0x04, 0x29
        /*023e*/ 	.short	(.L_450 - .L_449)


	//   ....[0]....
.L_449:
        /*0240*/ 	.word	0xffffffff


	//   ....[1]....
        /*0244*/ 	.word	0xffffffff


	//   ....[2]....
        /*0248*/ 	.word	0xffffffff


	//   ....[3]....
        /*024c*/ 	.word	0xffffffff


	//   ....[4]....
        /*0250*/ 	.word	0xffffffff


	//   ....[5]....
        /*0254*/ 	.word	0xffffffff


	//   ....[6]....
        /*0258*/ 	.word	0xffffffff


	//   ....[7]....
        /*025c*/ 	.word	0xffffffff


	//   ....[8]....
        /*0260*/ 	.word	0xffffffff


	//   ....[9]....
        /*0264*/ 	.word	0xffffffff


	//   ....[10]....
        /*0268*/ 	.word	0xffffffff


	//   ....[11]....
        /*026c*/ 	.word	0xffffffff


	//   ....[12]....
        /*0270*/ 	.word	0xffffffff


	//   ....[13]....
        /*0274*/ 	.word	0xffffffff


	//   ....[14]....
        /*0278*/ 	.word	0xffffffff


	//   ....[15]....
        /*027c*/ 	.word	0xffffffff


	//   ....[16]....
        /*0280*/ 	.word	0xffffffff


	//   ....[17]....
        /*0284*/ 	.word	0xffffffff


	//   ....[18]....
        /*0288*/ 	.word	0xffffffff


	//   ....[19]....
        /*028c*/ 	.word	0xffffffff


	//   ....[20]....
        /*0290*/ 	.word	0xffffffff


	//   ....[21]....
        /*0294*/ 	.word	0xffffffff


	//   ....[22]....
        /*0298*/ 	.word	0xffffffff


	//   ....[23]....
        /*029c*/ 	.word	0xffffffff


	//   ....[24]....
        /*02a0*/ 	.word	0xffffffff


	//   ....[25]....
        /*02a4*/ 	.word	0xffffffff


	//   ....[26]....
        /*02a8*/ 	.word	0xffffffff


	//   ....[27]....
        /*02ac*/ 	.word	0xffffffff


	//   ....[28]....
        /*02b0*/ 	.word	0xffffffff


	//   ....[29]....
        /*02b4*/ 	.word	0xffffffff


	//   ....[30]....
        /*02b8*/ 	.word	0xffffffff


	//   ....[31]....
        /*02bc*/ 	.word	0xffffffff


	//   ....[32]....
        /*02c0*/ 	.word	0xffffffff


	//   ....[33]....
        /*02c4*/ 	.word	0xffffffff


	//   ....[34]....
        /*02c8*/ 	.word	0xffffffff


	//   ....[35]....
        /*02cc*/ 	.word	0xffffffff


	//   ....[36]....
        /*02d0*/ 	.word	0xffffffff


	//   ....[37]....
        /*02d4*/ 	.word	0xffffffff


	//   ....[38]....
        /*02d8*/ 	.word	0xffffffff


	//   ....[39]....
        /*02dc*/ 	.word	0xffffffff


	//----- nvinfo : EIATTR_COOP_GROUP_INSTR_OFFSETS
	.align		4
.L_450:
        /*02e0*/ 	.byte	0x04, 0x28
        /*02e2*/ 	.short	(.L_452 - .L_451)


	//   ....[0]....
.L_451:
        /*02e4*/ 	.word	0x00004d60


	//   ....[1]....
        /*02e8*/ 	.word	0x00004e60


	//   ....[2]....
        /*02ec*/ 	.word	0x00004e90


	//   ....[3]....
        /*02f0*/ 	.word	0x00004f50


	//   ....[4]....
        /*02f4*/ 	.word	0x00004f80


	//   ....[5]....
        /*02f8*/ 	.word	0x00005040


	//   ....[6]....
        /*02fc*/ 	.word	0x00005090


	//   ....[7]....
        /*0300*/ 	.word	0x00005110


	//   ....[8]....
        /*0304*/ 	.word	0x00009160


	//   ....[9]....
        /*0308*/ 	.word	0x00009250


	//   ....[10]....
        /*030c*/ 	.word	0x00009280


	//   ....[11]....
        /*0310*/ 	.word	0x00009380


	//   ....[12]....
        /*0314*/ 	.word	0x00009430


	//   ....[13]....
        /*0318*/ 	.word	0x00009490


	//   ....[14]....
        /*031c*/ 	.word	0x00009540


	//   ....[15]....
        /*0320*/ 	.word	0x000095a0


	//   ....[16]....
        /*0324*/ 	.word	0x0000e200


	//   ....[17]....
        /*0328*/ 	.word	0x0000e2e0


	//   ....[18]....
        /*032c*/ 	.word	0x0000e310


	//   ....[19]....
        /*0330*/ 	.word	0x0000e3e0


	//   ....[20]....
        /*0334*/ 	.word	0x0000e490


	//   ....[21]....
        /*0338*/ 	.word	0x0000e4e0


	//   ....[22]....
        /*033c*/ 	.word	0x0000e5c0


	//   ....[23]....
        /*0340*/ 	.word	0x0000e630


	//   ....[24]....
        /*0344*/ 	.word	0x00012890


	//   ....[25]....
        /*0348*/ 	.word	0x00012930


	//   ....[26]....
        /*034c*/ 	.word	0x000129a0


	//   ....[27]....
        /*0350*/ 	.word	0x000129d0


	//   ....[28]....
        /*0354*/ 	.word	0x000129f0


	//   ....[29]....
        /*0358*/ 	.word	0x00012a10


	//   ....[30]....
        /*035c*/ 	.word	0x00012a60


	//   ....[31]....
        /*0360*/ 	.word	0x00012a90


	//   ....[32]....
        /*0364*/ 	.word	0x00014d50


	//   ....[33]....
        /*0368*/ 	.word	0x00014d60


	//   ....[34]....
        /*036c*/ 	.word	0x00014d70


	//   ....[35]....
        /*0370*/ 	.word	0x00014d80


	//   ....[36]....
        /*0374*/ 	.word	0x00014da0


	//   ....[37]....
        /*0378*/ 	.word	0x00014de0


	//   ....[38]....
        /*037c*/ 	.word	0x00014df0


	//   ....[39]....
        /*0380*/ 	.word	0x00014e50


	//----- nvinfo : EIATTR_EXIT_INSTR_OFFSETS
	.align		4
.L_452:
        /*0384*/ 	.byte	0x04, 0x1c
        /*0386*/ 	.short	(.L_454 - .L_453)


	//   ....[0]....
.L_453:
        /*0388*/ 	.word	0x000004d0


	//   ....[1]....
        /*038c*/ 	.word	0x00016690


	//   ....[2]....
        /*0390*/ 	.word	0x00016790


	//   ....[3]....
        /*0394*/ 	.word	0x000167b0


	//   ....[4]....
        /*0398*/ 	.word	0x00017220


	//   ....[5]....
        /*039c*/ 	.word	0x000172a0


	//----- nvinfo : EIATTR_CTAIDZ_USED
	.align		4
.L_454:
        /*03a0*/ 	.byte	0x01, 0x04
	.zero		2


	//----- nvinfo : EIATTR_CRS_STACK_SIZE
	.align		4
        /*03a4*/ 	.byte	0x04, 0x1e
        /*03a6*/ 	.short	(.L_456 - .L_455)
.L_455:
        /*03a8*/ 	.word	0x00000000
.L_456:


//--------------------- .nv.info._ZN5flash16flash_fwd_kernelI23Flash_fwd_kernel_traitsILi96ELi64ELi64ELi4ELb0ELb0EN7cutlass6half_tE19Flash_kernel_traitsILi96ELi64ELi64ELi4ES3_EELb1ELb1ELb0ELb0ELb0ELb0ELb0ELb0EEEvNS_16Flash_fwd_paramsE --------------------------
	.section	.nv.info._ZN5flash16flash_fwd_kernelI23Flash_fwd_kernel_traitsILi96ELi64ELi64ELi4ELb0ELb0EN7cutlass6half_tE19Flash_kernel_traitsILi96ELi64ELi64ELi4ES3_EELb1ELb1ELb0ELb0ELb0ELb0ELb0ELb0EEEvNS_16Flash_fwd_paramsE,"",@"SHT_CUDA_INFO"
	.sectionflags	@""
	.align	4


	//----- nvinfo : EIATTR_CUDA_API_VERSION
	.align		4
        /*0000*/ 	.byte	0x04, 0x37
        /*0002*/ 	.short	(.L_458 - .L_457)
.L_457:
        /*0004*/ 	.word	0x00000082


	//----- nvinfo : EIATTR_SW2861232_WAR
	.align		4
.L_458:
        /*0008*/ 	.byte	0x01, 0x35
	.zero		2


	//----- nvinfo : EIATTR_PARAM_CBANK
	.align		4
        /*000c*/ 	.byte	0x04, 0x0a
        /*000e*/ 	.short	(.L_460 - .L_459)
	.align		4
.L_459:
        /*0010*/ 	.word	index@(.nv.constant0._ZN5flash16flash_fwd_kernelI23Flash_fwd_kernel_traitsILi96ELi64ELi64ELi4ELb0ELb0EN7cutlass6half_tE19Flash_kernel_traitsILi96ELi64ELi64ELi4ES3_EELb1ELb1ELb0ELb0ELb0ELb0ELb0ELb0EEEvNS_16Flash_fwd_paramsE)
        /*0014*/ 	.short	0x0160
        /*0016*/ 	.short	0x01d0


	//----- nvinfo : EIATTR_CBANK_PARAM_SIZE
	.align		4
.L_460:
        /*0018*/ 	.byte	0x03, 0x19
        /*001a*/ 	.short	0x01d0


	//----- nvinfo : EIATTR_KPARAM_INFO
	.align		4
        /*001c*/ 	.byte	0x04, 0x17
        /*001e*/ 	.short	(.L_462 - .L_461)
.L_461:
        /*0020*/ 	.word	0x00000000
        /*0024*/ 	.short	0x0000
        /*0026*/ 	.short	0x0000
        /*0028*/ 	.byte	0x00, 0xf0, 0x41, 0x07


	//----- nvinfo : EIATTR_MAXREG_COUNT
	.align		4
.L_462:
        /*002c*/ 	.byte	0x03, 0x1b
        /*002e*/ 	.short	0x00ff


	//----- nvinfo : EIATTR_NUM_BARRIERS
	.align		4
        /*0030*/ 	.byte	0x02, 0x4c
        /*0032*/ 	.byte	0x01
	.zero		1


	//----- nvinfo : EIATTR_MERCURY_ISA_VERSION
	.align		4
        /*0034*/ 	.byte	0x03, 0x5f
        /*0036*/ 	.short	0x0000


	//----- nvinfo : EIATTR_COOP_GROUP_MASK_REGIDS
	.align		4
        /*0038*/ 	.byte	0x04, 0x29
        /*003a*/ 	.short	(.L_464 - .L_463)


	//   ....[0]....
.L_463:
        /*003c*/ 	.word	0xffffffff


	//   ....[1]....
        /*0040*/ 	.word	0xffffffff


	//   ....[2]....
        /*0044*/ 	.word	0xffffffff


	//   ....[3]....
        /*0048*/ 	.word	0xffffffff


	//   ....[4]....
        /*004c*/ 	.word	0xffffffff


	//   ....[5]....
        /*0050*/ 	.word	0xffffffff


	//   ....[6]....
        /*0054*/ 	.word	0xffffffff


	//   ....[7]....
        /*0058*/ 	.word	0xffffffff


	//   ....[8]....
        /*005c*/ 	.word	0xffffffff


	//   ....[9]....
        /*0060*/ 	.word	0xffffffff


	//   ....[10]....
        /*0064*/ 	.word	0xffffffff


	//   ....[11]....
        /*0068*/ 	.word	0xffffffff


	//   ....[12]....
        /*006c*/ 	.word	0xffffffff


	//   ....[13]....
        /*0070*/ 	.word	0xffffffff


	//   ....[14]....
        /*0074*/ 	.word	0xffffffff


	//   ....[15]....
        /*0078*/ 	.word	0xffffffff


	//----- nvinfo : EIATTR_COOP_GROUP_INSTR_OFFSETS
	.align		4
.L_464:
        /*007c*/ 	.byte	0x04, 0x28
        /*007e*/ 	.short	(.L_466 - .L_465)


	//   ....[0]....
.L_465:
        /*0080*/ 	.word	0x00003000


	//   ....[1]....
        /*0084*/ 	.word	0x00003090


	//   ....[2]....
        /*0088*/ 	.word	0x000030f0


	//   ....[3]....
        /*008c*/ 	.word	0x000031f0


	//   ....[4]....
        /*0090*/ 	.word	0x000059b0


	//   ....[5]....
        /*0094*/ 	.word	0x000059c0


	//   ....[6]....
        /*0098*/ 	.word	0x000059f0


	//   ....[7]....
        /*009c*/ 	.word	0x00005a00


	//   ....[8]....
        /*00a0*/ 	.word	0x00008280


	//   ....[9]....
        /*00a4*/ 	.word	0x000082a0


	//   ....[10]....
        /*00a8*/ 	.word	0x000082d0


	//   ....[11]....
        /*00ac*/ 	.word	0x000082e0


	//   ....[12]....
        /*00b0*/ 	.word	0x00009b50


	//   ....[13]....
        /*00b4*/ 	.word	0x00009b90


	//   ....[14]....
        /*00b8*/ 	.word	0x00009bf0


	//   ....[15]....
        /*00bc*/ 	.word	0x00009c00


	//----- nvinfo : EIATTR_EXIT_INSTR_OFFSETS
	.align		4
.L_466:
        /*00c0*/ 	.byte	0x04, 0x1c
        /*00c2*/ 	.short	(.L_468 - .L_467)


	//   ....[0]....
.L_467:
        /*00c4*/ 	.word	0x000004d0


	//   ....[1]....
        /*00c8*/ 	.word	0x0000ab40


	//   ....[2]....
        /*00cc*/ 	.word	0x0000ac30


	//   ....[3]....
        /*00d0*/ 	.word	0x0000ac50


	//   ....[4]....
        /*00d4*/ 	.word	0x0000b2b0


	//   ....[5]....
        /*00d8*/ 	.word	0x0000b330


	//----- nvinfo : EIATTR_CTAIDZ_USED
	.align		4
.L_468:
        /*00dc*/ 	.byte	0x01, 0x04
	.zero		2


	//----- nvinfo : EIATTR_CRS_STACK_SIZE
	.align		4
        /*00e0*/ 	.byte	0x04, 0x1e
        /*00e2*/ 	.short	(.L_470 - .L_469)
.L_469:
        /*00e4*/ 	.word	0x00000000
.L_470:


//--------------------- .nv.info._ZN5flash16flash_fwd_kernelI23Flash_fwd_kernel_traitsILi96ELi64ELi64ELi4ELb0ELb0EN7cutlass6half_tE19Flash_kernel_traitsILi96ELi64ELi64ELi4ES3_EELb1ELb1ELb0ELb0ELb1ELb1ELb0ELb0EEEvNS_16Flash_fwd_paramsE --------------------------
	.section	.nv.info._ZN5flash16flash_fwd_kernelI23Flash_fwd_kernel_traitsILi96ELi64ELi64ELi4ELb0ELb0EN7cutlass6half_tE19Flash_kernel_traitsILi96ELi64ELi64ELi4ES3_EELb1ELb1ELb0ELb0ELb1ELb1ELb0ELb0EEEvNS_16Flash_fwd_paramsE,"",@"SHT_CUDA_INFO"
	.sectionflags	@""
	.align	4


	//----- nvinfo : EIATTR_CUDA_API_VERSION
	.align		4
        /*0000*/ 	.byte	0x04, 0x37
        /*0002*/ 	.short	(.L_472 - .L_471)
.L_471:
        /*0004*/ 	.word	0x00000082


	//----- nvinfo : EIATTR_SW2861232_WAR
	.align		4
.L_472:
        /*0008*/ 	.byte	0x01, 0x35
	.zero		2


	//----- nvinfo : EIATTR_PARAM_CBANK
	.align		4
        /*000c*/ 	.byte	0x04, 0x0a
        /*000e*/ 	.short	(.L_474 - .L_473)
	.align		4
.L_473:
        /*0010*/ 	.word	index@(.nv.constant0._ZN5flash16flash_fwd_kernelI23Flash_fwd_kernel_traitsILi96ELi64ELi64ELi4ELb0ELb0EN7cutlass6half_tE19Flash_kernel_traitsILi96ELi64ELi64ELi4ES3_EELb1ELb1ELb0ELb0ELb1ELb1ELb0ELb0EEEvNS_16Flash_fwd_paramsE)
        /*0014*/ 	.short	0x0160
        /*0016*/ 	.short	0x01d0


	//----- nvinfo : EIATTR_CBANK_PARAM_SIZE
	.align		4
.L_474:
        /*0018*/ 	.byte	0x03, 0x19
        /*001a*/ 	.short	0x01d0


	//----- nvinfo : EIATTR_KPARAM_INFO
	.align		4
        /*001c*/ 	.byte	0x04, 0x17
        /*001e*/ 	.short	(.L_476 - .L_475)
.L_475:
        /*0020*/ 	.word	0x00000000
        /*0024*/ 	.short	0x0000
        /*0026*/ 	.short	0x0000
        /*0028*/ 	.byte	0x00, 0xf0, 0x41, 0x07


	//----- nvinfo : EIATTR_MAXREG_COUNT
	.align		4
.L_476:
        /*002c*/ 	.byte	0x03, 0x1b
        /*002e*/ 	.short	0x00ff


	//----- nvinfo : EIATTR_NUM_BARRIERS
	.align		4
        /*0030*/ 	.byte	0x02, 0x4c
        /*0032*/ 	.byte	0x01
	.zero		1


	//----- nvinfo : EIATTR_MERCURY_ISA_VERSION
	.align		4
        /*0034*/ 	.byte	0x03, 0x5f
        /*0036*/ 	.short	0x0000


	//----- nvinfo : EIATTR_COOP_GROUP_MASK_REGIDS
	.align		4
        /*0038*/ 	.byte	0x04, 0x29
        /*003a*/ 	.short	(.L_478 - .L_477)


	//   ....[0]....
.L_477:
        /*003c*/ 	.word	0xffffffff


	//   ....[1]....
        /*0040*/ 	.word	0xffffffff


	//   ....[2]....
        /*0044*/ 	.word	0xffffffff


	//   ....[3]....
        /*0048*/ 	.word	0xffffffff


	//   ....[4]....
        /*004c*/ 	.word	0xffffffff


	//   ....[5]....
        /*0050*/ 	.word	0xffffffff


	//   ....[6]....
        /*0054*/ 	.word	0xffffffff


	//   ....[7]....
        /*0058*/ 	.word	0xffffffff


	//   ....[8]....
        /*005c*/ 	.word	0xffffffff


	//   ....[9]....
        /*0060*/ 	.word	0xffffffff


	//   ....[10]....
        /*0064*/ 	.word	0xffffffff


	//   ....[11]....
        /*0068*/ 	.word	0xffffffff


	//----- nvinfo : EIATTR_COOP_GROUP_INSTR_OFFSETS
	.align		4
.L_478:
        /*006c*/ 	.byte	0x04, 0x28
        /*006e*/ 	.short	(.L_480 - .L_479)


	//   ....[0]....
.L_479:
        /*0070*/ 	.word	0x00002030


	//   ....[1]....
        /*0074*/ 	.word	0x00002100


	//   ....[2]....
        /*0078*/ 	.word	0x000021b0


	//   ....[3]....
        /*007c*/ 	.word	0x000022d0


	//   ....[4]....
        /*0080*/ 	.word	0x000040d0


	//   ....[5]....
        /*0084*/ 	.word	0x00004120


	//   ....[6]....
        /*0088*/ 	.word	0x00004170


	//   ....[7]....
        /*008c*/ 	.word	0x00004180


	//   ....[8]....
        /*0090*/ 	.word	0x000059a0


	//   ....[9]....
        /*0094*/ 	.word	0x000059e0


	//   ....[10]....
        /*0098*/ 	.word	0x00005a50


	//   ....[11]....
        /*009c*/ 	.word	0x00005a60


	//----- nvinfo : EIATTR_EXIT_INSTR_OFFSETS
	.align		4
.L_480:
        /*00a0*/ 	.byte	0x04, 0x1c
        /*00a2*/ 	.short	(.L_482 - .L_481)


	//   ....[0]....
.L_481:
        /*00a4*/ 	.word	0x00000370


	//   ....[1]....
        /*00a8*/ 	.word	0x000068a0


	//   ....[2]....
        /*00ac*/ 	.word	0x00006d40


	//   ....[3]....
        /*00b0*/ 	.word	0x00006dc0


	//----- nvinfo : EIATTR_CTAIDZ_USED
	.align		4
.L_482:
        /*00b4*/ 	.byte	0x01, 0x04
	.zero		2


	//----- nvinfo : EIATTR_CRS_STACK_SIZE
	.align		4
        /*00b8*/ 	.byte	0x04, 0x1e
        /*00ba*/ 	.short	(.L_484 - .L_483)
.L_483:
        /*00bc*/ 	.word	0x00000000
.L_484:


//--------------------- .nv.info._ZN5flash16flash_fwd_kernelI23Flash_fwd_kernel_traitsILi96ELi64ELi64ELi4ELb0ELb0EN7cutlass6half_tE19Flash_kernel_traitsILi96ELi64ELi64ELi4ES3_EELb0ELb1ELb0ELb0ELb1ELb1ELb1ELb0EEEvNS_16Flash_fwd_paramsE --------------------------
	.section	.nv.info._ZN5flash16flash_fwd_kernelI23Flash_fwd_kernel_traitsILi96ELi64ELi64ELi4ELb0ELb0EN7cutlass6half_tE19Flash_kernel_traitsILi96ELi64ELi64ELi4ES3_EELb0ELb1ELb0ELb0ELb1ELb1ELb1ELb0EEEvNS_16Flash_fwd_paramsE,"",@"SHT_CUDA_INFO"
	.sectionflags	@""
	.align	4


	//----- nvinfo : EIATTR_CUDA_API_VERSION
	.align		4
        /*0000*/ 	.byte	0x04, 0x37
        /*0002*/ 	.short	(.L_486 - .L_485)
.L_485:
        /*0004*/ 	.word	0x00000082


	//----- nvinfo : EIATTR_SW2861232_WAR
	.align		4
.L_486:
        /*0008*/ 	.byte	0x01, 0x35
	.zero		2


	//----- nvinfo : EIATTR_PARAM_CBANK
	.align		4
        /*000c*/ 	.byte	0x04, 0x0a
        /*000e*/ 	.short	(.L_488 - .L_487)
	.align		4
.L_487:
        /*0010*/ 	.word	index@(.nv.constant0._ZN5flash16flash_fwd_kernelI23Flash_fwd_kernel_traitsILi96ELi64ELi64ELi4ELb0ELb0EN7cutlass6half_tE19Flash_kernel_traitsILi96ELi64ELi64ELi4ES3_EELb0ELb1ELb0ELb0ELb1ELb1ELb1ELb0EEEvNS_16Flash_fwd_paramsE)
        /*0014*/ 	.short	0x0160
        /*0016*/ 	.short	0x01d0


	//----- nvinfo : EIATTR_CBANK_PARAM_SIZE
	.align		4
.L_488:
        /*0018*/ 	.byte	0x03, 0x19
        /*001a*/ 	.short	0x01d0


	//----- nvinfo : EIATTR_KPARAM_INFO
	.align		4
        /*001c*/ 	.byte	0x04, 0x17
        /*001e*/ 	.short	(.L_490 - .L_489)
.L_489:
        /*0020*/ 	.word	0x00000000
        /*0024*/ 	.short	0x0000
        /*0026*/ 	.short	0x0000
        /*0028*/ 	.byte	0x00, 0xf0, 0x41, 0x07


	//----- nvinfo : EIATTR_MAXREG_COUNT
	.align		4
.L_490:
        /*002c*/ 	.byte	0x03, 0x1b
        /*002e*/ 	.short	0x00ff


	//----- nvinfo : EIATTR_NUM_BARRIERS
	.align		4
        /*0030*/ 	.byte	0x02, 0x4c
        /*0032*/ 	.byte	0x01
	.zero		1


	//----- nvinfo : EIATTR_MERCURY_ISA_VERSION
	.align		4
        /*0034*/ 	.byte	0x03, 0x5f
        /*0036*/ 	.short	0x0000


	//----- nvinfo : EIATTR_COOP_GROUP_MASK_REGIDS
	.align		4
        /*0038*/ 	.byte	0x04, 0x29
        /*003a*/ 	.short	(.L_492 - .L_491)


	//   ....[0]....
.L_491:
        /*003c*/ 	.word	0xffffffff


	//   ....[1]....
        /*0040*/ 	.word	0xffffffff


	//   ....[2]....
        /*0044*/ 	.word	0xffffffff


	//   ....[3]....
        /*0048*/ 	.word	0xffffffff


	//   ....[4]....
        /*004c*/ 	.word	0xffffffff


	//   ....[5]....
        /*0050*/ 	.word	0xffffffff


	//   ....[6]....
        /*0054*/ 	.word	0xffffffff


	//   ....[7]....
        /*0058*/ 	.word	0xffffffff


	//   ....[8]....
        /*005c*/ 	.word	0xffffffff


	//   ....[9]....
        /*0060*/ 	.word	0xffffffff


	//   ....[10]....
        /*0064*/ 	.word	0xffffffff


	//   ....[11]....
        /*0068*/ 	.word	0xffffffff


	//----- nvinfo : EIATTR_COOP_GROUP_INSTR_OFFSETS
	.align		4
.L_492:
        /*006c*/ 	.byte	0x04, 0x28
        /*006e*/ 	.short	(.L_494 - .L_493)


	//   ....[0]....
.L_493:
        /*0070*/ 	.word	0x00002180


	//   ....[1]....
        /*0074*/ 	.word	0x000021a0


	//   ....[2]....
        /*0078*/ 	.word	0x00002210


	//   ....[3]....
        /*007c*/ 	.word	0x00002220


	//   ....[4]....
        /*0080*/ 	.word	0x00003c50


	//   ....[5]....
        /*0084*/ 	.word	0x00003c70


	//   ....[6]....
        /*0088*/ 	.word	0x00003cb0


	//   ....[7]....
        /*008c*/ 	.word	0x00003cc0


	//   ....[8]....
        /*0090*/ 	.word	0x00004c30


	//   ....[9]....
        /*0094*/ 	.word	0x00004c70


	//   ....[10]....
        /*0098*/ 	.word	0x00004ce0


	//   ....[11]....
        /*009c*/ 	.word	0x00004d00


	//----- nvinfo : EIATTR_EXIT_INSTR_OFFSETS
	.align		4
.L_494:
        /*00a0*/ 	.byte	0x04, 0x1c
        /*00a2*/ 	.short	(.L_496 - .L_495)


	//   ....[0]....
.L_495:
        /*00a4*/ 	.word	0x00000160


	//   ....[1]....
        /*00a8*/ 	.word	0x00005b00


	//   ....[2]....
        /*00ac*/ 	.word	0x00005fb0


	//   ....[3]....
        /*00b0*/ 	.word	0x00006030


	//----- nvinfo : EIATTR_CTAIDZ_USED
	.align		4
.L_496:
        /*00b4*/ 	.byte	0x01, 0x04
	.zero		2


	//----- nvinfo : EIATTR_CRS_STACK_SIZE
	.align		4
        /*00b8*/ 	.byte	0x04, 0x1e
        /*00ba*/ 	.short	(.L_498 - .L_497)
.L_497:
        /*00bc*/ 	.word	0x00000000
.L_498:


//--------------------- .nv.info._ZN5flash16flash_fwd_kernelI23Flash_fwd_kernel_traitsILi96ELi64ELi64ELi4ELb0ELb0EN7cutlass6half_tE19Flash_kernel_traitsILi96ELi64ELi64ELi4ES3_EELb1ELb1ELb0ELb0ELb0ELb1ELb0ELb0EEEvNS_16Flash_fwd_paramsE --------------------------
	.section	.nv.info._ZN5flash16flash_fwd_kernelI23Flash_fwd_kernel_traitsILi96ELi64ELi64ELi4ELb0ELb0EN7cutlass6half_tE19Flash_kernel_traitsILi96ELi64ELi64ELi4ES3_EELb1ELb1ELb0ELb0ELb0ELb1ELb0ELb0EEEvNS_16Flash_fwd_paramsE,"",@"SHT_CUDA_INFO"
	.sectionflags	@""
	.align	4


	//----- nvinfo : EIATTR_CUDA_API_VERSION
	.align		4
        /*0000*/ 	.byte	0x04, 0x37
        /*0002*/ 	.short	(.L_500 - .L_499)
.L_499:
        /*0004*/ 	.word	0x00000082


	//----- nvinfo : EIATTR_SW2861232_WAR
	.align		4
.L_500:
        /*0008*/ 	.byte	0x01, 0x35
	.zero		2


	//----- nvinfo : EIATTR_PARAM_CBANK
	.align		4
        /*000c*/ 	.byte	0x04, 0x0a
        /*000e*/ 	.short	(.L_502 - .L_501)
	.align		4
.L_501:
        /*0010*/ 	.word	index@(.nv.constant0._ZN5flash16flash_fwd_kernelI23Flash_fwd_kernel_traitsILi96ELi64ELi64ELi4ELb0ELb0EN7cutlass6half_tE19Flash_kernel_traitsILi96ELi64ELi64ELi4ES3_EELb1ELb1ELb0ELb0ELb0ELb1ELb0ELb0EEEvNS_16Flash_fwd_paramsE)
        /*0014*/ 	.short	0x0160
        /*0016*/ 	.short	0x01d0


	//----- nvinfo : EIATTR_CBANK_PARAM_SIZE
	.align		4
.L_502:
        /*0018*/ 	.byte	0x03, 0x19
        /*001a*/ 	.short	0x01d0


	//----- nvinfo : EIATTR_KPARAM_INFO
	.align		4
        /*001c*/ 	.byte	0x04, 0x17
        /*001e*/ 	.short	(.L_504 - .L_503)
.L_503:
        /*0020*/ 	.word	0x00000000
        /*0024*/ 	.short	0x0000
        /*0026*/ 	.short	0x0000
        /*0028*/ 	.byte	0x00, 0xf0, 0x41, 0x07


	//----- nvinfo : EIATTR_MAXREG_COUNT
	.align		4
.L_504:
        /*002c*/ 	.byte	0x03, 0x1b
        /*002e*/ 	.short	0x00ff


	//----- nvinfo : EIATTR_NUM_BARRIERS
	.align		4
        /*0030*/ 	.byte	0x02, 0x4c
        /*0032*/ 	.byte	0x01
	.zero		1


	//----- nvinfo : EIATTR_MERCURY_ISA_VERSION
	.align		4
        /*0034*/ 	.byte	0x03, 0x5f
        /*0036*/ 	.short	0x0000


	//----- nvinfo : EIATTR_COOP_GROUP_MASK_REGIDS
	.align		4
        /*0038*/ 	.byte	0x04, 0x29
        /*003a*/ 	.short	(.L_506 - .L_505)


	//   ....[0]....
.L_505:
        /*003c*/ 	.word	0xffffffff


	//   ....[1]....
        /*0040*/ 	.word	0xffffffff


	//   ....[2]....
        /*0044*/ 	.word	0xffffffff


	//   ....[3]....
        /*0048*/ 	.word	0xffffffff


	//   ....[4]....
        /*004c*/ 	.word	0xffffffff


	//   ....[5]....
        /*0050*/ 	.word	0xffffffff


	//   ....[6]....
        /*0054*/ 	.word	0xffffffff


	//   ....[7]....
        /*0058*/ 	.word	0xffffffff


	//   ....[8]....
        /*005c*/ 	.word	0xffffffff


	//   ....[9]....
        /*0060*/ 	.word	0xffffffff


	//   ....[10]....
        /*0064*/ 	.word	0xffffffff


	//   ....[11]....
        /*0068*/ 	.word	0xffffffff


	//   ....[12]....
        /*006c*/ 	.word	0xffffffff


	//   ....[13]....
        /*0070*/ 	.word	0xffffffff


	//   ....[14]....
        /*0074*/ 	.word	0xffffffff


	//   ....[15]....
        /*0078*/ 	.word	0xffffffff


	//----- nvinfo : EIATTR_COOP_GROUP_INSTR_OFFSETS
	.align		4
.L_506:
        /*007c*/ 	.byte	0x04, 0x28
        /*007e*/ 	.short	(.L_508 - .L_507)


	//   ....[0]....
.L_507:
        /*0080*/ 	.word	0x000025e0


	//   ....[1]....
        /*0084*/ 	.word	0x00002660


	//   ....[2]....
        /*0088*/ 	.word	0x000026f0


	//   ....[3]....
        /*008c*/ 	.word	0x000027f0


	//   ....[4]....
        /*0090*/ 	.word	0x00004a70


	//   ....[5]....
        /*0094*/ 	.word	0x00004aa0


	//   ....[6]....
        /*0098*/ 	.word	0x00004ac0


	//   ....[7]....
        /*009c*/ 	.word	0x00004ae0


	//   ....[8]....
        /*00a0*/ 	.word	0x00006fb0


	//   ....[9]....
        /*00a4*/ 	.word	0x00006fe0


	//   ....[10]....
        /*00a8*/ 	.word	0x00007010


	//   ....[11]....
        /*00ac*/ 	.word	0x00007020


	//   ....[12]....
        /*00b0*/ 	.word	0x00008890


	//   ....[13]....
        /*00b4*/ 	.word	0x000088d0


	//   ....[14]....
        /*00b8*/ 	.word	0x00008920


	//   ....[15]....
        /*00bc*/ 	.word	0x00008930


	//----- nvinfo : EIATTR_EXIT_INSTR_OFFSETS
	.align		4
.L_508:
        /*00c0*/ 	.byte	0x04, 0x1c
        /*00c2*/ 	.short	(.L_510 - .L_509)


	//   ....[0]....
.L_509:
        /*00c4*/ 	.word	0x000004f0


	//   ....[1]....
        /*00c8*/ 	.word	0x000097e0


	//   ....[2]....
        /*00cc*/ 	.word	0x000098b0


	//   ....[3]....
        /*00d0*/ 	.word	0x00009e90


	//   ....[4]....
        /*00d4*/ 	.word	0x00009f10


	//----- nvinfo : EIATTR_CTAIDZ_USED
	.align		4
.L_510:
        /*00d8*/ 	.byte	0x01, 0x04
	.zero		2


	//----- nvinfo : EIATTR_CRS_STACK_SIZE
	.align		4
        /*00dc*/ 	.byte	0x04, 0x1e
        /*00de*/ 	.short	(.L_512 - .L_511)
.L_511:
        /*00e0*/ 	.word	0x00000000
.L_512:


//--------------------- .nv.info._ZN5flash16flash_fwd_kernelI23Flash_fwd_kernel_traitsILi96ELi64ELi64ELi4ELb0ELb0EN7cutlass6half_tE19Flash_kernel_traitsILi96ELi64ELi64ELi4ES3_EELb0ELb1ELb0ELb0ELb0ELb1ELb1ELb0EEEvNS_16Flash_fwd_paramsE --------------------------
	.section	.nv.info._ZN5flash16flash_fwd_kernelI23Flash_fwd_kernel_traitsILi96ELi64ELi64ELi4ELb0ELb0EN7cutlass6half_tE19Flash_kernel_traitsILi96ELi64ELi64ELi4ES3_EELb0ELb1ELb0ELb0ELb0ELb1ELb1ELb0EEEvNS_16Flash_fwd_paramsE,"",@"SHT_CUDA_INFO"
	.sectionflags	@""
	.align	4


	//----- nvinfo : EIATTR_CUDA_API_VERSION
	.align		4
        /*0000*/ 	.byte	0x04, 0x37
        /*0002*/ 	.short	(.L_514 - .L_513)
.L_513:
        /*0004*/ 	.word	0x00000082


	//----- nvinfo : EIATTR_SW2861232_WAR
	.align		4
.L_514:
        /*0008*/ 	.byte	0x01, 0x35
	.zero		2


	//----- nvinfo : EIATTR_PARAM_CBANK
	.align		4
        /*000c*/ 	.byte	0x04, 0x0a
        /*000e*/ 	.short	(.L_516 - .L_515)
	.align		4
.L_515:
        /*0010*/ 	.word	index@(.nv.constant0._ZN5flash16flash_fwd_kernelI23Flash_fwd_kernel_traitsILi96ELi64ELi64ELi4ELb0ELb0EN7cutlass6half_tE19Flash_kernel_traitsILi96ELi64ELi64ELi4ES3_EELb0ELb1ELb0ELb0ELb0ELb1ELb1ELb0EEEvNS_16Flash_fwd_paramsE)
        /*0014*/ 	.short	0x0160
        /*0016*/ 	.short	0x01d0


	//----- nvinfo : EIATTR_CBANK_PARAM_SIZE
	.align		4
.L_516:
        /*0018*/ 	.byte	0x03, 0x19
        /*001a*/ 	.short	0x01d0


	//----- nvinfo : EIATTR_KPARAM_INFO
	.align		4
        /*001c*/ 	.byte	0x04, 0x17
        /*001e*/ 	.short	(.L_518 - .L_517)
.L_517:
        /*0020*/ 	.word	0x00000000
        /*0024*/ 	.short	0x0000
        /*0026*/ 	.short	0x0000
        /*0028*/ 	.byte	0x00, 0xf0, 0x41, 0x07


	//----- nvinfo : EIATTR_MAXREG_COUNT
	.align		4
.L_518:
        /*002c*/ 	.byte	0x03, 0x1b
        /*002e*/ 	.short	0x00ff


	//----- nvinfo : EIATTR_NUM_BARRIERS
	.align		4
        /*0030*/ 	.byte	0x02, 0x4c
        /*0032*/ 	.byte	0x01
	.zero		1


	//----- nvinfo : EIATTR_MERCURY_ISA_VERSION
	.align		4
        /*0034*/ 	.byte	0x03, 0x5f
        /*0036*/ 	.short	0x0000


	//----- nvinfo : EIATTR_COOP_GROUP_MASK_REGIDS
	.align		4
        /*0038*/ 	.byte	0x04, 0x29
        /*003a*/ 	.short	(.L_520 - .L_519)


	//   ....[0]....
.L_519:
        /*003c*/ 	.word	0xffffffff


	//   ....[1]....
        /*0040*/ 	.word	0xffffffff


	//   ....[2]....
        /*0044*/ 	.word	0xffffffff


	//   ....[3]....
        /*0048*/ 	.word	0xffffffff


	//   ....[4]....
        /*004c*/ 	.word	0xffffffff


	//   ....[5]....
        /*0050*/ 	.word	0xffffffff


	//   ....[6]....
        /*0054*/ 	.word	0xffffffff


	//   ....[7]....
        /*0058*/ 	.word	0xffffffff


	//   ....[8]....
        /*005c*/ 	.word	0xffffffff


	//   ....[9]....
        /*0060*/ 	.word	0xffffffff


	//   ....[10]....
        /*0064*/ 	.word	0xffffffff


	//   ....[11]....
        /*0068*/ 	.word	0xffffffff


	//   ....[12]....
        /*006c*/ 	.word	0xffffffff


	//   ....[13]....
        /*0070*/ 	.word	0xffffffff


	//   ....[14]....
        /*0074*/ 	.word	0xffffffff


	//   ....[15]....
        /*0078*/ 	.word	0xffffffff


	//----- nvinfo : EIATTR_COOP_GROUP_INSTR_OFFSETS
	.align		4
.L_520:
        /*007c*/ 	.byte	0x04, 0x28
        /*007e*/ 	.short	(.L_522 - .L_521)


	//   ....[0]....
.L_521:
        /*0080*/ 	.word	0x000026b0


	//   ....[1]....
        /*0084*/ 	.word	0x000026e0


	//   ....[2]....
        /*0088*/ 	.word	0x00002700


	//   ....[3]....
        /*008c*/ 	.word	0x00002770


	//   ....[4]....
        /*0090*/ 	.word	0x00004680


	//   ....[5]....
        /*0094*/ 	.word	0x00004690


	//   ....[6]....
        /*0098*/ 	.word	0x000046c0


	//   ....[7]....
        /*009c*/ 	.word	0x000046d0


	//   ....[8]....
        /*00a0*/ 	.word	0x000065f0


	//   ....[9]....
        /*00a4*/ 	.word	0x00006600


	//   ....[10]....
        /*00a8*/ 	.word	0x00006640


	//   ....[11]....
        /*00ac*/ 	.word	0x00006650


	//   ....[12]....
        /*00b0*/ 	.word	0x000075c0


	//   ....[13]....
        /*00b4*/ 	.word	0x00007600


	//   ....[14]....
        /*00b8*/ 	.word	0x00007650


	//   ....[15]....
        /*00bc*/ 	.word	0x00007670


	//----- nvinfo : EIATTR_EXIT_INSTR_OFFSETS
	.align		4
.L_522:
        /*00c0*/ 	.byte	0x04, 0x1c
        /*00c2*/ 	.short	(.L_524 - .L_523)


	//   ....[0]....
.L_523:
        /*00c4*/ 	.word	0x000002d0


	//   ....[1]....
        /*00c8*/ 	.word	0x000084e0


	//   ....[2]....
        /*00cc*/ 	.word	0x000085b0


	//   ....[3]....
        /*00d0*/ 	.word	0x00008b90


	//   ....[4]....
        /*00d4*/ 	.word	0x00008c10


	//----- nvinfo : EIATTR_CTAIDZ_USED
	.align		4
.L_524:
        /*00d8*/ 	.byte	0x01, 0x04
	.zero		2


	//----- nvinfo : EIATTR_CRS_STACK_SIZE
	.align		4
        /*00dc*/ 	.byte	0x04, 0x1e
        /*00de*/ 	.short	(.L_526 - .L_525)
.L_525:
        /*00e0*/ 	.word	0x00000000
.L_526:


//--------------------- .nv.info._ZN5flash16flash_fwd_kernelI23Flash_fwd_kernel_traitsILi96ELi64ELi64ELi4ELb0ELb0EN7cutlass6half_tE19Flash_kernel_traitsILi96ELi64ELi64ELi4ES3_EELb1ELb1ELb0ELb1ELb0ELb0ELb0ELb0EEEvNS_16Flash_fwd_paramsE --------------------------
	.section	.nv.info._ZN5flash16flash_fwd_kernelI23Flash_fwd_kernel_traitsILi96ELi64ELi64ELi4ELb0ELb0EN7cutlass6half_tE19Flash_kernel_traitsILi96ELi64ELi64ELi4ES3_EELb1ELb1ELb0ELb1ELb0ELb0ELb0ELb0EEEvNS_16Flash_fwd_paramsE,"",@"SHT_CUDA_INFO"
	.sectionflags	@""
	.align	4


	//----- nvinfo : EIATTR_CUDA_API_VERSION
	.align		4
        /*0000*/ 	.byte	0x04, 0x37
        /*0002*/ 	.short	(.L_528 - .L_527)
.L_527:
        /*0004*/ 	.word	0x00000082


	//----- nvinfo : EIATTR_SW2861232_WAR
	.align		4
.L_528:
        /*0008*/ 	.byte	0x01, 0x35
	.zero		2


	//----- nvinfo : EIATTR_PARAM_CBANK
	.align		4
        /*000c*/ 	.byte	0x04, 0x0a
        /*000e*/ 	.short	(.L_530 - .L_529)
	.align		4
.L_529:
        /*0010*/ 	.word	index@(.nv.constant0._ZN5flash16flash_fwd_kernelI23Flash_fwd_kernel_traitsILi96ELi64ELi64ELi4ELb0ELb0EN7cutlass6half_tE19Flash_kernel_traitsILi96ELi64ELi64ELi4ES3_EELb1ELb1ELb0ELb1ELb0ELb0ELb0ELb0EEEvNS_16Flash_fwd_paramsE)
        /*0014*/ 	.short	0x0160
        /*0016*/ 	.short	0x01d0


	//----- nvinfo : EIATTR_CBANK_PARAM_SIZE
	.align		4
.L_530:
        /*0018*/ 	.byte	0x03, 0x19
        /*001a*/ 	.short	0x01d0


	//----- nvinfo : EIATTR_KPARAM_INFO
	.align		4
        /*001c*/ 	.byte	0x04, 0x17
        /*001e*/ 	.short	(.L_532 - .L_531)
.L_531:
        /*0020*/ 	.word	0x00000000
        /*0024*/ 	.short	0x0000
        /*0026*/ 	.short	0x0000
        /*0028*/ 	.byte	0x00, 0xf0, 0x41, 0x07


	//----- nvinfo : EIATTR_MAXREG_COUNT
	.align		4
.L_532:
        /*002c*/ 	.byte	0x03, 0x1b
        /*002e*/ 	.short	0x00ff


	//----- nvinfo : EIATTR_NUM_BARRIERS
	.align		4
        /*0030*/ 	.byte	0x02, 0x4c
        /*0032*/ 	.byte	0x01
	.zero		1


	//----- nvinfo : EIATTR_MERCURY_ISA_VERSION
	.align		4
        /*0034*/ 	.byte	0x03, 0x5f
        /*0036*/ 	.short	0x0000


	//----- nvinfo : EIATTR_COOP_GROUP_MASK_REGIDS
	.align		4
        /*0038*/ 	.byte	0x04, 0x29
        /*003a*/ 	.short	(.L_534 - .L_533)


	//   ....[0]....
.L_533:
        /*003c*/ 	.word	0xffffffff


	//   ....[1]....
        /*0040*/ 	.word	0xffffffff


	//   ....[2]....
        /*0044*/ 	.word	0xffffffff


	//   ....[3]....
        /*0048*/ 	.word	0xffffffff


	//   ....[4]....
        /*004c*/ 	.word	0xffffffff


	//   ....[5]....
        /*0050*/ 	.word	0xffffffff


	//   ....[6]....
        /*0054*/ 	.word	0xffffffff


	//   ....[7]....
        /*0058*/ 	.word	0xffffffff


	//   ....[8]....
        /*005c*/ 	.word	0xffffffff


	//   ....[9]....
        /*0060*/ 	.word	0xffffffff


	//   ....[10]....
        /*0064*/ 	.word	0xffffffff


	//   ....[11]....
        /*0068*/ 	.word	0xffffffff


	//   ....[12]....
        /*006c*/ 	.word	0xffffffff


	//   ....[13]....
        /*0070*/ 	.word	0xffffffff


	//   ....[14]....
        /*0074*/ 	.word	0xffffffff


	//   ....[15]....
        /*0078*/ 	.word	0xffffffff


	//----- nvinfo : EIATTR_COOP_GROUP_INSTR_OFFSETS
	.align		4
.L_534:
        /*007c*/ 	.byte	0x04, 0x28
        /*007e*/ 	.short	(.L_536 - .L_535)


	//   ....[0]....
.L_535:
        /*0080*/ 	.word	0x000034c0


	//   ....[1]....
        /*0084*/ 	.word	0x00003540


	//   ....[2]....
        /*0088*/ 	.word	0x00003580


	//   ....[3]....
        /*008c*/ 	.word	0x000035f0


	//   ....[4]....
        /*0090*/ 	.word	0x00006080


	//   ....[5]....
        /*0094*/ 	.word	0x000060e0


	//   ....[6]....
        /*0098*/ 	.word	0x00006100


	//   ....[7]....
        /*009c*/ 	.word	0x00006130


	//   ....[8]....
        /*00a0*/ 	.word	0x00008da0


	//   ....[9]....
        /*00a4*/ 	.word	0x00008dc0


	//   ....[10]....
        /*00a8*/ 	.word	0x00008de0


	//   ....[11]....
        /*00ac*/ 	.word	0x00008e00


	//   ....[12]....
        /*00b0*/ 	.word	0x0000a690


	//   ....[13]....
        /*00b4*/ 	.word	0x0000a6d0


	//   ....[14]....
        /*00b8*/ 	.word	0x0000a710


	//   ....[15]....
        /*00bc*/ 	.word	0x0000a730


	//----- nvinfo : EIATTR_EXIT_INSTR_OFFSETS
	.align		4
.L_536:
        /*00c0*/ 	.byte	0x04, 0x1c
        /*00c2*/ 	.short	(.L_538 - .L_537)


	//   ....[0]....
.L_537:
        /*00c4*/ 	.word	0x000004f0


	//   ....[1]....
        /*00c8*/ 	.word	0x0000b630


	//   ....[2]....
        /*00cc*/ 	.word	0x0000b720


	//   ....[3]....
        /*00d0*/ 	.word	0x0000b740


	//   ....[4]....
        /*00d4*/ 	.word	0x0000bd90


	//   ....[5]....
        /*00d8*/ 	.word	0x0000be10


	//----- nvinfo : EIATTR_CTAIDZ_USED
	.align		4
.L_538:
        /*00dc*/ 	.byte	0x01, 0x04
	.zero		2


	//----- nvinfo : EIATTR_CRS_STACK_SIZE
	.align		4
        /*00e0*/ 	.byte	0x04, 0x1e
        /*00e2*/ 	.short	(.L_540 - .L_539)
.L_539:
        /*00e4*/ 	.word	0x00000000
.L_540:


//--------------------- .nv.info._ZN5flash16flash_fwd_kernelI23Flash_fwd_kernel_traitsILi96ELi64ELi64ELi4ELb0ELb0EN7cutlass6half_tE19Flash_kernel_traitsILi96ELi64ELi64ELi4ES3_EELb1ELb1ELb0ELb0ELb0ELb0ELb0ELb1EEEvNS_16Flash_fwd_paramsE --------------------------
	.section	.nv.info._ZN5flash16flash_fwd_kernelI23Flash_fwd_kernel_traitsILi96ELi64ELi64ELi4ELb0ELb0EN7cutlass6half_tE19Flash_kernel_traitsILi96ELi64ELi64ELi4ES3_EELb1ELb1ELb0ELb0ELb0ELb0ELb0ELb1EEEvNS_16Flash_fwd_paramsE,"",@"SHT_CUDA_INFO"
	.sectionflags	@""
	.align	4


	//----- nvinfo : EIATTR_CUDA_API_VERSION
	.align		4
        /*0000*/ 	.byte	0x04, 0x37
        /*0002*/ 	.short	(.L_542 - .L_541)
.L_541:
        /*0004*/ 	.word	0x00000082


	//----- nvinfo : EIATTR_SW2861232_WAR
	.align		4
.L_542:
        /*0008*/ 	.byte	0x01, 0x35
	.zero		2


	//----- nvinfo : EIATTR_PARAM_CBANK
	.align		4
        /*000c*/ 	.byte	0x04, 0x0a
        /*000e*/ 	.short	(.L_544 - .L_543)
	.align		4
.L_543:
        /*0010*/ 	.word	index@(.nv.constant0._ZN5flash16flash_fwd_kernelI23Flash_fwd_kernel_traitsILi96ELi64ELi64ELi4ELb0ELb0EN7cutlass6half_tE19Flash_kernel_traitsILi96ELi64ELi64ELi4ES3_EELb1ELb1ELb0ELb0ELb0ELb0ELb0ELb1EEEvNS_16Flash_fwd_paramsE)
        /*0014*/ 	.short	0x0160
        /*0016*/ 	.short	0x01d0


	//----- nvinfo : EIATTR_CBANK_PARAM_SIZE
	.align		4
.L_544:
        /*0018*/ 	.byte	0x03, 0x19
        /*001a*/ 	.short	0x01d0


	//----- nvinfo : EIATTR_KPARAM_INFO
	.align		4
        /*001c*/ 	.byte	0x04, 0x17
        /*001e*/ 	.short	(.L_546 - .L_545)
.L_545:
        /*0020*/ 	.word	0x00000000
        /*0024*/ 	.short	0x0000
        /*0026*/ 	.short	0x0000
        /*0028*/ 	.byte	0x00, 0xf0, 0x41, 0x07


	//----- nvinfo : EIATTR_MAXREG_COUNT
	.align		4
.L_546:
        /*002c*/ 	.byte	0x03, 0x1b
        /*002e*/ 	.short	0x00ff


	//----- nvinfo : EIATTR_NUM_BARRIERS
	.align		4
        /*0030*/ 	.byte	0x02, 0x4c
        /*0032*/ 	.byte	0x01
	.zero		1


	//----- nvinfo : EIATTR_MERCURY_ISA_VERSION
	.align		4
        /*0034*/ 	.byte	0x03, 0x5f
        /*0036*/ 	.short	0x0000


	//----- nvinfo : EIATTR_COOP_GROUP_MASK_REGIDS
	.align		4
        /*0038*/ 	.byte	0x04, 0x29
        /*003a*/ 	.short	(.L_548 - .L_547)


	//   ....[0]....
.L_547:
        /*003c*/ 	.word	0xffffffff


	//   ....[1]....
        /*0040*/ 	.word	0xffffffff


	//   ....[2]....
        /*0044*/ 	.word	0xffffffff


	//   ....[3]....
        /*0048*/ 	.word	0xffffffff


	//   ....[4]....
        /*004c*/ 	.word	0xffffffff


	//   ....[5]....
        /*0050*/ 	.word	0xffffffff


	//   ....[6]....
        /*0054*/ 	.word	0xffffffff


	//   ....[7]....
        /*0058*/ 	.word	0xffffffff


	//   ....[8]....
        /*005c*/ 	.word	0xffffffff


	//   ....[9]....
        /*0060*/ 	.word	0xffffffff


	//   ....[10]....
        /*0064*/ 	.word	0xffffffff


	//   ....[11]....
        /*0068*/ 	.word	0xffffffff


	//   ....[12]....
        /*006c*/ 	.word	0xffffffff


	//   ....[13]....
        /*0070*/ 	.word	0xffffffff


	//   ....[14]....
        /*0074*/ 	.word	0xffffffff


	//   ....[15]....
        /*0078*/ 	.word	0xffffffff


	//----- nvinfo : EIATTR_COOP_GROUP_INSTR_OFFSETS
	.align		4
.L_548:
        /*007c*/ 	.byte	0x04, 0x28
        /*007e*/ 	.short	(.L_550 - .L_549)


	//   ....[0]....
.L_549:
        /*0080*/ 	.word	0x000031d0


	//   ....[1]....
        /*0084*/ 	.word	0x000032a0


	//   ....[2]....
        /*0088*/ 	.word	0x000032d0


	//   ....[3]....
        /*008c*/ 	.word	0x00003410


	//   ....[4]....
        /*0090*/ 	.word	0x000069b0


	//   ....[5]....
        /*0094*/ 	.word	0x00006b00


	//   ....[6]....
        /*0098*/ 	.word	0x00006b30


	//   ....[7]....
        /*009c*/ 	.word	0x00006c10


	//   ....[8]....
        /*00a0*/ 	.word	0x0000a330


	//   ....[9]....
        /*00a4*/ 	.word	0x0000a370


	//   ....[10]....
        /*00a8*/ 	.word	0x0000a3a0


	//   ....[11]....
        /*00ac*/ 	.word	0x0000a400


	//   ....[12]....
        /*00b0*/ 	.word	0x0000ca40


	//   ....[13]....
        /*00b4*/ 	.word	0x0000ca80


	//   ....[14]....
        /*00b8*/ 	.word	0x0000cac0


	//   ....[15]....
        /*00bc*/ 	.word	0x0000cad0


	//----- nvinfo : EIATTR_EXIT_INSTR_OFFSETS
	.align		4
.L_550:
        /*00c0*/ 	.byte	0x04, 0x1c
        /*00c2*/ 	.short	(.L_552 - .L_551)


	//   ....[0]....
.L_551:
        /*00c4*/ 	.word	0x00000480


	//   ....[1]....
        /*00c8*/ 	.word	0x0000d9d0


	//   ....[2]....
        /*00cc*/ 	.word	0x0000dad0


	//   ....[3]....
        /*00d0*/ 	.word	0x0000daf0


	//   ....[4]....
        /*00d4*/ 	.word	0x0000e150


	//   ....[5]....
        /*00d8*/ 	.word	0x0000e1d0


	//----- nvinfo : EIATTR_CTAIDZ_USED
	.align		4
.L_552:
        /*00dc*/ 	.byte	0x01, 0x04
	.zero		2


	//----- nvinfo : EIATTR_CRS_STACK_SIZE
	.align		4
        /*00e0*/ 	.byte	0x04, 0x1e
        /*00e2*/ 	.short	(.L_554 - .L_553)
.L_553:
        /*00e4*/ 	.word	0x00000000
.L_554:


//--------------------- .nv.info._ZN5flash16flash_fwd_kernelI23Flash_fwd_kernel_traitsILi96ELi64ELi64ELi4ELb0ELb0EN7cutlass6half_tE19Flash_kernel_traitsILi96ELi64ELi64ELi4ES3_EELb0ELb1ELb0ELb0ELb0ELb0ELb1ELb0EEEvNS_16Flash_fwd_paramsE --------------------------
	.section	.nv.info._ZN5flash16flash_fwd_kernelI23Flash_fwd_kernel_traitsILi96ELi64ELi64ELi4ELb0ELb0EN7cutlass6half_tE19Flash_kernel_traitsILi96ELi64ELi64ELi4ES3_EELb0ELb1ELb0ELb0ELb0ELb0ELb1ELb0EEEvNS_16Flash_fwd_paramsE,"",@"SHT_CUDA_INFO"
	.sectionflags	@""
	.align	4


	//----- nvinfo : EIATTR_CUDA_API_VERSION
	.align		4
        /*0000*/ 	.byte	0x04, 0x37
        /*0002*/ 	.short	(.L_556 - .L_555)
.L_555:
        /*0004*/ 	.word	0x00000082


	//----- nvinfo : EIATTR_SW2861232_WAR
	.align		4
.L_556:
        /*0008*/ 	.byte	0x01, 0x35
	.zero		2


	//----- nvinfo : EIATTR_PARAM_CBANK
	.align		4
        /*000c*/ 	.byte	0x04, 0x0a
        /*000e*/ 	.short	(.L_558 - .L_557)
	.align		4
.L_557:
        /*0010*/ 	.word	index@(.nv.constant0._ZN5flash16flash_fwd_kernelI23Flash_fwd_kernel_traitsILi96ELi64ELi64ELi4ELb0ELb0EN7cutlass6half_tE19Flash_kernel_traitsILi96ELi64ELi64ELi4ES3_EELb0ELb1ELb0ELb0ELb0ELb0ELb1ELb0EEEvNS_16Flash_fwd_paramsE)
        /*0014*/ 	.short	0x0160
        /*0016*/ 	.short	0x01d0


	//----- nvinfo : EIATTR_CBANK_PARAM_SIZE
	.align		4
.L_558:
        /*0018*/ 	.byte	0x03, 0x19
        /*001a*/ 	.short	0x01d0


	//----- nvinfo : EIATTR_KPARAM_INFO
	.align		4
        /*001c*/ 	.byte	0x04, 0x17
        /*001e*/ 	.short	(.L_560 - .L_559)
.L_559:
        /*0020*/ 	.word	0x00000000
        /*0024*/ 	.short	0x0000
        /*0026*/ 	.short	0x0000
        /*0028*/ 	.byte	0x00, 0xf0, 0x41, 0x07


	//----- nvinfo : EIATTR_MAXREG_COUNT
	.align		4
.L_560:
        /*002c*/ 	.byte	0x03, 0x1b
        /*002e*/ 	.short	0x00ff


	//----- nvinfo : EIATTR_NUM_BARRIERS
	.align		4
        /*0030*/ 	.byte	0x02, 0x4c
        /*0032*/ 	.byte	0x01
	.zero		1


	//----- nvinfo : EIATTR_MERCURY_ISA_VERSION
	.align		4
        /*0034*/ 	.byte	0x03, 0x5f
        /*0036*/ 	.short	0x0000


	//----- nvinfo : EIATTR_COOP_GROUP_MASK_REGIDS
	.align		4
        /*0038*/ 	.byte	0x04, 0x29
        /*003a*/ 	.short	(.L_562 - .L_561)


	//   ....[0]....
.L_561:
        /*003c*/ 	.word	0xffffffff


	//   ....[1]....
        /*0040*/ 	.word	0xffffffff


	//   ....[2]....
        /*0044*/ 	.word	0xffffffff


	//   ....[3]....
        /*0048*/ 	.word	0xffffffff


	//   ....[4]....
        /*004c*/ 	.word	0xffffffff


	//   ....[5]....
        /*0050*/ 	.word	0xffffffff


	//   ....[6]....
        /*0054*/ 	.word	0xffffffff


	//   ....[7]....
        /*0058*/ 	.word	0xffffffff


	//   ....[8]....
        /*005c*/ 	.word	0xffffffff


	//   ....[9]....
        /*0060*/ 	.word	0xffffffff


	//   ....[10]....
        /*0064*/ 	.word	0xffffffff


	//   ....[11]....
        /*0068*/ 	.word	0xffffffff


	//   ....[12]....
        /*006c*/ 	.word	0xffffffff


	//   ....[13]....
        /*0070*/ 	.word	0xffffffff


	//   ....[14]....
        /*0074*/ 	.word	0xffffffff


	//   ....[15]....
        /*0078*/ 	.word	0xffffffff


	//----- nvinfo : EIATTR_COOP_GROUP_INSTR_OFFSETS
	.align		4
.L_562:
        /*007c*/ 	.byte	0x04, 0x28
        /*007e*/ 	.short	(.L_564 - .L_563)


	//   ....[0]....
.L_563:
        /*0080*/ 	.word	0x000031d0


	//   ....[1]....
        /*0084*/ 	.word	0x000031e0


	//   ....[2]....
        /*0088*/ 	.word	0x00003230


	//   ....[3]....
        /*008c*/ 	.word	0x00003240


	//   ....[4]....
        /*0090*/ 	.word	0x000055c0


	//   ....[5]....
        /*0094*/ 	.word	0x000055d0


	//   ....[6]....
        /*0098*/ 	.word	0x00005610


	//   ....[7]....
        /*009c*/ 	.word	0x00005620


	//   ....[8]....
        /*00a0*/ 	.word	0x00007900


	//   ....[9]....
        /*00a4*/ 	.word	0x00007910


	//   ....[10]....
        /*00a8*/ 	.word	0x00007940


	//   ....[11]....
        /*00ac*/ 	.word	0x00007950


	//   ....[12]....
        /*00b0*/ 	.word	0x000088c0


	//   ....[13]....
        /*00b4*/ 	.word	0x00008900


	//   ....[14]....
        /*00b8*/ 	.word	0x00008960


	//   ....[15]....
        /*00bc*/ 	.word	0x00008970


	//----- nvinfo : EIATTR_EXIT_INSTR_OFFSETS
	.align		4
.L_564:
        /*00c0*/ 	.byte	0x04, 0x1c
        /*00c2*/ 	.short	(.L_566 - .L_565)


	//   ....[0]....
.L_565:
        /*00c4*/ 	.word	0x000002d0


	//   ....[1]....
        /*00c8*/ 	.word	0x00009880


	//   ....[2]....
        /*00cc*/ 	.word	0x00009970


	//   ....[3]....
        /*00d0*/ 	.word	0x00009990


	//   ....[4]....
        /*00d4*/ 	.word	0x00009fe0


	//   ....[5]....
        /*00d8*/ 	.word	0x0000a060


	//----- nvinfo : EIATTR_CTAIDZ_USED
	.align		4
.L_566:
        /*00dc*/ 	.byte	0x01, 0x04
	.zero		2


	//----- nvinfo : EIATTR_CRS_STACK_SIZE
	.align		4
        /*00e0*/ 	.byte	0x04, 0x1e
        /*00e2*/ 	.short	(.L_568 - .L_567)
.L_567:
        /*00e4*/ 	.word	0x00000000
.L_568:


//--------------------- .nv.info._ZN5flash16flash_fwd_kernelI23Flash_fwd_kernel_traitsILi96ELi64ELi64ELi4ELb0ELb0EN7cutlass6half_tE19Flash_kernel_traitsILi96ELi64ELi64ELi4ES3_EELb1ELb1ELb0ELb1ELb0ELb0ELb0ELb1EEEvNS_16Flash_fwd_paramsE --------------------------
	.section	.nv.info._ZN5flash16flash_fwd_kernelI23Flash_fwd_kernel_traitsILi96ELi64ELi64ELi4ELb0ELb0EN7cutlass6half_tE19Flash_kernel_traitsILi96ELi64ELi64ELi4ES3_EELb1ELb1ELb0ELb1ELb0ELb0ELb0ELb1EEEvNS_16Flash_fwd_paramsE,"",@"SHT_CUDA_INFO"
	.sectionflags	@""
	.align	4


	//----- nvinfo : EIATTR_CUDA_API_VERSION
	.align		4
        /*0000*/ 	.byte	0x04, 0x37
        /*0002*/ 	.short	(.L_570 - .L_569)
.L_569:
        /*0004*/ 	.word	0x00000082


	//----- nvinfo : EIATTR_SW2861232_WAR
	.align		4
.L_570:
        /*0008*/ 	.byte	0x01, 0x35
	.zero		2


	//----- nvinfo : EIATTR_PARAM_CBANK
	.align		4
        /*000c*/ 	.byte	0x04, 0x0a
        /*000e*/ 	.short	(.L_572 - .L_571)
	.align		4
.L_571:
        /*0010*/ 	.word	index@(.nv.constant0._ZN5flash16flash_fwd_kernelI23Flash_fwd_kernel_traitsILi96ELi64ELi64ELi4ELb0ELb0EN7cutlass6half_tE19Flash_kernel_traitsILi96ELi64ELi64ELi4ES3_EELb1ELb1ELb0ELb1ELb0ELb0ELb0ELb1EEEvNS_16Flash_fwd_paramsE)
        /*0014*/ 	.short	0x0160
        /*0016*/ 	.short	0x01d0


	//----- nvinfo : EIATTR_CBANK_PARAM_SIZE
	.align		4
.L_572:
        /*0018*/ 	.byte	0x03, 0x19
        /*001a*/ 	.short	0x01d0


	//----- nvinfo : EIATTR_KPARAM_INFO
	.align		4
        /*001c*/ 	.byte	0x04, 0x17
        /*001e*/ 	.short	(.L_574 - .L_573)
.L_573:
        /*0020*/ 	.word	0x00000000
        /*0024*/ 	.short	0x0000
        /*0026*/ 	.short	0x0000
        /*0028*/ 	.byte	0x00, 0xf0, 0x41, 0x07


	//----- nvinfo : EIATTR_MAXREG_COUNT
	.align		4
.L_574:
        /*002c*/ 	.byte	0x03, 0x1b
        /*002e*/ 	.short	0x00ff


	//----- nvinfo : EIATTR_NUM_BARRIERS
	.align		4
        /*0030*/ 	.byte	0x02, 0x4c
        /*0032*/ 	.byte	0x01
	.zero		1


	//----- nvinfo : EIATTR_MERCURY_ISA_VERSION
	.align		4
        /*0034*/ 	.byte	0x03, 0x5f
        /*0036*/ 	.short	0x0000


	//----- nvinfo : EIATTR_COOP_GROUP_MASK_REGIDS
	.align		4
        /*0038*/ 	.byte	0x04, 0x29
        /*003a*/ 	.short	(.L_576 - .L_575)


	//   ....[0]....
.L_575:
        /*003c*/ 	.word	0xffffffff


	//   ....[1]....
        /*0040*/ 	.word	0xffffffff


	//   ....[2]....
        /*0044*/ 	.word	0xffffffff


	//   ....[3]....
        /*0048*/ 	.word	0xffffffff


	//   ....[4]....
        /*004c*/ 	.word	0xffffffff


	//   ....[5]....
        /*0050*/ 	.word	0xffffffff


	//   ....[6]....
        /*0054*/ 	.word	0xffffffff


	//   ....[7]....
        /*0058*/ 	.word	0xffffffff


	//   ....[8]....
        /*005c*/ 	.word	0xffffffff


	//   ....[9]....
        /*0060*/ 	.word	0xffffffff


	//   ....[10]....
        /*0064*/ 	.word	0xffffffff


	//   ....[11]....
        /*0068*/ 	.word	0xffffffff


	//   ....[12]....
        /*006c*/ 	.word	0xffffffff


	//   ....[13]....
        /*0070*/ 	.word	0xffffffff


	//   ....[14]....
        /*0074*/ 	.word	0xffffffff


	//   ....[15]....
        /*0078*/ 	.word	0xffffffff


	//----- nvinfo : EIATTR_COOP_GROUP_INSTR_OFFSETS
	.align		4
.L_576:
        /*007c*/ 	.byte	0x04, 0x28
        /*007e*/ 	.short	(.L_578 - .L_577)


	//   ....[0]....
.L_577:
        /*0080*/ 	.word	0x00003560


	//   ....[1]....
        /*0084*/ 	.word	0x00003620


	//   ....[2]....
        /*0088*/ 	.word	0x00003650


	//   ....[3]....
        /*008c*/ 	.word	0x000036c0


	//   ....[4]....
        /*0090*/ 	.word	0x00007140


	//   ....[5]....
        /*0094*/ 	.word	0x00007180


	//   ....[6]....
        /*0098*/ 	.word	0x00007230


	//   ....[7]....
        /*009c*/ 	.word	0x00007260


	//   ....[8]....
        /*00a0*/ 	.word	0x0000ad50


	//   ....[9]....
        /*00a4*/ 	.word	0x0000ada0


	//   ....[10]....
        /*00a8*/ 	.word	0x0000adf0


	//   ....[11]....
        /*00ac*/ 	.word	0x0000ae40


	//   ....[12]....
        /*00b0*/ 	.word	0x0000d470


	//   ....[13]....
        /*00b4*/ 	.word	0x0000d4b0


	//   ....[14]....
        /*00b8*/ 	.word	0x0000d4f0


	//   ....[15]....
        /*00bc*/ 	.word	0x0000d500


	//----- nvinfo : EIATTR_EXIT_INSTR_OFFSETS
	.align		4
.L_578:
        /*00c0*/ 	.byte	0x04, 0x1c
        /*00c2*/ 	.short	(.L_580 - .L_579)


	//   ....[0]....
.L_579:
        /*00c4*/ 	.word	0x00000460


	//   ....[1]....
        /*00c8*/ 	.word	0x0000e400


	//   ....[2]....
        /*00cc*/ 	.word	0x0000e500


	//   ....[3]....
        /*00d0*/ 	.word	0x0000e520


	//   ....[4]....
        /*00d4*/ 	.word	0x0000eb90


	//   ....[5]....
        /*00d8*/ 	.word	0x0000ec10


	//----- nvinfo : EIATTR_CTAIDZ_USED
	.align		4
.L_580:
        /*00dc*/ 	.byte	0x01, 0x04
	.zero		2


	//----- nvinfo : EIATTR_CRS_STACK_SIZE
	.align		4
        /*00e0*/ 	.byte	0x04, 0x1e
        /*00e2*/ 	.short	(.L_582 - .L_581)
.L_581:
        /*00e4*/ 	.word	0x00000000
.L_582:


//--------------------- .nv.info._ZN5flash16flash_fwd_kernelI23Flash_fwd_kernel_traitsILi96ELi64ELi64ELi4ELb0ELb0EN7cutlass6half_tE19Flash_kernel_traitsILi96ELi64ELi64ELi4ES3_EELb0ELb1ELb0ELb1ELb0ELb0ELb1ELb0EEEvNS_16Flash_fwd_paramsE --------------------------
	.section	.nv.info._ZN5flash16flash_fwd_kernelI23Flash_fwd_kernel_traitsILi96ELi64ELi64ELi4ELb0ELb0EN7cutlass6half_tE19Flash_kernel_traitsILi96ELi64ELi64ELi4ES3_EELb0ELb1ELb0ELb1ELb0ELb0ELb1ELb0EEEvNS_16Flash_fwd_paramsE,"",@"SHT_CUDA_INFO"
	.sectionflags	@""
	.align	4


	//----- nvinfo : EIATTR_CUDA_API_VERSION
	.align		4
        /*0000*/ 	.byte	0x04, 0x37
        /*0002*/ 	.short	(.L_584 - .L_583)
.L_583:
        /*0004*/ 	.word	0x00000082


	//----- nvinfo : EIATTR_SW2861232_WAR
	.align		4
.L_584:
        /*0008*/ 	.byte	0x01, 0x35
	.zero		2


	//----- nvinfo : EIATTR_PARAM_CBANK
	.align		4
        /*000c*/ 	.byte	0x04, 0x0a
        /*000e*/ 	.short	(.L_586 - .L_585)
	.align		4
.L_585:
        /*0010*/ 	.word	index@(.nv.constant0._ZN5flash16flash_fwd_kernelI23Flash_fwd_kernel_traitsILi96ELi64ELi64ELi4ELb0ELb0EN7cutlass6half_tE19Flash_kernel_traitsILi96ELi64ELi64ELi4ES3_EELb0ELb1ELb0ELb1ELb0ELb0ELb1ELb0EEEvNS_16Flash_fwd_paramsE)
        /*0014*/ 	.short	0x0160
        /*0016*/ 	.short	0x01d0


	//----- nvinfo : EIATTR_CBANK_PARAM_SIZE
	.align		4
.L_586:
        /*0018*/ 	.byte	0x03, 0x19
        /*001a*/ 	.short	0x01d0


	//----- nvinfo : EIATTR_KPARAM_INFO
	.align		4
        /*001c*/ 	.byte	0x04, 0x17
        /*001e*/ 	.short	(.L_588 - .L_587)
.L_587:
        /*0020*/ 	.word	0x00000000
        /*0024*/ 	.short	0x0000
        /*0026*/ 	.short	0x0000
        /*0028*/ 	.byte	0x00, 0xf0, 0x41, 0x07


	//----- nvinfo : EIATTR_MAXREG_COUNT
	.align		4
.L_588:
        /*002c*/ 	.byte	0x03, 0x1b
        /*002e*/ 	.short	0x00ff


	//----- nvinfo : EIATTR_NUM_BARRIERS
	.align		4
        /*0030*/ 	.byte	0x02, 0x4c
        /*0032*/ 	.byte	0x01
	.zero		1


	//----- nvinfo : EIATTR_MERCURY_ISA_VERSION
	.align		4
        /*0034*/ 	.byte	0x03, 0x5f
        /*0036*/ 	.short	0x0000


	//----- nvinfo : EIATTR_COOP_GROUP_MASK_REGIDS
	.align		4
        /*0038*/ 	.byte	0x04, 0x29
        /*003a*/ 	.short	(.L_590 - .L_589)


	//   ....[0]....
.L_589:
        /*003c*/ 	.word	0xffffffff


	//   ....[1]....
        /*0040*/ 	.word	0xffffffff


	//   ....[2]....
        /*0044*/ 	.word	0xffffffff


	//   ....[3]....
        /*0048*/ 	.word	0xffffffff


	//   ....[4]....
        /*004c*/ 	.word	0xffffffff


	//   ....[5]....
        /*0050*/ 	.word	0xffffffff


	//   ....[6]....
        /*0054*/ 	.word	0xffffffff


	//   ....[7]....
        /*0058*/ 	.word	0xffffffff


	//   ....[8]....
        /*005c*/ 	.word	0xffffffff


	//   ....[9]....
        /*0060*/ 	.word	0xffffffff


	//   ....[10]....
        /*0064*/ 	.word	0xffffffff


	//   ....[11]....
        /*0068*/ 	.word	0xffffffff


	//   ....[12]....
        /*006c*/ 	.word	0xffffffff


	//   ....[13]....
        /*0070*/ 	.word	0xffffffff


	//   ....[14]....
        /*0074*/ 	.word	0xffffffff


	//   ....[15]....
        /*0078*/ 	.word	0xffffffff


	//----- nvinfo : EIATTR_COOP_GROUP_INSTR_OFFSETS
	.align		4
.L_590:
        /*007c*/ 	.byte	0x04, 0x28
        /*007e*/ 	.short	(.L_592 - .L_591)


	//   ....[0]....
.L_591:
        /*0080*/ 	.word	0x000035b0


	//   ....[1]....
        /*0084*/ 	.word	0x000035d0


	//   ....[2]....
        /*0088*/ 	.word	0x00003640


	//   ....[3]....
        /*008c*/ 	.word	0x00003650


	//   ....[4]....
        /*0090*/ 	.word	0x00005cc0


	//   ....[5]....
        /*0094*/ 	.word	0x00005cd0


	//   ....[6]....
        /*0098*/ 	.word	0x00005d00


	//   ....[7]....
        /*009c*/ 	.word	0x00005d10


	//   ....[8]....
        /*00a0*/ 	.word	0x000083d0


	//   ....[9]....
        /*00a4*/ 	.word	0x000083f0


	//   ....[10]....
        /*00a8*/ 	.word	0x00008410


	//   ....[11]....
        /*00ac*/ 	.word	0x00008430


	//   ....[12]....
        /*00b0*/ 	.word	0x000093b0


	//   ....[13]....
        /*00b4*/ 	.word	0x000093f0


	//   ....[14]....
        /*00b8*/ 	.word	0x00009430


	//   ....[15]....
        /*00bc*/ 	.word	0x00009450


	//----- nvinfo : EIATTR_EXIT_INSTR_OFFSETS
	.align		4
.L_592:
        /*00c0*/ 	.byte	0x04, 0x1c
        /*00c2*/ 	.short	(.L_594 - .L_593)


	//   ....[0]....
.L_593:
        /*00c4*/ 	.word	0x000002d0


	//   ....[1]....
        /*00c8*/ 	.word	0x0000a320


	//   ....[2]....
        /*00cc*/ 	.word	0x0000a410


	//   ....[3]....
        /*00d0*/ 	.word	0x0000a430


	//   ....[4]....
        /*00d4*/ 	.word	0x0000aa90


	//   ....[5]....
        /*00d8*/ 	.word	0x0000ab10


	//----- nvinfo : EIATTR_CTAIDZ_USED
	.align		4
.L_594:
        /*00dc*/ 	.byte	0x01, 0x04
	.zero		2


	//----- nvinfo : EIATTR_CRS_STACK_SIZE
	.align		4
        /*00e0*/ 	.byte	0x04, 0x1e
        /*00e2*/ 	.short	(.L_596 - .L_595)
.L_595:
        /*00e4*/ 	.word	0x00000000
.L_596:


//--------------------- .nv.callgraph             --------------------------
	.section	.nv.callgraph,"",@"SHT_CUDA_CALLGRAPH"
	.align	4
	.sectionentsize	8
	.align		4
        /*0000*/ 	.word	0x00000000
	.align		4
        /*0004*/ 	.word	0xffffffff
	.align		4
        /*0008*/ 	.word	0x00000000
	.align		4
        /*000c*/ 	.word	0xfffffffe
	.align		4
        /*0010*/ 	.word	0x00000000
	.align		4
        /*0014*/ 	.word	0xfffffffd
	.align		4
        /*0018*/ 	.word	0x00000000
	.align		4
        /*001c*/ 	.word	0xfffffffc


//--------------------- .nv.rel.action            --------------------------
	.section	.nv.rel.action,"",@"SHT_CUDA_RELOCINFO"
	.align	8
	.sectionentsize	8
        /*0000*/ 	.byte	0x73, 0x00, 0x00, 0x00, 0x00, 0x00, 0x00, 0x00, 0x00, 0x00, 0x00, 0x11, 0x25, 0x00, 0x05, 0x36


//--------------------- .nv.constant4             --------------------------
	.section	.nv.constant4,"a",@progbits
	.align	8
	.align		8
.nv.constant4:
        /*0000*/ 	.dword	_ZN72_INTERNAL_9204a569_36_flash_fwd_hdim96_fp16_causal_sm80_cu_348dd9ca_28514cuda3std3__45__cpo5beginE
	.align		8
        /*0008*/ 	.dword	_ZN72_INTERNAL_9204a569_36_flash_fwd_hdim96_fp16_causal_sm80_cu_348dd9ca_28514cuda3std3__45__cpo3endE
	.align		8
        /*0010*/ 	.dword	_ZN72_INTERNAL_9204a569_36_flash_fwd_hdim96_fp16_causal_sm80_cu_348dd9ca_28514cuda3std3__45__cpo6cbeginE
	.align		8
        /*0018*/ 	.dword	_ZN72_INTERNAL_9204a569_36_flash_fwd_hdim96_fp16_causal_sm80_cu_348dd9ca_28514cuda3std3__45__cpo4cendE
	.align		8
        /*0020*/ 	.dword	_ZN72_INTERNAL_9204a569_36_flash_fwd_hdim96_fp16_causal_sm80_cu_348dd9ca_28514cuda3std3__474_GLOBAL__N__9204a569_36_flash_fwd_hdim96_fp16_causal_sm80_cu_348dd9ca_28516ignoreE
	.align		8
        /*0028*/ 	.dword	_ZN72_INTERNAL_9204a569_36_flash_fwd_hdim96_fp16_causal_sm80_cu_348dd9ca_28514cuda3std3__419piecewise_constructE
	.align		8
        /*0030*/ 	.dword	_ZN72_INTERNAL_9204a569_36_flash_fwd_hdim96_fp16_causal_sm80_cu_348dd9ca_28514cuda3std3__48in_placeE
	.align		8
        /*0038*/ 	.dword	_ZN72_INTERNAL_9204a569_36_flash_fwd_hdim96_fp16_causal_sm80_cu_348dd9ca_28514cuda3std6ranges3__45__cpo4swapE
	.align		8
        /*0040*/ 	.dword	_ZN72_INTERNAL_9204a569_36_flash_fwd_hdim96_fp16_causal_sm80_cu_348dd9ca_28514cuda3std6ranges3__45__cpo9iter_moveE
	.align		8
        /*0048*/ 	.dword	_ZN72_INTERNAL_9204a569_36_flash_fwd_hdim96_fp16_causal_sm80_cu_348dd9ca_28514cute7productE
	.align		8
        /*0050*/ 	.dword	_ZN72_INTERNAL_9204a569_36_flash_fwd_hdim96_fp16_causal_sm80_cu_348dd9ca_28514cute1_E


//--------------------- .nv.constant0._ZN5flash16flash_fwd_kernelI23Flash_fwd_kernel_traitsILi96ELi128ELi64ELi4ELb0ELb0EN7cutlass6half_tE19Flash_kernel_traitsILi96ELi128ELi64ELi4ES3_EELb0ELb1ELb0ELb0ELb1ELb1ELb0ELb0EEEvNS_16Flash_fwd_paramsE --------------------------
	.section	.nv.constant0._ZN5flash16flash_fwd_kernelI23Flash_fwd_kernel_traitsILi96ELi128ELi64ELi4ELb0ELb0EN7cutlass6half_tE19Flash_kernel_traitsILi96ELi128ELi64ELi4ES3_EELb0ELb1ELb0ELb0ELb1ELb1ELb0ELb0EEEvNS_16Flash_fwd_paramsE,"a",@progbits
	.sectionflags	@""
	.align	4
.nv.constant0._ZN5flash16flash_fwd_kernelI23Flash_fwd_kernel_traitsILi96ELi128ELi64ELi4ELb0ELb0EN7cutlass6half_tE19Flash_kernel_traitsILi96ELi128ELi64ELi4ES3_EELb0ELb1ELb0ELb0ELb1ELb1ELb0ELb0EEEvNS_16Flash_fwd_paramsE:
	.zero		816


//--------------------- .nv.constant0._ZN5flash16flash_fwd_kernelI23Flash_fwd_kernel_traitsILi96ELi128ELi64ELi4ELb0ELb0EN7cutlass6half_tE19Flash_kernel_traitsILi96ELi128ELi64ELi4ES3_EELb0ELb1ELb0ELb0ELb0ELb1ELb0ELb0EEEvNS_16Flash_fwd_paramsE --------------------------
	.section	.nv.constant0._ZN5flash16flash_fwd_kernelI23Flash_fwd_kernel_traitsILi96ELi128ELi64ELi4ELb0ELb0EN7cutlass6half_tE19Flash_kernel_traitsILi96ELi128ELi64ELi4ES3_EELb0ELb1ELb0ELb0ELb0ELb1ELb0ELb0EEEvNS_16Flash_fwd_paramsE,"a",@progbits
	.sectionflags	@""
	.align	4
.nv.constant0._ZN5flash16flash_fwd_kernelI23Flash_fwd_kernel_traitsILi96ELi128ELi64ELi4ELb0ELb0EN7cutlass6half_tE19Flash_kernel_traitsILi96ELi128ELi64ELi4ES3_EELb0ELb1ELb0ELb0ELb0ELb1ELb0ELb0EEEvNS_16Flash_fwd_paramsE:
	.zero		816


//--------------------- .nv.constant0._ZN5flash16flash_fwd_kernelI23Flash_fwd_kernel_traitsILi96ELi128ELi64ELi4ELb0ELb0EN7cutlass6half_tE19Flash_kernel_traitsILi96ELi128ELi64ELi4ES3_EELb0ELb1ELb0ELb0ELb0ELb0ELb0ELb0EEEvNS_16Flash_fwd_paramsE --------------------------
	.section	.nv.constant0._ZN5flash16flash_fwd_kernelI23Flash_fwd_kernel_traitsILi96ELi128ELi64ELi4ELb0ELb0EN7cutlass6half_tE19Flash_kernel_traitsILi96ELi128ELi64ELi4ES3_EELb0ELb1ELb0ELb0ELb0ELb0ELb0ELb0EEEvNS_16Flash_fwd_paramsE,"a",@progbits
	.sectionflags	@""
	.align	4
.nv.constant0._ZN5flash16flash_fwd_kernelI23Flash_fwd_kernel_traitsILi96ELi128ELi64ELi4ELb0ELb0EN7cutlass6half_tE19Flash_kernel_traitsILi96ELi128ELi64ELi4ES3_EELb0ELb1ELb0ELb0ELb0ELb0ELb0ELb0EEEvNS_16Flash_fwd_paramsE:
	.zero		816


//--------------------- .nv.constant0._ZN5flash16flash_fwd_kernelI23Flash_fwd_kernel_traitsILi96ELi128ELi64ELi4ELb0ELb0EN7cutlass6half_tE19Flash_kernel_traitsILi96ELi128ELi64ELi4ES3_EELb0ELb1ELb0ELb1ELb0ELb0ELb0ELb0EEEvNS_16Flash_fwd_paramsE --------------------------
	.section	.nv.constant0._ZN5flash16flash_fwd_kernelI23Flash_fwd_kernel_traitsILi96ELi128ELi64ELi4ELb0ELb0EN7cutlass6half_tE19Flash_kernel_traitsILi96ELi128ELi64ELi4ES3_EELb0ELb1ELb0ELb1ELb0ELb0ELb0ELb0EEEvNS_16Flash_fwd_paramsE,"a",@progbits
	.sectionflags	@""
	.align	4
.nv.constant0._ZN5flash16flash_fwd_kernelI23Flash_fwd_kernel_traitsILi96ELi128ELi64ELi4ELb0ELb0EN7cutlass6half_tE19Flash_kernel_traitsILi96ELi128ELi64ELi4ES3_EELb0ELb1ELb0ELb1ELb0ELb0ELb0ELb0EEEvNS_16Flash_fwd_paramsE:
	.zero		816


//--------------------- .nv.constant0._ZN5flash16flash_fwd_kernelI23Flash_fwd_kernel_traitsILi96ELi64ELi64ELi4ELb0ELb0EN7cutlass6half_tE19Flash_kernel_traitsILi96ELi64ELi64ELi4ES3_EELb0ELb1ELb0ELb0ELb1ELb1ELb0ELb0EEEvNS_16Flash_fwd_paramsE --------------------------
	.section	.nv.constant0._ZN5flash16flash_fwd_kernelI23Flash_fwd_kernel_traitsILi96ELi64ELi64ELi4ELb0ELb0EN7cutlass6half_tE19Flash_kernel_traitsILi96ELi64ELi64ELi4ES3_EELb0ELb1ELb0ELb0ELb1ELb1ELb0ELb0EEEvNS_16Flash_fwd_paramsE,"a",@progbits
	.sectionflags	@""
	.align	4
.nv.constant0._ZN5flash16flash_fwd_kernelI23Flash_fwd_kernel_traitsILi96ELi64ELi64ELi4ELb0ELb0EN7cutlass6half_tE19Flash_kernel_traitsILi96ELi64ELi64ELi4ES3_EELb0ELb1ELb0ELb0ELb1ELb1ELb0ELb0EEEvNS_16Flash_fwd_paramsE:
	.zero		816


//--------------------- .nv.constant0._ZN5flash16flash_fwd_kernelI23Flash_fwd_kernel_traitsILi96ELi64ELi64ELi4ELb0ELb0EN7cutlass6half_tE19Flash_kernel_traitsILi96ELi64ELi64ELi4ES3_EELb0ELb1ELb0ELb0ELb0ELb1ELb0ELb0EEEvNS_16Flash_fwd_paramsE --------------------------
	.section	.nv.constant0._ZN5flash16flash_fwd_kernelI23Flash_fwd_kernel_traitsILi96ELi64ELi64ELi4ELb0ELb0EN7cutlass6half_tE19Flash_kernel_traitsILi96ELi64ELi64ELi4ES3_EELb0ELb1ELb0ELb0ELb0ELb1ELb0ELb0EEEvNS_16Flash_fwd_paramsE,"a",@progbits
	.sectionflags	@""
	.align	4
.nv.constant0._ZN5flash16flash_fwd_kernelI23Flash_fwd_kernel_traitsILi96ELi64ELi64ELi4ELb0ELb0EN7cutlass6half_tE19Flash_kernel_traitsILi96ELi64ELi64ELi4ES3_EELb0ELb1ELb0ELb0ELb0ELb1ELb0ELb0EEEvNS_16Flash_fwd_paramsE:
	.zero		816


//--------------------- .nv.constant0._ZN5flash16flash_fwd_kernelI23Flash_fwd_kernel_traitsILi96ELi64ELi64ELi4ELb0ELb0EN7cutlass6half_tE19Flash_kernel_traitsILi96ELi64ELi64ELi4ES3_EELb0ELb1ELb0ELb0ELb0ELb0ELb0ELb0EEEvNS_16Flash_fwd_paramsE --------------------------
	.section	.nv.constant0._ZN5flash16flash_fwd_kernelI23Flash_fwd_kernel_traitsILi96ELi64ELi64ELi4ELb0ELb0EN7cutlass6half_tE19Flash_kernel_traitsILi96ELi64ELi64ELi4ES3_EELb0ELb1ELb0ELb0ELb0ELb0ELb0ELb0EEEvNS_16Flash_fwd_paramsE,"a",@progbits
	.sectionflags	@""
	.align	4
.nv.constant0._ZN5flash16flash_fwd_kernelI23Flash_fwd_kernel_traitsILi96ELi64ELi64ELi4ELb0ELb0EN7cutlass6half_tE19Flash_kernel_traitsILi96ELi64ELi64ELi4ES3_EELb0ELb1ELb0ELb0ELb0ELb0ELb0ELb0EEEvNS_16Flash_fwd_paramsE:
	.zero		816


//--------------------- .nv.constant0._ZN5flash16flash_fwd_kernelI23Flash_fwd_kernel_traitsILi96ELi64ELi64ELi4ELb0ELb0EN7cutlass6half_tE19Flash_kernel_traitsILi96ELi64ELi64ELi4ES3_EELb0ELb1ELb0ELb1ELb0ELb0ELb0ELb0EEEvNS_16Flash_fwd_paramsE --------------------------
	.section	.nv.constant0._ZN5flash16flash_fwd_kernelI23Flash_fwd_kernel_traitsILi96ELi64ELi64ELi4ELb0ELb0EN7cutlass6half_tE19Flash_kernel_traitsILi96ELi64ELi64ELi4ES3_EELb0ELb1ELb0ELb1ELb0ELb0ELb0ELb0EEEvNS_16Flash_fwd_paramsE,"a",@progbits
	.sectionflags	@""
	.align	4
.nv.constant0._ZN5flash16flash_fwd_kernelI23Flash_fwd_kernel_traitsILi96ELi64ELi64ELi4ELb0ELb0EN7cutlass6half_tE19Flash_kernel_traitsILi96ELi64ELi64ELi4ES3_EELb0ELb1ELb0ELb1ELb0ELb0ELb0ELb0EEEvNS_16Flash_fwd_paramsE:
	.zero		816


//--------------------- .nv.constant0._ZN5flash16flash_fwd_kernelI23Flash_fwd_kernel_traitsILi96ELi128ELi64ELi4ELb0ELb0EN7cutlass6half_tE19Flash_kernel_traitsILi96ELi128ELi64ELi4ES3_EELb1ELb1ELb0ELb0ELb0ELb0ELb0ELb0EEEvNS_16Flash_fwd_paramsE --------------------------
	.section	.nv.constant0._ZN5flash16flash_fwd_kernelI23Flash_fwd_kernel_traitsILi96ELi128ELi64ELi4ELb0ELb0EN7cutlass6half_tE19Flash_kernel_traitsILi96ELi128ELi64ELi4ES3_EELb1ELb1ELb0ELb0ELb0ELb0ELb0ELb0EEEvNS_16Flash_fwd_paramsE,"a",@progbits
	.sectionflags	@""
	.align	4
.nv.constant0._ZN5flash16flash_fwd_kernelI23Flash_fwd_kernel_traitsILi96ELi128ELi64ELi4ELb0ELb0EN7cutlass6half_tE19Flash_kernel_traitsILi96ELi128ELi64ELi4ES3_EELb1ELb1ELb0ELb0ELb0ELb0ELb0ELb0EEEvNS_16Flash_fwd_paramsE:
	.zero		816


//--------------------- .nv.constant0._ZN5flash16flash_fwd_kernelI23Flash_fwd_kernel_traitsILi96ELi128ELi64ELi4ELb0ELb0EN7cutlass6half_tE19Flash_kernel_traitsILi96ELi128ELi64ELi4ES3_EELb1ELb1ELb0ELb0ELb1ELb1ELb0ELb0EEEvNS_16Flash_fwd_paramsE --------------------------
	.section	.nv.constant0._ZN5flash16flash_fwd_kernelI23Flash_fwd_kernel_traitsILi96ELi128ELi64ELi4ELb0ELb0EN7cutlass6half_tE19Flash_kernel_traitsILi96ELi128ELi64ELi4ES3_EELb1ELb1ELb0ELb0ELb1ELb1ELb0ELb0EEEvNS_16Flash_fwd_paramsE,"a",@progbits
	.sectionflags	@""
	.align	4
.nv.constant0._ZN5flash16flash_fwd_kernelI23Flash_fwd_kernel_traitsILi96ELi128ELi64ELi4ELb0ELb0EN7cutlass6half_tE19Flash_kernel_traitsILi96ELi128ELi64ELi4ES3_EELb1ELb1ELb0ELb0ELb1ELb1ELb0ELb0EEEvNS_16Flash_fwd_paramsE:
	.zero		816


//--------------------- .nv.constant0._ZN5flash16flash_fwd_kernelI23Flash_fwd_kernel_traitsILi96ELi128ELi64ELi4ELb0ELb0EN7cutlass6half_tE19Flash_kernel_traitsILi96ELi128ELi64ELi4ES3_EELb0ELb1ELb0ELb0ELb1ELb1ELb1ELb0EEEvNS_16Flash_fwd_paramsE --------------------------
	.section	.nv.constant0._ZN5flash16flash_fwd_kernelI23Flash_fwd_kernel_traitsILi96ELi128ELi64ELi4ELb0ELb0EN7cutlass6half_tE19Flash_kernel_traitsILi96ELi128ELi64ELi4ES3_EELb0ELb1ELb0ELb0ELb1ELb1ELb1ELb0EEEvNS_16Flash_fwd_paramsE,"a",@progbits
	.sectionflags	@""
	.align	4
.nv.constant0._ZN5flash16flash_fwd_kernelI23Flash_fwd_kernel_traitsILi96ELi128ELi64ELi4ELb0ELb0EN7cutlass6half_tE19Flash_kernel_traitsILi96ELi128ELi64ELi4ES3_EELb0ELb1ELb0ELb0ELb1ELb1ELb1ELb0EEEvNS_16Flash_fwd_paramsE:
	.zero		816


//--------------------- .nv.constant0._ZN5flash16flash_fwd_kernelI23Flash_fwd_kernel_traitsILi96ELi128ELi64ELi4ELb0ELb0EN7cutlass6half_tE19Flash_kernel_traitsILi96ELi128ELi64ELi4ES3_EELb1ELb1ELb0ELb0ELb0ELb1ELb0ELb0EEEvNS_16Flash_fwd_paramsE --------------------------
	.section	.nv.constant0._ZN5flash16flash_fwd_kernelI23Flash_fwd_kernel_traitsILi96ELi128ELi64ELi4ELb0ELb0EN7cutlass6half_tE19Flash_kernel_traitsILi96ELi128ELi64ELi4ES3_EELb1ELb1ELb0ELb0ELb0ELb1ELb0ELb0EEEvNS_16Flash_fwd_paramsE,"a",@progbits
	.sectionflags	@""
	.align	4
.nv.constant0._ZN5flash16flash_fwd_kernelI23Flash_fwd_kernel_traitsILi96ELi128ELi64ELi4ELb0ELb0EN7cutlass6half_tE19Flash_kernel_traitsILi96ELi128ELi64ELi4ES3_EELb1ELb1ELb0ELb0ELb0ELb1ELb0ELb0EEEvNS_16Flash_fwd_paramsE:
	.zero		816


//--------------------- .nv.constant0._ZN5flash16flash_fwd_kernelI23Flash_fwd_kernel_traitsILi96ELi128ELi64ELi4ELb0ELb0EN7cutlass6half_tE19Flash_kernel_traitsILi96ELi128ELi64ELi4ES3_EELb0ELb1ELb0ELb0ELb0ELb1ELb1ELb0EEEvNS_16Flash_fwd_paramsE --------------------------
	.section	.nv.constant0._ZN5flash16flash_fwd_kernelI23Flash_fwd_kernel_traitsILi96ELi128ELi64ELi4ELb0ELb0EN7cutlass6half_tE19Flash_kernel_traitsILi96ELi128ELi64ELi4ES3_EELb0ELb1ELb0ELb0ELb0ELb1ELb1ELb0EEEvNS_16Flash_fwd_paramsE,"a",@progbits
	.sectionflags	@""
	.align	4
.nv.constant0._ZN5flash16flash_fwd_kernelI23Flash_fwd_kernel_traitsILi96ELi128ELi64ELi4ELb0ELb0EN7cutlass6half_tE19Flash_kernel_traitsILi96ELi128ELi64ELi4ES3_EELb0ELb1ELb0ELb0ELb0ELb1ELb1ELb0EEEvNS_16Flash_fwd_paramsE:
	.zero		816


//--------------------- .nv.constant0._ZN5flash16flash_fwd_kernelI23Flash_fwd_kernel_traitsILi96ELi128ELi64ELi4ELb0ELb0EN7cutlass6half_tE19Flash_kernel_traitsILi96ELi128ELi64ELi4ES3_EELb1ELb1ELb0ELb1ELb0ELb0ELb0ELb0EEEvNS_16Flash_fwd_paramsE --------------------------
	.section	.nv.constant0._ZN5flash16flash_fwd_kernelI23Flash_fwd_kernel_traitsILi96ELi128ELi64ELi4ELb0ELb0EN7cutlass6half_tE19Flash_kernel_traitsILi96ELi128ELi64ELi4ES3_EELb1ELb1ELb0ELb1ELb0ELb0ELb0ELb0EEEvNS_16Flash_fwd_paramsE,"a",@progbits
	.sectionflags	@""
	.align	4
.nv.constant0._ZN5flash16flash_fwd_kernelI23Flash_fwd_kernel_traitsILi96ELi128ELi64ELi4ELb0ELb0EN7cutlass6half_tE19Flash_kernel_traitsILi96ELi128ELi64ELi4ES3_EELb1ELb1ELb0ELb1ELb0ELb0ELb0ELb0EEEvNS_16Flash_fwd_paramsE:
	.zero		816


//--------------------- .nv.constant0._ZN5flash16flash_fwd_kernelI23Flash_fwd_kernel_traitsILi96ELi128ELi64ELi4ELb0ELb0EN7cutlass6half_tE19Flash_kernel_traitsILi96ELi128ELi64ELi4ES3_EELb1ELb1ELb0ELb0ELb0ELb0ELb0ELb1EEEvNS_16Flash_fwd_paramsE --------------------------
	.section	.nv.constant0._ZN5flash16flash_fwd_kernelI23Flash_fwd_kernel_traitsILi96ELi128ELi64ELi4ELb0ELb0EN7cutlass6half_tE19Flash_kernel_traitsILi96ELi128ELi64ELi4ES3_EELb1ELb1ELb0ELb0ELb0ELb0ELb0ELb1EEEvNS_16Flash_fwd_paramsE,"a",@progbits
	.sectionflags	@""
	.align	4
.nv.constant0._ZN5flash16flash_fwd_kernelI23Flash_fwd_kernel_traitsILi96ELi128ELi64ELi4ELb0ELb0EN7cutlass6half_tE19Flash_kernel_traitsILi96ELi128ELi64ELi4ES3_EELb1ELb1ELb0ELb0ELb0ELb0ELb0ELb1EEEvNS_16Flash_fwd_paramsE:
	.zero		816


//--------------------- .nv.constant0._ZN5flash16flash_fwd_kernelI23Flash_fwd_kernel_traitsILi96ELi128ELi64ELi4ELb0ELb0EN7cutlass6half_tE19Flash_kernel_traitsILi96ELi128ELi64ELi4ES3_EELb0ELb1ELb0ELb0ELb0ELb0ELb1ELb0EEEvNS_16Flash_fwd_paramsE --------------------------
	.section	.nv.constant0._ZN5flash16flash_fwd_kernelI23Flash_fwd_kernel_traitsILi96ELi128ELi64ELi4ELb0ELb0EN7cutlass6half_tE19Flash_kernel_traitsILi96ELi128ELi64ELi4ES3_EELb0ELb1ELb0ELb0ELb0ELb0ELb1ELb0EEEvNS_16Flash_fwd_paramsE,"a",@progbits
	.sectionflags	@""
	.align	4
.nv.constant0._ZN5flash16flash_fwd_kernelI23Flash_fwd_kernel_traitsILi96ELi128ELi64ELi4ELb0ELb0EN7cutlass6half_tE19Flash_kernel_traitsILi96ELi128ELi64ELi4ES3_EELb0ELb1ELb0ELb0ELb0ELb0ELb1ELb0EEEvNS_16Flash_fwd_paramsE:
	.zero		816


//--------------------- .nv.constant0._ZN5flash16flash_fwd_kernelI23Flash_fwd_kernel_traitsILi96ELi128ELi64ELi4ELb0ELb0EN7cutlass6half_tE19Flash_kernel_traitsILi96ELi128ELi64ELi4ES3_EELb1ELb1ELb0ELb1ELb0ELb0ELb0ELb1EEEvNS_16Flash_fwd_paramsE --------------------------
	.section	.nv.constant0._ZN5flash16flash_fwd_kernelI23Flash_fwd_kernel_traitsILi96ELi128ELi64ELi4ELb0ELb0EN7cutlass6half_tE19Flash_kernel_traitsILi96ELi128ELi64ELi4ES3_EELb1ELb1ELb0ELb1ELb0ELb0ELb0ELb1EEEvNS_16Flash_fwd_paramsE,"a",@progbits
	.sectionflags	@""
	.align	4
.nv.constant0._ZN5flash16flash_fwd_kernelI23Flash_fwd_kernel_traitsILi96ELi128ELi64ELi4ELb0ELb0EN7cutlass6half_tE19Flash_kernel_traitsILi96ELi128ELi64ELi4ES3_EELb1ELb1ELb0ELb1ELb0ELb0ELb0ELb1EEEvNS_16Flash_fwd_paramsE:
	.zero		816


//--------------------- .nv.constant0._ZN5flash16flash_fwd_kernelI23Flash_fwd_kernel_traitsILi96ELi128ELi64ELi4ELb0ELb0EN7cutlass6half_tE19Flash_kernel_traitsILi96ELi128ELi64ELi4ES3_EELb0ELb1ELb0ELb1ELb0ELb0ELb1ELb0EEEvNS_16Flash_fwd_paramsE --------------------------
	.section	.nv.constant0._ZN5flash16flash_fwd_kernelI23Flash_fwd_kernel_traitsILi96ELi128ELi64ELi4ELb0ELb0EN7cutlass6half_tE19Flash_kernel_traitsILi96ELi128ELi64ELi4ES3_EELb0ELb1ELb0ELb1ELb0ELb0ELb1ELb0EEEvNS_16Flash_fwd_paramsE,"a",@progbits
	.sectionflags	@""
	.align	4
.nv.constant0._ZN5flash16flash_fwd_kernelI23Flash_fwd_kernel_traitsILi96ELi128ELi64ELi4ELb0ELb0EN7cutlass6half_tE19Flash_kernel_traitsILi96ELi128ELi64ELi4ES3_EELb0ELb1ELb0ELb1ELb0ELb0ELb1ELb0EEEvNS_16Flash_fwd_paramsE:
	.zero		816


//--------------------- .nv.constant0._ZN5flash16flash_fwd_kernelI23Flash_fwd_kernel_traitsILi96ELi64ELi64ELi4ELb0ELb0EN7cutlass6half_tE19Flash_kernel_traitsILi96ELi64ELi64ELi4ES3_EELb1ELb1ELb0ELb0ELb0ELb0ELb0ELb0EEEvNS_16Flash_fwd_paramsE --------------------------
	.section	.nv.constant0._ZN5flash16flash_fwd_kernelI23Flash_fwd_kernel_traitsILi96ELi64ELi64ELi4ELb0ELb0EN7cutlass6half_tE19Flash_kernel_traitsILi96ELi64ELi64ELi4ES3_EELb1ELb1ELb0ELb0ELb0ELb0ELb0ELb0EEEvNS_16Flash_fwd_paramsE,"a",@progbits
	.sectionflags	@""
	.align	4
.nv.constant0._ZN5flash16flash_fwd_kernelI23Flash_fwd_kernel_traitsILi96ELi64ELi64ELi4ELb0ELb0EN7cutlass6half_tE19Flash_kernel_traitsILi96ELi64ELi64ELi4ES3_EELb1ELb1ELb0ELb0ELb0ELb0ELb0ELb0EEEvNS_16Flash_fwd_paramsE:
	.zero		816


//--------------------- .nv.constant0._ZN5flash16flash_fwd_kernelI23Flash_fwd_kernel_traitsILi96ELi64ELi64ELi4ELb0ELb0EN7cutlass6half_tE19Flash_kernel_traitsILi96ELi64ELi64ELi4ES3_EELb1ELb1ELb0ELb0ELb1ELb1ELb0ELb0EEEvNS_16Flash_fwd_paramsE --------------------------
	.section	.nv.constant0._ZN5flash16flash_fwd_kernelI23Flash_fwd_kernel_traitsILi96ELi64ELi64ELi4ELb0ELb0EN7cutlass6half_tE19Flash_kernel_traitsILi96ELi64ELi64ELi4ES3_EELb1ELb1ELb0ELb0ELb1ELb1ELb0ELb0EEEvNS_16Flash_fwd_paramsE,"a",@progbits
	.sectionflags	@""
	.align	4
.nv.constant0._ZN5flash16flash_fwd_kernelI23Flash_fwd_kernel_traitsILi96ELi64ELi64ELi4ELb0ELb0EN7cutlass6half_tE19Flash_kernel_traitsILi96ELi64ELi64ELi4ES3_EELb1ELb1ELb0ELb0ELb1ELb1ELb0ELb0EEEvNS_16Flash_fwd_paramsE:
	.zero		816


//--------------------- .nv.constant0._ZN5flash16flash_fwd_kernelI23Flash_fwd_kernel_traitsILi96ELi64ELi64ELi4ELb0ELb0EN7cutlass6half_tE19Flash_kernel_traitsILi96ELi64ELi64ELi4ES3_EELb0ELb1ELb0ELb0ELb1ELb1ELb1ELb0EEEvNS_16Flash_fwd_paramsE --------------------------
	.section	.nv.constant0._ZN5flash16flash_fwd_kernelI23Flash_fwd_kernel_traitsILi96ELi64ELi64ELi4ELb0ELb0EN7cutlass6half_tE19Flash_kernel_traitsILi96ELi64ELi64ELi4ES3_EELb0ELb1ELb0ELb0ELb1ELb1ELb1ELb0EEEvNS_16Flash_fwd_paramsE,"a",@progbits
	.sectionflags	@""
	.align	4
.nv.constant0._ZN5flash16flash_fwd_kernelI23Flash_fwd_kernel_traitsILi96ELi64ELi64ELi4ELb0ELb0EN7cutlass6half_tE19Flash_kernel_traitsILi96ELi64ELi64ELi4ES3_EELb0ELb1ELb0ELb0ELb1ELb1ELb1ELb0EEEvNS_16Flash_fwd_paramsE:
	.zero		816


//--------------------- .nv.constant0._ZN5flash16flash_fwd_kernelI23Flash_fwd_kernel_traitsILi96ELi64ELi64ELi4ELb0ELb0EN7cutlass6half_tE19Flash_kernel_traitsILi96ELi64ELi64ELi4ES3_EELb1ELb1ELb0ELb0ELb0ELb1ELb0ELb0EEEvNS_16Flash_fwd_paramsE --------------------------
	.section	.nv.constant0._ZN5flash16flash_fwd_kernelI23Flash_fwd_kernel_traitsILi96ELi64ELi64ELi4ELb0ELb0EN7cutlass6half_tE19Flash_kernel_traitsILi96ELi64ELi64ELi4ES3_EELb1ELb1ELb0ELb0ELb0ELb1ELb0ELb0EEEvNS_16Flash_fwd_paramsE,"a",@progbits
	.sectionflags	@""
	.align	4
.nv.constant0._ZN5flash16flash_fwd_kernelI23Flash_fwd_kernel_traitsILi96ELi64ELi64ELi4ELb0ELb0EN7cutlass6half_tE19Flash_kernel_traitsILi96ELi64ELi64ELi4ES3_EELb1ELb1ELb0ELb0ELb0ELb1ELb0ELb0EEEvNS_16Flash_fwd_paramsE:
	.zero		816


//--------------------- .nv.constant0._ZN5flash16flash_fwd_kernelI23Flash_fwd_kernel_traitsILi96ELi64ELi64ELi4ELb0ELb0EN7cutlass6half_tE19Flash_kernel_traitsILi96ELi64ELi64ELi4ES3_EELb0ELb1ELb0ELb0ELb0ELb1ELb1ELb0EEEvNS_16Flash_fwd_paramsE --------------------------
	.section	.nv.constant0._ZN5flash16flash_fwd_kernelI23Flash_fwd_kernel_traitsILi96ELi64ELi64ELi4ELb0ELb0EN7cutlass6half_tE19Flash_kernel_traitsILi96ELi64ELi64ELi4ES3_EELb0ELb1ELb0ELb0ELb0ELb1ELb1ELb0EEEvNS_16Flash_fwd_paramsE,"a",@progbits
	.sectionflags	@""
	.align	4
.nv.constant0._ZN5flash16flash_fwd_kernelI23Flash_fwd_kernel_traitsILi96ELi64ELi64ELi4ELb0ELb0EN7cutlass6half_tE19Flash_kernel_traitsILi96ELi64ELi64ELi4ES3_EELb0ELb1ELb0ELb0ELb0ELb1ELb1ELb0EEEvNS_16Flash_fwd_paramsE:
	.zero		816


//--------------------- .nv.constant0._ZN5flash16flash_fwd_kernelI23Flash_fwd_kernel_traitsILi96ELi64ELi64ELi4ELb0ELb0EN7cutlass6half_tE19Flash_kernel_traitsILi96ELi64ELi64ELi4ES3_EELb1ELb1ELb0ELb1ELb0ELb0ELb0ELb0EEEvNS_16Flash_fwd_paramsE --------------------------
	.section	.nv.constant0._ZN5flash16flash_fwd_kernelI23Flash_fwd_kernel_traitsILi96ELi64ELi64ELi4ELb0ELb0EN7cutlass6half_tE19Flash_kernel_traitsILi96ELi64ELi64ELi4ES3_EELb1ELb1ELb0ELb1ELb0ELb0ELb0ELb0EEEvNS_16Flash_fwd_paramsE,"a",@progbits
	.sectionflags	@""
	.align	4
.nv.constant0._ZN5flash16flash_fwd_kernelI23Flash_fwd_kernel_traitsILi96ELi64ELi64ELi4ELb0ELb0EN7cutlass6half_tE19Flash_kernel_traitsILi96ELi64ELi64ELi4ES3_EELb1ELb1ELb0ELb1ELb0ELb0ELb0ELb0EEEvNS_16Flash_fwd_paramsE:
	.zero		816


//--------------------- .nv.constant0._ZN5flash16flash_fwd_kernelI23Flash_fwd_kernel_traitsILi96ELi64ELi64ELi4ELb0ELb0EN7cutlass6half_tE19Flash_kernel_traitsILi96ELi64ELi64ELi4ES3_EELb1ELb1ELb0ELb0ELb0ELb0ELb0ELb1EEEvNS_16Flash_fwd_paramsE --------------------------
	.section	.nv.constant0._ZN5flash16flash_fwd_kernelI23Flash_fwd_kernel_traitsILi96ELi64ELi64ELi4ELb0ELb0EN7cutlass6half_tE19Flash_kernel_traitsILi96ELi64ELi64ELi4ES3_EELb1ELb1ELb0ELb0ELb0ELb0ELb0ELb1EEEvNS_16Flash_fwd_paramsE,"a",@progbits
	.sectionflags	@""
	.align	4
.nv.constant0._ZN5flash16flash_fwd_kernelI23Flash_fwd_kernel_traitsILi96ELi64ELi64ELi4ELb0ELb0EN7cutlass6half_tE19Flash_kernel_traitsILi96ELi64ELi64ELi4ES3_EELb1ELb1ELb0ELb0ELb0ELb0ELb0ELb1EEEvNS_16Flash_fwd_paramsE:
	.zero		816


//--------------------- .nv.constant0._ZN5flash16flash_fwd_kernelI23Flash_fwd_kernel_traitsILi96ELi64ELi64ELi4ELb0ELb0EN7cutlass6half_tE19Flash_kernel_traitsILi96ELi64ELi64ELi4ES3_EELb0ELb1ELb0ELb0ELb0ELb0ELb1ELb0EEEvNS_16Flash_fwd_paramsE --------------------------
	.section	.nv.constant0._ZN5flash16flash_fwd_kernelI23Flash_fwd_kernel_traitsILi96ELi64ELi64ELi4ELb0ELb0EN7cutlass6half_tE19Flash_kernel_traitsILi96ELi64ELi64ELi4ES3_EELb0ELb1ELb0ELb0ELb0ELb0ELb1ELb0EEEvNS_16Flash_fwd_paramsE,"a",@progbits
	.sectionflags	@""
	.align	4
.nv.constant0._ZN5flash16flash_fwd_kernelI23Flash_fwd_kernel_traitsILi96ELi64ELi64ELi4ELb0ELb0EN7cutlass6half_tE19Flash_kernel_traitsILi96ELi64ELi64ELi4ES3_EELb0ELb1ELb0ELb0ELb0ELb0ELb1ELb0EEEvNS_16Flash_fwd_paramsE:
	.zero		816


//--------------------- .nv.constant0._ZN5flash16flash_fwd_kernelI23Flash_fwd_kernel_traitsILi96ELi64ELi64ELi4ELb0ELb0EN7cutlass6half_tE19Flash_kernel_traitsILi96ELi64ELi64ELi4ES3_EELb1ELb1ELb0ELb1ELb0ELb0ELb0ELb1EEEvNS_16Flash_fwd_paramsE --------------------------
	.section	.nv.constant0._ZN5flash16flash_fwd_kernelI23Flash_fwd_kernel_traitsILi96ELi64ELi64ELi4ELb0ELb0EN7cutlass6half_tE19Flash_kernel_traitsILi96ELi64ELi64ELi4ES3_EELb1ELb1ELb0ELb1ELb0ELb0ELb0ELb1EEEvNS_16Flash_fwd_paramsE,"a",@progbits
	.sectionflags	@""
	.align	4
.nv.constant0._ZN5flash16flash_fwd_kernelI23Flash_fwd_kernel_traitsILi96ELi64ELi64ELi4ELb0ELb0EN7cutlass6half_tE19Flash_kernel_traitsILi96ELi64ELi64ELi4ES3_EELb1ELb1ELb0ELb1ELb0ELb0ELb0ELb1EEEvNS_16Flash_fwd_paramsE:
	.zero		816


//--------------------- .nv.constant0._ZN5flash16flash_fwd_kernelI23Flash_fwd_kernel_traitsILi96ELi64ELi64ELi4ELb0ELb0EN7cutlass6half_tE19Flash_kernel_traitsILi96ELi64ELi64ELi4ES3_EELb0ELb1ELb0ELb1ELb0ELb0ELb1ELb0EEEvNS_16Flash_fwd_paramsE --------------------------
	.section	.nv.constant0._ZN5flash16flash_fwd_kernelI23Flash_fwd_kernel_traitsILi96ELi64ELi64ELi4ELb0ELb0EN7cutlass6half_tE19Flash_kernel_traitsILi96ELi64ELi64ELi4ES3_EELb0ELb1ELb0ELb1ELb0ELb0ELb1ELb0EEEvNS_16Flash_fwd_paramsE,"a",@progbits
	.sectionflags	@""
	.align	4
.nv.constant0._ZN5flash16flash_fwd_kernelI23Flash_fwd_kernel_traitsILi96ELi64ELi64ELi4ELb0ELb0EN7cutlass6half_tE19Flash_kernel_traitsILi96ELi64ELi64ELi4ES3_EELb0ELb1ELb0ELb1ELb0ELb0ELb1ELb0EEEvNS_16Flash_fwd_paramsE:
	.zero		816


//--------------------- .text._ZN5flash16flash_fwd_kernelI23Flash_fwd_kernel_traitsILi96ELi128ELi64ELi4ELb0ELb0EN7cutlass6half_tE19Flash_kernel_traitsILi96ELi128ELi64ELi4ES3_EELb0ELb1ELb0ELb0ELb1ELb1ELb0ELb0EEEvNS_16Flash_fwd_paramsE --------------------------
	.section	.text._ZN5flash16flash_fwd_kernelI23Flash_fwd_kernel_traitsILi96ELi128ELi64ELi4ELb0ELb0EN7cutlass6half_tE19Flash_kernel_traitsILi96ELi128ELi64ELi4ES3_EELb0ELb1ELb0ELb0ELb1ELb1ELb0ELb0EEEvNS_16Flash_fwd_paramsE,"ax",@progbits
	.sectioninfo	@"SHI_REGISTERS=255"
	.align	128
        .global         _ZN5flash16flash_fwd_kernelI23Flash_fwd_kernel_traitsILi96ELi128ELi64ELi4ELb0ELb0EN7cutlass6half_tE19Flash_kernel_traitsILi96ELi128ELi64ELi4ES3_EELb0ELb1ELb0ELb0ELb1ELb1ELb0ELb0EEEvNS_16Flash_fwd_paramsE
        .type           _ZN5flash16flash_fwd_kernelI23Flash_fwd_kernel_traitsILi96ELi128ELi64ELi4ELb0ELb0EN7cutlass6half_tE19Flash_kernel_traitsILi96ELi128ELi64ELi4ES3_EELb0ELb1ELb0ELb0ELb1ELb1ELb0ELb0EEEvNS_16Flash_fwd_paramsE,@function
        .size           _ZN5flash16flash_fwd_kernelI23Flash_fwd_kernel_traitsILi96ELi128ELi64ELi4ELb0ELb0EN7cutlass6half_tE19Flash_kernel_traitsILi96ELi128ELi64ELi4ES3_EELb0ELb1ELb0ELb0ELb1ELb1ELb0ELb0EEEvNS_16Flash_fwd_paramsE,(.L_x_978 - _ZN5flash16flash_fwd_kernelI23Flash_fwd_kernel_traitsILi96ELi128ELi64ELi4ELb0ELb0EN7cutlass6half_tE19Flash_kernel_traitsILi96ELi128ELi64ELi4ES3_EELb0ELb1ELb0ELb0ELb1ELb1ELb0ELb0EEEvNS_16Flash_fwd_paramsE)
        .other          _ZN5flash16flash_fwd_kernelI23Flash_fwd_kernel_traitsILi96ELi128ELi64ELi4ELb0ELb0EN7cutlass6half_tE19Flash_kernel_traitsILi96ELi128ELi64ELi4ES3_EELb0ELb1ELb0ELb0ELb1ELb1ELb0ELb0EEEvNS_16Flash_fwd_paramsE,@"STO_CUDA_ENTRY STV_DEFAULT"
_ZN5flash16flash_fwd_kernelI23Flash_fwd_kernel_traitsILi96ELi128ELi64ELi4ELb0ELb0EN7cutlass6half_tE19Flash_kernel_traitsILi96ELi128ELi64ELi4ES3_EELb0ELb1ELb0ELb0ELb1ELb1ELb0ELb0EEEvNS_16Flash_fwd_paramsE:
.text._ZN5flash16flash_fwd_kernelI23Flash_fwd_kernel_traitsILi96ELi128ELi64ELi4ELb0ELb0EN7cutlass6half_tE19Flash_kernel_traitsILi96ELi128ELi64ELi4ES3_EELb0ELb1ELb0ELb0ELb1ELb1ELb0ELb0EEEvNS_16Flash_fwd_paramsE:
[----:B------:R-:W-:Y:S02]  /*0000*/  MOV R1, c[0x0][0x28] ;  /* 0x00000a0000017a02 */ /* 0x000fe40000000f00 */
[----:B------:R-:W1:Y:S01]  /*0010*/  S2R R15, SR_CTAID.Y ;  /* 0x00000000000f7919 */ /* 0x000e620000002600 */
[----:B------:R-:W-:Y:S01]  /*0020*/  ISETP.NE.U32.AND P0, PT, RZ, c[0x0][0x250], PT ;  /* 0x00009400ff007a0c */ /* 0x000fe20003f05070 */
[----:B------:R-:W-:Y:S01]  /*0030*/  IMAD.MOV.U32 R27, RZ, RZ, RZ ;  /* 0x000000ffff1b7224 */ /* 0x000fe200078e00ff */
[----:B------:R-:W-:Y:S01]  /*0040*/  ISETP.NE.U32.AND P2, PT, RZ, c[0x0][0x258], PT ;  /* 0x00009600ff007a0c */ /* 0x000fe20003f45070 */
[----:B------:R-:W-:Y:S01]  /*0050*/  ULDC.64 UR6, c[0x0][0x118] ;  /* 0x0000460000067ab9 */ /* 0x000fe20000000a00 */
[----:B------:R-:W-:Y:S02]  /*0060*/  ISETP.NE.AND.EX P0, PT, RZ, c[0x0][0x254], PT, P0 ;  /* 0x00009500ff007a0c */ /* 0x000fe40003f05300 */
[----:B------:R-:W-:-:S11]  /*0070*/  ISETP.NE.AND.EX P2, PT, RZ, c[0x0][0x25c], PT, P2 ;  /* 0x00009700ff007a0c */ /* 0x000fd60003f45320 */
[----:B------:R-:W-:Y:S02]  /*0080*/  @P0 IMAD.MOV.U32 R2, RZ, RZ, 0x4 ;  /* 0x00000004ff020424 */ /* 0x000fe400078e00ff */
[----:B------:R-:W-:Y:S02]  /*0090*/  @P2 IMAD.MOV.U32 R0, RZ, RZ, 0x4 ;  /* 0x00000004ff002424 */ /* 0x000fe400078e00ff */
[----:B-1----:R-:W-:-:S04]  /*00a0*/  @P0 IMAD.WIDE R4, R15, R2, c[0x0][0x250] ;  /* 0x000094000f040625 */ /* 0x002fc800078e0202 */
[----:B------:R-:W-:Y:S01]  /*00b0*/  @P2 IMAD.WIDE R2, R15, R0, c[0x0][0x258] ;  /* 0x000096000f022625 */ /* 0x000fe200078e0200 */
[----:B------:R-:W2:Y:S05]  /*00c0*/  @P0 LDG.E R27, [R4.64] ;  /* 0x00000006041b0981 */ /* 0x000eaa000c1e1900 */
[----:B------:R-:W2:Y:S01]  /*00d0*/  @P2 LDG.E R2, [R2.64] ;  /* 0x0000000602022981 */ /* 0x000ea2000c1e1900 */
[----:B------:R-:W-:-:S03]  /*00e0*/  @!P2 ISETP.NE.U32.AND P1, PT, RZ, c[0x0][0x268], PT ;  /* 0x00009a00ff00aa0c */ /* 0x000fc60003f25070 */
[----:B------:R-:W1:Y:S01]  /*00f0*/  S2R R230, SR_CTAID.X ;  /* 0x0000000000e67919 */ /* 0x000e620000002500 */
[----:B------:R-:W-:-:S04]  /*0100*/  @!P2 ISETP.NE.AND.EX P1, PT, RZ, c[0x0][0x26c], PT, P1 ;  /* 0x00009b00ff00aa0c */ /* 0x000fc80003f25310 */
[----:B------:R-:W-:Y:S01]  /*0110*/  @!P2 SEL R0, RZ, c[0x0][0x21c], !P1 ;  /* 0x00008700ff00aa07 */ /* 0x000fe20004800000 */
[----:B-1----:R-:W-:-:S05]  /*0120*/  IMAD.SHL.U32 R128, R230, 0x80, RZ ;  /* 0x00000080e6807824 */ /* 0x002fca00078e00ff */
[----:B------:R-:W-:Y:S01]  /*0130*/  ISETP.GE.AND P0, PT, R128, c[0x0][0x214], PT ;  /* 0x0000850080007a0c */ /* 0x000fe20003f06270 */
[--C-:B--2---:R-:W-:Y:S01]  /*0140*/  @P2 IMAD.IADD R39, R2, 0x1, -R27.reuse ;  /* 0x0000000102272824 */ /* 0x104fe200078e0a1b */
[----:B------:R-:W-:-:S11]  /*0150*/  @!P2 IADD3 R39, R0, c[0x0][0x218], -R27 ;  /* 0x000086000027aa10 */ /* 0x000fd60007ffe81b */
[----:B------:R-:W-:Y:S05]  /*0160*/  @P0 EXIT ;  /* 0x000000000000094d */ /* 0x000fea0003800000 */
[----:B------:R-:W-:Y:S01]  /*0170*/  IADD3 R0, R128, 0xbf, RZ ;  /* 0x000000bf80007810 */ /* 0x000fe20007ffe0ff */
[----:B------:R-:W1:Y:S01]  /*0180*/  S2R R18, SR_CTAID.Z ;  /* 0x0000000000127919 */ /* 0x000e620000002700 */
[C---:B------:R-:W-:Y:S02]  /*0190*/  IADD3 R5, R39.reuse, 0x3f, RZ ;  /* 0x0000003f27057810 */ /* 0x040fe40007ffe0ff */
[----:B------:R-:W-:Y:S02]  /*01a0*/  IADD3 R3, R39, -c[0x0][0x214], R0 ;  /* 0x8000850027037a10 */ /* 0x000fe40007ffe000 */
[----:B------:R-:W-:Y:S02]  /*01b0*/  SHF.R.S32.HI R0, RZ, 0x1f, R5 ;  /* 0x0000001fff007819 */ /* 0x000fe40000011405 */
[----:B------:R-:W-:Y:S02]  /*01c0*/  IADD3 R3, R3, c[0x0][0x2e8], RZ ;  /* 0x0000ba0003037a10 */ /* 0x000fe40007ffe0ff */
[----:B------:R-:W-:-:S02]  /*01d0*/  LEA.HI R0, R0, R5, RZ, 0x6 ;  /* 0x0000000500007211 */ /* 0x000fc400078f30ff */
[----:B------:R-:W-:Y:S02]  /*01e0*/  SHF.R.S32.HI R2, RZ, 0x1f, R3 ;  /* 0x0000001fff027819 */ /* 0x000fe40000011403 */
[----:B------:R-:W-:Y:S02]  /*01f0*/  SHF.R.S32.HI R0, RZ, 0x6, R0 ;  /* 0x00000006ff007819 */ /* 0x000fe40000011400 */
[----:B------:R-:W-:Y:S02]  /*0200*/  LEA.HI R3, R2, R3, RZ, 0x6 ;  /* 0x0000000302037211 */ /* 0x000fe400078f30ff */
[----:B------:R-:W2:Y:S02]  /*0210*/  S2R R2, SR_TID.X ;  /* 0x0000000000027919 */ /* 0x000ea40000002100 */
[----:B------:R-:W-:-:S04]  /*0220*/  SHF.R.S32.HI R3, RZ, 0x6, R3 ;  /* 0x00000006ff037819 */ /* 0x000fc80000011403 */
[----:B------:R-:W-:-:S04]  /*0230*/  IMNMX R164, R0, R3, PT ;  /* 0x0000000300a47217 */ /* 0x000fc80003800200 */
[----:B------:R-:W-:-:S13]  /*0240*/  ISETP.GE.AND P0, PT, R164, 0x1, PT ;  /* 0x00000001a400780c */ /* 0x000fda0003f06270 */
[----:B------:R-:W-:Y:S05]  /*0250*/  @!P0 BRA `(.L_x_0) ;  /* 0x0000baf000008947 */ /* 0x000fea0003800000 */
[----:B-1----:R-:W-:Y:S01]  /*0260*/  IABS R11, c[0x0][0x1c8] ;  /* 0x00007200000b7a13 */ /* 0x002fe20000000000 */
[----:B------:R-:W-:Y:S01]  /*0270*/  IMAD.MOV.U32 R9, RZ, RZ, 0x6 ;  /* 0x00000006ff097424 */ /* 0x000fe200078e00ff */
[----:B--2---:R-:W-:Y:S01]  /*0280*/  SHF.R.S32.HI R13, RZ, 0x1f, R2 ;  /* 0x0000001fff0d7819 */ /* 0x004fe20000011402 */
[----:B------:R-:W-:Y:S01]  /*0290*/  IMAD.MOV.U32 R38, RZ, RZ, c[0x0][0x198] ;  /* 0x00006600ff267624 */ /* 0x000fe200078e00ff */
[----:B------:R-:W1:Y:S01]  /*02a0*/  I2F.RP R20, R11 ;  /* 0x0000000b00147306 */ /* 0x000e620000209400 */
[----:B------:R-:W-:Y:S01]  /*02b0*/  LOP3.LUT R3, R18, c[0x0][0x1c8], RZ, 0x3c, !PT ;  /* 0x0000720012037a12 */ /* 0x000fe200078e3cff */
[----:B------:R-:W-:Y:S01]  /*02c0*/  IMAD.MOV.U32 R36, RZ, RZ, c[0x0][0x1a0] ;  /* 0x00006800ff247624 */ /* 0x000fe200078e00ff */
[-C--:B------:R-:W-:Y:S01]  /*02d0*/  LEA.HI R19, R13, R2.reuse, RZ, 0x2 ;  /* 0x000000020d137211 */ /* 0x080fe200078f10ff */
[----:B------:R-:W-:Y:S01]  /*02e0*/  IMAD.SHL.U32 R219, R38, 0x40, RZ ;  /* 0x0000004026db7824 */ /* 0x000fe200078e00ff */
[----:B------:R-:W-:Y:S01]  /*02f0*/  ISETP.GE.AND P0, PT, R3, RZ, PT ;  /* 0x000000ff0300720c */ /* 0x000fe20003f06270 */
[----:B------:R-:W-:Y:S01]  /*0300*/  IMAD.SHL.U32 R221, R36, 0x40, RZ ;  /* 0x0000004024dd7824 */ /* 0x000fe200078e00ff */
[----:B------:R-:W-:Y:S01]  /*0310*/  LEA.HI R3, R13, R2, RZ, 0x4 ;  /* 0x000000020d037211 */ /* 0x000fe200078f20ff */
[----:B------:R-:W-:Y:S01]  /*0320*/  IMAD.SHL.U32 R238, R2, 0x2, RZ ;  /* 0x0000000202ee7824 */ /* 0x000fe200078e00ff */
[----:B------:R-:W-:-:S02]  /*0330*/  SHF.R.S32.HI R24, RZ, 0x2, R19 ;  /* 0x00000002ff187819 */ /* 0x000fc40000011413 */
[----:B------:R-:W-:Y:S02]  /*0340*/  SHF.R.S32.HI R5, RZ, 0x4, R3 ;  /* 0x00000004ff057819 */ /* 0x000fe40000011403 */
[C---:B------:R-:W-:Y:S02]  /*0350*/  LOP3.LUT R23, R19.reuse, 0xfffffffc, RZ, 0xc0, !PT ;  /* 0xfffffffc13177812 */ /* 0x040fe400078ec0ff */
[----:B------:R-:W-:Y:S01]  /*0360*/  LEA.HI R19, R19, R24, RZ, 0x1 ;  /* 0x0000001813137211 */ /* 0x000fe200078f08ff */
[----:B-1----:R-:W1:Y:S01]  /*0370*/  MUFU.RCP R20, R20 ;  /* 0x0000001400147308 */ /* 0x002e620000001000 */
[----:B------:R-:W-:Y:S01]  /*0380*/  LEA.HI R10, R3, R5, RZ, 0x1 ;  /* 0x00000005030a7211 */ /* 0x000fe200078f08ff */
[----:B------:R-:W-:Y:S01]  /*0390*/  IMAD.IADD R228, R2, 0x1, -R23 ;  /* 0x0000000102e47824 */ /* 0x000fe200078e0a17 */
[----:B------:R-:W-:Y:S02]  /*03a0*/  IADD3 R251, R164, -0x1, RZ ;  /* 0xffffffffa4fb7810 */ /* 0x000fe40007ffe0ff */
[-C--:B------:R-:W-:Y:S01]  /*03b0*/  SHF.L.U64.HI R218, R38, R9.reuse, c[0x0][0x19c] ;  /* 0x0000670026da7619 */ /* 0x080fe20000010209 */
[----:B------:R-:W-:Y:S01]  /*03c0*/  IMAD.SHL.U32 R228, R228, 0x8, RZ ;  /* 0x00000008e4e47824 */ /* 0x000fe200078e00ff */
[----:B------:R-:W-:-:S02]  /*03d0*/  SHF.L.U64.HI R220, R36, R9, c[0x0][0x1a4] ;  /* 0x0000690024dc7619 */ /* 0x000fc40000010209 */
[----:B------:R-:W-:Y:S01]  /*03e0*/  LOP3.LUT R19, R19, 0x7fffffe, RZ, 0xc0, !PT ;  /* 0x07fffffe13137812 */ /* 0x000fe200078ec0ff */
[-C--:B------:R-:W-:Y:S01]  /*03f0*/  IMAD R7, R218, R251.reuse, RZ ;  /* 0x000000fbda077224 */ /* 0x080fe200078e02ff */
[----:B------:R-:W-:Y:S01]  /*0400*/  LOP3.LUT R10, R10, 0xfffffffe, RZ, 0xc0, !PT ;  /* 0xfffffffe0a0a7812 */ /* 0x000fe200078ec0ff */
[----:B------:R-:W-:Y:S01]  /*0410*/  IMAD R0, R220, R251, RZ ;  /* 0x000000fbdc007224 */ /* 0x000fe200078e02ff */
[----:B------:R-:W-:Y:S01]  /*0420*/  SHF.R.S32.HI R4, RZ, 0x1f, R251 ;  /* 0x0000001fff047819 */ /* 0x000fe200000114fb */
[----:B------:R-:W-:Y:S01]  /*0430*/  IMAD.IADD R222, R24, 0x1, -R19 ;  /* 0x0000000118de7824 */ /* 0x000fe200078e0a13 */
[----:B------:R-:W-:Y:S01]  /*0440*/  LOP3.LUT R19, R3, 0xfffffff0, RZ, 0xc0, !PT ;  /* 0xfffffff003137812 */ /* 0x000fe200078ec0ff */
[----:B------:R-:W-:Y:S01]  /*0450*/  IMAD.IADD R10, R5, 0x1, -R10 ;  /* 0x00000001050a7824 */ /* 0x000fe200078e0a0a */
[----:B-1----:R-:W-:Y:S01]  /*0460*/  IADD3 R20, R20, 0xffffffe, RZ ;  /* 0x0ffffffe14147810 */ /* 0x002fe20007ffe0ff */
[C---:B------:R-:W-:Y:S01]  /*0470*/  IMAD R7, R4.reuse, R219, R7 ;  /* 0x000000db04077224 */ /* 0x040fe200078e0207 */
[-C--:B------:R-:W-:Y:S01]  /*0480*/  IADD3 R14, -R19, R2.reuse, RZ ;  /* 0x00000002130e7210 */ /* 0x080fe20007ffe1ff */
[----:B------:R-:W-:Y:S01]  /*0490*/  IMAD R0, R4, R221, R0 ;  /* 0x000000dd04007224 */ /* 0x000fe200078e0200 */
[----:B------:R-:W1:Y:S01]  /*04a0*/  F2I.FTZ.U32.TRUNC.NTZ R21, R20 ;  /* 0x0000001400157305 */ /* 0x000e62000021f000 */
[----:B------:R-:W-:-:S02]  /*04b0*/  LEA.HI R4, R13, R2, RZ, 0x3 ;  /* 0x000000020d047211 */ /* 0x000fc400078f18ff */
[----:B------:R-:W-:Y:S02]  /*04c0*/  LEA.HI R19, R14, R14, RZ, 0x1 ;  /* 0x0000000e0e137211 */ /* 0x000fe400078f08ff */
[----:B------:R-:W-:Y:S02]  /*04d0*/  SHF.R.S32.HI R17, RZ, 0x3, R4 ;  /* 0x00000003ff117819 */ /* 0x000fe40000011404 */
[----:B------:R-:W-:Y:S02]  /*04e0*/  IABS R3, R18 ;  /* 0x0000001200037213 */ /* 0x000fe40000000000 */
[----:B------:R-:W-:Y:S01]  /*04f0*/  LOP3.LUT R125, R19, 0x7fffffe, RZ, 0xc0, !PT ;  /* 0x07fffffe137d7812 */ /* 0x000fe200078ec0ff */
[----:B------:R-:W-:Y:S01]  /*0500*/  IMAD.SHL.U32 R17, R17, 0x40, RZ ;  /* 0x0000004011117824 */ /* 0x000fe200078e00ff */
[----:B------:R-:W-:Y:S02]  /*0510*/  SHF.R.S32.HI R25, RZ, 0x1f, R24 ;  /* 0x0000001fff197819 */ /* 0x000fe40000011418 */
[----:B------:R-:W-:Y:S01]  /*0520*/  IADD3 R23, P1, R24, R27, RZ ;  /* 0x0000001b18177210 */ /* 0x000fe20007f3e0ff */
[----:B------:R-:W-:Y:S01]  /*0530*/  IMAD.IADD R125, R14, 0x1, -R125 ;  /* 0x000000010e7d7824 */ /* 0x000fe200078e0a7d */
[----:B------:R-:W-:Y:S01]  /*0540*/  LOP3.LUT R17, R17, 0xc0, RZ, 0xc0, !PT ;  /* 0x000000c011117812 */ /* 0x000fe200078ec0ff */
[----:B-1----:R-:W-:Y:S01]  /*0550*/  IMAD.MOV R6, RZ, RZ, -R21 ;  /* 0x000000ffff067224 */ /* 0x002fe200078e0a15 */
[----:B------:R-:W-:Y:S01]  /*0560*/  LEA.HI.X.SX32 R12, R27, R25, 0x1, P1 ;  /* 0x000000191b0c7211 */ /* 0x000fe200008f0eff */
[----:B------:R-:W-:Y:S01]  /*0570*/  IMAD.MOV.U32 R20, RZ, RZ, RZ ;  /* 0x000000ffff147224 */ /* 0x000fe200078e00ff */
[----:B------:R-:W-:Y:S01]  /*0580*/  LOP3.LUT R8, R17, 0x18, R228, 0xf8, !PT ;  /* 0x0000001811087812 */ /* 0x000fe200078ef8e4 */
[----:B------:R-:W-:Y:S01]  /*0590*/  IMAD R5, R6, R11, RZ ;  /* 0x0000000b06057224 */ /* 0x000fe200078e02ff */
[----:B------:R-:W-:Y:S01]  /*05a0*/  SHF.R.U32.HI R17, RZ, 0x3, R17 ;  /* 0x00000003ff117819 */ /* 0x000fe20000011611 */
[----:B------:R-:W-:Y:S01]  /*05b0*/  IMAD R22, R12, c[0x0][0x198], RZ ;  /* 0x000066000c167a24 */ /* 0x000fe200078e02ff */
[----:B------:R-:W-:Y:S01]  /*05c0*/  LEA.HI R126, R13, R2, RZ, 0x5 ;  /* 0x000000020d7e7211 */ /* 0x000fe200078f28ff */
[----:B------:R-:W-:Y:S01]  /*05d0*/  IMAD.HI.U32 R16, R21, R5, R20 ;  /* 0x0000000515107227 */ /* 0x000fe200078e0014 */
[----:B------:R-:W-:-:S02]  /*05e0*/  LOP3.LUT R5, R4, 0xfffffff8, RZ, 0xc0, !PT ;  /* 0xfffffff804057812 */ /* 0x000fc400078ec0ff */
[----:B------:R-:W-:Y:S01]  /*05f0*/  LOP3.LUT R17, R8, R17, RZ, 0x3c, !PT ;  /* 0x0000001108117212 */ /* 0x000fe200078e3cff */
[----:B------:R-:W-:Y:S01]  /*0600*/  IMAD R12, R12, c[0x0][0x1a0], RZ ;  /* 0x000068000c0c7a24 */ /* 0x000fe200078e02ff */
[----:B------:R-:W-:Y:S01]  /*0610*/  SHF.R.S32.HI R13, RZ, 0x1f, R15 ;  /* 0x0000001fff0d7819 */ /* 0x000fe2000001140f */
[----:B------:R-:W-:Y:S01]  /*0620*/  IMAD.IADD R20, R2, 0x1, -R5 ;  /* 0x0000000102147824 */ /* 0x000fe200078e0a05 */
[----:B------:R-:W-:Y:S01]  /*0630*/  SHF.R.S32.HI R5, RZ, 0x1f, R14 ;  /* 0x0000001fff057819 */ /* 0x000fe2000001140e */
[----:B------:R-:W-:Y:S01]  /*0640*/  IMAD.HI.U32 R16, R16, R3, RZ ;  /* 0x0000000310107227 */ /* 0x000fe200078e00ff */
[----:B------:R-:W-:Y:S02]  /*0650*/  SHF.R.S32.HI R229, RZ, 0x1f, R228 ;  /* 0x0000001fffe57819 */ /* 0x000fe400000114e4 */
[----:B------:R-:W-:Y:S01]  /*0660*/  LEA.HI R6, R5, R14, RZ, 0x3 ;  /* 0x0000000e05067211 */ /* 0x000fe200078f18ff */
[----:B------:R-:W-:Y:S01]  /*0670*/  IMAD.MOV R14, RZ, RZ, -R16 ;  /* 0x000000ffff0e7224 */ /* 0x000fe200078e0a10 */
[----:B------:R-:W-:Y:S01]  /*0680*/  LEA.HI R8, R20, R20, RZ, 0x1 ;  /* 0x0000001414087211 */ /* 0x000fe200078f08ff */
[----:B------:R-:W-:Y:S01]  /*0690*/  IMAD.WIDE.U32 R26, R15, c[0x0][0x178], R228 ;  /* 0x00005e000f1a7a25 */ /* 0x000fe200078e00e4 */
[----:B------:R-:W-:-:S02]  /*06a0*/  SHF.R.S32.HI R21, RZ, 0x1f, R18 ;  /* 0x0000001fff157819 */ /* 0x000fc40000011412 */
[----:B------:R-:W-:Y:S01]  /*06b0*/  LOP3.LUT R5, R8, 0x3fffffe, RZ, 0xc0, !PT ;  /* 0x03fffffe08057812 */ /* 0x000fe200078ec0ff */
[----:B------:R-:W-:Y:S01]  /*06c0*/  IMAD R14, R11, R14, R3 ;  /* 0x0000000e0b0e7224 */ /* 0x000fe200078e0203 */
[----:B------:R-:W-:Y:S01]  /*06d0*/  SHF.R.S32.HI R127, RZ, 0x5, R126 ;  /* 0x00000005ff7f7819 */ /* 0x000fe2000001147e */
[----:B------:R-:W-:Y:S01]  /*06e0*/  IMAD R21, R21, c[0x0][0x1a8], RZ ;  /* 0x00006a0015157a24 */ /* 0x000fe200078e02ff */
[----:B------:R-:W-:Y:S01]  /*06f0*/  ISETP.NE.AND P2, PT, RZ, c[0x0][0x1c8], PT ;  /* 0x00007200ff007a0c */ /* 0x000fe20003f45270 */
[----:B------:R-:W-:Y:S01]  /*0700*/  IMAD.IADD R5, R20, 0x1, -R5 ;  /* 0x0000000114057824 */ /* 0x000fe200078e0a05 */
[----:B------:R-:W-:Y:S01]  /*0710*/  ISETP.GT.U32.AND P1, PT, R11, R14, PT ;  /* 0x0000000e0b00720c */ /* 0x000fe20003f24070 */
[----:B------:R-:W-:Y:S01]  /*0720*/  IMAD R20, R13, c[0x0][0x178], RZ ;  /* 0x00005e000d147a24 */ /* 0x000fe200078e02ff */
[----:B------:R-:W-:Y:S01]  /*0730*/  SHF.R.S32.HI R8, RZ, 0x1, R8 ;  /* 0x00000001ff087819 */ /* 0x000fe20000011408 */
[----:B------:R-:W-:Y:S01]  /*0740*/  IMAD.WIDE R230, R230, 0x80, R24 ;  /* 0x00000080e6e67825 */ /* 0x000fe200078e0218 */
[----:B------:R-:W-:-:S03]  /*0750*/  LOP3.LUT R238, R238, 0x6, RZ, 0xc0, !PT ;  /* 0x00000006eeee7812 */ /* 0x000fc600078ec0ff */
[----:B------:R-:W-:Y:S01]  /*0760*/  IMAD R3, R15, c[0x0][0x17c], R20 ;  /* 0x00005f000f037a24 */ /* 0x000fe200078e0214 */
[--C-:B------:R-:W-:Y:S01]  /*0770*/  SHF.R.S32.HI R20, RZ, 0x1, R19.reuse ;  /* 0x00000001ff147819 */ /* 0x100fe20000011413 */
[----:B------:R-:W-:Y:S01]  /*0780*/  IMAD R222, R127, 0x8, R222 ;  /* 0x000000087fde7824 */ /* 0x000fe200078e02de */
[----:B------:R-:W-:Y:S01]  /*0790*/  SHF.R.S32.HI R19, RZ, 0x1f, R19 ;  /* 0x0000001fff137819 */ /* 0x000fe20000011413 */
[----:B------:R-:W-:Y:S02]  /*07a0*/  IMAD.IADD R27, R27, 0x1, R3 ;  /* 0x000000011b1b7824 */ /* 0x000fe400078e0203 */
[----:B------:R-:W-:Y:S01]  /*07b0*/  @!P1 IMAD.IADD R14, R14, 0x1, -R11 ;  /* 0x000000010e0e9824 */ /* 0x000fe200078e0a0b */
[----:B------:R-:W-:Y:S01]  /*07c0*/  @!P1 IADD3 R16, R16, 0x1, RZ ;  /* 0x0000000110109810 */ /* 0x000fe20007ffe0ff */
[----:B------:R-:W-:Y:S01]  /*07d0*/  IMAD R3, R23, c[0x0][0x1a4], R12 ;  /* 0x0000690017037a24 */ /* 0x000fe200078e020c */
[----:B------:R-:W-:Y:S01]  /*07e0*/  LEA.HI R19, R19, R20, RZ, 0x2 ;  /* 0x0000001413137211 */ /* 0x000fe200078f10ff */
[----:B------:R-:W-:Y:S01]  /*07f0*/  IMAD R12, R18, c[0x0][0x1ac], R21 ;  /* 0x00006b00120c7a24 */ /* 0x000fe200078e0215 */
[----:B------:R-:W-:Y:S01]  /*0800*/  ISETP.GE.U32.AND P3, PT, R14, R11, PT ;  /* 0x0000000b0e00720c */ /* 0x000fe20003f66070 */
[----:B------:R-:W-:Y:S01]  /*0810*/  IMAD.WIDE.U32 R26, R18, c[0x0][0x1a8], R26 ;  /* 0x00006a00121a7a25 */ /* 0x000fe200078e001a */
[----:B------:R-:W-:-:S03]  /*0820*/  LOP3.LUT R19, R19, 0xfffffffc, RZ, 0xc0, !PT ;  /* 0xfffffffc13137812 */ /* 0x000fc600078ec0ff */
[----:B------:R-:W-:Y:S02]  /*0830*/  IMAD.IADD R27, R27, 0x1, R12 ;  /* 0x000000011b1b7824 */ /* 0x000fe400078e020c */
[----:B------:R-:W-:Y:S02]  /*0840*/  IMAD R11, R231, c[0x0][0x190], RZ ;  /* 0x00006400e70b7a24 */ /* 0x000fe400078e02ff */
[----:B------:R-:W-:Y:S02]  /*0850*/  IMAD.U32 R222, R222, 0x20, R17 ;  /* 0x00000020dede7824 */ /* 0x000fe400078e0011 */
[C---:B------:R-:W-:Y:S02]  /*0860*/  IMAD R17, R23.reuse, c[0x0][0x19c], R22 ;  /* 0x0000670017117a24 */ /* 0x040fe400078e0216 */
[----:B------:R-:W-:Y:S01]  /*0870*/  IMAD.WIDE.U32 R24, R23, c[0x0][0x198], R228 ;  /* 0x0000660017187a25 */ /* 0x000fe200078e00e4 */
[----:B------:R-:W-:-:S03]  /*0880*/  @P3 IADD3 R16, R16, 0x1, RZ ;  /* 0x0000000110103810 */ /* 0x000fc60007ffe0ff */
[----:B------:R-:W-:-:S04]  /*0890*/  IMAD.WIDE.U32 R22, R23, c[0x0][0x1a0], R228 ;  /* 0x0000680017167a25 */ /* 0x000fc800078e00e4 */
[C---:B------:R-:W-:Y:S02]  /*08a0*/  IMAD R11, R230.reuse, c[0x0][0x194], R11 ;  /* 0x00006500e60b7a24 */ /* 0x040fe400078e020b */
[----:B------:R-:W-:-:S04]  /*08b0*/  IMAD.WIDE.U32 R26, R230, c[0x0][0x190], R26 ;  /* 0x00006400e61a7a25 */ /* 0x000fc800078e001a */
[----:B------:R-:W-:Y:S01]  /*08c0*/  IMAD.IADD R23, R23, 0x1, R3 ;  /* 0x0000000117177824 */ /* 0x000fe200078e0203 */
[----:B------:R-:W-:Y:S01]  /*08d0*/  IADD3 R3, R20, -R19, RZ ;  /* 0x8000001314037210 */ /* 0x000fe20007ffe0ff */
[----:B------:R-:W-:Y:S02]  /*08e0*/  IMAD.IADD R11, R27, 0x1, R11 ;  /* 0x000000011b0b7824 */ /* 0x000fe400078e020b */
[----:B------:R-:W-:Y:S01]  /*08f0*/  @!P0 IMAD.MOV R16, RZ, RZ, -R16 ;  /* 0x000000ffff108224 */ /* 0x000fe200078e0a10 */
[C---:B------:R-:W-:Y:S01]  /*0900*/  LEA R20, P0, R26.reuse, c[0x0][0x160], 0x1 ;  /* 0x000058001a147a11 */ /* 0x040fe200078008ff */
[----:B------:R-:W-:Y:S01]  /*0910*/  IMAD.MOV.U32 R18, RZ, RZ, c[0x0][0x190] ;  /* 0x00006400ff127624 */ /* 0x000fe200078e00ff */
[----:B------:R-:W-:Y:S01]  /*0920*/  @!P2 LOP3.LUT R16, RZ, c[0x0][0x1c8], RZ, 0x33, !PT ;  /* 0x00007200ff10aa12 */ /* 0x000fe200078e33ff */
[----:B------:R-:W-:Y:S01]  /*0930*/  IMAD.IADD R25, R25, 0x1, R17 ;  /* 0x0000000119197824 */ /* 0x000fe200078e0211 */
[----:B------:R-:W-:Y:S01]  /*0940*/  LEA.HI.X R21, R26, c[0x0][0x164], R11, 0x1, P0 ;  /* 0x000059001a157a11 */ /* 0x000fe200000f0c0b */
[C---:B------:R-:W-:Y:S01]  /*0950*/  IMAD R12, R13.reuse, c[0x0][0x180], RZ ;  /* 0x000060000d0c7a24 */ /* 0x040fe200078e02ff */
[----:B------:R-:W-:Y:S01]  /*0960*/  SHF.L.U64.HI R9, R18, R9, c[0x0][0x194] ;  /* 0x0000650012097619 */ /* 0x000fe20000010209 */
[----:B------:R-:W-:Y:S01]  /*0970*/  IMAD R14, R13, c[0x0][0x188], RZ ;  /* 0x000062000d0e7a24 */ /* 0x000fe200078e02ff */
[----:B------:R-:W-:Y:S01]  /*0980*/  SHF.R.S32.HI R11, RZ, 0x1f, R16 ;  /* 0x0000001fff0b7819 */ /* 0x000fe20000011410 */
[----:B------:R-:W-:Y:S01]  /*0990*/  IMAD R12, R15, c[0x0][0x184], R12 ;  /* 0x000061000f0c7a24 */ /* 0x000fe200078e020c */
[----:B------:R-:W-:Y:S01]  /*09a0*/  LOP3.LUT P1, RZ, R3, 0x2, RZ, 0xc0, !PT ;  /* 0x0000000203ff7812 */ /* 0x000fe2000782c0ff */
[----:B------:R-:W-:-:S04]  /*09b0*/  IMAD.WIDE.U32 R24, R15, c[0x0][0x180], R24 ;  /* 0x000060000f187a25 */ /* 0x000fc800078e0018 */
[----:B------:R-:W-:Y:S02]  /*09c0*/  IMAD.SHL.U32 R18, R18, 0x40, RZ ;  /* 0x0000004012127824 */ /* 0x000fe400078e00ff */
[----:B------:R-:W-:Y:S02]  /*09d0*/  IMAD R14, R15, c[0x0][0x18c], R14 ;  /* 0x000063000f0e7a24 */ /* 0x000fe400078e020e */
[----:B------:R-:W-:Y:S02]  /*09e0*/  IMAD.IADD R13, R25, 0x1, R12 ;  /* 0x00000001190d7824 */ /* 0x000fe400078e020c */
[----:B------:R-:W-:-:S04]  /*09f0*/  IMAD.WIDE.U32 R22, R15, c[0x0][0x188], R22 ;  /* 0x000062000f167a25 */ /* 0x000fc800078e0016 */
[----:B------:R-:W-:Y:S01]  /*0a00*/  IMAD.MOV.U32 R12, RZ, RZ, R24 ;  /* 0x000000ffff0c7224 */ /* 0x000fe200078e0018 */
[----:B------:R-:W-:Y:S01]  /*0a10*/  IADD3 R24, P0, R18, R20, RZ ;  /* 0x0000001412187210 */ /* 0x000fe20007f1e0ff */
[----:B------:R-:W-:Y:S02]  /*0a20*/  IMAD R15, R11, c[0x0][0x1b0], RZ ;  /* 0x00006c000b0f7a24 */ /* 0x000fe400078e02ff */
[----:B------:R-:W-:-:S04]  /*0a30*/  IMAD.WIDE.U32 R224, R16, c[0x0][0x1b0], R12 ;  /* 0x00006c0010e07a25 */ /* 0x000fc800078e000c */
[----:B------:R-:W-:Y:S02]  /*0a40*/  IMAD R15, R16, c[0x0][0x1b4], R15 ;  /* 0x00006d00100f7a24 */ /* 0x000fe400078e020f */
[----:B------:R-:W-:Y:S01]  /*0a50*/  IMAD.X R25, R9, 0x1, R21, P0 ;  /* 0x0000000109197824 */ /* 0x000fe200000e0615 */
[C---:B------:R-:W-:Y:S01]  /*0a60*/  IADD3 R12, P0, R18.reuse, R24, RZ ;  /* 0x00000018120c7210 */ /* 0x040fe20007f1e0ff */
[----:B------:R-:W-:Y:S01]  /*0a70*/  IMAD.MOV.U32 R226, RZ, RZ, R224 ;  /* 0x000000ffffe27224 */ /* 0x000fe200078e00e0 */
[----:B------:R-:W-:Y:S01]  /*0a80*/  IADD3 R227, R225, R15, RZ ;  /* 0x0000000fe1e37210 */ /* 0x000fe20007ffe0ff */
[----:B------:R-:W-:Y:S02]  /*0a90*/  IMAD.IADD R23, R23, 0x1, R14 ;  /* 0x0000000117177824 */ /* 0x000fe400078e020e */
[----:B------:R-:W-:Y:S01]  /*0aa0*/  IMAD.X R13, R9, 0x1, R25, P0 ;  /* 0x00000001090d7824 */ /* 0x000fe200000e0619 */
[----:B------:R-:W-:Y:S01]  /*0ab0*/  IADD3 R18, P0, R18, R12, RZ ;  /* 0x0000000c12127210 */ /* 0x000fe20007f1e0ff */
[----:B------:R-:W-:-:S02]  /*0ac0*/  IMAD.SHL.U32 R222, R222, 0x2, RZ ;  /* 0x00000002dede7824 */ /* 0x000fc400078e00ff */
[----:B------:R-:W-:Y:S02]  /*0ad0*/  IMAD R249, R11, c[0x0][0x1b8], RZ ;  /* 0x00006e000bf97a24 */ /* 0x000fe400078e02ff */
[----:B------:R-:W-:Y:S01]  /*0ae0*/  IMAD.WIDE.U32 R14, R251, R219, R226 ;  /* 0x000000dbfb0e7225 */ /* 0x000fe200078e00e2 */
[----:B------:R1:W-:Y:S03]  /*0af0*/  LDGSTS.E.BYPASS.LTC128B.128 [R222], [R20.64] ;  /* 0x0000000014de7fae */ /* 0x0003e6000b901d46 */
[C---:B------:R-:W-:Y:S01]  /*0b00*/  IMAD.WIDE.U32 R170, R16.reuse, c[0x0][0x1b8], R22 ;  /* 0x00006e0010aa7a25 */ /* 0x040fe200078e0016 */
[----:B------:R1:W-:Y:S03]  /*0b10*/  LDGSTS.E.BYPASS.LTC128B.128 [R222+0x2000], [R20.64+0x40] ;  /* 0x0200004014de7fae */ /* 0x0003e6000b901d46 */
[----:B------:R-:W-:Y:S01]  /*0b20*/  IMAD R249, R16, c[0x0][0x1bc], R249 ;  /* 0x00006f0010f97a24 */ /* 0x000fe200078e02f9 */
[----:B------:R1:W-:Y:S01]  /*0b30*/  LDGSTS.E.BYPASS.LTC128B.128 [R222+0x4000], [R20.64+0x80] ;  /* 0x0400008014de7fae */ /* 0x0003e2000b901d46 */
[----:B------:R-:W-:Y:S01]  /*0b40*/  IMAD.X R19, R9, 0x1, R13, P0 ;  /* 0x0000000109137824 */ /* 0x000fe200000e060d */
[----:B------:R-:W-:Y:S01]  /*0b50*/  LEA R16, P0, R14, c[0x0][0x168], 0x1 ;  /* 0x00005a000e107a11 */ /* 0x000fe200078008ff */
[----:B------:R-:W-:Y:S01]  /*0b60*/  IMAD.IADD R7, R15, 0x1, R7 ;  /* 0x000000010f077824 */ /* 0x000fe200078e0207 */
[----:B------:R2:W-:Y:S01]  /*0b70*/  LDGSTS.E.BYPASS.LTC128B.128 [R222+0x800], [R24.64] ;  /* 0x0080000018de7fae */ /* 0x0005e2000b901d46 */
[----:B------:R-:W-:Y:S01]  /*0b80*/  IMAD.SHL.U32 R9, R8, 0x40, RZ ;  /* 0x0000004008097824 */ /* 0x000fe200078e00ff */
[----:B------:R-:W-:Y:S01]  /*0b90*/  IADD3 R249, R171, R249, RZ ;  /* 0x000000f9abf97210 */ /* 0x000fe20007ffe0ff */
[----:B------:R-:W-:Y:S01]  /*0ba0*/  IMAD.SHL.U32 R37, R3, 0x40, RZ ;  /* 0x0000004003257824 */ /* 0x000fe200078e00ff */
[----:B------:R2:W-:Y:S01]  /*0bb0*/  LDGSTS.E.BYPASS.LTC128B.128 [R222+0x2800], [R24.64+0x40] ;  /* 0x0280004018de7fae */ /* 0x0005e2000b901d46 */
[----:B------:R-:W-:Y:S01]  /*0bc0*/  LEA.HI.X R17, R14, c[0x0][0x16c], R7, 0x1, P0 ;  /* 0x00005b000e117a11 */ /* 0x000fe200000f0c07 */
[----:B------:R-:W-:Y:S01]  /*0bd0*/  IMAD.SHL.U32 R6, R6, 0x20, RZ ;  /* 0x0000002006067824 */ /* 0x000fe200078e00ff */
[----:B------:R-:W-:Y:S01]  /*0be0*/  IADD3 R14, P0, R219, R16, RZ ;  /* 0x00000010db0e7210 */ /* 0x000fe20007f1e0ff */
[----:B------:R2:W-:Y:S01]  /*0bf0*/  LDGSTS.E.BYPASS.LTC128B.128 [R222+0x4800], [R24.64+0x80] ;  /* 0x0480008018de7fae */ /* 0x0005e2000b901d46 */
[----:B------:R-:W-:Y:S01]  /*0c00*/  IMAD.MOV.U32 R248, RZ, RZ, R170 ;  /* 0x000000fffff87224 */ /* 0x000fe200078e00aa */
[----:B------:R-:W-:Y:S01]  /*0c10*/  LOP3.LUT R9, R9, 0xc0, RZ, 0xc0, !PT ;  /* 0x000000c009097812 */ /* 0x000fe200078ec0ff */
[----:B------:R-:W-:Y:S01]  /*0c20*/  IMAD R5, R10, 0x8, R5 ;  /* 0x000000080a057824 */ /* 0x000fe200078e0205 */
[----:B------:R3:W-:Y:S01]  /*0c30*/  LDGSTS.E.BYPASS.LTC128B.128 [R222+0x1000], [R12.64] ;  /* 0x010000000cde7fae */ /* 0x0007e2000b901d46 */
[----:B------:R-:W-:Y:S01]  /*0c40*/  IMAD.X R15, R218, 0x1, R17, P0 ;  /* 0x00000001da0f7824 */ /* 0x000fe200000e0611 */
[----:B------:R-:W-:Y:S01]  /*0c50*/  LOP3.LUT R37, R37, 0xc0, RZ, 0xc0, !PT ;  /* 0x000000c025257812 */ /* 0x000fe200078ec0ff */
[----:B------:R-:W-:Y:S01]  /*0c60*/  IMAD.SHL.U32 R10, R10, 0x8, RZ ;  /* 0x000000080a0a7824 */ /* 0x000fe200078e00ff */
[----:B------:R3:W-:Y:S01]  /*0c70*/  LDGSTS.E.BYPASS.LTC128B.128 [R222+0x3000], [R12.64+0x40] ;  /* 0x030000400cde7fae */ /* 0x0007e2000b901d46 */
[----:B------:R-:W-:Y:S01]  /*0c80*/  LOP3.LUT R124, R6, 0xffffff00, RZ, 0xc0, !PT ;  /* 0xffffff00067c7812 */ /* 0x000fe200078ec0ff */
[----:B------:R-:W-:Y:S01]  /*0c90*/  IMAD R128, R127, 0x10, R128 ;  /* 0x000000107f807824 */ /* 0x000fe200078e0280 */
[----:B------:R-:W-:Y:S01]  /*0ca0*/  LOP3.LUT R7, R9, 0x8, R4, 0xf8, !PT ;  /* 0x0000000809077812 */ /* 0x000fe200078ef804 */
[----:B------:R3:W-:Y:S01]  /*0cb0*/  LDGSTS.E.BYPASS.LTC128B.128 [R222+0x5000], [R12.64+0x80] ;  /* 0x050000800cde7fae */ /* 0x0007e2000b901d46 */
[----:B------:R-:W-:Y:S01]  /*0cc0*/  LOP3.LUT R10, R37, 0x8, R10, 0xf8, !PT ;  /* 0x00000008250a7812 */ /* 0x000fe200078ef80a */
[----:B------:R-:W-:Y:S01]  /*0cd0*/  IMAD R6, R127, 0x200, R124 ;  /* 0x000002007f067824 */ /* 0x000fe200078e027c */
[----:B------:R-:W-:Y:S01]  /*0ce0*/  SHF.R.U32.HI R4, RZ, 0x3, R9 ;  /* 0x00000003ff047819 */ /* 0x000fe20000011609 */
[----:B------:R4:W-:Y:S01]  /*0cf0*/  LDGSTS.E.BYPASS.LTC128B.128 [R222+0x1800], [R18.64] ;  /* 0x0180000012de7fae */ /* 0x0009e2000b901d46 */
[----:B------:R-:W-:Y:S01]  /*0d00*/  SHF.R.U32.HI R37, RZ, 0x3, R37 ;  /* 0x00000003ff257819 */ /* 0x000fe20000011625 */
[----:B------:R-:W-:Y:S01]  /*0d10*/  IMAD R6, R125, 0x20, R6 ;  /* 0x000000207d067824 */ /* 0x000fe200078e0206 */
[----:B------:R-:W-:Y:S01]  /*0d20*/  LOP3.LUT R4, R7, R4, RZ, 0x3c, !PT ;  /* 0x0000000407047212 */ /* 0x000fe200078e3cff */
[----:B------:R4:W-:Y:S01]  /*0d30*/  LDGSTS.E.BYPASS.LTC128B.128 [R222+0x3800], [R18.64+0x40] ;  /* 0x0380004012de7fae */ /* 0x0009e2000b901d46 */
[----:B------:R-:W-:Y:S01]  /*0d40*/  LOP3.LUT R37, R10, R37, RZ, 0x3c, !PT ;  /* 0x000000250a257212 */ /* 0x000fe200078e3cff */
[----:B------:R-:W-:-:S02]  /*0d50*/  IMAD R124, R125, 0x20, R124 ;  /* 0x000000207d7c7824 */ /* 0x000fc400078e027c */
[----:B------:R4:W-:Y:S02]  /*0d60*/  LDGSTS.E.BYPASS.LTC128B.128 [R222+0x5800], [R18.64+0x80] ;  /* 0x0580008012de7fae */ /* 0x0009e4000b901d46 */
[----:B------:R-:W-:Y:S02]  /*0d70*/  IMAD.IADD R217, R37, 0x1, R6 ;  /* 0x0000000125d97824 */ /* 0x000fe400078e0206 */
[----:B------:R4:W-:Y:S02]  /*0d80*/  LDGSTS.E.BYPASS.LTC128B.128 [R222+0x6000], [R16.64] ;  /* 0x0600000010de7fae */ /* 0x0009e4000b901d46 */
[----:B------:R-:W-:Y:S02]  /*0d90*/  IMAD.SHL.U32 R217, R217, 0x2, RZ ;  /* 0x00000002d9d97824 */ /* 0x000fe400078e00ff */
[----:B------:R4:W-:Y:S04]  /*0da0*/  LDGSTS.E.BYPASS.LTC128B.128 [R222+0x7000], [R16.64+0x40] ;  /* 0x0700004010de7fae */ /* 0x0009e8000b901d46 */
[----:B------:R4:W-:Y:S01]  /*0db0*/  LDGSTS.E.BYPASS.LTC128B.128 [R222+0x8000], [R16.64+0x80] ;  /* 0x0800008010de7fae */ /* 0x0009e2000b901d46 */
[----:B---3--:R-:W-:-:S03]  /*0dc0*/  IMAD.WIDE.U32 R12, R251, R221, R248 ;  /* 0x000000ddfb0c7225 */ /* 0x008fc600078e00f8 */
[----:B------:R3:W-:Y:S01]  /*0dd0*/  LDGSTS.E.BYPASS.LTC128B.128 [R222+0x6800], [R14.64] ;  /* 0x068000000ede7fae */ /* 0x0007e2000b901d46 */
[----:B------:R-:W-:-:S03]  /*0de0*/  IMAD.IADD R0, R13, 0x1, R0 ;  /* 0x000000010d007824 */ /* 0x000fc600078e0200 */
[----:B------:R3:W-:Y:S04]  /*0df0*/  LDGSTS.E.BYPASS.LTC128B.128 [R222+0x7800], [R14.64+0x40] ;  /* 0x078000400ede7fae */ /* 0x0007e8000b901d46 */
[----:B------:R3:W-:Y:S04]  /*0e00*/  LDGSTS.E.BYPASS.LTC128B.128 [R222+0x8800], [R14.64+0x80] ;  /* 0x088000800ede7fae */ /* 0x0007e8000b901d46 */
[----:B------:R-:W0:Y:S01]  /*0e10*/  LDGDEPBAR ;  /* 0x00000000000079af */ /* 0x000e220000000000 */
[----:B---3--:R-:W-:Y:S01]  /*0e20*/  LEA R14, P0, R12, c[0x0][0x170], 0x1 ;  /* 0x00005c000c0e7a11 */ /* 0x008fe200078008ff */
[----:B------:R-:W-:-:S04]  /*0e30*/  DEPBAR.LE SB0, 0x0 ;  /* 0x000080000000791a */ /* 0x000fc80000000000 */
[----:B------:R-:W-:Y:S01]  /*0e40*/  LEA.HI.X R15, R12, c[0x0][0x174], R0, 0x1, P0 ;  /* 0x00005d000c0f7a11 */ /* 0x000fe200000f0c00 */
[----:B------:R-:W-:Y:S01]  /*0e50*/  BAR.SYNC.DEFER_BLOCKING 0x0 ;  /* 0x0000000000007b1d */ /* 0x000fe20000010000 */
[----:B------:R-:W-:Y:S01]  /*0e60*/  IADD3 R10, P0, R221, R14, RZ ;  /* 0x0000000edd0a7210 */ /* 0x000fe20007f1e0ff */
[----:B------:R-:W-:-:S04]  /*0e70*/  IMAD.U32 R0, R5, 0x20, R4 ;  /* 0x0000002005007824 */ /* 0x000fc800078e0004 */
[----:B------:R-:W-:Y:S01]  /*0e80*/  IMAD.X R11, R220, 0x1, R15, P0 ;  /* 0x00000001dc0b7824 */ /* 0x000fe200000e060f */
[----:B------:R-:W-:Y:S01]  /*0e90*/  LOP3.LUT P0, RZ, R8, 0x2, RZ, 0xc0, !PT ;  /* 0x0000000208ff7812 */ /* 0x000fe2000780c0ff */
[C---:B------:R-:W-:Y:S01]  /*0ea0*/  IMAD.SHL.U32 R129, R0.reuse, 0x2, RZ ;  /* 0x0000000200817824 */ /* 0x040fe200078e00ff */
[----:B------:R-:W-:Y:S02]  /*0eb0*/  MOV R8, 0x20 ;  /* 0x0000002000087802 */ /* 0x000fe40000000f00 */
[----:B------:R-:W-:Y:S02]  /*0ec0*/  LEA R216, R0, 0x6000, 0x1 ;  /* 0x0000600000d87811 */ /* 0x000fe400078e08ff */
[C---:B------:R-:W-:Y:S02]  /*0ed0*/  SEL R3, R8.reuse, 0xffffffe0, !P0 ;  /* 0xffffffe008037807 */ /* 0x040fe40004000000 */
[----:B------:R-:W-:Y:S02]  /*0ee0*/  SEL R0, R8, 0xffffffe0, !P1 ;  /* 0xffffffe008007807 */ /* 0x000fe40004800000 */
[----:B------:R-:W-:Y:S01]  /*0ef0*/  ISETP.NE.AND P0, PT, R164, 0x1, PT ;  /* 0x00000001a400780c */ /* 0x000fe20003f05270 */
[----:B------:R-:W-:Y:S01]  /*0f00*/  IMAD.IADD R214, R216, 0x1, R3 ;  /* 0x00000001d8d67824 */ /* 0x000fe200078e0203 */
[----:B------:R-:W-:Y:S01]  /*0f10*/  LOP3.LUT R3, R126, 0xffffffe0, RZ, 0xc0, !PT ;  /* 0xffffffe07e037812 */ /* 0x000fe200078ec0ff */
[----:B------:R-:W-:Y:S01]  /*0f20*/  IMAD.IADD R215, R217, 0x1, R0 ;  /* 0x00000001d9d77824 */ /* 0x000fe200078e0200 */
[----:B------:R-:W-:Y:S01]  /*0f30*/  @!PT LDS RZ, [RZ] ;  /* 0x00000000fffff984 */ /* 0x000fe20000000800 */
[----:B------:R-:W-:Y:S01]  /*0f40*/  @!PT LDS RZ, [RZ] ;  /* 0x00000000fffff984 */ /* 0x000fe20000000800 */
[----:B------:R-:W-:Y:S01]  /*0f50*/  @!PT LDS RZ, [RZ] ;  /* 0x00000000fffff984 */ /* 0x000fe20000000800 */
[----:B------:R3:W-:Y:S03]  /*0f60*/  LDGSTS.E.BYPASS.LTC128B.128 [R222+0x9000], [R14.64] ;  /* 0x090000000ede7fae */ /* 0x0007e6000b901d46 */
[----:B------:R-:W-:-:S02]  /*0f70*/  IMAD.IADD R3, R2, 0x1, -R3 ;  /* 0x0000000102037824 */ /* 0x000fc400078e0a03 */
[----:B------:R-:W-:Y:S01]  /*0f80*/  IMAD.IADD R2, R37, 0x1, R124 ;  /* 0x0000000125027824 */ /* 0x000fe200078e027c */
[----:B------:R3:W-:Y:S04]  /*0f90*/  LDGSTS.E.BYPASS.LTC128B.128 [R222+0xa000], [R14.64+0x40] ;  /* 0x0a0000400ede7fae */ /* 0x0007e8000b901d46 */
[----:B------:R3:W-:Y:S04]  /*0fa0*/  LDGSTS.E.BYPASS.LTC128B.128 [R222+0xb000], [R14.64+0x80] ;  /* 0x0b0000800ede7fae */ /* 0x0007e8000b901d46 */
[----:B------:R5:W-:Y:S04]  /*0fb0*/  LDGSTS.E.BYPASS.LTC128B.128 [R222+0x9800], [R10.64] ;  /* 0x098000000ade7fae */ /* 0x000be8000b901d46 */
[----:B------:R5:W-:Y:S04]  /*0fc0*/  LDGSTS.E.BYPASS.LTC128B.128 [R222+0xa800], [R10.64+0x40] ;  /* 0x0a8000400ade7fae */ /* 0x000be8000b901d46 */
[----:B------:R5:W-:Y:S04]  /*0fd0*/  LDGSTS.E.BYPASS.LTC128B.128 [R222+0xb800], [R10.64+0x80] ;  /* 0x0b8000800ade7fae */ /* 0x000be8000b901d46 */
[----:B------:R-:W-:Y:S04]  /*0fe0*/  LDSM.16.M88.4 R60, [R217] ;  /* 0x00000000d93c783b */ /* 0x000fe80000000200 */
[----:B------:R-:W1:Y:S04]  /*0ff0*/  LDSM.16.M88.4 R88, [R129+0x6000] ;  /* 0x006000008158783b */ /* 0x000e680000000200 */
[----:B------:R-:W2:Y:S04]  /*1000*/  LDSM.16.M88.4 R64, [R217+0x1000] ;  /* 0x00100000d940783b */ /* 0x000ea80000000200 */
[----:B------:R-:W2:Y:S04]  /*1010*/  LDSM.16.M88.4 R80, [R129+0x6400] ;  /* 0x006400008150783b */ /* 0x000ea80000000200 */
[----:B------:R-:W3:Y:S04]  /*1020*/  LDSM.16.M88.4 R72, [R129+0x6800] ;  /* 0x006800008148783b */ /* 0x000ee80000000200 */
[----:B------:R-:W3:Y:S04]  /*1030*/  LDSM.16.M88.4 R4, [R129+0x6c00] ;  /* 0x006c00008104783b */ /* 0x000ee80000000200 */
[----:B------:R-:W-:Y:S04]  /*1040*/  LDSM.16.M88.4 R56, [R214] ;  /* 0x00000000d638783b */ /* 0x000fe80000000200 */
[----:B------:R-:W3:Y:S04]  /*1050*/  LDSM.16.M88.4 R112, [R215+0x1000] ;  /* 0x00100000d770783b */ /* 0x000ee80000000200 */
[----:B------:R-:W4:Y:S04]  /*1060*/  LDSM.16.M88.4 R52, [R214+0x400] ;  /* 0x00040000d634783b */ /* 0x000f280000000200 */
[----:B------:R-:W4:Y:S04]  /*1070*/  LDSM.16.M88.4 R48, [R214+0x800] ;  /* 0x00080000d630783b */ /* 0x000f280000000200 */
[----:B------:R-:W4:Y:S04]  /*1080*/  LDSM.16.M88.4 R44, [R214+0xc00] ;  /* 0x000c0000d62c783b */ /* 0x000f280000000200 */
[----:B-----5:R-:W5:Y:S01]  /*1090*/  LDSM.16.M88.4 R8, [R215] ;  /* 0x00000000d708783b */ /* 0x020f620000000200 */
[-C--:B-1----:R-:W-:Y:S03]  /*10a0*/  HMMA.16816.F32 R92, R60, R88.reuse, RZ ;  /* 0x000000583c5c723c */ /* 0x082fe600000018ff */
[----:B------:R-:W-:Y:S04]  /*10b0*/  LDSM.16.M88.4 R108, [R129+0x7000] ;  /* 0x00700000816c783b */ /* 0x000fe80000000200 */
[----:B------:R-:W-:Y:S01]  /*10c0*/  LDSM.16.M88.4 R104, [R129+0x7400] ;  /* 0x007400008168783b */ /* 0x000fe20000000200 */
[C---:B--2---:R-:W-:Y:S03]  /*10d0*/  HMMA.16816.F32 R40, R64.reuse, R88, RZ ;  /* 0x000000584028723c */ /* 0x044fe600000018ff */
[----:B------:R-:W-:Y:S04]  /*10e0*/  LDSM.16.M88.4 R100, [R129+0x7800] ;  /* 0x007800008164783b */ /* 0x000fe80000000200 */
[----:B------:R-:W-:Y:S01]  /*10f0*/  LDSM.16.M88.4 R96, [R129+0x7c00] ;  /* 0x007c00008160783b */ /* 0x000fe20000000200 */
[C---:B------:R-:W-:Y:S03]  /*1100*/  HMMA.16816.F32 R28, R64.reuse, R80, RZ ;  /* 0x00000050401c723c */ /* 0x040fe600000018ff */
[----:B------:R-:W-:Y:S04]  /*1110*/  LDSM.16.M88.4 R120, [R214+0x1c00] ;  /* 0x001c0000d678783b */ /* 0x000fe80000000200 */
[----:B------:R-:W-:Y:S01]  /*1120*/  LDSM.16.M88.4 R116, [R217+0x4000] ;  /* 0x00400000d974783b */ /* 0x000fe20000000200 */
[C---:B---3--:R-:W-:Y:S03]  /*1130*/  HMMA.16816.F32 R20, R64.reuse, R72, RZ ;  /* 0x000000484014723c */ /* 0x048fe600000018ff */
[----:B------:R-:W0:Y:S05]  /*1140*/  LDGDEPBAR ;  /* 0x00000000000079af */ /* 0x000e2a0000000000 */
[C---:B------:R-:W-:Y:S08]  /*1150*/  HMMA.16816.F32 R12, R64.reuse, R4, RZ ;  /* 0x00000004400c723c */ /* 0x040ff000000018ff */
[C---:B------:R-:W-:Y:S08]  /*1160*/  HMMA.16816.F32 R32, R64.reuse, R90, RZ ;  /* 0x0000005a4020723c */ /* 0x040ff000000018ff */
[C---:B------:R-:W-:Y:S08]  /*1170*/  HMMA.16816.F32 R24, R64.reuse, R82, RZ ;  /* 0x000000524018723c */ /* 0x040ff000000018ff */
[----:B----4-:R-:W-:Y:S08]  /*1180*/  HMMA.16816.F32 R16, R64, R74, RZ ;  /* 0x0000004a4010723c */ /* 0x010ff000000018ff */
[----:B------:R-:W-:Y:S08]  /*1190*/  HMMA.16816.F32 R88, R60, R90, RZ ;  /* 0x0000005a3c58723c */ /* 0x000ff000000018ff */
[----:B------:R-:W-:Y:S08]  /*11a0*/  HMMA.16816.F32 R64, R64, R6, RZ ;  /* 0x000000064040723c */ /* 0x000ff000000018ff */
[C---:B------:R-:W-:Y:S08]  /*11b0*/  HMMA.16816.F32 R84, R60.reuse, R80, RZ ;  /* 0x000000503c54723c */ /* 0x040ff000000018ff */
[C---:B------:R-:W-:Y:S08]  /*11c0*/  HMMA.16816.F32 R76, R60.reuse, R72, RZ ;  /* 0x000000483c4c723c */ /* 0x040ff000000018ff */
[C---:B------:R-:W-:Y:S08]  /*11d0*/  HMMA.16816.F32 R80, R60.reuse, R82, RZ ;  /* 0x000000523c50723c */ /* 0x040ff000000018ff */
[C---:B------:R-:W-:Y:S08]  /*11e0*/  HMMA.16816.F32 R72, R60.reuse, R74, RZ ;  /* 0x0000004a3c48723c */ /* 0x040ff000000018ff */
[C---:B------:R-:W-:Y:S08]  /*11f0*/  HMMA.16816.F32 R68, R60.reuse, R4, RZ ;  /* 0x000000043c44723c */ /* 0x040ff000000018ff */
[----:B------:R-:W-:Y:S01]  /*1200*/  HMMA.16816.F32 R60, R60, R6, RZ ;  /* 0x000000063c3c723c */ /* 0x000fe200000018ff */
[----:B------:R-:W1:Y:S07]  /*1210*/  LDSM.16.M88.4 R4, [R217+0x3000] ;  /* 0x00300000d904783b */ /* 0x000e6e0000000200 */
[C---:B------:R-:W-:Y:S08]  /*1220*/  HMMA.16816.F32 R40, R112.reuse, R56, R40 ;  /* 0x000000387028723c */ /* 0x040ff00000001828 */
[C---:B------:R-:W-:Y:S08]  /*1230*/  HMMA.16816.F32 R28, R112.reuse, R52, R28 ;  /* 0x00000034701c723c */ /* 0x040ff0000000181c */
[C---:B------:R-:W-:Y:S08]  /*1240*/  HMMA.16816.F32 R20, R112.reuse, R48, R20 ;  /* 0x000000307014723c */ /* 0x040ff00000001814 */
[C---:B------:R-:W-:Y:S08]  /*1250*/  HMMA.16816.F32 R12, R112.reuse, R44, R12 ;  /* 0x0000002c700c723c */ /* 0x040ff0000000180c */
[C---:B------:R-:W-:Y:S08]  /*1260*/  HMMA.16816.F32 R32, R112.reuse, R58, R32 ;  /* 0x0000003a7020723c */ /* 0x040ff00000001820 */
[C---:B------:R-:W-:Y:S08]  /*1270*/  HMMA.16816.F32 R24, R112.reuse, R54, R24 ;  /* 0x000000367018723c */ /* 0x040ff00000001818 */
[C---:B------:R-:W-:Y:S08]  /*1280*/  HMMA.16816.F32 R16, R112.reuse, R50, R16 ;  /* 0x000000327010723c */ /* 0x040ff00000001810 */
[----:B------:R-:W-:Y:S01]  /*1290*/  HMMA.16816.F32 R64, R112, R46, R64 ;  /* 0x0000002e7040723c */ /* 0x000fe20000001840 */
[----:B------:R-:W-:Y:S07]  /*12a0*/  LDSM.16.M88.4 R112, [R217+0x5000] ;  /* 0x00500000d970783b */ /* 0x000fee0000000200 */
[C---:B-----5:R-:W-:Y:S08]  /*12b0*/  HMMA.16816.F32 R92, R8.reuse, R56, R92 ;  /* 0x00000038085c723c */ /* 0x060ff0000000185c */
[C---:B------:R-:W-:Y:S01]  /*12c0*/  HMMA.16816.F32 R88, R8.reuse, R58, R88 ;  /* 0x0000003a0858723c */ /* 0x040fe20000001858 */
[----:B------:R-:W2:Y:S07]  /*12d0*/  LDSM.16.M88.4 R56, [R217+0x2000] ;  /* 0x00200000d938783b */ /* 0x000eae0000000200 */
[C---:B------:R-:W-:Y:S08]  /*12e0*/  HMMA.16816.F32 R76, R8.reuse, R48, R76 ;  /* 0x00000030084c723c */ /* 0x040ff0000000184c */
[C---:B------:R-:W-:Y:S08]  /*12f0*/  HMMA.16816.F32 R84, R8.reuse, R52, R84 ;  /* 0x000000340854723c */ /* 0x040ff00000001854 */
[C---:B------:R-:W-:Y:S08]  /*1300*/  HMMA.16816.F32 R68, R8.reuse, R44, R68 ;  /* 0x0000002c0844723c */ /* 0x040ff00000001844 */
[C---:B------:R-:W-:Y:S01]  /*1310*/  HMMA.16816.F32 R80, R8.reuse, R54, R80 ;  /* 0x000000360850723c */ /* 0x040fe20000001850 */
[----:B------:R-:W-:Y:S07]  /*1320*/  LDSM.16.M88.4 R52, [R215+0x3000] ;  /* 0x00300000d734783b */ /* 0x000fee0000000200 */
[C---:B------:R-:W-:Y:S01]  /*1330*/  HMMA.16816.F32 R72, R8.reuse, R50, R72 ;  /* 0x000000320848723c */ /* 0x040fe20000001848 */
[----:B------:R-:W-:Y:S07]  /*1340*/  LDSM.16.M88.4 R48, [R214+0x1000] ;  /* 0x00100000d630783b */ /* 0x000fee0000000200 */
[----:B------:R-:W-:Y:S01]  /*1350*/  HMMA.16816.F32 R60, R8, R46, R60 ;  /* 0x0000002e083c723c */ /* 0x000fe2000000183c */
[----:B------:R-:W3:Y:S04]  /*1360*/  LDSM.16.M88.4 R8, [R214+0x1800] ;  /* 0x00180000d608783b */ /* 0x000ee80000000200 */
[----:B------:R-:W-:Y:S03]  /*1370*/  LDSM.16.M88.4 R44, [R214+0x1400] ;  /* 0x00140000d62c783b */ /* 0x000fe60000000200 */
[C---:B-1----:R-:W-:Y:S08]  /*1380*/  HMMA.16816.F32 R40, R4.reuse, R108, R40 ;  /* 0x0000006c0428723c */ /* 0x042ff00000001828 */
[C---:B------:R-:W-:Y:S08]  /*1390*/  HMMA.16816.F32 R28, R4.reuse, R104, R28 ;  /* 0x00000068041c723c */ /* 0x040ff0000000181c */
[C---:B------:R-:W-:Y:S08]  /*13a0*/  HMMA.16816.F32 R20, R4.reuse, R100, R20 ;  /* 0x000000640414723c */ /* 0x040ff00000001814 */
[C---:B------:R-:W-:Y:S08]  /*13b0*/  HMMA.16816.F32 R12, R4.reuse, R96, R12 ;  /* 0x00000060040c723c */ /* 0x040ff0000000180c */
[C---:B------:R-:W-:Y:S08]  /*13c0*/  HMMA.16816.F32 R32, R4.reuse, R110, R32 ;  /* 0x0000006e0420723c */ /* 0x040ff00000001820 */
[C---:B------:R-:W-:Y:S08]  /*13d0*/  HMMA.16816.F32 R24, R4.reuse, R106, R24 ;  /* 0x0000006a0418723c */ /* 0x040ff00000001818 */
[C---:B------:R-:W-:Y:S08]  /*13e0*/  HMMA.16816.F32 R16, R4.reuse, R102, R16 ;  /* 0x000000660410723c */ /* 0x040ff00000001810 */
[----:B------:R-:W-:Y:S01]  /*13f0*/  HMMA.16816.F32 R64, R4, R98, R64 ;  /* 0x000000620440723c */ /* 0x000fe20000001840 */
[----:B------:R-:W1:Y:S07]  /*1400*/  LDSM.16.M88.4 R4, [R215+0x2000] ;  /* 0x00200000d704783b */ /* 0x000e6e0000000200 */
[C---:B--2---:R-:W-:Y:S08]  /*1410*/  HMMA.16816.F32 R76, R56.reuse, R100, R76 ;  /* 0x00000064384c723c */ /* 0x044ff0000000184c */
[C---:B------:R-:W-:Y:S08]  /*1420*/  HMMA.16816.F32 R92, R56.reuse, R108, R92 ;  /* 0x0000006c385c723c */ /* 0x040ff0000000185c */
[C---:B------:R-:W-:Y:S01]  /*1430*/  HMMA.16816.F32 R88, R56.reuse, R110, R88 ;  /* 0x0000006e3858723c */ /* 0x040fe20000001858 */
[----:B------:R-:W-:Y:S07]  /*1440*/  LDSM.16.M88.4 R108, [R129+0x8000] ;  /* 0x00800000816c783b */ /* 0x000fee0000000200 */
[C---:B------:R-:W-:Y:S08]  /*1450*/  HMMA.16816.F32 R84, R56.reuse, R104, R84 ;  /* 0x000000683854723c */ /* 0x040ff00000001854 */
[C---:B------:R-:W-:Y:S01]  /*1460*/  HMMA.16816.F32 R80, R56.reuse, R106, R80 ;  /* 0x0000006a3850723c */ /* 0x040fe20000001850 */
[----:B------:R-:W-:Y:S07]  /*1470*/  LDSM.16.M88.4 R104, [R129+0x8400] ;  /* 0x008400008168783b */ /* 0x000fee0000000200 */
[C---:B------:R-:W-:Y:S01]  /*1480*/  HMMA.16816.F32 R72, R56.reuse, R102, R72 ;  /* 0x000000663848723c */ /* 0x040fe20000001848 */
[----:B------:R-:W2:Y:S07]  /*1490*/  LDSM.16.M88.4 R100, [R129+0x8800] ;  /* 0x008800008164783b */ /* 0x000eae0000000200 */
[C---:B------:R-:W-:Y:S08]  /*14a0*/  HMMA.16816.F32 R68, R56.reuse, R96, R68 ;  /* 0x000000603844723c */ /* 0x040ff00000001844 */
[----:B------:R-:W-:Y:S01]  /*14b0*/  HMMA.16816.F32 R60, R56, R98, R60 ;  /* 0x00000062383c723c */ /* 0x000fe2000000183c */
[----:B------:R-:W4:Y:S04]  /*14c0*/  LDSM.16.M88.4 R96, [R129+0x8c00] ;  /* 0x008c00008160783b */ /* 0x000f280000000200 */
[----:B------:R-:W-:Y:S03]  /*14d0*/  LDSM.16.M88.4 R56, [R215+0x5000] ;  /* 0x00500000d738783b */ /* 0x000fe60000000200 */
[-C--:B---3--:R-:W-:Y:S08]  /*14e0*/  HMMA.16816.F32 R20, R52, R8.reuse, R20 ;  /* 0x000000083414723c */ /* 0x088ff00000001814 */
[----:B-1----:R-:W-:Y:S08]  /*14f0*/  HMMA.16816.F32 R76, R4, R8, R76 ;  /* 0x00000008044c723c */ /* 0x002ff0000000184c */
[C---:B------:R-:W-:Y:S08]  /*1500*/  HMMA.16816.F32 R28, R52.reuse, R44, R28 ;  /* 0x0000002c341c723c */ /* 0x040ff0000000181c */
[----:B------:R-:W-:Y:S08]  /*1510*/  HMMA.16816.F32 R24, R52, R46, R24 ;  /* 0x0000002e3418723c */ /* 0x000ff00000001818 */
[C---:B------:R-:W-:Y:S08]  /*1520*/  HMMA.16816.F32 R92, R4.reuse, R48, R92 ;  /* 0x00000030045c723c */ /* 0x040ff0000000185c */
[C---:B------:R-:W-:Y:S08]  /*1530*/  HMMA.16816.F32 R88, R4.reuse, R50, R88 ;  /* 0x000000320458723c */ /* 0x040ff00000001858 */
[C---:B------:R-:W-:Y:S08]  /*1540*/  HMMA.16816.F32 R84, R4.reuse, R44, R84 ;  /* 0x0000002c0454723c */ /* 0x040ff00000001854 */
[C---:B------:R-:W-:Y:S01]  /*1550*/  HMMA.16816.F32 R80, R4.reuse, R46, R80 ;  /* 0x0000002e0450723c */ /* 0x040fe20000001850 */
[----:B------:R-:W1:Y:S07]  /*1560*/  LDSM.16.M88.4 R44, [R214+0x2800] ;  /* 0x00280000d62c783b */ /* 0x000e6e0000000200 */
[C---:B------:R-:W-:Y:S08]  /*1570*/  HMMA.16816.F32 R72, R4.reuse, R10, R72 ;  /* 0x0000000a0448723c */ /* 0x040ff00000001848 */
[C---:B------:R-:W-:Y:S08]  /*1580*/  HMMA.16816.F32 R68, R4.reuse, R120, R68 ;  /* 0x000000780444723c */ /* 0x040ff00000001844 */
[----:B------:R-:W-:Y:S01]  /*1590*/  HMMA.16816.F32 R60, R4, R122, R60 ;  /* 0x0000007a043c723c */ /* 0x000fe2000000183c */
[----:B------:R-:W3:Y:S07]  /*15a0*/  LDSM.16.M88.4 R4, [R215+0x4000] ;  /* 0x00400000d704783b */ /* 0x000eee0000000200 */
[-C--:B--2---:R-:W-:Y:S08]  /*15b0*/  HMMA.16816.F32 R20, R112, R100.reuse, R20 ;  /* 0x000000647014723c */ /* 0x084ff00000001814 */
[----:B------:R-:W-:Y:S08]  /*15c0*/  HMMA.16816.F32 R76, R116, R100, R76 ;  /* 0x00000064744c723c */ /* 0x000ff0000000184c */
[C---:B------:R-:W-:Y:S08]  /*15d0*/  HMMA.16816.F32 R40, R52.reuse, R48, R40 ;  /* 0x000000303428723c */ /* 0x040ff00000001828 */
[C---:B------:R-:W-:Y:S01]  /*15e0*/  HMMA.16816.F32 R32, R52.reuse, R50, R32 ;  /* 0x000000323420723c */ /* 0x040fe20000001820 */
[----:B------:R-:W-:Y:S07]  /*15f0*/  LDSM.16.M88.4 R48, [R214+0x2400] ;  /* 0x00240000d630783b */ /* 0x000fee0000000200 */
[C---:B------:R-:W-:Y:S01]  /*1600*/  HMMA.16816.F32 R16, R52.reuse, R10, R16 ;  /* 0x0000000a3410723c */ /* 0x040fe20000001810 */
[----:B------:R-:W-:Y:S07]  /*1610*/  LDSM.16.M88.4 R8, [R214+0x2c00] ;  /* 0x002c0000d608783b */ /* 0x000fee0000000200 */
[C---:B------:R-:W-:Y:S08]  /*1620*/  HMMA.16816.F32 R12, R52.reuse, R120, R12 ;  /* 0x00000078340c723c */ /* 0x040ff0000000180c */
[----:B------:R-:W-:Y:S01]  /*1630*/  HMMA.16816.F32 R64, R52, R122, R64 ;  /* 0x0000007a3440723c */ /* 0x000fe20000001840 */
[----:B------:R-:W2:Y:S01]  /*1640*/  LDSM.16.M88.4 R52, [R214+0x2000] ;  /* 0x00200000d634783b */ /* 0x000ea20000000200 */
[----:B------:R-:W-:-:S06]  /*1650*/  DEPBAR.LE SB0, 0x0 ;  /* 0x000080000000791a */ /* 0x000fcc0000000000 */
[C---:B------:R-:W-:Y:S08]  /*1660*/  HMMA.16816.F32 R92, R116.reuse, R108, R92 ;  /* 0x0000006c745c723c */ /* 0x040ff0000000185c */
[C---:B------:R-:W-:Y:S08]  /*1670*/  HMMA.16816.F32 R88, R116.reuse, R110, R88 ;  /* 0x0000006e7458723c */ /* 0x040ff00000001858 */
[C---:B------:R-:W-:Y:S08]  /*1680*/  HMMA.16816.F32 R84, R116.reuse, R104, R84 ;  /* 0x000000687454723c */ /* 0x040ff00000001854 */
[C---:B------:R-:W-:Y:S08]  /*1690*/  HMMA.16816.F32 R80, R116.reuse, R106, R80 ;  /* 0x0000006a7450723c */ /* 0x040ff00000001850 */
[C---:B------:R-:W-:Y:S08]  /*16a0*/  HMMA.16816.F32 R72, R116.reuse, R102, R72 ;  /* 0x000000667448723c */ /* 0x040ff00000001848 */
[C---:B----4-:R-:W-:Y:S08]  /*16b0*/  HMMA.16816.F32 R68, R116.reuse, R96, R68 ;  /* 0x000000607444723c */ /* 0x050ff00000001844 */
[----:B------:R-:W-:Y:S08]  /*16c0*/  HMMA.16816.F32 R60, R116, R98, R60 ;  /* 0x00000062743c723c */ /* 0x000ff0000000183c */
[-C--:B-1----:R-:W-:Y:S08]  /*16d0*/  HMMA.16816.F32 R20, R56, R44.reuse, R20 ;  /* 0x0000002c3814723c */ /* 0x082ff00000001814 */
[----:B---3--:R-:W-:Y:S07]  /*16e0*/  HMMA.16816.F32 R76, R4, R44, R76 ;  /* 0x0000002c044c723c */ /* 0x008fee000000184c */
[----:B------:R-:W-:Y:S01]  /*16f0*/  SHF.R.S32.HI R44, RZ, 0x1f, R3 ;  /* 0x0000001fff2c7819 */ /* 0x000fe20000011403 */
[----:B------:R-:W-:Y:S03]  /*1700*/  HMMA.16816.F32 R40, R112, R108, R40 ;  /* 0x0000006c7028723c */ /* 0x000fe60000001828 */
[----:B------:R-:W-:Y:S01]  /*1710*/  LEA.HI R223, R44, R3, RZ, 0x2 ;  /* 0x000000032cdf7211 */ /* 0x000fe200078f10ff */
[----:B------:R-:W-:-:S03]  /*1720*/  IMAD.MOV.U32 R3, RZ, RZ, 0x5 ;  /* 0x00000005ff037424 */ /* 0x000fc600078e00ff */
[----:B------:R-:W-:Y:S01]  /*1730*/  SHF.R.S32.HI R223, RZ, 0x2, R223 ;  /* 0x00000002ffdf7819 */ /* 0x000fe200000114df */
[----:B------:R-:W-:Y:S03]  /*1740*/  HMMA.16816.F32 R32, R112, R110, R32 ;  /* 0x0000006e7020723c */ /* 0x000fe60000001820 */
[----:B------:R-:W-:-:S04]  /*1750*/  IADD3 R128, R128, 0x1, R223 ;  /* 0x0000000180807810 */ /* 0x000fc80007ffe0df */
[----:B------:R-:W-:Y:S01]  /*1760*/  IADD3 R128, R39, -c[0x0][0x214], R128 ;  /* 0x8000850027807a10 */ /* 0x000fe20007ffe080 */
[----:B------:R-:W-:Y:S03]  /*1770*/  HMMA.16816.F32 R28, R112, R104, R28 ;  /* 0x00000068701c723c */ /* 0x000fe6000000181c */
[----:B------:R-:W-:-:S04]  /*1780*/  IADD3 R234, R128, c[0x0][0x2e8], RZ ;  /* 0x0000ba0080ea7a10 */ /* 0x000fc80007ffe0ff */
[----:B------:R-:W-:Y:S01]  /*1790*/  IADD3 R232, R234, 0x40, RZ ;  /* 0x00000040eae87810 */ /* 0x000fe20007ffe0ff */
[----:B------:R-:W-:Y:S03]  /*17a0*/  HMMA.16816.F32 R24, R112, R106, R24 ;  /* 0x0000006a7018723c */ /* 0x000fe60000001818 */
[----:B------:R-:W-:-:S05]  /*17b0*/  IMNMX R232, R232, R39, PT ;  /* 0x00000027e8e87217 */ /* 0x000fca0003800200 */
[C---:B------:R-:W-:Y:S08]  /*17c0*/  HMMA.16816.F32 R16, R112.reuse, R102, R16 ;  /* 0x000000667010723c */ /* 0x040ff00000001810 */
[C---:B------:R-:W-:Y:S08]  /*17d0*/  HMMA.16816.F32 R12, R112.reuse, R96, R12 ;  /* 0x00000060700c723c */ /* 0x040ff0000000180c */
[----:B------:R-:W-:Y:S08]  /*17e0*/  HMMA.16816.F32 R64, R112, R98, R64 ;  /* 0x000000627040723c */ /* 0x000ff00000001840 */
[C---:B--2---:R-:W-:Y:S08]  /*17f0*/  HMMA.16816.F32 R92, R4.reuse, R52, R92 ;  /* 0x00000034045c723c */ /* 0x044ff0000000185c */
[C---:B------:R-:W-:Y:S08]  /*1800*/  HMMA.16816.F32 R88, R4.reuse, R54, R88 ;  /* 0x000000360458723c */ /* 0x040ff00000001858 */
[C---:B------:R-:W-:Y:S08]  /*1810*/  HMMA.16816.F32 R84, R4.reuse, R48, R84 ;  /* 0x000000300454723c */ /* 0x040ff00000001854 */
[C---:B------:R-:W-:Y:S08]  /*1820*/  HMMA.16816.F32 R80, R4.reuse, R50, R80 ;  /* 0x000000320450723c */ /* 0x040ff00000001850 */
[C---:B------:R-:W-:Y:S08]  /*1830*/  HMMA.16816.F32 R72, R4.reuse, R46, R72 ;  /* 0x0000002e0448723c */ /* 0x040ff00000001848 */
[C---:B------:R-:W-:Y:S08]  /*1840*/  HMMA.16816.F32 R68, R4.reuse, R8, R68 ;  /* 0x000000080444723c */ /* 0x040ff00000001844 */
[----:B------:R-:W-:Y:S07]  /*1850*/  HMMA.16816.F32 R60, R4, R10, R60 ;  /* 0x0000000a043c723c */ /* 0x000fee000000183c */
[C---:B------:R-:W-:Y:S01]  /*1860*/  IADD3 R6, R234.reuse, 0x8, RZ ;  /* 0x00000008ea067810 */ /* 0x040fe20007ffe0ff */
[----:B------:R-:W-:Y:S01]  /*1870*/  HMMA.16816.F32 R40, R56, R52, R40 ;  /* 0x000000343828723c */ /* 0x000fe20000001828 */
[----:B------:R-:W-:-:S02]  /*1880*/  IADD3 R4, R234, 0x48, RZ ;  /* 0x00000048ea047810 */ /* 0x000fc40007ffe0ff */
[-C--:B------:R-:W-:Y:S02]  /*1890*/  IMNMX R234, R234, R39.reuse, PT ;  /* 0x00000027eaea7217 */ /* 0x080fe40003800200 */
[-C--:B------:R-:W-:Y:S02]  /*18a0*/  IMNMX R233, R6, R39.reuse, PT ;  /* 0x0000002706e97217 */ /* 0x080fe40003800200 */
[----:B------:R-:W-:Y:S01]  /*18b0*/  IMNMX R169, R4, R39, PT ;  /* 0x0000002704a97217 */ /* 0x000fe20003800200 */
[C---:B------:R-:W-:Y:S08]  /*18c0*/  HMMA.16816.F32 R32, R56.reuse, R54, R32 ;  /* 0x000000363820723c */ /* 0x040ff00000001820 */
[C---:B------:R-:W-:Y:S08]  /*18d0*/  HMMA.16816.F32 R28, R56.reuse, R48, R28 ;  /* 0x00000030381c723c */ /* 0x040ff0000000181c */
[C---:B------:R-:W-:Y:S08]  /*18e0*/  HMMA.16816.F32 R24, R56.reuse, R50, R24 ;  /* 0x000000323818723c */ /* 0x040ff00000001818 */
[C---:B------:R-:W-:Y:S08]  /*18f0*/  HMMA.16816.F32 R16, R56.reuse, R46, R16 ;  /* 0x0000002e3810723c */ /* 0x040ff00000001810 */
[C---:B------:R-:W-:Y:S08]  /*1900*/  HMMA.16816.F32 R12, R56.reuse, R8, R12 ;  /* 0x00000008380c723c */ /* 0x040ff0000000180c */
[----:B------:R-:W-:Y:S01]  /*1910*/  HMMA.16816.F32 R64, R56, R10, R64 ;  /* 0x0000000a3840723c */ /* 0x000fe20000001840 */
[----:B------:R-:W-:Y:S06]  /*1920*/  BAR.SYNC.DEFER_BLOCKING 0x0 ;  /* 0x0000000000007b1d */ /* 0x000fec0000010000 */
[----:B------:R-:W-:Y:S05]  /*1930*/  @!P0 BRA `(.L_x_1) ;  /* 0x0000016000008947 */ /* 0x000fea0003800000 */
[----:B------:R-:W-:-:S04]  /*1940*/  IADD3 R7, R164, -0x2, RZ ;  /* 0xfffffffea4077810 */ /* 0x000fc80007ffe0ff */
[----:B------:R-:W-:Y:S01]  /*1950*/  SHF.R.S32.HI R5, RZ, 0x1f, R7 ;  /* 0x0000001fff057819 */ /* 0x000fe20000011407 */
[----:B------:R-:W-:Y:S02]  /*1960*/  IMAD R4, R218, R7, RZ ;  /* 0x00000007da047224 */ /* 0x000fe400078e02ff */
[----:B------:R-:W-:-:S04]  /*1970*/  IMAD.WIDE.U32 R6, R7, R219, R226 ;  /* 0x000000db07067225 */ /* 0x000fc800078e00e2 */
[----:B------:R-:W-:Y:S01]  /*1980*/  IMAD R4, R5, R219, R4 ;  /* 0x000000db05047224 */ /* 0x000fe200078e0204 */
[----:B------:R-:W-:Y:S01]  /*1990*/  LEA R8, P1, R6, c[0x0][0x168], 0x1 ;  /* 0x00005a0006087a11 */ /* 0x000fe200078208ff */
[C---:B------:R-:W-:Y:S01]  /*19a0*/  IMAD.SHL.U32 R5, R38.reuse, 0x20, RZ ;  /* 0x0000002026057824 */ /* 0x040fe200078e00ff */
[----:B------:R-:W-:Y:S01]  /*19b0*/  SHF.L.U64.HI R38, R38, R3, c[0x0][0x19c] ;  /* 0x0000670026267619 */ /* 0x000fe20000010203 */
[----:B------:R-:W-:-:S03]  /*19c0*/  IMAD.IADD R4, R7, 0x1, R4 ;  /* 0x0000000107047824 */ /* 0x000fc600078e0204 */
[----:B------:R-:W-:Y:S02]  /*19d0*/  LEA R10, P0, R5, R8, 0x1 ;  /* 0x00000008050a7211 */ /* 0x000fe400078008ff */
[----:B------:R-:W-:-:S04]  /*19e0*/  LEA.HI.X R9, R6, c[0x0][0x16c], R4, 0x1, P1 ;  /* 0x00005b0006097a11 */ /* 0x000fc800008f0c04 */
[----:B------:R-:W-:Y:S01]  /*19f0*/  LEA.HI.X R11, R5, R9, R38, 0x1, P0 ;  /* 0x00000009050b7211 */ /* 0x000fe200000f0c26 */
[----:B------:R-:W-:Y:S01]  /*1a00*/  @!PT LDS RZ, [RZ] ;  /* 0x00000000fffff984 */ /* 0x000fe20000000800 */
[----:B------:R-:W-:Y:S01]  /*1a10*/  @!PT LDS RZ, [RZ] ;  /* 0x00000000fffff984 */ /* 0x000fe20000000800 */
[----:B------:R-:W-:Y:S01]  /*1a20*/  @!PT LDS RZ, [RZ] ;  /* 0x00000000fffff984 */ /* 0x000fe20000000800 */
[----:B------:R1:W-:Y:S04]  /*1a30*/  LDGSTS.E.BYPASS.LTC128B.128 [R222+0x6000], [R8.64] ;  /* 0x0600000008de7fae */ /* 0x0003e8000b901d46 */
[----:B------:R1:W-:Y:S04]  /*1a40*/  LDGSTS.E.BYPASS.LTC128B.128 [R222+0x7000], [R8.64+0x40] ;  /* 0x0700004008de7fae */ /* 0x0003e8000b901d46 */
[----:B------:R1:W-:Y:S04]  /*1a50*/  LDGSTS.E.BYPASS.LTC128B.128 [R222+0x8000], [R8.64+0x80] ;  /* 0x0800008008de7fae */ /* 0x0003e8000b901d46 */
[----:B------:R1:W-:Y:S04]  /*1a60*/  LDGSTS.E.BYPASS.LTC128B.128 [R222+0x6800], [R10.64] ;  /* 0x068000000ade7fae */ /* 0x0003e8000b901d46 */
[----:B------:R1:W-:Y:S04]  /*1a70*/  LDGSTS.E.BYPASS.LTC128B.128 [R222+0x7800], [R10.64+0x40] ;  /* 0x078000400ade7fae */ /* 0x0003e8000b901d46 */
[----:B------:R1:W-:Y:S04]  /*1a80*/  LDGSTS.E.BYPASS.LTC128B.128 [R222+0x8800], [R10.64+0x80] ;  /* 0x088000800ade7fae */ /* 0x0003e8000b901d46 */
[----:B------:R-:W0:Y:S02]  /*1a90*/  LDGDEPBAR ;  /* 0x00000000000079af */ /* 0x000e240000000000 */
.L_x_1:
[----:B------:R-:W-:Y:S01]  /*1aa0*/  IMAD R44, R251, 0x40, R238 ;  /* 0x00000040fb2c7824 */ /* 0x000fe200078e02ee */
[----:B------:R-:W-:Y:S01]  /*1ab0*/  SHF.L.U64.HI R3, R36, R3, c[0x0][0x1a4] ;  /* 0x0000690024037619 */ /* 0x000fe20000010203 */
[----:B------:R-:W-:-:S03]  /*1ac0*/  IMAD.SHL.U32 R213, R2, 0x2, RZ ;  /* 0x0000000202d57824 */ /* 0x000fc600078e00ff */
[----:B------:R-:W-:Y:S01]  /*1ad0*/  IADD3 R4, R44, 0x1, RZ ;  /* 0x000000012c047810 */ /* 0x000fe20007ffe0ff */
[----:B------:R-:W-:Y:S01]  /*1ae0*/  IMAD.IADD R212, R0, 0x1, R213 ;  /* 0x0000000100d47824 */ /* 0x000fe200078e02d5 */
[----:B------:R-:W-:Y:S01]  /*1af0*/  IADD3 R5, R44, 0x8, RZ ;  /* 0x000000082c057810 */ /* 0x000fe20007ffe0ff */
[----:B------:R-:W-:Y:S01]  /*1b00*/  LDSM.16.MT88.4 R100, [R213+0xa000] ;  /* 0x00a00000d564783b */ /* 0x000fe20000004200 */
[C---:B------:R-:W-:Y:S02]  /*1b10*/  ISETP.GE.AND P6, PT, R4.reuse, R234, PT ;  /* 0x000000ea0400720c */ /* 0x040fe40003fc6270 */
[C---:B------:R-:W-:Y:S01]  /*1b20*/  ISETP.GE.AND P5, PT, R4.reuse, R233, PT ;  /* 0x000000e90400720c */ /* 0x040fe20003fa6270 */
[----:B------:R-:W-:Y:S01]  /*1b30*/  LDSM.16.MT88.4 R112, [R212+0xa000] ;  /* 0x00a00000d470783b */ /* 0x000fe20000004200 */
[C---:B------:R-:W-:Y:S02]  /*1b40*/  ISETP.GE.AND P0, PT, R4.reuse, R232, PT ;  /* 0x000000e80400720c */ /* 0x040fe40003f06270 */
[----:B------:R-:W-:Y:S01]  /*1b50*/  ISETP.GE.AND P1, PT, R4, R169, PT ;  /* 0x000000a90400720c */ /* 0x000fe20003f26270 */
[----:B------:R-:W-:Y:S01]  /*1b60*/  LDSM.16.MT88.4 R124, [R213+0xb000] ;  /* 0x00b00000d57c783b */ /* 0x000fe20000004200 */
[----:B------:R-:W-:-:S02]  /*1b70*/  ISETP.GE.AND P2, PT, R5, R233, PT ;  /* 0x000000e90500720c */ /* 0x000fc40003f46270 */
[CC--:B------:R-:W-:Y:S02]  /*1b80*/  ISETP.GE.AND P3, PT, R5.reuse, R234.reuse, PT ;  /* 0x000000ea0500720c */ /* 0x0c0fe40003f66270 */
[----:B------:R-:W-:Y:S02]  /*1b90*/  IADD3 R4, R44, 0x9, RZ ;  /* 0x000000092c047810 */ /* 0x000fe40007ffe0ff */
[----:B------:R-:W-:Y:S02]  /*1ba0*/  FSEL R90, R90, -INF , !P2 ;  /* 0xff8000005a5a7808 */ /* 0x000fe40005000000 */
[----:B------:R-:W-:Y:S02]  /*1bb0*/  FSEL R37, R88, -INF , !P3 ;  /* 0xff80000058257808 */ /* 0x000fe40005800000 */
[----:B------:R-:W-:Y:S02]  /*1bc0*/  ISETP.GE.AND P2, PT, R4, R234, PT ;  /* 0x000000ea0400720c */ /* 0x000fe40003f46270 */
[----:B------:R-:W-:-:S02]  /*1bd0*/  ISETP.GE.AND P3, PT, R5, R169, PT ;  /* 0x000000a90500720c */ /* 0x000fc40003f66270 */
[-C--:B------:R-:W-:Y:S02]  /*1be0*/  ISETP.GE.AND P4, PT, R5, R232.reuse, PT ;  /* 0x000000e80500720c */ /* 0x080fe40003f86270 */
[----:B------:R-:W-:Y:S02]  /*1bf0*/  FSEL R89, R89, -INF , !P2 ;  /* 0xff80000059597808 */ /* 0x000fe40005000000 */
[----:B------:R-:W-:Y:S02]  /*1c00*/  FSEL R6, R34, -INF , !P3 ;  /* 0xff80000022067808 */ /* 0x000fe40005800000 */
[C---:B------:R-:W-:Y:S02]  /*1c10*/  ISETP.GE.AND P2, PT, R4.reuse, R169, PT ;  /* 0x000000a90400720c */ /* 0x040fe40003f46270 */
[----:B------:R-:W-:Y:S02]  /*1c20*/  ISETP.GE.AND P3, PT, R4, R232, PT ;  /* 0x000000e80400720c */ /* 0x000fe40003f66270 */
[----:B-1----:R-:W-:-:S02]  /*1c30*/  IADD3 R10, R44, 0x10, RZ ;  /* 0x000000102c0a7810 */ /* 0x002fc40007ffe0ff */
[----:B------:R-:W-:Y:S02]  /*1c40*/  FSEL R5, R32, -INF , !P4 ;  /* 0xff80000020057808 */ /* 0x000fe40006000000 */
[-C--:B------:R-:W-:Y:S02]  /*1c50*/  ISETP.GE.AND P4, PT, R4, R233.reuse, PT ;  /* 0x000000e90400720c */ /* 0x080fe40003f86270 */
[----:B------:R-:W-:Y:S02]  /*1c60*/  FSEL R4, R35, -INF , !P2 ;  /* 0xff80000023047808 */ /* 0x000fe40005000000 */
[----:B------:R-:W-:Y:S02]  /*1c70*/  FSEL R7, R33, -INF , !P3 ;  /* 0xff80000021077808 */ /* 0x000fe40005800000 */
[C---:B------:R-:W-:Y:S02]  /*1c80*/  ISETP.GE.AND P2, PT, R10.reuse, R233, PT ;  /* 0x000000e90a00720c */ /* 0x040fe40003f46270 */
[----:B------:R-:W-:-:S02]  /*1c90*/  ISETP.GE.AND P3, PT, R10, R234, PT ;  /* 0x000000ea0a00720c */ /* 0x000fc40003f66270 */
[----:B------:R-:W-:Y:S02]  /*1ca0*/  IADD3 R8, R44, 0x11, RZ ;  /* 0x000000112c087810 */ /* 0x000fe40007ffe0ff */
[----:B------:R-:W-:Y:S02]  /*1cb0*/  FSEL R210, R86, -INF , !P2 ;  /* 0xff80000056d27808 */ /* 0x000fe40005000000 */
[----:B------:R-:W-:Y:S02]  /*1cc0*/  FSEL R9, R84, -INF , !P3 ;  /* 0xff80000054097808 */ /* 0x000fe40005800000 */
[----:B------:R-:W-:Y:S02]  /*1cd0*/  ISETP.GE.AND P2, PT, R8, R234, PT ;  /* 0x000000ea0800720c */ /* 0x000fe40003f46270 */
[----:B------:R-:W-:Y:S02]  /*1ce0*/  ISETP.GE.AND P3, PT, R10, R169, PT ;  /* 0x000000a90a00720c */ /* 0x000fe40003f66270 */
[----:B------:R-:W-:-:S02]  /*1cf0*/  FSEL R38, R91, -INF , !P4 ;  /* 0xff8000005b267808 */ /* 0x000fc40006000000 */
[----:B------:R-:W-:Y:S02]  /*1d00*/  FSEL R207, R85, -INF , !P2 ;  /* 0xff80000055cf7808 */ /* 0x000fe40005000000 */
[-C--:B------:R-:W-:Y:S02]  /*1d10*/  ISETP.GE.AND P4, PT, R10, R232.reuse, PT ;  /* 0x000000e80a00720c */ /* 0x080fe40003f86270 */
[----:B------:R-:W-:Y:S02]  /*1d20*/  FSEL R34, R30, -INF , !P3 ;  /* 0xff8000001e227808 */ /* 0x000fe40005800000 */
[C---:B------:R-:W-:Y:S02]  /*1d30*/  ISETP.GE.AND P2, PT, R8.reuse, R169, PT ;  /* 0x000000a90800720c */ /* 0x040fe40003f46270 */
[----:B------:R-:W-:Y:S02]  /*1d40*/  ISETP.GE.AND P3, PT, R8, R232, PT ;  /* 0x000000e80800720c */ /* 0x000fe40003f66270 */
[----:B------:R-:W-:-:S02]  /*1d50*/  IADD3 R10, R44, 0x18, RZ ;  /* 0x000000182c0a7810 */ /* 0x000fc40007ffe0ff */
[----:B------:R-:W-:Y:S02]  /*1d60*/  FSEL R33, R28, -INF , !P4 ;  /* 0xff8000001c217808 */ /* 0x000fe40006000000 */
[----:B------:R-:W-:Y:S02]  /*1d70*/  FSEL R32, R31, -INF , !P2 ;  /* 0xff8000001f207808 */ /* 0x000fe40005000000 */
[-C--:B------:R-:W-:Y:S02]  /*1d80*/  ISETP.GE.AND P4, PT, R8, R233.reuse, PT ;  /* 0x000000e90800720c */ /* 0x080fe40003f86270 */
[----:B------:R-:W-:Y:S02]  /*1d90*/  FSEL R11, R29, -INF , !P3 ;  /* 0xff8000001d0b7808 */ /* 0x000fe40005800000 */
[----:B------:R-:W-:Y:S02]  /*1da0*/  ISETP.GE.AND P2, PT, R10, R233, PT ;  /* 0x000000e90a00720c */ /* 0x000fe40003f46270 */
[----:B------:R-:W-:-:S02]  /*1db0*/  ISETP.GE.AND P3, PT, R44, R232, PT ;  /* 0x000000e82c00720c */ /* 0x000fc40003f66270 */
[----:B------:R-:W-:Y:S02]  /*1dc0*/  IADD3 R8, R44, 0x19, RZ ;  /* 0x000000192c087810 */ /* 0x000fe40007ffe0ff */
[----:B------:R-:W-:Y:S02]  /*1dd0*/  FSEL R208, R87, -INF , !P4 ;  /* 0xff80000057d07808 */ /* 0x000fe40006000000 */
[----:B------:R-:W-:Y:S01]  /*1de0*/  FSEL R190, R82, -INF , !P2 ;  /* 0xff80000052be7808 */ /* 0x000fe20005000000 */
[----:B------:R-:W-:Y:S01]  /*1df0*/  LDSM.16.MT88.4 R84, [R212+0x9000] ;  /* 0x00900000d454783b */ /* 0x000fe20000004200 */
[C---:B------:R-:W-:Y:S02]  /*1e00*/  ISETP.GE.AND P4, PT, R10.reuse, R234, PT ;  /* 0x000000ea0a00720c */ /* 0x040fe40003f86270 */
[----:B------:R-:W-:Y:S02]  /*1e10*/  ISETP.GE.AND P2, PT, R10, R232, PT ;  /* 0x000000e80a00720c */ /* 0x000fe40003f46270 */
[----:B------:R-:W-:-:S02]  /*1e20*/  FSEL R39, R40, -INF , !P3 ;  /* 0xff80000028277808 */ /* 0x000fc40005800000 */
[----:B------:R-:W-:Y:S02]  /*1e30*/  FSEL R41, R41, -INF , !P0 ;  /* 0xff80000029297808 */ /* 0x000fe40004000000 */
[----:B------:R-:W-:Y:S02]  /*1e40*/  FSEL R40, R43, -INF , !P1 ;  /* 0xff8000002b287808 */ /* 0x000fe40004800000 */
[----:B------:R-:W-:Y:S02]  /*1e50*/  ISETP.GE.AND P1, PT, R8, R169, PT ;  /* 0x000000a90800720c */ /* 0x000fe40003f26270 */
[----:B------:R-:W-:Y:S02]  /*1e60*/  IADD3 R45, R44, 0x20, RZ ;  /* 0x000000202c2d7810 */ /* 0x000fe40007ffe0ff */
[----:B------:R-:W-:Y:S02]  /*1e70*/  FSEL R205, R80, -INF , !P4 ;  /* 0xff80000050cd7808 */ /* 0x000fe40006000000 */
[----:B------:R-:W-:-:S02]  /*1e80*/  FSEL R35, R24, -INF , !P2 ;  /* 0xff80000018237808 */ /* 0x000fc40005000000 */
[C---:B------:R-:W-:Y:S02]  /*1e90*/  ISETP.GE.AND P0, PT, R8.reuse, R234, PT ;  /* 0x000000ea0800720c */ /* 0x040fe40003f06270 */
[C---:B------:R-:W-:Y:S02]  /*1ea0*/  ISETP.GE.AND P4, PT, R8.reuse, R233, PT ;  /* 0x000000e90800720c */ /* 0x040fe40003f86270 */
[----:B------:R-:W-:Y:S02]  /*1eb0*/  ISETP.GE.AND P3, PT, R8, R232, PT ;  /* 0x000000e80800720c */ /* 0x000fe40003f66270 */
[----:B------:R-:W-:Y:S02]  /*1ec0*/  FMNMX.FTZ R24, R39, R41, !PT ;  /* 0x0000002927187209 */ /* 0x000fe40007810000 */
[----:B------:R-:W-:Y:S02]  /*1ed0*/  FSEL R8, R27, -INF , !P1 ;  /* 0xff8000001b087808 */ /* 0x000fe40004800000 */
[----:B------:R-:W-:-:S02]  /*1ee0*/  ISETP.GE.AND P1, PT, R45, R169, PT ;  /* 0x000000a92d00720c */ /* 0x000fc40003f26270 */
[----:B------:R-:W-:Y:S02]  /*1ef0*/  FMNMX.FTZ R24, R5, R24, !PT ;  /* 0x0000001805187209 */ /* 0x000fe40007810000 */
[----:B------:R-:W-:Y:S02]  /*1f00*/  FSEL R25, R25, -INF , !P3 ;  /* 0xff80000019197808 */ /* 0x000fe40005800000 */
[----:B------:R-:W-:Y:S02]  /*1f10*/  ISETP.GE.AND P3, PT, R45, R232, PT ;  /* 0x000000e82d00720c */ /* 0x000fe40003f66270 */
[----:B------:R-:W-:Y:S02]  /*1f20*/  FSEL R30, R22, -INF , !P1 ;  /* 0xff800000161e7808 */ /* 0x000fe40004800000 */
[----:B------:R-:W-:Y:S02]  /*1f30*/  IADD3 R22, R44, 0x28, RZ ;  /* 0x000000282c167810 */ /* 0x000fe40007ffe0ff */
[----:B------:R-:W-:-:S02]  /*1f40*/  FMNMX.FTZ R24, R7, R24, !PT ;  /* 0x0000001807187209 */ /* 0x000fc40007810000 */
[----:B------:R-:W-:Y:S02]  /*1f50*/  IADD3 R43, R44, 0x21, RZ ;  /* 0x000000212c2b7810 */ /* 0x000fe40007ffe0ff */
[----:B------:R-:W-:Y:S02]  /*1f60*/  FSEL R179, R20, -INF , !P3 ;  /* 0xff80000014b37808 */ /* 0x000fe40005800000 */
[----:B------:R-:W-:Y:S02]  /*1f70*/  ISETP.GE.AND P3, PT, R22, R232, PT ;  /* 0x000000e81600720c */ /* 0x000fe40003f66270 */
[----:B------:R-:W-:Y:S02]  /*1f80*/  FSEL R195, R81, -INF , !P0 ;  /* 0xff80000051c37808 */ /* 0x000fe40004000000 */
[----:B------:R-:W-:Y:S02]  /*1f90*/  FMNMX.FTZ R24, R33, R24, !PT ;  /* 0x0000001821187209 */ /* 0x000fe40007810000 */
[----:B------:R-:W-:-:S02]  /*1fa0*/  ISETP.GE.AND P0, PT, R10, R169, PT ;  /* 0x000000a90a00720c */ /* 0x000fc40003f06270 */
[----:B------:R-:W-:Y:S02]  /*1fb0*/  ISETP.GE.AND P2, PT, R43, R232, PT ;  /* 0x000000e82b00720c */ /* 0x000fe40003f46270 */
[-C--:B------:R-:W-:Y:S02]  /*1fc0*/  ISETP.GE.AND P1, PT, R22, R169.reuse, PT ;  /* 0x000000a91600720c */ /* 0x080fe40003f26270 */
[----:B------:R-:W-:Y:S02]  /*1fd0*/  FSEL R31, R16, -INF , !P3 ;  /* 0xff800000101f7808 */ /* 0x000fe40005800000 */
[----:B------:R-:W-:Y:S02]  /*1fe0*/  FMNMX.FTZ R16, R11, R24, !PT ;  /* 0x000000180b107209 */ /* 0x000fe40007810000 */
[----:B------:R-:W-:Y:S02]  /*1ff0*/  FSEL R10, R26, -INF , !P0 ;  /* 0xff8000001a0a7808 */ /* 0x000fe40004000000 */
[----:B------:R-:W-:-:S02]  /*2000*/  ISETP.GE.AND P0, PT, R43, R169, PT ;  /* 0x000000a92b00720c */ /* 0x000fc40003f06270 */
[----:B------:R-:W-:Y:S02]  /*2010*/  FSEL R193, R21, -INF , !P2 ;  /* 0xff80000015c17808 */ /* 0x000fe40005000000 */
[C---:B------:R-:W-:Y:S02]  /*2020*/  IADD3 R21, R44.reuse, 0x29, RZ ;  /* 0x000000292c157810 */ /* 0x040fe40007ffe0ff */
[----:B------:R-:W-:Y:S02]  /*2030*/  IADD3 R20, R44, 0x30, RZ ;  /* 0x000000302c147810 */ /* 0x000fe40007ffe0ff */
[----:B------:R-:W-:Y:S02]  /*2040*/  FSEL R198, R18, -INF , !P1 ;  /* 0xff80000012c67808 */ /* 0x000fe40004800000 */
[----:B------:R-:W-:Y:S02]  /*2050*/  FMNMX.FTZ R18, R35, R16, !PT ;  /* 0x0000001023127209 */ /* 0x000fe40007810000 */
[----:B------:R-:W-:-:S02]  /*2060*/  FSEL R28, R23, -INF , !P0 ;  /* 0xff800000171c7808 */ /* 0x000fc40004000000 */
[-C--:B------:R-:W-:Y:S02]  /*2070*/  ISETP.GE.AND P0, PT, R21, R169.reuse, PT ;  /* 0x000000a91500720c */ /* 0x080fe40003f06270 */
[----:B------:R-:W-:Y:S02]  /*2080*/  ISETP.GE.AND P3, PT, R20, R232, PT ;  /* 0x000000e81400720c */ /* 0x000fe40003f66270 */
[----:B------:R-:W-:Y:S02]  /*2090*/  FSEL R180, R83, -INF , !P4 ;  /* 0xff80000053b47808 */ /* 0x000fe40006000000 */
[C---:B------:R-:W-:Y:S02]  /*20a0*/  IADD3 R16, R44.reuse, 0x31, RZ ;  /* 0x000000312c107810 */ /* 0x040fe40007ffe0ff */
[----:B------:R-:W-:Y:S02]  /*20b0*/  FMNMX.FTZ R18, R25, R18, !PT ;  /* 0x0000001219127209 */ /* 0x000fe40007810000 */
[----:B------:R-:W-:-:S02]  /*20c0*/  ISETP.GE.AND P4, PT, R44, R169, PT ;  /* 0x000000a92c00720c */ /* 0x000fc40003f86270 */
[----:B------:R-:W-:Y:S02]  /*20d0*/  FSEL R194, R19, -INF , !P0 ;  /* 0xff80000013c27808 */ /* 0x000fe40004000000 */
[----:B------:R-:W-:Y:S02]  /*20e0*/  FSEL R192, R12, -INF , !P3 ;  /* 0xff8000000cc07808 */ /* 0x000fe40005800000 */
[----:B------:R-:W-:Y:S02]  /*20f0*/  ISETP.GE.AND P0, PT, R16, R169, PT ;  /* 0x000000a91000720c */ /* 0x000fe40003f06270 */
[----:B------:R-:W-:Y:S02]  /*2100*/  FMNMX.FTZ R12, R179, R18, !PT ;  /* 0x00000012b30c7209 */ /* 0x000fe40007810000 */
[----:B------:R-:W-:Y:S02]  /*2110*/  FSEL R42, R42, -INF , !P4 ;  /* 0xff8000002a2a7808 */ /* 0x000fe40006000000 */
[----:B------:R-:W-:-:S02]  /*2120*/  ISETP.GE.AND P2, PT, R21, R232, PT ;  /* 0x000000e81500720c */ /* 0x000fc40003f46270 */
[----:B------:R-:W-:Y:S02]  /*2130*/  FSEL R182, R15, -INF , !P0 ;  /* 0xff8000000fb67808 */ /* 0x000fe40004000000 */
[----:B------:R-:W-:Y:S02]  /*2140*/  FMNMX.FTZ R12, R193, R12, !PT ;  /* 0x0000000cc10c7209 */ /* 0x000fe40007810000 */
[----:B------:R-:W-:Y:S02]  /*2150*/  FMNMX.FTZ R15, R42, R40, !PT ;  /* 0x000000282a0f7209 */ /* 0x000fe40007810000 */
[----:B------:R-:W-:Y:S02]  /*2160*/  FSEL R29, R17, -INF , !P2 ;  /* 0xff800000111d7808 */ /* 0x000fe40005000000 */
[----:B------:R-:W-:Y:S02]  /*2170*/  ISETP.GE.AND P2, PT, R16, R232, PT ;  /* 0x000000e81000720c */ /* 0x000fe40003f46270 */
[----:B------:R-:W-:-:S02]  /*2180*/  FMNMX.FTZ R12, R31, R12, !PT ;  /* 0x0000000c1f0c7209 */ /* 0x000fc40007810000 */
[----:B------:R-:W-:Y:S02]  /*2190*/  FMNMX.FTZ R15, R6, R15, !PT ;  /* 0x0000000f060f7209 */ /* 0x000fe40007810000 */
[----:B------:R-:W-:Y:S02]  /*21a0*/  ISETP.GE.AND P1, PT, R20, R169, PT ;  /* 0x000000a91400720c */ /* 0x000fe40003f26270 */
[----:B------:R-:W-:Y:S02]  /*21b0*/  FSEL R191, R13, -INF , !P2 ;  /* 0xff8000000dbf7808 */ /* 0x000fe40005000000 */
[----:B------:R-:W-:Y:S02]  /*21c0*/  IADD3 R13, R44, 0x38, RZ ;  /* 0x000000382c0d7810 */ /* 0x000fe40007ffe0ff */
[----:B------:R-:W-:Y:S02]  /*21d0*/  FMNMX.FTZ R17, R29, R12, !PT ;  /* 0x0000000c1d117209 */ /* 0x000fe40007810000 */
[----:B------:R-:W-:-:S02]  /*21e0*/  FMNMX.FTZ R15, R4, R15, !PT ;  /* 0x0000000f040f7209 */ /* 0x000fc40007810000 */
[----:B------:R-:W-:Y:S02]  /*21f0*/  FSEL R185, R14, -INF , !P1 ;  /* 0xff8000000eb97808 */ /* 0x000fe40004800000 */
[C---:B------:R-:W-:Y:S02]  /*2200*/  ISETP.GE.AND P4, PT, R44.reuse, R234, PT ;  /* 0x000000ea2c00720c */ /* 0x040fe40003f86270 */
[C---:B------:R-:W-:Y:S02]  /*2210*/  ISETP.GE.AND P2, PT, R44.reuse, R233, PT ;  /* 0x000000e92c00720c */ /* 0x040fe40003f46270 */
[----:B------:R-:W-:Y:S02]  /*2220*/  IADD3 R44, R44, 0x39, RZ ;  /* 0x000000392c2c7810 */ /* 0x000fe40007ffe0ff */
[----:B------:R-:W-:Y:S02]  /*2230*/  ISETP.GE.AND P1, PT, R13, R232, PT ;  /* 0x000000e80d00720c */ /* 0x000fe40003f26270 */
[----:B------:R-:W-:-:S02]  /*2240*/  FMNMX.FTZ R12, R192, R17, !PT ;  /* 0x00000011c00c7209 */ /* 0x000fc40007810000 */
[----:B------:R-:W-:Y:S02]  /*2250*/  FMNMX.FTZ R15, R34, R15, !PT ;  /* 0x0000000f220f7209 */ /* 0x000fe40007810000 */
[----:B------:R-:W-:Y:S02]  /*2260*/  ISETP.GE.AND P0, PT, R44, R232, PT ;  /* 0x000000e82c00720c */ /* 0x000fe40003f06270 */
[----:B------:R-:W-:Y:S02]  /*2270*/  FSEL R189, R64, -INF , !P1 ;  /* 0xff80000040bd7808 */ /* 0x000fe40004800000 */
[----:B------:R-:W-:Y:S02]  /*2280*/  FMNMX.FTZ R12, R191, R12, !PT ;  /* 0x0000000cbf0c7209 */ /* 0x000fe40007810000 */
[----:B------:R-:W-:Y:S02]  /*2290*/  FMNMX.FTZ R15, R32, R15, !PT ;  /* 0x0000000f200f7209 */ /* 0x000fe40007810000 */
[----:B------:R-:W-:-:S02]  /*22a0*/  FSEL R188, R65, -INF , !P0 ;  /* 0xff80000041bc7808 */ /* 0x000fc40004000000 */
[----:B------:R-:W-:Y:S02]  /*22b0*/  FMNMX.FTZ R17, R189, R12, !PT ;  /* 0x0000000cbd117209 */ /* 0x000fe40007810000 */
[----:B------:R-:W-:Y:S02]  /*22c0*/  FMNMX.FTZ R15, R10, R15, !PT ;  /* 0x0000000f0a0f7209 */ /* 0x000fe40007810000 */
[----:B------:R-:W-:Y:S02]  /*22d0*/  FMNMX.FTZ R166, R188, R17, !PT ;  /* 0x00000011bca67209 */ /* 0x000fe40007810000 */
[----:B------:R-:W-:Y:S02]  /*22e0*/  FMNMX.FTZ R17, R8, R15, !PT ;  /* 0x0000000f08117209 */ /* 0x000fe40007810000 */
[----:B------:R-:W-:Y:S01]  /*22f0*/  FSEL R93, R93, -INF , !P6 ;  /* 0xff8000005d5d7808 */ /* 0x000fe20007000000 */
[----:B------:R-:W-:Y:S01]  /*2300*/  SHFL.BFLY PT, R15, R166, 0x2, 0x1f ;  /* 0x0c401f00a60f7f89 */ /* 0x000fe200000e0000 */
[----:B------:R-:W-:-:S02]  /*2310*/  FSEL R92, R92, -INF , !P4 ;  /* 0xff8000005c5c7808 */ /* 0x000fc40006000000 */
[----:B------:R-:W-:Y:S02]  /*2320*/  FMNMX.FTZ R17, R30, R17, !PT ;  /* 0x000000111e117209 */ /* 0x000fe40007810000 */
[----:B------:R-:W-:Y:S02]  /*2330*/  FMNMX.FTZ R14, R92, R93, !PT ;  /* 0x0000005d5c0e7209 */ /* 0x000fe40007810000 */
[----:B------:R-:W-:Y:S02]  /*2340*/  FMNMX.FTZ R17, R28, R17, !PT ;  /* 0x000000111c117209 */ /* 0x000fe40007810000 */
[----:B------:R-:W-:Y:S02]  /*2350*/  FMNMX.FTZ R14, R37, R14, !PT ;  /* 0x0000000e250e7209 */ /* 0x000fe40007810000 */
[----:B------:R-:W-:Y:S02]  /*2360*/  FMNMX.FTZ R17, R198, R17, !PT ;  /* 0x00000011c6117209 */ /* 0x000fe40007810000 */
[----:B------:R-:W-:-:S02]  /*2370*/  FMNMX.FTZ R14, R89, R14, !PT ;  /* 0x0000000e590e7209 */ /* 0x000fc40007810000 */
[----:B------:R-:W-:Y:S02]  /*2380*/  FMNMX.FTZ R18, R194, R17, !PT ;  /* 0x00000011c2127209 */ /* 0x000fe40007810000 */
[----:B------:R-:W-:Y:S02]  /*2390*/  FSEL R94, R94, -INF , !P2 ;  /* 0xff8000005e5e7808 */ /* 0x000fe40005000000 */
[----:B------:R-:W-:Y:S02]  /*23a0*/  ISETP.GE.AND P2, PT, R13, R169, PT ;  /* 0x000000a90d00720c */ /* 0x000fe40003f46270 */
[----:B------:R-:W-:Y:S02]  /*23b0*/  FMNMX.FTZ R14, R9, R14, !PT ;  /* 0x0000000e090e7209 */ /* 0x000fe40007810000 */
[----:B------:R-:W-:Y:S02]  /*23c0*/  FMNMX.FTZ R17, R185, R18, !PT ;  /* 0x00000012b9117209 */ /* 0x000fe40007810000 */
[----:B------:R-:W-:-:S02]  /*23d0*/  FSEL R186, R66, -INF , !P2 ;  /* 0xff80000042ba7808 */ /* 0x000fc40005000000 */
[----:B------:R-:W-:Y:S02]  /*23e0*/  FMNMX.FTZ R14, R207, R14, !PT ;  /* 0x0000000ecf0e7209 */ /* 0x000fe40007810000 */
[----:B------:R-:W-:Y:S02]  /*23f0*/  ISETP.GE.AND P2, PT, R44, R169, PT ;  /* 0x000000a92c00720c */ /* 0x000fe40003f46270 */
[----:B------:R-:W-:Y:S02]  /*2400*/  FMNMX.FTZ R17, R182, R17, !PT ;  /* 0x00000011b6117209 */ /* 0x000fe40007810000 */
[----:B------:R-:W-:Y:S02]  /*2410*/  FSEL R12, R95, -INF , !P5 ;  /* 0xff8000005f0c7808 */ /* 0x000fe40006800000 */
[----:B------:R-:W-:Y:S02]  /*2420*/  FMNMX.FTZ R14, R205, R14, !PT ;  /* 0x0000000ecd0e7209 */ /* 0x000fe40007810000 */
[----:B------:R-:W-:-:S02]  /*2430*/  ISETP.GE.AND P3, PT, R45, R234, PT ;  /* 0x000000ea2d00720c */ /* 0x000fc40003f66270 */
[----:B------:R-:W-:Y:S02]  /*2440*/  FSEL R184, R67, -INF , !P2 ;  /* 0xff80000043b87808 */ /* 0x000fe40005000000 */
[----:B------:R-:W-:Y:S02]  /*2450*/  FMNMX.FTZ R165, R186, R17, !PT ;  /* 0x00000011baa57209 */ /* 0x000fe40007810000 */
[----:B------:R-:W-:Y:S02]  /*2460*/  FMNMX.FTZ R17, R94, R12, !PT ;  /* 0x0000000c5e117209 */ /* 0x000fe40007810000 */
[----:B------:R-:W-:Y:S02]  /*2470*/  FMNMX.FTZ R14, R195, R14, !PT ;  /* 0x0000000ec30e7209 */ /* 0x000fe40007810000 */
[----:B------:R-:W-:Y:S02]  /*2480*/  FSEL R197, R76, -INF , !P3 ;  /* 0xff8000004cc57808 */ /* 0x000fe40005800000 */
[----:B------:R-:W-:-:S02]  /*2490*/  FMNMX.FTZ R165, R184, R165, !PT ;  /* 0x000000a5b8a57209 */ /* 0x000fc40007810000 */
[----:B------:R-:W-:Y:S02]  /*24a0*/  FMNMX.FTZ R17, R90, R17, !PT ;  /* 0x000000115a117209 */ /* 0x000fe40007810000 */
[----:B------:R-:W-:Y:S02]  /*24b0*/  FMNMX.FTZ R18, R197, R14, !PT ;  /* 0x0000000ec5127209 */ /* 0x000fe40007810000 */
[----:B------:R-:W1:Y:S01]  /*24c0*/  SHFL.BFLY PT, R14, R165, 0x2, 0x1f ;  /* 0x0c401f00a50e7f89 */ /* 0x000e6200000e0000 */
[----:B------:R-:W-:Y:S02]  /*24d0*/  FMNMX.FTZ R17, R38, R17, !PT ;  /* 0x0000001126117209 */ /* 0x000fe40007810000 */
[----:B------:R-:W-:Y:S02]  /*24e0*/  ISETP.GE.AND P6, PT, R43, R234, PT ;  /* 0x000000ea2b00720c */ /* 0x000fe40003fc6270 */
[----:B------:R-:W-:Y:S02]  /*24f0*/  FMNMX.FTZ R17, R210, R17, !PT ;  /* 0x00000011d2117209 */ /* 0x000fe40007810000 */
[----:B------:R-:W-:-:S02]  /*2500*/  ISETP.GE.AND P1, PT, R45, R233, PT ;  /* 0x000000e92d00720c */ /* 0x000fc40003f26270 */
[----:B------:R-:W-:Y:S02]  /*2510*/  FMNMX.FTZ R17, R208, R17, !PT ;  /* 0x00000011d0117209 */ /* 0x000fe40007810000 */
[----:B------:R-:W-:Y:S02]  /*2520*/  ISETP.GE.AND P5, PT, R22, R234, PT ;  /* 0x000000ea1600720c */ /* 0x000fe40003fa6270 */
[----:B------:R-:W-:Y:S02]  /*2530*/  FMNMX.FTZ R17, R190, R17, !PT ;  /* 0x00000011be117209 */ /* 0x000fe40007810000 */
[----:B------:R-:W-:Y:S02]  /*2540*/  FSEL R203, R77, -INF , !P6 ;  /* 0xff8000004dcb7808 */ /* 0x000fe40007000000 */
[----:B------:R-:W-:Y:S02]  /*2550*/  ISETP.GE.AND P0, PT, R43, R233, PT ;  /* 0x000000e92b00720c */ /* 0x000fe40003f06270 */
[----:B------:R-:W-:-:S02]  /*2560*/  FSEL R206, R78, -INF , !P1 ;  /* 0xff8000004ece7808 */ /* 0x000fc40004800000 */
[----:B------:R-:W-:Y:S02]  /*2570*/  FMNMX.FTZ R17, R180, R17, !PT ;  /* 0x00000011b4117209 */ /* 0x000fe40007810000 */
[----:B------:R-:W-:Y:S02]  /*2580*/  ISETP.GE.AND P3, PT, R21, R234, PT ;  /* 0x000000ea1500720c */ /* 0x000fe40003f66270 */
[----:B------:R-:W-:Y:S02]  /*2590*/  FSEL R201, R72, -INF , !P5 ;  /* 0xff80000048c97808 */ /* 0x000fe40006800000 */
[----:B------:R-:W-:Y:S02]  /*25a0*/  FMNMX.FTZ R18, R203, R18, !PT ;  /* 0x00000012cb127209 */ /* 0x000fe40007810000 */
[----:B------:R-:W-:Y:S02]  /*25b0*/  ISETP.GE.AND P4, PT, R22, R233, PT ;  /* 0x000000e91600720c */ /* 0x000fe40003f86270 */
[----:B------:R-:W-:-:S02]  /*25c0*/  FSEL R200, R79, -INF , !P0 ;  /* 0xff8000004fc87808 */ /* 0x000fc40004000000 */
[----:B------:R-:W-:Y:S02]  /*25d0*/  FMNMX.FTZ R17, R206, R17, !PT ;  /* 0x00000011ce117209 */ /* 0x000fe40007810000 */
[----:B------:R-:W-:Y:S02]  /*25e0*/  ISETP.GE.AND P2, PT, R20, R234, PT ;  /* 0x000000ea1400720c */ /* 0x000fe40003f46270 */
[----:B------:R-:W-:Y:S02]  /*25f0*/  FSEL R199, R73, -INF , !P3 ;  /* 0xff80000049c77808 */ /* 0x000fe40005800000 */
[----:B------:R-:W-:Y:S02]  /*2600*/  FMNMX.FTZ R18, R201, R18, !PT ;  /* 0x00000012c9127209 */ /* 0x000fe40007810000 */
[----:B-1----:R-:W-:Y:S02]  /*2610*/  FMNMX.FTZ R165, R165, R14, !PT ;  /* 0x0000000ea5a57209 */ /* 0x002fe40007810000 */
[----:B------:R-:W-:-:S02]  /*2620*/  ISETP.GE.AND P6, PT, R21, R233, PT ;  /* 0x000000e91500720c */ /* 0x000fc40003fc6270 */
[----:B------:R-:W-:Y:S01]  /*2630*/  FSEL R204, R74, -INF , !P4 ;  /* 0xff8000004acc7808 */ /* 0x000fe20006000000 */
[----:B------:R-:W1:Y:S01]  /*2640*/  SHFL.BFLY PT, R14, R165, 0x1, 0x1f ;  /* 0x0c201f00a50e7f89 */ /* 0x000e6200000e0000 */
[----:B------:R-:W-:Y:S02]  /*2650*/  FMNMX.FTZ R19, R200, R17, !PT ;  /* 0x00000011c8137209 */ /* 0x000fe40007810000 */
[----:B------:R-:W-:Y:S02]  /*2660*/  FSEL R183, R68, -INF , !P2 ;  /* 0xff80000044b77808 */ /* 0x000fe40005000000 */
[----:B------:R-:W-:Y:S02]  /*2670*/  ISETP.GE.AND P5, PT, R16, R234, PT ;  /* 0x000000ea1000720c */ /* 0x000fe40003fa6270 */
[----:B------:R-:W-:Y:S02]  /*2680*/  FMNMX.FTZ R18, R199, R18, !PT ;  /* 0x00000012c7127209 */ /* 0x000fe40007810000 */
[----:B------:R-:W-:-:S02]  /*2690*/  ISETP.GE.AND P2, PT, R13, R234, PT ;  /* 0x000000ea0d00720c */ /* 0x000fc40003f46270 */
[----:B------:R-:W-:Y:S02]  /*26a0*/  ISETP.GE.AND P1, PT, R20, R233, PT ;  /* 0x000000e91400720c */ /* 0x000fe40003f26270 */
[----:B------:R-:W-:Y:S01]  /*26b0*/  FSEL R202, R75, -INF , !P6 ;  /* 0xff8000004bca7808 */ /* 0x000fe20007000000 */
[----:B------:R-:W-:Y:S01]  /*26c0*/  LDSM.16.MT88.4 R20, [R212+0x9400] ;  /* 0x00940000d414783b */ /* 0x000fe20000004200 */
[----:B------:R-:W-:Y:S02]  /*26d0*/  FMNMX.FTZ R19, R204, R19, !PT ;  /* 0x00000013cc137209 */ /* 0x000fe40007810000 */
[----:B------:R-:W-:Y:S02]  /*26e0*/  FSEL R181, R69, -INF , !P5 ;  /* 0xff80000045b57808 */ /* 0x000fe40006800000 */
[----:B------:R-:W-:Y:S02]  /*26f0*/  FMNMX.FTZ R18, R183, R18, !PT ;  /* 0x00000012b7127209 */ /* 0x000fe40007810000 */
[----:B------:R-:W-:-:S02]  /*2700*/  FSEL R177, R60, -INF , !P2 ;  /* 0xff8000003cb17808 */ /* 0x000fc40005000000 */
[-C--:B------:R-:W-:Y:S02]  /*2710*/  ISETP.GE.AND P0, PT, R13, R233.reuse, PT ;  /* 0x000000e90d00720c */ /* 0x080fe40003f06270 */
[----:B------:R-:W-:Y:S02]  /*2720*/  ISETP.GE.AND P2, PT, R16, R233, PT ;  /* 0x000000e91000720c */ /* 0x000fe40003f46270 */
[----:B------:R-:W-:Y:S02]  /*2730*/  FSEL R176, R70, -INF , !P1 ;  /* 0xff80000046b07808 */ /* 0x000fe40004800000 */
[----:B------:R-:W-:Y:S02]  /*2740*/  FMNMX.FTZ R13, R202, R19, !PT ;  /* 0x00000013ca0d7209 */ /* 0x000fe40007810000 */
[----:B------:R-:W-:Y:S02]  /*2750*/  ISETP.GE.AND P3, PT, R44, R234, PT ;  /* 0x000000ea2c00720c */ /* 0x000fe40003f66270 */
[----:B------:R-:W-:-:S02]  /*2760*/  FMNMX.FTZ R18, R181, R18, !PT ;  /* 0x00000012b5127209 */ /* 0x000fc40007810000 */
[----:B------:R-:W-:Y:S02]  /*2770*/  FSEL R174, R71, -INF , !P2 ;  /* 0xff80000047ae7808 */ /* 0x000fe40005000000 */
[----:B------:R-:W-:Y:S01]  /*2780*/  FMNMX.FTZ R13, R176, R13, !PT ;  /* 0x0000000db00d7209 */ /* 0x000fe20007810000 */
[----:B------:R-:W-:Y:S01]  /*2790*/  LDSM.16.MT88.4 R68, [R213+0x9000] ;  /* 0x00900000d544783b */ /* 0x000fe20000004200 */
[----:B------:R-:W-:Y:S02]  /*27a0*/  FSEL R175, R61, -INF , !P3 ;  /* 0xff8000003daf7808 */ /* 0x000fe40005800000 */
[----:B------:R-:W-:Y:S02]  /*27b0*/  FMNMX.FTZ R18, R177, R18, !PT ;  /* 0x00000012b1127209 */ /* 0x000fe40007810000 */
[----:B------:R-:W-:Y:S02]  /*27c0*/  ISETP.GE.AND P2, PT, R44, R233, PT ;  /* 0x000000e92c00720c */ /* 0x000fe40003f46270 */
[----:B------:R-:W-:-:S02]  /*27d0*/  FSEL R172, R62, -INF , !P0 ;  /* 0xff8000003eac7808 */ /* 0x000fc40004000000 */
[----:B------:R-:W-:Y:S02]  /*27e0*/  FMNMX.FTZ R13, R174, R13, !PT ;  /* 0x0000000dae0d7209 */ /* 0x000fe40007810000 */
[----:B------:R-:W-:Y:S02]  /*27f0*/  FMNMX.FTZ R168, R175, R18, !PT ;  /* 0x00000012afa87209 */ /* 0x000fe40007810000 */
[----:B------:R-:W-:Y:S02]  /*2800*/  FSEL R66, R63, -INF , !P2 ;  /* 0xff8000003f427808 */ /* 0x000fe40005000000 */
[----:B------:R-:W-:Y:S01]  /*2810*/  FMNMX.FTZ R13, R172, R13, !PT ;  /* 0x0000000dac0d7209 */ /* 0x000fe20007810000 */
[----:B------:R-:W2:Y:S01]  /*2820*/  SHFL.BFLY PT, R17, R168, 0x2, 0x1f ;  /* 0x0c401f00a8117f89 */ /* 0x000ea200000e0000 */
[----:B-1----:R-:W-:Y:S02]  /*2830*/  FMNMX.FTZ R165, R165, R14, !PT ;  /* 0x0000000ea5a57209 */ /* 0x002fe40007810000 */
[----:B------:R-:W-:-:S02]  /*2840*/  FMNMX.FTZ R167, R66, R13, !PT ;  /* 0x0000000d42a77209 */ /* 0x000fc40007810000 */
[----:B------:R-:W-:Y:S01]  /*2850*/  FMNMX.FTZ R166, R166, R15, !PT ;  /* 0x0000000fa6a67209 */ /* 0x000fe20007810000 */
[C---:B------:R-:W-:Y:S01]  /*2860*/  FMUL.FTZ R187, R165.reuse, c[0x0][0x23c] ;  /* 0x00008f00a5bb7a20 */ /* 0x040fe20000410000 */
[----:B------:R-:W-:Y:S01]  /*2870*/  FSETP.NEU.FTZ.AND P0, PT, R165, -INF , PT ;  /* 0xff800000a500780b */ /* 0x000fe20003f1d000 */
[----:B------:R-:W1:Y:S03]  /*2880*/  SHFL.BFLY PT, R14, R167, 0x2, 0x1f ;  /* 0x0c401f00a70e7f89 */ /* 0x000e6600000e0000 */
[----:B------:R-:W-:Y:S01]  /*2890*/  FSEL R187, R187, RZ, P0 ;  /* 0x000000ffbbbb7208 */ /* 0x000fe20000000000 */
[----:B------:R-:W3:Y:S04]  /*28a0*/  SHFL.BFLY PT, R15, R166, 0x1, 0x1f ;  /* 0x0c201f00a60f7f89 */ /* 0x000ee800000e0000 */
[----:B------:R-:W-:-:S02]  /*28b0*/  FFMA.FTZ R48, R40, c[0x0][0x23c], -R187 ;  /* 0x00008f0028307a23 */ /* 0x000fc400000108bb */
[--C-:B------:R-:W-:Y:S02]  /*28c0*/  FFMA.FTZ R47, R6, c[0x0][0x23c], -R187.reuse ;  /* 0x00008f00062f7a23 */ /* 0x100fe400000108bb */
[--C-:B------:R-:W-:Y:S02]  /*28d0*/  FFMA.FTZ R40, R4, c[0x0][0x23c], -R187.reuse ;  /* 0x00008f0004287a23 */ /* 0x100fe400000108bb */
[--C-:B------:R-:W-:Y:S01]  /*28e0*/  FFMA.FTZ R43, R42, c[0x0][0x23c], -R187.reuse ;  /* 0x00008f002a2b7a23 */ /* 0x100fe200000108bb */
[----:B------:R-:W-:Y:S01]  /*28f0*/  MUFU.EX2 R48, R48 ;  /* 0x0000003000307308 */ /* 0x000fe20000000800 */
[----:B--2---:R-:W-:Y:S01]  /*2900*/  FMNMX.FTZ R168, R168, R17, !PT ;  /* 0x00000011a8a87209 */ /* 0x004fe20007810000 */
[--C-:B------:R-:W-:Y:S01]  /*2910*/  FFMA.FTZ R53, R34, c[0x0][0x23c], -R187.reuse ;  /* 0x00008f0022357a23 */ /* 0x100fe200000108bb */
[----:B------:R-:W-:Y:S01]  /*2920*/  LDSM.16.MT88.4 R16, [R213+0xa400] ;  /* 0x00a40000d510783b */ /* 0x000fe20000004200 */
[--C-:B------:R-:W-:Y:S02]  /*2930*/  FFMA.FTZ R52, R10, c[0x0][0x23c], -R187.reuse ;  /* 0x00008f000a347a23 */ /* 0x100fe400000108bb */
[--C-:B------:R-:W-:Y:S01]  /*2940*/  FFMA.FTZ R55, R8, c[0x0][0x23c], -R187.reuse ;  /* 0x00008f0008377a23 */ /* 0x100fe200000108bb */
[----:B------:R-:W2:Y:S01]  /*2950*/  SHFL.BFLY PT, R13, R168, 0x1, 0x1f ;  /* 0x0c201f00a80d7f89 */ /* 0x000ea200000e0000 */
[----:B------:R-:W4:Y:S01]  /*2960*/  MUFU.EX2 R43, R43 ;  /* 0x0000002b002b7308 */ /* 0x000f220000000800 */
[----:B-1----:R-:W-:Y:S01]  /*2970*/  FMNMX.FTZ R167, R167, R14, !PT ;  /* 0x0000000ea7a77209 */ /* 0x002fe20007810000 */
[----:B------:R-:W-:-:S02]  /*2980*/  FFMA.FTZ R194, R194, c[0x0][0x23c], -R187 ;  /* 0x00008f00c2c27a23 */ /* 0x000fc400000108bb */
[--C-:B------:R-:W-:Y:S01]  /*2990*/  FFMA.FTZ R185, R185, c[0x0][0x23c], -R187.reuse ;  /* 0x00008f00b9b97a23 */ /* 0x100fe200000108bb */
[----:B---3--:R-:W-:Y:S01]  /*29a0*/  FMNMX.FTZ R166, R166, R15, !PT ;  /* 0x0000000fa6a67209 */ /* 0x008fe20007810000 */
[----:B------:R-:W1:Y:S01]  /*29b0*/  SHFL.BFLY PT, R0, R167, 0x1, 0x1f ;  /* 0x0c201f00a7007f89 */ /* 0x000e6200000e0000 */
[--C-:B------:R-:W-:Y:S01]  /*29c0*/  FFMA.FTZ R182, R182, c[0x0][0x23c], -R187.reuse ;  /* 0x00008f00b6b67a23 */ /* 0x100fe200000108bb */
[----:B------:R-:W-:Y:S01]  /*29d0*/  MUFU.EX2 R47, R47 ;  /* 0x0000002f002f7308 */ /* 0x000fe20000000800 */
[C---:B------:R-:W-:Y:S01]  /*29e0*/  FSETP.NEU.FTZ.AND P1, PT, R166.reuse, -INF , PT ;  /* 0xff800000a600780b */ /* 0x040fe20003f3d000 */
[----:B------:R-:W-:Y:S02]  /*29f0*/  FMUL.FTZ R196, R166, c[0x0][0x23c] ;  /* 0x00008f00a6c47a20 */ /* 0x000fe40000410000 */
[--C-:B------:R-:W-:Y:S02]  /*2a00*/  FFMA.FTZ R186, R186, c[0x0][0x23c], -R187.reuse ;  /* 0x00008f00baba7a23 */ /* 0x100fe400000108bb */
[----:B------:R-:W-:Y:S01]  /*2a10*/  FFMA.FTZ R235, R184, c[0x0][0x23c], -R187 ;  /* 0x00008f00b8eb7a23 */ /* 0x000fe200000108bb */
[----:B------:R-:W-:Y:S01]  /*2a20*/  FSEL R196, R196, RZ, P1 ;  /* 0x000000ffc4c47208 */ /* 0x000fe20000800000 */
[----:B------:R-:W3:Y:S01]  /*2a30*/  MUFU.EX2 R40, R40 ;  /* 0x0000002800287308 */ /* 0x000ee20000000800 */
[----:B----4-:R-:W-:Y:S01]  /*2a40*/  F2FP.PACK_AB R133, R48, R43 ;  /* 0x0000002b3085723e */ /* 0x010fe200000000ff */
[----:B------:R-:W-:-:S02]  /*2a50*/  FADD.FTZ R48, R43, R48 ;  /* 0x000000302b307221 */ /* 0x000fc40000010000 */
[--C-:B------:R-:W-:Y:S02]  /*2a60*/  FFMA.FTZ R46, R39, c[0x0][0x23c], -R196.reuse ;  /* 0x00008f00272e7a23 */ /* 0x100fe400000108c4 */
[--C-:B------:R-:W-:Y:S01]  /*2a70*/  FFMA.FTZ R44, R5, c[0x0][0x23c], -R196.reuse ;  /* 0x00008f00052c7a23 */ /* 0x100fe200000108c4 */
[----:B--2---:R-:W-:Y:S01]  /*2a80*/  FMNMX.FTZ R168, R168, R13, !PT ;  /* 0x0000000da8a87209 */ /* 0x004fe20007810000 */
[--C-:B------:R-:W-:Y:S01]  /*2a90*/  FFMA.FTZ R39, R7, c[0x0][0x23c], -R196.reuse ;  /* 0x00008f0007277a23 */ /* 0x100fe200000108c4 */
[----:B------:R-:W-:Y:S01]  /*2aa0*/  MUFU.EX2 R53, R53 ;  /* 0x0000003500357308 */ /* 0x000fe20000000800 */
[----:B------:R-:W2:Y:S01]  /*2ab0*/  LDSM.16.MT88.4 R4, [R212+0xb000] ;  /* 0x00b00000d404783b */ /* 0x000ea20000004200 */
[C---:B------:R-:W-:Y:S01]  /*2ac0*/  FSETP.NEU.FTZ.AND P0, PT, R168.reuse, -INF , PT ;  /* 0xff800000a800780b */ /* 0x040fe20003f1d000 */
[----:B------:R-:W-:Y:S01]  /*2ad0*/  FMUL.FTZ R178, R168, c[0x0][0x23c] ;  /* 0x00008f00a8b27a20 */ /* 0x000fe20000410000 */
[----:B-1----:R-:W-:Y:S01]  /*2ae0*/  FMNMX.FTZ R167, R167, R0, !PT ;  /* 0x00000000a7a77209 */ /* 0x002fe20007810000 */
[----:B------:R-:W-:Y:S01]  /*2af0*/  FFMA.FTZ R45, R41, c[0x0][0x23c], -R196 ;  /* 0x00008f00292d7a23 */ /* 0x000fe200000108c4 */
[----:B---3--:R-:W-:-:S02]  /*2b00*/  F2FP.PACK_AB R135, R40, R47 ;  /* 0x0000002f2887723e */ /* 0x008fc400000000ff */
[----:B------:R-:W-:Y:S01]  /*2b10*/  MUFU.EX2 R46, R46 ;  /* 0x0000002e002e7308 */ /* 0x000fe20000000800 */
[----:B------:R-:W-:Y:S01]  /*2b20*/  FSEL R178, R178, RZ, P0 ;  /* 0x000000ffb2b27208 */ /* 0x000fe20000000000 */
[C---:B------:R-:W-:Y:S01]  /*2b30*/  FMUL.FTZ R173, R167.reuse, c[0x0][0x23c] ;  /* 0x00008f00a7ad7a20 */ /* 0x040fe20000410000 */
[----:B------:R-:W-:Y:S01]  /*2b40*/  FSETP.NEU.FTZ.AND P0, PT, R167, -INF , PT ;  /* 0xff800000a700780b */ /* 0x000fe20003f1d000 */
[----:B------:R-:W-:Y:S02]  /*2b50*/  FFMA.FTZ R41, R33, c[0x0][0x23c], -R196 ;  /* 0x00008f0021297a23 */ /* 0x000fe400000108c4 */
[--C-:B------:R-:W-:Y:S01]  /*2b60*/  FFMA.FTZ R59, R92, c[0x0][0x23c], -R178.reuse ;  /* 0x00008f005c3b7a23 */ /* 0x100fe200000108b2 */
[----:B------:R-:W-:Y:S01]  /*2b70*/  FSEL R173, R173, RZ, P0 ;  /* 0x000000ffadad7208 */ /* 0x000fe20000000000 */
[----:B------:R-:W1:Y:S01]  /*2b80*/  MUFU.EX2 R45, R45 ;  /* 0x0000002d002d7308 */ /* 0x000e620000000800 */
[--C-:B------:R-:W-:Y:S01]  /*2b90*/  FFMA.FTZ R56, R93, c[0x0][0x23c], -R178.reuse ;  /* 0x00008f005d387a23 */ /* 0x100fe200000108b2 */
[----:B------:R-:W-:Y:S01]  /*2ba0*/  ISETP.GE.AND P0, PT, R164, 0x2, PT ;  /* 0x00000002a400780c */ /* 0x000fe20003f06270 */
[----:B------:R-:W-:-:S02]  /*2bb0*/  FFMA.FTZ R51, R37, c[0x0][0x23c], -R178 ;  /* 0x00008f0025337a23 */ /* 0x000fc400000108b2 */
[----:B------:R-:W-:Y:S02]  /*2bc0*/  FFMA.FTZ R50, R89, c[0x0][0x23c], -R178 ;  /* 0x00008f0059327a23 */ /* 0x000fe400000108b2 */
[--C-:B------:R-:W-:Y:S01]  /*2bd0*/  FFMA.FTZ R57, R94, c[0x0][0x23c], -R173.reuse ;  /* 0x00008f005e397a23 */ /* 0x100fe200000108ad */
[----:B------:R-:W-:Y:S01]  /*2be0*/  MUFU.EX2 R44, R44 ;  /* 0x0000002c002c7308 */ /* 0x000fe20000000800 */
[--C-:B------:R-:W-:Y:S02]  /*2bf0*/  FFMA.FTZ R54, R12, c[0x0][0x23c], -R173.reuse ;  /* 0x00008f000c367a23 */ /* 0x100fe400000108ad */
[--C-:B------:R-:W-:Y:S01]  /*2c00*/  FFMA.FTZ R49, R90, c[0x0][0x23c], -R173.reuse ;  /* 0x00008f005a317a23 */ /* 0x100fe200000108ad */
[----:B------:R-:W-:Y:S01]  /*2c10*/  LDSM.16.MT88.4 R12, [R212+0xa400] ;  /* 0x00a40000d40c783b */ /* 0x000fe20000004200 */
[----:B------:R-:W-:Y:S02]  /*2c20*/  FFMA.FTZ R42, R38, c[0x0][0x23c], -R173 ;  /* 0x00008f00262a7a23 */ /* 0x000fe400000108ad */
[--C-:B------:R-:W-:Y:S01]  /*2c30*/  FFMA.FTZ R38, R11, c[0x0][0x23c], -R196.reuse ;  /* 0x00008f000b267a23 */ /* 0x100fe200000108c4 */
[----:B------:R-:W3:Y:S01]  /*2c40*/  MUFU.EX2 R39, R39 ;  /* 0x0000002700277308 */ /* 0x000ee20000000800 */
[--C-:B------:R-:W-:Y:S01]  /*2c50*/  FFMA.FTZ R37, R35, c[0x0][0x23c], -R196.reuse ;  /* 0x00008f0023257a23 */ /* 0x100fe200000108c4 */
[----:B-1----:R-:W-:Y:S01]  /*2c60*/  F2FP.PACK_AB R132, R45, R46 ;  /* 0x0000002e2d84723e */ /* 0x002fe200000000ff */
[----:B------:R-:W-:-:S02]  /*2c70*/  FFMA.FTZ R2, R25, c[0x0][0x23c], -R196 ;  /* 0x00008f0019027a23 */ /* 0x000fc400000108c4 */
[----:B------:R-:W-:Y:S01]  /*2c80*/  FFMA.FTZ R0, R32, c[0x0][0x23c], -R187 ;  /* 0x00008f0020007a23 */ /* 0x000fe200000108bb */
[----:B------:R-:W1:Y:S01]  /*2c90*/  LDSM.16.MT88.4 R24, [R213+0x9400] ;  /* 0x00940000d518783b */ /* 0x000e620000004200 */
[--C-:B------:R-:W-:Y:S01]  /*2ca0*/  FFMA.FTZ R58, R9, c[0x0][0x23c], -R178.reuse ;  /* 0x00008f00093a7a23 */ /* 0x100fe200000108b2 */
[----:B------:R-:W-:Y:S01]  /*2cb0*/  MUFU.EX2 R59, R59 ;  /* 0x0000003b003b7308 */ /* 0x000fe20000000800 */
[--C-:B------:R-:W-:Y:S01]  /*2cc0*/  FFMA.FTZ R61, R207, c[0x0][0x23c], -R178.reuse ;  /* 0x00008f00cf3d7a23 */ /* 0x100fe200000108b2 */
[----:B------:R-:W4:Y:S01]  /*2cd0*/  LDSM.16.MT88.4 R8, [R213+0xb400] ;  /* 0x00b40000d508783b */ /* 0x000f220000004200 */
[--C-:B------:R-:W-:Y:S02]  /*2ce0*/  FFMA.FTZ R60, R205, c[0x0][0x23c], -R178.reuse ;  /* 0x00008f00cd3c7a23 */ /* 0x100fe400000108b2 */
[----:B------:R-:W-:Y:S01]  /*2cf0*/  FFMA.FTZ R63, R195, c[0x0][0x23c], -R178 ;  /* 0x00008f00c33f7a23 */ /* 0x000fe200000108b2 */
[----:B------:R-:W5:Y:S01]  /*2d00*/  LDSM.16.MT88.4 R32, [R212+0xb400] ;  /* 0x00b40000d420783b */ /* 0x000f620000004200 */
[--C-:B------:R-:W-:Y:S01]  /*2d10*/  FFMA.FTZ R65, R210, c[0x0][0x23c], -R173.reuse ;  /* 0x00008f00d2417a23 */ /* 0x100fe200000108ad */
[----:B------:R-:W2:Y:S01]  /*2d20*/  MUFU.EX2 R56, R56 ;  /* 0x0000003800387308 */ /* 0x000ea20000000800 */
[----:B---3--:R-:W-:Y:S01]  /*2d30*/  F2FP.PACK_AB R134, R39, R44 ;  /* 0x0000002c2786723e */ /* 0x008fe200000000ff */
[----:B------:R-:W-:-:S02]  /*2d40*/  FFMA.FTZ R62, R208, c[0x0][0x23c], -R173 ;  /* 0x00008f00d03e7a23 */ /* 0x000fc400000108ad */
[--C-:B------:R-:W-:Y:S02]  /*2d50*/  FFMA.FTZ R64, R190, c[0x0][0x23c], -R173.reuse ;  /* 0x00008f00be407a23 */ /* 0x100fe400000108ad */
[----:B------:R-:W-:Y:S02]  /*2d60*/  FFMA.FTZ R67, R180, c[0x0][0x23c], -R173 ;  /* 0x00008f00b4437a23 */ /* 0x000fe400000108ad */
[----:B------:R-:W-:Y:S01]  /*2d70*/  MUFU.EX2 R51, R51 ;  /* 0x0000003300337308 */ /* 0x000fe20000000800 */
[----:B------:R-:W-:Y:S01]  /*2d80*/  HMMA.16816.F32 R156, R132, R68, RZ ;  /* 0x00000044849c723c */ /* 0x000fe200000018ff */
[----:B------:R-:W-:Y:S02]  /*2d90*/  FFMA.FTZ R180, R193, c[0x0][0x23c], -R196 ;  /* 0x00008f00c1b47a23 */ /* 0x000fe400000108c4 */
[--C-:B------:R-:W-:Y:S02]  /*2da0*/  FFMA.FTZ R190, R30, c[0x0][0x23c], -R187.reuse ;  /* 0x00008f001ebe7a23 */ /* 0x100fe400000108bb */
[----:B------:R-:W-:-:S02]  /*2db0*/  FFMA.FTZ R193, R28, c[0x0][0x23c], -R187 ;  /* 0x00008f001cc17a23 */ /* 0x000fc400000108bb */
[----:B------:R-:W3:Y:S01]  /*2dc0*/  MUFU.EX2 R50, R50 ;  /* 0x0000003200327308 */ /* 0x000ee20000000800 */
[C---:B------:R-:W-:Y:S01]  /*2dd0*/  HMMA.16816.F32 R76, R132.reuse, R84, RZ ;  /* 0x00000054844c723c */ /* 0x040fe200000018ff */
[----:B--2---:R-:W-:Y:S01]  /*2de0*/  F2FP.PACK_AB R136, R56, R59 ;  /* 0x0000003b3888723e */ /* 0x004fe200000000ff */
[----:B------:R-:W-:Y:S02]  /*2df0*/  FFMA.FTZ R179, R179, c[0x0][0x23c], -R196 ;  /* 0x00008f00b3b37a23 */ /* 0x000fe400000108c4 */
[----:B------:R-:W-:Y:S02]  /*2e00*/  FFMA.FTZ R195, R198, c[0x0][0x23c], -R187 ;  /* 0x00008f00c6c37a23 */ /* 0x000fe400000108bb */
[--C-:B------:R-:W-:Y:S01]  /*2e10*/  FFMA.FTZ R198, R199, c[0x0][0x23c], -R178.reuse ;  /* 0x00008f00c7c67a23 */ /* 0x100fe200000108b2 */
[----:B------:R-:W-:Y:S01]  /*2e20*/  MUFU.EX2 R57, R57 ;  /* 0x0000003900397308 */ /* 0x000fe20000000800 */
[----:B------:R-:W-:Y:S01]  /*2e30*/  HMMA.16816.F32 R92, R132, R100, RZ ;  /* 0x00000064845c723c */ /* 0x000fe200000018ff */
[----:B------:R-:W-:-:S02]  /*2e40*/  FFMA.FTZ R197, R197, c[0x0][0x23c], -R178 ;  /* 0x00008f00c5c57a23 */ /* 0x000fc400000108b2 */
[--C-:B------:R-:W-:Y:S02]  /*2e50*/  FFMA.FTZ R199, R206, c[0x0][0x23c], -R173.reuse ;  /* 0x00008f00cec77a23 */ /* 0x100fe400000108ad */
[--C-:B------:R-:W-:Y:S02]  /*2e60*/  FFMA.FTZ R200, R200, c[0x0][0x23c], -R173.reuse ;  /* 0x00008f00c8c87a23 */ /* 0x100fe400000108ad */
[----:B------:R-:W2:Y:S01]  /*2e70*/  MUFU.EX2 R54, R54 ;  /* 0x0000003600367308 */ /* 0x000ea20000000800 */
[C---:B------:R-:W-:Y:S01]  /*2e80*/  HMMA.16816.F32 R104, R132.reuse, R112, RZ ;  /* 0x000000708468723c */ /* 0x040fe200000018ff */
[----:B---3--:R-:W-:Y:S01]  /*2e90*/  F2FP.PACK_AB R138, R50, R51 ;  /* 0x00000033328a723e */ /* 0x008fe200000000ff */
[----:B------:R-:W-:Y:S02]  /*2ea0*/  FFMA.FTZ R202, R202, c[0x0][0x23c], -R173 ;  /* 0x00008f00caca7a23 */ /* 0x000fe400000108ad */
[----:B------:R-:W-:Y:S02]  /*2eb0*/  FFMA.FTZ R203, R203, c[0x0][0x23c], -R178 ;  /* 0x00008f00cbcb7a23 */ /* 0x000fe400000108b2 */
[----:B------:R-:W-:Y:S01]  /*2ec0*/  FADD.FTZ R56, R59, R56 ;  /* 0x000000383b387221 */ /* 0x000fe20000010000 */
[----:B------:R-:W-:Y:S01]  /*2ed0*/  MUFU.EX2 R49, R49 ;  /* 0x0000003100317308 */ /* 0x000fe20000000800 */
[----:B------:R-:W-:Y:S01]  /*2ee0*/  HMMA.16816.F32 R116, R132, R124, RZ ;  /* 0x0000007c8474723c */ /* 0x000fe200000018ff */
[----:B------:R-:W-:-:S02]  /*2ef0*/  FADD.FTZ R45, R46, R45 ;  /* 0x0000002d2e2d7221 */ /* 0x000fc40000010000 */
[----:B------:R-:W-:Y:S02]  /*2f00*/  FADD.FTZ R51, R51, R56 ;  /* 0x0000003833337221 */ /* 0x000fe40000010000 */
[----:B------:R-:W-:Y:S02]  /*2f10*/  FADD.FTZ R44, R44, R45 ;  /* 0x0000002d2c2c7221 */ /* 0x000fe40000010000 */
[----:B------:R-:W3:Y:S01]  /*2f20*/  MUFU.EX2 R42, R42 ;  /* 0x0000002a002a7308 */ /* 0x000ee20000000800 */
[C---:B------:R-:W-:Y:S01]  /*2f30*/  HMMA.16816.F32 R128, R132.reuse, R4, RZ ;  /* 0x000000048480723c */ /* 0x040fe200000018ff */
[----:B--2---:R-:W-:Y:S01]  /*2f40*/  F2FP.PACK_AB R137, R54, R57 ;  /* 0x000000393689723e */ /* 0x004fe200000000ff */
[----:B------:R-:W-:Y:S02]  /*2f50*/  FADD.FTZ R54, R57, R54 ;  /* 0x0000003639367221 */ /* 0x000fe40000010000 */
[----:B------:R-:W-:Y:S02]  /*2f60*/  FADD.FTZ R47, R47, R48 ;  /* 0x000000302f2f7221 */ /* 0x000fe40000010000 */
[----:B------:R-:W-:Y:S01]  /*2f70*/  FADD.FTZ R51, R50, R51 ;  /* 0x0000003332337221 */ /* 0x000fe20000010000 */
[----:B------:R-:W-:Y:S01]  /*2f80*/  MUFU.EX2 R41, R41 ;  /* 0x0000002900297308 */ /* 0x000fe20000000800 */
[----:B------:R-:W-:Y:S01]  /*2f90*/  HMMA.16816.F32 R152, R132, R70, RZ ;  /* 0x000000468498723c */ /* 0x000fe200000018ff */
[----:B------:R-:W-:-:S02]  /*2fa0*/  FADD.FTZ R44, R39, R44 ;  /* 0x0000002c272c7221 */ /* 0x000fc40000010000 */
[----:B------:R-:W-:Y:S02]  /*2fb0*/  FADD.FTZ R40, R40, R47 ;  /* 0x0000002f28287221 */ /* 0x000fe40000010000 */
[----:B------:R-:W-:Y:S01]  /*2fc0*/  FFMA.FTZ R192, R192, c[0x0][0x23c], -R196 ;  /* 0x00008f00c0c07a23 */ /* 0x000fe200000108c4 */
[C---:B---3--:R-:W-:Y:S02]  /*2fd0*/  F2FP.PACK_AB R139, R42.reuse, R49 ;  /* 0x000000312a8b723e */ /* 0x048fe400000000ff */
[----:B------:R-:W-:Y:S01]  /*2fe0*/  HMMA.16816.F32 R80, R132, R86, RZ ;  /* 0x000000568450723c */ /* 0x000fe200000018ff */
[----:B------:R-:W2:Y:S01]  /*2ff0*/  MUFU.EX2 R38, R38 ;  /* 0x0000002600267308 */ /* 0x000ea20000000800 */
[----:B------:R-:W-:Y:S02]  /*3000*/  FADD.FTZ R49, R49, R54 ;  /* 0x0000003631317221 */ /* 0x000fe40000010000 */
[----:B------:R-:W-:Y:S02]  /*3010*/  FFMA.FTZ R191, R191, c[0x0][0x23c], -R196 ;  /* 0x00008f00bfbf7a23 */ /* 0x000fe400000108c4 */
[----:B------:R-:W-:-:S02]  /*3020*/  FADD.FTZ R42, R42, R49 ;  /* 0x000000312a2a7221 */ /* 0x000fc40000010000 */
[C---:B------:R-:W-:Y:S01]  /*3030*/  HMMA.16816.F32 R96, R132.reuse, R102, RZ ;  /* 0x000000668460723c */ /* 0x040fe200000018ff */
[----:B------:R-:W-:Y:S01]  /*3040*/  MUFU.EX2 R37, R37 ;  /* 0x0000002500257308 */ /* 0x000fe20000000800 */
[--C-:B------:R-:W-:Y:S02]  /*3050*/  FFMA.FTZ R189, R189, c[0x0][0x23c], -R196.reuse ;  /* 0x00008f00bdbd7a23 */ /* 0x100fe400000108c4 */
[----:B------:R-:W-:Y:S02]  /*3060*/  FFMA.FTZ R188, R188, c[0x0][0x23c], -R196 ;  /* 0x00008f00bcbc7a23 */ /* 0x000fe400000108c4 */
[--C-:B------:R-:W-:Y:S02]  /*3070*/  FFMA.FTZ R183, R183, c[0x0][0x23c], -R178.reuse ;  /* 0x00008f00b7b77a23 */ /* 0x100fe400000108b2 */
[----:B------:R-:W-:Y:S01]  /*3080*/  HMMA.16816.F32 R108, R132, R114, RZ ;  /* 0x00000072846c723c */ /* 0x000fe200000018ff */
[----:B------:R-:W-:Y:S01]  /*3090*/  MUFU.EX2 R2, R2 ;  /* 0x0000000200027308 */ /* 0x000fe20000000800 */
[----:B------:R-:W-:-:S02]  /*30a0*/  FFMA.FTZ R184, R181, c[0x0][0x23c], -R178 ;  /* 0x00008f00b5b87a23 */ /* 0x000fc400000108b2 */
[----:B------:R-:W-:Y:S02]  /*30b0*/  FFMA.FTZ R177, R177, c[0x0][0x23c], -R178 ;  /* 0x00008f00b1b17a23 */ /* 0x000fe400000108b2 */
[--C-:B------:R-:W-:Y:S02]  /*30c0*/  FFMA.FTZ R174, R174, c[0x0][0x23c], -R173.reuse ;  /* 0x00008f00aeae7a23 */ /* 0x100fe400000108ad */
[----:B------:R-:W-:Y:S01]  /*30d0*/  HMMA.16816.F32 R120, R132, R126, RZ ;  /* 0x0000007e8478723c */ /* 0x000fe200000018ff */
[----:B------:R-:W3:Y:S01]  /*30e0*/  MUFU.EX2 R0, R0 ;  /* 0x0000000000007308 */ /* 0x000ee20000000800 */
[----:B------:R-:W-:-:S06]  /*30f0*/  FFMA.FTZ R172, R172, c[0x0][0x23c], -R173 ;  /* 0x00008f00acac7a23 */ /* 0x000fcc00000108ad */
[----:B------:R-:W-:Y:S01]  /*3100*/  HMMA.16816.F32 R132, R132, R6, RZ ;  /* 0x000000068484723c */ /* 0x000fe200000018ff */
[----:B------:R-:W-:Y:S07]  /*3110*/  MUFU.EX2 R52, R52 ;  /* 0x0000003400347308 */ /* 0x000fee0000000800 */
[C---:B------:R-:W-:Y:S01]  /*3120*/  HMMA.16816.F32 R160, R136.reuse, R68, RZ ;  /* 0x0000004488a0723c */ /* 0x040fe200000018ff */
[----:B------:R-:W1:Y:S07]  /*3130*/  MUFU.EX2 R55, R55 ;  /* 0x0000003700377308 */ /* 0x000e6e0000000800 */
[C---:B------:R-:W-:Y:S01]  /*3140*/  HMMA.16816.F32 R72, R136.reuse, R84, RZ ;  /* 0x000000548848723c */ /* 0x040fe200000018ff */
[----:B------:R-:W-:Y:S07]  /*3150*/  MUFU.EX2 R58, R58 ;  /* 0x0000003a003a7308 */ /* 0x000fee0000000800 */
[C---:B------:R-:W-:Y:S01]  /*3160*/  HMMA.16816.F32 R88, R136.reuse, R100, RZ ;  /* 0x000000648858723c */ /* 0x040fe200000018ff */
[----:B------:R-:W1:Y:S07]  /*3170*/  MUFU.EX2 R61, R61 ;  /* 0x0000003d003d7308 */ /* 0x000e6e0000000800 */
[C---:B------:R-:W-:Y:S01]  /*3180*/  HMMA.16816.F32 R148, R136.reuse, R112, RZ ;  /* 0x000000708894723c */ /* 0x040fe200000018ff */
[----:B------:R-:W-:Y:S07]  /*3190*/  MUFU.EX2 R60, R60 ;  /* 0x0000003c003c7308 */ /* 0x000fee0000000800 */
[C---:B------:R-:W-:Y:S01]  /*31a0*/  HMMA.16816.F32 R144, R136.reuse, R124, RZ ;  /* 0x0000007c8890723c */ /* 0x040fe200000018ff */
[----:B------:R-:W-:Y:S07]  /*31b0*/  MUFU.EX2 R63, R63 ;  /* 0x0000003f003f7308 */ /* 0x000fee0000000800 */
[C---:B------:R-:W-:Y:S01]  /*31c0*/  HMMA.16816.F32 R140, R136.reuse, R4, RZ ;  /* 0x00000004888c723c */ /* 0x040fe200000018ff */
[----:B------:R-:W-:Y:S06]  /*31d0*/  MUFU.EX2 R65, R65 ;  /* 0x0000004100417308 */ /* 0x000fec0000000800 */
[----:B--2---:R-:W-:Y:S01]  /*31e0*/  F2FP.PACK_AB R4, R38, R41 ;  /* 0x000000292604723e */ /* 0x004fe200000000ff */
[----:B------:R-:W-:Y:S01]  /*31f0*/  HMMA.16816.F32 R68, R136, R70, RZ ;  /* 0x000000468844723c */ /* 0x000fe200000018ff */
[----:B------:R-:W2:Y:S01]  /*3200*/  MUFU.EX2 R62, R62 ;  /* 0x0000003e003e7308 */ /* 0x000ea20000000800 */
[----:B---3--:R-:W-:Y:S01]  /*3210*/  F2FP.PACK_AB R5, R0, R53 ;  /* 0x000000350005723e */ /* 0x008fe200000000ff */
[----:B------:R-:W-:-:S02]  /*3220*/  FADD.FTZ R41, R41, R44 ;  /* 0x0000002c29297221 */ /* 0x000fc40000010000 */
[----:B------:R-:W-:Y:S02]  /*3230*/  FADD.FTZ R53, R53, R40 ;  /* 0x0000002835357221 */ /* 0x000fe40000010000 */
[----:B------:R-:W-:Y:S01]  /*3240*/  FADD.FTZ R38, R38, R41 ;  /* 0x0000002926267221 */ /* 0x000fe20000010000 */
[----:B------:R-:W-:Y:S01]  /*3250*/  HMMA.16816.F32 R84, R136, R86, RZ ;  /* 0x000000568854723c */ /* 0x000fe200000018ff */
[----:B------:R-:W-:Y:S01]  /*3260*/  MUFU.EX2 R64, R64 ;  /* 0x0000004000407308 */ /* 0x000fe20000000800 */
[----:B------:R-:W-:Y:S02]  /*3270*/  FADD.FTZ R53, R0, R53 ;  /* 0x0000003500357221 */ /* 0x000fe40000010000 */
[----:B------:R-:W-:-:S04]  /*3280*/  IMAD.SHL.U32 R0, R36, 0x20, RZ ;  /* 0x0000002024007824 */ /* 0x000fc800078e00ff */
[C---:B------:R-:W-:Y:S01]  /*3290*/  HMMA.16816.F32 R100, R136.reuse, R102, RZ ;  /* 0x000000668864723c */ /* 0x040fe200000018ff */
[----:B------:R-:W3:Y:S07]  /*32a0*/  MUFU.EX2 R67, R67 ;  /* 0x0000004300437308 */ /* 0x000eee0000000800 */
[C---:B------:R-:W-:Y:S01]  /*32b0*/  HMMA.16816.F32 R112, R136.reuse, R114, RZ ;  /* 0x000000728870723c */ /* 0x040fe200000018ff */
[----:B------:R-:W-:Y:S07]  /*32c0*/  MUFU.EX2 R179, R179 ;  /* 0x000000b300b37308 */ /* 0x000fee0000000800 */
[C---:B------:R-:W-:Y:S01]  /*32d0*/  HMMA.16816.F32 R124, R136.reuse, R126, RZ ;  /* 0x0000007e887c723c */ /* 0x040fe200000018ff */
[----:B------:R-:W1:Y:S07]  /*32e0*/  MUFU.EX2 R180, R180 ;  /* 0x000000b400b47308 */ /* 0x000e6e0000000800 */
[----:B------:R-:W-:Y:S01]  /*32f0*/  HMMA.16816.F32 R136, R136, R6, RZ ;  /* 0x000000068888723c */ /* 0x000fe200000018ff */
[----:B------:R-:W-:Y:S06]  /*3300*/  MUFU.EX2 R190, R190 ;  /* 0x000000be00be7308 */ /* 0x000fec0000000800 */
[----:B------:R-:W-:Y:S01]  /*3310*/  F2FP.PACK_AB R6, R2, R37 ;  /* 0x000000250206723e */ /* 0x000fe200000000ff */
[----:B------:R-:W-:Y:S01]  /*3320*/  FADD.FTZ R37, R37, R38 ;  /* 0x0000002625257221 */ /* 0x000fe20000010000 */
[----:B-1----:R-:W-:Y:S01]  /*3330*/  F2FP.PACK_AB R7, R55, R52 ;  /* 0x000000343707723e */ /* 0x002fe200000000ff */
[----:B------:R-:W-:Y:S01]  /*3340*/  MUFU.EX2 R193, R193 ;  /* 0x000000c100c17308 */ /* 0x000fe20000000800 */
[----:B------:R-:W-:-:S02]  /*3350*/  FADD.FTZ R52, R52, R53 ;  /* 0x0000003534347221 */ /* 0x000fc40000010000 */
[----:B------:R-:W-:Y:S02]  /*3360*/  FADD.FTZ R2, R2, R37 ;  /* 0x0000002502027221 */ /* 0x000fe40000010000 */
[----:B------:R-:W-:Y:S01]  /*3370*/  FADD.FTZ R55, R55, R52 ;  /* 0x0000003437377221 */ /* 0x000fe20000010000 */
[C---:B------:R-:W-:Y:S02]  /*3380*/  HMMA.16816.F32 R156, R4.reuse, R24, R156 ;  /* 0x00000018049c723c */ /* 0x040fe4000000189c */
[----:B------:R-:W-:Y:S06]  /*3390*/  MUFU.EX2 R195, R195 ;  /* 0x000000c300c37308 */ /* 0x000fec0000000800 */
[C---:B------:R-:W-:Y:S02]  /*33a0*/  HMMA.16816.F32 R76, R4.reuse, R20, R76 ;  /* 0x00000014044c723c */ /* 0x040fe4000000184c */
[----:B------:R-:W-:Y:S06]  /*33b0*/  MUFU.EX2 R194, R194 ;  /* 0x000000c200c27308 */ /* 0x000fec0000000800 */
[C---:B------:R-:W-:Y:S02]  /*33c0*/  HMMA.16816.F32 R92, R4.reuse, R16, R92 ;  /* 0x00000010045c723c */ /* 0x040fe4000000185c */
[----:B------:R-:W-:Y:S06]  /*33d0*/  MUFU.EX2 R197, R197 ;  /* 0x000000c500c57308 */ /* 0x000fec0000000800 */
[C---:B------:R-:W-:Y:S02]  /*33e0*/  HMMA.16816.F32 R104, R4.reuse, R12, R104 ;  /* 0x0000000c0468723c */ /* 0x040fe40000001868 */
[----:B------:R-:W-:Y:S06]  /*33f0*/  MUFU.EX2 R198, R198 ;  /* 0x000000c600c67308 */ /* 0x000fec0000000800 */
[C---:B----4-:R-:W-:Y:S02]  /*3400*/  HMMA.16816.F32 R116, R4.reuse, R8, R116 ;  /* 0x000000080474723c */ /* 0x050fe40000001874 */
[----:B------:R-:W-:Y:S06]  /*3410*/  MUFU.EX2 R199, R199 ;  /* 0x000000c700c77308 */ /* 0x000fec0000000800 */
[C---:B-----5:R-:W-:Y:S02]  /*3420*/  HMMA.16816.F32 R128, R4.reuse, R32, R128 ;  /* 0x000000200480723c */ /* 0x060fe40000001880 */
[----:B------:R-:W-:Y:S06]  /*3430*/  MUFU.EX2 R200, R200 ;  /* 0x000000c800c87308 */ /* 0x000fec0000000800 */
        /* <DEDUP_REMOVED lines=10> */
[----:B------:R-:W-:Y:S02]  /*34e0*/  HMMA.16816.F32 R132, R4, R34, R132 ;  /* 0x000000220484723c */ /* 0x000fe40000001884 */
[----:B------:R-:W-:Y:S05]  /*34f0*/  MUFU.EX2 R185, R185 ;  /* 0x000000b900b97308 */ /* 0x000fea0000000800 */
[----:B------:R-:W-:Y:S01]  /*3500*/  F2FP.PACK_AB R4, R61, R58 ;  /* 0x0000003a3d04723e */ /* 0x000fe200000000ff */
[----:B------:R-:W-:Y:S01]  /*3510*/  FADD.FTZ R58, R58, R51 ;  /* 0x000000333a3a7221 */ /* 0x000fe20000010000 */
[C---:B--2---:R-:W-:Y:S01]  /*3520*/  F2FP.PACK_AB R5, R62.reuse, R65 ;  /* 0x000000413e05723e */ /* 0x044fe200000000ff */
[----:B------:R-:W-:Y:S01]  /*3530*/  FADD.FTZ R65, R65, R42 ;  /* 0x0000002a41417221 */ /* 0x000fe20000010000 */
[----:B------:R-:W-:Y:S01]  /*3540*/  F2FP.PACK_AB R6, R63, R60 ;  /* 0x0000003c3f06723e */ /* 0x000fe200000000ff */
[----:B------:R-:W-:Y:S01]  /*3550*/  FADD.FTZ R61, R61, R58 ;  /* 0x0000003a3d3d7221 */ /* 0x000fe20000010000 */
[----:B---3--:R-:W-:Y:S01]  /*3560*/  F2FP.PACK_AB R7, R67, R64 ;  /* 0x000000404307723e */ /* 0x008fe200000000ff */
[----:B------:R-:W-:Y:S01]  /*3570*/  FADD.FTZ R65, R62, R65 ;  /* 0x000000413e417221 */ /* 0x000fe20000010000 */
[----:B------:R-:W-:Y:S01]  /*3580*/  MUFU.EX2 R182, R182 ;  /* 0x000000b600b67308 */ /* 0x000fe20000000800 */
[----:B------:R-:W-:-:S02]  /*3590*/  FADD.FTZ R60, R60, R61 ;  /* 0x0000003d3c3c7221 */ /* 0x000fc40000010000 */
[----:B------:R-:W-:Y:S02]  /*35a0*/  FADD.FTZ R64, R64, R65 ;  /* 0x0000004140407221 */ /* 0x000fe40000010000 */
[----:B------:R-:W-:Y:S01]  /*35b0*/  HMMA.16816.F32 R140, R4, R32, R140 ;  /* 0x00000020048c723c */ /* 0x000fe2000000188c */
[----:B------:R-:W-:Y:S02]  /*35c0*/  FADD.FTZ R60, R63, R60 ;  /* 0x0000003c3f3c7221 */ /* 0x000fe40000010000 */
[----:B------:R-:W-:Y:S01]  /*35d0*/  MUFU.EX2 R186, R186 ;  /* 0x000000ba00ba7308 */ /* 0x000fe20000000800 */
[----:B------:R-:W-:-:S03]  /*35e0*/  FADD.FTZ R64, R67, R64 ;  /* 0x0000004043407221 */ /* 0x000fc60000010000 */
[--C-:B------:R-:W-:Y:S01]  /*35f0*/  FFMA.FTZ R32, R31, c[0x0][0x23c], -R196.reuse ;  /* 0x00008f001f207a23 */ /* 0x100fe200000108c4 */
[C---:B------:R-:W-:Y:S01]  /*3600*/  HMMA.16816.F32 R160, R4.reuse, R24, R160 ;  /* 0x0000001804a0723c */ /* 0x040fe200000018a0 */
[----:B------:R-:W-:Y:S02]  /*3610*/  FFMA.FTZ R33, R29, c[0x0][0x23c], -R196 ;  /* 0x00008f001d217a23 */ /* 0x000fe400000108c4 */
[----:B------:R-:W1:Y:S01]  /*3620*/  LDSM.16.MT88.4 R28, [R213+0x9800] ;  /* 0x00980000d51c783b */ /* 0x000e620000004200 */
[----:B------:R-:W-:Y:S04]  /*3630*/  MUFU.EX2 R235, R235 ;  /* 0x000000eb00eb7308 */ /* 0x000fe80000000800 */
[C---:B------:R-:W-:Y:S04]  /*3640*/  HMMA.16816.F32 R72, R4.reuse, R20, R72 ;  /* 0x000000140448723c */ /* 0x040fe80000001848 */
[----:B------:R-:W-:Y:S04]  /*3650*/  MUFU.EX2 R32, R32 ;  /* 0x0000002000207308 */ /* 0x000fe80000000800 */
[C---:B------:R-:W-:Y:S04]  /*3660*/  HMMA.16816.F32 R88, R4.reuse, R16, R88 ;  /* 0x000000100458723c */ /* 0x040fe80000001858 */
[----:B------:R-:W2:Y:S04]  /*3670*/  MUFU.EX2 R33, R33 ;  /* 0x0000002100217308 */ /* 0x000ea80000000800 */
[C---:B------:R-:W-:Y:S04]  /*3680*/  HMMA.16816.F32 R148, R4.reuse, R12, R148 ;  /* 0x0000000c0494723c */ /* 0x040fe80000001894 */
[----:B------:R-:W-:Y:S04]  /*3690*/  MUFU.EX2 R183, R183 ;  /* 0x000000b700b77308 */ /* 0x000fe80000000800 */
[C---:B------:R-:W-:Y:S04]  /*36a0*/  HMMA.16816.F32 R144, R4.reuse, R8, R144 ;  /* 0x000000080490723c */ /* 0x040fe80000001890 */
[----:B------:R-:W-:Y:S04]  /*36b0*/  MUFU.EX2 R184, R184 ;  /* 0x000000b800b87308 */ /* 0x000fe80000000800 */
[C---:B------:R-:W-:Y:S01]  /*36c0*/  HMMA.16816.F32 R68, R4.reuse, R26, R68 ;  /* 0x0000001a0444723c */ /* 0x040fe20000001844 */
[----:B------:R-:W3:Y:S03]  /*36d0*/  LDSM.16.MT88.4 R24, [R212+0x9800] ;  /* 0x00980000d418783b */ /* 0x000ee60000004200 */
[----:B------:R-:W-:Y:S04]  /*36e0*/  MUFU.EX2 R174, R174 ;  /* 0x000000ae00ae7308 */ /* 0x000fe80000000800 */
[C---:B------:R-:W-:Y:S01]  /*36f0*/  HMMA.16816.F32 R84, R4.reuse, R22, R84 ;  /* 0x000000160454723c */ /* 0x040fe20000001854 */
[----:B------:R-:W4:Y:S03]  /*3700*/  LDSM.16.MT88.4 R20, [R213+0xa800] ;  /* 0x00a80000d514783b */ /* 0x000f260000004200 */
[----:B------:R-:W-:Y:S04]  /*3710*/  MUFU.EX2 R177, R177 ;  /* 0x000000b100b17308 */ /* 0x000fe80000000800 */
[C---:B------:R-:W-:Y:S01]  /*3720*/  HMMA.16816.F32 R100, R4.reuse, R18, R100 ;  /* 0x000000120464723c */ /* 0x040fe20000001864 */
[----:B------:R-:W5:Y:S03]  /*3730*/  LDSM.16.MT88.4 R16, [R212+0xa800] ;  /* 0x00a80000d410783b */ /* 0x000f660000004200 */
[----:B------:R-:W-:Y:S04]  /*3740*/  MUFU.EX2 R172, R172 ;  /* 0x000000ac00ac7308 */ /* 0x000fe80000000800 */
[C---:B------:R-:W-:Y:S01]  /*3750*/  HMMA.16816.F32 R112, R4.reuse, R14, R112 ;  /* 0x0000000e0470723c */ /* 0x040fe20000001870 */
[----:B------:R-:W3:Y:S07]  /*3760*/  LDSM.16.MT88.4 R12, [R213+0xb800] ;  /* 0x00b80000d50c783b */ /* 0x000eee0000004200 */
[C---:B------:R-:W-:Y:S01]  /*3770*/  HMMA.16816.F32 R124, R4.reuse, R10, R124 ;  /* 0x0000000a047c723c */ /* 0x040fe2000000187c */
[----:B------:R-:W4:Y:S07]  /*3780*/  LDSM.16.MT88.4 R8, [R212+0xb800] ;  /* 0x00b80000d408783b */ /* 0x000f2e0000004200 */
[----:B------:R-:W-:Y:S01]  /*3790*/  HMMA.16816.F32 R136, R4, R34, R136 ;  /* 0x000000220488723c */ /* 0x000fe20000001888 */
[----:B------:R-:W1:Y:S06]  /*37a0*/  MUFU.EX2 R34, R203 ;  /* 0x000000cb00227308 */ /* 0x000e6c0000000800 */
[--C-:B------:R-:W-:Y:S01]  /*37b0*/  FFMA.FTZ R35, R201, c[0x0][0x23c], -R178.reuse ;  /* 0x00008f00c9237a23 */ /* 0x100fe200000108b2 */
[----:B------:R-:W-:Y:S01]  /*37c0*/  F2FP.PACK_AB R4, R180, R179 ;  /* 0x000000b3b404723e */ /* 0x000fe200000000ff */
[--C-:B------:R-:W-:Y:S01]  /*37d0*/  FFMA.FTZ R201, R204, c[0x0][0x23c], -R173.reuse ;  /* 0x00008f00ccc97a23 */ /* 0x100fe200000108ad */
[----:B--2---:R-:W-:Y:S01]  /*37e0*/  F2FP.PACK_AB R6, R33, R32 ;  /* 0x000000202106723e */ /* 0x004fe200000000ff */
[----:B------:R-:W-:Y:S01]  /*37f0*/  FFMA.FTZ R178, R175, c[0x0][0x23c], -R178 ;  /* 0x00008f00afb27a23 */ /* 0x000fe200000108b2 */
[----:B------:R-:W-:Y:S01]  /*3800*/  F2FP.PACK_AB R5, R193, R190 ;  /* 0x000000bec105723e */ /* 0x000fe200000000ff */
[----:B------:R-:W2:Y:S01]  /*3810*/  MUFU.EX2 R35, R35 ;  /* 0x0000002300237308 */ /* 0x000ea20000000800 */
[----:B------:R-:W-:Y:S01]  /*3820*/  F2FP.PACK_AB R7, R194, R195 ;  /* 0x000000c3c207723e */ /* 0x000fe200000000ff */
[----:B------:R-:W-:-:S02]  /*3830*/  FFMA.FTZ R175, R176, c[0x0][0x23c], -R173 ;  /* 0x00008f00b0af7a23 */ /* 0x000fc400000108ad */
[----:B------:R-:W-:Y:S02]  /*3840*/  FFMA.FTZ R173, R66, c[0x0][0x23c], -R173 ;  /* 0x00008f0042ad7a23 */ /* 0x000fe400000108ad */
[----:B------:R-:W-:Y:S02]  /*3850*/  FADD.FTZ R179, R179, R2 ;  /* 0x00000002b3b37221 */ /* 0x000fe40000010000 */
[----:B------:R-:W2:Y:S01]  /*3860*/  MUFU.EX2 R201, R201 ;  /* 0x000000c900c97308 */ /* 0x000ea20000000800 */
[----:B-1----:R-:W-:Y:S01]  /*3870*/  HMMA.16816.F32 R156, R4, R28, R156 ;  /* 0x0000001c049c723c */ /* 0x002fe2000000189c */
[----:B------:R-:W-:Y:S02]  /*3880*/  FADD.FTZ R190, R190, R55 ;  /* 0x00000037bebe7221 */ /* 0x000fe40000010000 */
[----:B------:R-:W-:Y:S02]  /*3890*/  FADD.FTZ R179, R180, R179 ;  /* 0x000000b3b4b37221 */ /* 0x000fe40000010000 */
[----:B------:R-:W-:-:S02]  /*38a0*/  FADD.FTZ R190, R193, R190 ;  /* 0x000000bec1be7221 */ /* 0x000fc40000010000 */
[----:B------:R-:W1:Y:S01]  /*38b0*/  MUFU.EX2 R175, R175 ;  /* 0x000000af00af7308 */ /* 0x000e620000000800 */
[C---:B---3--:R-:W-:Y:S01]  /*38c0*/  HMMA.16816.F32 R76, R4.reuse, R24, R76 ;  /* 0x00000018044c723c */ /* 0x048fe2000000184c */
[----:B------:R-:W-:Y:S02]  /*38d0*/  FADD.FTZ R32, R32, R179 ;  /* 0x000000b320207221 */ /* 0x000fe40000010000 */
[----:B------:R-:W-:Y:S02]  /*38e0*/  FADD.FTZ R195, R195, R190 ;  /* 0x000000bec3c37221 */ /* 0x000fe40000010000 */
[----:B------:R-:W-:Y:S02]  /*38f0*/  FADD.FTZ R33, R33, R32 ;  /* 0x0000002021217221 */ /* 0x000fe40000010000 */
[----:B------:R-:W3:Y:S01]  /*3900*/  MUFU.EX2 R178, R178 ;  /* 0x000000b200b27308 */ /* 0x000ee20000000800 */
[----:B----4-:R-:W-:Y:S01]  /*3910*/  HMMA.16816.F32 R92, R4, R20, R92 ;  /* 0x00000014045c723c */ /* 0x010fe2000000185c */
[----:B------:R-:W-:-:S06]  /*3920*/  FADD.FTZ R194, R194, R195 ;  /* 0x000000c3c2c27221 */ /* 0x000fcc0000010000 */
[----:B------:R-:W4:Y:S01]  /*3930*/  MUFU.EX2 R173, R173 ;  /* 0x000000ad00ad7308 */ /* 0x000f220000000800 */
[C---:B-----5:R-:W-:Y:S08]  /*3940*/  HMMA.16816.F32 R104, R4.reuse, R16, R104 ;  /* 0x000000100468723c */ /* 0x060ff00000001868 */
[C---:B------:R-:W-:Y:S08]  /*3950*/  HMMA.16816.F32 R116, R4.reuse, R12, R116 ;  /* 0x0000000c0474723c */ /* 0x040ff00000001874 */
[C---:B------:R-:W-:Y:S08]  /*3960*/  HMMA.16816.F32 R128, R4.reuse, R8, R128 ;  /* 0x000000080480723c */ /* 0x040ff00000001880 */
[C---:B------:R-:W-:Y:S08]  /*3970*/  HMMA.16816.F32 R152, R4.reuse, R30, R152 ;  /* 0x0000001e0498723c */ /* 0x040ff00000001898 */
[C---:B------:R-:W-:Y:S08]  /*3980*/  HMMA.16816.F32 R80, R4.reuse, R26, R80 ;  /* 0x0000001a0450723c */ /* 0x040ff00000001850 */
[C---:B------:R-:W-:Y:S08]  /*3990*/  HMMA.16816.F32 R96, R4.reuse, R22, R96 ;  /* 0x000000160460723c */ /* 0x040ff00000001860 */
[C---:B------:R-:W-:Y:S08]  /*39a0*/  HMMA.16816.F32 R108, R4.reuse, R18, R108 ;  /* 0x00000012046c723c */ /* 0x040ff0000000186c */
[C---:B------:R-:W-:Y:S08]  /*39b0*/  HMMA.16816.F32 R120, R4.reuse, R14, R120 ;  /* 0x0000000e0478723c */ /* 0x040ff00000001878 */
[----:B------:R-:W-:Y:S07]  /*39c0*/  HMMA.16816.F32 R132, R4, R10, R132 ;  /* 0x0000000a0484723c */ /* 0x000fee0000001884 */
[----:B------:R-:W-:Y:S01]  /*39d0*/  F2FP.PACK_AB R4, R34, R197 ;  /* 0x000000c52204723e */ /* 0x000fe200000000ff */
[----:B------:R-:W-:Y:S01]  /*39e0*/  FADD.FTZ R197, R197, R60 ;  /* 0x0000003cc5c57221 */ /* 0x000fe20000010000 */
[----:B------:R-:W-:Y:S01]  /*39f0*/  F2FP.PACK_AB R5, R200, R199 ;  /* 0x000000c7c805723e */ /* 0x000fe200000000ff */
[----:B------:R-:W-:Y:S01]  /*3a00*/  FADD.FTZ R199, R199, R64 ;  /* 0x00000040c7c77221 */ /* 0x000fe20000010000 */
[----:B--2---:R-:W-:Y:S01]  /*3a10*/  F2FP.PACK_AB R6, R198, R35 ;  /* 0x00000023c606723e */ /* 0x004fe200000000ff */
[----:B------:R-:W-:Y:S01]  /*3a20*/  FADD.FTZ R34, R34, R197 ;  /* 0x000000c522227221 */ /* 0x000fe20000010000 */
[----:B------:R-:W-:Y:S01]  /*3a30*/  F2FP.PACK_AB R7, R202, R201 ;  /* 0x000000c9ca07723e */ /* 0x000fe200000000ff */
[----:B------:R-:W-:-:S02]  /*3a40*/  FADD.FTZ R200, R200, R199 ;  /* 0x000000c7c8c87221 */ /* 0x000fc40000010000 */
[----:B------:R-:W-:Y:S02]  /*3a50*/  FADD.FTZ R35, R35, R34 ;  /* 0x0000002223237221 */ /* 0x000fe40000010000 */
[----:B------:R-:W-:Y:S02]  /*3a60*/  FADD.FTZ R201, R201, R200 ;  /* 0x000000c8c9c97221 */ /* 0x000fe40000010000 */
[----:B------:R-:W-:Y:S01]  /*3a70*/  HMMA.16816.F32 R160, R4, R28, R160 ;  /* 0x0000001c04a0723c */ /* 0x000fe200000018a0 */
[----:B------:R-:W-:Y:S02]  /*3a80*/  FADD.FTZ R198, R198, R35 ;  /* 0x00000023c6c67221 */ /* 0x000fe40000010000 */
[----:B------:R-:W-:-:S05]  /*3a90*/  FADD.FTZ R202, R202, R201 ;  /* 0x000000c9caca7221 */ /* 0x000fca0000010000 */
[C---:B------:R-:W-:Y:S01]  /*3aa0*/  HMMA.16816.F32 R68, R4.reuse, R30, R68 ;  /* 0x0000001e0444723c */ /* 0x040fe20000001844 */
[----:B------:R-:W2:Y:S07]  /*3ab0*/  LDSM.16.MT88.4 R28, [R213+0x9c00] ;  /* 0x009c0000d51c783b */ /* 0x000eae0000004200 */
[C---:B------:R-:W-:Y:S08]  /*3ac0*/  HMMA.16816.F32 R72, R4.reuse, R24, R72 ;  /* 0x000000180448723c */ /* 0x040ff00000001848 */
[C---:B------:R-:W-:Y:S01]  /*3ad0*/  HMMA.16816.F32 R84, R4.reuse, R26, R84 ;  /* 0x0000001a0454723c */ /* 0x040fe20000001854 */
[----:B------:R-:W5:Y:S07]  /*3ae0*/  LDSM.16.MT88.4 R24, [R212+0x9c00] ;  /* 0x009c0000d418783b */ /* 0x000f6e0000004200 */
[C---:B------:R-:W-:Y:S08]  /*3af0*/  HMMA.16816.F32 R88, R4.reuse, R20, R88 ;  /* 0x000000140458723c */ /* 0x040ff00000001858 */
[C---:B------:R-:W-:Y:S01]  /*3b00*/  HMMA.16816.F32 R100, R4.reuse, R22, R100 ;  /* 0x000000160464723c */ /* 0x040fe20000001864 */
[----:B------:R-:W1:Y:S07]  /*3b10*/  LDSM.16.MT88.4 R20, [R213+0xac00] ;  /* 0x00ac0000d514783b */ /* 0x000e6e0000004200 */
[C---:B------:R-:W-:Y:S08]  /*3b20*/  HMMA.16816.F32 R148, R4.reuse, R16, R148 ;  /* 0x000000100494723c */ /* 0x040ff00000001894 */
[C---:B------:R-:W-:Y:S01]  /*3b30*/  HMMA.16816.F32 R112, R4.reuse, R18, R112 ;  /* 0x000000120470723c */ /* 0x040fe20000001870 */
[----:B------:R-:W1:Y:S07]  /*3b40*/  LDSM.16.MT88.4 R16, [R212+0xac00] ;  /* 0x00ac0000d410783b */ /* 0x000e6e0000004200 */
[C---:B------:R-:W-:Y:S08]  /*3b50*/  HMMA.16816.F32 R144, R4.reuse, R12, R144 ;  /* 0x0000000c0490723c */ /* 0x040ff00000001890 */
[C---:B------:R-:W-:Y:S01]  /*3b60*/  HMMA.16816.F32 R124, R4.reuse, R14, R124 ;  /* 0x0000000e047c723c */ /* 0x040fe2000000187c */
[----:B------:R-:W1:Y:S07]  /*3b70*/  LDSM.16.MT88.4 R12, [R213+0xbc00] ;  /* 0x00bc0000d50c783b */ /* 0x000e6e0000004200 */
[C---:B------:R-:W-:Y:S08]  /*3b80*/  HMMA.16816.F32 R140, R4.reuse, R8, R140 ;  /* 0x00000008048c723c */ /* 0x040ff0000000188c */
[----:B------:R-:W-:Y:S01]  /*3b90*/  HMMA.16816.F32 R136, R4, R10, R136 ;  /* 0x0000000a0488723c */ /* 0x000fe20000001888 */
[----:B------:R-:W1:Y:S06]  /*3ba0*/  LDSM.16.MT88.4 R8, [R212+0xbc00] ;  /* 0x00bc0000d408783b */ /* 0x000e6c0000004200 */
[----:B------:R-:W-:Y:S01]  /*3bb0*/  F2FP.PACK_AB R4, R191, R192 ;  /* 0x000000c0bf04723e */ /* 0x000fe200000000ff */
[----:B------:R-:W-:Y:S01]  /*3bc0*/  FADD.FTZ R192, R192, R33 ;  /* 0x00000021c0c07221 */ /* 0x000fe20000010000 */
[----:B------:R-:W-:-:S02]  /*3bd0*/  F2FP.PACK_AB R6, R188, R189 ;  /* 0x000000bdbc06723e */ /* 0x000fc400000000ff */
[C---:B------:R-:W-:Y:S01]  /*3be0*/  F2FP.PACK_AB R5, R182.reuse, R185 ;  /* 0x000000b9b605723e */ /* 0x040fe200000000ff */
[----:B------:R-:W-:Y:S01]  /*3bf0*/  FADD.FTZ R185, R185, R194 ;  /* 0x000000c2b9b97221 */ /* 0x000fe20000010000 */
[----:B------:R-:W-:Y:S01]  /*3c00*/  F2FP.PACK_AB R7, R235, R186 ;  /* 0x000000baeb07723e */ /* 0x000fe200000000ff */
[----:B------:R-:W-:Y:S02]  /*3c10*/  FADD.FTZ R192, R191, R192 ;  /* 0x000000c0bfc07221 */ /* 0x000fe40000010000 */
[----:B------:R-:W-:Y:S02]  /*3c20*/  FADD.FTZ R185, R182, R185 ;  /* 0x000000b9b6b97221 */ /* 0x000fe40000010000 */
[----:B------:R-:W-:Y:S02]  /*3c30*/  FADD.FTZ R189, R189, R192 ;  /* 0x000000c0bdbd7221 */ /* 0x000fe40000010000 */
[----:B--2---:R-:W-:Y:S01]  /*3c40*/  HMMA.16816.F32 R156, R4, R28, R156 ;  /* 0x0000001c049c723c */ /* 0x004fe2000000189c */
[----:B------:R-:W-:-:S02]  /*3c50*/  FADD.FTZ R186, R186, R185 ;  /* 0x000000b9baba7221 */ /* 0x000fc40000010000 */
[----:B------:R-:W-:Y:S02]  /*3c60*/  FADD.FTZ R237, R188, R189 ;  /* 0x000000bdbced7221 */ /* 0x000fe40000010000 */
[----:B------:R-:W-:-:S03]  /*3c70*/  FADD.FTZ R235, R235, R186 ;  /* 0x000000baebeb7221 */ /* 0x000fc60000010000 */
[C---:B------:R-:W-:Y:S08]  /*3c80*/  HMMA.16816.F32 R152, R4.reuse, R30, R152 ;  /* 0x0000001e0498723c */ /* 0x040ff00000001898 */
[C---:B-----5:R-:W-:Y:S08]  /*3c90*/  HMMA.16816.F32 R76, R4.reuse, R24, R76 ;  /* 0x00000018044c723c */ /* 0x060ff0000000184c */
[C---:B------:R-:W-:Y:S08]  /*3ca0*/  HMMA.16816.F32 R80, R4.reuse, R26, R80 ;  /* 0x0000001a0450723c */ /* 0x040ff00000001850 */
[C---:B-1----:R-:W-:Y:S08]  /*3cb0*/  HMMA.16816.F32 R92, R4.reuse, R20, R92 ;  /* 0x00000014045c723c */ /* 0x042ff0000000185c */
        /* <DEDUP_REMOVED lines=11> */
[----:B---3--:R-:W-:Y:S01]  /*3d70*/  F2FP.PACK_AB R6, R178, R177 ;  /* 0x000000b1b206723e */ /* 0x008fe200000000ff */
[----:B------:R-:W-:Y:S01]  /*3d80*/  FADD.FTZ R184, R184, R183 ;  /* 0x000000b7b8b87221 */ /* 0x000fe20000010000 */
[----:B----4-:R-:W-:Y:S01]  /*3d90*/  F2FP.PACK_AB R7, R173, R172 ;  /* 0x000000acad07723e */ /* 0x010fe200000000ff */
[----:B------:R-:W-:-:S02]  /*3da0*/  FADD.FTZ R175, R174, R175 ;  /* 0x000000afaeaf7221 */ /* 0x000fc40000010000 */
[----:B------:R-:W-:Y:S02]  /*3db0*/  FADD.FTZ R177, R177, R184 ;  /* 0x000000b8b1b17221 */ /* 0x000fe40000010000 */
[----:B------:R-:W-:Y:S02]  /*3dc0*/  FADD.FTZ R172, R172, R175 ;  /* 0x000000afacac7221 */ /* 0x000fe40000010000 */
[----:B------:R-:W-:Y:S01]  /*3dd0*/  HMMA.16816.F32 R160, R4, R28, R160 ;  /* 0x0000001c04a0723c */ /* 0x000fe200000018a0 */
[----:B------:R-:W-:Y:S02]  /*3de0*/  FADD.FTZ R239, R178, R177 ;  /* 0x000000b1b2ef7221 */ /* 0x000fe40000010000 */
[----:B------:R-:W-:-:S05]  /*3df0*/  FADD.FTZ R236, R173, R172 ;  /* 0x000000acadec7221 */ /* 0x000fca0000010000 */
[C---:B------:R-:W-:Y:S08]  /*3e00*/  HMMA.16816.F32 R68, R4.reuse, R30, R68 ;  /* 0x0000001e0444723c */ /* 0x040ff00000001844 */
        /* <DEDUP_REMOVED lines=10> */
[----:B------:R-:W-:Y:S05]  /*3eb0*/  @!UPT UIADD3 URZ, URZ, URZ, URZ ;  /* 0x0000003f3f3ff290 */ /* 0x000fea000fffe03f */
[----:B------:R-:W-:Y:S11]  /*3ec0*/  @!P0 BRA `(.L_x_2) ;  /* 0x0000376000008947 */ /* 0x000ff60003800000 */
[----:B------:R-:W-:-:S04]  /*3ed0*/  DEPBAR.LE SB0, 0x0 ;  /* 0x000080000000791a */ /* 0x000fc80000000000 */
[----:B------:R-:W-:-:S04]  /*3ee0*/  IADD3 R251, R164, -0x2, RZ ;  /* 0xfffffffea4fb7810 */ /* 0x000fc80007ffe0ff */
[----:B------:R-:W-:Y:S01]  /*3ef0*/  SHF.R.S32.HI R2, RZ, 0x1f, R251 ;  /* 0x0000001fff027819 */ /* 0x000fe200000114fb */
[----:B------:R-:W-:Y:S02]  /*3f00*/  IMAD R4, R220, R251, RZ ;  /* 0x000000fbdc047224 */ /* 0x000fe400078e02ff */
[----:B------:R-:W-:-:S04]  /*3f10*/  IMAD.WIDE.U32 R6, R251, R221, R248 ;  /* 0x000000ddfb067225 */ /* 0x000fc800078e00f8 */
[----:B------:R-:W-:Y:S01]  /*3f20*/  IMAD R2, R2, R221, R4 ;  /* 0x000000dd02027224 */ /* 0x000fe200078e0204 */
[----:B------:R-:W-:Y:S01]  /*3f30*/  BAR.SYNC.DEFER_BLOCKING 0x0 ;  /* 0x0000000000007b1d */ /* 0x000fe20000010000 */
[----:B------:R-:W-:Y:S02]  /*3f40*/  LEA R12, P1, R6, c[0x0][0x170], 0x1 ;  /* 0x00005c00060c7a11 */ /* 0x000fe400078208ff */
[----:B------:R-:W-:Y:S02]  /*3f50*/  IMAD.IADD R2, R7, 0x1, R2 ;  /* 0x0000000107027824 */ /* 0x000fe400078e0202 */
[----:B------:R-:W-:-:S03]  /*3f60*/  LEA R14, P0, R0, R12, 0x1 ;  /* 0x0000000c000e7211 */ /* 0x000fc600078008ff */
[----:B------:R-:W-:Y:S01]  /*3f70*/  LEA.HI.X R13, R6, c[0x0][0x174], R2, 0x1, P1 ;  /* 0x00005d00060d7a11 */ /* 0x000fe200008f0c02 */
[----:B------:R-:W-:-:S03]  /*3f80*/  IMAD R2, R251, 0x40, R238 ;  /* 0x00000040fb027824 */ /* 0x000fc600078e02ee */
[----:B------:R-:W-:Y:S02]  /*3f90*/  LEA.HI.X R15, R0, R13, R3, 0x1, P0 ;  /* 0x0000000d000f7211 */ /* 0x000fe400000f0c03 */
[C---:B------:R-:W-:Y:S02]  /*3fa0*/  ISETP.GE.AND P6, PT, R2.reuse, R234, PT ;  /* 0x000000ea0200720c */ /* 0x040fe40003fc6270 */
[----:B------:R-:W-:Y:S01]  /*3fb0*/  ISETP.GE.AND P2, PT, R2, R233, PT ;  /* 0x000000e90200720c */ /* 0x000fe20003f46270 */
        /* <DEDUP_REMOVED lines=9> */
[----:B------:R-:W-:Y:S04]  /*4050*/  LDSM.16.M88.4 R200, [R217] ;  /* 0x00000000d9c8783b */ /* 0x000fe80000000200 */
[----:B------:R-:W2:Y:S04]  /*4060*/  LDSM.16.M88.4 R20, [R216] ;  /* 0x00000000d814783b */ /* 0x000ea80000000200 */
[----:B------:R-:W3:Y:S04]  /*4070*/  LDSM.16.M88.4 R56, [R217+0x1000] ;  /* 0x00100000d938783b */ /* 0x000ee80000000200 */
[----:B------:R-:W-:Y:S04]  /*4080*/  LDSM.16.M88.4 R40, [R215] ;  /* 0x00000000d728783b */ /* 0x000fe80000000200 */
[----:B------:R-:W4:Y:S04]  /*4090*/  LDSM.16.M88.4 R8, [R214] ;  /* 0x00000000d608783b */ /* 0x000f280000000200 */
[----:B------:R-:W5:Y:S04]  /*40a0*/  LDSM.16.M88.4 R180, [R215+0x1000] ;  /* 0x00100000d7b4783b */ /* 0x000f680000000200 */
[----:B------:R-:W1:Y:S04]  /*40b0*/  LDSM.16.M88.4 R4, [R216+0x400] ;  /* 0x00040000d804783b */ /* 0x000e680000000200 */
[----:B------:R-:W1:Y:S04]  /*40c0*/  LDSM.16.M88.4 R192, [R216+0xc00] ;  /* 0x000c0000d8c0783b */ /* 0x000e680000000200 */
[----:B------:R-:W1:Y:S04]  /*40d0*/  LDSM.16.M88.4 R64, [R216+0x800] ;  /* 0x00080000d840783b */ /* 0x000e680000000200 */
[----:B------:R-:W1:Y:S04]  /*40e0*/  LDSM.16.M88.4 R184, [R214+0x400] ;  /* 0x00040000d6b8783b */ /* 0x000e680000000200 */
[----:B------:R-:W1:Y:S01]  /*40f0*/  LDSM.16.M88.4 R52, [R214+0xc00] ;  /* 0x000c0000d634783b */ /* 0x000e620000000200 */
[-C--:B--2---:R-:W-:Y:S03]  /*4100*/  HMMA.16816.F32 R32, R200, R20.reuse, RZ ;  /* 0x00000014c820723c */ /* 0x084fe600000018ff */
[----:B------:R-:W2:Y:S04]  /*4110*/  LDSM.16.M88.4 R188, [R214+0x800] ;  /* 0x00080000d6bc783b */ /* 0x000ea80000000200 */
[----:B------:R-:W-:Y:S01]  /*4120*/  LDSM.16.M88.4 R44, [R217+0x3000] ;  /* 0x00300000d92c783b */ /* 0x000fe20000000200 */
[C---:B---3--:R-:W-:Y:S03]  /*4130*/  HMMA.16816.F32 R28, R56.reuse, R20, RZ ;  /* 0x00000014381c723c */ /* 0x048fe600000018ff */
[----:B------:R-:W3:Y:S04]  /*4140*/  LDSM.16.M88.4 R36, [R216+0x1000] ;  /* 0x00100000d824783b */ /* 0x000ee80000000200 */
[----:B------:R-:W1:Y:S01]  /*4150*/  LDSM.16.M88.4 R240, [R217+0x2000] ;  /* 0x00200000d9f0783b */ /* 0x000e620000000200 */
[-C--:B------:R-:W-:Y:S03]  /*4160*/  HMMA.16816.F32 R24, R56, R22.reuse, RZ ;  /* 0x000000163818723c */ /* 0x080fe600000018ff */
[----:B------:R-:W1:Y:S04]  /*4170*/  LDSM.16.M88.4 R48, [R216+0x1400] ;  /* 0x00140000d830783b */ /* 0x000e680000000200 */
[----:B------:R-:W-:Y:S01]  /*4180*/  LDSM.16.M88.4 R196, [R215+0x2000] ;  /* 0x00200000d7c4783b */ /* 0x000fe20000000200 */
[----:B------:R-:W-:Y:S03]  /*4190*/  HMMA.16816.F32 R20, R200, R22, RZ ;  /* 0x00000016c814723c */ /* 0x000fe600000018ff */
[----:B------:R-:W-:Y:S04]  /*41a0*/  LDSM.16.M88.4 R208, [R216+0x1c00] ;  /* 0x001c0000d8d0783b */ /* 0x000fe80000000200 */
[----:B------:R-:W-:Y:S01]  /*41b0*/  LDSM.16.M88.4 R244, [R216+0x1800] ;  /* 0x00180000d8f4783b */ /* 0x000fe20000000200 */
[-C--:B----4-:R-:W-:Y:S03]  /*41c0*/  HMMA.16816.F32 R32, R40, R8.reuse, R32 ;  /* 0x000000082820723c */ /* 0x090fe60000001820 */
[----:B------:R-:W0:Y:S05]  /*41d0*/  LDGDEPBAR ;  /* 0x00000000000079af */ /* 0x000e2a0000000000 */
[C---:B-----5:R-:W-:Y:S08]  /*41e0*/  HMMA.16816.F32 R28, R180.reuse, R8, R28 ;  /* 0x00000008b41c723c */ /* 0x060ff0000000181c */
[-C--:B------:R-:W-:Y:S08]  /*41f0*/  HMMA.16816.F32 R24, R180, R10.reuse, R24 ;  /* 0x0000000ab418723c */ /* 0x080ff00000001818 */
[----:B------:R-:W-:Y:S08]  /*4200*/  HMMA.16816.F32 R20, R40, R10, R20 ;  /* 0x0000000a2814723c */ /* 0x000ff00000001814 */
[C---:B-1----:R-:W-:Y:S08]  /*4210*/  HMMA.16816.F32 R12, R56.reuse, R4, RZ ;  /* 0x00000004380c723c */ /* 0x042ff000000018ff */
[C---:B------:R-:W-:Y:S08]  /*4220*/  HMMA.16816.F32 R8, R56.reuse, R6, RZ ;  /* 0x000000063808723c */ /* 0x040ff000000018ff */
[C---:B------:R-:W-:Y:S08]  /*4230*/  HMMA.16816.F32 R60, R56.reuse, R192, RZ ;  /* 0x000000c0383c723c */ /* 0x040ff000000018ff */
[C---:B------:R-:W-:Y:S08]  /*4240*/  HMMA.16816.F32 R176, R56.reuse, R64, RZ ;  /* 0x0000004038b0723c */ /* 0x040ff000000018ff */
[C---:B------:R-:W-:Y:S08]  /*4250*/  HMMA.16816.F32 R172, R56.reuse, R66, RZ ;  /* 0x0000004238ac723c */ /* 0x040ff000000018ff */
[----:B------:R-:W-:Y:S08]  /*4260*/  HMMA.16816.F32 R56, R56, R194, RZ ;  /* 0x000000c23838723c */ /* 0x000ff000000018ff */
[C---:B------:R-:W-:Y:S08]  /*4270*/  HMMA.16816.F32 R16, R200.reuse, R4, RZ ;  /* 0x00000004c810723c */ /* 0x040ff000000018ff */
[----:B------:R-:W-:Y:S08]  /*4280*/  HMMA.16816.F32 R4, R200, R6, RZ ;  /* 0x00000006c804723c */ /* 0x000ff000000018ff */
[C---:B------:R-:W-:Y:S08]  /*4290*/  HMMA.16816.F32 R12, R180.reuse, R184, R12 ;  /* 0x000000b8b40c723c */ /* 0x040ff0000000180c */
[C---:B------:R-:W-:Y:S08]  /*42a0*/  HMMA.16816.F32 R8, R180.reuse, R186, R8 ;  /* 0x000000bab408723c */ /* 0x040ff00000001808 */
[C---:B------:R-:W-:Y:S08]  /*42b0*/  HMMA.16816.F32 R60, R180.reuse, R52, R60 ;  /* 0x00000034b43c723c */ /* 0x040ff0000000183c */
[C---:B--2---:R-:W-:Y:S08]  /*42c0*/  HMMA.16816.F32 R176, R180.reuse, R188, R176 ;  /* 0x000000bcb4b0723c */ /* 0x044ff000000018b0 */
[C---:B------:R-:W-:Y:S08]  /*42d0*/  HMMA.16816.F32 R172, R180.reuse, R190, R172 ;  /* 0x000000beb4ac723c */ /* 0x040ff000000018ac */
[----:B------:R-:W-:Y:S08]  /*42e0*/  HMMA.16816.F32 R56, R180, R54, R56 ;  /* 0x00000036b438723c */ /* 0x000ff00000001838 */
[C---:B------:R-:W-:Y:S08]  /*42f0*/  HMMA.16816.F32 R180, R200.reuse, R64, RZ ;  /* 0x00000040c8b4723c */ /* 0x040ff000000018ff */
[C---:B------:R-:W-:Y:S08]  /*4300*/  HMMA.16816.F32 R204, R200.reuse, R192, RZ ;  /* 0x000000c0c8cc723c */ /* 0x040ff000000018ff */
[C---:B------:R-:W-:Y:S08]  /*4310*/  HMMA.16816.F32 R64, R200.reuse, R66, RZ ;  /* 0x00000042c840723c */ /* 0x040ff000000018ff */
[----:B------:R-:W-:Y:S01]  /*4320*/  HMMA.16816.F32 R200, R200, R194, RZ ;  /* 0x000000c2c8c8723c */ /* 0x000fe200000018ff */
[----:B------:R-:W-:Y:S07]  /*4330*/  LDSM.16.M88.4 R192, [R215+0x3000] ;  /* 0x00300000d7c0783b */ /* 0x000fee0000000200 */
[-C--:B---3--:R-:W-:Y:S08]  /*4340*/  HMMA.16816.F32 R28, R44, R36.reuse, R28 ;  /* 0x000000242c1c723c */ /* 0x088ff0000000181c */
[----:B------:R-:W-:Y:S08]  /*4350*/  HMMA.16816.F32 R32, R240, R36, R32 ;  /* 0x00000024f020723c */ /* 0x000ff00000001820 */
[-C--:B------:R-:W-:Y:S08]  /*4360*/  HMMA.16816.F32 R24, R44, R38.reuse, R24 ;  /* 0x000000262c18723c */ /* 0x080ff00000001818 */
[----:B------:R-:W-:Y:S01]  /*4370*/  HMMA.16816.F32 R20, R240, R38, R20 ;  /* 0x00000026f014723c */ /* 0x000fe20000001814 */
[----:B------:R-:W1:Y:S07]  /*4380*/  LDSM.16.M88.4 R36, [R214+0x1000] ;  /* 0x00100000d624783b */ /* 0x000e6e0000000200 */
[C---:B------:R-:W-:Y:S08]  /*4390*/  HMMA.16816.F32 R16, R40.reuse, R184, R16 ;  /* 0x000000b82810723c */ /* 0x040ff00000001810 */
[----:B------:R-:W-:Y:S01]  /*43a0*/  HMMA.16816.F32 R4, R40, R186, R4 ;  /* 0x000000ba2804723c */ /* 0x000fe20000001804 */
[----:B------:R-:W2:Y:S07]  /*43b0*/  LDSM.16.M88.4 R184, [R214+0x1400] ;  /* 0x00140000d6b8783b */ /* 0x000eae0000000200 */
[-C--:B------:R-:W-:Y:S08]  /*43c0*/  HMMA.16816.F32 R12, R44, R48.reuse, R12 ;  /* 0x000000302c0c723c */ /* 0x080ff0000000180c */
[----:B------:R-:W-:Y:S08]  /*43d0*/  HMMA.16816.F32 R16, R240, R48, R16 ;  /* 0x00000030f010723c */ /* 0x000ff00000001810 */
[-C--:B------:R-:W-:Y:S08]  /*43e0*/  HMMA.16816.F32 R8, R44, R50.reuse, R8 ;  /* 0x000000322c08723c */ /* 0x080ff00000001808 */
[----:B------:R-:W-:Y:S01]  /*43f0*/  HMMA.16816.F32 R4, R240, R50, R4 ;  /* 0x00000032f004723c */ /* 0x000fe20000001804 */
[----:B------:R-:W-:Y:S07]  /*4400*/  LDSM.16.M88.4 R48, [R217+0x5000] ;  /* 0x00500000d930783b */ /* 0x000fee0000000200 */
[C---:B------:R-:W-:Y:S08]  /*4410*/  HMMA.16816.F32 R204, R40.reuse, R52, R204 ;  /* 0x0000003428cc723c */ /* 0x040ff000000018cc */
[----:B------:R-:W-:Y:S01]  /*4420*/  HMMA.16816.F32 R200, R40, R54, R200 ;  /* 0x0000003628c8723c */ /* 0x000fe200000018c8 */
[----:B------:R-:W-:Y:S07]  /*4430*/  LDSM.16.M88.4 R52, [R217+0x4000] ;  /* 0x00400000d934783b */ /* 0x000fee0000000200 */
[-C--:B-1----:R-:W-:Y:S08]  /*4440*/  HMMA.16816.F32 R28, R192, R36.reuse, R28 ;  /* 0x00000024c01c723c */ /* 0x082ff0000000181c */
[----:B------:R-:W-:Y:S08]  /*4450*/  HMMA.16816.F32 R32, R196, R36, R32 ;  /* 0x00000024c420723c */ /* 0x000ff00000001820 */
[-C--:B------:R-:W-:Y:S08]  /*4460*/  HMMA.16816.F32 R24, R192, R38.reuse, R24 ;  /* 0x00000026c018723c */ /* 0x080ff00000001818 */
[----:B------:R-:W-:Y:S01]  /*4470*/  HMMA.16816.F32 R20, R196, R38, R20 ;  /* 0x00000026c414723c */ /* 0x000fe20000001814 */
[----:B------:R-:W1:Y:S07]  /*4480*/  LDSM.16.M88.4 R36, [R216+0x2400] ;  /* 0x00240000d824783b */ /* 0x000e6e0000000200 */
[C---:B------:R-:W-:Y:S08]  /*4490*/  HMMA.16816.F32 R180, R40.reuse, R188, R180 ;  /* 0x000000bc28b4723c */ /* 0x040ff000000018b4 */
[----:B------:R-:W-:Y:S01]  /*44a0*/  HMMA.16816.F32 R64, R40, R190, R64 ;  /* 0x000000be2840723c */ /* 0x000fe20000001840 */
[----:B------:R-:W3:Y:S04]  /*44b0*/  LDSM.16.M88.4 R40, [R216+0x2000] ;  /* 0x00200000d828783b */ /* 0x000ee80000000200 */
[----:B------:R-:W-:Y:S03]  /*44c0*/  LDSM.16.M88.4 R188, [R214+0x1800] ;  /* 0x00180000d6bc783b */ /* 0x000fe60000000200 */
[-C--:B--2---:R-:W-:Y:S08]  /*44d0*/  HMMA.16816.F32 R16, R196, R184.reuse, R16 ;  /* 0x000000b8c410723c */ /* 0x084ff00000001810 */
[C---:B------:R-:W-:Y:S08]  /*44e0*/  HMMA.16816.F32 R12, R192.reuse, R184, R12 ;  /* 0x000000b8c00c723c */ /* 0x040ff0000000180c */
[-C--:B------:R-:W-:Y:S08]  /*44f0*/  HMMA.16816.F32 R8, R192, R186.reuse, R8 ;  /* 0x000000bac008723c */ /* 0x080ff00000001808 */
[----:B------:R-:W-:Y:S01]  /*4500*/  HMMA.16816.F32 R4, R196, R186, R4 ;  /* 0x000000bac404723c */ /* 0x000fe20000001804 */
[----:B------:R-:W-:Y:S07]  /*4510*/  LDSM.16.M88.4 R184, [R214+0x1c00] ;  /* 0x001c0000d6b8783b */ /* 0x000fee0000000200 */
[C---:B------:R-:W-:Y:S08]  /*4520*/  HMMA.16816.F32 R60, R44.reuse, R208, R60 ;  /* 0x000000d02c3c723c */ /* 0x040ff0000000183c */
[C---:B------:R-:W-:Y:S08]  /*4530*/  HMMA.16816.F32 R176, R44.reuse, R244, R176 ;  /* 0x000000f42cb0723c */ /* 0x040ff000000018b0 */
[C---:B------:R-:W-:Y:S08]  /*4540*/  HMMA.16816.F32 R172, R44.reuse, R246, R172 ;  /* 0x000000f62cac723c */ /* 0x040ff000000018ac */
[----:B------:R-:W-:Y:S01]  /*4550*/  HMMA.16816.F32 R56, R44, R210, R56 ;  /* 0x000000d22c38723c */ /* 0x000fe20000001838 */
[----:B------:R-:W-:Y:S07]  /*4560*/  LDSM.16.M88.4 R44, [R215+0x4000] ;  /* 0x00400000d72c783b */ /* 0x000fee0000000200 */
[-C--:B-1----:R-:W-:Y:S08]  /*4570*/  HMMA.16816.F32 R16, R52, R36.reuse, R16 ;  /* 0x000000243410723c */ /* 0x082ff00000001810 */
[C---:B------:R-:W-:Y:S08]  /*4580*/  HMMA.16816.F32 R12, R48.reuse, R36, R12 ;  /* 0x00000024300c723c */ /* 0x040ff0000000180c */
[-C--:B------:R-:W-:Y:S08]  /*4590*/  HMMA.16816.F32 R8, R48, R38.reuse, R8 ;  /* 0x000000263008723c */ /* 0x080ff00000001808 */
[----:B------:R-:W-:Y:S01]  /*45a0*/  HMMA.16816.F32 R4, R52, R38, R4 ;  /* 0x000000263404723c */ /* 0x000fe20000001804 */
[----:B------:R-:W1:Y:S07]  /*45b0*/  LDSM.16.M88.4 R36, [R214+0x2000] ;  /* 0x00200000d624783b */ /* 0x000e6e0000000200 */
[-C--:B---3--:R-:W-:Y:S08]  /*45c0*/  HMMA.16816.F32 R28, R48, R40.reuse, R28 ;  /* 0x00000028301c723c */ /* 0x088ff0000000181c */
[----:B------:R-:W-:Y:S08]  /*45d0*/  HMMA.16816.F32 R32, R52, R40, R32 ;  /* 0x000000283420723c */ /* 0x000ff00000001820 */
[-C--:B------:R-:W-:Y:S08]  /*45e0*/  HMMA.16816.F32 R24, R48, R42.reuse, R24 ;  /* 0x0000002a3018723c */ /* 0x080ff00000001818 */
[----:B------:R-:W-:Y:S01]  /*45f0*/  HMMA.16816.F32 R20, R52, R42, R20 ;  /* 0x0000002a3414723c */ /* 0x000fe20000001814 */
[----:B------:R-:W2:Y:S07]  /*4600*/  LDSM.16.M88.4 R40, [R215+0x5000] ;  /* 0x00500000d728783b */ /* 0x000eae0000000200 */
[----:B------:R-:W-:Y:S08]  /*4610*/  HMMA.16816.F32 R180, R240, R244, R180 ;  /* 0x000000f4f0b4723c */ /* 0x000ff000000018b4 */
[----:B-1----:R-:W-:Y:S08]  /*4620*/  HMMA.16816.F32 R32, R44, R36, R32 ;  /* 0x000000242c20723c */ /* 0x002ff00000001820 */
[----:B------:R-:W-:Y:S08]  /*4630*/  HMMA.16816.F32 R64, R240, R246, R64 ;  /* 0x000000f6f040723c */ /* 0x000ff00000001840 */
[----:B------:R-:W-:Y:S08]  /*4640*/  HMMA.16816.F32 R20, R44, R38, R20 ;  /* 0x000000262c14723c */ /* 0x000ff00000001814 */
[----:B------:R-:W-:Y:S01]  /*4650*/  FSEL R252, R32, -INF , !P6 ;  /* 0xff80000020fc7808 */ /* 0x000fe20007000000 */
[----:B--2---:R-:W-:Y:S01]  /*4660*/  HMMA.16816.F32 R28, R40, R36, R28 ;  /* 0x00000024281c723c */ /* 0x004fe2000000181c */
[----:B------:R-:W-:-:S06]  /*4670*/  FSEL R250, R34, -INF , !P2 ;  /* 0xff80000022fa7808 */ /* 0x000fcc0005000000 */
[C---:B------:R-:W-:Y:S01]  /*4680*/  IADD3 R37, R2.reuse, 0x1, RZ ;  /* 0x0000000102257810 */ /* 0x040fe20007ffe0ff */
[----:B------:R-:W-:Y:S01]  /*4690*/  HMMA.16816.F32 R24, R40, R38, R24 ;  /* 0x000000262818723c */ /* 0x000fe20000001818 */
[----:B------:R-:W-:Y:S02]  /*46a0*/  IADD3 R36, R2, 0x8, RZ ;  /* 0x0000000802247810 */ /* 0x000fe40007ffe0ff */
[C---:B------:R-:W-:Y:S02]  /*46b0*/  ISETP.GE.AND P0, PT, R37.reuse, R234, PT ;  /* 0x000000ea2500720c */ /* 0x040fe40003f06270 */
[----:B------:R-:W-:Y:S02]  /*46c0*/  ISETP.GE.AND P1, PT, R37, R233, PT ;  /* 0x000000e92500720c */ /* 0x000fe40003f26270 */
[----:B------:R-:W-:Y:S01]  /*46d0*/  FSEL R247, R33, -INF , !P0 ;  /* 0xff80000021f77808 */ /* 0x000fe20004000000 */
[----:B------:R-:W-:Y:S01]  /*46e0*/  HMMA.16816.F32 R176, R192, R188, R176 ;  /* 0x000000bcc0b0723c */ /* 0x000fe200000018b0 */
[----:B------:R-:W-:-:S02]  /*46f0*/  ISETP.GE.AND P5, PT, R37, R232, PT ;  /* 0x000000e82500720c */ /* 0x000fc40003fa6270 */
[----:B------:R-:W-:Y:S02]  /*4700*/  ISETP.GE.AND P3, PT, R37, R169, PT ;  /* 0x000000a92500720c */ /* 0x000fe40003f66270 */
[C---:B------:R-:W-:Y:S02]  /*4710*/  ISETP.GE.AND P4, PT, R36.reuse, R234, PT ;  /* 0x000000ea2400720c */ /* 0x040fe40003f86270 */
[C---:B------:R-:W-:Y:S01]  /*4720*/  ISETP.GE.AND P6, PT, R36.reuse, R233, PT ;  /* 0x000000e92400720c */ /* 0x040fe20003fc6270 */
[----:B------:R-:W-:Y:S01]  /*4730*/  HMMA.16816.F32 R172, R192, R190, R172 ;  /* 0x000000bec0ac723c */ /* 0x000fe200000018ac */
[C---:B------:R-:W-:Y:S02]  /*4740*/  ISETP.GE.AND P0, PT, R36.reuse, R232, PT ;  /* 0x000000e82400720c */ /* 0x040fe40003f06270 */
[----:B------:R-:W-:Y:S02]  /*4750*/  ISETP.GE.AND P2, PT, R36, R169, PT ;  /* 0x000000a92400720c */ /* 0x000fe40003f46270 */
[----:B------:R-:W1:Y:S01]  /*4760*/  LDSM.16.M88.4 R36, [R214+0x2400] ;  /* 0x00240000d624783b */ /* 0x000e620000000200 */
[----:B------:R-:W-:-:S02]  /*4770*/  FSEL R22, R22, -INF , !P6 ;  /* 0xff80000016167808 */ /* 0x000fc40007000000 */
[----:B------:R-:W-:Y:S01]  /*4780*/  HMMA.16816.F32 R180, R196, R188, R180 ;  /* 0x000000bcc4b4723c */ /* 0x000fe200000018b4 */
[----:B------:R-:W-:-:S07]  /*4790*/  FSEL R26, R26, -INF , !P2 ;  /* 0xff8000001a1a7808 */ /* 0x000fce0005000000 */
[----:B------:R-:W-:Y:S01]  /*47a0*/  HMMA.16816.F32 R64, R196, R190, R64 ;  /* 0x000000bec440723c */ /* 0x000fe20000001840 */
[----:B------:R-:W2:Y:S07]  /*47b0*/  LDSM.16.M88.4 R188, [R216+0x2800] ;  /* 0x00280000d8bc783b */ /* 0x000eae0000000200 */
[C---:B------:R-:W-:Y:S08]  /*47c0*/  HMMA.16816.F32 R204, R240.reuse, R208, R204 ;  /* 0x000000d0f0cc723c */ /* 0x040ff000000018cc */
[----:B------:R-:W-:Y:S08]  /*47d0*/  HMMA.16816.F32 R200, R240, R210, R200 ;  /* 0x000000d2f0c8723c */ /* 0x000ff000000018c8 */
[C---:B------:R-:W-:Y:S08]  /*47e0*/  HMMA.16816.F32 R60, R192.reuse, R184, R60 ;  /* 0x000000b8c03c723c */ /* 0x040ff0000000183c */
[----:B------:R-:W-:Y:S01]  /*47f0*/  HMMA.16816.F32 R56, R192, R186, R56 ;  /* 0x000000bac038723c */ /* 0x000fe20000001838 */
[----:B------:R-:W3:Y:S07]  /*4800*/  LDSM.16.M88.4 R192, [R216+0x2c00] ;  /* 0x002c0000d8c0783b */ /* 0x000eee0000000200 */
[C---:B------:R-:W-:Y:S08]  /*4810*/  HMMA.16816.F32 R204, R196.reuse, R184, R204 ;  /* 0x000000b8c4cc723c */ /* 0x040ff000000018cc */
[----:B------:R-:W-:Y:S08]  /*4820*/  HMMA.16816.F32 R200, R196, R186, R200 ;  /* 0x000000bac4c8723c */ /* 0x000ff000000018c8 */
[----:B-1----:R-:W-:Y:S08]  /*4830*/  HMMA.16816.F32 R16, R44, R36, R16 ;  /* 0x000000242c10723c */ /* 0x002ff00000001810 */
[-C--:B--2---:R-:W-:Y:S08]  /*4840*/  HMMA.16816.F32 R176, R48, R188.reuse, R176 ;  /* 0x000000bc30b0723c */ /* 0x084ff000000018b0 */
[----:B------:R-:W-:Y:S07]  /*4850*/  HMMA.16816.F32 R180, R52, R188, R180 ;  /* 0x000000bc34b4723c */ /* 0x000fee00000018b4 */
[----:B------:R-:W-:Y:S01]  /*4860*/  FSEL R188, R35, -INF , !P1 ;  /* 0xff80000023bc7808 */ /* 0x000fe20004800000 */
[----:B------:R-:W-:Y:S01]  /*4870*/  HMMA.16816.F32 R12, R40, R36, R12 ;  /* 0x00000024280c723c */ /* 0x000fe2000000180c */
[----:B------:R-:W-:Y:S01]  /*4880*/  ISETP.GE.AND P1, PT, R2, R232, PT ;  /* 0x000000e80200720c */ /* 0x000fe20003f26270 */
[----:B------:R-:W1:Y:S03]  /*4890*/  LDSM.16.M88.4 R32, [R214+0x2800] ;  /* 0x00280000d620783b */ /* 0x000e660000000200 */
[----:B------:R-:W-:-:S02]  /*48a0*/  FSEL R28, R28, -INF , !P1 ;  /* 0xff8000001c1c7808 */ /* 0x000fc40004800000 */
[C---:B------:R-:W-:Y:S01]  /*48b0*/  IADD3 R36, R2.reuse, 0x9, RZ ;  /* 0x0000000902247810 */ /* 0x040fe20007ffe0ff */
[C---:B------:R-:W-:Y:S01]  /*48c0*/  HMMA.16816.F32 R64, R52.reuse, R190, R64 ;  /* 0x000000be3440723c */ /* 0x040fe20000001840 */
[----:B------:R-:W-:Y:S02]  /*48d0*/  FSEL R37, R29, -INF , !P5 ;  /* 0xff8000001d257808 */ /* 0x000fe40006800000 */
[----:B------:R-:W-:Y:S02]  /*48e0*/  ISETP.GE.AND P1, PT, R2, R169, PT ;  /* 0x000000a90200720c */ /* 0x000fe40003f26270 */
[----:B------:R-:W-:Y:S02]  /*48f0*/  ISETP.GE.AND P5, PT, R36, R232, PT ;  /* 0x000000e82400720c */ /* 0x000fe40003fa6270 */
[----:B------:R-:W-:Y:S01]  /*4900*/  FSEL R29, R24, -INF , !P0 ;  /* 0xff800000181d7808 */ /* 0x000fe20004000000 */
[----:B---3--:R-:W-:Y:S01]  /*4910*/  HMMA.16816.F32 R204, R52, R192, R204 ;  /* 0x000000c034cc723c */ /* 0x008fe200000018cc */
[----:B------:R-:W-:-:S02]  /*4920*/  FSEL R25, R25, -INF , !P5 ;  /* 0xff80000019197808 */ /* 0x000fc40006800000 */
[----:B------:R-:W-:Y:S02]  /*4930*/  FSEL R30, R30, -INF , !P1 ;  /* 0xff8000001e1e7808 */ /* 0x000fe40004800000 */
[C---:B------:R-:W-:Y:S02]  /*4940*/  ISETP.GE.AND P0, PT, R36.reuse, R234, PT ;  /* 0x000000ea2400720c */ /* 0x040fe40003f06270 */
[C---:B------:R-:W-:Y:S01]  /*4950*/  ISETP.GE.AND P5, PT, R36.reuse, R233, PT ;  /* 0x000000e92400720c */ /* 0x040fe20003fa6270 */
[----:B------:R-:W-:Y:S01]  /*4960*/  HMMA.16816.F32 R200, R52, R194, R200 ;  /* 0x000000c234c8723c */ /* 0x000fe200000018c8 */
[----:B------:R-:W-:Y:S02]  /*4970*/  ISETP.GE.AND P1, PT, R36, R169, PT ;  /* 0x000000a92400720c */ /* 0x000fe40003f26270 */
[----:B------:R-:W-:Y:S02]  /*4980*/  IADD3 R36, R2, 0x10, RZ ;  /* 0x0000001002247810 */ /* 0x000fe40007ffe0ff */
[----:B------:R-:W-:-:S02]  /*4990*/  FSEL R24, R31, -INF , !P3 ;  /* 0xff8000001f187808 */ /* 0x000fc40005800000 */
[----:B------:R-:W-:Y:S01]  /*49a0*/  ISETP.GE.AND P3, PT, R36, R234, PT ;  /* 0x000000ea2400720c */ /* 0x000fe20003f66270 */
[C---:B------:R-:W-:Y:S01]  /*49b0*/  HMMA.16816.F32 R60, R48.reuse, R192, R60 ;  /* 0x000000c0303c723c */ /* 0x040fe2000000183c */
[----:B------:R-:W-:Y:S02]  /*49c0*/  FSEL R55, R21, -INF , !P0 ;  /* 0xff80000015377808 */ /* 0x000fe40004000000 */
[----:B------:R-:W-:Y:S02]  /*49d0*/  IADD3 R21, R2, 0x11, RZ ;  /* 0x0000001102157810 */ /* 0x000fe40007ffe0ff */
[----:B------:R-:W-:Y:S02]  /*49e0*/  FSEL R53, R20, -INF , !P4 ;  /* 0xff80000014357808 */ /* 0x000fe40006000000 */
[----:B------:R-:W-:Y:S01]  /*49f0*/  FSEL R20, R27, -INF , !P1 ;  /* 0xff8000001b147808 */ /* 0x000fe20004800000 */
[----:B------:R-:W-:Y:S01]  /*4a00*/  HMMA.16816.F32 R172, R48, R190, R172 ;  /* 0x000000be30ac723c */ /* 0x000fe200000018ac */
[----:B------:R-:W-:-:S02]  /*4a10*/  FSEL R193, R16, -INF , !P3 ;  /* 0xff80000010c17808 */ /* 0x000fc40005800000 */
[CC--:B------:R-:W-:Y:S02]  /*4a20*/  ISETP.GE.AND P4, PT, R36.reuse, R233.reuse, PT ;  /* 0x000000e92400720c */ /* 0x0c0fe40003f86270 */
[----:B------:R-:W-:Y:S02]  /*4a30*/  ISETP.GE.AND P0, PT, R36, R232, PT ;  /* 0x000000e82400720c */ /* 0x000fe40003f06270 */
[C---:B------:R-:W-:Y:S01]  /*4a40*/  ISETP.GE.AND P6, PT, R21.reuse, R234, PT ;  /* 0x000000ea1500720c */ /* 0x040fe20003fc6270 */
[----:B------:R-:W-:Y:S01]  /*4a50*/  HMMA.16816.F32 R8, R40, R38, R8 ;  /* 0x000000262808723c */ /* 0x000fe20000001808 */
[----:B------:R-:W-:Y:S02]  /*4a60*/  ISETP.GE.AND P1, PT, R21, R233, PT ;  /* 0x000000e91500720c */ /* 0x000fe40003f26270 */
[----:B------:R-:W-:Y:S02]  /*4a70*/  IADD3 R16, R2, 0x18, RZ ;  /* 0x0000001802107810 */ /* 0x000fe40007ffe0ff */
[----:B------:R-:W-:-:S02]  /*4a80*/  FSEL R243, R17, -INF , !P6 ;  /* 0xff80000011f37808 */ /* 0x000fc40007000000 */
[----:B------:R-:W-:Y:S01]  /*4a90*/  FSEL R240, R18, -INF , !P4 ;  /* 0xff80000012f07808 */ /* 0x000fe20006000000 */
[C---:B------:R-:W-:Y:S01]  /*4aa0*/  HMMA.16816.F32 R4, R44.reuse, R38, R4 ;  /* 0x000000262c04723c */ /* 0x040fe20000001804 */
[----:B------:R-:W-:Y:S02]  /*4ab0*/  FSEL R238, R19, -INF , !P1 ;  /* 0xff80000013ee7808 */ /* 0x000fe40004800000 */
[----:B------:R-:W-:Y:S02]  /*4ac0*/  FSEL R245, R12, -INF , !P0 ;  /* 0xff8000000cf57808 */ /* 0x000fe40004000000 */
[C---:B------:R-:W-:Y:S02]  /*4ad0*/  ISETP.GE.AND P4, PT, R16.reuse, R234, PT ;  /* 0x000000ea1000720c */ /* 0x040fe40003f86270 */
[C---:B------:R-:W-:Y:S01]  /*4ae0*/  ISETP.GE.AND P6, PT, R16.reuse, R233, PT ;  /* 0x000000e91000720c */ /* 0x040fe20003fc6270 */
[----:B-1----:R-:W-:Y:S01]  /*4af0*/  HMMA.16816.F32 R180, R44, R32, R180 ;  /* 0x000000202cb4723c */ /* 0x002fe200000018b4 */
[----:B------:R-:W-:-:S02]  /*4b00*/  ISETP.GE.AND P1, PT, R16, R232, PT ;  /* 0x000000e81000720c */ /* 0x000fc40003f26270 */
[----:B------:R-:W-:Y:S02]  /*4b10*/  ISETP.GE.AND P0, PT, R16, R169, PT ;  /* 0x000000a91000720c */ /* 0x000fe40003f06270 */
[----:B------:R-:W1:Y:S01]  /*4b20*/  LDSM.16.M88.4 R16, [R214+0x2c00] ;  /* 0x002c0000d610783b */ /* 0x000e620000000200 */
[----:B------:R-:W-:Y:S01]  /*4b30*/  FSEL R23, R23, -INF , !P5 ;  /* 0xff80000017177808 */ /* 0x000fe20006800000 */
[----:B------:R-:W-:-:S04]  /*4b40*/  DEPBAR.LE SB0, 0x0 ;  /* 0x000080000000791a */ /* 0x000fc80000000000 */
[----:B------:R-:W-:Y:S01]  /*4b50*/  HMMA.16816.F32 R176, R40, R32, R176 ;  /* 0x0000002028b0723c */ /* 0x000fe200000018b0 */
[CC--:B------:R-:W-:Y:S02]  /*4b60*/  ISETP.GE.AND P5, PT, R21.reuse, R232.reuse, PT ;  /* 0x000000e81500720c */ /* 0x0c0fe40003fa6270 */
[-C--:B------:R-:W-:Y:S02]  /*4b70*/  ISETP.GE.AND P3, PT, R21, R169.reuse, PT ;  /* 0x000000a91500720c */ /* 0x080fe40003f66270 */
[----:B------:R-:W-:Y:S02]  /*4b80*/  IADD3 R21, R2, 0x19, RZ ;  /* 0x0000001902157810 */ /* 0x000fe40007ffe0ff */
[----:B------:R-:W-:Y:S01]  /*4b90*/  FSEL R187, R13, -INF , !P5 ;  /* 0xff8000000dbb7808 */ /* 0x000fe20006800000 */
[----:B------:R-:W-:Y:S01]  /*4ba0*/  HMMA.16816.F32 R56, R48, R194, R56 ;  /* 0x000000c23038723c */ /* 0x000fe20000001838 */
[----:B------:R-:W-:Y:S02]  /*4bb0*/  ISETP.GE.AND P2, PT, R36, R169, PT ;  /* 0x000000a92400720c */ /* 0x000fe40003f46270 */
[----:B------:R-:W-:-:S02]  /*4bc0*/  ISETP.GE.AND P5, PT, R21, R232, PT ;  /* 0x000000e81500720c */ /* 0x000fc40003fa6270 */
[----:B------:R-:W-:Y:S02]  /*4bd0*/  FSEL R191, R8, -INF , !P1 ;  /* 0xff80000008bf7808 */ /* 0x000fe40004800000 */
[----:B------:R-:W-:Y:S01]  /*4be0*/  IADD3 R8, R2, 0x20, RZ ;  /* 0x0000002002087810 */ /* 0x000fe20007ffe0ff */
[-C--:B------:R-:W-:Y:S01]  /*4bf0*/  HMMA.16816.F32 R172, R40, R34.reuse, R172 ;  /* 0x0000002228ac723c */ /* 0x080fe200000018ac */
[----:B------:R-:W-:Y:S02]  /*4c00*/  FSEL R189, R9, -INF , !P5 ;  /* 0xff80000009bd7808 */ /* 0x000fe40006800000 */
[----:B------:R-:W-:Y:S02]  /*4c10*/  FSEL R190, R14, -INF , !P2 ;  /* 0xff8000000ebe7808 */ /* 0x000fe40005000000 */
[----:B------:R-:W-:Y:S02]  /*4c20*/  FSEL R192, R15, -INF , !P3 ;  /* 0xff8000000fc07808 */ /* 0x000fe40005800000 */
[C---:B------:R-:W-:Y:S01]  /*4c30*/  ISETP.GE.AND P1, PT, R21.reuse, R234, PT ;  /* 0x000000ea1500720c */ /* 0x040fe20003f26270 */
[----:B------:R-:W-:Y:S01]  /*4c40*/  HMMA.16816.F32 R64, R44, R34, R64 ;  /* 0x000000222c40723c */ /* 0x000fe20000001840 */
[----:B------:R-:W-:-:S02]  /*4c50*/  ISETP.GE.AND P5, PT, R21, R233, PT ;  /* 0x000000e91500720c */ /* 0x000fc40003fa6270 */
[----:B------:R-:W-:Y:S02]  /*4c60*/  ISETP.GE.AND P2, PT, R21, R169, PT ;  /* 0x000000a91500720c */ /* 0x000fe40003f46270 */
[----:B------:R-:W-:Y:S02]  /*4c70*/  FSEL R241, R4, -INF , !P4 ;  /* 0xff80000004f17808 */ /* 0x000fe40006000000 */
[----:B------:R-:W-:Y:S02]  /*4c80*/  ISETP.GE.AND P3, PT, R8, R234, PT ;  /* 0x000000ea0800720c */ /* 0x000fe40003f66270 */
[----:B------:R-:W-:Y:S01]  /*4c90*/  IADD3 R4, R2, 0x21, RZ ;  /* 0x0000002102047810 */ /* 0x000fe20007ffe0ff */
[----:B-1----:R-:W-:Y:S01]  /*4ca0*/  HMMA.16816.F32 R204, R44, R16, R204 ;  /* 0x000000102ccc723c */ /* 0x002fe200000018cc */
[----:B------:R-:W-:Y:S02]  /*4cb0*/  FSEL R211, R5, -INF , !P1 ;  /* 0xff80000005d37808 */ /* 0x000fe40004800000 */
[----:B------:R-:W-:-:S02]  /*4cc0*/  FSEL R194, R11, -INF , !P2 ;  /* 0xff8000000bc27808 */ /* 0x000fc40005000000 */
[----:B------:R-:W-:Y:S02]  /*4cd0*/  FSEL R244, R6, -INF , !P6 ;  /* 0xff80000006f47808 */ /* 0x000fe40007000000 */
[----:B------:R-:W-:Y:S01]  /*4ce0*/  FSEL R242, R7, -INF , !P5 ;  /* 0xff80000007f27808 */ /* 0x000fe20006800000 */
[C---:B------:R-:W-:Y:S01]  /*4cf0*/  HMMA.16816.F32 R60, R40.reuse, R16, R60 ;  /* 0x00000010283c723c */ /* 0x040fe2000000183c */
[----:B------:R-:W-:Y:S02]  /*4d00*/  FSEL R185, R180, -INF , !P3 ;  /* 0xff800000b4b97808 */ /* 0x000fe40005800000 */
[----:B------:R-:W-:Y:S02]  /*4d10*/  ISETP.GE.AND P1, PT, R8, R232, PT ;  /* 0x000000e80800720c */ /* 0x000fe40003f26270 */
[C---:B------:R-:W-:Y:S02]  /*4d20*/  ISETP.GE.AND P6, PT, R4.reuse, R234, PT ;  /* 0x000000ea0400720c */ /* 0x040fe40003fc6270 */
[C---:B------:R-:W-:Y:S01]  /*4d30*/  ISETP.GE.AND P2, PT, R4.reuse, R233, PT ;  /* 0x000000e90400720c */ /* 0x040fe20003f46270 */
[----:B------:R-:W-:Y:S01]  /*4d40*/  HMMA.16816.F32 R40, R40, R18, R56 ;  /* 0x000000122828723c */ /* 0x000fe20000001838 */
[----:B------:R-:W-:-:S02]  /*4d50*/  ISETP.GE.AND P5, PT, R4, R232, PT ;  /* 0x000000e80400720c */ /* 0x000fc40003fa6270 */
[----:B------:R-:W-:Y:S02]  /*4d60*/  ISETP.GE.AND P3, PT, R4, R169, PT ;  /* 0x000000a90400720c */ /* 0x000fe40003f66270 */
[C---:B------:R-:W-:Y:S02]  /*4d70*/  IADD3 R5, R2.reuse, 0x28, RZ ;  /* 0x0000002802057810 */ /* 0x040fe40007ffe0ff */
[----:B------:R-:W-:Y:S01]  /*4d80*/  IADD3 R4, R2, 0x29, RZ ;  /* 0x0000002902047810 */ /* 0x000fe20007ffe0ff */
[----:B------:R-:W-:Y:S01]  /*4d90*/  HMMA.16816.F32 R200, R44, R18, R200 ;  /* 0x000000122cc8723c */ /* 0x000fe200000018c8 */
[----:B------:R-:W-:Y:S02]  /*4da0*/  FSEL R180, R183, -INF , !P2 ;  /* 0xff800000b7b47808 */ /* 0x000fe40005000000 */
[----:B------:R-:W-:Y:S02]  /*4db0*/  FSEL R199, R176, -INF , !P1 ;  /* 0xff800000b0c77808 */ /* 0x000fe40004800000 */
[----:B------:R-:W-:-:S02]  /*4dc0*/  ISETP.GE.AND P2, PT, R5, R232, PT ;  /* 0x000000e80500720c */ /* 0x000fc40003f46270 */
[----:B------:R-:W-:Y:S02]  /*4dd0*/  ISETP.GE.AND P1, PT, R4, R232, PT ;  /* 0x000000e80400720c */ /* 0x000fe40003f26270 */
[----:B------:R-:W-:Y:S02]  /*4de0*/  FSEL R246, R10, -INF , !P0 ;  /* 0xff8000000af67808 */ /* 0x000fe40004000000 */
[----:B------:R-:W-:Y:S02]  /*4df0*/  ISETP.GE.AND P0, PT, R8, R169, PT ;  /* 0x000000a90800720c */ /* 0x000fe40003f06270 */
[----:B------:R-:W-:Y:S02]  /*4e00*/  FSEL R197, R172, -INF , !P2 ;  /* 0xff800000acc57808 */ /* 0x000fe40005000000 */
[----:B------:R-:W-:Y:S02]  /*4e10*/  FSEL R195, R173, -INF , !P1 ;  /* 0xff800000adc37808 */ /* 0x000fe40004800000 */
[----:B------:R-:W-:-:S02]  /*4e20*/  ISETP.GE.AND P2, PT, R4, R234, PT ;  /* 0x000000ea0400720c */ /* 0x000fc40003f46270 */
[----:B------:R-:W-:Y:S02]  /*4e30*/  ISETP.GE.AND P1, PT, R4, R233, PT ;  /* 0x000000e90400720c */ /* 0x000fe40003f26270 */
[----:B------:R-:W-:Y:S02]  /*4e40*/  FSEL R198, R178, -INF , !P0 ;  /* 0xff800000b2c67808 */ /* 0x000fe40004000000 */
[----:B------:R-:W-:Y:S01]  /*4e50*/  IADD3 R6, R2, 0x31, RZ ;  /* 0x0000003102067810 */ /* 0x000fe20007ffe0ff */
[----:B------:R-:W-:Y:S01]  /*4e60*/  BAR.SYNC.DEFER_BLOCKING 0x0 ;  /* 0x0000000000007b1d */ /* 0x000fe20000010000 */
[----:B------:R-:W-:Y:S02]  /*4e70*/  ISETP.GE.AND P0, PT, R4, R169, PT ;  /* 0x000000a90400720c */ /* 0x000fe40003f06270 */
[----:B------:R-:W-:Y:S02]  /*4e80*/  FSEL R209, R177, -INF , !P5 ;  /* 0xff800000b1d17808 */ /* 0x000fe40006800000 */
[----:B------:R-:W-:-:S02]  /*4e90*/  IADD3 R7, R2, 0x30, RZ ;  /* 0x0000003002077810 */ /* 0x000fc40007ffe0ff */
[-C--:B------:R-:W-:Y:S02]  /*4ea0*/  ISETP.GE.AND P4, PT, R8, R233.reuse, PT ;  /* 0x000000e90800720c */ /* 0x080fe40003f86270 */
[----:B------:R-:W-:Y:S02]  /*4eb0*/  FSEL R177, R65, -INF , !P2 ;  /* 0xff80000041b17808 */ /* 0x000fe40005000000 */
[----:B------:R-:W-:Y:S02]  /*4ec0*/  FSEL R184, R67, -INF , !P1 ;  /* 0xff80000043b87808 */ /* 0x000fe40004800000 */
[C---:B------:R-:W-:Y:S02]  /*4ed0*/  ISETP.GE.AND P2, PT, R6.reuse, R234, PT ;  /* 0x000000ea0600720c */ /* 0x040fe40003f46270 */
[----:B------:R-:W-:Y:S02]  /*4ee0*/  ISETP.GE.AND P1, PT, R6, R233, PT ;  /* 0x000000e90600720c */ /* 0x000fe40003f26270 */
[----:B------:R-:W-:-:S02]  /*4ef0*/  FSEL R210, R175, -INF , !P0 ;  /* 0xff800000afd27808 */ /* 0x000fc40004000000 */
[-C--:B------:R-:W-:Y:S02]  /*4f00*/  ISETP.GE.AND P0, PT, R7, R233.reuse, PT ;  /* 0x000000e90700720c */ /* 0x080fe40003f06270 */
[----:B------:R-:W-:Y:S02]  /*4f10*/  FSEL R181, R181, -INF , !P6 ;  /* 0xff800000b5b57808 */ /* 0x000fe40007000000 */
[----:B------:R-:W-:Y:S02]  /*4f20*/  FSEL R182, R182, -INF , !P4 ;  /* 0xff800000b6b67808 */ /* 0x000fe40006000000 */
[C---:B------:R-:W-:Y:S02]  /*4f30*/  ISETP.GE.AND P6, PT, R5.reuse, R234, PT ;  /* 0x000000ea0500720c */ /* 0x040fe40003fc6270 */
[C---:B------:R-:W-:Y:S02]  /*4f40*/  ISETP.GE.AND P4, PT, R5.reuse, R233, PT ;  /* 0x000000e90500720c */ /* 0x040fe40003f86270 */
[----:B------:R-:W-:-:S02]  /*4f50*/  ISETP.GE.AND P5, PT, R5, R169, PT ;  /* 0x000000a90500720c */ /* 0x000fc40003fa6270 */
[----:B------:R-:W-:Y:S02]  /*4f60*/  FSEL R57, R205, -INF , !P2 ;  /* 0xff800000cd397808 */ /* 0x000fe40005000000 */
[----:B------:R-:W-:Y:S02]  /*4f70*/  FSEL R32, R207, -INF , !P1 ;  /* 0xff800000cf207808 */ /* 0x000fe40004800000 */
[C---:B------:R-:W-:Y:S02]  /*4f80*/  IADD3 R5, R2.reuse, 0x38, RZ ;  /* 0x0000003802057810 */ /* 0x040fe40007ffe0ff */
[----:B------:R-:W-:Y:S02]  /*4f90*/  IADD3 R4, R2, 0x39, RZ ;  /* 0x0000003902047810 */ /* 0x000fe40007ffe0ff */
[-C--:B------:R-:W-:Y:S02]  /*4fa0*/  ISETP.GE.AND P2, PT, R7, R232.reuse, PT ;  /* 0x000000e80700720c */ /* 0x080fe40003f46270 */
[----:B------:R-:W-:-:S02]  /*4fb0*/  ISETP.GE.AND P1, PT, R6, R232, PT ;  /* 0x000000e80600720c */ /* 0x000fc40003f26270 */
[----:B------:R-:W-:Y:S02]  /*4fc0*/  FSEL R2, R206, -INF , !P0 ;  /* 0xff800000ce027808 */ /* 0x000fe40004000000 */
[-C--:B------:R-:W-:Y:S02]  /*4fd0*/  ISETP.GE.AND P0, PT, R7, R169.reuse, PT ;  /* 0x000000a90700720c */ /* 0x080fe40003f06270 */
[----:B------:R-:W-:Y:S02]  /*4fe0*/  FSEL R176, R60, -INF , !P2 ;  /* 0xff8000003cb07808 */ /* 0x000fe40005000000 */
[----:B------:R-:W-:Y:S02]  /*4ff0*/  FSEL R175, R61, -INF , !P1 ;  /* 0xff8000003daf7808 */ /* 0x000fe40004800000 */
[----:B------:R-:W-:Y:S02]  /*5000*/  FSEL R208, R174, -INF , !P5 ;  /* 0xff800000aed07808 */ /* 0x000fe40006800000 */
[----:B------:R-:W-:-:S02]  /*5010*/  ISETP.GE.AND P2, PT, R6, R169, PT ;  /* 0x000000a90600720c */ /* 0x000fc40003f46270 */
[-C--:B------:R-:W-:Y:S02]  /*5020*/  ISETP.GE.AND P1, PT, R5, R232.reuse, PT ;  /* 0x000000e80500720c */ /* 0x080fe40003f26270 */
[----:B------:R-:W-:Y:S02]  /*5030*/  FSEL R174, R62, -INF , !P0 ;  /* 0xff8000003eae7808 */ /* 0x000fe40004000000 */
[----:B------:R-:W-:Y:S02]  /*5040*/  FSEL R196, R179, -INF , !P3 ;  /* 0xff800000b3c47808 */ /* 0x000fe40005800000 */
[----:B------:R-:W-:Y:S02]  /*5050*/  ISETP.GE.AND P0, PT, R4, R232, PT ;  /* 0x000000e80400720c */ /* 0x000fe40003f06270 */
[----:B------:R-:W-:Y:S02]  /*5060*/  FSEL R179, R64, -INF , !P6 ;  /* 0xff80000040b37808 */ /* 0x000fe40007000000 */
[----:B------:R-:W-:-:S02]  /*5070*/  FSEL R64, R63, -INF , !P2 ;  /* 0xff8000003f407808 */ /* 0x000fc40005000000 */
[----:B------:R-:W-:Y:S02]  /*5080*/  FSEL R173, R40, -INF , !P1 ;  /* 0xff80000028ad7808 */ /* 0x000fe40004800000 */
[-C--:B------:R-:W-:Y:S02]  /*5090*/  ISETP.GE.AND P2, PT, R5, R169.reuse, PT ;  /* 0x000000a90500720c */ /* 0x080fe40003f46270 */
[----:B------:R-:W-:Y:S02]  /*50a0*/  ISETP.GE.AND P1, PT, R4, R169, PT ;  /* 0x000000a90400720c */ /* 0x000fe40003f26270 */
[----:B------:R-:W-:Y:S02]  /*50b0*/  FSEL R169, R41, -INF , !P0 ;  /* 0xff80000029a97808 */ /* 0x000fe40004000000 */
[----:B------:R-:W-:Y:S02]  /*50c0*/  ISETP.NE.AND P0, PT, R164, 0x2, PT ;  /* 0x00000002a400780c */ /* 0x000fe40003f05270 */
[----:B------:R-:W-:-:S02]  /*50d0*/  ISETP.GE.AND P3, PT, R7, R234, PT ;  /* 0x000000ea0700720c */ /* 0x000fc40003f66270 */
[----:B------:R-:W-:Y:S02]  /*50e0*/  FSEL R186, R66, -INF , !P4 ;  /* 0xff80000042ba7808 */ /* 0x000fe40006000000 */
[----:B------:R-:W-:Y:S02]  /*50f0*/  FSEL R51, R204, -INF , !P3 ;  /* 0xff800000cc337808 */ /* 0x000fe40005800000 */
[CC--:B------:R-:W-:Y:S02]  /*5100*/  ISETP.GE.AND P6, PT, R5.reuse, R234.reuse, PT ;  /* 0x000000ea0500720c */ /* 0x0c0fe40003fc6270 */
[C---:B------:R-:W-:Y:S02]  /*5110*/  ISETP.GE.AND P5, PT, R4.reuse, R234, PT ;  /* 0x000000ea0400720c */ /* 0x040fe40003fa6270 */
[-C--:B------:R-:W-:Y:S02]  /*5120*/  ISETP.GE.AND P4, PT, R5, R233.reuse, PT ;  /* 0x000000e90500720c */ /* 0x080fe40003f86270 */
[----:B------:R-:W-:-:S02]  /*5130*/  ISETP.GE.AND P3, PT, R4, R233, PT ;  /* 0x000000e90400720c */ /* 0x000fc40003f66270 */
[----:B------:R-:W-:Y:S02]  /*5140*/  FSEL R172, R42, -INF , !P2 ;  /* 0xff8000002aac7808 */ /* 0x000fe40005000000 */
[----:B------:R-:W-:Y:S02]  /*5150*/  FSEL R62, R43, -INF , !P1 ;  /* 0xff8000002b3e7808 */ /* 0x000fe40004800000 */
[----:B------:R-:W-:Y:S02]  /*5160*/  FSEL R50, R200, -INF , !P6 ;  /* 0xff800000c8327808 */ /* 0x000fe40007000000 */
[----:B------:R-:W-:Y:S02]  /*5170*/  FSEL R49, R201, -INF , !P5 ;  /* 0xff800000c9317808 */ /* 0x000fe40006800000 */
[----:B------:R-:W-:Y:S02]  /*5180*/  FSEL R48, R202, -INF , !P4 ;  /* 0xff800000ca307808 */ /* 0x000fe40006000000 */
[----:B------:R-:W-:Y:S01]  /*5190*/  FSEL R47, R203, -INF , !P3 ;  /* 0xff800000cb2f7808 */ /* 0x000fe20005800000 */
[----:B------:R-:W-:Y:S05]  /*51a0*/  @!P0 BRA `(.L_x_3) ;  /* 0x0000016000008947 */ /* 0x000fea0003800000 */
[----:B------:R-:W-:-:S04]  /*51b0*/  IADD3 R5, R164, -0x3, RZ ;  /* 0xfffffffda4057810 */ /* 0x000fc80007ffe0ff */
[----:B------:R-:W-:Y:S01]  /*51c0*/  SHF.R.S32.HI R4, RZ, 0x1f, R5 ;  /* 0x0000001fff047819 */ /* 0x000fe20000011405 */
[----:B------:R-:W-:-:S04]  /*51d0*/  IMAD.WIDE.U32 R6, R5, c[0x0][0x198], RZ ;  /* 0x0000660005067a25 */ /* 0x000fc800078e00ff */
[----:B------:R-:W-:-:S04]  /*51e0*/  IMAD R4, R4, c[0x0][0x198], RZ ;  /* 0x0000660004047a24 */ /* 0x000fc800078e02ff */
[----:B------:R-:W-:Y:S01]  /*51f0*/  IMAD R4, R5, c[0x0][0x19c], R4 ;  /* 0x0000670005047a24 */ /* 0x000fe200078e0204 */
[----:B------:R-:W-:-:S03]  /*5200*/  LEA R5, P0, R6, R224, 0x6 ;  /* 0x000000e006057211 */ /* 0x000fc600078030ff */
[----:B------:R-:W-:Y:S01]  /*5210*/  IMAD.IADD R7, R7, 0x1, R4 ;  /* 0x0000000107077824 */ /* 0x000fe200078e0204 */
[----:B------:R-:W-:-:S04]  /*5220*/  LEA R8, P1, R5, c[0x0][0x168], 0x1 ;  /* 0x00005a0005087a11 */ /* 0x000fc800078208ff */
[----:B------:R-:W-:Y:S02]  /*5230*/  LEA.HI.X R4, R6, R227, R7, 0x6, P0 ;  /* 0x000000e306047211 */ /* 0x000fe400000f3407 */
[----:B------:R-:W-:Y:S02]  /*5240*/  IADD3 R6, P0, R219, R8, RZ ;  /* 0x00000008db067210 */ /* 0x000fe40007f1e0ff */
[----:B------:R-:W-:-:S05]  /*5250*/  LEA.HI.X R9, R5, c[0x0][0x16c], R4, 0x1, P1 ;  /* 0x00005b0005097a11 */ /* 0x000fca00008f0c04 */
[----:B------:R-:W-:Y:S01]  /*5260*/  IMAD.X R7, R218, 0x1, R9, P0 ;  /* 0x00000001da077824 */ /* 0x000fe200000e0609 */
        /* <DEDUP_REMOVED lines=10> */
.L_x_3:
[----:B------:R-:W-:Y:S01]  /*5310*/  FMNMX.FTZ R4, R166, R28, !PT ;  /* 0x0000001ca6047209 */ /* 0x000fe20007810000 */
[----:B------:R-:W-:Y:S01]  /*5320*/  LDSM.16.MT88.4 R16, [R213+0xa000] ;  /* 0x00a00000d510783b */ /* 0x000fe20000004200 */
[----:B-1----:R-:W-:-:S02]  /*5330*/  FMNMX.FTZ R9, R165, R30, !PT ;  /* 0x0000001ea5097209 */ /* 0x002fc40007810000 */
[----:B------:R-:W-:Y:S01]  /*5340*/  FMNMX.FTZ R4, R37, R4, !PT ;  /* 0x0000000425047209 */ /* 0x000fe20007810000 */
[----:B------:R-:W-:Y:S01]  /*5350*/  LDSM.16.MT88.4 R12, [R212+0xa000] ;  /* 0x00a00000d40c783b */ /* 0x000fe20000004200 */
[----:B------:R-:W-:Y:S02]  /*5360*/  FMNMX.FTZ R9, R24, R9, !PT ;  /* 0x0000000918097209 */ /* 0x000fe40007810000 */
[----:B------:R-:W-:Y:S02]  /*5370*/  FMNMX.FTZ R4, R29, R4, !PT ;  /* 0x000000041d047209 */ /* 0x000fe40007810000 */
[----:B------:R-:W-:Y:S02]  /*5380*/  FMNMX.FTZ R9, R26, R9, !PT ;  /* 0x000000091a097209 */ /* 0x000fe40007810000 */
[----:B------:R-:W-:Y:S02]  /*5390*/  FMNMX.FTZ R4, R25, R4, !PT ;  /* 0x0000000419047209 */ /* 0x000fe40007810000 */
[----:B------:R-:W-:-:S02]  /*53a0*/  FMNMX.FTZ R9, R20, R9, !PT ;  /* 0x0000000914097209 */ /* 0x000fc40007810000 */
[----:B------:R-:W-:Y:S02]  /*53b0*/  FMNMX.FTZ R4, R245, R4, !PT ;  /* 0x00000004f5047209 */ /* 0x000fe40007810000 */
        /* <DEDUP_REMOVED lines=23> */
[----:B------:R-:W-:Y:S01]  /*5530*/  FMNMX.FTZ R9, R172, R9, !PT ;  /* 0x00000009ac097209 */ /* 0x000fe20007810000 */
[----:B------:R-:W1:Y:S01]  /*5540*/  SHFL.BFLY PT, R7, R4, 0x2, 0x1f ;  /* 0x0c401f0004077f89 */ /* 0x000e6200000e0000 */
[----:B------:R-:W-:Y:S02]  /*5550*/  MOV R60, R22 ;  /* 0x00000016003c7202 */ /* 0x000fe40000000f00 */
[----:B------:R-:W-:Y:S02]  /*5560*/  FMNMX.FTZ R6, R247, R6, !PT ;  /* 0x00000006f7067209 */ /* 0x000fe40007810000 */
[----:B------:R-:W-:Y:S02]  /*5570*/  FMNMX.FTZ R5, R188, R5, !PT ;  /* 0x00000005bc057209 */ /* 0x000fe40007810000 */
[----:B------:R-:W-:Y:S02]  /*5580*/  FMNMX.FTZ R9, R62, R9, !PT ;  /* 0x000000093e097209 */ /* 0x000fe40007810000 */
[----:B------:R-:W-:-:S02]  /*5590*/  MOV R67, R23 ;  /* 0x0000001700437202 */ /* 0x000fc40000000f00 */
[----:B------:R-:W-:Y:S02]  /*55a0*/  FMNMX.FTZ R6, R53, R6, !PT ;  /* 0x0000000635067209 */ /* 0x000fe40007810000 */
[----:B------:R-:W-:Y:S02]  /*55b0*/  FMNMX.FTZ R5, R60, R5, !PT ;  /* 0x000000053c057209 */ /* 0x000fe40007810000 */
[----:B------:R-:W-:Y:S02]  /*55c0*/  FMNMX.FTZ R6, R55, R6, !PT ;  /* 0x0000000637067209 */ /* 0x000fe40007810000 */
[----:B------:R-:W-:Y:S02]  /*55d0*/  FMNMX.FTZ R5, R67, R5, !PT ;  /* 0x0000000543057209 */ /* 0x000fe40007810000 */
[----:B------:R-:W-:Y:S02]  /*55e0*/  FMNMX.FTZ R6, R193, R6, !PT ;  /* 0x00000006c1067209 */ /* 0x000fe40007810000 */
[----:B------:R-:W-:-:S02]  /*55f0*/  FMNMX.FTZ R5, R240, R5, !PT ;  /* 0x00000005f0057209 */ /* 0x000fc40007810000 */
[----:B------:R-:W-:Y:S02]  /*5600*/  FMNMX.FTZ R6, R243, R6, !PT ;  /* 0x00000006f3067209 */ /* 0x000fe40007810000 */
[----:B-1----:R-:W-:Y:S02]  /*5610*/  FMNMX.FTZ R7, R4, R7, !PT ;  /* 0x0000000704077209 */ /* 0x002fe40007810000 */
[----:B------:R-:W1:Y:S01]  /*5620*/  SHFL.BFLY PT, R4, R9, 0x2, 0x1f ;  /* 0x0c401f0009047f89 */ /* 0x000e6200000e0000 */
[----:B------:R-:W-:Y:S02]  /*5630*/  FMNMX.FTZ R5, R238, R5, !PT ;  /* 0x00000005ee057209 */ /* 0x000fe40007810000 */
[----:B------:R-:W-:Y:S01]  /*5640*/  FMNMX.FTZ R6, R241, R6, !PT ;  /* 0x00000006f1067209 */ /* 0x000fe20007810000 */
[----:B------:R-:W2:Y:S01]  /*5650*/  SHFL.BFLY PT, R34, R7, 0x1, 0x1f ;  /* 0x0c201f0007227f89 */ /* 0x000ea200000e0000 */
        /* <DEDUP_REMOVED lines=10> */
[----:B-1----:R-:W-:Y:S02]  /*5700*/  FMNMX.FTZ R4, R9, R4, !PT ;  /* 0x0000000409047209 */ /* 0x002fe40007810000 */
[----:B------:R-:W-:Y:S02]  /*5710*/  FMNMX.FTZ R5, R184, R5, !PT ;  /* 0x00000005b8057209 */ /* 0x000fe40007810000 */
[----:B------:R-:W-:Y:S01]  /*5720*/  FMNMX.FTZ R6, R51, R6, !PT ;  /* 0x0000000633067209 */ /* 0x000fe20007810000 */
[----:B------:R-:W1:Y:S01]  /*5730*/  SHFL.BFLY PT, R33, R4, 0x1, 0x1f ;  /* 0x0c201f0004217f89 */ /* 0x000e6200000e0000 */
[----:B------:R-:W-:-:S02]  /*5740*/  FMNMX.FTZ R5, R2, R5, !PT ;  /* 0x0000000502057209 */ /* 0x000fc40007810000 */
[----:B--2---:R-:W-:Y:S02]  /*5750*/  FMNMX.FTZ R34, R7, R34, !PT ;  /* 0x0000002207227209 */ /* 0x004fe40007810000 */
[----:B------:R-:W-:Y:S02]  /*5760*/  FMNMX.FTZ R7, R57, R6, !PT ;  /* 0x0000000639077209 */ /* 0x000fe40007810000 */
[----:B------:R-:W-:Y:S01]  /*5770*/  FMNMX.FTZ R5, R32, R5, !PT ;  /* 0x0000000520057209 */ /* 0x000fe20007810000 */
[----:B------:R-:W-:Y:S01]  /*5780*/  FMUL.FTZ R178, R34, c[0x0][0x23c] ;  /* 0x00008f0022b27a20 */ /* 0x000fe20000410000 */
[----:B------:R-:W-:Y:S02]  /*5790*/  FMNMX.FTZ R8, R50, R7, !PT ;  /* 0x0000000732087209 */ /* 0x000fe40007810000 */
[----:B------:R-:W-:Y:S02]  /*57a0*/  FMNMX.FTZ R6, R48, R5, !PT ;  /* 0x0000000530067209 */ /* 0x000fe40007810000 */
[----:B------:R-:W-:-:S02]  /*57b0*/  FMNMX.FTZ R5, R49, R8, !PT ;  /* 0x0000000831057209 */ /* 0x000fc40007810000 */
[----:B------:R-:W-:Y:S02]  /*57c0*/  FMNMX.FTZ R35, R47, R6, !PT ;  /* 0x000000062f237209 */ /* 0x000fe40007810000 */
[C---:B------:R-:W-:Y:S01]  /*57d0*/  FSETP.NEU.FTZ.AND P1, PT, R34.reuse, -INF , PT ;  /* 0xff8000002200780b */ /* 0x040fe20003f3d000 */
[----:B------:R-:W2:Y:S03]  /*57e0*/  SHFL.BFLY PT, R36, R5, 0x2, 0x1f ;  /* 0x0c401f0005247f89 */ /* 0x000ea600000e0000 */
[----:B------:R-:W-:Y:S02]  /*57f0*/  FSEL R7, R34, RZ, P1 ;  /* 0x000000ff22077208 */ /* 0x000fe40000800000 */
[----:B------:R-:W-:Y:S02]  /*5800*/  FSEL R178, R178, RZ, P1 ;  /* 0x000000ffb2b27208 */ /* 0x000fe40000800000 */
[----:B-1----:R-:W-:Y:S01]  /*5810*/  FMNMX.FTZ R33, R4, R33, !PT ;  /* 0x0000002104217209 */ /* 0x002fe20007810000 */
[----:B------:R-:W-:Y:S01]  /*5820*/  FADD.FTZ R6, R166, -R7 ;  /* 0x80000007a6067221 */ /* 0x000fe20000010000 */
[----:B------:R-:W1:Y:S01]  /*5830*/  SHFL.BFLY PT, R4, R35, 0x2, 0x1f ;  /* 0x0c401f0023047f89 */ /* 0x000e6200000e0000 */
[----:B------:R-:W-:Y:S01]  /*5840*/  FFMA.FTZ R43, R37, c[0x0][0x23c], -R178 ;  /* 0x00008f00252b7a23 */ /* 0x000fe200000108b2 */
[C---:B------:R-:W-:Y:S01]  /*5850*/  FSETP.NEU.FTZ.AND P0, PT, R33.reuse, -INF , PT ;  /* 0xff8000002100780b */ /* 0x040fe20003f1d000 */
[----:B------:R-:W-:-:S02]  /*5860*/  FMUL.FTZ R63, R33, c[0x0][0x23c] ;  /* 0x00008f00213f7a20 */ /* 0x000fc40000410000 */
[----:B------:R-:W-:Y:S01]  /*5870*/  FMUL.FTZ R6, R6, c[0x0][0x23c] ;  /* 0x00008f0006067a20 */ /* 0x000fe20000410000 */
[----:B------:R-:W-:Y:S01]  /*5880*/  FSEL R8, R33, RZ, P0 ;  /* 0x000000ff21087208 */ /* 0x000fe20000000000 */
[--C-:B------:R-:W-:Y:S01]  /*5890*/  FFMA.FTZ R41, R25, c[0x0][0x23c], -R178.reuse ;  /* 0x00008f0019297a23 */ /* 0x100fe200000108b2 */
[----:B------:R-:W-:Y:S01]  /*58a0*/  FSEL R63, R63, RZ, P0 ;  /* 0x000000ff3f3f7208 */ /* 0x000fe20000000000 */
[----:B------:R-:W3:Y:S01]  /*58b0*/  MUFU.EX2 R46, R6 ;  /* 0x00000006002e7308 */ /* 0x000ee20000000800 */
[----:B------:R-:W-:Y:S02]  /*58c0*/  FFMA.FTZ R44, R28, c[0x0][0x23c], -R178 ;  /* 0x00008f001c2c7a23 */ /* 0x000fe400000108b2 */
[----:B------:R-:W-:Y:S02]  /*58d0*/  FADD.FTZ R8, R165, -R8 ;  /* 0x80000008a5087221 */ /* 0x000fe40000010000 */
[--C-:B------:R-:W-:Y:S01]  /*58e0*/  FFMA.FTZ R39, R24, c[0x0][0x23c], -R63.reuse ;  /* 0x00008f0018277a23 */ /* 0x100fe2000001083f */
[----:B--2---:R-:W-:Y:S01]  /*58f0*/  FMNMX.FTZ R36, R5, R36, !PT ;  /* 0x0000002405247209 */ /* 0x004fe20007810000 */
[--C-:B------:R-:W-:Y:S01]  /*5900*/  FFMA.FTZ R38, R26, c[0x0][0x23c], -R63.reuse ;  /* 0x00008f001a267a23 */ /* 0x100fe2000001083f */
[----:B------:R-:W-:Y:S01]  /*5910*/  MUFU.EX2 R44, R44 ;  /* 0x0000002c002c7308 */ /* 0x000fe20000000800 */
[----:B------:R-:W-:Y:S01]  /*5920*/  FFMA.FTZ R37, R20, c[0x0][0x23c], -R63 ;  /* 0x00008f0014257a23 */ /* 0x000fe2000001083f */
[----:B------:R-:W-:Y:S01]  /*5930*/  LDSM.16.MT88.4 R24, [R213+0x9000] ;  /* 0x00900000d518783b */ /* 0x000fe20000004200 */
[----:B------:R-:W-:-:S02]  /*5940*/  FMUL.FTZ R45, R8, c[0x0][0x23c] ;  /* 0x00008f00082d7a20 */ /* 0x000fc40000410000 */
[----:B------:R-:W-:Y:S01]  /*5950*/  FFMA.FTZ R42, R29, c[0x0][0x23c], -R178 ;  /* 0x00008f001d2a7a23 */ /* 0x000fe200000108b2 */
[----:B------:R-:W2:Y:S01]  /*5960*/  SHFL.BFLY PT, R5, R36, 0x1, 0x1f ;  /* 0x0c201f0024057f89 */ /* 0x000ea200000e0000 */
[----:B-1----:R-:W-:Y:S01]  /*5970*/  FMNMX.FTZ R35, R35, R4, !PT ;  /* 0x0000000423237209 */ /* 0x002fe20007810000 */
[----:B------:R-:W-:Y:S01]  /*5980*/  FFMA.FTZ R40, R30, c[0x0][0x23c], -R63 ;  /* 0x00008f001e287a23 */ /* 0x000fe2000001083f */
[----:B------:R-:W1:Y:S01]  /*5990*/  MUFU.EX2 R43, R43 ;  /* 0x0000002b002b7308 */ /* 0x000e620000000800 */
[----:B------:R-:W-:Y:S01]  /*59a0*/  LDSM.16.MT88.4 R20, [R212+0x9000] ;  /* 0x00900000d414783b */ /* 0x000fe20000004200 */
[-C--:B---3--:R-:W-:Y:S02]  /*59b0*/  FMUL.FTZ R156, R156, R46.reuse ;  /* 0x0000002e9c9c7220 */ /* 0x088fe40000410000 */
[-C--:B------:R-:W-:Y:S01]  /*59c0*/  FMUL.FTZ R157, R157, R46.reuse ;  /* 0x0000002e9d9d7220 */ /* 0x080fe20000410000 */
[----:B------:R-:W3:Y:S01]  /*59d0*/  SHFL.BFLY PT, R4, R35, 0x1, 0x1f ;  /* 0x0c201f0023047f89 */ /* 0x000ee200000e0000 */
[----:B------:R-:W-:-:S02]  /*59e0*/  FMUL.FTZ R152, R152, R46 ;  /* 0x0000002e98987220 */ /* 0x000fc40000410000 */
[----:B------:R-:W-:Y:S01]  /*59f0*/  MUFU.EX2 R42, R42 ;  /* 0x0000002a002a7308 */ /* 0x000fe20000000800 */
[----:B------:R-:W-:Y:S01]  /*5a00*/  LDSM.16.MT88.4 R8, [R212+0xb000] ;  /* 0x00b00000d408783b */ /* 0x000fe20000004200 */
[-C--:B------:R-:W-:Y:S02]  /*5a10*/  FMUL.FTZ R153, R153, R46.reuse ;  /* 0x0000002e99997220 */ /* 0x080fe40000410000 */
[-C--:B------:R-:W-:Y:S02]  /*5a20*/  FMUL.FTZ R76, R76, R46.reuse ;  /* 0x0000002e4c4c7220 */ /* 0x080fe40000410000 */
[----:B------:R-:W-:Y:S02]  /*5a30*/  FMUL.FTZ R77, R77, R46 ;  /* 0x0000002e4d4d7220 */ /* 0x000fe40000410000 */
[----:B------:R-:W4:Y:S01]  /*5a40*/  MUFU.EX2 R41, R41 ;  /* 0x0000002900297308 */ /* 0x000f220000000800 */
[----:B-1----:R-:W-:Y:S01]  /*5a50*/  F2FP.PACK_AB R28, R43, R44 ;  /* 0x0000002c2b1c723e */ /* 0x002fe200000000ff */
[----:B------:R-:W-:-:S02]  /*5a60*/  FMUL.FTZ R80, R80, R46 ;  /* 0x0000002e50507220 */ /* 0x000fc40000410000 */
[-C--:B------:R-:W-:Y:S01]  /*5a70*/  FMUL.FTZ R81, R81, R46.reuse ;  /* 0x0000002e51517220 */ /* 0x080fe20000410000 */
[----:B--2---:R-:W-:Y:S01]  /*5a80*/  FMNMX.FTZ R36, R36, R5, !PT ;  /* 0x0000000524247209 */ /* 0x004fe20007810000 */
[-C--:B------:R-:W-:Y:S02]  /*5a90*/  FMUL.FTZ R92, R92, R46.reuse ;  /* 0x0000002e5c5c7220 */ /* 0x080fe40000410000 */
[----:B------:R-:W-:Y:S01]  /*5aa0*/  MUFU.EX2 R40, R40 ;  /* 0x0000002800287308 */ /* 0x000fe20000000800 */
[C---:B------:R-:W-:Y:S01]  /*5ab0*/  FSETP.NEU.FTZ.AND P1, PT, R36.reuse, -INF , PT ;  /* 0xff8000002400780b */ /* 0x040fe20003f3d000 */
[----:B------:R-:W-:Y:S02]  /*5ac0*/  FMUL.FTZ R54, R36, c[0x0][0x23c] ;  /* 0x00008f0024367a20 */ /* 0x000fe40000410000 */
[----:B------:R-:W-:Y:S01]  /*5ad0*/  FMUL.FTZ R93, R93, R46 ;  /* 0x0000002e5d5d7220 */ /* 0x000fe20000410000 */
[----:B---3--:R-:W-:Y:S01]  /*5ae0*/  FMNMX.FTZ R35, R35, R4, !PT ;  /* 0x0000000423237209 */ /* 0x008fe20007810000 */
[----:B------:R-:W-:Y:S01]  /*5af0*/  FMUL.FTZ R96, R96, R46 ;  /* 0x0000002e60607220 */ /* 0x000fe20000410000 */
[----:B------:R-:W1:Y:S01]  /*5b00*/  LDSM.16.MT88.4 R4, [R213+0xb000] ;  /* 0x00b00000d504783b */ /* 0x000e620000004200 */
[----:B------:R-:W-:Y:S01]  /*5b10*/  FSEL R54, R54, RZ, P1 ;  /* 0x000000ff36367208 */ /* 0x000fe20000800000 */
[----:B------:R-:W2:Y:S01]  /*5b20*/  MUFU.EX2 R39, R39 ;  /* 0x0000002700277308 */ /* 0x000ea20000000800 */
[C---:B------:R-:W-:Y:S01]  /*5b30*/  FSETP.NEU.FTZ.AND P0, PT, R35.reuse, -INF , PT ;  /* 0xff8000002300780b */ /* 0x040fe20003f1d000 */
[----:B------:R-:W-:Y:S01]  /*5b40*/  FMUL.FTZ R59, R35, c[0x0][0x23c] ;  /* 0x00008f00233b7a20 */ /* 0x000fe20000410000 */
[----:B------:R-:W-:Y:S01]  /*5b50*/  FSEL R65, R36, RZ, P1 ;  /* 0x000000ff24417208 */ /* 0x000fe20000800000 */
[--C-:B------:R-:W-:Y:S01]  /*5b60*/  FFMA.FTZ R58, R53, c[0x0][0x23c], -R54.reuse ;  /* 0x00008f00353a7a23 */ /* 0x100fe20000010836 */
[----:B------:R-:W-:Y:S01]  /*5b70*/  FSEL R66, R35, RZ, P0 ;  /* 0x000000ff23427208 */ /* 0x000fe20000000000 */
[----:B------:R-:W-:Y:S01]  /*5b80*/  FFMA.FTZ R56, R55, c[0x0][0x23c], -R54 ;  /* 0x00008f0037387a23 */ /* 0x000fe20000010836 */
[----:B------:R-:W-:Y:S01]  /*5b90*/  FSEL R59, R59, RZ, P0 ;  /* 0x000000ff3b3b7208 */ /* 0x000fe20000000000 */
[----:B------:R-:W-:Y:S01]  /*5ba0*/  MUFU.EX2 R38, R38 ;  /* 0x0000002600267308 */ /* 0x000fe20000000800 */
[----:B------:R-:W-:Y:S01]  /*5bb0*/  FADD.FTZ R65, R168, -R65 ;  /* 0x80000041a8417221 */ /* 0x000fe20000010000 */
[----:B----4-:R-:W-:Y:S01]  /*5bc0*/  F2FP.PACK_AB R30, R41, R42 ;  /* 0x0000002a291e723e */ /* 0x010fe200000000ff */
[----:B------:R-:W-:Y:S01]  /*5bd0*/  FADD.FTZ R66, R167, -R66 ;  /* 0x80000042a7427221 */ /* 0x000fe20000010000 */
[----:B------:R-:W-:Y:S01]  /*5be0*/  ISETP.GE.AND P0, PT, R164, 0x3, PT ;  /* 0x00000003a400780c */ /* 0x000fe20003f06270 */
[--C-:B------:R-:W-:Y:S01]  /*5bf0*/  FFMA.FTZ R52, R252, c[0x0][0x23c], -R54.reuse ;  /* 0x00008f00fc347a23 */ /* 0x100fe20000010836 */
[----:B------:R-:W-:Y:S01]  /*5c00*/  MOV R167, R35 ;  /* 0x0000002300a77202 */ /* 0x000fe20000000f00 */
[--C-:B------:R-:W-:Y:S01]  /*5c10*/  FFMA.FTZ R61, R250, c[0x0][0x23c], -R59.reuse ;  /* 0x00008f00fa3d7a23 */ /* 0x100fe2000001083b */
[----:B------:R-:W3:Y:S01]  /*5c20*/  MUFU.EX2 R37, R37 ;  /* 0x0000002500257308 */ /* 0x000ee20000000800 */
[--C-:B------:R-:W-:Y:S01]  /*5c30*/  FFMA.FTZ R60, R60, c[0x0][0x23c], -R59.reuse ;  /* 0x00008f003c3c7a23 */ /* 0x100fe2000001083b */
[----:B--2---:R-:W-:Y:S01]  /*5c40*/  F2FP.PACK_AB R29, R39, R40 ;  /* 0x00000028271d723e */ /* 0x004fe200000000ff */
[----:B------:R-:W-:Y:S01]  /*5c50*/  FFMA.FTZ R67, R67, c[0x0][0x23c], -R59 ;  /* 0x00008f0043437a23 */ /* 0x000fe2000001083b */
[----:B------:R-:W-:Y:S01]  /*5c60*/  MOV R168, R36 ;  /* 0x0000002400a87202 */ /* 0x000fe20000000f00 */
[----:B------:R-:W-:-:S02]  /*5c70*/  FFMA.FTZ R247, R247, c[0x0][0x23c], -R54 ;  /* 0x00008f00f7f77a23 */ /* 0x000fc40000010836 */
[----:B------:R-:W-:Y:S01]  /*5c80*/  FMUL.FTZ R165, R65, c[0x0][0x23c] ;  /* 0x00008f0041a57a20 */ /* 0x000fe20000410000 */
[----:B------:R-:W2:Y:S01]  /*5c90*/  MUFU.EX2 R45, R45 ;  /* 0x0000002d002d7308 */ /* 0x000ea20000000800 */
[----:B------:R-:W-:Y:S01]  /*5ca0*/  FMUL.FTZ R166, R66, c[0x0][0x23c] ;  /* 0x00008f0042a67a20 */ /* 0x000fe20000410000 */
[----:B------:R-:W-:Y:S01]  /*5cb0*/  @P0 MOV R167, R35 ;  /* 0x0000002300a70202 */ /* 0x000fe20000000f00 */
[----:B------:R-:W-:Y:S01]  /*5cc0*/  FMUL.FTZ R97, R97, R46 ;  /* 0x0000002e61617220 */ /* 0x000fe20000410000 */
[----:B------:R-:W-:Y:S01]  /*5cd0*/  @P0 MOV R168, R36 ;  /* 0x0000002400a80202 */ /* 0x000fe20000000f00 */
[-C--:B------:R-:W-:Y:S02]  /*5ce0*/  FMUL.FTZ R104, R104, R46.reuse ;  /* 0x0000002e68687220 */ /* 0x080fe40000410000 */
[----:B------:R-:W-:Y:S01]  /*5cf0*/  FMUL.FTZ R105, R105, R46 ;  /* 0x0000002e69697220 */ /* 0x000fe20000410000 */
[----:B------:R4:W-:Y:S01]  /*5d00*/  MUFU.EX2 R55, R58 ;  /* 0x0000003a00377308 */ /* 0x0009e20000000800 */
[----:B---3--:R-:W-:Y:S01]  /*5d10*/  F2FP.PACK_AB R31, R37, R38 ;  /* 0x00000026251f723e */ /* 0x008fe200000000ff */
[----:B------:R-:W-:-:S02]  /*5d20*/  FMUL.FTZ R108, R108, R46 ;  /* 0x0000002e6c6c7220 */ /* 0x000fc40000410000 */
[-C--:B------:R-:W-:Y:S02]  /*5d30*/  FMUL.FTZ R109, R109, R46.reuse ;  /* 0x0000002e6d6d7220 */ /* 0x080fe40000410000 */
[----:B------:R-:W-:Y:S02]  /*5d40*/  FMUL.FTZ R116, R116, R46 ;  /* 0x0000002e74747220 */ /* 0x000fe40000410000 */
[----:B------:R-:W-:Y:S01]  /*5d50*/  MUFU.EX2 R65, R67 ;  /* 0x0000004300417308 */ /* 0x000fe20000000800 */
[-C--:B--2---:R-:W-:Y:S02]  /*5d60*/  FMUL.FTZ R158, R158, R45.reuse ;  /* 0x0000002d9e9e7220 */ /* 0x084fe40000410000 */
[-C--:B------:R-:W-:Y:S02]  /*5d70*/  FMUL.FTZ R159, R159, R45.reuse ;  /* 0x0000002d9f9f7220 */ /* 0x080fe40000410000 */
[-C--:B------:R-:W-:Y:S02]  /*5d80*/  FMUL.FTZ R154, R154, R45.reuse ;  /* 0x0000002d9a9a7220 */ /* 0x080fe40000410000 */
[-C--:B------:R-:W-:Y:S01]  /*5d90*/  FMUL.FTZ R155, R155, R45.reuse ;  /* 0x0000002d9b9b7220 */ /* 0x080fe20000410000 */
[----:B------:R-:W-:Y:S01]  /*5da0*/  MUFU.EX2 R52, R52 ;  /* 0x0000003400347308 */ /* 0x000fe20000000800 */
[----:B----4-:R-:W-:Y:S01]  /*5db0*/  FFMA.FTZ R58, R188, c[0x0][0x23c], -R59 ;  /* 0x00008f00bc3a7a23 */ /* 0x010fe2000001083b */
[----:B------:R-:W-:Y:S01]  /*5dc0*/  HMMA.16816.F32 R156, R28, R24, R156 ;  /* 0x000000181c9c723c */ /* 0x000fe2000000189c */
[----:B------:R-:W-:-:S02]  /*5dd0*/  FMUL.FTZ R78, R78, R45 ;  /* 0x0000002d4e4e7220 */ /* 0x000fc40000410000 */
[-C--:B------:R-:W-:Y:S02]  /*5de0*/  FMUL.FTZ R79, R79, R45.reuse ;  /* 0x0000002d4f4f7220 */ /* 0x080fe40000410000 */
[-C--:B------:R-:W-:Y:S01]  /*5df0*/  FMUL.FTZ R82, R82, R45.reuse ;  /* 0x0000002d52527220 */ /* 0x080fe20000410000 */
[----:B------:R-:W-:Y:S01]  /*5e00*/  MUFU.EX2 R53, R247 ;  /* 0x000000f700357308 */ /* 0x000fe20000000800 */
[-C--:B------:R-:W-:Y:S01]  /*5e10*/  FMUL.FTZ R83, R83, R45.reuse ;  /* 0x0000002d53537220 */ /* 0x080fe20000410000 */
[C---:B------:R-:W-:Y:S01]  /*5e20*/  HMMA.16816.F32 R152, R28.reuse, R26, R152 ;  /* 0x0000001a1c98723c */ /* 0x040fe20000001898 */
[-C--:B------:R-:W-:Y:S02]  /*5e30*/  FMUL.FTZ R94, R94, R45.reuse ;  /* 0x0000002d5e5e7220 */ /* 0x080fe40000410000 */
[-C--:B------:R-:W-:Y:S02]  /*5e40*/  FMUL.FTZ R95, R95, R45.reuse ;  /* 0x0000002d5f5f7220 */ /* 0x080fe40000410000 */
[-C--:B------:R-:W-:Y:S01]  /*5e50*/  FMUL.FTZ R98, R98, R45.reuse ;  /* 0x0000002d62627220 */ /* 0x080fe20000410000 */
[----:B------:R-:W-:Y:S01]  /*5e60*/  MUFU.EX2 R56, R56 ;  /* 0x0000003800387308 */ /* 0x000fe20000000800 */
[-C--:B------:R-:W-:Y:S01]  /*5e70*/  FMUL.FTZ R99, R99, R45.reuse ;  /* 0x0000002d63637220 */ /* 0x080fe20000410000 */
        /* <DEDUP_REMOVED lines=9> */
[----:B------:R-:W-:Y:S01]  /*5f10*/  FMUL.FTZ R119, R119, R45 ;  /* 0x0000002d77777220 */ /* 0x000fe20000410000 */
        /* <DEDUP_REMOVED lines=12> */
[----:B------:R-:W2:Y:S01]  /*5fe0*/  MUFU.EX2 R66, R165 ;  /* 0x000000a500427308 */ /* 0x000ea20000000800 */
[-C--:B------:R-:W-:Y:S01]  /*5ff0*/  FMUL.FTZ R132, R132, R46.reuse ;  /* 0x0000002e84847220 */ /* 0x080fe20000410000 */
[----:B------:R-:W-:Y:S01]  /*6000*/  HMMA.16816.F32 R104, R28, R12, R104 ;  /* 0x0000000c1c68723c */ /* 0x000fe20000001868 */
[----:B------:R-:W-:-:S02]  /*6010*/  FMUL.FTZ R133, R133, R46 ;  /* 0x0000002e85857220 */ /* 0x000fc40000410000 */
[-C--:B------:R-:W-:Y:S02]  /*6020*/  FMUL.FTZ R134, R134, R45.reuse ;  /* 0x0000002d86867220 */ /* 0x080fe40000410000 */
[----:B------:R-:W-:Y:S01]  /*6030*/  FMUL.FTZ R135, R135, R45 ;  /* 0x0000002d87877220 */ /* 0x000fe20000410000 */
[----:B------:R-:W3:Y:S01]  /*6040*/  MUFU.EX2 R67, R166 ;  /* 0x000000a600437308 */ /* 0x000ee20000000800 */
[--C-:B------:R-:W-:Y:S01]  /*6050*/  FFMA.FTZ R188, R187, c[0x0][0x23c], -R178.reuse ;  /* 0x00008f00bbbc7a23 */ /* 0x100fe200000108b2 */
[C---:B------:R-:W-:Y:S01]  /*6060*/  HMMA.16816.F32 R108, R28.reuse, R14, R108 ;  /* 0x0000000e1c6c723c */ /* 0x040fe2000000186c */
[--C-:B------:R-:W-:Y:S02]  /*6070*/  FFMA.FTZ R187, R191, c[0x0][0x23c], -R178.reuse ;  /* 0x00008f00bfbb7a23 */ /* 0x100fe400000108b2 */
[----:B------:R-:W-:Y:S02]  /*6080*/  FFMA.FTZ R183, R245, c[0x0][0x23c], -R178 ;  /* 0x00008f00f5b77a23 */ /* 0x000fe400000108b2 */
[----:B------:R-:W-:Y:S01]  /*6090*/  FFMA.FTZ R192, R192, c[0x0][0x23c], -R63 ;  /* 0x00008f00c0c07a23 */ /* 0x000fe2000001083f */
[----:B------:R-:W-:Y:S01]  /*60a0*/  MUFU.EX2 R188, R188 ;  /* 0x000000bc00bc7308 */ /* 0x000fe20000000800 */
[-C--:B--2---:R-:W-:Y:S01]  /*60b0*/  FMUL.FTZ R148, R148, R66.reuse ;  /* 0x0000004294947220 */ /* 0x084fe20000410000 */
[C---:B-1----:R-:W-:Y:S01]  /*60c0*/  HMMA.16816.F32 R116, R28.reuse, R4, R116 ;  /* 0x000000041c74723c */ /* 0x042fe20000001874 */
[-C--:B------:R-:W-:Y:S01]  /*60d0*/  FMUL.FTZ R149, R149, R66.reuse ;  /* 0x0000004295957220 */ /* 0x080fe20000410000 */
[-C--:B------:R-:W-:Y:S01]  /*60e0*/  MOV R165, R33.reuse ;  /* 0x0000002100a57202 */ /* 0x080fe20000000f00 */
[-C--:B------:R-:W-:Y:S01]  /*60f0*/  FMUL.FTZ R160, R160, R66.reuse ;  /* 0x00000042a0a07220 */ /* 0x080fe20000410000 */
[----:B------:R-:W-:Y:S01]  /*6100*/  @P0 MOV R165, R33 ;  /* 0x0000002100a50202 */ /* 0x000fe20000000f00 */
[----:B------:R-:W-:Y:S01]  /*6110*/  FMUL.FTZ R161, R161, R66 ;  /* 0x00000042a1a17220 */ /* 0x000fe20000410000 */
[----:B------:R-:W1:Y:S01]  /*6120*/  MUFU.EX2 R183, R183 ;  /* 0x000000b700b77308 */ /* 0x000e620000000800 */
[-C--:B---3--:R-:W-:Y:S01]  /*6130*/  FMUL.FTZ R150, R150, R67.reuse ;  /* 0x0000004396967220 */ /* 0x088fe20000410000 */
[C---:B------:R-:W-:Y:S01]  /*6140*/  HMMA.16816.F32 R120, R28.reuse, R6, R120 ;  /* 0x000000061c78723c */ /* 0x040fe20000001878 */
[-C--:B------:R-:W-:Y:S01]  /*6150*/  FMUL.FTZ R151, R151, R67.reuse ;  /* 0x0000004397977220 */ /* 0x080fe20000410000 */
[-C--:B------:R-:W-:Y:S01]  /*6160*/  MOV R166, R34.reuse ;  /* 0x0000002200a67202 */ /* 0x080fe20000000f00 */
[-C--:B------:R-:W-:Y:S01]  /*6170*/  FMUL.FTZ R162, R162, R67.reuse ;  /* 0x00000043a2a27220 */ /* 0x080fe20000410000 */
[----:B------:R-:W-:Y:S01]  /*6180*/  @P0 MOV R166, R34 ;  /* 0x0000002200a60202 */ /* 0x000fe20000000f00 */
        /* <DEDUP_REMOVED lines=9> */
[----:B------:R-:W-:Y:S01]  /*6220*/  HMMA.16816.F32 R132, R28, R10, R132 ;  /* 0x0000000a1c84723c */ /* 0x000fe20000001884 */
[----:B------:R-:W-:Y:S02]  /*6230*/  FMUL.FTZ R73, R73, R66 ;  /* 0x0000004249497220 */ /* 0x000fe40000410000 */
[-C--:B------:R-:W-:Y:S02]  /*6240*/  FMUL.FTZ R74, R74, R67.reuse ;  /* 0x000000434a4a7220 */ /* 0x080fe40000410000 */
[----:B------:R-:W-:-:S02]  /*6250*/  FMUL.FTZ R75, R75, R67 ;  /* 0x000000434b4b7220 */ /* 0x000fc40000410000 */
[----:B------:R-:W-:Y:S01]  /*6260*/  F2FP.PACK_AB R28, R53, R52 ;  /* 0x00000034351c723e */ /* 0x000fe200000000ff */
[-C--:B------:R-:W-:Y:S01]  /*6270*/  FMUL.FTZ R84, R84, R66.reuse ;  /* 0x0000004254547220 */ /* 0x080fe20000410000 */
[----:B------:R-:W-:Y:S01]  /*6280*/  F2FP.PACK_AB R29, R58, R61 ;  /* 0x0000003d3a1d723e */ /* 0x000fe200000000ff */
[----:B------:R-:W-:Y:S01]  /*6290*/  FMUL.FTZ R85, R85, R66 ;  /* 0x0000004255557220 */ /* 0x000fe20000410000 */
[----:B------:R-:W-:Y:S01]  /*62a0*/  F2FP.PACK_AB R30, R56, R55 ;  /* 0x00000037381e723e */ /* 0x000fe200000000ff */
[-C--:B------:R-:W-:Y:S01]  /*62b0*/  FMUL.FTZ R86, R86, R67.reuse ;  /* 0x0000004356567220 */ /* 0x080fe20000410000 */
[----:B------:R-:W-:Y:S01]  /*62c0*/  F2FP.PACK_AB R31, R65, R60 ;  /* 0x0000003c411f723e */ /* 0x000fe200000000ff */
[----:B------:R-:W-:Y:S02]  /*62d0*/  FMUL.FTZ R87, R87, R67 ;  /* 0x0000004357577220 */ /* 0x000fe40000410000 */
[-C--:B------:R-:W-:Y:S02]  /*62e0*/  FMUL.FTZ R88, R88, R66.reuse ;  /* 0x0000004258587220 */ /* 0x080fe40000410000 */
[----:B------:R-:W-:-:S02]  /*62f0*/  FMUL.FTZ R89, R89, R66 ;  /* 0x0000004259597220 */ /* 0x000fc40000410000 */
[-C--:B------:R-:W-:Y:S01]  /*6300*/  FMUL.FTZ R90, R90, R67.reuse ;  /* 0x000000435a5a7220 */ /* 0x080fe20000410000 */
[C---:B------:R-:W-:Y:S01]  /*6310*/  HMMA.16816.F32 R148, R28.reuse, R12, R148 ;  /* 0x0000000c1c94723c */ /* 0x040fe20000001894 */
[-C--:B------:R-:W-:Y:S02]  /*6320*/  FMUL.FTZ R91, R91, R67.reuse ;  /* 0x000000435b5b7220 */ /* 0x080fe40000410000 */
[-C--:B------:R-:W-:Y:S02]  /*6330*/  FMUL.FTZ R100, R100, R66.reuse ;  /* 0x0000004264647220 */ /* 0x080fe40000410000 */
[----:B------:R-:W-:Y:S02]  /*6340*/  FMUL.FTZ R101, R101, R66 ;  /* 0x0000004265657220 */ /* 0x000fe40000410000 */
[-C--:B------:R-:W-:Y:S01]  /*6350*/  FMUL.FTZ R102, R102, R67.reuse ;  /* 0x0000004366667220 */ /* 0x080fe20000410000 */
[----:B------:R-:W-:Y:S01]  /*6360*/  HMMA.16816.F32 R160, R28, R24, R160 ;  /* 0x000000181ca0723c */ /* 0x000fe200000018a0 */
[----:B------:R-:W-:-:S02]  /*6370*/  FMUL.FTZ R103, R103, R67 ;  /* 0x0000004367677220 */ /* 0x000fc40000410000 */
[-C--:B------:R-:W-:Y:S02]  /*6380*/  FMUL.FTZ R112, R112, R66.reuse ;  /* 0x0000004270707220 */ /* 0x080fe40000410000 */
[-C--:B------:R-:W-:Y:S02]  /*6390*/  FMUL.FTZ R113, R113, R66.reuse ;  /* 0x0000004271717220 */ /* 0x080fe40000410000 */
[-C--:B------:R-:W-:Y:S01]  /*63a0*/  FMUL.FTZ R114, R114, R67.reuse ;  /* 0x0000004372727220 */ /* 0x080fe20000410000 */
[----:B------:R-:W-:Y:S01]  /*63b0*/  HMMA.16816.F32 R68, R28, R26, R68 ;  /* 0x0000001a1c44723c */ /* 0x000fe20000001844 */
[----:B------:R-:W-:Y:S01]  /*63c0*/  FMUL.FTZ R115, R115, R67 ;  /* 0x0000004373737220 */ /* 0x000fe20000410000 */
[----:B------:R-:W2:Y:S01]  /*63d0*/  LDSM.16.MT88.4 R24, [R213+0x9400] ;  /* 0x00940000d518783b */ /* 0x000ea20000004200 */
[-C--:B------:R-:W-:Y:S02]  /*63e0*/  FMUL.FTZ R144, R144, R66.reuse ;  /* 0x0000004290907220 */ /* 0x080fe40000410000 */
[----:B------:R-:W-:-:S02]  /*63f0*/  FMUL.FTZ R145, R145, R66 ;  /* 0x0000004291917220 */ /* 0x000fc40000410000 */
[-C--:B------:R-:W-:Y:S01]  /*6400*/  FMUL.FTZ R146, R146, R67.reuse ;  /* 0x0000004392927220 */ /* 0x080fe20000410000 */
[C---:B------:R-:W-:Y:S01]  /*6410*/  HMMA.16816.F32 R72, R28.reuse, R20, R72 ;  /* 0x000000141c48723c */ /* 0x040fe20000001848 */
[-C--:B------:R-:W-:Y:S02]  /*6420*/  FMUL.FTZ R147, R147, R67.reuse ;  /* 0x0000004393937220 */ /* 0x080fe40000410000 */
[-C--:B------:R-:W-:Y:S02]  /*6430*/  FMUL.FTZ R124, R124, R66.reuse ;  /* 0x000000427c7c7220 */ /* 0x080fe40000410000 */
[-C--:B------:R-:W-:Y:S02]  /*6440*/  FMUL.FTZ R125, R125, R66.reuse ;  /* 0x000000427d7d7220 */ /* 0x080fe40000410000 */
[-C--:B------:R-:W-:Y:S01]  /*6450*/  FMUL.FTZ R126, R126, R67.reuse ;  /* 0x000000437e7e7220 */ /* 0x080fe20000410000 */
[----:B------:R-:W-:Y:S01]  /*6460*/  HMMA.16816.F32 R84, R28, R22, R84 ;  /* 0x000000161c54723c */ /* 0x000fe20000001854 */
[----:B------:R-:W-:Y:S01]  /*6470*/  FMUL.FTZ R127, R127, R67 ;  /* 0x000000437f7f7220 */ /* 0x000fe20000410000 */
[----:B------:R-:W3:Y:S01]  /*6480*/  LDSM.16.MT88.4 R20, [R212+0x9400] ;  /* 0x00940000d414783b */ /* 0x000ee20000004200 */
[----:B------:R-:W-:-:S02]  /*6490*/  FMUL.FTZ R140, R140, R66 ;  /* 0x000000428c8c7220 */ /* 0x000fc40000410000 */
[-C--:B------:R-:W-:Y:S02]  /*64a0*/  FMUL.FTZ R141, R141, R66.reuse ;  /* 0x000000428d8d7220 */ /* 0x080fe40000410000 */
[-C--:B------:R-:W-:Y:S01]  /*64b0*/  FMUL.FTZ R142, R142, R67.reuse ;  /* 0x000000438e8e7220 */ /* 0x080fe20000410000 */
[C---:B------:R-:W-:Y:S01]  /*64c0*/  HMMA.16816.F32 R88, R28.reuse, R16, R88 ;  /* 0x000000101c58723c */ /* 0x040fe20000001858 */
[-C--:B------:R-:W-:Y:S02]  /*64d0*/  FMUL.FTZ R143, R143, R67.reuse ;  /* 0x000000438f8f7220 */ /* 0x080fe40000410000 */
[-C--:B------:R-:W-:Y:S02]  /*64e0*/  FMUL.FTZ R136, R136, R66.reuse ;  /* 0x0000004288887220 */ /* 0x080fe40000410000 */
[----:B------:R-:W-:Y:S02]  /*64f0*/  FMUL.FTZ R137, R137, R66 ;  /* 0x0000004289897220 */ /* 0x000fe40000410000 */
[-C--:B------:R-:W-:Y:S01]  /*6500*/  FMUL.FTZ R138, R138, R67.reuse ;  /* 0x000000438a8a7220 */ /* 0x080fe20000410000 */
[----:B------:R-:W-:Y:S01]  /*6510*/  HMMA.16816.F32 R100, R28, R18, R100 ;  /* 0x000000121c64723c */ /* 0x000fe20000001864 */
[----:B------:R-:W-:Y:S01]  /*6520*/  FMUL.FTZ R139, R139, R67 ;  /* 0x000000438b8b7220 */ /* 0x000fe20000410000 */
[----:B------:R-:W4:Y:S01]  /*6530*/  LDSM.16.MT88.4 R16, [R213+0xa400] ;  /* 0x00a40000d510783b */ /* 0x000f220000004200 */
[----:B------:R-:W-:-:S02]  /*6540*/  FFMA.FTZ R12, R189, c[0x0][0x23c], -R178 ;  /* 0x00008f00bd0c7a23 */ /* 0x000fc400000108b2 */
[--C-:B------:R-:W-:Y:S02]  /*6550*/  FFMA.FTZ R189, R190, c[0x0][0x23c], -R63.reuse ;  /* 0x00008f00bebd7a23 */ /* 0x100fe4000001083f */
[----:B------:R5:W-:Y:S01]  /*6560*/  MUFU.EX2 R190, R12 ;  /* 0x0000000c00be7308 */ /* 0x000be20000000800 */
[C---:B------:R-:W-:Y:S01]  /*6570*/  HMMA.16816.F32 R112, R28.reuse, R14, R112 ;  /* 0x0000000e1c70723c */ /* 0x040fe20000001870 */
[--C-:B------:R-:W-:Y:S02]  /*6580*/  FFMA.FTZ R191, R246, c[0x0][0x23c], -R63.reuse ;  /* 0x00008f00f6bf7a23 */ /* 0x100fe4000001083f */
[----:B------:R-:W-:Y:S02]  /*6590*/  FFMA.FTZ R194, R194, c[0x0][0x23c], -R63 ;  /* 0x00008f00c2c27a23 */ /* 0x000fe4000001083f */
[--C-:B------:R-:W-:Y:S02]  /*65a0*/  FFMA.FTZ R193, R193, c[0x0][0x23c], -R54.reuse ;  /* 0x00008f00c1c17a23 */ /* 0x100fe40000010836 */
[----:B------:R-:W1:Y:S01]  /*65b0*/  MUFU.EX2 R189, R189 ;  /* 0x000000bd00bd7308 */ /* 0x000e620000000800 */
[----:B------:R-:W-:Y:S01]  /*65c0*/  HMMA.16816.F32 R144, R28, R4, R144 ;  /* 0x000000041c90723c */ /* 0x000fe20000001890 */
[----:B------:R-:W-:-:S02]  /*65d0*/  FFMA.FTZ R200, R243, c[0x0][0x23c], -R54 ;  /* 0x00008f00f3c87a23 */ /* 0x000fc40000010836 */
[--C-:B------:R-:W-:Y:S02]  /*65e0*/  FFMA.FTZ R201, R241, c[0x0][0x23c], -R54.reuse ;  /* 0x00008f00f1c97a23 */ /* 0x100fe40000010836 */
[----:B------:R-:W-:Y:S01]  /*65f0*/  FFMA.FTZ R202, R211, c[0x0][0x23c], -R54 ;  /* 0x00008f00d3ca7a23 */ /* 0x000fe20000010836 */
[----:B-----5:R-:W5:Y:S02]  /*6600*/  LDSM.16.MT88.4 R12, [R212+0xa400] ;  /* 0x00a40000d40c783b */ /* 0x020f640000004200 */
[----:B------:R-:W-:Y:S01]  /*6610*/  HMMA.16816.F32 R124, R28, R6, R124 ;  /* 0x000000061c7c723c */ /* 0x000fe2000000187c */
[----:B------:R-:W-:Y:S01]  /*6620*/  MUFU.EX2 R191, R191 ;  /* 0x000000bf00bf7308 */ /* 0x000fe20000000800 */
[--C-:B------:R-:W-:Y:S01]  /*6630*/  FFMA.FTZ R203, R240, c[0x0][0x23c], -R59.reuse ;  /* 0x00008f00f0cb7a23 */ /* 0x100fe2000001083b */
[----:B------:R-:W-:Y:S01]  /*6640*/  LDSM.16.MT88.4 R4, [R212+0xb400] ;  /* 0x00b40000d404783b */ /* 0x000fe20000004200 */
[--C-:B------:R-:W-:Y:S02]  /*6650*/  FFMA.FTZ R204, R238, c[0x0][0x23c], -R59.reuse ;  /* 0x00008f00eecc7a23 */ /* 0x100fe4000001083b */
[----:B------:R-:W-:-:S02]  /*6660*/  FFMA.FTZ R205, R244, c[0x0][0x23c], -R59 ;  /* 0x00008f00f4cd7a23 */ /* 0x000fc4000001083b */
[C---:B------:R-:W-:Y:S01]  /*6670*/  HMMA.16816.F32 R140, R28.reuse, R8, R140 ;  /* 0x000000081c8c723c */ /* 0x040fe2000000188c */
[----:B------:R-:W2:Y:S01]  /*6680*/  MUFU.EX2 R194, R194 ;  /* 0x000000c200c27308 */ /* 0x000ea20000000800 */
[----:B------:R-:W-:Y:S02]  /*6690*/  FFMA.FTZ R206, R242, c[0x0][0x23c], -R59 ;  /* 0x00008f00f2ce7a23 */ /* 0x000fe4000001083b */
[--C-:B------:R-:W-:Y:S02]  /*66a0*/  FFMA.FTZ R234, R195, c[0x0][0x23c], -R178.reuse ;  /* 0x00008f00c3ea7a23 */ /* 0x100fe400000108b2 */
[----:B------:R-:W-:Y:S02]  /*66b0*/  FFMA.FTZ R195, R198, c[0x0][0x23c], -R63 ;  /* 0x00008f00c6c37a23 */ /* 0x000fe4000001083f */
[----:B------:R-:W-:Y:S01]  /*66c0*/  HMMA.16816.F32 R136, R28, R10, R136 ;  /* 0x0000000a1c88723c */ /* 0x000fe20000001888 */
[----:B------:R-:W4:Y:S01]  /*66d0*/  LDSM.16.MT88.4 R8, [R213+0xb400] ;  /* 0x00b40000d508783b */ /* 0x000f220000004200 */
[----:B------:R-:W-:Y:S01]  /*66e0*/  MUFU.EX2 R193, R193 ;  /* 0x000000c100c17308 */ /* 0x000fe20000000800 */
[----:B------:R-:W-:-:S02]  /*66f0*/  FFMA.FTZ R199, R199, c[0x0][0x23c], -R178 ;  /* 0x00008f00c7c77a23 */ /* 0x000fc400000108b2 */
[--C-:B------:R-:W-:Y:S02]  /*6700*/  FFMA.FTZ R232, R209, c[0x0][0x23c], -R178.reuse ;  /* 0x00008f00d1e87a23 */ /* 0x100fe400000108b2 */
[----:B-1----:R-:W-:Y:S01]  /*6710*/  F2FP.PACK_AB R28, R188, R183 ;  /* 0x000000b7bc1c723e */ /* 0x002fe200000000ff */
[----:B------:R-:W-:Y:S01]  /*6720*/  FFMA.FTZ R197, R197, c[0x0][0x23c], -R178 ;  /* 0x00008f00c5c57a23 */ /* 0x000fe200000108b2 */
[----:B------:R-:W-:Y:S01]  /*6730*/  F2FP.PACK_AB R29, R192, R189 ;  /* 0x000000bdc01d723e */ /* 0x000fe200000000ff */
[----:B------:R-:W1:Y:S01]  /*6740*/  MUFU.EX2 R200, R200 ;  /* 0x000000c800c87308 */ /* 0x000e620000000800 */
[----:B------:R-:W-:Y:S01]  /*6750*/  F2FP.PACK_AB R30, R190, R187 ;  /* 0x000000bbbe1e723e */ /* 0x000fe200000000ff */
[--C-:B------:R-:W-:Y:S01]  /*6760*/  FFMA.FTZ R196, R196, c[0x0][0x23c], -R63.reuse ;  /* 0x00008f00c4c47a23 */ /* 0x100fe2000001083f */
[----:B--2---:R-:W-:Y:S01]  /*6770*/  F2FP.PACK_AB R31, R194, R191 ;  /* 0x000000bfc21f723e */ /* 0x004fe200000000ff */
[--C-:B------:R-:W-:Y:S02]  /*6780*/  FFMA.FTZ R198, R208, c[0x0][0x23c], -R63.reuse ;  /* 0x00008f00d0c67a23 */ /* 0x100fe4000001083f */
[----:B------:R-:W-:-:S02]  /*6790*/  FFMA.FTZ R207, R210, c[0x0][0x23c], -R63 ;  /* 0x00008f00d2cf7a23 */ /* 0x000fc4000001083f */
[----:B------:R-:W-:Y:S01]  /*67a0*/  MUFU.EX2 R201, R201 ;  /* 0x000000c900c97308 */ /* 0x000fe20000000800 */
[--C-:B------:R-:W-:Y:S01]  /*67b0*/  FFMA.FTZ R210, R177, c[0x0][0x23c], -R54.reuse ;  /* 0x00008f00b1d27a23 */ /* 0x100fe20000010836 */
[C---:B------:R-:W-:Y:S01]  /*67c0*/  HMMA.16816.F32 R156, R28.reuse, R24, R156 ;  /* 0x000000181c9c723c */ /* 0x040fe2000000189c */
[--C-:B------:R-:W-:Y:S02]  /*67d0*/  FFMA.FTZ R208, R181, c[0x0][0x23c], -R54.reuse ;  /* 0x00008f00b5d07a23 */ /* 0x100fe40000010836 */
[--C-:B------:R-:W-:Y:S02]  /*67e0*/  FFMA.FTZ R177, R182, c[0x0][0x23c], -R59.reuse ;  /* 0x00008f00b6b17a23 */ /* 0x100fe4000001083b */
[--C-:B------:R-:W-:Y:S01]  /*67f0*/  FFMA.FTZ R185, R185, c[0x0][0x23c], -R54.reuse ;  /* 0x00008f00b9b97a23 */ /* 0x100fe20000010836 */
[----:B------:R-:W-:Y:S01]  /*6800*/  MUFU.EX2 R202, R202 ;  /* 0x000000ca00ca7308 */ /* 0x000fe20000000800 */
[----:B------:R-:W-:Y:S01]  /*6810*/  FFMA.FTZ R179, R179, c[0x0][0x23c], -R54 ;  /* 0x00008f00b3b37a23 */ /* 0x000fe20000010836 */
[----:B------:R-:W-:Y:S01]  /*6820*/  HMMA.16816.F32 R152, R28, R26, R152 ;  /* 0x0000001a1c98723c */ /* 0x000fe20000001898 */
[----:B------:R-:W-:-:S02]  /*6830*/  FFMA.FTZ R180, R180, c[0x0][0x23c], -R59 ;  /* 0x00008f00b4b47a23 */ /* 0x000fc4000001083b */
[--C-:B------:R-:W-:Y:S02]  /*6840*/  FFMA.FTZ R181, R186, c[0x0][0x23c], -R59.reuse ;  /* 0x00008f00bab57a23 */ /* 0x100fe4000001083b */
[----:B------:R-:W-:Y:S01]  /*6850*/  FFMA.FTZ R182, R184, c[0x0][0x23c], -R59 ;  /* 0x00008f00b8b67a23 */ /* 0x000fe2000001083b */
[----:B------:R-:W-:Y:S01]  /*6860*/  MUFU.EX2 R203, R203 ;  /* 0x000000cb00cb7308 */ /* 0x000fe20000000800 */
[----:B------:R-:W-:Y:S01]  /*6870*/  FFMA.FTZ R52, R239, R66, R52 ;  /* 0x00000042ef347223 */ /* 0x000fe20000010034 */
[C---:B---3--:R-:W-:Y:S01]  /*6880*/  HMMA.16816.F32 R76, R28.reuse, R20, R76 ;  /* 0x000000141c4c723c */ /* 0x048fe2000000184c */
[----:B------:R-:W-:Y:S02]  /*6890*/  FFMA.FTZ R61, R236, R67, R61 ;  /* 0x00000043ec3d7223 */ /* 0x000fe4000001003d */
[----:B------:R-:W-:Y:S02]  /*68a0*/  FFMA.FTZ R44, R237, R46, R44 ;  /* 0x0000002eed2c7223 */ /* 0x000fe4000001002c */
[----:B------:R-:W-:Y:S01]  /*68b0*/  FFMA.FTZ R40, R235, R45, R40 ;  /* 0x0000002deb287223 */ /* 0x000fe20000010028 */
[----:B------:R-:W2:Y:S01]  /*68c0*/  MUFU.EX2 R204, R204 ;  /* 0x000000cc00cc7308 */ /* 0x000ea20000000800 */
[----:B------:R-:W-:Y:S01]  /*68d0*/  FADD.FTZ R52, R53, R52 ;  /* 0x0000003435347221 */ /* 0x000fe20000010000 */
[----:B------:R-:W-:Y:S01]  /*68e0*/  HMMA.16816.F32 R80, R28, R22, R80 ;  /* 0x000000161c50723c */ /* 0x000fe20000001850 */
[----:B------:R-:W-:-:S02]  /*68f0*/  FADD.FTZ R61, R58, R61 ;  /* 0x0000003d3a3d7221 */ /* 0x000fc40000010000 */
[----:B------:R-:W-:Y:S02]  /*6900*/  FADD.FTZ R43, R43, R44 ;  /* 0x0000002c2b2b7221 */ /* 0x000fe40000010000 */
[----:B------:R-:W-:Y:S01]  /*6910*/  FADD.FTZ R39, R39, R40 ;  /* 0x0000002827277221 */ /* 0x000fe20000010000 */
[----:B------:R-:W-:Y:S01]  /*6920*/  MUFU.EX2 R205, R205 ;  /* 0x000000cd00cd7308 */ /* 0x000fe20000000800 */
[----:B------:R-:W-:Y:S01]  /*6930*/  FADD.FTZ R55, R55, R52 ;  /* 0x0000003437377221 */ /* 0x000fe20000010000 */
[C---:B----4-:R-:W-:Y:S01]  /*6940*/  HMMA.16816.F32 R92, R28.reuse, R16, R92 ;  /* 0x000000101c5c723c */ /* 0x050fe2000000185c */
[----:B------:R-:W-:Y:S02]  /*6950*/  FADD.FTZ R60, R60, R61 ;  /* 0x0000003d3c3c7221 */ /* 0x000fe40000010000 */
[----:B------:R-:W-:Y:S02]  /*6960*/  FADD.FTZ R42, R42, R43 ;  /* 0x0000002b2a2a7221 */ /* 0x000fe40000010000 */
[----:B------:R-:W-:Y:S01]  /*6970*/  FADD.FTZ R38, R38, R39 ;  /* 0x0000002726267221 */ /* 0x000fe20000010000 */
[----:B------:R-:W3:Y:S01]  /*6980*/  MUFU.EX2 R206, R206 ;  /* 0x000000ce00ce7308 */ /* 0x000ee20000000800 */
[----:B------:R-:W-:Y:S01]  /*6990*/  FADD.FTZ R56, R56, R55 ;  /* 0x0000003738387221 */ /* 0x000fe20000010000 */
[----:B------:R-:W-:Y:S01]  /*69a0*/  HMMA.16816.F32 R96, R28, R18, R96 ;  /* 0x000000121c60723c */ /* 0x000fe20000001860 */
[----:B------:R-:W-:-:S02]  /*69b0*/  FADD.FTZ R60, R65, R60 ;  /* 0x0000003c413c7221 */ /* 0x000fc40000010000 */
[----:B------:R-:W-:Y:S02]  /*69c0*/  FADD.FTZ R42, R41, R42 ;  /* 0x0000002a292a7221 */ /* 0x000fe40000010000 */
[----:B------:R-:W-:Y:S01]  /*69d0*/  FADD.FTZ R38, R37, R38 ;  /* 0x0000002625267221 */ /* 0x000fe20000010000 */
[----:B------:R-:W-:Y:S01]  /*69e0*/  MUFU.EX2 R199, R199 ;  /* 0x000000c700c77308 */ /* 0x000fe20000000800 */
[--C-:B------:R-:W-:Y:S01]  /*69f0*/  FFMA.FTZ R176, R176, c[0x0][0x23c], -R178.reuse ;  /* 0x00008f00b0b07a23 */ /* 0x100fe200000108b2 */
[C---:B-----5:R-:W-:Y:S01]  /*6a00*/  HMMA.16816.F32 R104, R28.reuse, R12, R104 ;  /* 0x0000000c1c68723c */ /* 0x060fe20000001868 */
[--C-:B------:R-:W-:Y:S02]  /*6a10*/  FFMA.FTZ R175, R175, c[0x0][0x23c], -R178.reuse ;  /* 0x00008f00afaf7a23 */ /* 0x100fe400000108b2 */
[--C-:B------:R-:W-:Y:S02]  /*6a20*/  FFMA.FTZ R173, R173, c[0x0][0x23c], -R178.reuse ;  /* 0x00008f00adad7a23 */ /* 0x100fe400000108b2 */
[----:B------:R-:W-:Y:S01]  /*6a30*/  FFMA.FTZ R178, R169, c[0x0][0x23c], -R178 ;  /* 0x00008f00a9b27a23 */ /* 0x000fe200000108b2 */
[----:B------:R-:W4:Y:S01]  /*6a40*/  MUFU.EX2 R232, R232 ;  /* 0x000000e800e87308 */ /* 0x000f220000000800 */
[--C-:B------:R-:W-:Y:S01]  /*6a50*/  FFMA.FTZ R169, R174, c[0x0][0x23c], -R63.reuse ;  /* 0x00008f00aea97a23 */ /* 0x100fe2000001083f */
[----:B------:R-:W-:Y:S01]  /*6a60*/  HMMA.16816.F32 R108, R28, R14, R108 ;  /* 0x0000000e1c6c723c */ /* 0x000fe2000000186c */
[----:B------:R-:W-:-:S02]  /*6a70*/  FFMA.FTZ R64, R64, c[0x0][0x23c], -R63 ;  /* 0x00008f0040407a23 */ /* 0x000fc4000001083f */
[--C-:B------:R-:W-:Y:S02]  /*6a80*/  FFMA.FTZ R172, R172, c[0x0][0x23c], -R63.reuse ;  /* 0x00008f00acac7a23 */ /* 0x100fe4000001083f */
[----:B------:R-:W-:Y:S01]  /*6a90*/  FADD.FTZ R183, R183, R42 ;  /* 0x0000002ab7b77221 */ /* 0x000fe20000010000 */
[----:B------:R-:W-:Y:S01]  /*6aa0*/  MUFU.EX2 R197, R197 ;  /* 0x000000c500c57308 */ /* 0x000fe20000000800 */
[----:B------:R-:W-:Y:S01]  /*6ab0*/  FADD.FTZ R189, R189, R38 ;  /* 0x00000026bdbd7221 */ /* 0x000fe20000010000 */
[C---:B------:R-:W-:Y:S01]  /*6ac0*/  HMMA.16816.F32 R116, R28.reuse, R8, R116 ;  /* 0x000000081c74723c */ /* 0x040fe20000001874 */
[----:B------:R-:W-:Y:S02]  /*6ad0*/  FFMA.FTZ R63, R62, c[0x0][0x23c], -R63 ;  /* 0x00008f003e3f7a23 */ /* 0x000fe4000001083f */
[----:B------:R-:W-:Y:S02]  /*6ae0*/  FADD.FTZ R188, R188, R183 ;  /* 0x000000b7bcbc7221 */ /* 0x000fe40000010000 */
[----:B------:R-:W-:Y:S01]  /*6af0*/  FADD.FTZ R192, R192, R189 ;  /* 0x000000bdc0c07221 */ /* 0x000fe20000010000 */
[----:B------:R-:W-:Y:S01]  /*6b00*/  MUFU.EX2 R234, R234 ;  /* 0x000000ea00ea7308 */ /* 0x000fe20000000800 */
[----:B------:R-:W-:Y:S01]  /*6b10*/  FFMA.FTZ R62, R57, c[0x0][0x23c], -R54 ;  /* 0x00008f00393e7a23 */ /* 0x000fe20000010836 */
[----:B------:R-:W-:Y:S01]  /*6b20*/  HMMA.16816.F32 R120, R28, R10, R120 ;  /* 0x0000000a1c78723c */ /* 0x000fe20000001878 */
[----:B------:R-:W-:-:S02]  /*6b30*/  FADD.FTZ R187, R187, R188 ;  /* 0x000000bcbbbb7221 */ /* 0x000fc40000010000 */
[----:B------:R-:W-:Y:S02]  /*6b40*/  FADD.FTZ R191, R191, R192 ;  /* 0x000000c0bfbf7221 */ /* 0x000fe40000010000 */
[--C-:B------:R-:W-:Y:S01]  /*6b50*/  FFMA.FTZ R51, R51, c[0x0][0x23c], -R54.reuse ;  /* 0x00008f0033337a23 */ /* 0x100fe20000010836 */
[----:B------:R-:W-:Y:S01]  /*6b60*/  MUFU.EX2 R195, R195 ;  /* 0x000000c300c37308 */ /* 0x000fe20000000800 */
[--C-:B------:R-:W-:Y:S01]  /*6b70*/  FFMA.FTZ R2, R2, c[0x0][0x23c], -R59.reuse ;  /* 0x00008f0002027a23 */ /* 0x100fe2000001083b */
[C---:B------:R-:W-:Y:S01]  /*6b80*/  HMMA.16816.F32 R128, R28.reuse, R4, R128 ;  /* 0x000000041c80723c */ /* 0x040fe20000001880 */
[--C-:B------:R-:W-:Y:S02]  /*6b90*/  FFMA.FTZ R57, R32, c[0x0][0x23c], -R59.reuse ;  /* 0x00008f0020397a23 */ /* 0x100fe4000001083b */
[--C-:B------:R-:W-:Y:S02]  /*6ba0*/  FFMA.FTZ R50, R50, c[0x0][0x23c], -R54.reuse ;  /* 0x00008f0032327a23 */ /* 0x100fe40000010836 */
[----:B------:R-:W-:Y:S01]  /*6bb0*/  FFMA.FTZ R49, R49, c[0x0][0x23c], -R54 ;  /* 0x00008f0031317a23 */ /* 0x000fe20000010836 */
[----:B------:R-:W5:Y:S01]  /*6bc0*/  MUFU.EX2 R196, R196 ;  /* 0x000000c400c47308 */ /* 0x000f620000000800 */
[--C-:B------:R-:W-:Y:S01]  /*6bd0*/  FFMA.FTZ R32, R48, c[0x0][0x23c], -R59.reuse ;  /* 0x00008f0030207a23 */ /* 0x100fe2000001083b */
[----:B------:R-:W-:Y:S01]  /*6be0*/  HMMA.16816.F32 R132, R28, R6, R132 ;  /* 0x000000061c84723c */ /* 0x000fe20000001884 */
[----:B------:R-:W-:-:S02]  /*6bf0*/  FFMA.FTZ R47, R47, c[0x0][0x23c], -R59 ;  /* 0x00008f002f2f7a23 */ /* 0x000fc4000001083b */
[----:B------:R-:W-:Y:S02]  /*6c00*/  FADD.FTZ R190, R190, R187 ;  /* 0x000000bbbebe7221 */ /* 0x000fe40000010000 */
[----:B------:R-:W-:Y:S01]  /*6c10*/  FADD.FTZ R194, R194, R191 ;  /* 0x000000bfc2c27221 */ /* 0x000fe20000010000 */
[----:B------:R-:W-:Y:S01]  /*6c20*/  MUFU.EX2 R198, R198 ;  /* 0x000000c600c67308 */ /* 0x000fe20000000800 */
[----:B-1----:R-:W-:Y:S01]  /*6c30*/  F2FP.PACK_AB R28, R200, R193 ;  /* 0x000000c1c81c723e */ /* 0x002fe200000000ff */
[----:B------:R-:W-:Y:S01]  /*6c40*/  FADD.FTZ R193, R193, R56 ;  /* 0x00000038c1c17221 */ /* 0x000fe20000010000 */
[----:B--2---:R-:W-:Y:S01]  /*6c50*/  F2FP.PACK_AB R29, R204, R203 ;  /* 0x000000cbcc1d723e */ /* 0x004fe200000000ff */
[----:B------:R-:W-:Y:S01]  /*6c60*/  FADD.FTZ R203, R203, R60 ;  /* 0x0000003ccbcb7221 */ /* 0x000fe20000010000 */
[----:B------:R-:W-:Y:S01]  /*6c70*/  F2FP.PACK_AB R30, R202, R201 ;  /* 0x000000c9ca1e723e */ /* 0x000fe200000000ff */
[----:B------:R-:W-:Y:S01]  /*6c80*/  FADD.FTZ R200, R200, R193 ;  /* 0x000000c1c8c87221 */ /* 0x000fe20000010000 */
[----:B---3--:R-:W-:Y:S01]  /*6c90*/  F2FP.PACK_AB R31, R206, R205 ;  /* 0x000000cdce1f723e */ /* 0x008fe200000000ff */
[----:B------:R-:W1:Y:S01]  /*6ca0*/  MUFU.EX2 R207, R207 ;  /* 0x000000cf00cf7308 */ /* 0x000e620000000800 */
[----:B------:R-:W-:-:S02]  /*6cb0*/  FADD.FTZ R204, R204, R203 ;  /* 0x000000cbcccc7221 */ /* 0x000fc40000010000 */
[----:B------:R-:W-:Y:S02]  /*6cc0*/  FADD.FTZ R201, R201, R200 ;  /* 0x000000c8c9c97221 */ /* 0x000fe40000010000 */
[----:B------:R-:W-:Y:S01]  /*6cd0*/  FADD.FTZ R205, R205, R204 ;  /* 0x000000cccdcd7221 */ /* 0x000fe20000010000 */
[----:B------:R-:W-:Y:S01]  /*6ce0*/  HMMA.16816.F32 R160, R28, R24, R160 ;  /* 0x000000181ca0723c */ /* 0x000fe200000018a0 */
[----:B------:R-:W-:Y:S01]  /*6cf0*/  FADD.FTZ R202, R202, R201 ;  /* 0x000000c9caca7221 */ /* 0x000fe20000010000 */
[----:B------:R-:W-:Y:S01]  /*6d00*/  MUFU.EX2 R185, R185 ;  /* 0x000000b900b97308 */ /* 0x000fe20000000800 */
[----:B------:R-:W-:-:S05]  /*6d10*/  FADD.FTZ R206, R206, R205 ;  /* 0x000000cdcece7221 */ /* 0x000fca0000010000 */
[C---:B------:R-:W-:Y:S01]  /*6d20*/  HMMA.16816.F32 R68, R28.reuse, R26, R68 ;  /* 0x0000001a1c44723c */ /* 0x040fe20000001844 */
[----:B------:R-:W2:Y:S01]  /*6d30*/  LDSM.16.MT88.4 R24, [R213+0x9800] ;  /* 0x00980000d518783b */ /* 0x000ea20000004200 */
[----:B------:R-:W3:Y:S06]  /*6d40*/  MUFU.EX2 R208, R208 ;  /* 0x000000d000d07308 */ /* 0x000eec0000000800 */
[C---:B------:R-:W-:Y:S02]  /*6d50*/  HMMA.16816.F32 R72, R28.reuse, R20, R72 ;  /* 0x000000141c48723c */ /* 0x040fe40000001848 */
[----:B------:R-:W-:Y:S06]  /*6d60*/  MUFU.EX2 R179, R179 ;  /* 0x000000b300b37308 */ /* 0x000fec0000000800 */
[C---:B------:R-:W-:Y:S01]  /*6d70*/  HMMA.16816.F32 R84, R28.reuse, R22, R84 ;  /* 0x000000161c54723c */ /* 0x040fe20000001854 */
[----:B------:R-:W1:Y:S01]  /*6d80*/  LDSM.16.MT88.4 R20, [R212+0x9800] ;  /* 0x00980000d414783b */ /* 0x000e620000004200 */
[----:B------:R-:W-:Y:S06]  /*6d90*/  MUFU.EX2 R210, R210 ;  /* 0x000000d200d27308 */ /* 0x000fec0000000800 */
[C---:B------:R-:W-:Y:S02]  /*6da0*/  HMMA.16816.F32 R88, R28.reuse, R16, R88 ;  /* 0x000000101c58723c */ /* 0x040fe40000001858 */
[----:B------:R-:W-:Y:S06]  /*6db0*/  MUFU.EX2 R177, R177 ;  /* 0x000000b100b17308 */ /* 0x000fec0000000800 */
[C---:B------:R-:W-:Y:S01]  /*6dc0*/  HMMA.16816.F32 R100, R28.reuse, R18, R100 ;  /* 0x000000121c64723c */ /* 0x040fe20000001864 */
[----:B------:R-:W1:Y:S01]  /*6dd0*/  LDSM.16.MT88.4 R16, [R213+0xa800] ;  /* 0x00a80000d510783b */ /* 0x000e620000004200 */
[----:B------:R-:W1:Y:S06]  /*6de0*/  MUFU.EX2 R180, R180 ;  /* 0x000000b400b47308 */ /* 0x000e6c0000000800 */
        /* <DEDUP_REMOVED lines=8> */
[----:B------:R-:W3:Y:S01]  /*6e70*/  LDSM.16.MT88.4 R8, [R213+0xb800] ;  /* 0x00b80000d508783b */ /* 0x000ee20000004200 */
[----:B------:R-:W1:Y:S06]  /*6e80*/  MUFU.EX2 R175, R175 ;  /* 0x000000af00af7308 */ /* 0x000e6c0000000800 */
[C---:B------:R-:W-:Y:S02]  /*6e90*/  HMMA.16816.F32 R140, R28.reuse, R4, R140 ;  /* 0x000000041c8c723c */ /* 0x040fe4000000188c */
[----:B------:R-:W-:Y:S06]  /*6ea0*/  MUFU.EX2 R173, R173 ;  /* 0x000000ad00ad7308 */ /* 0x000fec0000000800 */
[----:B------:R-:W-:Y:S01]  /*6eb0*/  HMMA.16816.F32 R136, R28, R6, R136 ;  /* 0x000000061c88723c */ /* 0x000fe20000001888 */
[----:B------:R-:W3:Y:S01]  /*6ec0*/  LDSM.16.MT88.4 R4, [R212+0xb800] ;  /* 0x00b80000d404783b */ /* 0x000ee20000004200 */
[----:B------:R-:W-:Y:S05]  /*6ed0*/  MUFU.EX2 R178, R178 ;  /* 0x000000b200b27308 */ /* 0x000fea0000000800 */
[----:B----4-:R-:W-:Y:S01]  /*6ee0*/  F2FP.PACK_AB R28, R232, R199 ;  /* 0x000000c7e81c723e */ /* 0x010fe200000000ff */
[----:B------:R-:W-:Y:S01]  /*6ef0*/  FADD.FTZ R199, R199, R190 ;  /* 0x000000bec7c77221 */ /* 0x000fe20000010000 */
[----:B-----5:R-:W-:Y:S01]  /*6f00*/  F2FP.PACK_AB R29, R196, R195 ;  /* 0x000000c3c41d723e */ /* 0x020fe200000000ff */
[----:B------:R-:W-:Y:S01]  /*6f10*/  MUFU.EX2 R169, R169 ;  /* 0x000000a900a97308 */ /* 0x000fe20000000800 */
[----:B------:R-:W-:Y:S01]  /*6f20*/  F2FP.PACK_AB R30, R234, R197 ;  /* 0x000000c5ea1e723e */ /* 0x000fe200000000ff */
[----:B------:R-:W-:Y:S01]  /*6f30*/  FADD.FTZ R195, R195, R194 ;  /* 0x000000c2c3c37221 */ /* 0x000fe20000010000 */
[----:B-1----:R-:W-:Y:S01]  /*6f40*/  F2FP.PACK_AB R31, R207, R198 ;  /* 0x000000c6cf1f723e */ /* 0x002fe200000000ff */
[----:B------:R-:W-:-:S02]  /*6f50*/  FADD.FTZ R232, R232, R199 ;  /* 0x000000c7e8e87221 */ /* 0x000fc40000010000 */
[----:B------:R-:W-:Y:S02]  /*6f60*/  FADD.FTZ R195, R196, R195 ;  /* 0x000000c3c4c37221 */ /* 0x000fe40000010000 */
[----:B------:R-:W1:Y:S01]  /*6f70*/  MUFU.EX2 R64, R64 ;  /* 0x0000004000407308 */ /* 0x000e620000000800 */
[----:B------:R-:W-:Y:S01]  /*6f80*/  FADD.FTZ R197, R197, R232 ;  /* 0x000000e8c5c57221 */ /* 0x000fe20000010000 */
[C---:B--2---:R-:W-:Y:S01]  /*6f90*/  HMMA.16816.F32 R156, R28.reuse, R24, R156 ;  /* 0x000000181c9c723c */ /* 0x044fe2000000189c */
[----:B------:R-:W-:Y:S02]  /*6fa0*/  FADD.FTZ R198, R198, R195 ;  /* 0x000000c3c6c67221 */ /* 0x000fe40000010000 */
[----:B------:R-:W-:Y:S01]  /*6fb0*/  FADD.FTZ R197, R234, R197 ;  /* 0x000000c5eac57221 */ /* 0x000fe20000010000 */
[----:B------:R-:W-:Y:S01]  /*6fc0*/  @P0 IADD3 R234, R164, -0x3, RZ ;  /* 0xfffffffda4ea0810 */ /* 0x000fe20007ffe0ff */
[----:B------:R-:W-:Y:S01]  /*6fd0*/  FADD.FTZ R198, R207, R198 ;  /* 0x000000c6cfc67221 */ /* 0x000fe20000010000 */
[----:B------:R-:W-:Y:S02]  /*6fe0*/  MUFU.EX2 R172, R172 ;  /* 0x000000ac00ac7308 */ /* 0x000fe40000000800 */
[C---:B------:R-:W-:Y:S06]  /*6ff0*/  HMMA.16816.F32 R152, R28.reuse, R26, R152 ;  /* 0x0000001a1c98723c */ /* 0x040fec0000001898 */
[----:B------:R-:W2:Y:S02]  /*7000*/  MUFU.EX2 R63, R63 ;  /* 0x0000003f003f7308 */ /* 0x000ea40000000800 */
[C---:B------:R-:W-:Y:S06]  /*7010*/  HMMA.16816.F32 R76, R28.reuse, R20, R76 ;  /* 0x000000141c4c723c */ /* 0x040fec000000184c */
[----:B------:R-:W-:Y:S02]  /*7020*/  MUFU.EX2 R51, R51 ;  /* 0x0000003300337308 */ /* 0x000fe40000000800 */
[C---:B------:R-:W-:Y:S06]  /*7030*/  HMMA.16816.F32 R80, R28.reuse, R22, R80 ;  /* 0x000000161c50723c */ /* 0x040fec0000001850 */
[----:B------:R-:W4:Y:S02]  /*7040*/  MUFU.EX2 R62, R62 ;  /* 0x0000003e003e7308 */ /* 0x000f240000000800 */
[C---:B------:R-:W-:Y:S06]  /*7050*/  HMMA.16816.F32 R92, R28.reuse, R16, R92 ;  /* 0x000000101c5c723c */ /* 0x040fec000000185c */
[----:B------:R-:W-:Y:S02]  /*7060*/  MUFU.EX2 R2, R2 ;  /* 0x0000000200027308 */ /* 0x000fe40000000800 */
[C---:B------:R-:W-:Y:S06]  /*7070*/  HMMA.16816.F32 R96, R28.reuse, R18, R96 ;  /* 0x000000121c60723c */ /* 0x040fec0000001860 */
[----:B------:R-:W5:Y:S02]  /*7080*/  MUFU.EX2 R57, R57 ;  /* 0x0000003900397308 */ /* 0x000f640000000800 */
[C---:B------:R-:W-:Y:S06]  /*7090*/  HMMA.16816.F32 R104, R28.reuse, R12, R104 ;  /* 0x0000000c1c68723c */ /* 0x040fec0000001868 */
[----:B------:R-:W-:Y:S02]  /*70a0*/  MUFU.EX2 R50, R50 ;  /* 0x0000003200327308 */ /* 0x000fe40000000800 */
[C---:B------:R-:W-:Y:S06]  /*70b0*/  HMMA.16816.F32 R108, R28.reuse, R14, R108 ;  /* 0x0000000e1c6c723c */ /* 0x040fec000000186c */
[----:B------:R-:W1:Y:S02]  /*70c0*/  MUFU.EX2 R49, R49 ;  /* 0x0000003100317308 */ /* 0x000e640000000800 */
[C---:B---3--:R-:W-:Y:S06]  /*70d0*/  HMMA.16816.F32 R116, R28.reuse, R8, R116 ;  /* 0x000000081c74723c */ /* 0x048fec0000001874 */
[----:B------:R-:W-:Y:S02]  /*70e0*/  MUFU.EX2 R32, R32 ;  /* 0x0000002000207308 */ /* 0x000fe40000000800 */
[C---:B------:R-:W-:Y:S06]  /*70f0*/  HMMA.16816.F32 R120, R28.reuse, R10, R120 ;  /* 0x0000000a1c78723c */ /* 0x040fec0000001878 */
[----:B------:R-:W3:Y:S02]  /*7100*/  MUFU.EX2 R47, R47 ;  /* 0x0000002f002f7308 */ /* 0x000ee40000000800 */
[C---:B------:R-:W-:Y:S08]  /*7110*/  HMMA.16816.F32 R128, R28.reuse, R4, R128 ;  /* 0x000000041c80723c */ /* 0x040ff00000001880 */
[----:B------:R-:W-:Y:S07]  /*7120*/  HMMA.16816.F32 R132, R28, R6, R132 ;  /* 0x000000061c84723c */ /* 0x000fee0000001884 */
[----:B------:R-:W-:Y:S01]  /*7130*/  F2FP.PACK_AB R28, R208, R185 ;  /* 0x000000b9d01c723e */ /* 0x000fe200000000ff */
[----:B------:R-:W-:Y:S01]  /*7140*/  FADD.FTZ R185, R185, R202 ;  /* 0x000000cab9b97221 */ /* 0x000fe20000010000 */
[----:B------:R-:W-:Y:S01]  /*7150*/  F2FP.PACK_AB R29, R180, R177 ;  /* 0x000000b1b41d723e */ /* 0x000fe200000000ff */
[----:B------:R-:W-:Y:S01]  /*7160*/  FADD.FTZ R177, R177, R206 ;  /* 0x000000ceb1b17221 */ /* 0x000fe20000010000 */
[----:B------:R-:W-:Y:S01]  /*7170*/  F2FP.PACK_AB R30, R210, R179 ;  /* 0x000000b3d21e723e */ /* 0x000fe200000000ff */
        /* <DEDUP_REMOVED lines=21> */
[----:B------:R-:W3:Y:S07]  /*72d0*/  LDSM.16.MT88.4 R8, [R213+0xbc00] ;  /* 0x00bc0000d508783b */ /* 0x000eee0000004200 */
[C---:B------:R-:W-:Y:S08]  /*72e0*/  HMMA.16816.F32 R140, R28.reuse, R4, R140 ;  /* 0x000000041c8c723c */ /* 0x040ff0000000188c */
[----:B------:R-:W-:Y:S01]  /*72f0*/  HMMA.16816.F32 R136, R28, R6, R136 ;  /* 0x000000061c88723c */ /* 0x000fe20000001888 */
[----:B------:R-:W3:Y:S06]  /*7300*/  LDSM.16.MT88.4 R4, [R212+0xbc00] ;  /* 0x00bc0000d404783b */ /* 0x000eec0000004200 */
[----:B------:R-:W-:Y:S01]  /*7310*/  F2FP.PACK_AB R28, R175, R176 ;  /* 0x000000b0af1c723e */ /* 0x000fe200000000ff */
[----:B------:R-:W-:Y:S01]  /*7320*/  FADD.FTZ R176, R176, R197 ;  /* 0x000000c5b0b07221 */ /* 0x000fe20000010000 */
[----:B-1----:R-:W-:Y:S01]  /*7330*/  F2FP.PACK_AB R29, R64, R169 ;  /* 0x000000a9401d723e */ /* 0x002fe200000000ff */
[----:B------:R-:W-:Y:S01]  /*7340*/  FADD.FTZ R169, R169, R198 ;  /* 0x000000c6a9a97221 */ /* 0x000fe20000010000 */
[----:B------:R-:W-:Y:S01]  /*7350*/  F2FP.PACK_AB R30, R178, R173 ;  /* 0x000000adb21e723e */ /* 0x000fe200000000ff */
[----:B------:R-:W-:Y:S01]  /*7360*/  FADD.FTZ R176, R175, R176 ;  /* 0x000000b0afb07221 */ /* 0x000fe20000010000 */
[----:B--2---:R-:W-:Y:S01]  /*7370*/  F2FP.PACK_AB R31, R63, R172 ;  /* 0x000000ac3f1f723e */ /* 0x004fe200000000ff */
        /* <DEDUP_REMOVED lines=13> */
[C---:B---3--:R-:W-:Y:S08]  /*7450*/  HMMA.16816.F32 R116, R28.reuse, R8, R116 ;  /* 0x000000081c74723c */ /* 0x048ff00000001874 */
[C---:B------:R-:W-:Y:S08]  /*7460*/  HMMA.16816.F32 R120, R28.reuse, R10, R120 ;  /* 0x0000000a1c78723c */ /* 0x040ff00000001878 */
[C---:B------:R-:W-:Y:S08]  /*7470*/  HMMA.16816.F32 R128, R28.reuse, R4, R128 ;  /* 0x000000041c80723c */ /* 0x040ff00000001880 */
[----:B------:R-:W-:Y:S07]  /*7480*/  HMMA.16816.F32 R132, R28, R6, R132 ;  /* 0x000000061c84723c */ /* 0x000fee0000001884 */
[----:B----4-:R-:W-:Y:S01]  /*7490*/  F2FP.PACK_AB R28, R62, R51 ;  /* 0x000000333e1c723e */ /* 0x010fe200000000ff */
[----:B------:R-:W-:Y:S01]  /*74a0*/  FADD.FTZ R51, R51, R210 ;  /* 0x000000d233337221 */ /* 0x000fe20000010000 */
[----:B-----5:R-:W-:Y:S01]  /*74b0*/  F2FP.PACK_AB R29, R57, R2 ;  /* 0x00000002391d723e */ /* 0x020fe200000000ff */
        /* <DEDUP_REMOVED lines=22> */
[----:B------:R-:W-:Y:S11]  /*7620*/  @P0 BRA `(.L_x_4) ;  /* 0x0000001000000947 */ /* 0x000ff60003800000 */
.L_x_2:
[----:B------:R-:W-:-:S07]  /*7630*/  IADD3 R234, R251, -0x1, RZ ;  /* 0xfffffffffbea7810 */ /* 0x000fce0007ffe0ff */
.L_x_4:
[----:B------:R-:W-:-:S13]  /*7640*/  ISETP.GE.AND P0, PT, R234, RZ, PT ;  /* 0x000000ffea00720c */ /* 0x000fda0003f06270 */
[----:B------:R-:W-:Y:S05]  /*7650*/  @!P0 BRA `(.L_x_5) ;  /* 0x00002e4000008947 */ /* 0x000fea0003800000 */
[C---:B------:R-:W-:Y:S01]  /*7660*/  SHF.L.U64.HI R232, R0.reuse, 0x1, R3 ;  /* 0x0000000100e87819 */ /* 0x040fe20000010203 */
[----:B------:R-:W-:Y:S01]  /*7670*/  IMAD.SHL.U32 R233, R0, 0x2, RZ ;  /* 0x0000000200e97824 */ /* 0x000fe200078e00ff */
[----:B------:R-:W-:Y:S01]  /*7680*/  MOV R2, R167 ;  /* 0x000000a700027202 */ /* 0x000fe20000000f00 */
[----:B------:R-:W-:Y:S01]  /*7690*/  IMAD.MOV.U32 R3, RZ, RZ, R168 ;  /* 0x000000ffff037224 */ /* 0x000fe200078e00a8 */
[----:B------:R-:W-:Y:S01]  /*76a0*/  MOV R0, R165 ;  /* 0x000000a500007202 */ /* 0x000fe20000000f00 */
[----:B------:R-:W-:Y:S01]  /*76b0*/  IMAD.MOV.U32 R169, RZ, RZ, R166 ;  /* 0x000000ffffa97224 */ /* 0x000fe200078e00a6 */
[----:B------:R-:W-:Y:S01]  /*76c0*/  MOV R240, R170 ;  /* 0x000000aa00f07202 */ /* 0x000fe20000000f00 */
[----:B------:R-:W-:Y:S01]  /*76d0*/  IMAD.MOV.U32 R241, RZ, RZ, R249 ;  /* 0x000000fffff17224 */ /* 0x000fe200078e00f9 */
[----:B------:R-:W-:Y:S05]  /*76e0*/  BRA `(.L_x_6) ;  /* 0x0000017000007947 */ /* 0x000fea0003800000 */
.L_x_8:
[----:B------:R-:W-:Y:S04]  /*76f0*/  IADD3 R165, R234, -0x1, RZ ;  /* 0xffffffffeaa57810 */ /* 0x000fe80007ffe0ff */
[----:B------:R-:W-:Y:S01]  /*7700*/  SHF.R.S32.HI R164, RZ, 0x1f, R165 ;  /* 0x0000001fffa47819 */ /* 0x000fe200000114a5 */
[C---:B------:R-:W-:Y:S04]  /*7710*/  IMAD.WIDE.U32 R166, R165.reuse, c[0x0][0x198], RZ ;  /* 0x00006600a5a67a25 */ /* 0x040fe800078e00ff */
[----:B------:R-:W-:Y:S04]  /*7720*/  IMAD R164, R164, c[0x0][0x198], RZ ;  /* 0x00006600a4a47a24 */ /* 0x000fe800078e02ff */
[----:B------:R-:W-:Y:S01]  /*7730*/  IMAD R164, R165, c[0x0][0x19c], R164 ;  /* 0x00006700a5a47a24 */ /* 0x000fe200078e02a4 */
[C---:B------:R-:W-:Y:S03]  /*7740*/  LEA R165, P1, R166.reuse, R224, 0x6 ;  /* 0x000000e0a6a57211 */ /* 0x040fe600078230ff */
[----:B------:R-:W-:Y:S01]  /*7750*/  IMAD.IADD R167, R167, 0x1, R164 ;  /* 0x00000001a7a77824 */ /* 0x000fe200078e02a4 */
[----:B------:R-:W-:Y:S04]  /*7760*/  LEA R170, P2, R165, c[0x0][0x168], 0x1 ;  /* 0x00005a00a5aa7a11 */ /* 0x000fe800078408ff */
[----:B------:R-:W-:Y:S02]  /*7770*/  LEA.HI.X R164, R166, R227, R167, 0x6, P1 ;  /* 0x000000e3a6a47211 */ /* 0x000fe400008f34a7 */
[----:B------:R-:W-:Y:S02]  /*7780*/  IADD3 R172, P1, R219, R170, RZ ;  /* 0x000000aadbac7210 */ /* 0x000fe40007f3e0ff */
[----:B------:R-:W-:Y:S05]  /*7790*/  LEA.HI.X R171, R165, c[0x0][0x16c], R164, 0x1, P2 ;  /* 0x00005b00a5ab7a11 */ /* 0x000fea00010f0ca4 */
[----:B------:R-:W-:Y:S01]  /*77a0*/  @!PT LDS RZ, [RZ] ;  /* 0x00000000fffff984 */ /* 0x000fe20000000800 */
[----:B------:R-:W-:Y:S01]  /*77b0*/  @!PT LDS RZ, [RZ] ;  /* 0x00000000fffff984 */ /* 0x000fe20000000800 */
[----:B------:R-:W-:Y:S01]  /*77c0*/  @!PT LDS RZ, [RZ] ;  /* 0x00000000fffff984 */ /* 0x000fe20000000800 */
[----:B------:R1:W-:Y:S01]  /*77d0*/  LDGSTS.E.BYPASS.LTC128B.128 [R222+0x6000], [R170.64] ;  /* 0x06000000aade7fae */ /* 0x0003e2000b901d46 */
[----:B------:R-:W-:Y:S03]  /*77e0*/  IMAD.X R173, R218, 0x1, R171, P1 ;  /* 0x00000001daad7824 */ /* 0x000fe600008e06ab */
[----:B------:R1:W-:Y:S04]  /*77f0*/  LDGSTS.E.BYPASS.LTC128B.128 [R222+0x7000], [R170.64+0x40] ;  /* 0x07000040aade7fae */ /* 0x0003e8000b901d46 */
[----:B------:R1:W-:Y:S04]  /*7800*/  LDGSTS.E.BYPASS.LTC128B.128 [R222+0x8000], [R170.64+0x80] ;  /* 0x08000080aade7fae */ /* 0x0003e8000b901d46 */
[----:B------:R1:W-:Y:S04]  /*7810*/  LDGSTS.E.BYPASS.LTC128B.128 [R222+0x6800], [R172.64] ;  /* 0x06800000acde7fae */ /* 0x0003e8000b901d46 */
[----:B------:R1:W-:Y:S04]  /*7820*/  LDGSTS.E.BYPASS.LTC128B.128 [R222+0x7800], [R172.64+0x40] ;  /* 0x07800040acde7fae */ /* 0x0003e8000b901d46 */
[----:B------:R1:W-:Y:S04]  /*7830*/  LDGSTS.E.BYPASS.LTC128B.128 [R222+0x8800], [R172.64+0x80] ;  /* 0x08800080acde7fae */ /* 0x0003e8000b901d46 */
[----:B------:R-:W0:Y:S01]  /*7840*/  LDGDEPBAR ;  /* 0x00000000000079af */ /* 0x000e220000000000 */
[----:B------:R-:W-:-:S05]  /*7850*/  BRA `(.L_x_7) ;  /* 0x000009d000007947 */ /* 0x000fca0003800000 */
.L_x_6:
[----:B------:R-:W-:Y:S04]  /*7860*/  DEPBAR.LE SB0, 0x0 ;  /* 0x000080000000791a */ /* 0x000fe80000000000 */
[----:B------:R-:W-:Y:S01]  /*7870*/  BAR.SYNC.DEFER_BLOCKING 0x0 ;  /* 0x0000000000007b1d */ /* 0x000fe20000010000 */
[----:B------:R-:W-:Y:S01]  /*7880*/  SHF.R.S32.HI R170, RZ, 0x1f, R234 ;  /* 0x0000001fffaa7819 */ /* 0x000fe200000114ea */
[----:B------:R-:W-:Y:S02]  /*7890*/  IMAD R168, R220, R234, RZ ;  /* 0x000000eadca87224 */ /* 0x000fe400078e02ff */
[-C--:B------:R-:W-:Y:S04]  /*78a0*/  IMAD.WIDE.U32 R242, R234, R221.reuse, R240 ;  /* 0x000000ddeaf27225 */ /* 0x080fe800078e00f0 */
[----:B------:R-:W-:Y:S01]  /*78b0*/  IMAD R168, R170, R221, R168 ;  /* 0x000000ddaaa87224 */ /* 0x000fe200078e02a8 */
[C---:B------:R-:W-:Y:S03]  /*78c0*/  LEA R170, P1, R242.reuse, c[0x0][0x170], 0x1 ;  /* 0x00005c00f2aa7a11 */ /* 0x040fe600078208ff */
[----:B------:R-:W-:Y:S01]  /*78d0*/  IMAD.IADD R168, R243, 0x1, R168 ;  /* 0x00000001f3a87824 */ /* 0x000fe200078e02a8 */
[----:B------:R-:W-:Y:S04]  /*78e0*/  IADD3 R244, P0, R233, R170, RZ ;  /* 0x000000aae9f47210 */ /* 0x000fe80007f1e0ff */
[----:B------:R-:W-:Y:S05]  /*78f0*/  LEA.HI.X R171, R242, c[0x0][0x174], R168, 0x1, P1 ;  /* 0x00005d00f2ab7a11 */ /* 0x000fea00008f0ca8 */
[----:B------:R-:W-:Y:S01]  /*7900*/  IMAD.X R245, R232, 0x1, R171, P0 ;  /* 0x00000001e8f57824 */ /* 0x000fe200000e06ab */
[----:B------:R-:W-:Y:S01]  /*7910*/  ISETP.GT.AND P0, PT, R234, RZ, PT ;  /* 0x000000ffea00720c */ /* 0x000fe20003f04270 */
[----:B------:R-:W-:Y:S01]  /*7920*/  @!PT LDS RZ, [RZ] ;  /* 0x00000000fffff984 */ /* 0x000fe20000000800 */
[----:B------:R-:W-:Y:S01]  /*7930*/  @!PT LDS RZ, [RZ] ;  /* 0x00000000fffff984 */ /* 0x000fe20000000800 */
[----:B------:R-:W-:Y:S01]  /*7940*/  @!PT LDS RZ, [RZ] ;  /* 0x00000000fffff984 */ /* 0x000fe20000000800 */
[----:B------:R1:W-:Y:S07]  /*7950*/  LDGSTS.E.BYPASS.LTC128B.128 [R222+0x9000], [R170.64] ;  /* 0x09000000aade7fae */ /* 0x0003ee000b901d46 */
[----:B------:R1:W-:Y:S07]  /*7960*/  LDGSTS.E.BYPASS.LTC128B.128 [R222+0xa000], [R170.64+0x40] ;  /* 0x0a000040aade7fae */ /* 0x0003ee000b901d46 */
[----:B------:R1:W-:Y:S07]  /*7970*/  LDGSTS.E.BYPASS.LTC128B.128 [R222+0xb000], [R170.64+0x80] ;  /* 0x0b000080aade7fae */ /* 0x0003ee000b901d46 */
[----:B------:R1:W-:Y:S07]  /*7980*/  LDGSTS.E.BYPASS.LTC128B.128 [R222+0x9800], [R244.64] ;  /* 0x09800000f4de7fae */ /* 0x0003ee000b901d46 */
[----:B------:R1:W-:Y:S07]  /*7990*/  LDGSTS.E.BYPASS.LTC128B.128 [R222+0xa800], [R244.64+0x40] ;  /* 0x0a800040f4de7fae */ /* 0x0003ee000b901d46 */
[----:B------:R1:W-:Y:S07]  /*79a0*/  LDGSTS.E.BYPASS.LTC128B.128 [R222+0xb800], [R244.64+0x80] ;  /* 0x0b800080f4de7fae */ /* 0x0003ee000b901d46 */
[----:B------:R-:W-:Y:S07]  /*79b0*/  LDSM.16.M88.4 R164, [R217] ;  /* 0x00000000d9a4783b */ /* 0x000fee0000000200 */
[----:B------:R-:W2:Y:S07]  /*79c0*/  LDSM.16.M88.4 R172, [R216] ;  /* 0x00000000d8ac783b */ /* 0x000eae0000000200 */
[----:B------:R-:W3:Y:S07]  /*79d0*/  LDSM.16.M88.4 R176, [R217+0x1000] ;  /* 0x00100000d9b0783b */ /* 0x000eee0000000200 */
[----:B------:R-:W4:Y:S07]  /*79e0*/  LDSM.16.M88.4 R180, [R216+0x400] ;  /* 0x00040000d8b4783b */ /* 0x000f2e0000000200 */
[----:B------:R-:W0:Y:S07]  /*79f0*/  LDGDEPBAR ;  /* 0x00000000000079af */ /* 0x000e2e0000000000 */
[----:B------:R-:W5:Y:S07]  /*7a00*/  LDSM.16.M88.4 R184, [R216+0x800] ;  /* 0x00080000d8b8783b */ /* 0x000f6e0000000200 */
[----:B------:R-:W1:Y:S01]  /*7a10*/  LDSM.16.M88.4 R188, [R216+0xc00] ;  /* 0x000c0000d8bc783b */ /* 0x000e620000000200 */
[-C--:B--2---:R-:W-:Y:S06]  /*7a20*/  HMMA.16816.F32 R4, R164, R172.reuse, RZ ;  /* 0x000000aca404723c */ /* 0x084fec00000018ff */
[----:B------:R-:W-:Y:S02]  /*7a30*/  LDSM.16.M88.4 R192, [R215] ;  /* 0x00000000d7c0783b */ /* 0x000fe40000000200 */
[C---:B---3--:R-:W-:Y:S05]  /*7a40*/  HMMA.16816.F32 R8, R176.reuse, R172, RZ ;  /* 0x000000acb008723c */ /* 0x048fea00000018ff */
[----:B------:R-:W2:Y:S03]  /*7a50*/  LDSM.16.M88.4 R196, [R214] ;  /* 0x00000000d6c4783b */ /* 0x000ea60000000200 */
[-C--:B------:R-:W-:Y:S04]  /*7a60*/  HMMA.16816.F32 R12, R176, R174.reuse, RZ ;  /* 0x000000aeb00c723c */ /* 0x080fe800000018ff */
[----:B------:R-:W3:Y:S04]  /*7a70*/  LDSM.16.M88.4 R200, [R215+0x1000] ;  /* 0x00100000d7c8783b */ /* 0x000ee80000000200 */
[C---:B------:R-:W-:Y:S03]  /*7a80*/  HMMA.16816.F32 R16, R164.reuse, R174, RZ ;  /* 0x000000aea410723c */ /* 0x040fe600000018ff */
[----:B------:R-:W1:Y:S05]  /*7a90*/  LDSM.16.M88.4 R172, [R214+0x400] ;  /* 0x00040000d6ac783b */ /* 0x000e6a0000000200 */
[-C--:B----4-:R-:W-:Y:S02]  /*7aa0*/  HMMA.16816.F32 R20, R164, R180.reuse, RZ ;  /* 0x000000b4a414723c */ /* 0x090fe400000018ff */
[----:B------:R-:W4:Y:S06]  /*7ab0*/  LDSM.16.M88.4 R204, [R214+0x800] ;  /* 0x00080000d6cc783b */ /* 0x000f2c0000000200 */
[C---:B------:R-:W-:Y:S01]  /*7ac0*/  HMMA.16816.F32 R24, R176.reuse, R180, RZ ;  /* 0x000000b4b018723c */ /* 0x040fe200000018ff */
[----:B------:R-:W1:Y:S07]  /*7ad0*/  LDSM.16.M88.4 R208, [R214+0xc00] ;  /* 0x000c0000d6d0783b */ /* 0x000e6e0000000200 */
[-C--:B------:R-:W-:Y:S08]  /*7ae0*/  HMMA.16816.F32 R28, R176, R182.reuse, RZ ;  /* 0x000000b6b01c723c */ /* 0x080ff000000018ff */
[C---:B------:R-:W-:Y:S01]  /*7af0*/  HMMA.16816.F32 R32, R164.reuse, R182, RZ ;  /* 0x000000b6a420723c */ /* 0x040fe200000018ff */
[----:B------:R-:W-:Y:S07]  /*7b00*/  LDSM.16.M88.4 R180, [R217+0x3000] ;  /* 0x00300000d9b4783b */ /* 0x000fee0000000200 */
[-C--:B-----5:R-:W-:Y:S08]  /*7b10*/  HMMA.16816.F32 R36, R164, R184.reuse, RZ ;  /* 0x000000b8a424723c */ /* 0x0a0ff000000018ff */
[C---:B------:R-:W-:Y:S08]  /*7b20*/  HMMA.16816.F32 R40, R176.reuse, R184, RZ ;  /* 0x000000b8b028723c */ /* 0x040ff000000018ff */
[-C--:B------:R-:W-:Y:S08]  /*7b30*/  HMMA.16816.F32 R44, R176, R186.reuse, RZ ;  /* 0x000000bab02c723c */ /* 0x080ff000000018ff */
[C---:B------:R-:W-:Y:S01]  /*7b40*/  HMMA.16816.F32 R48, R164.reuse, R186, RZ ;  /* 0x000000baa430723c */ /* 0x040fe200000018ff */
[----:B------:R-:W-:Y:S07]  /*7b50*/  LDSM.16.M88.4 R184, [R216+0x1400] ;  /* 0x00140000d8b8783b */ /* 0x000fee0000000200 */
[-C--:B-1----:R-:W-:Y:S08]  /*7b60*/  HMMA.16816.F32 R52, R164, R188.reuse, RZ ;  /* 0x000000bca434723c */ /* 0x082ff000000018ff */
[C---:B------:R-:W-:Y:S08]  /*7b70*/  HMMA.16816.F32 R56, R176.reuse, R188, RZ ;  /* 0x000000bcb038723c */ /* 0x040ff000000018ff */
[-C--:B------:R-:W-:Y:S01]  /*7b80*/  HMMA.16816.F32 R60, R176, R190.reuse, RZ ;  /* 0x000000beb03c723c */ /* 0x080fe200000018ff */
[----:B------:R-:W-:Y:S07]  /*7b90*/  LDSM.16.M88.4 R176, [R216+0x1000] ;  /* 0x00100000d8b0783b */ /* 0x000fee0000000200 */
[----:B------:R-:W-:Y:S01]  /*7ba0*/  HMMA.16816.F32 R64, R164, R190, RZ ;  /* 0x000000bea440723c */ /* 0x000fe200000018ff */
[----:B------:R-:W1:Y:S07]  /*7bb0*/  LDSM.16.M88.4 R164, [R217+0x2000] ;  /* 0x00200000d9a4783b */ /* 0x000e6e0000000200 */
[-C--:B--2---:R-:W-:Y:S01]  /*7bc0*/  HMMA.16816.F32 R4, R192, R196.reuse, R4 ;  /* 0x000000c4c004723c */ /* 0x084fe20000001804 */
[----:B------:R-:W-:Y:S07]  /*7bd0*/  LDSM.16.M88.4 R188, [R216+0x1c00] ;  /* 0x001c0000d8bc783b */ /* 0x000fee0000000200 */
[C---:B---3--:R-:W-:Y:S08]  /*7be0*/  HMMA.16816.F32 R8, R200.reuse, R196, R8 ;  /* 0x000000c4c808723c */ /* 0x048ff00000001808 */
[-C--:B------:R-:W-:Y:S08]  /*7bf0*/  HMMA.16816.F32 R12, R200, R198.reuse, R12 ;  /* 0x000000c6c80c723c */ /* 0x080ff0000000180c */
[C---:B------:R-:W-:Y:S01]  /*7c00*/  HMMA.16816.F32 R16, R192.reuse, R198, R16 ;  /* 0x000000c6c010723c */ /* 0x040fe20000001810 */
[----:B------:R-:W-:Y:S07]  /*7c10*/  LDSM.16.M88.4 R196, [R214+0x1000] ;  /* 0x00100000d6c4783b */ /* 0x000fee0000000200 */
[-C--:B------:R-:W-:Y:S08]  /*7c20*/  HMMA.16816.F32 R20, R192, R172.reuse, R20 ;  /* 0x000000acc014723c */ /* 0x080ff00000001814 */
[C---:B------:R-:W-:Y:S08]  /*7c30*/  HMMA.16816.F32 R24, R200.reuse, R172, R24 ;  /* 0x000000acc818723c */ /* 0x040ff00000001818 */
[-C--:B------:R-:W-:Y:S08]  /*7c40*/  HMMA.16816.F32 R28, R200, R174.reuse, R28 ;  /* 0x000000aec81c723c */ /* 0x080ff0000000181c */
[C---:B------:R-:W-:Y:S01]  /*7c50*/  HMMA.16816.F32 R32, R192.reuse, R174, R32 ;  /* 0x000000aec020723c */ /* 0x040fe20000001820 */
[----:B------:R-:W2:Y:S07]  /*7c60*/  LDSM.16.M88.4 R172, [R216+0x1800] ;  /* 0x00180000d8ac783b */ /* 0x000eae0000000200 */
[-C--:B----4-:R-:W-:Y:S08]  /*7c70*/  HMMA.16816.F32 R36, R192, R204.reuse, R36 ;  /* 0x000000ccc024723c */ /* 0x090ff00000001824 */
[C---:B------:R-:W-:Y:S08]  /*7c80*/  HMMA.16816.F32 R40, R200.reuse, R204, R40 ;  /* 0x000000ccc828723c */ /* 0x040ff00000001828 */
[-C--:B------:R-:W-:Y:S08]  /*7c90*/  HMMA.16816.F32 R44, R200, R206.reuse, R44 ;  /* 0x000000cec82c723c */ /* 0x080ff0000000182c */
[C---:B------:R-:W-:Y:S01]  /*7ca0*/  HMMA.16816.F32 R48, R192.reuse, R206, R48 ;  /* 0x000000cec030723c */ /* 0x040fe20000001830 */
[----:B------:R-:W-:Y:S07]  /*7cb0*/  LDSM.16.M88.4 R204, [R214+0x1800] ;  /* 0x00180000d6cc783b */ /* 0x000fee0000000200 */
[-C--:B------:R-:W-:Y:S08]  /*7cc0*/  HMMA.16816.F32 R52, R192, R208.reuse, R52 ;  /* 0x000000d0c034723c */ /* 0x080ff00000001834 */
[C---:B------:R-:W-:Y:S08]  /*7cd0*/  HMMA.16816.F32 R56, R200.reuse, R208, R56 ;  /* 0x000000d0c838723c */ /* 0x040ff00000001838 */
[-C--:B------:R-:W-:Y:S01]  /*7ce0*/  HMMA.16816.F32 R60, R200, R210.reuse, R60 ;  /* 0x000000d2c83c723c */ /* 0x080fe2000000183c */
[----:B------:R-:W-:Y:S07]  /*7cf0*/  LDSM.16.M88.4 R200, [R215+0x3000] ;  /* 0x00300000d7c8783b */ /* 0x000fee0000000200 */
[----:B------:R-:W-:Y:S01]  /*7d00*/  HMMA.16816.F32 R64, R192, R210, R64 ;  /* 0x000000d2c040723c */ /* 0x000fe20000001840 */
[----:B------:R-:W3:Y:S07]  /*7d10*/  LDSM.16.M88.4 R192, [R215+0x2000] ;  /* 0x00200000d7c0783b */ /* 0x000eee0000000200 */
[-C--:B-1----:R-:W-:Y:S01]  /*7d20*/  HMMA.16816.F32 R4, R164, R176.reuse, R4 ;  /* 0x000000b0a404723c */ /* 0x082fe20000001804 */
[----:B------:R-:W-:Y:S07]  /*7d30*/  LDSM.16.M88.4 R208, [R214+0x1c00] ;  /* 0x001c0000d6d0783b */ /* 0x000fee0000000200 */
[C---:B------:R-:W-:Y:S08]  /*7d40*/  HMMA.16816.F32 R8, R180.reuse, R176, R8 ;  /* 0x000000b0b408723c */ /* 0x040ff00000001808 */
[-C--:B------:R-:W-:Y:S08]  /*7d50*/  HMMA.16816.F32 R12, R180, R178.reuse, R12 ;  /* 0x000000b2b40c723c */ /* 0x080ff0000000180c */
[C---:B------:R-:W-:Y:S01]  /*7d60*/  HMMA.16816.F32 R16, R164.reuse, R178, R16 ;  /* 0x000000b2a410723c */ /* 0x040fe20000001810 */
[----:B------:R-:W1:Y:S07]  /*7d70*/  LDSM.16.M88.4 R176, [R214+0x1400] ;  /* 0x00140000d6b0783b */ /* 0x000e6e0000000200 */
[-C--:B------:R-:W-:Y:S08]  /*7d80*/  HMMA.16816.F32 R20, R164, R184.reuse, R20 ;  /* 0x000000b8a414723c */ /* 0x080ff00000001814 */
[C---:B------:R-:W-:Y:S08]  /*7d90*/  HMMA.16816.F32 R24, R180.reuse, R184, R24 ;  /* 0x000000b8b418723c */ /* 0x040ff00000001818 */
[-C--:B------:R-:W-:Y:S08]  /*7da0*/  HMMA.16816.F32 R28, R180, R186.reuse, R28 ;  /* 0x000000bab41c723c */ /* 0x080ff0000000181c */
[C---:B------:R-:W-:Y:S01]  /*7db0*/  HMMA.16816.F32 R32, R164.reuse, R186, R32 ;  /* 0x000000baa420723c */ /* 0x040fe20000001820 */
[----:B------:R-:W-:Y:S07]  /*7dc0*/  LDSM.16.M88.4 R184, [R216+0x2800] ;  /* 0x00280000d8b8783b */ /* 0x000fee0000000200 */
[-C--:B--2---:R-:W-:Y:S08]  /*7dd0*/  HMMA.16816.F32 R36, R164, R172.reuse, R36 ;  /* 0x000000aca424723c */ /* 0x084ff00000001824 */
        /* <DEDUP_REMOVED lines=9> */
[----:B------:R-:W2:Y:S07]  /*7e70*/  LDSM.16.M88.4 R164, [R217+0x4000] ;  /* 0x00400000d9a4783b */ /* 0x000eae0000000200 */
[-C--:B---3--:R-:W-:Y:S01]  /*7e80*/  HMMA.16816.F32 R4, R192, R196.reuse, R4 ;  /* 0x000000c4c004723c */ /* 0x088fe20000001804 */
[----:B------:R-:W-:Y:S07]  /*7e90*/  LDSM.16.M88.4 R188, [R216+0x2c00] ;  /* 0x002c0000d8bc783b */ /* 0x000fee0000000200 */
[C---:B------:R-:W-:Y:S08]  /*7ea0*/  HMMA.16816.F32 R8, R200.reuse, R196, R8 ;  /* 0x000000c4c808723c */ /* 0x040ff00000001808 */
[-C--:B------:R-:W-:Y:S08]  /*7eb0*/  HMMA.16816.F32 R12, R200, R198.reuse, R12 ;  /* 0x000000c6c80c723c */ /* 0x080ff0000000180c */
[C---:B------:R-:W-:Y:S01]  /*7ec0*/  HMMA.16816.F32 R16, R192.reuse, R198, R16 ;  /* 0x000000c6c010723c */ /* 0x040fe20000001810 */
[----:B------:R-:W-:Y:S07]  /*7ed0*/  LDSM.16.M88.4 R196, [R214+0x2000] ;  /* 0x00200000d6c4783b */ /* 0x000fee0000000200 */
[-C--:B-1----:R-:W-:Y:S08]  /*7ee0*/  HMMA.16816.F32 R20, R192, R176.reuse, R20 ;  /* 0x000000b0c014723c */ /* 0x082ff00000001814 */
        /* <DEDUP_REMOVED lines=15> */
[-C--:B--2---:R-:W-:Y:S01]  /*7fe0*/  HMMA.16816.F32 R4, R164, R172.reuse, R4 ;  /* 0x000000aca404723c */ /* 0x084fe20000001804 */
[----:B------:R-:W2:Y:S07]  /*7ff0*/  LDSM.16.M88.4 R208, [R214+0x2800] ;  /* 0x00280000d6d0783b */ /* 0x000eae0000000200 */
[C---:B------:R-:W-:Y:S08]  /*8000*/  HMMA.16816.F32 R8, R180.reuse, R172, R8 ;  /* 0x000000acb408723c */ /* 0x040ff00000001808 */
[-C--:B------:R-:W-:Y:S08]  /*8010*/  HMMA.16816.F32 R12, R180, R174.reuse, R12 ;  /* 0x000000aeb40c723c */ /* 0x080ff0000000180c */
[C---:B------:R-:W-:Y:S01]  /*8020*/  HMMA.16816.F32 R16, R164.reuse, R174, R16 ;  /* 0x000000aea410723c */ /* 0x040fe20000001810 */
[----:B------:R-:W4:Y:S01]  /*8030*/  LDSM.16.M88.4 R172, [R214+0x2c00] ;  /* 0x002c0000d6ac783b */ /* 0x000f220000000200 */
[----:B------:R-:W-:Y:S06]  /*8040*/  DEPBAR.LE SB0, 0x0 ;  /* 0x000080000000791a */ /* 0x000fec0000000000 */
[-C--:B-1----:R-:W-:Y:S01]  /*8050*/  HMMA.16816.F32 R20, R164, R176.reuse, R20 ;  /* 0x000000b0a414723c */ /* 0x082fe20000001814 */
[----:B------:R-:W-:Y:S07]  /*8060*/  BAR.SYNC.DEFER_BLOCKING 0x0 ;  /* 0x0000000000007b1d */ /* 0x000fee0000010000 */
[C---:B------:R-:W-:Y:S08]  /*8070*/  HMMA.16816.F32 R24, R180.reuse, R176, R24 ;  /* 0x000000b0b418723c */ /* 0x040ff00000001818 */
[-C--:B------:R-:W-:Y:S08]  /*8080*/  HMMA.16816.F32 R28, R180, R178.reuse, R28 ;  /* 0x000000b2b41c723c */ /* 0x080ff0000000181c */
        /* <DEDUP_REMOVED lines=8> */
[----:B------:R-:W-:Y:S08]  /*8110*/  HMMA.16816.F32 R64, R164, R190, R64 ;  /* 0x000000bea440723c */ /* 0x000ff00000001840 */
[-C--:B---3--:R-:W-:Y:S08]  /*8120*/  HMMA.16816.F32 R4, R192, R196.reuse, R4 ;  /* 0x000000c4c004723c */ /* 0x088ff00000001804 */
[C---:B------:R-:W-:Y:S08]  /*8130*/  HMMA.16816.F32 R8, R200.reuse, R196, R8 ;  /* 0x000000c4c808723c */ /* 0x040ff00000001808 */
[-C--:B------:R-:W-:Y:S08]  /*8140*/  HMMA.16816.F32 R12, R200, R198.reuse, R12 ;  /* 0x000000c6c80c723c */ /* 0x080ff0000000180c */
[C---:B------:R-:W-:Y:S08]  /*8150*/  HMMA.16816.F32 R16, R192.reuse, R198, R16 ;  /* 0x000000c6c010723c */ /* 0x040ff00000001810 */
[-C--:B------:R-:W-:Y:S08]  /*8160*/  HMMA.16816.F32 R20, R192, R204.reuse, R20 ;  /* 0x000000ccc014723c */ /* 0x080ff00000001814 */
[C---:B------:R-:W-:Y:S08]  /*8170*/  HMMA.16816.F32 R24, R200.reuse, R204, R24 ;  /* 0x000000ccc818723c */ /* 0x040ff00000001818 */
[-C--:B------:R-:W-:Y:S08]  /*8180*/  HMMA.16816.F32 R28, R200, R206.reuse, R28 ;  /* 0x000000cec81c723c */ /* 0x080ff0000000181c */
[C---:B------:R-:W-:Y:S08]  /*8190*/  HMMA.16816.F32 R32, R192.reuse, R206, R32 ;  /* 0x000000cec020723c */ /* 0x040ff00000001820 */
[-C--:B--2---:R-:W-:Y:S08]  /*81a0*/  HMMA.16816.F32 R36, R192, R208.reuse, R36 ;  /* 0x000000d0c024723c */ /* 0x084ff00000001824 */
[C---:B------:R-:W-:Y:S08]  /*81b0*/  HMMA.16816.F32 R40, R200.reuse, R208, R40 ;  /* 0x000000d0c828723c */ /* 0x040ff00000001828 */
[-C--:B------:R-:W-:Y:S08]  /*81c0*/  HMMA.16816.F32 R44, R200, R210.reuse, R44 ;  /* 0x000000d2c82c723c */ /* 0x080ff0000000182c */
[C---:B------:R-:W-:Y:S08]  /*81d0*/  HMMA.16816.F32 R48, R192.reuse, R210, R48 ;  /* 0x000000d2c030723c */ /* 0x040ff00000001830 */
[-C--:B----4-:R-:W-:Y:S08]  /*81e0*/  HMMA.16816.F32 R52, R192, R172.reuse, R52 ;  /* 0x000000acc034723c */ /* 0x090ff00000001834 */
[C---:B------:R-:W-:Y:S08]  /*81f0*/  HMMA.16816.F32 R56, R200.reuse, R172, R56 ;  /* 0x000000acc838723c */ /* 0x040ff00000001838 */
[-C--:B------:R-:W-:Y:S08]  /*8200*/  HMMA.16816.F32 R60, R200, R174.reuse, R60 ;  /* 0x000000aec83c723c */ /* 0x080ff0000000183c */
[----:B------:R-:W-:Y:S01]  /*8210*/  HMMA.16816.F32 R64, R192, R174, R64 ;  /* 0x000000aec040723c */ /* 0x000fe20000001840 */
[----:B------:R-:W-:-:S07]  /*8220*/  @P0 BRA `(.L_x_8) ;  /* 0xfffff4c000000947 */ /* 0x000fce000383ffff */
.L_x_7:
[----:B------:R-:W-:Y:S01]  /*8230*/  FMNMX.FTZ R164, R4, R3, !PT ;  /* 0x0000000304a47209 */ /* 0x000fe20007810000 */
[----:B------:R-:W-:Y:S01]  /*8240*/  LDSM.16.MT88.4 R176, [R212+0x9000] ;  /* 0x00900000d4b0783b */ /* 0x000fe20000004200 */
[----:B------:R-:W-:Y:S02]  /*8250*/  FMNMX.FTZ R166, R6, R2, !PT ;  /* 0x0000000206a67209 */ /* 0x000fe40007810000 */
[----:B------:R-:W-:Y:S02]  /*8260*/  FMNMX.FTZ R165, R5, R164, !PT ;  /* 0x000000a405a57209 */ /* 0x000fe40007810000 */
[----:B------:R-:W-:Y:S02]  /*8270*/  FMNMX.FTZ R167, R7, R166, !PT ;  /* 0x000000a607a77209 */ /* 0x000fe40007810000 */
[----:B------:R-:W-:Y:S02]  /*8280*/  FMNMX.FTZ R164, R16, R165, !PT ;  /* 0x000000a510a47209 */ /* 0x000fe40007810000 */
[----:B------:R-:W-:Y:S02]  /*8290*/  FMNMX.FTZ R168, R8, R169, !PT ;  /* 0x000000a908a87209 */ /* 0x000fe40007810000 */
[----:B------:R-:W-:Y:S02]  /*82a0*/  FMNMX.FTZ R165, R17, R164, !PT ;  /* 0x000000a411a57209 */ /* 0x000fe40007810000 */
[----:B------:R-:W-:Y:S02]  /*82b0*/  FMNMX.FTZ R166, R18, R167, !PT ;  /* 0x000000a712a67209 */ /* 0x000fe40007810000 */
[----:B-1----:R-:W-:Y:S02]  /*82c0*/  FMNMX.FTZ R171, R9, R168, !PT ;  /* 0x000000a809ab7209 */ /* 0x002fe40007810000 */
[----:B------:R-:W-:Y:S02]  /*82d0*/  FMNMX.FTZ R164, R20, R165, !PT ;  /* 0x000000a514a47209 */ /* 0x000fe40007810000 */
        /* <DEDUP_REMOVED lines=45> */
[----:B------:R-:W-:Y:S01]  /*85b0*/  FMNMX.FTZ R164, R66, R165, !PT ;  /* 0x000000a542a47209 */ /* 0x000fe20007810000 */
[----:B------:R-:W1:Y:S01]  /*85c0*/  SHFL.BFLY PT, R175, R168, 0x2, 0x1f ;  /* 0x0c401f00a8af7f89 */ /* 0x000e6200000e0000 */
[----:B------:R-:W-:Y:S02]  /*85d0*/  FMNMX.FTZ R165, R57, R166, !PT ;  /* 0x000000a639a57209 */ /* 0x000fe40007810000 */
[----:B------:R-:W-:Y:S02]  /*85e0*/  FMNMX.FTZ R172, R58, R167, !PT ;  /* 0x000000a73aac7209 */ /* 0x000fe40007810000 */
[----:B------:R-:W-:Y:S02]  /*85f0*/  FMNMX.FTZ R170, R67, R164, !PT ;  /* 0x000000a443aa7209 */ /* 0x000fe40007810000 */
[----:B------:R-:W-:Y:S02]  /*8600*/  FMNMX.FTZ R164, R60, R165, !PT ;  /* 0x000000a53ca47209 */ /* 0x000fe40007810000 */
[----:B------:R-:W-:Y:S01]  /*8610*/  FMNMX.FTZ R165, R59, R172, !PT ;  /* 0x000000ac3ba57209 */ /* 0x000fe20007810000 */
[----:B------:R-:W2:Y:S01]  /*8620*/  SHFL.BFLY PT, R167, R170, 0x2, 0x1f ;  /* 0x0c401f00aaa77f89 */ /* 0x000ea200000e0000 */
[----:B------:R-:W-:Y:S02]  /*8630*/  FMNMX.FTZ R166, R61, R164, !PT ;  /* 0x000000a43da67209 */ /* 0x000fe40007810000 */
[----:B------:R-:W-:Y:S02]  /*8640*/  FMNMX.FTZ R164, R62, R165, !PT ;  /* 0x000000a53ea47209 */ /* 0x000fe40007810000 */
[----:B------:R-:W-:Y:S02]  /*8650*/  IADD3 R234, R234, -0x1, RZ ;  /* 0xffffffffeaea7810 */ /* 0x000fe40007ffe0ff */
[----:B------:R-:W-:Y:S01]  /*8660*/  FMNMX.FTZ R171, R63, R164, !PT ;  /* 0x000000a43fab7209 */ /* 0x000fe20007810000 */
[----:B------:R-:W3:Y:S08]  /*8670*/  SHFL.BFLY PT, R165, R166, 0x2, 0x1f ;  /* 0x0c401f00a6a57f89 */ /* 0x000ef000000e0000 */
[----:B------:R-:W4:Y:S01]  /*8680*/  SHFL.BFLY PT, R164, R171, 0x2, 0x1f ;  /* 0x0c401f00aba47f89 */ /* 0x000f2200000e0000 */
[----:B-1----:R-:W-:Y:S07]  /*8690*/  FMNMX.FTZ R175, R168, R175, !PT ;  /* 0x000000afa8af7209 */ /* 0x002fee0007810000 */
[----:B------:R-:W1:Y:S01]  /*86a0*/  SHFL.BFLY PT, R168, R175, 0x1, 0x1f ;  /* 0x0c201f00afa87f89 */ /* 0x000e6200000e0000 */
[----:B--2---:R-:W-:Y:S02]  /*86b0*/  FMNMX.FTZ R174, R170, R167, !PT ;  /* 0x000000a7aaae7209 */ /* 0x004fe40007810000 */
[----:B---3--:R-:W-:Y:S05]  /*86c0*/  FMNMX.FTZ R173, R166, R165, !PT ;  /* 0x000000a5a6ad7209 */ /* 0x008fea0007810000 */
[----:B------:R-:W2:Y:S01]  /*86d0*/  SHFL.BFLY PT, R167, R174, 0x1, 0x1f ;  /* 0x0c201f00aea77f89 */ /* 0x000ea200000e0000 */
[----:B----4-:R-:W-:Y:S07]  /*86e0*/  FMNMX.FTZ R170, R171, R164, !PT ;  /* 0x000000a4abaa7209 */ /* 0x010fee0007810000 */
[----:B------:R-:W3:Y:S01]  /*86f0*/  SHFL.BFLY PT, R172, R173, 0x1, 0x1f ;  /* 0x0c201f00adac7f89 */ /* 0x000ee200000e0000 */
[----:B-1----:R-:W-:Y:S07]  /*8700*/  FMNMX.FTZ R168, R175, R168, !PT ;  /* 0x000000a8afa87209 */ /* 0x002fee0007810000 */
[----:B------:R-:W1:Y:S01]  /*8710*/  SHFL.BFLY PT, R165, R170, 0x1, 0x1f ;  /* 0x0c201f00aaa57f89 */ /* 0x000e6200000e0000 */
[C---:B------:R-:W-:Y:S01]  /*8720*/  FSETP.NEU.FTZ.AND P1, PT, R168.reuse, -INF , PT ;  /* 0xff800000a800780b */ /* 0x040fe20003f3d000 */
[C---:B------:R-:W-:Y:S02]  /*8730*/  FADD.FTZ R166, -R168.reuse, R3 ;  /* 0x00000003a8a67221 */ /* 0x040fe40000010100 */
[----:B------:R-:W-:Y:S01]  /*8740*/  FMUL.FTZ R194, R168, c[0x0][0x23c] ;  /* 0x00008f00a8c27a20 */ /* 0x000fe20000410000 */
[----:B--2---:R-:W-:Y:S01]  /*8750*/  FMNMX.FTZ R167, R174, R167, !PT ;  /* 0x000000a7aea77209 */ /* 0x004fe20007810000 */
[----:B------:R-:W-:Y:S03]  /*8760*/  FMUL.FTZ R164, R166, c[0x0][0x23c] ;  /* 0x00008f00a6a47a20 */ /* 0x000fe60000410000 */
[----:B------:R-:W-:Y:S01]  /*8770*/  FSEL R194, R194, RZ, P1 ;  /* 0x000000ffc2c27208 */ /* 0x000fe20000800000 */
[C---:B------:R-:W-:Y:S01]  /*8780*/  FADD.FTZ R2, -R167.reuse, R2 ;  /* 0x00000002a7027221 */ /* 0x040fe20000010100 */
[C---:B------:R-:W-:Y:S01]  /*8790*/  FSETP.NEU.FTZ.AND P1, PT, R167.reuse, -INF , PT ;  /* 0xff800000a700780b */ /* 0x040fe20003f3d000 */
[----:B------:R-:W-:Y:S01]  /*87a0*/  FMUL.FTZ R193, R167, c[0x0][0x23c] ;  /* 0x00008f00a7c17a20 */ /* 0x000fe20000410000 */
[----:B---3--:R-:W-:Y:S01]  /*87b0*/  FMNMX.FTZ R166, R173, R172, !PT ;  /* 0x000000acada67209 */ /* 0x008fe20007810000 */
[----:B------:R-:W-:Y:S01]  /*87c0*/  FMUL.FTZ R3, R2, c[0x0][0x23c] ;  /* 0x00008f0002037a20 */ /* 0x000fe20000410000 */
[----:B------:R-:W2:Y:S01]  /*87d0*/  MUFU.EX2 R164, R164 ;  /* 0x000000a400a47308 */ /* 0x000ea20000000800 */
[--C-:B------:R-:W-:Y:S01]  /*87e0*/  FFMA.FTZ R172, R5, c[0x0][0x23c], -R194.reuse ;  /* 0x00008f0005ac7a23 */ /* 0x100fe200000108c2 */
[----:B------:R-:W-:Y:S01]  /*87f0*/  FSEL R193, R193, RZ, P1 ;  /* 0x000000ffc1c17208 */ /* 0x000fe20000800000 */
[C---:B------:R-:W-:Y:S01]  /*8800*/  FADD.FTZ R2, -R166.reuse, R169 ;  /* 0x000000a9a6027221 */ /* 0x040fe20000010100 */
[----:B------:R-:W-:Y:S01]  /*8810*/  FSETP.NEU.FTZ.AND P1, PT, R166, -INF , PT ;  /* 0xff800000a600780b */ /* 0x000fe20003f3d000 */
[----:B------:R-:W-:Y:S01]  /*8820*/  FFMA.FTZ R171, R4, c[0x0][0x23c], -R194 ;  /* 0x00008f0004ab7a23 */ /* 0x000fe200000108c2 */
[----:B-1----:R-:W-:Y:S01]  /*8830*/  FMNMX.FTZ R165, R170, R165, !PT ;  /* 0x000000a5aaa57209 */ /* 0x002fe20007810000 */
[----:B------:R-:W-:Y:S02]  /*8840*/  FMUL.FTZ R170, R2, c[0x0][0x23c] ;  /* 0x00008f0002aa7a20 */ /* 0x000fe40000410000 */
[----:B------:R-:W-:Y:S01]  /*8850*/  FMUL.FTZ R191, R166, c[0x0][0x23c] ;  /* 0x00008f00a6bf7a20 */ /* 0x000fe20000410000 */
[----:B------:R-:W1:Y:S01]  /*8860*/  MUFU.EX2 R3, R3 ;  /* 0x0000000300037308 */ /* 0x000e620000000800 */
[C---:B------:R-:W-:Y:S02]  /*8870*/  FADD.FTZ R169, -R165.reuse, R0 ;  /* 0x00000000a5a97221 */ /* 0x040fe40000010100 */
[----:B------:R-:W-:Y:S01]  /*8880*/  FMUL.FTZ R189, R165, c[0x0][0x23c] ;  /* 0x00008f00a5bd7a20 */ /* 0x000fe20000410000 */
[----:B------:R-:W-:Y:S01]  /*8890*/  FSEL R191, R191, RZ, P1 ;  /* 0x000000ffbfbf7208 */ /* 0x000fe20000800000 */
[----:B------:R-:W-:Y:S01]  /*88a0*/  FMUL.FTZ R0, R169, c[0x0][0x23c] ;  /* 0x00008f00a9007a20 */ /* 0x000fe20000410000 */
[----:B------:R-:W-:Y:S01]  /*88b0*/  FSETP.NEU.FTZ.AND P1, PT, R165, -INF , PT ;  /* 0xff800000a500780b */ /* 0x000fe20003f3d000 */
[--C-:B------:R-:W-:Y:S02]  /*88c0*/  FFMA.FTZ R180, R17, c[0x0][0x23c], -R194.reuse ;  /* 0x00008f0011b47a23 */ /* 0x100fe400000108c2 */
[--C-:B------:R-:W-:Y:S01]  /*88d0*/  FFMA.FTZ R182, R19, c[0x0][0x23c], -R193.reuse ;  /* 0x00008f0013b67a23 */ /* 0x100fe200000108c1 */
[----:B------:R-:W3:Y:S01]  /*88e0*/  MUFU.EX2 R2, R170 ;  /* 0x000000aa00027308 */ /* 0x000ee20000000800 */
[--C-:B------:R-:W-:Y:S01]  /*88f0*/  FFMA.FTZ R5, R6, c[0x0][0x23c], -R193.reuse ;  /* 0x00008f0006057a23 */ /* 0x100fe200000108c1 */
[----:B------:R-:W-:Y:S01]  /*8900*/  FSEL R189, R189, RZ, P1 ;  /* 0x000000ffbdbd7208 */ /* 0x000fe20000800000 */
[----:B------:R-:W-:Y:S02]  /*8910*/  FFMA.FTZ R6, R7, c[0x0][0x23c], -R193 ;  /* 0x00008f0007067a23 */ /* 0x000fe400000108c1 */
[--C-:B------:R-:W-:Y:S02]  /*8920*/  FFMA.FTZ R7, R16, c[0x0][0x23c], -R194.reuse ;  /* 0x00008f0010077a23 */ /* 0x100fe400000108c2 */
[--C-:B------:R-:W-:Y:S02]  /*8930*/  FFMA.FTZ R181, R8, c[0x0][0x23c], -R191.reuse ;  /* 0x00008f0008b57a23 */ /* 0x100fe400000108bf */
[----:B------:R-:W-:Y:S01]  /*8940*/  FFMA.FTZ R184, R9, c[0x0][0x23c], -R191 ;  /* 0x00008f0009b87a23 */ /* 0x000fe200000108bf */
[----:B------:R4:W-:Y:S01]  /*8950*/  MUFU.EX2 R170, R172 ;  /* 0x000000ac00aa7308 */ /* 0x0009e20000000800 */
[--C-:B------:R-:W-:Y:S02]  /*8960*/  FFMA.FTZ R183, R10, c[0x0][0x23c], -R189.reuse ;  /* 0x00008f000ab77a23 */ /* 0x100fe400000108bd */
[----:B------:R-:W-:Y:S02]  /*8970*/  FFMA.FTZ R186, R11, c[0x0][0x23c], -R189 ;  /* 0x00008f000bba7a23 */ /* 0x000fe400000108bd */
[--C-:B------:R-:W-:Y:S02]  /*8980*/  FFMA.FTZ R185, R12, c[0x0][0x23c], -R191.reuse ;  /* 0x00008f000cb97a23 */ /* 0x100fe400000108bf */
[----:B------:R-:W-:Y:S02]  /*8990*/  FFMA.FTZ R188, R13, c[0x0][0x23c], -R191 ;  /* 0x00008f000dbc7a23 */ /* 0x000fe400000108bf */
[--C-:B------:R-:W-:Y:S01]  /*89a0*/  FFMA.FTZ R187, R14, c[0x0][0x23c], -R189.reuse ;  /* 0x00008f000ebb7a23 */ /* 0x100fe200000108bd */
[----:B------:R-:W5:Y:S01]  /*89b0*/  MUFU.EX2 R169, R171 ;  /* 0x000000ab00a97308 */ /* 0x000f620000000800 */
[----:B------:R-:W-:Y:S02]  /*89c0*/  FFMA.FTZ R190, R15, c[0x0][0x23c], -R189 ;  /* 0x00008f000fbe7a23 */ /* 0x000fe400000108bd */
[C---:B--2---:R-:W-:Y:S02]  /*89d0*/  FMUL.FTZ R8, R164.reuse, R160 ;  /* 0x000000a0a4087220 */ /* 0x044fe40000410000 */
[----:B------:R-:W-:Y:S02]  /*89e0*/  FMUL.FTZ R9, R164, R161 ;  /* 0x000000a1a4097220 */ /* 0x000fe40000410000 */
[C---:B-1----:R-:W-:Y:S02]  /*89f0*/  FMUL.FTZ R10, R3.reuse, R162 ;  /* 0x000000a2030a7220 */ /* 0x042fe40000410000 */
[----:B------:R-:W-:Y:S01]  /*8a00*/  FMUL.FTZ R11, R3, R163 ;  /* 0x000000a3030b7220 */ /* 0x000fe20000410000 */
[----:B------:R-:W-:Y:S01]  /*8a10*/  MUFU.EX2 R5, R5 ;  /* 0x0000000500057308 */ /* 0x000fe20000000800 */
[C---:B---3--:R-:W-:Y:S02]  /*8a20*/  FMUL.FTZ R12, R2.reuse, R156 ;  /* 0x0000009c020c7220 */ /* 0x048fe40000410000 */
[C---:B------:R-:W-:Y:S01]  /*8a30*/  FMUL.FTZ R13, R2.reuse, R157 ;  /* 0x0000009d020d7220 */ /* 0x040fe20000410000 */
[----:B----4-:R-:W1:Y:S01]  /*8a40*/  LDSM.16.MT88.4 R172, [R213+0x9000] ;  /* 0x00900000d5ac783b */ /* 0x010e620000004200 */
[C---:B------:R-:W-:Y:S02]  /*8a50*/  FMUL.FTZ R16, R2.reuse, R152 ;  /* 0x0000009802107220 */ /* 0x040fe40000410000 */
[----:B------:R-:W-:Y:S02]  /*8a60*/  FMUL.FTZ R17, R2, R153 ;  /* 0x0000009902117220 */ /* 0x000fe40000410000 */
[--C-:B------:R-:W-:Y:S01]  /*8a70*/  FFMA.FTZ R202, R36, c[0x0][0x23c], -R194.reuse ;  /* 0x00008f0024ca7a23 */ /* 0x100fe200000108c2 */
[----:B------:R-:W2:Y:S01]  /*8a80*/  MUFU.EX2 R6, R6 ;  /* 0x0000000600067308 */ /* 0x000ea20000000800 */
[--C-:B------:R-:W-:Y:S02]  /*8a90*/  FFMA.FTZ R203, R37, c[0x0][0x23c], -R194.reuse ;  /* 0x00008f0025cb7a23 */ /* 0x100fe400000108c2 */
[--C-:B------:R-:W-:Y:S01]  /*8aa0*/  FFMA.FTZ R204, R38, c[0x0][0x23c], -R193.reuse ;  /* 0x00008f0026cc7a23 */ /* 0x100fe200000108c1 */
[----:B-----5:R-:W-:Y:S01]  /*8ab0*/  F2FP.PACK_AB R160, R170, R169 ;  /* 0x000000a9aaa0723e */ /* 0x020fe200000000ff */
[--C-:B------:R-:W-:Y:S02]  /*8ac0*/  FFMA.FTZ R171, R18, c[0x0][0x23c], -R193.reuse ;  /* 0x00008f0012ab7a23 */ /* 0x100fe400000108c1 */
[--C-:B------:R-:W-:Y:S02]  /*8ad0*/  FFMA.FTZ R205, R39, c[0x0][0x23c], -R193.reuse ;  /* 0x00008f0027cd7a23 */ /* 0x100fe400000108c1 */
[----:B------:R-:W-:Y:S01]  /*8ae0*/  LDSM.16.MT88.4 R36, [R213+0xb400] ;  /* 0x00b40000d524783b */ /* 0x000fe20000004200 */
[----:B------:R-:W-:Y:S01]  /*8af0*/  MUFU.EX2 R7, R7 ;  /* 0x0000000700077308 */ /* 0x000fe20000000800 */
[--C-:B------:R-:W-:Y:S02]  /*8b00*/  FFMA.FTZ R206, R48, c[0x0][0x23c], -R194.reuse ;  /* 0x00008f0030ce7a23 */ /* 0x100fe400000108c2 */
[--C-:B------:R-:W-:Y:S02]  /*8b10*/  FFMA.FTZ R207, R49, c[0x0][0x23c], -R194.reuse ;  /* 0x00008f0031cf7a23 */ /* 0x100fe400000108c2 */
[--C-:B------:R-:W-:Y:S02]  /*8b20*/  FFMA.FTZ R208, R50, c[0x0][0x23c], -R193.reuse ;  /* 0x00008f0032d07a23 */ /* 0x100fe400000108c1 */
[----:B------:R-:W-:Y:S02]  /*8b30*/  FFMA.FTZ R209, R51, c[0x0][0x23c], -R193 ;  /* 0x00008f0033d17a23 */ /* 0x000fe400000108c1 */
[----:B------:R-:W-:Y:S01]  /*8b40*/  LDSM.16.MT88.4 R48, [R212+0xb400] ;  /* 0x00b40000d430783b */ /* 0x000fe20000004200 */
[----:B------:R-:W3:Y:S01]  /*8b50*/  MUFU.EX2 R180, R180 ;  /* 0x000000b400b47308 */ /* 0x000ee20000000800 */
[--C-:B------:R-:W-:Y:S02]  /*8b60*/  FFMA.FTZ R210, R40, c[0x0][0x23c], -R191.reuse ;  /* 0x00008f0028d27a23 */ /* 0x100fe400000108bf */
[----:B------:R-:W-:Y:S01]  /*8b70*/  FFMA.FTZ R211, R41, c[0x0][0x23c], -R191 ;  /* 0x00008f0029d37a23 */ /* 0x000fe200000108bf */
[----:B--2---:R-:W-:Y:S01]  /*8b80*/  F2FP.PACK_AB R161, R6, R5 ;  /* 0x0000000506a1723e */ /* 0x004fe200000000ff */
[--C-:B------:R-:W-:Y:S02]  /*8b90*/  FFMA.FTZ R238, R42, c[0x0][0x23c], -R189.reuse ;  /* 0x00008f002aee7a23 */ /* 0x100fe400000108bd */
[----:B------:R-:W-:Y:S02]  /*8ba0*/  FFMA.FTZ R243, R43, c[0x0][0x23c], -R189 ;  /* 0x00008f002bf37a23 */ /* 0x000fe400000108bd */
[----:B------:R-:W-:Y:S01]  /*8bb0*/  LDSM.16.MT88.4 R40, [R213+0x9800] ;  /* 0x00980000d528783b */ /* 0x000fe20000004200 */
[----:B------:R-:W-:Y:S01]  /*8bc0*/  MUFU.EX2 R171, R171 ;  /* 0x000000ab00ab7308 */ /* 0x000fe20000000800 */
[--C-:B------:R-:W-:Y:S02]  /*8bd0*/  FFMA.FTZ R246, R52, c[0x0][0x23c], -R194.reuse ;  /* 0x00008f0034f67a23 */ /* 0x100fe400000108c2 */
[--C-:B------:R-:W-:Y:S02]  /*8be0*/  FFMA.FTZ R249, R53, c[0x0][0x23c], -R194.reuse ;  /* 0x00008f0035f97a23 */ /* 0x100fe400000108c2 */
[--C-:B------:R-:W-:Y:S02]  /*8bf0*/  FFMA.FTZ R248, R54, c[0x0][0x23c], -R193.reuse ;  /* 0x00008f0036f87a23 */ /* 0x100fe400000108c1 */
[----:B------:R-:W-:Y:S02]  /*8c00*/  FFMA.FTZ R251, R55, c[0x0][0x23c], -R193 ;  /* 0x00008f0037fb7a23 */ /* 0x000fe400000108c1 */
[----:B------:R-:W-:Y:S01]  /*8c10*/  LDSM.16.MT88.4 R52, [R213+0xb800] ;  /* 0x00b80000d534783b */ /* 0x000fe20000004200 */
[----:B------:R-:W2:Y:S01]  /*8c20*/  MUFU.EX2 R182, R182 ;  /* 0x000000b600b67308 */ /* 0x000ea20000000800 */
[--C-:B------:R-:W-:Y:S02]  /*8c30*/  FFMA.FTZ R250, R58, c[0x0][0x23c], -R189.reuse ;  /* 0x00008f003afa7a23 */ /* 0x100fe400000108bd */
[----:B------:R-:W-:Y:S01]  /*8c40*/  FFMA.FTZ R252, R59, c[0x0][0x23c], -R189 ;  /* 0x00008f003bfc7a23 */ /* 0x000fe200000108bd */
[----:B---3--:R-:W-:Y:S01]  /*8c50*/  F2FP.PACK_AB R162, R180, R7 ;  /* 0x00000007b4a2723e */ /* 0x008fe200000000ff */
[----:B------:R-:W-:Y:S02]  /*8c60*/  FFMA.FTZ R60, R60, c[0x0][0x23c], -R191 ;  /* 0x00008f003c3c7a23 */ /* 0x000fe400000108bf */
[C---:B------:R-:W-:Y:S02]  /*8c70*/  FMUL.FTZ R68, R164.reuse, R68 ;  /* 0x00000044a4447220 */ /* 0x040fe40000410000 */
[C---:B------:R-:W-:Y:S01]  /*8c80*/  FMUL.FTZ R69, R164.reuse, R69 ;  /* 0x00000045a4457220 */ /* 0x040fe20000410000 */
[----:B------:R-:W3:Y:S01]  /*8c90*/  MUFU.EX2 R0, R0 ;  /* 0x0000000000007308 */ /* 0x000ee20000000800 */
[C---:B------:R-:W-:Y:S02]  /*8ca0*/  FMUL.FTZ R70, R3.reuse, R70 ;  /* 0x0000004603467220 */ /* 0x040fe40000410000 */
[C---:B------:R-:W-:Y:S02]  /*8cb0*/  FMUL.FTZ R71, R3.reuse, R71 ;  /* 0x0000004703477220 */ /* 0x040fe40000410000 */
[C---:B------:R-:W-:Y:S02]  /*8cc0*/  FMUL.FTZ R88, R164.reuse, R88 ;  /* 0x00000058a4587220 */ /* 0x040fe40000410000 */
[----:B------:R-:W-:Y:S02]  /*8cd0*/  FMUL.FTZ R89, R164, R89 ;  /* 0x00000059a4597220 */ /* 0x000fe40000410000 */
[C---:B------:R-:W-:Y:S01]  /*8ce0*/  FMUL.FTZ R90, R3.reuse, R90 ;  /* 0x0000005a035a7220 */ /* 0x040fe20000410000 */
[----:B------:R-:W-:Y:S01]  /*8cf0*/  MUFU.EX2 R181, R181 ;  /* 0x000000b500b57308 */ /* 0x000fe20000000800 */
[C---:B------:R-:W-:Y:S02]  /*8d00*/  FMUL.FTZ R91, R3.reuse, R91 ;  /* 0x0000005b035b7220 */ /* 0x040fe40000410000 */
[----:B------:R-:W-:Y:S01]  /*8d10*/  FMUL.FTZ R92, R2, R92 ;  /* 0x0000005c025c7220 */ /* 0x000fe20000410000 */
[----:B--2---:R-:W-:Y:S01]  /*8d20*/  F2FP.PACK_AB R163, R182, R171 ;  /* 0x000000abb6a3723e */ /* 0x004fe200000000ff */
[C---:B------:R-:W-:Y:S02]  /*8d30*/  FMUL.FTZ R93, R2.reuse, R93 ;  /* 0x0000005d025d7220 */ /* 0x040fe40000410000 */
[C---:B------:R-:W-:Y:S02]  /*8d40*/  FMUL.FTZ R96, R2.reuse, R96 ;  /* 0x0000006002607220 */ /* 0x040fe40000410000 */
[----:B------:R-:W-:Y:S01]  /*8d50*/  FMUL.FTZ R97, R2, R97 ;  /* 0x0000006102617220 */ /* 0x000fe20000410000 */
[----:B------:R-:W2:Y:S01]  /*8d60*/  MUFU.EX2 R184, R184 ;  /* 0x000000b800b87308 */ /* 0x000ea20000000800 */
[-C--:B-1----:R-:W-:Y:S05]  /*8d70*/  HMMA.16816.F32 R8, R160, R172.reuse, R8 ;  /* 0x000000aca008723c */ /* 0x082fea0000001808 */
[C---:B---3--:R-:W-:Y:S02]  /*8d80*/  FMUL.FTZ R14, R0.reuse, R158 ;  /* 0x0000009e000e7220 */ /* 0x048fe40000410000 */
[C---:B------:R-:W-:Y:S02]  /*8d90*/  FMUL.FTZ R15, R0.reuse, R159 ;  /* 0x0000009f000f7220 */ /* 0x040fe40000410000 */
[----:B------:R-:W-:Y:S03]  /*8da0*/  MUFU.EX2 R183, R183 ;  /* 0x000000b700b77308 */ /* 0x000fe60000000800 */
[C---:B------:R-:W-:Y:S02]  /*8db0*/  FMUL.FTZ R18, R0.reuse, R154 ;  /* 0x0000009a00127220 */ /* 0x040fe40000410000 */
[C---:B------:R-:W-:Y:S02]  /*8dc0*/  FMUL.FTZ R19, R0.reuse, R155 ;  /* 0x0000009b00137220 */ /* 0x040fe40000410000 */
[----:B------:R-:W1:Y:S01]  /*8dd0*/  LDSM.16.MT88.4 R152, [R213+0xa000] ;  /* 0x00a00000d598783b */ /* 0x000e620000004200 */
[C---:B------:R-:W-:Y:S02]  /*8de0*/  FMUL.FTZ R94, R0.reuse, R94 ;  /* 0x0000005e005e7220 */ /* 0x040fe40000410000 */
[----:B------:R-:W3:Y:S01]  /*8df0*/  MUFU.EX2 R186, R186 ;  /* 0x000000ba00ba7308 */ /* 0x000ee20000000800 */
[C---:B------:R-:W-:Y:S02]  /*8e00*/  FMUL.FTZ R95, R0.reuse, R95 ;  /* 0x0000005f005f7220 */ /* 0x040fe40000410000 */
[----:B------:R-:W-:Y:S01]  /*8e10*/  FMUL.FTZ R98, R0, R98 ;  /* 0x0000006200627220 */ /* 0x000fe20000410000 */
[----:B--2---:R-:W-:Y:S01]  /*8e20*/  F2FP.PACK_AB R156, R184, R181 ;  /* 0x000000b5b89c723e */ /* 0x004fe200000000ff */
[----:B------:R-:W-:Y:S02]  /*8e30*/  FMUL.FTZ R99, R0, R99 ;  /* 0x0000006300637220 */ /* 0x000fe40000410000 */
[C---:B------:R-:W-:Y:S02]  /*8e40*/  FMUL.FTZ R100, R164.reuse, R100 ;  /* 0x00000064a4647220 */ /* 0x040fe40000410000 */
[----:B------:R-:W-:Y:S01]  /*8e50*/  FMUL.FTZ R101, R164, R101 ;  /* 0x00000065a4657220 */ /* 0x000fe20000410000 */
[----:B------:R-:W-:Y:S01]  /*8e60*/  MUFU.EX2 R185, R185 ;  /* 0x000000b900b97308 */ /* 0x000fe20000000800 */
[C---:B------:R-:W-:Y:S02]  /*8e70*/  FMUL.FTZ R102, R3.reuse, R102 ;  /* 0x0000006603667220 */ /* 0x040fe40000410000 */
[----:B------:R-:W-:Y:S02]  /*8e80*/  FMUL.FTZ R103, R3, R103 ;  /* 0x0000006703677220 */ /* 0x000fe40000410000 */
[--C-:B------:R-:W-:Y:S02]  /*8e90*/  FFMA.FTZ R192, R32, c[0x0][0x23c], -R194.reuse ;  /* 0x00008f0020c07a23 */ /* 0x100fe400000108c2 */
[C---:B------:R-:W-:Y:S02]  /*8ea0*/  FMUL.FTZ R32, R164.reuse, R144 ;  /* 0x00000090a4207220 */ /* 0x040fe40000410000 */
[--C-:B------:R-:W-:Y:S01]  /*8eb0*/  FFMA.FTZ R195, R33, c[0x0][0x23c], -R194.reuse ;  /* 0x00008f0021c37a23 */ /* 0x100fe200000108c2 */
[----:B------:R-:W2:Y:S01]  /*8ec0*/  MUFU.EX2 R188, R188 ;  /* 0x000000bc00bc7308 */ /* 0x000ea20000000800 */
[----:B------:R-:W-:Y:S02]  /*8ed0*/  FMUL.FTZ R33, R164, R145 ;  /* 0x00000091a4217220 */ /* 0x000fe40000410000 */
[----:B------:R-:W-:Y:S01]  /*8ee0*/  FMUL.FTZ R116, R2, R116 ;  /* 0x0000007402747220 */ /* 0x000fe20000410000 */
[----:B---3--:R-:W-:Y:S01]  /*8ef0*/  F2FP.PACK_AB R157, R186, R183 ;  /* 0x000000b7ba9d723e */ /* 0x008fe200000000ff */
[----:B------:R-:W-:Y:S02]  /*8f00*/  FMUL.FTZ R117, R2, R117 ;  /* 0x0000007502757220 */ /* 0x000fe40000410000 */
[C---:B------:R-:W-:Y:S02]  /*8f10*/  FMUL.FTZ R118, R0.reuse, R118 ;  /* 0x0000007600767220 */ /* 0x040fe40000410000 */
[----:B------:R-:W-:Y:S01]  /*8f20*/  FMUL.FTZ R119, R0, R119 ;  /* 0x0000007700777220 */ /* 0x000fe20000410000 */
[----:B------:R-:W-:Y:S01]  /*8f30*/  MUFU.EX2 R187, R187 ;  /* 0x000000bb00bb7308 */ /* 0x000fe20000000800 */
[C---:B------:R-:W-:Y:S02]  /*8f40*/  FMUL.FTZ R120, R2.reuse, R120 ;  /* 0x0000007802787220 */ /* 0x040fe40000410000 */
[----:B------:R-:W-:Y:S02]  /*8f50*/  FMUL.FTZ R121, R2, R121 ;  /* 0x0000007902797220 */ /* 0x000fe40000410000 */
[C---:B------:R-:W-:Y:S02]  /*8f60*/  FMUL.FTZ R122, R0.reuse, R122 ;  /* 0x0000007a007a7220 */ /* 0x040fe40000410000 */
[----:B------:R-:W-:Y:S02]  /*8f70*/  FMUL.FTZ R123, R0, R123 ;  /* 0x0000007b007b7220 */ /* 0x000fe40000410000 */
[C---:B------:R-:W-:Y:S01]  /*8f80*/  FMUL.FTZ R124, R164.reuse, R124 ;  /* 0x0000007ca47c7220 */ /* 0x040fe20000410000 */
[----:B------:R-:W3:Y:S01]  /*8f90*/  MUFU.EX2 R190, R190 ;  /* 0x000000be00be7308 */ /* 0x000ee20000000800 */
[----:B------:R-:W-:Y:S02]  /*8fa0*/  FMUL.FTZ R125, R164, R125 ;  /* 0x0000007da47d7220 */ /* 0x000fe40000410000 */
[C---:B------:R-:W-:Y:S01]  /*8fb0*/  FMUL.FTZ R126, R3.reuse, R126 ;  /* 0x0000007e037e7220 */ /* 0x040fe20000410000 */
[----:B--2---:R-:W-:Y:S01]  /*8fc0*/  F2FP.PACK_AB R158, R188, R185 ;  /* 0x000000b9bc9e723e */ /* 0x004fe200000000ff */
[C---:B------:R-:W-:Y:S02]  /*8fd0*/  FMUL.FTZ R127, R3.reuse, R127 ;  /* 0x0000007f037f7220 */ /* 0x040fe40000410000 */
[--C-:B------:R-:W-:Y:S02]  /*8fe0*/  FFMA.FTZ R196, R26, c[0x0][0x23c], -R189.reuse ;  /* 0x00008f001ac47a23 */ /* 0x100fe400000108bd */
[----:B------:R-:W-:Y:S01]  /*8ff0*/  FMUL.FTZ R26, R3, R142 ;  /* 0x0000008e031a7220 */ /* 0x000fe20000410000 */
[----:B------:R-:W-:Y:S01]  /*9000*/  MUFU.EX2 R4, R60 ;  /* 0x0000003c00047308 */ /* 0x000fe20000000800 */
[----:B------:R-:W-:Y:S02]  /*9010*/  FFMA.FTZ R197, R27, c[0x0][0x23c], -R189 ;  /* 0x00008f001bc57a23 */ /* 0x000fe400000108bd */
[----:B------:R-:W-:Y:S02]  /*9020*/  FMUL.FTZ R27, R3, R143 ;  /* 0x0000008f031b7220 */ /* 0x000fe40000410000 */
[--C-:B------:R-:W-:Y:S02]  /*9030*/  FFMA.FTZ R198, R28, c[0x0][0x23c], -R191.reuse ;  /* 0x00008f001cc67a23 */ /* 0x100fe400000108bf */
[----:B------:R-:W-:Y:S02]  /*9040*/  FFMA.FTZ R199, R29, c[0x0][0x23c], -R191 ;  /* 0x00008f001dc77a23 */ /* 0x000fe400000108bf */
[--C-:B------:R-:W-:Y:S01]  /*9050*/  FFMA.FTZ R200, R30, c[0x0][0x23c], -R189.reuse ;  /* 0x00008f001ec87a23 */ /* 0x100fe200000108bd */
[----:B------:R-:W-:Y:S01]  /*9060*/  MUFU.EX2 R210, R210 ;  /* 0x000000d200d27308 */ /* 0x000fe20000000800 */
[----:B------:R-:W-:Y:S02]  /*9070*/  FFMA.FTZ R201, R31, c[0x0][0x23c], -R189 ;  /* 0x00008f001fc97a23 */ /* 0x000fe400000108bd */
[--C-:B------:R-:W-:Y:S01]  /*9080*/  FFMA.FTZ R242, R44, c[0x0][0x23c], -R191.reuse ;  /* 0x00008f002cf27a23 */ /* 0x100fe200000108bf */
[----:B---3--:R-:W-:Y:S01]  /*9090*/  F2FP.PACK_AB R159, R190, R187 ;  /* 0x000000bbbe9f723e */ /* 0x008fe200000000ff */
[----:B------:R-:W-:Y:S02]  /*90a0*/  FFMA.FTZ R245, R45, c[0x0][0x23c], -R191 ;  /* 0x00008f002df57a23 */ /* 0x000fe400000108bf */
[--C-:B------:R-:W-:Y:S02]  /*90b0*/  FFMA.FTZ R244, R46, c[0x0][0x23c], -R189.reuse ;  /* 0x00008f002ef47a23 */ /* 0x100fe400000108bd */
[----:B------:R-:W-:Y:S01]  /*90c0*/  FFMA.FTZ R247, R47, c[0x0][0x23c], -R189 ;  /* 0x00008f002ff77a23 */ /* 0x000fe200000108bd */
[----:B------:R-:W2:Y:S01]  /*90d0*/  MUFU.EX2 R211, R211 ;  /* 0x000000d300d37308 */ /* 0x000ea20000000800 */
[C---:B------:R-:W-:Y:S04]  /*90e0*/  HMMA.16816.F32 R12, R156.reuse, R172, R12 ;  /* 0x000000ac9c0c723c */ /* 0x040fe8000000180c */
[C---:B------:R-:W-:Y:S02]  /*90f0*/  FMUL.FTZ R72, R164.reuse, R72 ;  /* 0x00000048a4487220 */ /* 0x040fe40000410000 */
[C---:B------:R-:W-:Y:S02]  /*9100*/  FMUL.FTZ R73, R164.reuse, R73 ;  /* 0x00000049a4497220 */ /* 0x040fe40000410000 */
[-C--:B------:R-:W-:Y:S01]  /*9110*/  HMMA.16816.F32 R16, R156, R174.reuse, R16 ;  /* 0x000000ae9c10723c */ /* 0x080fe20000001810 */
[----:B------:R-:W-:Y:S03]  /*9120*/  MUFU.EX2 R238, R238 ;  /* 0x000000ee00ee7308 */ /* 0x000fe60000000800 */
[C---:B------:R-:W-:Y:S02]  /*9130*/  FMUL.FTZ R74, R3.reuse, R74 ;  /* 0x0000004a034a7220 */ /* 0x040fe40000410000 */
[----:B------:R-:W-:Y:S02]  /*9140*/  FMUL.FTZ R75, R3, R75 ;  /* 0x0000004b034b7220 */ /* 0x000fe40000410000 */
[C---:B------:R-:W-:Y:S01]  /*9150*/  HMMA.16816.F32 R68, R160.reuse, R174, R68 ;  /* 0x000000aea044723c */ /* 0x040fe20000001844 */
[----:B------:R-:W3:Y:S02]  /*9160*/  LDSM.16.MT88.4 R172, [R212+0xa000] ;  /* 0x00a00000d4ac783b */ /* 0x000ee40000004200 */
[----:B------:R-:W4:Y:S01]  /*9170*/  MUFU.EX2 R243, R243 ;  /* 0x000000f300f37308 */ /* 0x000f220000000800 */
[C---:B------:R-:W-:Y:S02]  /*9180*/  FMUL.FTZ R84, R164.reuse, R84 ;  /* 0x00000054a4547220 */ /* 0x040fe40000410000 */
[----:B------:R-:W-:Y:S01]  /*9190*/  FMUL.FTZ R85, R164, R85 ;  /* 0x00000055a4557220 */ /* 0x000fe20000410000 */
[----:B--2---:R-:W-:Y:S01]  /*91a0*/  F2FP.PACK_AB R44, R211, R210 ;  /* 0x000000d2d32c723e */ /* 0x004fe200000000ff */
[-C--:B------:R-:W-:Y:S04]  /*91b0*/  HMMA.16816.F32 R72, R160, R176.reuse, R72 ;  /* 0x000000b0a048723c */ /* 0x080fe80000001848 */
[C---:B------:R-:W-:Y:S01]  /*91c0*/  FMUL.FTZ R76, R2.reuse, R76 ;  /* 0x0000004c024c7220 */ /* 0x040fe20000410000 */
[----:B------:R-:W-:Y:S01]  /*91d0*/  MUFU.EX2 R242, R242 ;  /* 0x000000f200f27308 */ /* 0x000fe20000000800 */
[----:B------:R-:W-:Y:S02]  /*91e0*/  FMUL.FTZ R77, R2, R77 ;  /* 0x0000004d024d7220 */ /* 0x000fe40000410000 */
[C---:B------:R-:W-:Y:S04]  /*91f0*/  FMUL.FTZ R78, R0.reuse, R78 ;  /* 0x0000004e004e7220 */ /* 0x040fe80000410000 */
[----:B------:R-:W-:Y:S02]  /*9200*/  FMUL.FTZ R79, R0, R79 ;  /* 0x0000004f004f7220 */ /* 0x000fe40000410000 */
[C---:B------:R-:W-:Y:S01]  /*9210*/  FMUL.FTZ R86, R3.reuse, R86 ;  /* 0x0000005603567220 */ /* 0x040fe20000410000 */
[----:B------:R-:W2:Y:S01]  /*9220*/  MUFU.EX2 R245, R245 ;  /* 0x000000f500f57308 */ /* 0x000ea20000000800 */
[----:B------:R-:W-:Y:S02]  /*9230*/  FMUL.FTZ R87, R3, R87 ;  /* 0x0000005703577220 */ /* 0x000fe40000410000 */
[C---:B------:R-:W-:Y:S01]  /*9240*/  FMUL.FTZ R104, R2.reuse, R104 ;  /* 0x0000006802687220 */ /* 0x040fe20000410000 */
[C---:B------:R-:W-:Y:S04]  /*9250*/  HMMA.16816.F32 R76, R156.reuse, R176, R76 ;  /* 0x000000b09c4c723c */ /* 0x040fe8000000184c */
[C---:B------:R-:W-:Y:S01]  /*9260*/  FMUL.FTZ R80, R2.reuse, R80 ;  /* 0x0000005002507220 */ /* 0x040fe20000410000 */
[----:B----4-:R-:W-:Y:S01]  /*9270*/  F2FP.PACK_AB R45, R243, R238 ;  /* 0x000000eef32d723e */ /* 0x010fe200000000ff */
[----:B------:R-:W-:Y:S01]  /*9280*/  FMUL.FTZ R81, R2, R81 ;  /* 0x0000005102517220 */ /* 0x000fe20000410000 */
[----:B------:R-:W-:Y:S01]  /*9290*/  MUFU.EX2 R244, R244 ;  /* 0x000000f400f47308 */ /* 0x000fe20000000800 */
[C---:B------:R-:W-:Y:S04]  /*92a0*/  FMUL.FTZ R82, R0.reuse, R82 ;  /* 0x0000005200527220 */ /* 0x040fe80000410000 */
[----:B------:R-:W-:Y:S02]  /*92b0*/  FMUL.FTZ R83, R0, R83 ;  /* 0x0000005300537220 */ /* 0x000fe40000410000 */
[--C-:B------:R-:W-:Y:S02]  /*92c0*/  FFMA.FTZ R176, R20, c[0x0][0x23c], -R194.reuse ;  /* 0x00008f0014b07a23 */ /* 0x100fe400000108c2 */
[C---:B------:R-:W-:Y:S01]  /*92d0*/  FMUL.FTZ R20, R164.reuse, R148 ;  /* 0x00000094a4147220 */ /* 0x040fe20000410000 */
[----:B------:R-:W4:Y:S01]  /*92e0*/  MUFU.EX2 R247, R247 ;  /* 0x000000f700f77308 */ /* 0x000f220000000800 */
[--C-:B------:R-:W-:Y:S01]  /*92f0*/  FFMA.FTZ R177, R21, c[0x0][0x23c], -R194.reuse ;  /* 0x00008f0015b17a23 */ /* 0x100fe200000108c2 */
[-C--:B------:R-:W-:Y:S03]  /*9300*/  HMMA.16816.F32 R80, R156, R178.reuse, R80 ;  /* 0x000000b29c50723c */ /* 0x080fe60000001850 */
[----:B------:R-:W-:Y:S01]  /*9310*/  FMUL.FTZ R21, R164, R149 ;  /* 0x00000095a4157220 */ /* 0x000fe20000410000 */
[----:B--2---:R-:W-:Y:S01]  /*9320*/  F2FP.PACK_AB R46, R245, R242 ;  /* 0x000000f2f52e723e */ /* 0x004fe200000000ff */
[----:B------:R-:W-:Y:S02]  /*9330*/  FMUL.FTZ R105, R2, R105 ;  /* 0x0000006902697220 */ /* 0x000fe40000410000 */
[C---:B------:R-:W-:Y:S01]  /*9340*/  FMUL.FTZ R106, R0.reuse, R106 ;  /* 0x0000006a006a7220 */ /* 0x040fe20000410000 */
[C---:B------:R-:W-:Y:S01]  /*9350*/  HMMA.16816.F32 R84, R160.reuse, R178, R84 ;  /* 0x000000b2a054723c */ /* 0x040fe20000001854 */
[----:B------:R-:W-:Y:S03]  /*9360*/  MUFU.EX2 R176, R176 ;  /* 0x000000b000b07308 */ /* 0x000fe60000000800 */
[----:B------:R-:W-:Y:S02]  /*9370*/  FMUL.FTZ R107, R0, R107 ;  /* 0x0000006b006b7220 */ /* 0x000fe40000410000 */
[----:B------:R-:W-:Y:S02]  /*9380*/  FMUL.FTZ R108, R2, R108 ;  /* 0x0000006c026c7220 */ /* 0x000fe40000410000 */
[-C--:B-1----:R-:W-:Y:S03]  /*9390*/  HMMA.16816.F32 R88, R160, R152.reuse, R88 ;  /* 0x00000098a058723c */ /* 0x082fe60000001858 */
[----:B------:R-:W1:Y:S01]  /*93a0*/  MUFU.EX2 R177, R177 ;  /* 0x000000b100b17308 */ /* 0x000e620000000800 */
[--C-:B------:R-:W-:Y:S02]  /*93b0*/  FFMA.FTZ R178, R22, c[0x0][0x23c], -R193.reuse ;  /* 0x00008f0016b27a23 */ /* 0x100fe400000108c1 */
[----:B------:R-:W-:Y:S01]  /*93c0*/  FMUL.FTZ R22, R3, R150 ;  /* 0x0000009603167220 */ /* 0x000fe20000410000 */
[----:B----4-:R-:W-:Y:S01]  /*93d0*/  F2FP.PACK_AB R47, R247, R244 ;  /* 0x000000f4f72f723e */ /* 0x010fe200000000ff */
[C---:B------:R-:W-:Y:S04]  /*93e0*/  HMMA.16816.F32 R92, R156.reuse, R152, R92 ;  /* 0x000000989c5c723c */ /* 0x040fe8000000185c */
[--C-:B------:R-:W-:Y:S01]  /*93f0*/  FFMA.FTZ R179, R23, c[0x0][0x23c], -R193.reuse ;  /* 0x00008f0017b37a23 */ /* 0x100fe200000108c1 */
[----:B------:R-:W-:Y:S01]  /*9400*/  MUFU.EX2 R178, R178 ;  /* 0x000000b200b27308 */ /* 0x000fe20000000800 */
[C---:B------:R-:W-:Y:S02]  /*9410*/  FMUL.FTZ R23, R3.reuse, R151 ;  /* 0x0000009703177220 */ /* 0x040fe40000410000 */
[-C--:B------:R-:W-:Y:S01]  /*9420*/  HMMA.16816.F32 R96, R156, R154.reuse, R96 ;  /* 0x0000009a9c60723c */ /* 0x080fe20000001860 */
[----:B------:R-:W2:Y:S03]  /*9430*/  LDSM.16.MT88.4 R148, [R213+0xb000] ;  /* 0x00b00000d594783b */ /* 0x000ea60000004200 */
[----:B------:R-:W-:Y:S02]  /*9440*/  FMUL.FTZ R109, R2, R109 ;  /* 0x0000006d026d7220 */ /* 0x000fe40000410000 */
[C---:B------:R-:W-:Y:S01]  /*9450*/  FMUL.FTZ R110, R0.reuse, R110 ;  /* 0x0000006e006e7220 */ /* 0x040fe20000410000 */
[----:B------:R-:W4:Y:S01]  /*9460*/  MUFU.EX2 R179, R179 ;  /* 0x000000b300b37308 */ /* 0x000f220000000800 */
[C---:B------:R-:W-:Y:S01]  /*9470*/  HMMA.16816.F32 R100, R160.reuse, R154, R100 ;  /* 0x0000009aa064723c */ /* 0x040fe20000001864 */
[----:B------:R-:W-:Y:S03]  /*9480*/  LDSM.16.MT88.4 R152, [R213+0xa400] ;  /* 0x00a40000d598783b */ /* 0x000fe60000004200 */
[----:B------:R-:W-:Y:S02]  /*9490*/  FMUL.FTZ R111, R0, R111 ;  /* 0x0000006f006f7220 */ /* 0x000fe40000410000 */
[C---:B------:R-:W-:Y:S02]  /*94a0*/  FMUL.FTZ R112, R164.reuse, R112 ;  /* 0x00000070a4707220 */ /* 0x040fe40000410000 */
[-C--:B---3--:R-:W-:Y:S01]  /*94b0*/  HMMA.16816.F32 R20, R160, R172.reuse, R20 ;  /* 0x000000aca014723c */ /* 0x088fe20000001814 */
[----:B------:R-:W-:Y:S03]  /*94c0*/  MUFU.EX2 R192, R192 ;  /* 0x000000c000c07308 */ /* 0x000fe60000000800 */
[----:B------:R-:W-:Y:S02]  /*94d0*/  FMUL.FTZ R113, R164, R113 ;  /* 0x00000071a4717220 */ /* 0x000fe40000410000 */
[C---:B------:R-:W-:Y:S02]  /*94e0*/  FMUL.FTZ R114, R3.reuse, R114 ;  /* 0x0000007203727220 */ /* 0x040fe40000410000 */
[C---:B------:R-:W-:Y:S03]  /*94f0*/  HMMA.16816.F32 R104, R156.reuse, R172, R104 ;  /* 0x000000ac9c68723c */ /* 0x040fe60000001868 */
[----:B------:R-:W3:Y:S01]  /*9500*/  MUFU.EX2 R195, R195 ;  /* 0x000000c300c37308 */ /* 0x000ee20000000800 */
[C---:B------:R-:W-:Y:S02]  /*9510*/  FMUL.FTZ R115, R3.reuse, R115 ;  /* 0x0000007303737220 */ /* 0x040fe40000410000 */
[----:B------:R-:W-:Y:S02]  /*9520*/  FMUL.FTZ R128, R2, R128 ;  /* 0x0000008002807220 */ /* 0x000fe40000410000 */
[-C--:B------:R-:W-:Y:S04]  /*9530*/  HMMA.16816.F32 R108, R156, R174.reuse, R108 ;  /* 0x000000ae9c6c723c */ /* 0x080fe8000000186c */
[--C-:B------:R-:W-:Y:S01]  /*9540*/  FFMA.FTZ R172, R34, c[0x0][0x23c], -R193.reuse ;  /* 0x00008f0022ac7a23 */ /* 0x100fe200000108c1 */
[----:B------:R-:W-:Y:S01]  /*9550*/  MUFU.EX2 R196, R196 ;  /* 0x000000c400c47308 */ /* 0x000fe20000000800 */
[----:B------:R-:W-:Y:S02]  /*9560*/  FMUL.FTZ R34, R3, R146 ;  /* 0x0000009203227220 */ /* 0x000fe40000410000 */
[C---:B------:R-:W-:Y:S04]  /*9570*/  HMMA.16816.F32 R112, R160.reuse, R174, R112 ;  /* 0x000000aea070723c */ /* 0x040fe80000001870 */
[----:B------:R-:W-:Y:S02]  /*9580*/  FFMA.FTZ R173, R35, c[0x0][0x23c], -R193 ;  /* 0x00008f0023ad7a23 */ /* 0x000fe400000108c1 */
[----:B------:R-:W-:Y:S01]  /*9590*/  FMUL.FTZ R35, R3, R147 ;  /* 0x0000009303237220 */ /* 0x000fe20000410000 */
[----:B------:R-:W-:Y:S01]  /*95a0*/  MUFU.EX2 R172, R172 ;  /* 0x000000ac00ac7308 */ /* 0x000fe20000000800 */
[----:B------:R-:W5:Y:S01]  /*95b0*/  LDSM.16.MT88.4 R144, [R212+0xb000] ;  /* 0x00b00000d490783b */ /* 0x000f620000004200 */
[--C-:B------:R-:W-:Y:S03]  /*95c0*/  FFMA.FTZ R174, R24, c[0x0][0x23c], -R191.reuse ;  /* 0x00008f0018ae7a23 */ /* 0x100fe600000108bf */
[C---:B------:R-:W-:Y:S01]  /*95d0*/  FMUL.FTZ R24, R164.reuse, R140 ;  /* 0x0000008ca4187220 */ /* 0x040fe20000410000 */
[-C--:B--2---:R-:W-:Y:S03]  /*95e0*/  HMMA.16816.F32 R32, R160, R148.reuse, R32 ;  /* 0x00000094a020723c */ /* 0x084fe60000001820 */
[----:B------:R-:W-:Y:S01]  /*95f0*/  FFMA.FTZ R175, R25, c[0x0][0x23c], -R191 ;  /* 0x00008f0019af7a23 */ /* 0x000fe200000108bf */
[----:B------:R-:W2:Y:S01]  /*9600*/  MUFU.EX2 R173, R173 ;  /* 0x000000ad00ad7308 */ /* 0x000ea20000000800 */
[----:B------:R-:W-:Y:S02]  /*9610*/  FMUL.FTZ R25, R164, R141 ;  /* 0x0000008da4197220 */ /* 0x000fe40000410000 */
[----:B------:R-:W2:Y:S01]  /*9620*/  LDSM.16.MT88.4 R140, [R213+0x9400] ;  /* 0x00940000d58c783b */ /* 0x000ea20000004200 */
[C---:B------:R-:W-:Y:S04]  /*9630*/  HMMA.16816.F32 R116, R156.reuse, R148, R116 ;  /* 0x000000949c74723c */ /* 0x040fe80000001874 */
[----:B------:R-:W-:Y:S02]  /*9640*/  FMUL.FTZ R129, R2, R129 ;  /* 0x0000008102817220 */ /* 0x000fe40000410000 */
[C---:B------:R-:W-:Y:S01]  /*9650*/  FMUL.FTZ R130, R0.reuse, R130 ;  /* 0x0000008200827220 */ /* 0x040fe20000410000 */
[----:B------:R-:W-:Y:S01]  /*9660*/  MUFU.EX2 R174, R174 ;  /* 0x000000ae00ae7308 */ /* 0x000fe20000000800 */
[-C--:B------:R-:W-:Y:S04]  /*9670*/  HMMA.16816.F32 R120, R156, R150.reuse, R120 ;  /* 0x000000969c78723c */ /* 0x080fe80000001878 */
[----:B------:R-:W-:Y:S02]  /*9680*/  FMUL.FTZ R131, R0, R131 ;  /* 0x0000008300837220 */ /* 0x000fe40000410000 */
[C---:B------:R-:W-:Y:S02]  /*9690*/  FMUL.FTZ R132, R2.reuse, R132 ;  /* 0x0000008402847220 */ /* 0x040fe40000410000 */
[C---:B------:R-:W-:Y:S01]  /*96a0*/  HMMA.16816.F32 R124, R160.reuse, R150, R124 ;  /* 0x00000096a07c723c */ /* 0x040fe2000000187c */
[----:B------:R-:W2:Y:S01]  /*96b0*/  LDSM.16.MT88.4 R148, [R212+0x9400] ;  /* 0x00940000d494783b */ /* 0x000ea20000004200 */
[----:B------:R-:W2:Y:S02]  /*96c0*/  MUFU.EX2 R175, R175 ;  /* 0x000000af00af7308 */ /* 0x000ea40000000800 */
[----:B------:R-:W-:Y:S02]  /*96d0*/  FMUL.FTZ R133, R2, R133 ;  /* 0x0000008502857220 */ /* 0x000fe40000410000 */
[C---:B------:R-:W-:Y:S02]  /*96e0*/  FMUL.FTZ R134, R0.reuse, R134 ;  /* 0x0000008600867220 */ /* 0x040fe40000410000 */
[----:B------:R-:W-:Y:S01]  /*96f0*/  FMUL.FTZ R135, R0, R135 ;  /* 0x0000008700877220 */ /* 0x000fe20000410000 */
[-C--:B-----5:R-:W-:Y:S03]  /*9700*/  HMMA.16816.F32 R24, R160, R144.reuse, R24 ;  /* 0x00000090a018723c */ /* 0x0a0fe60000001818 */
[----:B------:R-:W5:Y:S01]  /*9710*/  MUFU.EX2 R197, R197 ;  /* 0x000000c500c57308 */ /* 0x000f620000000800 */
[C---:B------:R-:W-:Y:S01]  /*9720*/  FMUL.FTZ R28, R164.reuse, R136 ;  /* 0x00000088a41c7220 */ /* 0x040fe20000410000 */
[----:B-1----:R-:W-:Y:S01]  /*9730*/  F2FP.PACK_AB R136, R177, R176 ;  /* 0x000000b0b188723e */ /* 0x002fe200000000ff */
[----:B------:R-:W-:Y:S01]  /*9740*/  FMUL.FTZ R29, R164, R137 ;  /* 0x00000089a41d7220 */ /* 0x000fe20000410000 */
[----:B----4-:R-:W-:Y:S01]  /*9750*/  F2FP.PACK_AB R137, R179, R178 ;  /* 0x000000b2b389723e */ /* 0x010fe200000000ff */
[----:B------:R-:W-:Y:S01]  /*9760*/  FMUL.FTZ R30, R3, R138 ;  /* 0x0000008a031e7220 */ /* 0x000fe20000410000 */
[C---:B------:R-:W-:Y:S04]  /*9770*/  HMMA.16816.F32 R128, R156.reuse, R144, R128 ;  /* 0x000000909c80723c */ /* 0x040fe80000001880 */
[----:B------:R-:W-:Y:S01]  /*9780*/  MUFU.EX2 R198, R198 ;  /* 0x000000c600c67308 */ /* 0x000fe20000000800 */
[----:B---3--:R-:W-:Y:S01]  /*9790*/  F2FP.PACK_AB R138, R195, R192 ;  /* 0x000000c0c38a723e */ /* 0x008fe200000000ff */
[----:B------:R-:W-:Y:S01]  /*97a0*/  FMUL.FTZ R31, R3, R139 ;  /* 0x0000008b031f7220 */ /* 0x000fe20000410000 */
[----:B--2---:R-:W-:Y:S01]  /*97b0*/  F2FP.PACK_AB R139, R173, R172 ;  /* 0x000000acad8b723e */ /* 0x004fe200000000ff */
[--C-:B------:R-:W-:Y:S01]  /*97c0*/  FFMA.FTZ R64, R64, c[0x0][0x23c], -R194.reuse ;  /* 0x00008f0040407a23 */ /* 0x100fe200000108c2 */
[-C--:B------:R-:W-:Y:S03]  /*97d0*/  HMMA.16816.F32 R132, R156, R146.reuse, R132 ;  /* 0x000000929c84723c */ /* 0x080fe60000001884 */
[----:B------:R-:W-:Y:S02]  /*97e0*/  F2FP.PACK_AB R144, R175, R174 ;  /* 0x000000aeaf90723e */ /* 0x000fe400000000ff */
[----:B------:R-:W1:Y:S01]  /*97f0*/  MUFU.EX2 R199, R199 ;  /* 0x000000c700c77308 */ /* 0x000e620000000800 */
[----:B------:R-:W-:Y:S02]  /*9800*/  FFMA.FTZ R194, R65, c[0x0][0x23c], -R194 ;  /* 0x00008f0041c27a23 */ /* 0x000fe400000108c2 */
[----:B------:R-:W-:Y:S04]  /*9810*/  HMMA.16816.F32 R28, R160, R146, R28 ;  /* 0x00000092a01c723c */ /* 0x000fe8000000181c */
[----:B-----5:R-:W-:Y:S01]  /*9820*/  F2FP.PACK_AB R145, R197, R196 ;  /* 0x000000c4c591723e */ /* 0x020fe200000000ff */
[--C-:B------:R-:W-:Y:S02]  /*9830*/  FFMA.FTZ R66, R66, c[0x0][0x23c], -R193.reuse ;  /* 0x00008f0042427a23 */ /* 0x100fe400000108c1 */
[----:B------:R-:W-:Y:S01]  /*9840*/  MUFU.EX2 R200, R200 ;  /* 0x000000c800c87308 */ /* 0x000fe20000000800 */
[-C--:B------:R-:W-:Y:S05]  /*9850*/  HMMA.16816.F32 R8, R136, R140.reuse, R8 ;  /* 0x0000008c8808723c */ /* 0x080fea0000001808 */
[----:B------:R-:W-:Y:S02]  /*9860*/  FFMA.FTZ R193, R67, c[0x0][0x23c], -R193 ;  /* 0x00008f0043c17a23 */ /* 0x000fe400000108c1 */
[----:B------:R-:W-:Y:S02]  /*9870*/  FFMA.FTZ R67, R56, c[0x0][0x23c], -R191 ;  /* 0x00008f0038437a23 */ /* 0x000fe400000108bf */
[----:B------:R-:W2:Y:S03]  /*9880*/  MUFU.EX2 R201, R201 ;  /* 0x000000c900c97308 */ /* 0x000ea60000000800 */
[----:B------:R-:W-:Y:S01]  /*9890*/  FFMA.FTZ R169, R164, R239, R169 ;  /* 0x000000efa4a97223 */ /* 0x000fe200000100a9 */
[----:B-1----:R-:W-:Y:S01]  /*98a0*/  F2FP.PACK_AB R146, R199, R198 ;  /* 0x000000c6c792723e */ /* 0x002fe200000000ff */
[----:B------:R-:W-:Y:S01]  /*98b0*/  FFMA.FTZ R5, R3, R236, R5 ;  /* 0x000000ec03057223 */ /* 0x000fe20000010005 */
[----:B------:R-:W-:Y:S01]  /*98c0*/  MOV R3, R168 ;  /* 0x000000a800037202 */ /* 0x000fe20000000f00 */
[----:B------:R-:W-:Y:S02]  /*98d0*/  FFMA.FTZ R181, R2, R237, R181 ;  /* 0x000000ed02b57223 */ /* 0x000fe400000100b5 */
[----:B------:R-:W-:Y:S01]  /*98e0*/  FFMA.FTZ R183, R0, R235, R183 ;  /* 0x000000eb00b77223 */ /* 0x000fe200000100b7 */
[----:B------:R1:W-:Y:S01]  /*98f0*/  MUFU.EX2 R65, R194 ;  /* 0x000000c200417308 */ /* 0x0003e20000000800 */
[----:B------:R-:W-:Y:S01]  /*9900*/  FADD.FTZ R170, R170, R169 ;  /* 0x000000a9aaaa7221 */ /* 0x000fe20000010000 */
[----:B------:R-:W-:Y:S01]  /*9910*/  MOV R169, R166 ;  /* 0x000000a600a97202 */ /* 0x000fe20000000f00 */
[----:B------:R-:W-:Y:S02]  /*9920*/  FADD.FTZ R6, R6, R5 ;  /* 0x0000000506067221 */ /* 0x000fe40000010000 */
[----:B------:R-:W-:Y:S02]  /*9930*/  FADD.FTZ R184, R184, R181 ;  /* 0x000000b5b8b87221 */ /* 0x000fe40000010000 */
[----:B------:R-:W-:Y:S02]  /*9940*/  FADD.FTZ R186, R186, R183 ;  /* 0x000000b7baba7221 */ /* 0x000fe40000010000 */
[----:B------:R-:W-:Y:S01]  /*9950*/  FADD.FTZ R7, R7, R170 ;  /* 0x000000aa07077221 */ /* 0x000fe20000010000 */
[----:B------:R-:W-:Y:S01]  /*9960*/  MUFU.EX2 R202, R202 ;  /* 0x000000ca00ca7308 */ /* 0x000fe20000000800 */
[----:B------:R-:W-:Y:S02]  /*9970*/  FADD.FTZ R171, R171, R6 ;  /* 0x00000006abab7221 */ /* 0x000fe40000010000 */
[----:B------:R-:W-:Y:S01]  /*9980*/  FADD.FTZ R185, R185, R184 ;  /* 0x000000b8b9b97221 */ /* 0x000fe20000010000 */
[----:B--2---:R-:W-:Y:S01]  /*9990*/  F2FP.PACK_AB R147, R201, R200 ;  /* 0x000000c8c993723e */ /* 0x004fe200000000ff */
[----:B------:R-:W-:Y:S02]  /*99a0*/  FADD.FTZ R187, R187, R186 ;  /* 0x000000babbbb7221 */ /* 0x000fe40000010000 */
[----:B------:R-:W-:Y:S02]  /*99b0*/  FADD.FTZ R7, R180, R7 ;  /* 0x00000007b4077221 */ /* 0x000fe40000010000 */
[----:B------:R-:W-:Y:S01]  /*99c0*/  FADD.FTZ R171, R182, R171 ;  /* 0x000000abb6ab7221 */ /* 0x000fe20000010000 */
[----:B------:R-:W2:Y:S01]  /*99d0*/  MUFU.EX2 R203, R203 ;  /* 0x000000cb00cb7308 */ /* 0x000ea20000000800 */
[C---:B------:R-:W-:Y:S04]  /*99e0*/  HMMA.16816.F32 R12, R144.reuse, R140, R12 ;  /* 0x0000008c900c723c */ /* 0x040fe8000000180c */
[--C-:B-1----:R-:W-:Y:S02]  /*99f0*/  FFMA.FTZ R194, R57, c[0x0][0x23c], -R191.reuse ;  /* 0x00008f0039c27a23 */ /* 0x102fe400000108bf */
[----:B------:R-:W-:Y:S01]  /*9a00*/  LDSM.16.MT88.4 R56, [R213+0xac00] ;  /* 0x00ac0000d538783b */ /* 0x000fe20000004200 */
[----:B------:R-:W-:Y:S01]  /*9a10*/  FFMA.FTZ R191, R61, c[0x0][0x23c], -R191 ;  /* 0x00008f003dbf7a23 */ /* 0x000fe200000108bf */
[-C--:B------:R-:W-:Y:S01]  /*9a20*/  HMMA.16816.F32 R16, R144, R142.reuse, R16 ;  /* 0x0000008e9010723c */ /* 0x080fe20000001810 */
[----:B------:R-:W-:Y:S03]  /*9a30*/  MUFU.EX2 R204, R204 ;  /* 0x000000cc00cc7308 */ /* 0x000fe60000000800 */
[----:B------:R-:W-:Y:S02]  /*9a40*/  FADD.FTZ R185, R188, R185 ;  /* 0x000000b9bcb97221 */ /* 0x000fe40000010000 */
[----:B------:R-:W-:Y:S02]  /*9a50*/  FADD.FTZ R187, R190, R187 ;  /* 0x000000bbbebb7221 */ /* 0x000fe40000010000 */
[C---:B------:R-:W-:Y:S01]  /*9a60*/  HMMA.16816.F32 R68, R136.reuse, R142, R68 ;  /* 0x0000008e8844723c */ /* 0x040fe20000001844 */
[----:B------:R-:W1:Y:S02]  /*9a70*/  LDSM.16.MT88.4 R140, [R212+0xa400] ;  /* 0x00a40000d48c783b */ /* 0x000e640000004200 */
[----:B------:R-:W3:Y:S01]  /*9a80*/  MUFU.EX2 R205, R205 ;  /* 0x000000cd00cd7308 */ /* 0x000ee20000000800 */
[----:B------:R-:W-:Y:S02]  /*9a90*/  FADD.FTZ R176, R176, R7 ;  /* 0x00000007b0b07221 */ /* 0x000fe40000010000 */
[----:B------:R-:W-:Y:S02]  /*9aa0*/  FADD.FTZ R178, R178, R171 ;  /* 0x000000abb2b27221 */ /* 0x000fe40000010000 */
[-C--:B------:R-:W-:Y:S04]  /*9ab0*/  HMMA.16816.F32 R72, R136, R148.reuse, R72 ;  /* 0x000000948848723c */ /* 0x080fe80000001848 */
[----:B------:R-:W-:Y:S01]  /*9ac0*/  FADD.FTZ R174, R174, R185 ;  /* 0x000000b9aeae7221 */ /* 0x000fe20000010000 */
[----:B------:R-:W-:Y:S01]  /*9ad0*/  MUFU.EX2 R206, R206 ;  /* 0x000000ce00ce7308 */ /* 0x000fe20000000800 */
[----:B------:R-:W-:Y:S02]  /*9ae0*/  FADD.FTZ R196, R196, R187 ;  /* 0x000000bbc4c47221 */ /* 0x000fe40000010000 */
[C---:B------:R-:W-:Y:S04]  /*9af0*/  HMMA.16816.F32 R76, R144.reuse, R148, R76 ;  /* 0x00000094904c723c */ /* 0x040fe8000000184c */
[----:B------:R-:W-:Y:S02]  /*9b00*/  FADD.FTZ R177, R177, R176 ;  /* 0x000000b0b1b17221 */ /* 0x000fe40000010000 */
[----:B------:R-:W-:Y:S01]  /*9b10*/  FADD.FTZ R179, R179, R178 ;  /* 0x000000b2b3b37221 */ /* 0x000fe20000010000 */
[----:B------:R-:W4:Y:S01]  /*9b20*/  MUFU.EX2 R207, R207 ;  /* 0x000000cf00cf7308 */ /* 0x000f220000000800 */
[-C--:B------:R-:W-:Y:S04]  /*9b30*/  HMMA.16816.F32 R80, R144, R150.reuse, R80 ;  /* 0x000000969050723c */ /* 0x080fe80000001850 */
[----:B------:R-:W-:Y:S02]  /*9b40*/  FADD.FTZ R175, R175, R174 ;  /* 0x000000aeafaf7221 */ /* 0x000fe40000010000 */
[----:B------:R-:W-:Y:S02]  /*9b50*/  FADD.FTZ R197, R197, R196 ;  /* 0x000000c4c5c57221 */ /* 0x000fe40000010000 */
[C---:B------:R-:W-:Y:S01]  /*9b60*/  HMMA.16816.F32 R84, R136.reuse, R150, R84 ;  /* 0x000000968854723c */ /* 0x040fe20000001854 */
[----:B------:R-:W-:Y:S03]  /*9b70*/  MUFU.EX2 R208, R208 ;  /* 0x000000d000d07308 */ /* 0x000fe60000000800 */
[----:B------:R-:W-:Y:S02]  /*9b80*/  FADD.FTZ R192, R192, R177 ;  /* 0x000000b1c0c07221 */ /* 0x000fe40000010000 */
[----:B------:R-:W-:Y:S02]  /*9b90*/  FADD.FTZ R172, R172, R179 ;  /* 0x000000b3acac7221 */ /* 0x000fe40000010000 */
[-C--:B------:R-:W-:Y:S03]  /*9ba0*/  HMMA.16816.F32 R88, R136, R152.reuse, R88 ;  /* 0x000000988858723c */ /* 0x080fe60000001858 */
[----:B------:R-:W5:Y:S01]  /*9bb0*/  MUFU.EX2 R209, R209 ;  /* 0x000000d100d17308 */ /* 0x000f620000000800 */
[----:B------:R-:W-:Y:S02]  /*9bc0*/  FADD.FTZ R198, R198, R175 ;  /* 0x000000afc6c67221 */ /* 0x000fe40000010000 */
[----:B------:R-:W-:Y:S02]  /*9bd0*/  FADD.FTZ R200, R200, R197 ;  /* 0x000000c5c8c87221 */ /* 0x000fe40000010000 */
[C---:B------:R-:W-:Y:S04]  /*9be0*/  HMMA.16816.F32 R92, R144.reuse, R152, R92 ;  /* 0x00000098905c723c */ /* 0x040fe8000000185c */
[----:B------:R-:W-:Y:S01]  /*9bf0*/  FADD.FTZ R195, R195, R192 ;  /* 0x000000c0c3c37221 */ /* 0x000fe20000010000 */
[----:B------:R-:W-:Y:S01]  /*9c00*/  MUFU.EX2 R246, R246 ;  /* 0x000000f600f67308 */ /* 0x000fe20000000800 */
[----:B------:R-:W-:Y:S02]  /*9c10*/  FADD.FTZ R173, R173, R172 ;  /* 0x000000acadad7221 */ /* 0x000fe40000010000 */
[-C--:B------:R-:W-:Y:S04]  /*9c20*/  HMMA.16816.F32 R96, R144, R154.reuse, R96 ;  /* 0x0000009a9060723c */ /* 0x080fe80000001860 */
[----:B------:R-:W-:Y:S02]  /*9c30*/  FADD.FTZ R199, R199, R198 ;  /* 0x000000c6c7c77221 */ /* 0x000fe40000010000 */
[----:B------:R-:W-:Y:S01]  /*9c40*/  FADD.FTZ R201, R201, R200 ;  /* 0x000000c8c9c97221 */ /* 0x000fe20000010000 */
[----:B------:R-:W-:Y:S01]  /*9c50*/  MUFU.EX2 R249, R249 ;  /* 0x000000f900f97308 */ /* 0x000fe20000000800 */
[C---:B------:R-:W-:Y:S04]  /*9c60*/  HMMA.16816.F32 R100, R136.reuse, R154, R100 ;  /* 0x0000009a8864723c */ /* 0x040fe80000001864 */
[----:B------:R-:W-:Y:S02]  /*9c70*/  FADD.FTZ R210, R210, R199 ;  /* 0x000000c7d2d27221 */ /* 0x000fe40000010000 */
[----:B------:R-:W-:Y:S02]  /*9c80*/  FADD.FTZ R238, R238, R201 ;  /* 0x000000c9eeee7221 */ /* 0x000fe40000010000 */
[-C--:B-1----:R-:W-:Y:S01]  /*9c90*/  HMMA.16816.F32 R20, R136, R140.reuse, R20 ;  /* 0x0000008c8814723c */ /* 0x082fe20000001814 */
[----:B------:R-:W-:Y:S03]  /*9ca0*/  MUFU.EX2 R248, R248 ;  /* 0x000000f800f87308 */ /* 0x000fe60000000800 */
[----:B------:R-:W-:Y:S02]  /*9cb0*/  FADD.FTZ R211, R211, R210 ;  /* 0x000000d2d3d37221 */ /* 0x000fe40000010000 */
[----:B------:R-:W-:Y:S02]  /*9cc0*/  FADD.FTZ R243, R243, R238 ;  /* 0x000000eef3f37221 */ /* 0x000fe40000010000 */
[C---:B------:R-:W-:Y:S03]  /*9cd0*/  HMMA.16816.F32 R104, R144.reuse, R140, R104 ;  /* 0x0000008c9068723c */ /* 0x040fe60000001868 */
[----:B------:R-:W1:Y:S01]  /*9ce0*/  MUFU.EX2 R251, R251 ;  /* 0x000000fb00fb7308 */ /* 0x000e620000000800 */
[----:B------:R-:W-:Y:S02]  /*9cf0*/  FADD.FTZ R242, R242, R211 ;  /* 0x000000d3f2f27221 */ /* 0x000fe40000010000 */
[----:B------:R-:W-:Y:S02]  /*9d00*/  FADD.FTZ R244, R244, R243 ;  /* 0x000000f3f4f47221 */ /* 0x000fe40000010000 */
[-C--:B------:R-:W-:Y:S04]  /*9d10*/  HMMA.16816.F32 R108, R144, R142.reuse, R108 ;  /* 0x0000008e906c723c */ /* 0x080fe8000000186c */
[----:B------:R-:W-:Y:S01]  /*9d20*/  FADD.FTZ R242, R245, R242 ;  /* 0x000000f2f5f27221 */ /* 0x000fe20000010000 */
[----:B------:R-:W1:Y:S01]  /*9d30*/  MUFU.EX2 R64, R64 ;  /* 0x0000004000407308 */ /* 0x000e620000000800 */
[----:B------:R-:W-:Y:S02]  /*9d40*/  FADD.FTZ R247, R247, R244 ;  /* 0x000000f4f7f77221 */ /* 0x000fe40000010000 */
[C---:B------:R-:W-:Y:S01]  /*9d50*/  HMMA.16816.F32 R112, R136.reuse, R142, R112 ;  /* 0x0000008e8870723c */ /* 0x040fe20000001870 */
[----:B------:R-:W1:Y:S06]  /*9d60*/  LDSM.16.MT88.4 R140, [R212+0x9800] ;  /* 0x00980000d48c783b */ /* 0x000e6c0000004200 */
[----:B------:R-:W-:Y:S01]  /*9d70*/  MUFU.EX2 R66, R66 ;  /* 0x0000004200427308 */ /* 0x000fe20000000800 */
[-C--:B------:R-:W-:Y:S08]  /*9d80*/  HMMA.16816.F32 R32, R136, R36.reuse, R32 ;  /* 0x000000248820723c */ /* 0x080ff00000001820 */
[C---:B------:R-:W-:Y:S01]  /*9d90*/  HMMA.16816.F32 R116, R144.reuse, R36, R116 ;  /* 0x000000249074723c */ /* 0x040fe20000001874 */
[----:B------:R-:W1:Y:S06]  /*9da0*/  MUFU.EX2 R193, R193 ;  /* 0x000000c100c17308 */ /* 0x000e6c0000000800 */
[----:B--2---:R-:W-:Y:S01]  /*9db0*/  F2FP.PACK_AB R36, R203, R202 ;  /* 0x000000cacb24723e */ /* 0x004fe200000000ff */
[-C--:B------:R-:W-:Y:S03]  /*9dc0*/  HMMA.16816.F32 R120, R144, R38.reuse, R120 ;  /* 0x000000269078723c */ /* 0x080fe60000001878 */
[----:B------:R-:W-:Y:S01]  /*9dd0*/  MUFU.EX2 R67, R67 ;  /* 0x0000004300437308 */ /* 0x000fe20000000800 */
[----:B---3--:R-:W-:Y:S01]  /*9de0*/  F2FP.PACK_AB R37, R205, R204 ;  /* 0x000000cccd25723e */ /* 0x008fe200000000ff */
[----:B------:R-:W-:Y:S02]  /*9df0*/  FADD.FTZ R202, R202, R195 ;  /* 0x000000c3caca7221 */ /* 0x000fe40000010000 */
[----:B------:R-:W-:Y:S01]  /*9e00*/  FADD.FTZ R204, R204, R173 ;  /* 0x000000adcccc7221 */ /* 0x000fe20000010000 */
[C---:B------:R-:W-:Y:S04]  /*9e10*/  HMMA.16816.F32 R124, R136.reuse, R38, R124 ;  /* 0x00000026887c723c */ /* 0x040fe8000000187c */
[----:B------:R-:W-:Y:S01]  /*9e20*/  FADD.FTZ R203, R203, R202 ;  /* 0x000000cacbcb7221 */ /* 0x000fe20000010000 */
[----:B------:R-:W-:Y:S01]  /*9e30*/  MUFU.EX2 R194, R194 ;  /* 0x000000c200c27308 */ /* 0x000fe20000000800 */
[----:B------:R-:W-:Y:S01]  /*9e40*/  FADD.FTZ R205, R205, R204 ;  /* 0x000000cccdcd7221 */ /* 0x000fe20000010000 */
[----:B----4-:R-:W-:Y:S01]  /*9e50*/  F2FP.PACK_AB R38, R207, R206 ;  /* 0x000000cecf26723e */ /* 0x010fe200000000ff */
[-C--:B------:R-:W-:Y:S04]  /*9e60*/  HMMA.16816.F32 R24, R136, R48.reuse, R24 ;  /* 0x000000308818723c */ /* 0x080fe80000001818 */
[----:B-----5:R-:W-:Y:S01]  /*9e70*/  F2FP.PACK_AB R39, R209, R208 ;  /* 0x000000d0d127723e */ /* 0x020fe200000000ff */
[----:B------:R-:W-:Y:S02]  /*9e80*/  FADD.FTZ R206, R206, R203 ;  /* 0x000000cbcece7221 */ /* 0x000fe40000010000 */
[----:B------:R-:W2:Y:S01]  /*9e90*/  MUFU.EX2 R250, R250 ;  /* 0x000000fa00fa7308 */ /* 0x000ea20000000800 */
[C---:B------:R-:W-:Y:S04]  /*9ea0*/  HMMA.16816.F32 R128, R144.reuse, R48, R128 ;  /* 0x000000309080723c */ /* 0x040fe80000001880 */
[----:B------:R-:W-:Y:S02]  /*9eb0*/  FADD.FTZ R208, R208, R205 ;  /* 0x000000cdd0d07221 */ /* 0x000fe40000010000 */
[----:B------:R-:W-:Y:S02]  /*9ec0*/  FADD.FTZ R207, R207, R206 ;  /* 0x000000cecfcf7221 */ /* 0x000fe40000010000 */
[-C--:B------:R-:W-:Y:S01]  /*9ed0*/  HMMA.16816.F32 R132, R144, R50.reuse, R132 ;  /* 0x000000329084723c */ /* 0x080fe20000001884 */
[----:B------:R-:W3:Y:S03]  /*9ee0*/  MUFU.EX2 R252, R252 ;  /* 0x000000fc00fc7308 */ /* 0x000ee60000000800 */
[----:B------:R-:W-:Y:S04]  /*9ef0*/  FADD.FTZ R209, R209, R208 ;  /* 0x000000d0d1d17221 */ /* 0x000fe80000010000 */
[----:B------:R-:W-:Y:S01]  /*9f00*/  HMMA.16816.F32 R28, R136, R50, R28 ;  /* 0x00000032881c723c */ /* 0x000fe2000000181c */
[----:B------:R-:W4:Y:S02]  /*9f10*/  LDSM.16.MT88.4 R48, [R213+0xa800] ;  /* 0x00a80000d530783b */ /* 0x000f240000004200 */
[----:B------:R-:W-:Y:S04]  /*9f20*/  MUFU.EX2 R191, R191 ;  /* 0x000000bf00bf7308 */ /* 0x000fe80000000800 */
[--C-:B------:R-:W-:Y:S01]  /*9f30*/  FFMA.FTZ R136, R62, c[0x0][0x23c], -R189.reuse ;  /* 0x00008f003e887a23 */ /* 0x100fe200000108bd */
[-C--:B------:R-:W-:Y:S05]  /*9f40*/  HMMA.16816.F32 R8, R36, R40.reuse, R8 ;  /* 0x000000282408723c */ /* 0x080fea0000001808 */
[----:B------:R-:W-:Y:S01]  /*9f50*/  FFMA.FTZ R189, R63, c[0x0][0x23c], -R189 ;  /* 0x00008f003fbd7a23 */ /* 0x000fe200000108bd */
[----:B-1----:R-:W-:Y:S01]  /*9f60*/  F2FP.PACK_AB R137, R251, R248 ;  /* 0x000000f8fb89723e */ /* 0x002fe200000000ff */
[----:B------:R-:W-:Y:S01]  /*9f70*/  LDSM.16.MT88.4 R60, [R212+0xac00] ;  /* 0x00ac0000d43c783b */ /* 0x000fe20000004200 */
[C---:B------:R-:W-:Y:S01]  /*9f80*/  HMMA.16816.F32 R12, R44.reuse, R40, R12 ;  /* 0x000000282c0c723c */ /* 0x040fe2000000180c */
[----:B------:R1:W5:Y:S03]  /*9f90*/  MUFU.EX2 R159, R136 ;  /* 0x00000088009f7308 */ /* 0x0003660000000800 */
[----:B------:R-:W-:Y:S01]  /*9fa0*/  F2FP.PACK_AB R138, R65, R64 ;  /* 0x00000040418a723e */ /* 0x000fe200000000ff */
[----:B------:R-:W-:Y:S01]  /*9fb0*/  FADD.FTZ R248, R248, R209 ;  /* 0x000000d1f8f87221 */ /* 0x000fe20000010000 */
[----:B------:R-:W-:Y:S01]  /*9fc0*/  F2FP.PACK_AB R139, R193, R66 ;  /* 0x00000042c18b723e */ /* 0x000fe200000000ff */
[----:B--2---:R-:W-:Y:S01]  /*9fd0*/  FADD.FTZ R247, R250, R247 ;  /* 0x000000f7faf77221 */ /* 0x004fe20000010000 */
[-C--:B------:R-:W-:Y:S03]  /*9fe0*/  HMMA.16816.F32 R16, R44, R42.reuse, R16 ;  /* 0x0000002a2c10723c */ /* 0x080fe60000001810 */
[----:B------:R-:W2:Y:S01]  /*9ff0*/  MUFU.EX2 R189, R189 ;  /* 0x000000bd00bd7308 */ /* 0x000ea20000000800 */
[----:B------:R-:W-:Y:S02]  /*a000*/  FADD.FTZ R251, R251, R248 ;  /* 0x000000f8fbfb7221 */ /* 0x000fe40000010000 */
[----:B---3--:R-:W-:Y:S02]  /*a010*/  FADD.FTZ R247, R252, R247 ;  /* 0x000000f7fcf77221 */ /* 0x008fe40000010000 */
[C---:B------:R-:W-:Y:S01]  /*a020*/  HMMA.16816.F32 R68, R36.reuse, R42, R68 ;  /* 0x0000002a2444723c */ /* 0x040fe20000001844 */
[----:B------:R-:W3:Y:S03]  /*a030*/  LDSM.16.MT88.4 R40, [R212+0xa800] ;  /* 0x00a80000d428783b */ /* 0x000ee60000004200 */
[----:B------:R-:W-:Y:S04]  /*a040*/  FADD.FTZ R66, R66, R251 ;  /* 0x000000fb42427221 */ /* 0x000fe80000010000 */
[-C--:B------:R-:W-:Y:S04]  /*a050*/  HMMA.16816.F32 R72, R36, R140.reuse, R72 ;  /* 0x0000008c2448723c */ /* 0x080fe80000001848 */
[----:B-1----:R-:W-:Y:S01]  /*a060*/  F2FP.PACK_AB R136, R249, R246 ;  /* 0x000000f6f988723e */ /* 0x002fe200000000ff */
[----:B------:R-:W-:Y:S02]  /*a070*/  FADD.FTZ R246, R246, R207 ;  /* 0x000000cff6f67221 */ /* 0x000fe40000010000 */
[----:B------:R-:W-:Y:S01]  /*a080*/  FADD.FTZ R236, R193, R66 ;  /* 0x00000042c1ec7221 */ /* 0x000fe20000010000 */
[C---:B------:R-:W-:Y:S04]  /*a090*/  HMMA.16816.F32 R76, R44.reuse, R140, R76 ;  /* 0x0000008c2c4c723c */ /* 0x040fe8000000184c */
[----:B------:R-:W-:Y:S04]  /*a0a0*/  FADD.FTZ R249, R249, R246 ;  /* 0x000000f6f9f97221 */ /* 0x000fe80000010000 */
[-C--:B------:R-:W-:Y:S04]  /*a0b0*/  HMMA.16816.F32 R80, R44, R142.reuse, R80 ;  /* 0x0000008e2c50723c */ /* 0x080fe80000001850 */
[----:B------:R-:W-:Y:S04]  /*a0c0*/  FADD.FTZ R64, R64, R249 ;  /* 0x000000f940407221 */ /* 0x000fe80000010000 */
[C---:B------:R-:W-:Y:S04]  /*a0d0*/  HMMA.16816.F32 R84, R36.reuse, R142, R84 ;  /* 0x0000008e2454723c */ /* 0x040fe80000001854 */
[----:B------:R-:W-:Y:S04]  /*a0e0*/  FADD.FTZ R239, R65, R64 ;  /* 0x0000004041ef7221 */ /* 0x000fe80000010000 */
[-C--:B----4-:R-:W-:Y:S08]  /*a0f0*/  HMMA.16816.F32 R88, R36, R48.reuse, R88 ;  /* 0x000000302458723c */ /* 0x090ff00000001858 */
[C---:B------:R-:W-:Y:S08]  /*a100*/  HMMA.16816.F32 R92, R44.reuse, R48, R92 ;  /* 0x000000302c5c723c */ /* 0x040ff0000000185c */
[-C--:B------:R-:W-:Y:S08]  /*a110*/  HMMA.16816.F32 R96, R44, R50.reuse, R96 ;  /* 0x000000322c60723c */ /* 0x080ff00000001860 */
[C---:B------:R-:W-:Y:S01]  /*a120*/  HMMA.16816.F32 R100, R36.reuse, R50, R100 ;  /* 0x000000322464723c */ /* 0x040fe20000001864 */
[----:B------:R-:W1:Y:S07]  /*a130*/  LDSM.16.MT88.4 R48, [R212+0xb800] ;  /* 0x00b80000d430783b */ /* 0x000e6e0000004200 */
[-C--:B---3--:R-:W-:Y:S08]  /*a140*/  HMMA.16816.F32 R20, R36, R40.reuse, R20 ;  /* 0x000000282414723c */ /* 0x088ff00000001814 */
[C---:B------:R-:W-:Y:S08]  /*a150*/  HMMA.16816.F32 R104, R44.reuse, R40, R104 ;  /* 0x000000282c68723c */ /* 0x040ff00000001868 */
[-C--:B------:R-:W-:Y:S08]  /*a160*/  HMMA.16816.F32 R108, R44, R42.reuse, R108 ;  /* 0x0000002a2c6c723c */ /* 0x080ff0000000186c */
[C---:B------:R-:W-:Y:S01]  /*a170*/  HMMA.16816.F32 R112, R36.reuse, R42, R112 ;  /* 0x0000002a2470723c */ /* 0x040fe20000001870 */
[----:B------:R-:W3:Y:S07]  /*a180*/  LDSM.16.MT88.4 R40, [R213+0x9c00] ;  /* 0x009c0000d528783b */ /* 0x000eee0000004200 */
[-C--:B------:R-:W-:Y:S08]  /*a190*/  HMMA.16816.F32 R32, R36, R52.reuse, R32 ;  /* 0x000000342420723c */ /* 0x080ff00000001820 */
[C---:B------:R-:W-:Y:S08]  /*a1a0*/  HMMA.16816.F32 R116, R44.reuse, R52, R116 ;  /* 0x000000342c74723c */ /* 0x040ff00000001874 */
[-C--:B------:R-:W-:Y:S08]  /*a1b0*/  HMMA.16816.F32 R120, R44, R54.reuse, R120 ;  /* 0x000000362c78723c */ /* 0x080ff00000001878 */
[C---:B------:R-:W-:Y:S01]  /*a1c0*/  HMMA.16816.F32 R124, R36.reuse, R54, R124 ;  /* 0x00000036247c723c */ /* 0x040fe2000000187c */
[----:B------:R-:W4:Y:S07]  /*a1d0*/  LDSM.16.MT88.4 R52, [R212+0x9c00] ;  /* 0x009c0000d434783b */ /* 0x000f2e0000004200 */
[-C--:B-1----:R-:W-:Y:S08]  /*a1e0*/  HMMA.16816.F32 R24, R36, R48.reuse, R24 ;  /* 0x000000302418723c */ /* 0x082ff00000001818 */
[C---:B------:R-:W-:Y:S07]  /*a1f0*/  HMMA.16816.F32 R128, R44.reuse, R48, R128 ;  /* 0x000000302c80723c */ /* 0x040fee0000001880 */
[----:B-----5:R-:W-:Y:S01]  /*a200*/  MOV R49, R159 ;  /* 0x0000009f00317202 */ /* 0x020fe20000000f00 */
[-C--:B------:R-:W-:Y:S01]  /*a210*/  HMMA.16816.F32 R132, R44, R50.reuse, R132 ;  /* 0x000000322c84723c */ /* 0x080fe20000001884 */
[----:B------:R-:W1:Y:S03]  /*a220*/  LDSM.16.MT88.4 R44, [R213+0xbc00] ;  /* 0x00bc0000d52c783b */ /* 0x000e660000004200 */
[----:B------:R-:W-:Y:S04]  /*a230*/  FADD.FTZ R2, R49, R247 ;  /* 0x000000f731027221 */ /* 0x000fe80000010000 */
[----:B------:R-:W-:Y:S04]  /*a240*/  HMMA.16816.F32 R28, R36, R50, R28 ;  /* 0x00000032241c723c */ /* 0x000fe8000000181c */
[----:B--2---:R-:W-:Y:S01]  /*a250*/  FADD.FTZ R235, R189, R2 ;  /* 0x00000002bdeb7221 */ /* 0x004fe20000010000 */
[----:B------:R-:W-:Y:S02]  /*a260*/  MOV R2, R167 ;  /* 0x000000a700027202 */ /* 0x000fe40000000f00 */
[----:B------:R-:W-:Y:S01]  /*a270*/  F2FP.PACK_AB R36, R194, R67 ;  /* 0x00000043c224723e */ /* 0x000fe200000000ff */
[-C--:B---3--:R-:W-:Y:S01]  /*a280*/  HMMA.16816.F32 R160, R136, R40.reuse, R8 ;  /* 0x0000002888a0723c */ /* 0x088fe20000001808 */
[----:B------:R-:W2:Y:S04]  /*a290*/  LDSM.16.MT88.4 R8, [R212+0xbc00] ;  /* 0x00bc0000d408783b */ /* 0x000ea80000004200 */
[----:B------:R-:W-:Y:S01]  /*a2a0*/  F2FP.PACK_AB R37, R252, R250 ;  /* 0x000000fafc25723e */ /* 0x000fe200000000ff */
[----:B------:R-:W-:Y:S01]  /*a2b0*/  FADD.FTZ R67, R67, R242 ;  /* 0x000000f243437221 */ /* 0x000fe20000010000 */
[----:B------:R-:W-:Y:S02]  /*a2c0*/  F2FP.PACK_AB R38, R191, R4 ;  /* 0x00000004bf26723e */ /* 0x000fe400000000ff */
[----:B------:R-:W-:Y:S03]  /*a2d0*/  F2FP.PACK_AB R39, R189, R49 ;  /* 0x00000031bd27723e */ /* 0x000fe600000000ff */
[----:B------:R-:W-:Y:S04]  /*a2e0*/  FADD.FTZ R67, R194, R67 ;  /* 0x00000043c2437221 */ /* 0x000fe80000010000 */
[C---:B------:R-:W-:Y:S04]  /*a2f0*/  HMMA.16816.F32 R156, R36.reuse, R40, R12 ;  /* 0x00000028249c723c */ /* 0x040fe8000000180c */
[----:B------:R-:W-:Y:S04]  /*a300*/  FADD.FTZ R0, R4, R67 ;  /* 0x0000004304007221 */ /* 0x000fe80000010000 */
[-C--:B------:R-:W-:Y:S04]  /*a310*/  HMMA.16816.F32 R152, R36, R42.reuse, R16 ;  /* 0x0000002a2498723c */ /* 0x080fe80000001810 */
[----:B------:R-:W-:Y:S01]  /*a320*/  FADD.FTZ R237, R191, R0 ;  /* 0x00000000bfed7221 */ /* 0x000fe20000010000 */
[----:B------:R-:W-:Y:S03]  /*a330*/  MOV R0, R165 ;  /* 0x000000a500007202 */ /* 0x000fe60000000f00 */
[C---:B------:R-:W-:Y:S08]  /*a340*/  HMMA.16816.F32 R68, R136.reuse, R42, R68 ;  /* 0x0000002a8844723c */ /* 0x040ff00000001844 */
[-C--:B----4-:R-:W-:Y:S08]  /*a350*/  HMMA.16816.F32 R72, R136, R52.reuse, R72 ;  /* 0x000000348848723c */ /* 0x090ff00000001848 */
        /* <DEDUP_REMOVED lines=11> */
[-C--:B-1----:R-:W-:Y:S08]  /*a410*/  HMMA.16816.F32 R144, R136, R44.reuse, R32 ;  /* 0x0000002c8890723c */ /* 0x082ff00000001820 */
[C---:B------:R-:W-:Y:S08]  /*a420*/  HMMA.16816.F32 R116, R36.reuse, R44, R116 ;  /* 0x0000002c2474723c */ /* 0x040ff00000001874 */
[-C--:B------:R-:W-:Y:S08]  /*a430*/  HMMA.16816.F32 R120, R36, R46.reuse, R120 ;  /* 0x0000002e2478723c */ /* 0x080ff00000001878 */
[C---:B------:R-:W-:Y:S08]  /*a440*/  HMMA.16816.F32 R124, R136.reuse, R46, R124 ;  /* 0x0000002e887c723c */ /* 0x040ff0000000187c */
[-C--:B--2---:R-:W-:Y:S08]  /*a450*/  HMMA.16816.F32 R140, R136, R8.reuse, R24 ;  /* 0x00000008888c723c */ /* 0x084ff00000001818 */
[C---:B------:R-:W-:Y:S08]  /*a460*/  HMMA.16816.F32 R128, R36.reuse, R8, R128 ;  /* 0x000000082480723c */ /* 0x040ff00000001880 */
[-C--:B------:R-:W-:Y:S08]  /*a470*/  HMMA.16816.F32 R132, R36, R10.reuse, R132 ;  /* 0x0000000a2484723c */ /* 0x080ff00000001884 */
[----:B------:R-:W-:Y:S01]  /*a480*/  HMMA.16816.F32 R136, R136, R10, R28 ;  /* 0x0000000a8888723c */ /* 0x000fe2000000181c */
[----:B------:R-:W-:-:S07]  /*a490*/  @P0 BRA `(.L_x_6) ;  /* 0xffffd3c000000947 */ /* 0x000fce000383ffff */
.L_x_5:
[----:B------:R-:W1:Y:S01]  /*a4a0*/  SHFL.BFLY PT, R2, R237, 0x2, 0x1f ;  /* 0x0c401f00ed027f89 */ /* 0x000e6200000e0000 */
[----:B------:R-:W-:Y:S01]  /*a4b0*/  ULDC.U8 UR4, c[0x0][0x329] ;  /* 0x0000ca4000047ab9 */ /* 0x000fe20000000000 */
[----:B------:R-:W-:Y:S01]  /*a4c0*/  MOV R7, 0x3f800000 ;  /* 0x3f80000000077802 */ /* 0x000fe20000000f00 */
[----:B------:R-:W-:Y:S01]  /*a4d0*/  ULDC.U8 UR5, c[0x0][0x328] ;  /* 0x0000ca0000057ab9 */ /* 0x000fe20000000000 */
[----:B------:R-:W2:Y:S01]  /*a4e0*/  SHFL.BFLY PT, R0, R239, 0x2, 0x1f ;  /* 0x0c401f00ef007f89 */ /* 0x000ea200000e0000 */
[----:B------:R-:W-:Y:S01]  /*a4f0*/  ISETP.NE.AND P0, PT, RZ, UR4, PT ;  /* 0x00000004ff007c0c */ /* 0x000fe2000bf05270 */
[----:B------:R-:W-:Y:S01]  /*a500*/  CS2R R66, SRZ ;  /* 0x0000000000427805 */ /* 0x000fe2000001ff00 */
[----:B------:R-:W-:Y:S01]  /*a510*/  ISETP.NE.AND P1, PT, RZ, UR5, PT ;  /* 0x00000005ff007c0c */ /* 0x000fe2000bf25270 */
[----:B------:R-:W3:Y:S01]  /*a520*/  SHFL.BFLY PT, R3, R236, 0x2, 0x1f ;  /* 0x0c401f00ec037f89 */ /* 0x000ee200000e0000 */
[----:B------:R-:W-:Y:S01]  /*a530*/  BSSY B0, `(.L_x_9) ;  /* 0x0000158000007945 */ /* 0x000fe20003800000 */
[----:B------:R-:W-:-:S02]  /*a540*/  MOV R62, 0x7f800000 ;  /* 0x7f800000003e7802 */ /* 0x000fc40000000f00 */
[----:B------:R-:W4:Y:S04]  /*a550*/  SHFL.BFLY PT, R6, R235, 0x2, 0x1f ;  /* 0x0c401f00eb067f89 */ /* 0x000f2800000e0000 */
[----:B------:R-:W5:Y:S02]  /*a560*/  S2R R60, SR_CTAID.Z ;  /* 0x00000000003c7919 */ /* 0x000f640000002700 */
[----:B------:R-:W-:Y:S01]  /*a570*/  @P0 MOV R61, 0x1 ;  /* 0x00000001003d0802 */ /* 0x000fe20000000f00 */
[----:B-1----:R-:W-:Y:S02]  /*a580*/  FADD.FTZ R2, R2, R237 ;  /* 0x000000ed02027221 */ /* 0x002fe40000010000 */
[----:B--2---:R-:W-:-:S03]  /*a590*/  FADD.FTZ R5, R0, R239 ;  /* 0x000000ef00057221 */ /* 0x004fc60000010000 */
[----:B------:R-:W1:Y:S01]  /*a5a0*/  SHFL.BFLY PT, R11, R2, 0x1, 0x1f ;  /* 0x0c201f00020b7f89 */ /* 0x000e6200000e0000 */
[----:B---3--:R-:W-:-:S03]  /*a5b0*/  FADD.FTZ R4, R3, R236 ;  /* 0x000000ec03047221 */ /* 0x008fc60000010000 */
[----:B------:R-:W2:Y:S01]  /*a5c0*/  SHFL.BFLY PT, R0, R5, 0x1, 0x1f ;  /* 0x0c201f0005007f89 */ /* 0x000ea200000e0000 */
[----:B----4-:R-:W-:-:S03]  /*a5d0*/  FADD.FTZ R9, R6, R235 ;  /* 0x000000eb06097221 */ /* 0x010fc60000010000 */
[----:B------:R-:W3:Y:S01]  /*a5e0*/  SHFL.BFLY PT, R3, R4, 0x1, 0x1f ;  /* 0x0c201f0004037f89 */ /* 0x000ee200000e0000 */
[----:B------:R-:W-:-:S03]  /*a5f0*/  MOV R6, 0x3f800000 ;  /* 0x3f80000000067802 */ /* 0x000fc60000000f00 */
[----:B------:R-:W4:Y:S01]  /*a600*/  SHFL.BFLY PT, R8, R9, 0x1, 0x1f ;  /* 0x0c201f0009087f89 */ /* 0x000f2200000e0000 */
[----:B-1----:R-:W-:Y:S02]  /*a610*/  FADD.FTZ R2, R2, R11 ;  /* 0x0000000b02027221 */ /* 0x002fe40000010000 */
[----:B--2---:R-:W-:Y:S01]  /*a620*/  FADD.FTZ R0, R5, R0 ;  /* 0x0000000005007221 */ /* 0x004fe20000010000 */
[----:B------:R-:W-:Y:S02]  /*a630*/  @P0 MOV R5, c[0x0][0x210] ;  /* 0x0000840000050a02 */ /* 0x000fe40000000f00 */
[----:B------:R-:W-:Y:S01]  /*a640*/  FSETP.NE.FTZ.AND P4, PT, R2, RZ, PT ;  /* 0x000000ff0200720b */ /* 0x000fe20003f95000 */
[----:B---3--:R-:W-:Y:S01]  /*a650*/  FADD.FTZ R3, R4, R3 ;  /* 0x0000000304037221 */ /* 0x008fe20000010000 */
[----:B------:R-:W-:Y:S01]  /*a660*/  @!P0 MOV R4, c[0x0][0x214] ;  /* 0x0000850000048a02 */ /* 0x000fe20000000f00 */
[----:B------:R-:W-:Y:S01]  /*a670*/  @P0 IMAD R5, R5, c[0x0][0x214], RZ ;  /* 0x0000850005050a24 */ /* 0x000fe200078e02ff */
[----:B------:R-:W-:Y:S01]  /*a680*/  FSETP.NE.FTZ.AND P6, PT, R0, RZ, PT ;  /* 0x000000ff0000720b */ /* 0x000fe20003fd5000 */
[----:B----4-:R-:W-:Y:S01]  /*a690*/  FADD.FTZ R8, R9, R8 ;  /* 0x0000000809087221 */ /* 0x010fe20000010000 */
[----:B------:R-:W-:-:S02]  /*a6a0*/  @!P0 SEL R5, R4, c[0x0][0x234], !P1 ;  /* 0x00008d0004058a07 */ /* 0x000fc40004800000 */
[----:B------:R-:W-:Y:S02]  /*a6b0*/  MOV R4, 0x3f800000 ;  /* 0x3f80000000047802 */ /* 0x000fe40000000f00 */
[----:B------:R-:W-:Y:S01]  /*a6c0*/  FSETP.NE.FTZ.AND P5, PT, R3, RZ, PT ;  /* 0x000000ff0300720b */ /* 0x000fe20003fb5000 */
[----:B------:R-:W-:Y:S01]  /*a6d0*/  @!P0 IMAD R61, R5, c[0x0][0x1c0], RZ ;  /* 0x00007000053d8a24 */ /* 0x000fe200078e02ff */
[----:B------:R-:W-:Y:S02]  /*a6e0*/  FSETP.NE.FTZ.AND P3, PT, R8, RZ, PT ;  /* 0x000000ff0800720b */ /* 0x000fe40003f75000 */
[----:B------:R-:W1:Y:S01]  /*a6f0*/  @P4 MUFU.RCP R4, R2 ;  /* 0x0000000200044308 */ /* 0x000e620000001000 */
[----:B------:R-:W-:-:S07]  /*a700*/  ISETP.NE.OR P1, PT, RZ, UR4, !P1 ;  /* 0x00000004ff007c0c */ /* 0x000fce000cf25670 */
[----:B------:R-:W2:Y:S01]  /*a710*/  @P6 MUFU.RCP R6, R0 ;  /* 0x0000000000066308 */ /* 0x000ea20000001000 */
[----:B-1----:R-:W-:-:S07]  /*a720*/  FMUL.FTZ R156, R4, R156 ;  /* 0x0000009c049c7220 */ /* 0x002fce0000410000 */
[----:B------:R-:W1:Y:S01]  /*a730*/  @P5 MUFU.RCP R7, R3 ;  /* 0x0000000300075308 */ /* 0x000e620000001000 */
[C---:B------:R-:W-:Y:S02]  /*a740*/  FMUL.FTZ R157, R4.reuse, R157 ;  /* 0x0000009d049d7220 */ /* 0x040fe40000410000 */
[C---:B------:R-:W-:Y:S02]  /*a750*/  FMUL.FTZ R152, R4.reuse, R152 ;  /* 0x0000009804987220 */ /* 0x040fe40000410000 */
[C---:B------:R-:W-:Y:S01]  /*a760*/  FMUL.FTZ R153, R4.reuse, R153 ;  /* 0x0000009904997220 */ /* 0x040fe20000410000 */
[----:B------:R-:W-:Y:S01]  /*a770*/  F2FP.PACK_AB R156, R157, R156 ;  /* 0x0000009c9d9c723e */ /* 0x000fe200000000ff */
[C---:B------:R-:W-:Y:S01]  /*a780*/  FMUL.FTZ R76, R4.reuse, R76 ;  /* 0x0000004c044c7220 */ /* 0x040fe20000410000 */
[----:B------:R-:W-:Y:S01]  /*a790*/  @P6 MUFU.LG2 R0, R0 ;  /* 0x0000000000006308 */ /* 0x000fe20000000c00 */
[C---:B------:R-:W-:Y:S01]  /*a7a0*/  FMUL.FTZ R77, R4.reuse, R77 ;  /* 0x0000004d044d7220 */ /* 0x040fe20000410000 */
[----:B------:R-:W-:Y:S01]  /*a7b0*/  F2FP.PACK_AB R152, R153, R152 ;  /* 0x000000989998723e */ /* 0x000fe200000000ff */
[----:B------:R-:W-:-:S02]  /*a7c0*/  FMUL.FTZ R80, R4, R80 ;  /* 0x0000005004507220 */ /* 0x000fc40000410000 */
[C---:B------:R-:W-:Y:S01]  /*a7d0*/  FMUL.FTZ R81, R4.reuse, R81 ;  /* 0x0000005104517220 */ /* 0x040fe20000410000 */
[----:B------:R-:W-:Y:S01]  /*a7e0*/  F2FP.PACK_AB R76, R77, R76 ;  /* 0x0000004c4d4c723e */ /* 0x000fe200000000ff */
[C---:B------:R-:W-:Y:S01]  /*a7f0*/  FMUL.FTZ R92, R4.reuse, R92 ;  /* 0x0000005c045c7220 */ /* 0x040fe20000410000 */
[----:B------:R-:W-:Y:S01]  /*a800*/  @P5 MUFU.LG2 R3, R3 ;  /* 0x0000000300035308 */ /* 0x000fe20000000c00 */
[C---:B------:R-:W-:Y:S01]  /*a810*/  FMUL.FTZ R93, R4.reuse, R93 ;  /* 0x0000005d045d7220 */ /* 0x040fe20000410000 */
[----:B------:R-:W-:Y:S01]  /*a820*/  F2FP.PACK_AB R80, R81, R80 ;  /* 0x000000505150723e */ /* 0x000fe200000000ff */
        /* <DEDUP_REMOVED lines=10> */
[C---:B------:R-:W-:Y:S02]  /*a8d0*/  FMUL.FTZ R116, R4.reuse, R116 ;  /* 0x0000007404747220 */ /* 0x040fe40000410000 */
[C---:B------:R-:W-:Y:S01]  /*a8e0*/  FMUL.FTZ R117, R4.reuse, R117 ;  /* 0x0000007504757220 */ /* 0x040fe20000410000 */
[----:B------:R-:W-:Y:S01]  /*a8f0*/  F2FP.PACK_AB R108, R109, R108 ;  /* 0x0000006c6d6c723e */ /* 0x000fe200000000ff */
[C---:B------:R-:W-:Y:S02]  /*a900*/  FMUL.FTZ R120, R4.reuse, R120 ;  /* 0x0000007804787220 */ /* 0x040fe40000410000 */
[C---:B------:R-:W-:Y:S01]  /*a910*/  FMUL.FTZ R121, R4.reuse, R121 ;  /* 0x0000007904797220 */ /* 0x040fe20000410000 */
[----:B------:R-:W-:Y:S01]  /*a920*/  F2FP.PACK_AB R116, R117, R116 ;  /* 0x000000747574723e */ /* 0x000fe200000000ff */
[----:B------:R-:W-:-:S02]  /*a930*/  FMUL.FTZ R128, R4, R128 ;  /* 0x0000008004807220 */ /* 0x000fc40000410000 */
[C---:B------:R-:W-:Y:S01]  /*a940*/  FMUL.FTZ R129, R4.reuse, R129 ;  /* 0x0000008104817220 */ /* 0x040fe20000410000 */
[----:B------:R-:W-:Y:S01]  /*a950*/  F2FP.PACK_AB R120, R121, R120 ;  /* 0x000000787978723e */ /* 0x000fe200000000ff */
[C---:B------:R-:W-:Y:S02]  /*a960*/  FMUL.FTZ R132, R4.reuse, R132 ;  /* 0x0000008404847220 */ /* 0x040fe40000410000 */
[----:B------:R-:W-:Y:S01]  /*a970*/  FMUL.FTZ R133, R4, R133 ;  /* 0x0000008504857220 */ /* 0x000fe20000410000 */
[----:B------:R-:W-:Y:S01]  /*a980*/  F2FP.PACK_AB R128, R129, R128 ;  /* 0x000000808180723e */ /* 0x000fe200000000ff */
[----:B------:R-:W3:Y:S01]  /*a990*/  S2R R4, SR_TID.X ;  /* 0x0000000000047919 */ /* 0x000ee20000002100 */
[C---:B--2---:R-:W-:Y:S02]  /*a9a0*/  FMUL.FTZ R160, R6.reuse, R160 ;  /* 0x000000a006a07220 */ /* 0x044fe40000410000 */
        /* <DEDUP_REMOVED lines=15> */
[C---:B------:R-:W-:Y:S01]  /*aaa0*/  FMUL.FTZ R101, R6.reuse, R101 ;  /* 0x0000006506657220 */ /* 0x040fe20000410000 */
[----:B---3--:R-:W-:Y:S01]  /*aab0*/  SHF.R.S32.HI R9, RZ, 0x1f, R4 ;  /* 0x0000001fff097819 */ /* 0x008fe20000011404 */
[C---:B------:R-:W-:Y:S01]  /*aac0*/  FMUL.FTZ R148, R6.reuse, R148 ;  /* 0x0000009406947220 */ /* 0x040fe20000410000 */
[----:B------:R-:W-:Y:S01]  /*aad0*/  F2FP.PACK_AB R88, R89, R88 ;  /* 0x000000585958723e */ /* 0x000fe200000000ff */
[C---:B------:R-:W-:Y:S01]  /*aae0*/  FMUL.FTZ R149, R6.reuse, R149 ;  /* 0x0000009506957220 */ /* 0x040fe20000410000 */
[C---:B------:R-:W-:Y:S01]  /*aaf0*/  LEA.HI R10, R9.reuse, R4, RZ, 0x2 ;  /* 0x00000004090a7211 */ /* 0x040fe200078f10ff */
[C---:B------:R-:W-:Y:S01]  /*ab00*/  FMUL.FTZ R112, R6.reuse, R112 ;  /* 0x0000007006707220 */ /* 0x040fe20000410000 */
[----:B------:R-:W-:Y:S01]  /*ab10*/  LEA.HI R9, R9, R4, RZ, 0x5 ;  /* 0x0000000409097211 */ /* 0x000fe200078f28ff */
[C---:B------:R-:W-:Y:S01]  /*ab20*/  FMUL.FTZ R113, R6.reuse, R113 ;  /* 0x0000007106717220 */ /* 0x040fe20000410000 */
[----:B------:R-:W-:Y:S01]  /*ab30*/  SHF.R.S32.HI R11, RZ, 0x2, R10 ;  /* 0x00000002ff0b7819 */ /* 0x000fe2000001140a */
[----:B------:R-:W-:Y:S01]  /*ab40*/  FMUL.FTZ R144, R6, R144 ;  /* 0x0000009006907220 */ /* 0x000fe20000410000 */
[----:B------:R-:W-:Y:S01]  /*ab50*/  LOP3.LUT R13, R10, 0xfffffffc, RZ, 0xc0, !PT ;  /* 0xfffffffc0a0d7812 */ /* 0x000fe200078ec0ff */
[C---:B------:R-:W-:Y:S01]  /*ab60*/  FMUL.FTZ R145, R6.reuse, R145 ;  /* 0x0000009106917220 */ /* 0x040fe20000410000 */
[----:B------:R-:W-:Y:S01]  /*ab70*/  SHF.R.S32.HI R12, RZ, 0x1f, R11 ;  /* 0x0000001fff0c7819 */ /* 0x000fe2000001140b */
[C---:B------:R-:W-:Y:S01]  /*ab80*/  FMUL.FTZ R124, R6.reuse, R124 ;  /* 0x0000007c067c7220 */ /* 0x040fe20000410000 */
[----:B------:R-:W-:Y:S01]  /*ab90*/  SHF.R.S32.HI R10, RZ, 0x5, R9 ;  /* 0x00000005ff0a7819 */ /* 0x000fe20000011409 */
[----:B------:R-:W-:Y:S01]  /*aba0*/  FMUL.FTZ R125, R6, R125 ;  /* 0x0000007d067d7220 */ /* 0x000fe20000410000 */
[----:B------:R-:W-:Y:S01]  /*abb0*/  LEA.HI R12, R12, R11, RZ, 0x3 ;  /* 0x0000000b0c0c7211 */ /* 0x000fe200078f18ff */
[C---:B------:R-:W-:Y:S01]  /*abc0*/  FMUL.FTZ R140, R6.reuse, R140 ;  /* 0x0000008c068c7220 */ /* 0x040fe20000410000 */
[----:B------:R-:W-:Y:S01]  /*abd0*/  IADD3 R13, -R13, R4, RZ ;  /* 0x000000040d0d7210 */ /* 0x000fe20007ffe1ff */
[----:B------:R-:W-:Y:S01]  /*abe0*/  FMUL.FTZ R141, R6, R141 ;  /* 0x0000008d068d7220 */ /* 0x000fe20000410000 */
[----:B------:R-:W-:Y:S01]  /*abf0*/  LOP3.LUT R12, R12, 0xfffffff8, RZ, 0xc0, !PT ;  /* 0xfffffff80c0c7812 */ /* 0x000fe200078ec0ff */
[C---:B------:R-:W-:Y:S01]  /*ac00*/  FMUL.FTZ R136, R6.reuse, R136 ;  /* 0x0000008806887220 */ /* 0x040fe20000410000 */
[----:B------:R-:W-:Y:S01]  /*ac10*/  F2FP.PACK_AB R100, R101, R100 ;  /* 0x000000646564723e */ /* 0x000fe200000000ff */
[----:B------:R-:W-:Y:S01]  /*ac20*/  FMUL.FTZ R137, R6, R137 ;  /* 0x0000008906897220 */ /* 0x000fe20000410000 */
[----:B------:R-:W-:Y:S01]  /*ac30*/  IADD3 R12, R11, -R12, RZ ;  /* 0x8000000c0b0c7210 */ /* 0x000fe20007ffe0ff */
[C---:B-1----:R-:W-:Y:S01]  /*ac40*/  FMUL.FTZ R162, R7.reuse, R162 ;  /* 0x000000a207a27220 */ /* 0x042fe20000410000 */
[----:B------:R-:W-:Y:S01]  /*ac50*/  MOV R6, 0x3f800000 ;  /* 0x3f80000000067802 */ /* 0x000fe20000000f00 */
[C---:B------:R-:W-:Y:S01]  /*ac60*/  FMUL.FTZ R163, R7.reuse, R163 ;  /* 0x000000a307a37220 */ /* 0x040fe20000410000 */
[----:B------:R-:W-:Y:S01]  /*ac70*/  LEA.HI R11, R12, R12, RZ, 0x1 ;  /* 0x0000000c0c0b7211 */ /* 0x000fe200078f08ff */
[----:B------:R-:W-:Y:S01]  /*ac80*/  FMUL.FTZ R70, R7, R70 ;  /* 0x0000004607467220 */ /* 0x000fe20000410000 */
[----:B------:R-:W-:Y:S01]  /*ac90*/  F2FP.PACK_AB R148, R149, R148 ;  /* 0x000000949594723e */ /* 0x000fe200000000ff */
[----:B------:R-:W-:Y:S01]  /*aca0*/  FMUL.FTZ R71, R7, R71 ;  /* 0x0000004707477220 */ /* 0x000fe20000410000 */
[----:B------:R-:W-:Y:S01]  /*acb0*/  SHF.R.S32.HI R14, RZ, 0x1, R11 ;  /* 0x00000001ff0e7819 */ /* 0x000fe2000001140b */
[----:B------:R-:W1:Y:S01]  /*acc0*/  @P3 MUFU.RCP R6, R8 ;  /* 0x0000000800063308 */ /* 0x000e620000001000 */
[----:B------:R-:W-:Y:S01]  /*acd0*/  LOP3.LUT R11, R11, 0x3fffffe, RZ, 0xc0, !PT ;  /* 0x03fffffe0b0b7812 */ /* 0x000fe200078ec0ff */
[C---:B------:R-:W-:Y:S01]  /*ace0*/  FMUL.FTZ R74, R7.reuse, R74 ;  /* 0x0000004a074a7220 */ /* 0x040fe20000410000 */
[----:B------:R-:W-:Y:S01]  /*acf0*/  SHF.L.U32 R15, R14, 0x6, RZ ;  /* 0x000000060e0f7819 */ /* 0x000fe200000006ff */
[C---:B------:R-:W-:Y:S01]  /*ad00*/  FMUL.FTZ R75, R7.reuse, R75 ;  /* 0x0000004b074b7220 */ /* 0x040fe20000410000 */
[----:B------:R-:W-:Y:S01]  /*ad10*/  IADD3 R11, R12, -R11, RZ ;  /* 0x8000000b0c0b7210 */ /* 0x000fe20007ffe0ff */
[C---:B------:R-:W-:Y:S01]  /*ad20*/  FMUL.FTZ R86, R7.reuse, R86 ;  /* 0x0000005607567220 */ /* 0x040fe20000410000 */
[----:B------:R-:W-:Y:S01]  /*ad30*/  LEA R12, R10, R13, 0x8 ;  /* 0x0000000d0a0c7211 */ /* 0x000fe200078e40ff */
[----:B------:R-:W-:Y:S01]  /*ad40*/  FMUL.FTZ R87, R7, R87 ;  /* 0x0000005707577220 */ /* 0x000fe20000410000 */
[----:B------:R-:W-:Y:S01]  /*ad50*/  LOP3.LUT R15, R15, 0xc0, RZ, 0xc0, !PT ;  /* 0x000000c00f0f7812 */ /* 0x000fe200078ec0ff */
[----:B------:R-:W-:Y:S01]  /*ad60*/  FMUL.FTZ R90, R7, R90 ;  /* 0x0000005a075a7220 */ /* 0x000fe20000410000 */
[----:B------:R-:W-:Y:S01]  /*ad70*/  LEA R11, R11, R12, 0x4 ;  /* 0x0000000c0b0b7211 */ /* 0x000fe200078e20ff */
[C---:B------:R-:W-:Y:S01]  /*ad80*/  FMUL.FTZ R91, R7.reuse, R91 ;  /* 0x0000005b075b7220 */ /* 0x040fe20000410000 */
[----:B------:R-:W-:Y:S01]  /*ad90*/  LOP3.LUT R12, R14, 0x1, RZ, 0xc0, !PT ;  /* 0x000000010e0c7812 */ /* 0x000fe200078ec0ff */
[----:B------:R-:W-:Y:S01]  /*ada0*/  FMUL.FTZ R102, R7, R102 ;  /* 0x0000006607667220 */ /* 0x000fe20000410000 */
[----:B------:R-:W-:Y:S01]  /*adb0*/  LEA.HI R16, R15, R15, RZ, 0x1d ;  /* 0x0000000f0f107211 */ /* 0x000fe200078fe8ff */
[----:B-1----:R-:W-:Y:S01]  /*adc0*/  FMUL.FTZ R159, R6, R159 ;  /* 0x0000009f069f7220 */ /* 0x002fe20000410000 */
[----:B------:R-:W-:Y:S01]  /*add0*/  ISETP.NE.U32.AND P2, PT, R12, 0x1, PT ;  /* 0x000000010c00780c */ /* 0x000fe20003f45070 */
[C---:B------:R-:W-:Y:S01]  /*ade0*/  FMUL.FTZ R158, R6.reuse, R158 ;  /* 0x0000009e069e7220 */ /* 0x040fe20000410000 */
[----:B------:R-:W-:Y:S01]  /*adf0*/  LEA R11, R11, R16, 0x1 ;  /* 0x000000100b0b7211 */ /* 0x000fe200078e08ff */
[C---:B------:R-:W-:Y:S01]  /*ae00*/  FMUL.FTZ R155, R6.reuse, R155 ;  /* 0x0000009b069b7220 */ /* 0x040fe20000410000 */
[----:B------:R-:W-:Y:S01]  /*ae10*/  MOV R12, 0x20 ;  /* 0x00000020000c7802 */ /* 0x000fe20000000f00 */
[C---:B------:R-:W-:Y:S01]  /*ae20*/  FMUL.FTZ R154, R6.reuse, R154 ;  /* 0x0000009a069a7220 */ /* 0x040fe20000410000 */
[----:B------:R-:W-:Y:S01]  /*ae30*/  SHF.L.U32 R11, R11, 0x1, RZ ;  /* 0x000000010b0b7819 */ /* 0x000fe200000006ff */
[C---:B------:R-:W-:Y:S01]  /*ae40*/  FMUL.FTZ R79, R6.reuse, R79 ;  /* 0x0000004f064f7220 */ /* 0x040fe20000410000 */
[----:B------:R-:W-:Y:S01]  /*ae50*/  F2FP.PACK_AB R162, R163, R162 ;  /* 0x000000a2a3a2723e */ /* 0x000fe200000000ff */
[C---:B------:R-:W-:Y:S01]  /*ae60*/  FMUL.FTZ R78, R6.reuse, R78 ;  /* 0x0000004e064e7220 */ /* 0x040fe20000410000 */
[----:B------:R-:W-:Y:S01]  /*ae70*/  IADD3 R13, R11, -0x10, RZ ;  /* 0xfffffff00b0d7810 */ /* 0x000fe20007ffe0ff */
[C---:B------:R-:W-:Y:S01]  /*ae80*/  FMUL.FTZ R83, R6.reuse, R83 ;  /* 0x0000005306537220 */ /* 0x040fe20000410000 */
[----:B------:R-:W-:Y:S01]  /*ae90*/  F2FP.PACK_AB R70, R71, R70 ;  /* 0x000000464746723e */ /* 0x000fe200000000ff */
[----:B------:R-:W-:Y:S01]  /*aea0*/  FMUL.FTZ R82, R6, R82 ;  /* 0x0000005206527220 */ /* 0x000fe20000410000 */
[----:B------:R-:W-:Y:S01]  /*aeb0*/  @P2 IADD3 R13, R11, 0x10, RZ ;  /* 0x000000100b0d2810 */ /* 0x000fe20007ffe0ff */
[----:B------:R-:W-:Y:S01]  /*aec0*/  FMUL.FTZ R103, R7, R103 ;  /* 0x0000006707677220 */ /* 0x000fe20000410000 */
[----:B------:R-:W-:Y:S01]  /*aed0*/  LOP3.LUT P2, RZ, R14, 0x2, RZ, 0xc0, !PT ;  /* 0x000000020eff7812 */ /* 0x000fe2000784c0ff */
[C---:B------:R-:W-:Y:S01]  /*aee0*/  FMUL.FTZ R95, R6.reuse, R95 ;  /* 0x0000005f065f7220 */ /* 0x040fe20000410000 */
[----:B------:R-:W-:Y:S01]  /*aef0*/  F2FP.PACK_AB R158, R159, R158 ;  /* 0x0000009e9f9e723e */ /* 0x000fe200000000ff */
[----:B------:R-:W-:Y:S01]  /*af00*/  FMUL.FTZ R94, R6, R94 ;  /* 0x0000005e065e7220 */ /* 0x000fe20000410000 */
[----:B------:R-:W-:Y:S01]  /*af10*/  SEL R12, R12, 0xffffffe0, !P2 ;  /* 0xffffffe00c0c7807 */ /* 0x000fe20005000000 */
[----:B------:R-:W-:Y:S01]  /*af20*/  STS [R11], R160 ;  /* 0x000000a00b007388 */ /* 0x000fe20000000800 */
[----:B------:R-:W-:Y:S01]  /*af30*/  F2FP.PACK_AB R154, R155, R154 ;  /* 0x0000009a9b9a723e */ /* 0x000fe200000000ff */
[C---:B------:R-:W-:Y:S01]  /*af40*/  FMUL.FTZ R99, R6.reuse, R99 ;  /* 0x0000006306637220 */ /* 0x040fe20000410000 */
[----:B------:R-:W-:Y:S01]  /*af50*/  F2FP.PACK_AB R74, R75, R74 ;  /* 0x0000004a4b4a723e */ /* 0x000fe200000000ff */
[----:B------:R-:W-:Y:S01]  /*af60*/  STS [R11+0x200], R162 ;  /* 0x000200a20b007388 */ /* 0x000fe20000000800 */
[----:B------:R-:W-:Y:S01]  /*af70*/  IADD3 R17, R11, R12, RZ ;  /* 0x0000000c0b117210 */ /* 0x000fe20007ffe0ff */
[----:B------:R-:W-:Y:S01]  /*af80*/  FMUL.FTZ R98, R6, R98 ;  /* 0x0000006206627220 */ /* 0x000fe20000410000 */
[----:B------:R-:W-:Y:S01]  /*af90*/  F2FP.PACK_AB R86, R87, R86 ;  /* 0x000000565756723e */ /* 0x000fe200000000ff */
[----:B------:R-:W-:Y:S01]  /*afa0*/  STS [R13], R68 ;  /* 0x000000440d007388 */ /* 0x000fe20000000800 */
[----:B------:R-:W-:Y:S01]  /*afb0*/  IADD3 R15, R12, R13, RZ ;  /* 0x0000000d0c0f7210 */ /* 0x000fe20007ffe0ff */
[----:B------:R-:W-:Y:S01]  /*afc0*/  FMUL.FTZ R150, R7, R150 ;  /* 0x0000009607967220 */ /* 0x000fe20000410000 */
[----:B------:R-:W-:Y:S01]  /*afd0*/  F2FP.PACK_AB R78, R79, R78 ;  /* 0x0000004e4f4e723e */ /* 0x000fe200000000ff */
[----:B------:R-:W-:Y:S01]  /*afe0*/  STS [R13+0x200], R70 ;  /* 0x000200460d007388 */ /* 0x000fe20000000800 */
[----:B------:R-:W-:Y:S01]  /*aff0*/  FMUL.FTZ R151, R7, R151 ;  /* 0x0000009707977220 */ /* 0x000fe20000410000 */
[----:B------:R-:W-:Y:S01]  /*b000*/  F2FP.PACK_AB R82, R83, R82 ;  /* 0x000000525352723e */ /* 0x000fe200000000ff */
[C---:B------:R-:W-:Y:S01]  /*b010*/  FMUL.FTZ R114, R7.reuse, R114 ;  /* 0x0000007207727220 */ /* 0x040fe20000410000 */
[----:B------:R-:W-:Y:S01]  /*b020*/  STS [R11+0x1000], R156 ;  /* 0x0010009c0b007388 */ /* 0x000fe20000000800 */
[----:B------:R-:W-:Y:S01]  /*b030*/  FMUL.FTZ R115, R7, R115 ;  /* 0x0000007307737220 */ /* 0x000fe20000410000 */
[----:B------:R-:W-:Y:S01]  /*b040*/  F2FP.PACK_AB R90, R91, R90 ;  /* 0x0000005a5b5a723e */ /* 0x000fe200000000ff */
[C---:B------:R-:W-:Y:S01]  /*b050*/  FMUL.FTZ R107, R6.reuse, R107 ;  /* 0x0000006b066b7220 */ /* 0x040fe20000410000 */
[----:B------:R-:W-:Y:S01]  /*b060*/  STS [R11+0x1200], R158 ;  /* 0x0012009e0b007388 */ /* 0x000fe20000000800 */
[C---:B------:R-:W-:Y:S01]  /*b070*/  FMUL.FTZ R106, R6.reuse, R106 ;  /* 0x0000006a066a7220 */ /* 0x040fe20000410000 */
[----:B------:R-:W-:Y:S01]  /*b080*/  F2FP.PACK_AB R102, R103, R102 ;  /* 0x000000666766723e */ /* 0x000fe200000000ff */
[C---:B------:R-:W-:Y:S01]  /*b090*/  FMUL.FTZ R111, R6.reuse, R111 ;  /* 0x0000006f066f7220 */ /* 0x040fe20000410000 */
[----:B------:R-:W-:Y:S01]  /*b0a0*/  STS [R13+0x1000], R152 ;  /* 0x001000980d007388 */ /* 0x000fe20000000800 */
[C---:B------:R-:W-:Y:S01]  /*b0b0*/  FMUL.FTZ R110, R6.reuse, R110 ;  /* 0x0000006e066e7220 */ /* 0x040fe20000410000 */
[----:B------:R-:W-:Y:S01]  /*b0c0*/  F2FP.PACK_AB R94, R95, R94 ;  /* 0x0000005e5f5e723e */ /* 0x000fe200000000ff */
[C---:B------:R-:W-:Y:S01]  /*b0d0*/  FMUL.FTZ R146, R7.reuse, R146 ;  /* 0x0000009207927220 */ /* 0x040fe20000410000 */
[----:B------:R-:W-:Y:S01]  /*b0e0*/  STS [R13+0x1200], R154 ;  /* 0x0012009a0d007388 */ /* 0x000fe20000000800 */
[----:B------:R-:W-:Y:S01]  /*b0f0*/  FMUL.FTZ R147, R7, R147 ;  /* 0x0000009307937220 */ /* 0x000fe20000410000 */
[----:B------:R-:W-:Y:S01]  /*b100*/  F2FP.PACK_AB R98, R99, R98 ;  /* 0x000000626362723e */ /* 0x000fe200000000ff */
[C---:B------:R-:W-:Y:S01]  /*b110*/  FMUL.FTZ R126, R7.reuse, R126 ;  /* 0x0000007e077e7220 */ /* 0x040fe20000410000 */
[----:B------:R-:W-:Y:S01]  /*b120*/  STS [R17], R72 ;  /* 0x0000004811007388 */ /* 0x000fe20000000800 */
[----:B------:R-:W-:Y:S01]  /*b130*/  FMUL.FTZ R127, R7, R127 ;  /* 0x0000007f077f7220 */ /* 0x000fe20000410000 */
[----:B------:R-:W-:Y:S01]  /*b140*/  F2FP.PACK_AB R150, R151, R150 ;  /* 0x000000969796723e */ /* 0x000fe200000000ff */
[C---:B------:R-:W-:Y:S01]  /*b150*/  FMUL.FTZ R119, R6.reuse, R119 ;  /* 0x0000007706777220 */ /* 0x040fe20000410000 */
[----:B------:R-:W-:Y:S01]  /*b160*/  STS [R17+0x200], R74 ;  /* 0x0002004a11007388 */ /* 0x000fe20000000800 */
[C---:B------:R-:W-:Y:S01]  /*b170*/  FMUL.FTZ R118, R6.reuse, R118 ;  /* 0x0000007606767220 */ /* 0x040fe20000410000 */
[----:B------:R-:W-:Y:S01]  /*b180*/  F2FP.PACK_AB R112, R113, R112 ;  /* 0x000000707170723e */ /* 0x000fe200000000ff */
[C---:B------:R-:W-:Y:S01]  /*b190*/  FMUL.FTZ R123, R6.reuse, R123 ;  /* 0x0000007b067b7220 */ /* 0x040fe20000410000 */
[----:B------:R-:W-:Y:S01]  /*b1a0*/  STS [R15], R84 ;  /* 0x000000540f007388 */ /* 0x000fe20000000800 */
[----:B------:R-:W-:Y:S01]  /*b1b0*/  F2FP.PACK_AB R114, R115, R114 ;  /* 0x000000727372723e */ /* 0x000fe200000000ff */
[C---:B------:R-:W-:Y:S01]  /*b1c0*/  FMUL.FTZ R122, R6.reuse, R122 ;  /* 0x0000007a067a7220 */ /* 0x040fe20000410000 */
        /* <DEDUP_REMOVED lines=8> */
[----:B------:R-:W-:Y:S01]  /*b250*/  FMUL.FTZ R7, R7, R139 ;  /* 0x0000008b07077220 */ /* 0x000fe20000410000 */
[----:B------:R-:W-:Y:S01]  /*b260*/  STS [R17+0x1200], R78 ;  /* 0x0012004e11007388 */ /* 0x000fe20000000800 */
[----:B------:R-:W-:Y:S01]  /*b270*/  F2FP.PACK_AB R146, R147, R146 ;  /* 0x000000929392723e */ /* 0x000fe200000000ff */
[C---:B------:R-:W-:Y:S01]  /*b280*/  FMUL.FTZ R131, R6.reuse, R131 ;  /* 0x0000008306837220 */ /* 0x040fe20000410000 */
[----:B------:R-:W-:Y:S01]  /*b290*/  F2FP.PACK_AB R124, R125, R124 ;  /* 0x0000007c7d7c723e */ /* 0x000fe200000000ff */
[----:B------:R-:W-:Y:S01]  /*b2a0*/  STS [R15+0x1000], R80 ;  /* 0x001000500f007388 */ /* 0x000fe20000000800 */
[C---:B------:R-:W-:Y:S01]  /*b2b0*/  FMUL.FTZ R130, R6.reuse, R130 ;  /* 0x0000008206827220 */ /* 0x040fe20000410000 */
[----:B------:R-:W-:Y:S01]  /*b2c0*/  F2FP.PACK_AB R126, R127, R126 ;  /* 0x0000007e7f7e723e */ /* 0x000fe200000000ff */
[C---:B------:R-:W-:Y:S01]  /*b2d0*/  FMUL.FTZ R135, R6.reuse, R135 ;  /* 0x0000008706877220 */ /* 0x040fe20000410000 */
[----:B------:R-:W-:Y:S01]  /*b2e0*/  STS [R15+0x1200], R82 ;  /* 0x001200520f007388 */ /* 0x000fe20000000800 */
[----:B------:R-:W-:Y:S01]  /*b2f0*/  FMUL.FTZ R6, R6, R134 ;  /* 0x0000008606067220 */ /* 0x000fe20000410000 */
[----:B------:R-:W-:Y:S01]  /*b300*/  F2FP.PACK_AB R118, R119, R118 ;  /* 0x000000767776723e */ /* 0x000fe200000000ff */
[----:B------:R-:W1:Y:S01]  /*b310*/  @P3 MUFU.LG2 R8, R8 ;  /* 0x0000000800083308 */ /* 0x000e620000000c00 */
[----:B------:R-:W-:Y:S01]  /*b320*/  STS [R11+0x2000], R88 ;  /* 0x002000580b007388 */ /* 0x000fe20000000800 */
[----:B------:R-:W-:Y:S01]  /*b330*/  F2FP.PACK_AB R122, R123, R122 ;  /* 0x0000007a7b7a723e */ /* 0x000fe200000000ff */
[----:B------:R-:W-:Y:S01]  /*b340*/  @P6 FMUL.FTZ R63, R0, 0.69314718246459960938 ;  /* 0x3f317218003f6820 */ /* 0x000fe20000410000 */
[----:B------:R-:W-:Y:S01]  /*b350*/  F2FP.PACK_AB R140, R141, R140 ;  /* 0x0000008c8d8c723e */ /* 0x000fe200000000ff */
        /* <DEDUP_REMOVED lines=10> */
[----:B------:R-:W-:Y:S01]  /*b400*/  @P6 FFMA.FTZ R62, R168, c[0x0][0x238], R63 ;  /* 0x00008e00a83e6a23 */ /* 0x000fe2000001003f */
[----:B------:R-:W-:Y:S01]  /*b410*/  LOP3.LUT R9, R9, 0xffffffe0, RZ, 0xc0, !PT ;  /* 0xffffffe009097812 */ /* 0x000fe200078ec0ff */
[----:B------:R-:W-:Y:S01]  /*b420*/  STS [R11+0x3000], R92 ;  /* 0x0030005c0b007388 */ /* 0x000fe20000000800 */
[----:B-1----:R-:W-:-:S02]  /*b430*/  @P3 FMUL.FTZ R8, R8, 0.69314718246459960938 ;  /* 0x3f31721808083820 */ /* 0x002fc40000410000 */
[----:B------:R-:W-:Y:S01]  /*b440*/  IADD3 R9, -R9, R4, RZ ;  /* 0x0000000409097210 */ /* 0x000fe20007ffe1ff */
[----:B------:R-:W-:Y:S01]  /*b450*/  STS [R11+0x3200], R94 ;  /* 0x0032005e0b007388 */ /* 0x000fe20000000800 */
[----:B------:R-:W-:Y:S02]  /*b460*/  @P0 MOV R4, c[0x0][0x210] ;  /* 0x0000840000040a02 */ /* 0x000fe40000000f00 */
[----:B------:R-:W-:Y:S01]  /*b470*/  @!P0 MOV R4, 0x1 ;  /* 0x0000000100048802 */ /* 0x000fe20000000f00 */
[----:B------:R-:W-:Y:S01]  /*b480*/  STS [R13+0x3000], R96 ;  /* 0x003000600d007388 */ /* 0x000fe20000000800 */
[----:B------:R-:W-:Y:S02]  /*b490*/  LOP3.LUT P0, RZ, R9, 0x3, RZ, 0xc0, !PT ;  /* 0x0000000309ff7812 */ /* 0x000fe4000780c0ff */
[----:B------:R-:W-:Y:S01]  /*b4a0*/  MOV R9, 0x7f800000 ;  /* 0x7f80000000097802 */ /* 0x000fe20000000f00 */
[----:B------:R-:W-:Y:S01]  /*b4b0*/  STS [R13+0x3200], R98 ;  /* 0x003200620d007388 */ /* 0x000fe20000000800 */
[----:B------:R-:W-:-:S03]  /*b4c0*/  @P5 FFMA.FTZ R9, R167, c[0x0][0x238], R64 ;  /* 0x00008e00a7095a23 */ /* 0x000fc60000010040 */
[----:B------:R-:W-:Y:S04]  /*b4d0*/  STS [R17+0x2000], R148 ;  /* 0x0020009411007388 */ /* 0x000fe80000000800 */
        /* <DEDUP_REMOVED lines=12> */
[----:B------:R1:W-:Y:S04]  /*b5a0*/  STS [R11+0x5200], R118 ;  /* 0x005200760b007388 */ /* 0x0003e80000000800 */
[----:B------:R-:W-:Y:S04]  /*b5b0*/  STS [R13+0x5000], R120 ;  /* 0x005000780d007388 */ /* 0x000fe80000000800 */
[----:B------:R-:W-:Y:S04]  /*b5c0*/  STS [R13+0x5200], R122 ;  /* 0x0052007a0d007388 */ /* 0x000fe80000000800 */
[----:B------:R-:W-:Y:S04]  /*b5d0*/  STS [R17+0x4000], R140 ;  /* 0x0040008c11007388 */ /* 0x000fe80000000800 */
[----:B------:R-:W-:Y:S04]  /*b5e0*/  STS [R17+0x4200], R142 ;  /* 0x0042008e11007388 */ /* 0x000fe80000000800 */
[----:B------:R-:W-:Y:S04]  /*b5f0*/  STS [R15+0x4000], R136 ;  /* 0x004000880f007388 */ /* 0x000fe80000000800 */
[----:B------:R2:W-:Y:S04]  /*b600*/  STS [R15+0x4200], R7 ;  /* 0x004200070f007388 */ /* 0x0005e80000000800 */
[----:B------:R3:W-:Y:S04]  /*b610*/  STS [R17+0x5000], R128 ;  /* 0x0050008011007388 */ /* 0x0007e80000000800 */
[----:B------:R3:W-:Y:S04]  /*b620*/  STS [R17+0x5200], R130 ;  /* 0x0052008211007388 */ /* 0x0007e80000000800 */
[----:B------:R3:W-:Y:S04]  /*b630*/  STS [R15+0x5000], R132 ;  /* 0x005000840f007388 */ /* 0x0007e80000000800 */
[----:B------:R3:W-:Y:S04]  /*b640*/  STS [R15+0x5200], R135 ;  /* 0x005200870f007388 */ /* 0x0007e80000000800 */
[----:B------:R-:W-:Y:S06]  /*b650*/  BAR.SYNC.DEFER_BLOCKING 0x0 ;  /* 0x0000000000007b1d */ /* 0x000fec0000010000 */
[----:B------:R-:W4:Y:S04]  /*b660*/  S2R R6, SR_CTAID.Y ;  /* 0x0000000000067919 */ /* 0x000f280000002600 */
[----:B-1----:R-:W1:Y:S04]  /*b670*/  S2R R11, SR_CTAID.X ;  /* 0x00000000000b7919 */ /* 0x002e680000002500 */
[----:B------:R3:W3:Y:S04]  /*b680*/  LDS.128 R52, [R222] ;  /* 0x00000000de347984 */ /* 0x0006e80000000c00 */
[----:B------:R3:W3:Y:S01]  /*b690*/  LDS.128 R48, [R222+0x800] ;  /* 0x00080000de307984 */ /* 0x0006e20000000c00 */
[----:B----4-:R-:W-:-:S03]  /*b6a0*/  IMAD R61, R6, R61, RZ ;  /* 0x0000003d063d7224 */ /* 0x010fc600078e02ff */
[----:B------:R4:W3:Y:S01]  /*b6b0*/  LDS.128 R44, [R222+0x1000] ;  /* 0x00100000de2c7984 */ /* 0x0008e20000000c00 */
[----:B--2---:R-:W-:Y:S01]  /*b6c0*/  @!P1 IMAD R7, R6, c[0x0][0x214], RZ ;  /* 0x0000850006079a24 */ /* 0x004fe200078e02ff */
[----:B------:R-:W-:Y:S02]  /*b6d0*/  SEL R61, R61, RZ, P1 ;  /* 0x000000ff3d3d7207 */ /* 0x000fe40000800000 */
[----:B------:R4:W2:Y:S01]  /*b6e0*/  LDS.128 R40, [R222+0x1800] ;  /* 0x00180000de287984 */ /* 0x0008a20000000c00 */
[----:B-1----:R-:W-:Y:S01]  /*b6f0*/  IMAD R0, R11, R4, RZ ;  /* 0x000000040b007224 */ /* 0x002fe200078e02ff */
[----:B------:R-:W-:Y:S02]  /*b700*/  @!P1 MOV R66, R7 ;  /* 0x0000000700429202 */ /* 0x000fe40000000f00 */
[----:B------:R4:W1:Y:S01]  /*b710*/  LDS.128 R36, [R222+0x2000] ;  /* 0x00200000de247984 */ /* 0x0008620000000c00 */
[----:B-----5:R-:W-:Y:S01]  /*b720*/  IMAD R61, R60, R5, R61 ;  /* 0x000000053c3d7224 */ /* 0x020fe200078e023d */
[----:B------:R-:W-:-:S02]  /*b730*/  SHF.L.U32 R0, R0, 0x7, RZ ;  /* 0x0000000700007819 */ /* 0x000fc400000006ff */
[----:B------:R4:W1:Y:S01]  /*b740*/  LDS.128 R32, [R222+0x2800] ;  /* 0x00280000de207984 */ /* 0x0008620000000c00 */
[----:B------:R-:W-:Y:S02]  /*b750*/  @!P1 SHF.R.S32.HI R67, RZ, 0x1f, R7 ;  /* 0x0000001fff439819 */ /* 0x000fe40000011407 */
[--C-:B------:R-:W-:Y:S01]  /*b760*/  IADD3 R2, P2, P1, R0, R66, R61.reuse ;  /* 0x0000004200027210 */ /* 0x100fe2000795e03d */
[----:B------:R4:W1:Y:S01]  /*b770*/  LDS.128 R28, [R222+0x3000] ;  /* 0x00300000de1c7984 */ /* 0x0008620000000c00 */
[----:B------:R-:W-:Y:S02]  /*b780*/  SHF.R.S32.HI R0, RZ, 0x1f, R0 ;  /* 0x0000001fff007819 */ /* 0x000fe40000011400 */
[----:B------:R-:W-:Y:S01]  /*b790*/  SHF.R.S32.HI R61, RZ, 0x1f, R61 ;  /* 0x0000001fff3d7819 */ /* 0x000fe2000001143d */
[----:B------:R4:W1:Y:S01]  /*b7a0*/  LDS.128 R24, [R222+0x3800] ;  /* 0x00380000de187984 */ /* 0x0008620000000c00 */
[----:B------:R-:W-:Y:S01]  /*b7b0*/  MOV R5, 0x7f800000 ;  /* 0x7f80000000057802 */ /* 0x000fe20000000f00 */
[----:B------:R-:W-:Y:S01]  /*b7c0*/  @P4 FFMA.FTZ R5, R166, c[0x0][0x238], R3 ;  /* 0x00008e00a6054a23 */ /* 0x000fe20000010003 */
[----:B------:R-:W-:Y:S01]  /*b7d0*/  MOV R7, 0x7f800000 ;  /* 0x7f80000000077802 */ /* 0x000fe20000000f00 */
[----:B------:R4:W1:Y:S01]  /*b7e0*/  LDS.128 R20, [R222+0x4000] ;  /* 0x00400000de147984 */ /* 0x0008620000000c00 */
[----:B------:R-:W-:Y:S01]  /*b7f0*/  @P3 FFMA.FTZ R7, R165, c[0x0][0x238], R8 ;  /* 0x00008e00a5073a23 */ /* 0x000fe20000010008 */
[----:B------:R-:W-:-:S02]  /*b800*/  IADD3.X R0, R0, R67, R61, P2, P1 ;  /* 0x0000004300007210 */ /* 0x000fc400017e243d */
[----:B------:R4:W1:Y:S04]  /*b810*/  LDS.128 R16, [R222+0x4800] ;  /* 0x00480000de107984 */ /* 0x0008680000000c00 */
[----:B------:R4:W1:Y:S04]  /*b820*/  LDS.128 R12, [R222+0x5000] ;  /* 0x00500000de0c7984 */ /* 0x0008680000000c00 */
[----:B------:R4:W1:Y:S01]  /*b830*/  LDS.128 R56, [R222+0x5800] ;  /* 0x00580000de387984 */ /* 0x0008620000000c00 */
[----:B------:R-:W-:Y:S05]  /*b840*/  @P0 BRA `(.L_x_10) ;  /* 0x0000026000000947 */ /* 0x000fea0003800000 */
[----:B------:R-:W-:Y:S01]  /*b850*/  SHF.R.S32.HI R3, RZ, 0x1f, R10 ;  /* 0x0000001fff037819 */ /* 0x000fe2000001140a */
[----:B------:R-:W-:-:S03]  /*b860*/  IMAD.MOV.U32 R8, RZ, RZ, c[0x0][0x214] ;  /* 0x00008500ff087624 */ /* 0x000fc600078e00ff */
[----:B------:R-:W-:Y:S01]  /*b870*/  LEA.HI R3, R3, R10, RZ, 0x2 ;  /* 0x0000000a03037211 */ /* 0x000fe200078f10ff */
[----:B------:R-:W-:-:S03]  /*b880*/  IMAD R8, R11, -0x80, R8 ;  /* 0xffffff800b087824 */ /* 0x000fc600078e0208 */
[----:B------:R-:W-:-:S05]  /*b890*/  LOP3.LUT R3, R3, 0xffffffc, RZ, 0xc0, !PT ;  /* 0x0ffffffc03037812 */ /* 0x000fca00078ec0ff */
[----:B------:R-:W-:-:S04]  /*b8a0*/  IMAD.IADD R10, R10, 0x1, -R3 ;  /* 0x000000010a0a7824 */ /* 0x000fc800078e0a03 */
[----:B------:R-:W-:-:S05]  /*b8b0*/  IMAD R3, R10, 0x10, R223 ;  /* 0x000000100a037824 */ /* 0x000fca00078e02df */
[CC--:B------:R-:W-:Y:S02]  /*b8c0*/  ISETP.GE.AND P6, PT, R3.reuse, R8.reuse, PT ;  /* 0x000000080300720c */ /* 0x0c0fe40003fc6270 */
[C---:B------:R-:W-:Y:S02]  /*b8d0*/  IADD3 R61, R3.reuse, 0x8, RZ ;  /* 0x00000008033d7810 */ /* 0x040fe40007ffe0ff */
[C---:B------:R-:W-:Y:S02]  /*b8e0*/  IADD3 R11, R3.reuse, 0x40, RZ ;  /* 0x00000040030b7810 */ /* 0x040fe40007ffe0ff */
[----:B------:R-:W-:Y:S02]  /*b8f0*/  IADD3 R63, R3, 0x48, RZ ;  /* 0x00000048033f7810 */ /* 0x000fe40007ffe0ff */
[-C--:B------:R-:W-:Y:S02]  /*b900*/  ISETP.GE.AND P5, PT, R61, R8.reuse, PT ;  /* 0x000000083d00720c */ /* 0x080fe40003fa6270 */
[----:B------:R-:W-:-:S02]  /*b910*/  ISETP.GE.AND P4, PT, R11, R8, PT ;  /* 0x000000080b00720c */ /* 0x000fc40003f86270 */
[----:B------:R-:W-:Y:S01]  /*b920*/  ISETP.GE.AND P3, PT, R63, R8, PT ;  /* 0x000000083f00720c */ /* 0x000fe20003f66270 */
[----:B------:R-:W-:-:S05]  /*b930*/  @!P6 IMAD R3, R3, R4, RZ ;  /* 0x000000040303e224 */ /* 0x000fca00078e02ff */
[----:B------:R-:W-:-:S03]  /*b940*/  @!P6 IADD3 R8, P0, R3, R2, RZ ;  /* 0x000000020308e210 */ /* 0x000fc60007f1e0ff */
[----:B------:R-:W-:Y:S01]  /*b950*/  @!P5 IMAD R61, R61, R4, RZ ;  /* 0x000000043d3dd224 */ /* 0x000fe200078e02ff */
[----:B------:R-:W-:Y:S01]  /*b960*/  @!P6 LEA.HI.X.SX32 R3, R3, R0, 0x1, P0 ;  /* 0x000000000303e211 */ /* 0x000fe200000f0eff */
[-C--:B------:R-:W-:Y:S01]  /*b970*/  @!P4 IMAD R11, R11, R4.reuse, RZ ;  /* 0x000000040b0bc224 */ /* 0x080fe200078e02ff */
[C---:B------:R-:W-:Y:S01]  /*b980*/  @!P6 LEA R64, P0, R8.reuse, c[0x0][0x200], 0x2 ;  /* 0x000080000840ea11 */ /* 0x040fe200078010ff */
[----:B------:R-:W-:Y:S01]  /*b990*/  @!P3 IMAD R63, R63, R4, RZ ;  /* 0x000000043f3fb224 */ /* 0x000fe200078e02ff */
[-C--:B------:R-:W-:Y:S02]  /*b9a0*/  @!P5 IADD3 R4, P2, R61, R2.reuse, RZ ;  /* 0x000000023d04d210 */ /* 0x080fe40007f5e0ff */
[----:B------:R-:W-:Y:S02]  /*b9b0*/  @!P6 LEA.HI.X R65, R8, c[0x0][0x204], R3, 0x2, P0 ;  /* 0x000081000841ea11 */ /* 0x000fe400000f1403 */
[-C--:B------:R-:W-:Y:S02]  /*b9c0*/  @!P4 IADD3 R3, P1, R11, R2.reuse, RZ ;  /* 0x000000020b03c210 */ /* 0x080fe40007f3e0ff */
[----:B------:R-:W-:Y:S01]  /*b9d0*/  @!P3 IADD3 R2, P0, R63, R2, RZ ;  /* 0x000000023f02b210 */ /* 0x000fe20007f1e0ff */
[----:B------:R4:W-:Y:S01]  /*b9e0*/  @!P6 STG.E [R64.64], R62 ;  /* 0x0000003e4000e986 */ /* 0x0009e2000c101906 */
[----:B------:R-:W-:-:S02]  /*b9f0*/  @!P5 LEA.HI.X.SX32 R61, R61, R0, 0x1, P2 ;  /* 0x000000003d3dd211 */ /* 0x000fc400010f0eff */
[----:B------:R-:W-:Y:S02]  /*ba00*/  @!P5 LEA R10, P2, R4, c[0x0][0x200], 0x2 ;  /* 0x00008000040ada11 */ /* 0x000fe400078410ff */
[-C--:B------:R-:W-:Y:S02]  /*ba10*/  @!P4 LEA.HI.X.SX32 R8, R11, R0.reuse, 0x1, P1 ;  /* 0x000000000b08c211 */ /* 0x080fe400008f0eff */
[----:B------:R-:W-:Y:S02]  /*ba20*/  @!P3 LEA.HI.X.SX32 R63, R63, R0, 0x1, P0 ;  /* 0x000000003f3fb211 */ /* 0x000fe400000f0eff */
[----:B------:R-:W-:Y:S02]  /*ba30*/  @!P4 LEA R68, P1, R3, c[0x0][0x200], 0x2 ;  /* 0x000080000344ca11 */ /* 0x000fe400078210ff */
[----:B------:R-:W-:Y:S02]  /*ba40*/  @!P3 LEA R66, P0, R2, c[0x0][0x200], 0x2 ;  /* 0x000080000242ba11 */ /* 0x000fe400078010ff */
[----:B------:R-:W-:-:S02]  /*ba50*/  @!P5 LEA.HI.X R11, R4, c[0x0][0x204], R61, 0x2, P2 ;  /* 0x00008100040bda11 */ /* 0x000fc400010f143d */
[----:B------:R-:W-:Y:S02]  /*ba60*/  @!P4 LEA.HI.X R69, R3, c[0x0][0x204], R8, 0x2, P1 ;  /* 0x000081000345ca11 */ /* 0x000fe400008f1408 */
[----:B------:R-:W-:Y:S01]  /*ba70*/  @!P3 LEA.HI.X R67, R2, c[0x0][0x204], R63, 0x2, P0 ;  /* 0x000081000243ba11 */ /* 0x000fe200000f143f */
[----:B------:R4:W-:Y:S04]  /*ba80*/  @!P5 STG.E [R10.64], R9 ;  /* 0x000000090a00d986 */ /* 0x0009e8000c101906 */
[----:B------:R4:W-:Y:S04]  /*ba90*/  @!P4 STG.E [R68.64], R5 ;  /* 0x000000054400c986 */ /* 0x0009e8000c101906 */
[----:B------:R4:W-:Y:S02]  /*baa0*/  @!P3 STG.E [R66.64], R7 ;  /* 0x000000074200b986 */ /* 0x0009e4000c101906 */
.L_x_10:
[----:B------:R-:W-:Y:S05]  /*bab0*/  BSYNC B0 ;  /* 0x0000000000007941 */ /* 0x000fea0003800000 */
.L_x_9:
[----:B------:R-:W-:Y:S01]  /*bac0*/  SHF.R.S32.HI R0, RZ, 0x1f, R6 ;  /* 0x0000001fff007819 */ /* 0x000fe20000011406 */
[----:B------:R-:W-:Y:S01]  /*bad0*/  IMAD.MOV.U32 R8, RZ, RZ, R228 ;  /* 0x000000ffff087224 */ /* 0x000fe200078e00e4 */
[----:B----4-:R-:W-:Y:S01]  /*bae0*/  MOV R9, R229 ;  /* 0x000000e500097202 */ /* 0x010fe20000000f00 */
[----:B------:R-:W-:-:S02]  /*baf0*/  ULDC.64 UR4, c[0x0][0x1e8] ;  /* 0x00007a0000047ab9 */ /* 0x000fc40000000a00 */
[----:B------:R-:W-:Y:S01]  /*bb00*/  IMAD R3, R0, c[0x0][0x1e0], RZ ;  /* 0x0000780000037a24 */ /* 0x000fe200078e02ff */
[----:B------:R-:W-:Y:S01]  /*bb10*/  SHF.R.S32.HI R0, RZ, 0x1f, R60 ;  /* 0x0000001fff007819 */ /* 0x000fe2000001143c */
[C---:B------:R-:W-:Y:S01]  /*bb20*/  IMAD.WIDE.U32 R8, R6.reuse, c[0x0][0x1e0], R8 ;  /* 0x0000780006087a25 */ /* 0x040fe200078e0008 */
[----:B------:R-:W-:Y:S02]  /*bb30*/  USHF.L.U32 UR9, UR4, 0x6, URZ ;  /* 0x0000000604097899 */ /* 0x000fe4000800063f */
[----:B------:R-:W-:Y:S01]  /*bb40*/  UMOV UR8, 0x6 ;  /* 0x0000000600087882 */ /* 0x000fe20000000000 */
[----:B------:R-:W-:Y:S01]  /*bb50*/  IMAD R3, R6, c[0x0][0x1e4], R3 ;  /* 0x0000790006037a24 */ /* 0x000fe200078e0203 */
[----:B------:R-:W-:Y:S01]  /*bb60*/  USHF.L.U64.HI UR5, UR4, UR8, UR5 ;  /* 0x0000000804057299 */ /* 0x000fe20008010205 */
[----:B------:R-:W-:Y:S02]  /*bb70*/  IMAD R5, R0, c[0x0][0x1f0], RZ ;  /* 0x00007c0000057a24 */ /* 0x000fe400078e02ff */
[----:B------:R-:W-:-:S02]  /*bb80*/  IMAD.IADD R9, R9, 0x1, R3 ;  /* 0x0000000109097824 */ /* 0x000fc400078e0203 */
[C---:B------:R-:W-:Y:S02]  /*bb90*/  IMAD R5, R60.reuse, c[0x0][0x1f4], R5 ;  /* 0x00007d003c057a24 */ /* 0x040fe400078e0205 */
[----:B------:R-:W-:-:S04]  /*bba0*/  IMAD.WIDE.U32 R8, R60, c[0x0][0x1f0], R8 ;  /* 0x00007c003c087a25 */ /* 0x000fc800078e0008 */
[----:B------:R-:W-:Y:S01]  /*bbb0*/  IMAD R3, R231, c[0x0][0x1e8], RZ ;  /* 0x00007a00e7037a24 */ /* 0x000fe200078e02ff */
[----:B------:R-:W-:-:S03]  /*bbc0*/  IADD3 R9, R9, R5, RZ ;  /* 0x0000000509097210 */ /* 0x000fc60007ffe0ff */
[C---:B------:R-:W-:Y:S02]  /*bbd0*/  IMAD R3, R230.reuse, c[0x0][0x1ec], R3 ;  /* 0x00007b00e6037a24 */ /* 0x040fe400078e0203 */
[----:B------:R-:W-:-:S04]  /*bbe0*/  IMAD.WIDE.U32 R8, R230, c[0x0][0x1e8], R8 ;  /* 0x00007a00e6087a25 */ /* 0x000fc800078e0008 */
[----:B------:R-:W-:Y:S01]  /*bbf0*/  IMAD.IADD R3, R9, 0x1, R3 ;  /* 0x0000000109037824 */ /* 0x000fe200078e0203 */
[----:B------:R-:W-:-:S04]  /*bc00*/  LEA R2, P0, R8, c[0x0][0x1d0], 0x1 ;  /* 0x0000740008027a11 */ /* 0x000fc800078008ff */
[----:B------:R-:W-:Y:S02]  /*bc10*/  LEA.HI.X R3, R8, c[0x0][0x1d4], R3, 0x1, P0 ;  /* 0x0000750008037a11 */ /* 0x000fe400000f0c03 */
[----:B------:R-:W-:-:S03]  /*bc20*/  IADD3 R6, P0, R2, UR9, RZ ;  /* 0x0000000902067c10 */ /* 0x000fc6000ff1e0ff */
[----:B---3--:R-:W-:Y:S01]  /*bc30*/  STG.E.128 [R2.64], R52 ;  /* 0x0000003402007986 */ /* 0x008fe2000c101d06 */
[----:B------:R-:W-:Y:S02]  /*bc40*/  IADD3.X R7, R3, UR5, RZ, P0, !PT ;  /* 0x0000000503077c10 */ /* 0x000fe400087fe4ff */
[----:B------:R-:W-:Y:S01]  /*bc50*/  IADD3 R4, P0, R6, UR9, RZ ;  /* 0x0000000906047c10 */ /* 0x000fe2000ff1e0ff */
[----:B-1----:R-:W-:Y:S03]  /*bc60*/  STG.E.128 [R2.64+0x40], R36 ;  /* 0x0000402402007986 */ /* 0x002fe6000c101d06 */
[----:B------:R-:W-:Y:S01]  /*bc70*/  IADD3.X R5, R7, UR5, RZ, P0, !PT ;  /* 0x0000000507057c10 */ /* 0x000fe200087fe4ff */
[----:B------:R-:W-:Y:S01]  /*bc80*/  STG.E.128 [R2.64+0x80], R20 ;  /* 0x0000801402007986 */ /* 0x000fe2000c101d06 */
[----:B------:R-:W-:-:S03]  /*bc90*/  IADD3 R8, P0, R4, UR9, RZ ;  /* 0x0000000904087c10 */ /* 0x000fc6000ff1e0ff */
[----:B------:R-:W-:Y:S01]  /*bca0*/  STG.E.128 [R6.64], R48 ;  /* 0x0000003006007986 */ /* 0x000fe2000c101d06 */
[----:B------:R-:W-:-:S03]  /*bcb0*/  IADD3.X R9, R5, UR5, RZ, P0, !PT ;  /* 0x0000000505097c10 */ /* 0x000fc600087fe4ff */
[----:B------:R-:W-:Y:S04]  /*bcc0*/  STG.E.128 [R6.64+0x40], R32 ;  /* 0x0000402006007986 */ /* 0x000fe8000c101d06 */
[----:B------:R-:W-:Y:S04]  /*bcd0*/  STG.E.128 [R6.64+0x80], R16 ;  /* 0x0000801006007986 */ /* 0x000fe8000c101d06 */
[----:B------:R-:W-:Y:S04]  /*bce0*/  STG.E.128 [R4.64], R44 ;  /* 0x0000002c04007986 */ /* 0x000fe8000c101d06 */
[----:B------:R-:W-:Y:S04]  /*bcf0*/  STG.E.128 [R4.64+0x40], R28 ;  /* 0x0000401c04007986 */ /* 0x000fe8000c101d06 */
[----:B------:R-:W-:Y:S04]  /*bd00*/  STG.E.128 [R4.64+0x80], R12 ;  /* 0x0000800c04007986 */ /* 0x000fe8000c101d06 */
[----:B--2---:R-:W-:Y:S04]  /*bd10*/  STG.E.128 [R8.64], R40 ;  /* 0x0000002808007986 */ /* 0x004fe8000c101d06 */
[----:B------:R-:W-:Y:S04]  /*bd20*/  STG.E.128 [R8.64+0x40], R24 ;  /* 0x0000401808007986 */ /* 0x000fe8000c101d06 */
[----:B------:R-:W-:Y:S01]  /*bd30*/  STG.E.128 [R8.64+0x80], R56 ;  /* 0x0000803808007986 */ /* 0x000fe2000c101d06 */
[----:B------:R-:W-:Y:S05]  /*bd40*/  EXIT ;  /* 0x000000000000794d */ /* 0x000fea0003800000 */
.L_x_0:
[----:B-1----:R-:W1:Y:S01]  /*bd50*/  LDC.U8 R0, c[0x0][0x329] ;  /* 0x0000ca40ff007b82 */ /* 0x002e620000000000 */
[----:B--2---:R-:W-:Y:S01]  /*bd60*/  SHF.R.S32.HI R3, RZ, 0x1f, R2 ;  /* 0x0000001fff037819 */ /* 0x004fe20000011402 */
[----:B------:R-:W-:Y:S01]  /*bd70*/  ULDC.64 UR4, c[0x0][0x1e8] ;  /* 0x00007a0000047ab9 */ /* 0x000fe20000000a00 */
[----:B------:R-:W-:Y:S01]  /*bd80*/  SHF.R.S32.HI R8, RZ, 0x1f, R15 ;  /* 0x0000001fff087819 */ /* 0x000fe2000001140f */
[----:B------:R-:W-:Y:S01]  /*bd90*/  USHF.L.U32 UR8, UR4, 0x6, URZ ;  /* 0x0000000604087899 */ /* 0x000fe2000800063f */
[----:B------:R-:W-:Y:S01]  /*bda0*/  LEA.HI R4, R3, R2, RZ, 0x2 ;  /* 0x0000000203047211 */ /* 0x000fe200078f10ff */
[----:B------:R-:W-:Y:S01]  /*bdb0*/  UMOV UR9, 0x6 ;  /* 0x0000000600097882 */ /* 0x000fe20000000000 */
[----:B------:R-:W-:Y:S01]  /*bdc0*/  LOP3.LUT P6, RZ, R2, 0x3, RZ, 0xc0, !PT ;  /* 0x0000000302ff7812 */ /* 0x000fe200078cc0ff */
[----:B------:R-:W2:Y:S01]  /*bdd0*/  LDC.U8 R7, c[0x0][0x328] ;  /* 0x0000ca00ff077b82 */ /* 0x000ea20000000000 */
[----:B------:R-:W-:Y:S01]  /*bde0*/  LOP3.LUT R3, R4, 0x1ffffffc, RZ, 0xc0, !PT ;  /* 0x1ffffffc04037812 */ /* 0x000fe200078ec0ff */
[----:B------:R-:W-:Y:S01]  /*bdf0*/  IMAD R8, R8, c[0x0][0x1e0], RZ ;  /* 0x0000780008087a24 */ /* 0x000fe200078e02ff */
[----:B------:R-:W-:Y:S01]  /*be00*/  SHF.R.S32.HI R4, RZ, 0x2, R4 ;  /* 0x00000002ff047819 */ /* 0x000fe20000011404 */
[----:B------:R-:W-:-:S02]  /*be10*/  USHF.L.U64.HI UR5, UR4, UR9, UR5 ;  /* 0x0000000904057299 */ /* 0x000fc40008010205 */
[----:B------:R-:W-:Y:S01]  /*be20*/  IMAD.IADD R10, R2, 0x1, -R3 ;  /* 0x00000001020a7824 */ /* 0x000fe200078e0a03 */
[----:B------:R-:W-:Y:S01]  /*be30*/  SHF.R.S32.HI R3, RZ, 0x1f, R18 ;  /* 0x0000001fff037819 */ /* 0x000fe20000011412 */
[----:B------:R-:W-:Y:S01]  /*be40*/  IMAD R8, R15, c[0x0][0x1e4], R8 ;  /* 0x000079000f087a24 */ /* 0x000fe200078e0208 */
[--C-:B------:R-:W-:Y:S01]  /*be50*/  SHF.R.S32.HI R5, RZ, 0x1f, R4.reuse ;  /* 0x0000001fff057819 */ /* 0x100fe20000011404 */
[----:B------:R-:W-:Y:S02]  /*be60*/  IMAD.SHL.U32 R10, R10, 0x8, RZ ;  /* 0x000000080a0a7824 */ /* 0x000fe400078e00ff */
[----:B------:R-:W-:Y:S02]  /*be70*/  IMAD R3, R3, c[0x0][0x1f0], RZ ;  /* 0x00007c0003037a24 */ /* 0x000fe400078e02ff */
[----:B------:R-:W-:Y:S01]  /*be80*/  IMAD.WIDE R230, R230, 0x80, R4 ;  /* 0x00000080e6e67825 */ /* 0x000fe200078e0204 */
[----:B------:R-:W-:Y:S02]  /*be90*/  SHF.R.S32.HI R11, RZ, 0x1f, R10 ;  /* 0x0000001fff0b7819 */ /* 0x000fe4000001140a */
[----:B-1----:R-:W-:Y:S01]  /*bea0*/  ISETP.NE.AND P1, PT, R0, RZ, PT ;  /* 0x000000ff0000720c */ /* 0x002fe20003f25270 */
[----:B------:R-:W-:-:S02]  /*beb0*/  IMAD R6, R18, c[0x0][0x1f4], R3 ;  /* 0x00007d0012067a24 */ /* 0x000fc400078e0203 */
[----:B------:R-:W-:-:S04]  /*bec0*/  IMAD.WIDE.U32 R10, R15, c[0x0][0x1e0], R10 ;  /* 0x000078000f0a7a25 */ /* 0x000fc800078e000a */
[----:B------:R-:W-:Y:S02]  /*bed0*/  IMAD.IADD R9, R8, 0x1, R11 ;  /* 0x0000000108097824 */ /* 0x000fe400078e020b */
[----:B------:R-:W-:-:S04]  /*bee0*/  IMAD.MOV.U32 R8, RZ, RZ, R10 ;  /* 0x000000ffff087224 */ /* 0x000fc800078e000a */
[----:B------:R-:W-:Y:S01]  /*bef0*/  IMAD.WIDE.U32 R8, R18, c[0x0][0x1f0], R8 ;  /* 0x00007c0012087a25 */ /* 0x000fe200078e0008 */
[----:B--2---:R-:W-:-:S03]  /*bf00*/  @!P1 ISETP.NE.AND P0, PT, R7, RZ, PT ;  /* 0x000000ff0700920c */ /* 0x004fc60003f05270 */
[----:B------:R-:W-:Y:S02]  /*bf10*/  @P1 IMAD.MOV.U32 R3, RZ, RZ, c[0x0][0x210] ;  /* 0x00008400ff031624 */ /* 0x000fe400078e00ff */
[----:B------:R-:W-:Y:S02]  /*bf20*/  @!P1 IMAD.MOV.U32 R5, RZ, RZ, c[0x0][0x214] ;  /* 0x00008500ff059624 */ /* 0x000fe400078e00ff */
[----:B------:R-:W-:Y:S02]  /*bf30*/  IMAD.IADD R9, R6, 0x1, R9 ;  /* 0x0000000106097824 */ /* 0x000fe400078e0209 */
[----:B------:R-:W-:Y:S01]  /*bf40*/  @P1 IMAD R3, R3, c[0x0][0x214], RZ ;  /* 0x0000850003031a24 */ /* 0x000fe200078e02ff */
[----:B------:R-:W-:Y:S01]  /*bf50*/  @!P1 SEL R3, R5, c[0x0][0x234], !P0 ;  /* 0x00008d0005039a07 */ /* 0x000fe20004000000 */
[----:B------:R-:W-:Y:S01]  /*bf60*/  IMAD R6, R231, c[0x0][0x1e8], RZ ;  /* 0x00007a00e7067a24 */ /* 0x000fe200078e02ff */
[----:B------:R-:W-:Y:S01]  /*bf70*/  ISETP.NE.AND P0, PT, R7, RZ, PT ;  /* 0x000000ff0700720c */ /* 0x000fe20003f05270 */
[----:B------:R-:W-:-:S02]  /*bf80*/  @P1 IMAD.MOV.U32 R10, RZ, RZ, 0x1 ;  /* 0x00000001ff0a1424 */ /* 0x000fc400078e00ff */
[----:B------:R-:W-:Y:S01]  /*bf90*/  IMAD R6, R230, c[0x0][0x1ec], R6 ;  /* 0x00007b00e6067a24 */ /* 0x000fe200078e0206 */
[----:B------:R-:W-:Y:S01]  /*bfa0*/  ISETP.EQ.AND P0, PT, R0, RZ, P0 ;  /* 0x000000ff0000720c */ /* 0x000fe20000702270 */
[----:B------:R-:W-:-:S04]  /*bfb0*/  IMAD.WIDE.U32 R230, R230, c[0x0][0x1e8], R8 ;  /* 0x00007a00e6e67a25 */ /* 0x000fc800078e0008 */
[----:B------:R-:W-:Y:S01]  /*bfc0*/  @!P1 IMAD R10, R3, c[0x0][0x1c0], RZ ;  /* 0x00007000030a9a24 */ /* 0x000fe200078e02ff */
[----:B------:R-:W-:Y:S01]  /*bfd0*/  LEA R8, P2, R230, c[0x0][0x1d0], 0x1 ;  /* 0x00007400e6087a11 */ /* 0x000fe200078408ff */
[----:B------:R-:W-:Y:S02]  /*bfe0*/  IMAD.IADD R6, R6, 0x1, R231 ;  /* 0x0000000106067824 */ /* 0x000fe400078e02e7 */
[C---:B------:R-:W-:Y:S02]  /*bff0*/  IMAD R10, R15.reuse, R10, RZ ;  /* 0x0000000a0f0a7224 */ /* 0x040fe400078e02ff */
[----:B------:R-:W-:Y:S01]  /*c000*/  IMAD R7, R15, c[0x0][0x214], RZ ;  /* 0x000085000f077a24 */ /* 0x000fe200078e02ff */
[----:B------:R-:W-:Y:S01]  /*c010*/  LEA.HI.X R9, R230, c[0x0][0x1d4], R6, 0x1, P2 ;  /* 0x00007500e6097a11 */ /* 0x000fe200010f0c06 */
[----:B------:R-:W-:Y:S01]  /*c020*/  @P1 IMAD.MOV.U32 R5, RZ, RZ, c[0x0][0x210] ;  /* 0x00008400ff051624 */ /* 0x000fe200078e00ff */
[----:B------:R-:W-:Y:S01]  /*c030*/  SEL R6, R10, RZ, !P0 ;  /* 0x000000ff0a067207 */ /* 0x000fe20004000000 */
[----:B------:R-:W-:Y:S01]  /*c040*/  @!P1 IMAD.MOV.U32 R5, RZ, RZ, 0x1 ;  /* 0x00000001ff059424 */ /* 0x000fe200078e00ff */
[----:B------:R-:W-:Y:S01]  /*c050*/  IADD3 R20, P2, R8, UR8, RZ ;  /* 0x0000000808147c10 */ /* 0x000fe2000ff5e0ff */
[----:B------:R-:W-:Y:S01]  /*c060*/  STG.E.128 [R8.64], RZ ;  /* 0x000000ff08007986 */ /* 0x000fe2000c101d06 */
[----:B------:R-:W-:Y:S01]  /*c070*/  IADD3 R10, R4, 0x20, RZ ;  /* 0x00000020040a7810 */ /* 0x000fe20007ffe0ff */
[----:B------:R-:W-:Y:S01]  /*c080*/  IMAD R6, R18, R3, R6 ;  /* 0x0000000312067224 */ /* 0x000fe200078e0206 */
[C---:B------:R-:W-:Y:S01]  /*c090*/  IADD3 R3, -R128.reuse, c[0x0][0x214], RZ ;  /* 0x0000850080037a10 */ /* 0x040fe20007ffe1ff */
[----:B------:R-:W-:Y:S01]  /*c0a0*/  STG.E.128 [R8.64+0x40], RZ ;  /* 0x000040ff08007986 */ /* 0x000fe2000c101d06 */
[----:B------:R-:W-:Y:S01]  /*c0b0*/  SHF.R.S32.HI R0, RZ, 0x1f, R7 ;  /* 0x0000001fff007819 */ /* 0x000fe20000011407 */
[----:B------:R-:W-:Y:S01]  /*c0c0*/  IMAD R128, R128, R5, RZ ;  /* 0x0000000580807224 */ /* 0x000fe200078e02ff */
[-C--:B------:R-:W-:Y:S01]  /*c0d0*/  ISETP.GE.OR P5, PT, R4, R3.reuse, P6 ;  /* 0x000000030400720c */ /* 0x080fe200037a6670 */
[----:B------:R1:W-:Y:S01]  /*c0e0*/  STG.E.128 [R8.64+0x80], RZ ;  /* 0x000080ff08007986 */ /* 0x0003e2000c101d06 */
[----:B------:R-:W-:-:S02]  /*c0f0*/  ISETP.GE.OR P4, PT, R10, R3, P6 ;  /* 0x000000030a00720c */ /* 0x000fc40003786670 */
[----:B------:R-:W-:Y:S02]  /*c100*/  SEL R7, R7, RZ, P0 ;  /* 0x000000ff07077207 */ /* 0x000fe40000000000 */
[----:B------:R-:W-:Y:S02]  /*c110*/  IADD3.X R21, R9, UR5, RZ, P2, !PT ;  /* 0x0000000509157c10 */ /* 0x000fe400097fe4ff */
[----:B------:R-:W-:Y:S02]  /*c120*/  IADD3 R2, P2, P1, R128, R7, R6 ;  /* 0x0000000780027210 */ /* 0x000fe4000795e006 */
[----:B------:R-:W-:Y:S01]  /*c130*/  SEL R0, R0, RZ, P0 ;  /* 0x000000ff00007207 */ /* 0x000fe20000000000 */
[----:B------:R-:W-:Y:S01]  /*c140*/  STG.E.128 [R20.64], RZ ;  /* 0x000000ff14007986 */ /* 0x000fe2000c101d06 */
[----:B------:R-:W-:Y:S01]  /*c150*/  SHF.R.S32.HI R7, RZ, 0x1f, R128 ;  /* 0x0000001fff077819 */ /* 0x000fe20000011480 */
[-C--:B------:R-:W-:Y:S01]  /*c160*/  @!P5 IMAD R15, R4, R5.reuse, RZ ;  /* 0x00000005040fd224 */ /* 0x080fe200078e02ff */
[----:B------:R-:W-:Y:S01]  /*c170*/  SHF.R.S32.HI R6, RZ, 0x1f, R6 ;  /* 0x0000001fff067819 */ /* 0x000fe20000011406 */
[----:B------:R-:W-:Y:S01]  /*c180*/  @!P4 IMAD R13, R10, R5, RZ ;  /* 0x000000050a0dc224 */ /* 0x000fe200078e02ff */
[----:B------:R-:W-:Y:S01]  /*c190*/  IADD3 R18, P0, R20, UR8, RZ ;  /* 0x0000000814127c10 */ /* 0x000fe2000ff1e0ff */
[----:B------:R-:W-:Y:S01]  /*c1a0*/  STG.E.128 [R20.64+0x40], RZ ;  /* 0x000040ff14007986 */ /* 0x000fe2000c101d06 */
[----:B------:R-:W-:-:S02]  /*c1b0*/  IADD3.X R0, R7, R0, R6, P2, P1 ;  /* 0x0000000007007210 */ /* 0x000fc400017e2406 */
[----:B------:R-:W-:Y:S01]  /*c1c0*/  IADD3.X R19, R21, UR5, RZ, P0, !PT ;  /* 0x0000000515137c10 */ /* 0x000fe200087fe4ff */
[----:B------:R-:W-:Y:S01]  /*c1d0*/  STG.E.128 [R20.64+0x80], RZ ;  /* 0x000080ff14007986 */ /* 0x000fe2000c101d06 */
[C---:B------:R-:W-:Y:S02]  /*c1e0*/  @!P5 IADD3 R7, P2, R15.reuse, R2, RZ ;  /* 0x000000020f07d210 */ /* 0x040fe40007f5e0ff */
[----:B------:R-:W-:Y:S01]  /*c1f0*/  IADD3 R16, P0, R18, UR8, RZ ;  /* 0x0000000812107c10 */ /* 0x000fe2000ff1e0ff */
[----:B------:R-:W-:Y:S01]  /*c200*/  STG.E.128 [R18.64], RZ ;  /* 0x000000ff12007986 */ /* 0x000fe2000c101d06 */
[----:B-1----:R-:W-:Y:S02]  /*c210*/  IADD3 R8, R4, 0x40, RZ ;  /* 0x0000004004087810 */ /* 0x002fe40007ffe0ff */
[----:B------:R-:W-:Y:S01]  /*c220*/  @!P5 LEA.HI.X.SX32 R6, R15, R0, 0x1, P2 ;  /* 0x000000000f06d211 */ /* 0x000fe200010f0eff */
[----:B------:R-:W-:Y:S01]  /*c230*/  STG.E.128 [R18.64+0x40], RZ ;  /* 0x000040ff12007986 */ /* 0x000fe2000c101d06 */
[----:B------:R-:W-:-:S02]  /*c240*/  ISETP.GE.OR P3, PT, R8, R3, P6 ;  /* 0x000000030800720c */ /* 0x000fc40003766670 */
[----:B------:R-:W-:Y:S01]  /*c250*/  IADD3.X R17, R19, UR5, RZ, P0, !PT ;  /* 0x0000000513117c10 */ /* 0x000fe200087fe4ff */
[----:B------:R1:W-:Y:S01]  /*c260*/  STG.E.128 [R18.64+0x80], RZ ;  /* 0x000080ff12007986 */ /* 0x0003e2000c101d06 */
[C---:B------:R-:W-:Y:S02]  /*c270*/  @!P5 LEA R14, P2, R7.reuse, c[0x0][0x200], 0x2 ;  /* 0x00008000070eda11 */ /* 0x040fe400078410ff */
[----:B------:R-:W-:Y:S01]  /*c280*/  IADD3 R4, R4, 0x60, RZ ;  /* 0x0000006004047810 */ /* 0x000fe20007ffe0ff */
[----:B------:R2:W-:Y:S01]  /*c290*/  STG.E.128 [R16.64], RZ ;  /* 0x000000ff10007986 */ /* 0x0005e2000c101d06 */
[----:B------:R-:W-:Y:S01]  /*c2a0*/  @!P5 LEA.HI.X R15, R7, c[0x0][0x204], R6, 0x2, P2 ;  /* 0x00008100070fda11 */ /* 0x000fe200010f1406 */
[----:B------:R-:W-:Y:S01]  /*c2b0*/  @!P5 IMAD.MOV.U32 R7, RZ, RZ, 0x7f800000 ;  /* 0x7f800000ff07d424 */ /* 0x000fe200078e00ff */
[----:B------:R-:W-:Y:S01]  /*c2c0*/  ISETP.GE.OR P6, PT, R4, R3, P6 ;  /* 0x000000030400720c */ /* 0x000fe200037c6670 */
[----:B------:R2:W-:Y:S02]  /*c2d0*/  STG.E.128 [R16.64+0x40], RZ ;  /* 0x000040ff10007986 */ /* 0x0005e4000c101d06 */
[----:B------:R-:W-:Y:S01]  /*c2e0*/  @!P3 IMAD R11, R8, R5, RZ ;  /* 0x00000005080bb224 */ /* 0x000fe200078e02ff */
[-C--:B------:R-:W-:Y:S01]  /*c2f0*/  @!P4 IADD3 R8, P1, R13, R2.reuse, RZ ;  /* 0x000000020d08c210 */ /* 0x080fe20007f3e0ff */
[----:B------:R2:W-:Y:S03]  /*c300*/  STG.E.128 [R16.64+0x80], RZ ;  /* 0x000080ff10007986 */ /* 0x0005e6000c101d06 */
[----:B------:R-:W-:Y:S01]  /*c310*/  @!P3 IADD3 R9, P0, R11, R2, RZ ;  /* 0x000000020b09b210 */ /* 0x000fe20007f1e0ff */
[----:B------:R2:W-:Y:S01]  /*c320*/  @!P5 STG.E [R14.64], R7 ;  /* 0x000000070e00d986 */ /* 0x0005e2000c101906 */
[----:B------:R-:W-:-:S02]  /*c330*/  @!P4 LEA.HI.X.SX32 R13, R13, R0, 0x1, P1 ;  /* 0x000000000d0dc211 */ /* 0x000fc400008f0eff */
[----:B------:R-:W-:Y:S02]  /*c340*/  @!P3 LEA.HI.X.SX32 R6, R11, R0, 0x1, P0 ;  /* 0x000000000b06b211 */ /* 0x000fe400000f0eff */
[C---:B------:R-:W-:Y:S02]  /*c350*/  @!P4 LEA R12, P1, R8.reuse, c[0x0][0x200], 0x2 ;  /* 0x00008000080cca11 */ /* 0x040fe400078210ff */
[C---:B------:R-:W-:Y:S02]  /*c360*/  @!P3 LEA R10, P0, R9.reuse, c[0x0][0x200], 0x2 ;  /* 0x00008000090aba11 */ /* 0x040fe400078010ff */
[----:B------:R-:W-:Y:S01]  /*c370*/  @!P4 LEA.HI.X R13, R8, c[0x0][0x204], R13, 0x2, P1 ;  /* 0x00008100080dca11 */ /* 0x000fe200008f140d */
[----:B-1----:R-:W-:Y:S01]  /*c380*/  @!P4 IMAD.MOV.U32 R19, RZ, RZ, 0x7f800000 ;  /* 0x7f800000ff13c424 */ /* 0x002fe200078e00ff */
[----:B------:R-:W-:Y:S01]  /*c390*/  @!P3 LEA.HI.X R11, R9, c[0x0][0x204], R6, 0x2, P0 ;  /* 0x00008100090bba11 */ /* 0x000fe200000f1406 */
[----:B------:R-:W-:-:S03]  /*c3a0*/  @!P3 IMAD.MOV.U32 R9, RZ, RZ, 0x7f800000 ;  /* 0x7f800000ff09b424 */ /* 0x000fc600078e00ff */
[----:B------:R2:W-:Y:S04]  /*c3b0*/  @!P4 STG.E [R12.64], R19 ;  /* 0x000000130c00c986 */ /* 0x0005e8000c101906 */
[----:B------:R2:W-:Y:S01]  /*c3c0*/  @!P3 STG.E [R10.64], R9 ;  /* 0x000000090a00b986 */ /* 0x0005e2000c101906 */
[----:B------:R-:W-:Y:S05]  /*c3d0*/  @P6 EXIT ;  /* 0x000000000000694d */ /* 0x000fea0003800000 */
[----:B------:R-:W-:Y:S02]  /*c3e0*/  IMAD R5, R4, R5, RZ ;  /* 0x0000000504057224 */ /* 0x000fe400078e02ff */
[----:B------:R-:W-:-:S03]  /*c3f0*/  IMAD.MOV.U32 R3, RZ, RZ, 0x7f800000 ;  /* 0x7f800000ff037424 */ /* 0x000fc600078e00ff */
[----:B------:R-:W-:-:S04]  /*c400*/  IADD3 R2, P0, R5, R2, RZ ;  /* 0x0000000205027210 */ /* 0x000fc80007f1e0ff */
[----:B------:R-:W-:Y:S02]  /*c410*/  LEA.HI.X.SX32 R5, R5, R0, 0x1, P0 ;  /* 0x0000000005057211 */ /* 0x000fe400000f0eff */
[----:B------:R-:W-:-:S04]  /*c420*/  LEA R4, P0, R2, c[0x0][0x200], 0x2 ;  /* 0x0000800002047a11 */ /* 0x000fc800078010ff */
[----:B------:R-:W-:-:S05]  /*c430*/  LEA.HI.X R5, R2, c[0x0][0x204], R5, 0x2, P0 ;  /* 0x0000810002057a11 */ /* 0x000fca00000f1405 */
[----:B------:R-:W-:Y:S01]  /*c440*/  STG.E [R4.64], R3 ;  /* 0x0000000304007986 */ /* 0x000fe2000c101906 */
[----:B------:R-:W-:Y:S05]  /*c450*/  EXIT ;  /* 0x000000000000794d */ /* 0x000fea0003800000 */
.L_x_11:
[----:B------:R-:W-:-:S00]  /*c460*/  BRA `(.L_x_11) ;  /* 0xfffffff000007947 */ /* 0x000fc0000383ffff */
[----:B------:R-:W-:-:S00]  /*c470*/  NOP ;  /* 0x0000000000007918 */ /* 0x000fc00000000000 */
        /* <DEDUP_REMOVED lines=8> */
.L_x_978:


//--------------------- .text._ZN5flash16flash_fwd_kernelI23Flash_fwd_kernel_traitsILi96ELi128ELi64ELi4ELb0ELb0EN7cutlass6half_tE19Flash_kernel_traitsILi96ELi128ELi64ELi4ES3_EELb0ELb1ELb0ELb0ELb0ELb1ELb0ELb0EEEvNS_16Flash_fwd_paramsE --------------------------
	.section	.text._ZN5flash16flash_fwd_kernelI23Flash_fwd_kernel_traitsILi96ELi128ELi64ELi4ELb0ELb0EN7cutlass6half_tE19Flash_kernel_traitsILi96ELi128ELi64ELi4ES3_EELb0ELb1ELb0ELb0ELb0ELb1ELb0ELb0EEEvNS_16Flash_fwd_paramsE,"ax",@progbits
	.sectioninfo	@"SHI_REGISTERS=255"
	.align	128
        .global         _ZN5flash16flash_fwd_kernelI23Flash_fwd_kernel_traitsILi96ELi128ELi64ELi4ELb0ELb0EN7cutlass6half_tE19Flash_kernel_traitsILi96ELi128ELi64ELi4ES3_EELb0ELb1ELb0ELb0ELb0ELb1ELb0ELb0EEEvNS_16Flash_fwd_paramsE
        .type           _ZN5flash16flash_fwd_kernelI23Flash_fwd_kernel_traitsILi96ELi128ELi64ELi4ELb0ELb0EN7cutlass6half_tE19Flash_kernel_traitsILi96ELi128ELi64ELi4ES3_EELb0ELb1ELb0ELb0ELb0ELb1ELb0ELb0EEEvNS_16Flash_fwd_paramsE,@function
        .size           _ZN5flash16flash_fwd_kernelI23Flash_fwd_kernel_traitsILi96ELi128ELi64ELi4ELb0ELb0EN7cutlass6half_tE19Flash_kernel_traitsILi96ELi128ELi64ELi4ES3_EELb0ELb1ELb0ELb0ELb0ELb1ELb0ELb0EEEvNS_16Flash_fwd_paramsE,(.L_x_979 - _ZN5flash16flash_fwd_kernelI23Flash_fwd_kernel_traitsILi96ELi128ELi64ELi4ELb0ELb0EN7cutlass6half_tE19Flash_kernel_traitsILi96ELi128ELi64ELi4ES3_EELb0ELb1ELb0ELb0ELb0ELb1ELb0ELb0EEEvNS_16Flash_fwd_paramsE)
        .other          _ZN5flash16flash_fwd_kernelI23Flash_fwd_kernel_traitsILi96ELi128ELi64ELi4ELb0ELb0EN7cutlass6half_tE19Flash_kernel_traitsILi96ELi128ELi64ELi4ES3_EELb0ELb1ELb0ELb0ELb0ELb1ELb0ELb0EEEvNS_16Flash_fwd_paramsE,@"STO_CUDA_ENTRY STV_DEFAULT"
_ZN5flash16flash_fwd_kernelI23Flash_fwd_kernel_traitsILi96ELi128ELi64ELi4ELb0ELb0EN7cutlass6half_tE19Flash_kernel_traitsILi96ELi128ELi64ELi4ES3_EELb0ELb1ELb0ELb0ELb0ELb1ELb0ELb0EEEvNS_16Flash_fwd_paramsE:
.text._ZN5flash16flash_fwd_kernelI23Flash_fwd_kernel_traitsILi96ELi128ELi64ELi4ELb0ELb0EN7cutlass6half_tE19Flash_kernel_traitsILi96ELi128ELi64ELi4ES3_EELb0ELb1ELb0ELb0ELb0ELb1ELb0ELb0EEEvNS_16Flash_fwd_paramsE:
[----:B------:R-:W-:Y:S02]  /*0000*/  MOV R1, c[0x0][0x28] ;  /* 0x00000a0000017a02 */ /* 0x000fe40000000f00 */
[----:B------:R-:W1:Y:S01]  /*0010*/  LDC.U8 R2, c[0x0][0x312] ;  /* 0x0000c480ff027b82 */ /* 0x000e620000000000 */
[----:B------:R-:W2:Y:S01]  /*0020*/  S2R R0, SR_CTAID.Y ;  /* 0x0000000000007919 */ /* 0x000ea20000002600 */
[----:B------:R-:W-:Y:S01]  /*0030*/  ISETP.NE.U32.AND P2, PT, RZ, c[0x0][0x240], PT ;  /* 0x00009000ff007a0c */ /* 0x000fe20003f45070 */
[----:B------:R-:W-:Y:S01]  /*0040*/  IMAD.MOV.U32 R3, RZ, RZ, 0x4 ;  /* 0x00000004ff037424 */ /* 0x000fe200078e00ff */
[----:B------:R-:W-:Y:S01]  /*0050*/  ISETP.EQ.U32.AND P1, PT, RZ, c[0x0][0x248], PT ;  /* 0x00009200ff007a0c */ /* 0x000fe20003f22070 */
[----:B------:R-:W-:Y:S01]  /*0060*/  IMAD.MOV.U32 R219, RZ, RZ, -0x1 ;  /* 0xffffffffffdb7424 */ /* 0x000fe200078e00ff */
[----:B------:R-:W-:Y:S01]  /*0070*/  ISETP.NE.AND.EX P2, PT, RZ, c[0x0][0x244], PT, P2 ;  /* 0x00009100ff007a0c */ /* 0x000fe20003f45320 */
[----:B------:R-:W-:Y:S01]  /*0080*/  ULDC.64 UR14, c[0x0][0x118] ;  /* 0x00004600000e7ab9 */ /* 0x000fe20000000a00 */
[----:B------:R-:W-:Y:S01]  /*0090*/  IMAD.MOV.U32 R7, RZ, RZ, -0x1 ;  /* 0xffffffffff077424 */ /* 0x000fe200078e00ff */
[----:B------:R-:W-:Y:S02]  /*00a0*/  ISETP.NE.U32.AND P0, PT, RZ, c[0x0][0x250], PT ;  /* 0x00009400ff007a0c */ /* 0x000fe40003f05070 */
[----:B------:R-:W-:-:S02]  /*00b0*/  IADD3 R1, R1, -0x8, RZ ;  /* 0xfffffff801017810 */ /* 0x000fc40007ffe0ff */
[----:B------:R-:W-:Y:S02]  /*00c0*/  ISETP.NE.AND.EX P0, PT, RZ, c[0x0][0x254], PT, P0 ;  /* 0x00009500ff007a0c */ /* 0x000fe40003f05300 */
[----:B-1----:R-:W-:Y:S01]  /*00d0*/  ISETP.NE.AND P3, PT, R2, RZ, PT ;  /* 0x000000ff0200720c */ /* 0x002fe20003f65270 */
[----:B--2---:R-:W-:-:S03]  /*00e0*/  IMAD.WIDE R12, R0, R3, c[0x0][0x240] ;  /* 0x00009000000c7625 */ /* 0x004fc600078e0203 */
[----:B------:R-:W-:Y:S01]  /*00f0*/  ISETP.EQ.OR.EX P1, PT, RZ, c[0x0][0x24c], !P3, P1 ;  /* 0x00009300ff007a0c */ /* 0x000fe20005f22710 */
[CC--:B------:R-:W-:Y:S01]  /*0100*/  IMAD.WIDE R8, R0.reuse, R3.reuse, c[0x0][0x248] ;  /* 0x0000920000087625 */ /* 0x0c0fe200078e0203 */
[----:B------:R-:W2:Y:S04]  /*0110*/  @P2 LDG.E R219, [R12.64] ;  /* 0x0000000e0cdb2981 */ /* 0x000ea8000c1e1900 */
[----:B------:R-:W2:Y:S01]  /*0120*/  @P2 LDG.E R4, [R12.64+0x4] ;  /* 0x0000040e0c042981 */ /* 0x000ea2000c1e1900 */
[----:B------:R-:W-:Y:S02]  /*0130*/  IMAD.MOV.U32 R2, RZ, RZ, RZ ;  /* 0x000000ffff027224 */ /* 0x000fe400078e00ff */
[----:B------:R-:W-:-:S04]  /*0140*/  @P0 IMAD.WIDE R10, R0, R3, c[0x0][0x250] ;  /* 0x00009400000a0625 */ /* 0x000fc800078e0203 */
[----:B------:R1:W5:Y:S04]  /*0150*/  @!P1 LDG.E R7, [R8.64] ;  /* 0x0000000e08079981 */ /* 0x000368000c1e1900 */
[----:B------:R1:W5:Y:S01]  /*0160*/  @P0 LDG.E R2, [R10.64] ;  /* 0x0000000e0a020981 */ /* 0x000362000c1e1900 */
[----:B------:R-:W-:-:S03]  /*0170*/  ISETP.NE.U32.AND P0, PT, RZ, c[0x0][0x248], PT ;  /* 0x00009200ff007a0c */ /* 0x000fc60003f05070 */
[----:B------:R-:W3:Y:S04]  /*0180*/  S2R R233, SR_CTAID.X ;  /* 0x0000000000e97919 */ /* 0x000ee80000002500 */
[----:B------:R-:W4:Y:S01]  /*0190*/  S2R R22, SR_CTAID.Z ;  /* 0x0000000000167919 */ /* 0x000f220000002700 */
[----:B------:R-:W-:Y:S01]  /*01a0*/  ISETP.NE.AND.EX P0, PT, RZ, c[0x0][0x24c], PT, P0 ;  /* 0x00009300ff007a0c */ /* 0x000fe20003f05300 */
[----:B--2---:R-:W-:Y:S02]  /*01b0*/  @P2 IMAD.IADD R125, R4, 0x1, -R219 ;  /* 0x00000001047d2824 */ /* 0x004fe400078e0adb */
[----:B------:R-:W-:-:S10]  /*01c0*/  @!P2 IMAD.MOV.U32 R125, RZ, RZ, c[0x0][0x214] ;  /* 0x00008500ff7da624 */ /* 0x000fd400078e00ff */
[----:B------:R-:W-:Y:S05]  /*01d0*/  @!P0 BRA `(.L_x_12) ;  /* 0x0000004000008947 */ /* 0x000fea0003800000 */
[----:B-1-34-:R-:W2:Y:S02]  /*01e0*/  @P3 LDG.E R4, [R8.64+0x4] ;  /* 0x0000040e08043981 */ /* 0x01aea4000c1e1900 */
[----:B--2--5:R-:W-:-:S06]  /*01f0*/  @P3 IADD3 R4, R4, -R7, RZ ;  /* 0x8000000704043210 */ /* 0x024fcc0007ffe0ff */
[----:B------:R1:W5:Y:S01]  /*0200*/  @!P3 LDG.E R4, [R8.64] ;  /* 0x0000000e0804b981 */ /* 0x000362000c1e1900 */
[----:B------:R-:W-:Y:S05]  /*0210*/  BRA `(.L_x_13) ;  /* 0x0000001000007947 */ /* 0x000fea0003800000 */
.L_x_12:
[----:B-1-34-:R-:W-:Y:S02]  /*0220*/  MOV R4, c[0x0][0x218] ;  /* 0x0000860000047a02 */ /* 0x01afe40000000f00 */
.L_x_13:
[----:B------:R-:W-:-:S04]  /*0230*/  ISETP.NE.U32.AND P2, PT, RZ, c[0x0][0x258], PT ;  /* 0x00009600ff007a0c */ /* 0x000fc80003f45070 */
[----:B------:R-:W-:-:S13]  /*0240*/  ISETP.NE.AND.EX P2, PT, RZ, c[0x0][0x25c], PT, P2 ;  /* 0x00009700ff007a0c */ /* 0x000fda0003f45320 */
[----:B-1----:R-:W-:-:S05]  /*0250*/  @P2 IMAD.WIDE R8, R0, R3, c[0x0][0x258] ;  /* 0x0000960000082625 */ /* 0x002fca00078e0203 */
[----:B------:R-:W2:Y:S01]  /*0260*/  @P2 LDG.E R5, [R8.64] ;  /* 0x0000000e08052981 */ /* 0x000ea2000c1e1900 */
[----:B------:R-:W-:Y:S01]  /*0270*/  IMAD.SHL.U32 R126, R233, 0x80, RZ ;  /* 0x00000080e97e7824 */ /* 0x000fe200078e00ff */
[----:B------:R-:W-:-:S04]  /*0280*/  @!P2 ISETP.NE.U32.AND P1, PT, RZ, c[0x0][0x268], PT ;  /* 0x00009a00ff00aa0c */ /* 0x000fc80003f25070 */
[----:B------:R-:W-:Y:S02]  /*0290*/  ISETP.GT.AND P0, PT, R125, R126, PT ;  /* 0x0000007e7d00720c */ /* 0x000fe40003f04270 */
[----:B------:R-:W-:-:S04]  /*02a0*/  @!P2 ISETP.NE.AND.EX P1, PT, RZ, c[0x0][0x26c], PT, P1 ;  /* 0x00009b00ff00aa0c */ /* 0x000fc80003f25310 */
[----:B------:R-:W-:Y:S01]  /*02b0*/  @!P2 SEL R3, RZ, c[0x0][0x21c], !P1 ;  /* 0x00008700ff03aa07 */ /* 0x000fe20004800000 */
[----:B--2--5:R-:W-:-:S03]  /*02c0*/  @P2 IMAD.IADD R120, R5, 0x1, -R2 ;  /* 0x0000000105782824 */ /* 0x024fc600078e0a02 */
[----:B------:R-:W-:-:S03]  /*02d0*/  @!P2 IADD3 R120, R3, R4, -R2 ;  /* 0x000000040378a210 */ /* 0x000fc60007ffe802 */
[----:B------:R-:W-:Y:S05]  /*02e0*/  @!P0 EXIT ;  /* 0x000000000000894d */ /* 0x000fea0003800000 */
[----:B------:R-:W-:Y:S01]  /*02f0*/  IADD3 R5, -R125, 0xbf, R126 ;  /* 0x000000bf7d057810 */ /* 0x000fe20007ffe17e */
[----:B------:R-:W1:Y:S01]  /*0300*/  S2R R124, SR_TID.X ;  /* 0x00000000007c7919 */ /* 0x000e620000002100 */
[----:B------:R-:W-:Y:S02]  /*0310*/  IADD3 R6, R120, 0x3f, RZ ;  /* 0x0000003f78067810 */ /* 0x000fe40007ffe0ff */
[----:B------:R-:W-:Y:S02]  /*0320*/  IADD3 R5, R5, c[0x0][0x2e8], R120 ;  /* 0x0000ba0005057a10 */ /* 0x000fe40007ffe078 */
[----:B------:R-:W-:Y:S02]  /*0330*/  SHF.R.S32.HI R3, RZ, 0x1f, R6 ;  /* 0x0000001fff037819 */ /* 0x000fe40000011406 */
[----:B------:R-:W-:Y:S02]  /*0340*/  SHF.R.S32.HI R4, RZ, 0x1f, R5 ;  /* 0x0000001fff047819 */ /* 0x000fe40000011405 */
[----:B------:R-:W-:-:S02]  /*0350*/  LEA.HI R3, R3, R6, RZ, 0x6 ;  /* 0x0000000603037211 */ /* 0x000fc400078f30ff */
[----:B------:R-:W-:Y:S02]  /*0360*/  LEA.HI R4, R4, R5, RZ, 0x6 ;  /* 0x0000000504047211 */ /* 0x000fe400078f30ff */
[----:B------:R-:W-:Y:S02]  /*0370*/  SHF.R.S32.HI R3, RZ, 0x6, R3 ;  /* 0x00000006ff037819 */ /* 0x000fe40000011403 */
[----:B------:R-:W-:-:S04]  /*0380*/  SHF.R.S32.HI R4, RZ, 0x6, R4 ;  /* 0x00000006ff047819 */ /* 0x000fc80000011404 */
[----:B------:R-:W-:-:S04]  /*0390*/  IMNMX R224, R3, R4, PT ;  /* 0x0000000403e07217 */ /* 0x000fc80003800200 */
[----:B------:R-:W-:-:S13]  /*03a0*/  ISETP.GE.AND P0, PT, R224, 0x1, PT ;  /* 0x00000001e000780c */ /* 0x000fda0003f06270 */
[----:B------:R-:W-:Y:S05]  /*03b0*/  @!P0 BRA `(.L_x_14) ;  /* 0x0000f94000008947 */ /* 0x000fea0003800000 */
[----:B-1----:R-:W-:Y:S02]  /*03c0*/  ISETP.NE.AND P1, PT, R219, -0x1, PT ;  /* 0xffffffffdb00780c */ /* 0x002fe40003f25270 */
[----:B------:R-:W-:-:S11]  /*03d0*/  ISETP.NE.AND P0, PT, R7, -0x1, PT ;  /* 0xffffffff0700780c */ /* 0x000fd60003f05270 */
[----:B------:R-:W-:Y:S01]  /*03e0*/  @!P1 SHF.R.S32.HI R3, RZ, 0x1f, R0 ;  /* 0x0000001fff039819 */ /* 0x000fe20000011400 */
[----:B------:R-:W-:Y:S01]  /*03f0*/  @P1 IMAD.WIDE.U32 R16, R219, c[0x0][0x190], RZ ;  /* 0x00006400db101a25 */ /* 0x000fe200078e00ff */
[----:B------:R-:W-:-:S03]  /*0400*/  @P0 IADD3 R19, R2, R7, RZ ;  /* 0x0000000702130210 */ /* 0x000fc60007ffe0ff */
[----:B------:R-:W-:Y:S02]  /*0410*/  @!P1 IMAD R3, R3, c[0x0][0x178], RZ ;  /* 0x00005e0003039a24 */ /* 0x000fe400078e02ff */
[----:B------:R-:W-:-:S04]  /*0420*/  @!P1 IMAD.WIDE.U32 R4, R0, c[0x0][0x178], RZ ;  /* 0x00005e0000049a25 */ /* 0x000fc800078e00ff */
[----:B------:R-:W-:Y:S01]  /*0430*/  @!P1 IMAD R3, R0, c[0x0][0x17c], R3 ;  /* 0x00005f0000039a24 */ /* 0x000fe200078e0203 */
[----:B------:R-:W-:Y:S01]  /*0440*/  @!P1 MOV R16, R4 ;  /* 0x0000000400109202 */ /* 0x000fe20000000f00 */
[----:B------:R-:W-:-:S04]  /*0450*/  @P0 IMAD.WIDE.U32 R226, R19, c[0x0][0x198], RZ ;  /* 0x0000660013e20a25 */ /* 0x000fc800078e00ff */
[----:B------:R-:W-:Y:S01]  /*0460*/  @P1 IMAD R17, R219, c[0x0][0x194], R17 ;  /* 0x00006500db111a24 */ /* 0x000fe200078e0211 */
[----:B------:R-:W-:Y:S01]  /*0470*/  @!P1 IADD3 R17, R5, R3, RZ ;  /* 0x0000000305119210 */ /* 0x000fe20007ffe0ff */
[----:B------:R-:W-:Y:S01]  /*0480*/  @P0 IMAD R19, R19, c[0x0][0x19c], R227 ;  /* 0x0000670013130a24 */ /* 0x000fe200078e02e3 */
[----:B------:R-:W-:Y:S05]  /*0490*/  @P0 BRA `(.L_x_15) ;  /* 0x000000a000000947 */ /* 0x000fea0003800000 */
[----:B------:R-:W-:Y:S01]  /*04a0*/  SHF.R.S32.HI R5, RZ, 0x1f, R2 ;  /* 0x0000001fff057819 */ /* 0x000fe20000011402 */
[----:B------:R-:W-:Y:S01]  /*04b0*/  IMAD.WIDE.U32 R8, R2, c[0x0][0x198], RZ ;  /* 0x0000660002087a25 */ /* 0x000fe200078e00ff */
[----:B------:R-:W-:-:S03]  /*04c0*/  SHF.R.S32.HI R3, RZ, 0x1f, R0 ;  /* 0x0000001fff037819 */ /* 0x000fc60000011400 */
[----:B------:R-:W-:Y:S02]  /*04d0*/  IMAD R5, R5, c[0x0][0x198], RZ ;  /* 0x0000660005057a24 */ /* 0x000fe400078e02ff */
[----:B------:R-:W-:Y:S02]  /*04e0*/  IMAD R3, R3, c[0x0][0x180], RZ ;  /* 0x0000600003037a24 */ /* 0x000fe400078e02ff */
[----:B------:R-:W-:Y:S02]  /*04f0*/  IMAD R4, R2, c[0x0][0x19c], R5 ;  /* 0x0000670002047a24 */ /* 0x000fe400078e0205 */
[----:B------:R-:W-:-:S03]  /*0500*/  IMAD R3, R0, c[0x0][0x184], R3 ;  /* 0x0000610000037a24 */ /* 0x000fc600078e0203 */
[----:B------:R-:W-:-:S05]  /*0510*/  IADD3 R9, R9, R4, RZ ;  /* 0x0000000409097210 */ /* 0x000fca0007ffe0ff */
[----:B------:R-:W-:-:S05]  /*0520*/  IMAD.WIDE.U32 R226, R0, c[0x0][0x180], R8 ;  /* 0x0000600000e27a25 */ /* 0x000fca00078e0008 */
[----:B------:R-:W-:Y:S02]  /*0530*/  IADD3 R19, R227, R3, RZ ;  /* 0x00000003e3137210 */ /* 0x000fe40007ffe0ff */
.L_x_15:
[----:B------:R-:W-:Y:S01]  /*0540*/  IABS R5, c[0x0][0x1c8] ;  /* 0x0000720000057a13 */ /* 0x000fe20000000000 */
[----:B------:R-:W-:Y:S01]  /*0550*/  @P0 IMAD.IADD R7, R2, 0x1, R7 ;  /* 0x0000000102070824 */ /* 0x000fe200078e0207 */
[----:B------:R-:W-:Y:S02]  /*0560*/  SHF.R.S32.HI R13, RZ, 0x1f, R22 ;  /* 0x0000001fff0d7819 */ /* 0x000fe40000011416 */
[----:B------:R-:W1:Y:S08]  /*0570*/  I2F.RP R6, R5 ;  /* 0x0000000500067306 */ /* 0x000e700000209400 */
[----:B-1----:R-:W1:Y:S02]  /*0580*/  MUFU.RCP R8, R6 ;  /* 0x0000000600087308 */ /* 0x002e640000001000 */
[----:B-1----:R-:W-:-:S06]  /*0590*/  IADD3 R8, R8, 0xffffffe, RZ ;  /* 0x0ffffffe08087810 */ /* 0x002fcc0007ffe0ff */
[----:B------:R-:W1:Y:S02]  /*05a0*/  F2I.FTZ.U32.TRUNC.NTZ R9, R8 ;  /* 0x0000000800097305 */ /* 0x000e64000021f000 */
[----:B-1----:R-:W-:Y:S02]  /*05b0*/  IMAD.MOV R3, RZ, RZ, -R9 ;  /* 0x000000ffff037224 */ /* 0x002fe400078e0a09 */
[----:B------:R-:W-:Y:S02]  /*05c0*/  IMAD.MOV.U32 R8, RZ, RZ, RZ ;  /* 0x000000ffff087224 */ /* 0x000fe400078e00ff */
[----:B------:R-:W-:Y:S01]  /*05d0*/  IMAD R4, R3, R5, RZ ;  /* 0x0000000503047224 */ /* 0x000fe200078e02ff */
[----:B------:R-:W-:-:S03]  /*05e0*/  IABS R3, R22 ;  /* 0x0000001600037213 */ /* 0x000fc60000000000 */
[----:B------:R-:W-:-:S06]  /*05f0*/  IMAD.HI.U32 R4, R9, R4, R8 ;  /* 0x0000000409047227 */ /* 0x000fcc00078e0008 */
[----:B------:R-:W-:-:S04]  /*0600*/  IMAD.HI.U32 R242, R4, R3, RZ ;  /* 0x0000000304f27227 */ /* 0x000fc800078e00ff */
[----:B------:R-:W-:-:S04]  /*0610*/  IMAD.MOV R4, RZ, RZ, -R242 ;  /* 0x000000ffff047224 */ /* 0x000fc800078e0af2 */
[----:B------:R-:W-:Y:S01]  /*0620*/  IMAD R4, R5, R4, R3 ;  /* 0x0000000405047224 */ /* 0x000fe200078e0203 */
[----:B------:R-:W-:-:S04]  /*0630*/  LOP3.LUT R3, R22, c[0x0][0x1c8], RZ, 0x3c, !PT ;  /* 0x0000720016037a12 */ /* 0x000fc800078e3cff */
[----:B------:R-:W-:Y:S02]  /*0640*/  ISETP.GT.U32.AND P2, PT, R5, R4, PT ;  /* 0x000000040500720c */ /* 0x000fe40003f44070 */
[----:B------:R-:W-:-:S11]  /*0650*/  ISETP.GE.AND P1, PT, R3, RZ, PT ;  /* 0x000000ff0300720c */ /* 0x000fd60003f26270 */
[-C--:B------:R-:W-:Y:S02]  /*0660*/  @!P2 IADD3 R4, R4, -R5.reuse, RZ ;  /* 0x800000050404a210 */ /* 0x080fe40007ffe0ff */
[----:B------:R-:W-:Y:S02]  /*0670*/  @!P2 IADD3 R242, R242, 0x1, RZ ;  /* 0x00000001f2f2a810 */ /* 0x000fe40007ffe0ff */
[----:B------:R-:W-:Y:S01]  /*0680*/  ISETP.GE.U32.AND P3, PT, R4, R5, PT ;  /* 0x000000050400720c */ /* 0x000fe20003f66070 */
[----:B------:R-:W-:Y:S01]  /*0690*/  @P0 IMAD.WIDE.U32 R4, R7, c[0x0][0x1a0], RZ ;  /* 0x0000680007040a25 */ /* 0x000fe200078e00ff */
[----:B------:R-:W-:-:S03]  /*06a0*/  ISETP.NE.AND P2, PT, RZ, c[0x0][0x1c8], PT ;  /* 0x00007200ff007a0c */ /* 0x000fc60003f45270 */
[----:B------:R-:W-:Y:S01]  /*06b0*/  @P0 IMAD R7, R7, c[0x0][0x1a4], R5 ;  /* 0x0000690007070a24 */ /* 0x000fe200078e0205 */
[----:B------:R-:W-:-:S07]  /*06c0*/  @P0 MOV R18, R4 ;  /* 0x0000000400120202 */ /* 0x000fce0000000f00 */
[----:B------:R-:W-:-:S05]  /*06d0*/  @P3 IADD3 R242, R242, 0x1, RZ ;  /* 0x00000001f2f23810 */ /* 0x000fca0007ffe0ff */
[----:B------:R-:W-:Y:S01]  /*06e0*/  @!P1 IMAD.MOV R242, RZ, RZ, -R242 ;  /* 0x000000fffff29224 */ /* 0x000fe200078e0af2 */
[----:B------:R-:W-:Y:S01]  /*06f0*/  @!P2 LOP3.LUT R242, RZ, c[0x0][0x1c8], RZ, 0x33, !PT ;  /* 0x00007200fff2aa12 */ /* 0x000fe200078e33ff */
        /* <DEDUP_REMOVED lines=11> */
[----:B------:R-:W-:Y:S02]  /*07b0*/  MOV R18, R6 ;  /* 0x0000000600127202 */ /* 0x000fe40000000f00 */
.L_x_16:
[----:B------:R-:W-:Y:S01]  /*07c0*/  SHF.R.S32.HI R5, RZ, 0x1f, R124 ;  /* 0x0000001fff057819 */ /* 0x000fe2000001147c */
[----:B------:R-:W-:Y:S01]  /*07d0*/  IMAD.IADD R218, R125, 0x1, -R126 ;  /* 0x000000017dda7824 */ /* 0x000fe200078e0a7e */
[----:B------:R-:W-:Y:S01]  /*07e0*/  UMOV UR11, 0x6 ;  /* 0x00000006000b7882 */ /* 0x000fe20000000000 */
[----:B------:R-:W-:Y:S01]  /*07f0*/  IMAD R13, R13, c[0x0][0x1a8], RZ ;  /* 0x00006a000d0d7a24 */ /* 0x000fe200078e02ff */
[CC--:B------:R-:W-:Y:S01]  /*0800*/  LEA.HI R3, R5.reuse, R124.reuse, RZ, 0x2 ;  /* 0x0000007c05037211 */ /* 0x0c0fe200078f10ff */
[----:B------:R-:W-:Y:S01]  /*0810*/  ULDC.64 UR6, c[0x0][0x198] ;  /* 0x0000660000067ab9 */ /* 0x000fe20000000a00 */
[----:B------:R-:W-:Y:S01]  /*0820*/  LEA.HI R11, R5, R124, RZ, 0x3 ;  /* 0x0000007c050b7211 */ /* 0x000fe200078f18ff */
[----:B------:R-:W-:Y:S01]  /*0830*/  IMAD R13, R22, c[0x0][0x1ac], R13 ;  /* 0x00006b00160d7a24 */ /* 0x000fe200078e020d */
[----:B------:R-:W-:Y:S01]  /*0840*/  LOP3.LUT R15, R3, 0xfffffffc, RZ, 0xc0, !PT ;  /* 0xfffffffc030f7812 */ /* 0x000fe200078ec0ff */
[----:B------:R-:W-:Y:S01]  /*0850*/  USHF.L.U64.HI UR9, UR6, UR11, UR7 ;  /* 0x0000000b06097299 */ /* 0x000fe20008010207 */
[----:B------:R-:W-:Y:S01]  /*0860*/  SHF.R.S32.HI R240, RZ, 0x2, R3 ;  /* 0x00000002fff07819 */ /* 0x000fe20000011403 */
[----:B------:R-:W-:Y:S01]  /*0870*/  ULDC.64 UR4, c[0x0][0x1a0] ;  /* 0x0000680000047ab9 */ /* 0x000fe20000000a00 */
[----:B------:R-:W-:Y:S01]  /*0880*/  SHF.R.S32.HI R9, RZ, 0x3, R11 ;  /* 0x00000003ff097819 */ /* 0x000fe2000001140b */
[----:B------:R-:W-:Y:S01]  /*0890*/  IMAD.IADD R230, R124, 0x1, -R15 ;  /* 0x000000017ce67824 */ /* 0x000fe200078e0a0f */
[C---:B------:R-:W-:Y:S01]  /*08a0*/  IADD3 R225, R240.reuse, 0x20, RZ ;  /* 0x00000020f0e17810 */ /* 0x040fe20007ffe0ff */
[----:B------:R-:W-:Y:S01]  /*08b0*/  USHF.L.U32 UR10, UR6, 0x6, URZ ;  /* 0x00000006060a7899 */ /* 0x000fe2000800063f */
[-C--:B------:R-:W-:Y:S01]  /*08c0*/  ISETP.GE.AND P3, PT, R240, R218.reuse, PT ;  /* 0x000000daf000720c */ /* 0x080fe20003f66270 */
[----:B------:R-:W-:Y:S01]  /*08d0*/  IMAD.SHL.U32 R230, R230, 0x8, RZ ;  /* 0x00000008e6e67824 */ /* 0x000fe200078e00ff */
[----:B------:R-:W-:Y:S01]  /*08e0*/  ISETP.GE.AND P2, PT, R225, R218, PT ;  /* 0x000000dae100720c */ /* 0x000fe20003f46270 */
[----:B------:R-:W-:Y:S01]  /*08f0*/  IMAD.SHL.U32 R15, R9, 0x40, RZ ;  /* 0x00000040090f7824 */ /* 0x000fe200078e00ff */
[----:B------:R-:W-:Y:S01]  /*0900*/  SHF.R.S32.HI R241, RZ, 0x1f, R240 ;  /* 0x0000001ffff17819 */ /* 0x000fe200000114f0 */
[----:B------:R-:W-:Y:S01]  /*0910*/  USHF.L.U64.HI UR11, UR4, UR11, UR5 ;  /* 0x0000000b040b7299 */ /* 0x000fe20008010205 */
[----:B------:R-:W-:Y:S01]  /*0920*/  IADD3 R16, P0, R230, R16, RZ ;  /* 0x00000010e6107210 */ /* 0x000fe20007f1e0ff */
[----:B------:R-:W-:Y:S01]  /*0930*/  USHF.L.U32 UR12, UR4, 0x6, URZ ;  /* 0x00000006040c7899 */ /* 0x000fe2000800063f */
[----:B------:R-:W-:Y:S01]  /*0940*/  SHF.R.S32.HI R231, RZ, 0x1f, R230 ;  /* 0x0000001fffe77819 */ /* 0x000fe200000114e6 */
[----:B------:R-:W-:Y:S01]  /*0950*/  IMAD.WIDE R232, R233, 0x80, R240 ;  /* 0x00000080e9e87825 */ /* 0x000fe200078e02f0 */
[----:B------:R-:W-:Y:S01]  /*0960*/  LEA.HI R3, R3, R240, RZ, 0x1 ;  /* 0x000000f003037211 */ /* 0x000fe200078f08ff */
[----:B------:R-:W-:Y:S01]  /*0970*/  UMOV UR8, 0x5 ;  /* 0x0000000500087882 */ /* 0x000fe20000000000 */
[----:B------:R-:W-:Y:S01]  /*0980*/  LOP3.LUT R15, R15, 0xc0, RZ, 0xc0, !PT ;  /* 0x000000c00f0f7812 */ /* 0x000fe200078ec0ff */
[----:B------:R-:W-:Y:S01]  /*0990*/  IMAD.X R17, R231, 0x1, R17, P0 ;  /* 0x00000001e7117824 */ /* 0x000fe200000e0611 */
[----:B------:R-:W-:Y:S01]  /*09a0*/  LOP3.LUT R3, R3, 0x7fffffe, RZ, 0xc0, !PT ;  /* 0x07fffffe03037812 */ /* 0x000fe200078ec0ff */
[----:B------:R-:W-:Y:S01]  /*09b0*/  USHF.L.U64.HI UR7, UR6, UR8, UR7 ;  /* 0x0000000806077299 */ /* 0x000fe20008010207 */
[----:B------:R-:W-:Y:S01]  /*09c0*/  LEA.HI R128, R5, R124, RZ, 0x5 ;  /* 0x0000007c05807211 */ /* 0x000fe200078f28ff */
[----:B------:R-:W-:Y:S01]  /*09d0*/  IMAD.WIDE.U32 R22, R22, c[0x0][0x1a8], R16 ;  /* 0x00006a0016167a25 */ /* 0x000fe200078e0010 */
[----:B------:R-:W-:Y:S01]  /*09e0*/  @!P2 IADD3 R4, P0, R232, 0x20, RZ ;  /* 0x00000020e804a810 */ /* 0x000fe20007f1e0ff */
[----:B------:R-:W-:Y:S01]  /*09f0*/  USHF.L.U32 UR6, UR6, 0x5, URZ ;  /* 0x0000000506067899 */ /* 0x000fe2000800063f */
[----:B------:R-:W-:Y:S01]  /*0a00*/  LOP3.LUT R0, R15, 0x18, R230, 0xf8, !PT ;  /* 0x000000180f007812 */ /* 0x000fe200078ef8e6 */
[C---:B------:R-:W-:Y:S01]  /*0a10*/  IMAD.IADD R220, R240.reuse, 0x1, -R3 ;  /* 0x00000001f0dc7824 */ /* 0x040fe200078e0a03 */
[----:B------:R-:W-:Y:S01]  /*0a20*/  SHF.R.U32.HI R15, RZ, 0x3, R15 ;  /* 0x00000003ff0f7819 */ /* 0x000fe2000001160f */
[----:B------:R-:W-:Y:S01]  /*0a30*/  @!P3 IMAD R3, R233, c[0x0][0x190], RZ ;  /* 0x00006400e903ba24 */ /* 0x000fe200078e02ff */
[----:B------:R-:W-:Y:S01]  /*0a40*/  SHF.R.S32.HI R127, RZ, 0x5, R128 ;  /* 0x00000005ff7f7819 */ /* 0x000fe20000011480 */
[----:B------:R-:W-:Y:S01]  /*0a50*/  IMAD.IADD R23, R23, 0x1, R13 ;  /* 0x0000000117177824 */ /* 0x000fe200078e020d */
[----:B------:R-:W-:Y:S01]  /*0a60*/  IADD3 R223, R240, 0x40, RZ ;  /* 0x00000040f0df7810 */ /* 0x000fe20007ffe0ff */
[----:B------:R-:W-:Y:S01]  /*0a70*/  @!P3 IMAD R3, R232, c[0x0][0x194], R3 ;  /* 0x00006500e803ba24 */ /* 0x000fe200078e0203 */
[----:B------:R-:W-:Y:S01]  /*0a80*/  LOP3.LUT R15, R0, R15, RZ, 0x3c, !PT ;  /* 0x0000000f000f7212 */ /* 0x000fe200078e3cff */
[----:B------:R-:W-:Y:S01]  /*0a90*/  @!P2 IMAD.X R13, RZ, RZ, R233, P0 ;  /* 0x000000ffff0da224 */ /* 0x000fe200000e06e9 */
[----:B------:R-:W-:Y:S01]  /*0aa0*/  ISETP.GE.AND P1, PT, R223, R218, PT ;  /* 0x000000dadf00720c */ /* 0x000fe20003f26270 */
[----:B------:R-:W-:Y:S01]  /*0ab0*/  @!P3 IMAD.WIDE.U32 R20, R232, c[0x0][0x190], R22 ;  /* 0x00006400e814ba25 */ /* 0x000fe200078e0016 */
[----:B------:R-:W-:Y:S01]  /*0ac0*/  IADD3 R221, R240, 0x60, RZ ;  /* 0x00000060f0dd7810 */ /* 0x000fe20007ffe0ff */
[----:B------:R-:W-:Y:S01]  /*0ad0*/  USHF.L.U64.HI UR5, UR4, UR8, UR5 ;  /* 0x0000000804057299 */ /* 0x000fe20008010205 */
[----:B------:R-:W-:Y:S01]  /*0ae0*/  IADD3 R121, R224, -0x1, RZ ;  /* 0xffffffffe0797810 */ /* 0x000fe20007ffe0ff */
[----:B------:R-:W-:Y:S01]  /*0af0*/  IMAD R220, R127, 0x8, R220 ;  /* 0x000000087fdc7824 */ /* 0x000fe200078e02dc */
[----:B------:R-:W-:Y:S01]  /*0b00*/  @!P3 LEA R14, P0, R20, c[0x0][0x160], 0x1 ;  /* 0x00005800140eba11 */ /* 0x000fe200078008ff */
[----:B------:R-:W-:Y:S01]  /*0b10*/  @!P2 IMAD R13, R13, c[0x0][0x190], RZ ;  /* 0x000064000d0daa24 */ /* 0x000fe200078e02ff */
[----:B------:R-:W-:Y:S01]  /*0b20*/  SHF.R.S32.HI R2, RZ, 0x1f, R121 ;  /* 0x0000001fff027819 */ /* 0x000fe20000011479 */
[----:B------:R-:W-:Y:S01]  /*0b30*/  @!P3 IMAD.IADD R3, R21, 0x1, R3 ;  /* 0x000000011503b824 */ /* 0x000fe200078e0203 */
[----:B------:R-:W-:Y:S01]  /*0b40*/  LEA.HI R5, R5, R124, RZ, 0x4 ;  /* 0x0000007c05057211 */ /* 0x000fe200078f20ff */
[----:B------:R-:W-:Y:S01]  /*0b50*/  IMAD.U32 R220, R220, 0x20, R15 ;  /* 0x00000020dcdc7824 */ /* 0x000fe200078e000f */
[----:B------:R-:W-:Y:S01]  /*0b60*/  SHF.R.S32.HI R249, RZ, 0x1f, R242 ;  /* 0x0000001ffff97819 */ /* 0x000fe200000114f2 */
[----:B------:R-:W-:Y:S01]  /*0b70*/  @!P2 IMAD R0, R4, c[0x0][0x194], R13 ;  /* 0x000065000400aa24 */ /* 0x000fe200078e020d */
[----:B------:R-:W-:Y:S01]  /*0b80*/  @!P3 LEA.HI.X R15, R20, c[0x0][0x164], R3, 0x1, P0 ;  /* 0x00005900140fba11 */ /* 0x000fe200000f0c03 */
[----:B------:R-:W-:Y:S01]  /*0b90*/  @!P2 IMAD.MOV.U32 R12, RZ, RZ, R22 ;  /* 0x000000ffff0ca224 */ /* 0x000fe200078e0016 */
[----:B------:R-:W-:Y:S01]  /*0ba0*/  ISETP.GE.AND P0, PT, R221, R218, PT ;  /* 0x000000dadd00720c */ /* 0x000fe20003f06270 */
[----:B------:R-:W-:Y:S01]  /*0bb0*/  @!P2 IMAD.MOV.U32 R13, RZ, RZ, R23 ;  /* 0x000000ffff0da224 */ /* 0x000fe200078e0017 */
[----:B------:R-:W-:Y:S01]  /*0bc0*/  @!P1 IADD3 R20, P5, R232, 0x40, RZ ;  /* 0x00000040e8149810 */ /* 0x000fe20007fbe0ff */
[----:B------:R-:W-:Y:S01]  /*0bd0*/  IMAD.SHL.U32 R220, R220, 0x2, RZ ;  /* 0x00000002dcdc7824 */ /* 0x000fe200078e00ff */
[----:B------:R-:W-:Y:S01]  /*0be0*/  LOP3.LUT R3, R5, 0xfffffff0, RZ, 0xc0, !PT ;  /* 0xfffffff005037812 */ /* 0x000fe200078ec0ff */
[----:B------:R-:W-:Y:S01]  /*0bf0*/  @!P2 IMAD.WIDE.U32 R12, R4, c[0x0][0x190], R12 ;  /* 0x00006400040caa25 */ /* 0x000fe200078e000c */
[----:B------:R-:W-:Y:S01]  /*0c00*/  SHF.R.S32.HI R4, RZ, 0x4, R5 ;  /* 0x00000004ff047819 */ /* 0x000fe20000011405 */
[----:B------:R-:W-:Y:S01]  /*0c10*/  USHF.L.U32 UR4, UR4, 0x5, URZ ;  /* 0x0000000504047899 */ /* 0x000fe2000800063f */
[----:B------:R-:W-:Y:S01]  /*0c20*/  @!PT LDS RZ, [RZ] ;  /* 0x00000000fffff984 */ /* 0x000fe20000000800 */
[----:B------:R-:W-:Y:S01]  /*0c30*/  @!PT LDS RZ, [RZ] ;  /* 0x00000000fffff984 */ /* 0x000fe20000000800 */
[----:B------:R-:W-:Y:S01]  /*0c40*/  @!PT LDS RZ, [RZ] ;  /* 0x00000000fffff984 */ /* 0x000fe20000000800 */
[----:B------:R1:W-:Y:S01]  /*0c50*/  @!P3 LDGSTS.E.BYPASS.LTC128B.128 [R220], [R14.64] ;  /* 0x000000000edcbfae */ /* 0x0003e2000b901d4e */
[----:B------:R-:W-:Y:S01]  /*0c60*/  IMAD R25, R121, UR9, RZ ;  /* 0x0000000979197c24 */ /* 0x000fe2000f8e02ff */
[----:B------:R-:W-:Y:S01]  /*0c70*/  @!P2 LEA R24, P4, R12, c[0x0][0x160], 0x1 ;  /* 0x000058000c18aa11 */ /* 0x000fe200078808ff */
[----:B------:R-:W-:Y:S01]  /*0c80*/  @!P2 IMAD.IADD R0, R13, 0x1, R0 ;  /* 0x000000010d00a824 */ /* 0x000fe200078e0200 */
[----:B------:R1:W-:Y:S01]  /*0c90*/  @!P3 LDGSTS.E.BYPASS.LTC128B.128 [R220+0x2000], [R14.64+0x40] ;  /* 0x020000400edcbfae */ /* 0x0003e2000b901d4e */
[----:B------:R-:W-:Y:S01]  /*0ca0*/  IMAD R6, R2, UR10, R25 ;  /* 0x0000000a02067c24 */ /* 0x000fe2000f8e0219 */
[----:B------:R-:W-:Y:S01]  /*0cb0*/  LEA.HI R5, R5, R4, RZ, 0x1 ;  /* 0x0000000405057211 */ /* 0x000fe200078f08ff */
[----:B------:R-:W-:Y:S01]  /*0cc0*/  IMAD R17, R121, UR11, RZ ;  /* 0x0000000b79117c24 */ /* 0x000fe2000f8e02ff */
[----:B------:R-:W-:Y:S01]  /*0cd0*/  @!P2 LEA.HI.X R25, R12, c[0x0][0x164], R0, 0x1, P4 ;  /* 0x000059000c19aa11 */ /* 0x000fe200020f0c00 */
[----:B------:R1:W-:Y:S01]  /*0ce0*/  @!P3 LDGSTS.E.BYPASS.LTC128B.128 [R220+0x4000], [R14.64+0x80] ;  /* 0x040000800edcbfae */ /* 0x0003e2000b901d4e */
[----:B------:R-:W-:Y:S01]  /*0cf0*/  @!P0 IADD3 R12, P3, R232, 0x60, RZ ;  /* 0x00000060e80c8810 */ /* 0x000fe20007f7e0ff */
[----:B------:R-:W-:Y:S01]  /*0d00*/  @!P1 IMAD.X R13, RZ, RZ, R233, P5 ;  /* 0x000000ffff0d9224 */ /* 0x000fe200028e06e9 */
[----:B------:R-:W-:Y:S01]  /*0d10*/  LOP3.LUT R5, R5, 0xfffffffe, RZ, 0xc0, !PT ;  /* 0xfffffffe05057812 */ /* 0x000fe200078ec0ff */
[----:B------:R-:W-:Y:S01]  /*0d20*/  IMAD R2, R2, UR12, R17 ;  /* 0x0000000c02027c24 */ /* 0x000fe2000f8e0211 */
[----:B------:R2:W-:Y:S01]  /*0d30*/  @!P2 LDGSTS.E.BYPASS.LTC128B.128 [R220+0x800], [R24.64] ;  /* 0x0080000018dcafae */ /* 0x0005e2000b901d4e */
[----:B------:R-:W-:Y:S01]  /*0d40*/  @!P1 IMAD R13, R13, c[0x0][0x190], RZ ;  /* 0x000064000d0d9a24 */ /* 0x000fe200078e02ff */
[----:B------:R-:W-:Y:S01]  /*0d50*/  LOP3.LUT R11, R11, 0xfffffff8, RZ, 0xc0, !PT ;  /* 0xfffffff80b0b7812 */ /* 0x000fe200078ec0ff */
[----:B------:R-:W-:Y:S01]  /*0d60*/  @!P0 IMAD.X R17, RZ, RZ, R233, P3 ;  /* 0x000000ffff118224 */ /* 0x000fe200018e06e9 */
[----:B------:R2:W-:Y:S01]  /*0d70*/  @!P2 LDGSTS.E.BYPASS.LTC128B.128 [R220+0x2800], [R24.64+0x40] ;  /* 0x0280004018dcafae */ /* 0x0005e2000b901d4e */
[----:B------:R-:W-:-:S02]  /*0d80*/  IMAD R0, R121, -0x40, R120 ;  /* 0xffffffc079007824 */ /* 0x000fc400078e0278 */
[----:B------:R-:W-:Y:S01]  /*0d90*/  @!P1 IMAD R13, R20, c[0x0][0x194], R13 ;  /* 0x00006500140d9a24 */ /* 0x000fe200078e020d */
[----:B------:R2:W-:Y:S01]  /*0da0*/  @!P2 LDGSTS.E.BYPASS.LTC128B.128 [R220+0x4800], [R24.64+0x80] ;  /* 0x0480008018dcafae */ /* 0x0005e2000b901d4e */
[----:B------:R-:W-:Y:S01]  /*0db0*/  @!P0 IMAD R17, R17, c[0x0][0x190], RZ ;  /* 0x0000640011118a24 */ /* 0x000fe200078e02ff */
[-C--:B------:R-:W-:Y:S01]  /*0dc0*/  ISETP.GE.AND P6, PT, R240, R0.reuse, PT ;  /* 0x00000000f000720c */ /* 0x080fe20003fc6270 */
[----:B------:R-:W-:Y:S01]  /*0dd0*/  IMAD.IADD R10, R124, 0x1, -R3 ;  /* 0x000000017c0a7824 */ /* 0x000fe200078e0a03 */
[-C--:B------:R-:W-:Y:S01]  /*0de0*/  ISETP.GE.AND P4, PT, R240, R0.reuse, PT ;  /* 0x00000000f000720c */ /* 0x080fe20003f86270 */
[----:B------:R-:W-:Y:S01]  /*0df0*/  IMAD.IADD R5, R4, 0x1, -R5 ;  /* 0x0000000104057824 */ /* 0x000fe200078e0a05 */
[-C--:B------:R-:W-:Y:S01]  /*0e00*/  ISETP.GE.AND P5, PT, R225, R0.reuse, PT ;  /* 0x00000000e100720c */ /* 0x080fe20003fa6270 */
[----:B------:R-:W-:Y:S01]  /*0e10*/  IMAD R229, R249, c[0x0][0x1b0], RZ ;  /* 0x00006c00f9e57a24 */ /* 0x000fe200078e02ff */
[----:B------:R-:W-:Y:S01]  /*0e20*/  ISETP.GE.AND P3, PT, R225, R0, PT ;  /* 0x00000000e100720c */ /* 0x000fe20003f66270 */
[----:B------:R-:W-:Y:S01]  /*0e30*/  @!P0 IMAD R0, R12, c[0x0][0x194], R17 ;  /* 0x000065000c008a24 */ /* 0x000fe200078e0211 */
[----:B------:R-:W-:Y:S01]  /*0e40*/  LEA.HI R3, R10, R10, RZ, 0x1 ;  /* 0x0000000a0a037211 */ /* 0x000fe200078f08ff */
[----:B------:R-:W-:-:S02]  /*0e50*/  IMAD R229, R242, c[0x0][0x1b4], R229 ;  /* 0x00006d00f2e57a24 */ /* 0x000fc400078e02e5 */
[----:B------:R-:W-:Y:S01]  /*0e60*/  IMAD.IADD R11, R124, 0x1, -R11 ;  /* 0x000000017c0b7824 */ /* 0x000fe200078e0a0b */
[----:B------:R-:W-:Y:S01]  /*0e70*/  LOP3.LUT R123, R3, 0x7fffffe, RZ, 0xc0, !PT ;  /* 0x07fffffe037b7812 */ /* 0x000fe200078ec0ff */
[----:B-1----:R-:W-:Y:S02]  /*0e80*/  @!P1 IMAD.MOV.U32 R14, RZ, RZ, R22 ;  /* 0x000000ffff0e9224 */ /* 0x002fe400078e0016 */
[----:B------:R-:W-:Y:S02]  /*0e90*/  @!P1 IMAD.MOV.U32 R15, RZ, RZ, R23 ;  /* 0x000000ffff0f9224 */ /* 0x000fe400078e0017 */
[----:B------:R-:W-:Y:S02]  /*0ea0*/  IMAD.IADD R123, R10, 0x1, -R123 ;  /* 0x000000010a7b7824 */ /* 0x000fe400078e0a7b */
[----:B------:R-:W-:Y:S01]  /*0eb0*/  @!P1 IMAD.WIDE.U32 R20, R20, c[0x0][0x190], R14 ;  /* 0x0000640014149a25 */ /* 0x000fe200078e000e */
[----:B------:R-:W-:-:S03]  /*0ec0*/  SHF.R.S32.HI R15, RZ, 0x1f, R10 ;  /* 0x0000001fff0f7819 */ /* 0x000fc6000001140a */
[----:B------:R-:W-:Y:S01]  /*0ed0*/  @!P1 IMAD.IADD R8, R21, 0x1, R13 ;  /* 0x0000000115089824 */ /* 0x000fe200078e020d */
[----:B------:R-:W-:Y:S01]  /*0ee0*/  @!P1 LEA R16, P2, R20, c[0x0][0x160], 0x1 ;  /* 0x0000580014109a11 */ /* 0x000fe200078408ff */
[----:B------:R-:W-:Y:S01]  /*0ef0*/  @!P0 IMAD.WIDE.U32 R12, R12, c[0x0][0x190], R22 ;  /* 0x000064000c0c8a25 */ /* 0x000fe200078e0016 */
[----:B------:R-:W-:Y:S02]  /*0f00*/  LEA.HI R4, R15, R10, RZ, 0x3 ;  /* 0x0000000a0f047211 */ /* 0x000fe400078f18ff */
[----:B------:R-:W-:Y:S01]  /*0f10*/  @!P1 LEA.HI.X R17, R20, c[0x0][0x164], R8, 0x1, P2 ;  /* 0x0000590014119a11 */ /* 0x000fe200010f0c08 */
[----:B------:R-:W-:Y:S01]  /*0f20*/  @!P0 IMAD.IADD R0, R13, 0x1, R0 ;  /* 0x000000010d008824 */ /* 0x000fe200078e0200 */
[----:B------:R-:W-:Y:S01]  /*0f30*/  @!P0 LEA R14, P2, R12, c[0x0][0x160], 0x1 ;  /* 0x000058000c0e8a11 */ /* 0x000fe200078408ff */
[----:B------:R-:W-:Y:S01]  /*0f40*/  IMAD R13, R241, c[0x0][0x198], RZ ;  /* 0x00006600f10d7a24 */ /* 0x000fe200078e02ff */
[----:B------:R-:W-:Y:S01]  /*0f50*/  LEA.HI R10, R11, R11, RZ, 0x1 ;  /* 0x0000000b0b0a7211 */ /* 0x000fe200078f08ff */
[----:B------:R-:W-:Y:S01]  /*0f60*/  IMAD.WIDE.U32 R22, R240, c[0x0][0x198], R230 ;  /* 0x00006600f0167a25 */ /* 0x000fe200078e00e6 */
[----:B------:R-:W-:Y:S01]  /*0f70*/  @!P0 LEA.HI.X R15, R12, c[0x0][0x164], R0, 0x1, P2 ;  /* 0x000059000c0f8a11 */ /* 0x000fe200010f0c00 */
[----:B------:R1:W-:Y:S01]  /*0f80*/  @!P1 LDGSTS.E.BYPASS.LTC128B.128 [R220+0x1000], [R16.64] ;  /* 0x0100000010dc9fae */ /* 0x0003e2000b901d4e */
[----:B------:R-:W-:Y:S01]  /*0f90*/  SHF.R.S32.HI R12, RZ, 0x1, R3 ;  /* 0x00000001ff0c7819 */ /* 0x000fe20000011403 */
[----:B------:R-:W-:Y:S01]  /*0fa0*/  IMAD R0, R240, c[0x0][0x19c], R13 ;  /* 0x00006700f0007a24 */ /* 0x000fe200078e020d */
[----:B------:R-:W-:Y:S01]  /*0fb0*/  IADD3 R226, P2, R226, R22, RZ ;  /* 0x00000016e2e27210 */ /* 0x000fe20007f5e0ff */
[----:B------:R-:W-:Y:S01]  /*0fc0*/  IMAD R13, R241, c[0x0][0x1a0], RZ ;  /* 0x00006800f10d7a24 */ /* 0x000fe200078e02ff */
[----:B------:R-:W-:Y:S01]  /*0fd0*/  SHF.R.S32.HI R3, RZ, 0x1f, R3 ;  /* 0x0000001fff037819 */ /* 0x000fe20000011403 */
[----:B------:R-:W-:Y:S01]  /*0fe0*/  IMAD.WIDE.U32 R20, R240, c[0x0][0x1a0], R230 ;  /* 0x00006800f0147a25 */ /* 0x000fe200078e00e6 */
[----:B------:R-:W-:Y:S01]  /*0ff0*/  IADD3.X R227, R19, R23, R0, P2, !PT ;  /* 0x0000001713e37210 */ /* 0x000fe200017fe400 */
[----:B------:R1:W-:Y:S01]  /*1000*/  @!P1 LDGSTS.E.BYPASS.LTC128B.128 [R220+0x3000], [R16.64+0x40] ;  /* 0x0300004010dc9fae */ /* 0x0003e2000b901d4e */
[----:B------:R-:W-:Y:S01]  /*1010*/  LOP3.LUT R8, R10, 0x7fffffe, RZ, 0xc0, !PT ;  /* 0x07fffffe0a087812 */ /* 0x000fe200078ec0ff */
[----:B------:R-:W-:Y:S01]  /*1020*/  IMAD R0, R240, c[0x0][0x1a4], R13 ;  /* 0x00006900f0007a24 */ /* 0x000fe200078e020d */
[----:B------:R-:W-:Y:S01]  /*1030*/  IADD3 R18, P2, R18, R20, RZ ;  /* 0x0000001412127210 */ /* 0x000fe20007f5e0ff */
[----:B------:R-:W-:Y:S01]  /*1040*/  IMAD.WIDE.U32 R226, R242, c[0x0][0x1b0], R226 ;  /* 0x00006c00f2e27a25 */ /* 0x000fe200078e00e2 */
[----:B------:R-:W-:Y:S01]  /*1050*/  LEA.HI R3, R3, R12, RZ, 0x2 ;  /* 0x0000000c03037211 */ /* 0x000fe200078f10ff */
[----:B------:R1:W-:Y:S01]  /*1060*/  @!P1 LDGSTS.E.BYPASS.LTC128B.128 [R220+0x5000], [R16.64+0x80] ;  /* 0x0500008010dc9fae */ /* 0x0003e2000b901d4e */
[----:B------:R-:W-:Y:S01]  /*1070*/  IADD3.X R19, R7, R21, R0, P2, !PT ;  /* 0x0000001507137210 */ /* 0x000fe200017fe400 */
[----:B------:R-:W-:Y:S01]  /*1080*/  IMAD.IADD R229, R227, 0x1, R229 ;  /* 0x00000001e3e57824 */ /* 0x000fe200078e02e5 */
[----:B------:R-:W-:Y:S01]  /*1090*/  SHF.R.S32.HI R0, RZ, 0x1, R10 ;  /* 0x00000001ff007819 */ /* 0x000fe2000001140a */
[----:B------:R-:W-:Y:S01]  /*10a0*/  IMAD.MOV.U32 R228, RZ, RZ, R226 ;  /* 0x000000ffffe47224 */ /* 0x000fe200078e00e2 */
[----:B------:R-:W-:Y:S01]  /*10b0*/  LOP3.LUT R3, R3, 0xfffffffc, RZ, 0xc0, !PT ;  /* 0xfffffffc03037812 */ /* 0x000fe200078ec0ff */
[----:B------:R-:W-:Y:S01]  /*10c0*/  IMAD.IADD R8, R11, 0x1, -R8 ;  /* 0x000000010b087824 */ /* 0x000fe200078e0a08 */
[----:B------:R3:W-:Y:S01]  /*10d0*/  @!P0 LDGSTS.E.BYPASS.LTC128B.128 [R220+0x1800], [R14.64] ;  /* 0x018000000edc8fae */ /* 0x0007e2000b901d4e */
[----:B------:R-:W-:-:S03]  /*10e0*/  IMAD.WIDE.U32 R20, R121, UR10, R228 ;  /* 0x0000000a79147c25 */ /* 0x000fc6000f8e00e4 */
[----:B------:R3:W-:Y:S01]  /*10f0*/  @!P0 LDGSTS.E.BYPASS.LTC128B.128 [R220+0x3800], [R14.64+0x40] ;  /* 0x038000400edc8fae */ /* 0x0007e2000b901d4e */
[----:B------:R-:W-:Y:S01]  /*1100*/  IMAD.IADD R6, R21, 0x1, R6 ;  /* 0x0000000115067824 */ /* 0x000fe200078e0206 */
[----:B------:R-:W-:Y:S01]  /*1110*/  @!P6 LEA R10, P2, R20, c[0x0][0x168], 0x1 ;  /* 0x00005a00140aea11 */ /* 0x000fe200078408ff */
[----:B------:R-:W-:Y:S01]  /*1120*/  IMAD.IADD R3, R12, 0x1, -R3 ;  /* 0x000000010c037824 */ /* 0x000fe200078e0a03 */
[----:B------:R3:W-:Y:S01]  /*1130*/  @!P0 LDGSTS.E.BYPASS.LTC128B.128 [R220+0x5800], [R14.64+0x80] ;  /* 0x058000800edc8fae */ /* 0x0007e2000b901d4e */
[----:B------:R-:W-:Y:S01]  /*1140*/  IMAD.SHL.U32 R216, R0, 0x40, RZ ;  /* 0x0000004000d87824 */ /* 0x000fe200078e00ff */
[C---:B------:R-:W-:Y:S01]  /*1150*/  @!P6 LEA.HI.X R11, R20.reuse, c[0x0][0x16c], R6, 0x1, P2 ;  /* 0x00005b00140bea11 */ /* 0x040fe200010f0c06 */
[----:B------:R-:W-:Y:S01]  /*1160*/  IMAD.SHL.U32 R9, R9, 0x8, RZ ;  /* 0x0000000809097824 */ /* 0x000fe200078e00ff */
[----:B------:R-:W-:Y:S01]  /*1170*/  @!P5 IADD3 R7, P2, R20, UR6, RZ ;  /* 0x000000061407dc10 */ /* 0x000fe2000ff5e0ff */
[----:B------:R-:W-:Y:S01]  /*1180*/  IMAD R249, R249, c[0x0][0x1b8], RZ ;  /* 0x00006e00f9f97a24 */ /* 0x000fe200078e02ff */
[----:B------:R-:W-:Y:S01]  /*1190*/  LOP3.LUT R216, R216, 0xc0, RZ, 0xc0, !PT ;  /* 0x000000c0d8d87812 */ /* 0x000fe200078ec0ff */
[----:B------:R4:W-:Y:S01]  /*11a0*/  @!P6 LDGSTS.E.BYPASS.LTC128B.128 [R220+0x6000], [R10.64] ;  /* 0x060000000adcefae */ /* 0x0009e2000b901d4e */
[----:B------:R-:W-:Y:S01]  /*11b0*/  @!P5 IADD3.X R6, R6, UR7, RZ, P2, !PT ;  /* 0x000000070606dc10 */ /* 0x000fe200097fe4ff */
[----:B------:R-:W-:Y:S01]  /*11c0*/  IMAD R249, R242, c[0x0][0x1bc], R249 ;  /* 0x00006f00f2f97a24 */ /* 0x000fe200078e02f9 */
[C---:B------:R-:W-:Y:S01]  /*11d0*/  @!P5 LEA R12, P2, R7.reuse, c[0x0][0x168], 0x1 ;  /* 0x00005a00070cda11 */ /* 0x040fe200078408ff */
[----:B------:R4:W-:Y:S01]  /*11e0*/  @!P6 LDGSTS.E.BYPASS.LTC128B.128 [R220+0x7000], [R10.64+0x40] ;  /* 0x070000400adcefae */ /* 0x0009e2000b901d4e */
[----:B------:R-:W-:Y:S01]  /*11f0*/  LOP3.LUT R9, R216, 0x8, R9, 0xf8, !PT ;  /* 0x00000008d8097812 */ /* 0x000fe200078ef809 */
[----:B------:R-:W-:Y:S01]  /*1200*/  IMAD.WIDE.U32 R242, R242, c[0x0][0x1b8], R18 ;  /* 0x00006e00f2f27a25 */ /* 0x000fe200078e0012 */
[----:B------:R-:W-:Y:S01]  /*1210*/  @!P5 LEA.HI.X R13, R7, c[0x0][0x16c], R6, 0x1, P2 ;  /* 0x00005b00070dda11 */ /* 0x000fe200010f0c06 */
[----:B------:R4:W-:Y:S01]  /*1220*/  @!P6 LDGSTS.E.BYPASS.LTC128B.128 [R220+0x8000], [R10.64+0x80] ;  /* 0x080000800adcefae */ /* 0x0009e2000b901d4e */
[----:B------:R-:W-:Y:S01]  /*1230*/  SHF.R.U32.HI R216, RZ, 0x3, R216 ;  /* 0x00000003ffd87819 */ /* 0x000fe200000116d8 */
[----:B------:R-:W-:-:S02]  /*1240*/  IMAD.SHL.U32 R6, R3, 0x40, RZ ;  /* 0x0000004003067824 */ /* 0x000fc400078e00ff */
[----:B------:R3:W-:Y:S01]  /*1250*/  @!P5 LDGSTS.E.BYPASS.LTC128B.128 [R220+0x6800], [R12.64] ;  /* 0x068000000cdcdfae */ /* 0x0007e2000b901d4e */
[----:B------:R-:W-:Y:S01]  /*1260*/  LOP3.LUT R216, R9, R216, RZ, 0x3c, !PT ;  /* 0x000000d809d87212 */ /* 0x000fe200078e3cff */
[----:B------:R-:W-:Y:S01]  /*1270*/  IMAD.SHL.U32 R9, R5, 0x8, RZ ;  /* 0x0000000805097824 */ /* 0x000fe200078e00ff */
[----:B------:R-:W-:Y:S01]  /*1280*/  LOP3.LUT R6, R6, 0xc0, RZ, 0xc0, !PT ;  /* 0x000000c006067812 */ /* 0x000fe200078ec0ff */
[----:B------:R3:W-:Y:S01]  /*1290*/  @!P5 LDGSTS.E.BYPASS.LTC128B.128 [R220+0x7800], [R12.64+0x40] ;  /* 0x078000400cdcdfae */ /* 0x0007e2000b901d4e */
[----:B------:R-:W-:Y:S02]  /*12a0*/  IMAD.IADD R249, R243, 0x1, R249 ;  /* 0x00000001f3f97824 */ /* 0x000fe400078e02f9 */
[----:B------:R-:W-:Y:S01]  /*12b0*/  IMAD.SHL.U32 R4, R4, 0x20, RZ ;  /* 0x0000002004047824 */ /* 0x000fe200078e00ff */
[----:B------:R3:W-:Y:S01]  /*12c0*/  @!P5 LDGSTS.E.BYPASS.LTC128B.128 [R220+0x8800], [R12.64+0x80] ;  /* 0x088000800cdcdfae */ /* 0x0007e2000b901d4e */
[----:B------:R-:W-:Y:S01]  /*12d0*/  IMAD.MOV.U32 R248, RZ, RZ, R242 ;  /* 0x000000fffff87224 */ /* 0x000fe200078e00f2 */
[----:B------:R-:W-:Y:S01]  /*12e0*/  LOP3.LUT R9, R6, 0x8, R9, 0xf8, !PT ;  /* 0x0000000806097812 */ /* 0x000fe200078ef809 */
[----:B------:R-:W-:Y:S01]  /*12f0*/  IMAD R7, R5, 0x8, R8 ;  /* 0x0000000805077824 */ /* 0x000fe200078e0208 */
[----:B------:R-:W0:Y:S01]  /*1300*/  LDGDEPBAR ;  /* 0x00000000000079af */ /* 0x000e220000000000 */
[----:B------:R-:W-:Y:S01]  /*1310*/  LOP3.LUT R122, R4, 0xffffff00, RZ, 0xc0, !PT ;  /* 0xffffff00047a7812 */ /* 0x000fe200078ec0ff */
[----:B------:R-:W-:Y:S01]  /*1320*/  IMAD.SHL.U32 R252, R124, 0x2, RZ ;  /* 0x000000027cfc7824 */ /* 0x000fe200078e00ff */
[----:B------:R-:W-:Y:S01]  /*1330*/  SHF.R.U32.HI R6, RZ, 0x3, R6 ;  /* 0x00000003ff067819 */ /* 0x000fe20000011606 */
[----:B------:R-:W-:-:S03]  /*1340*/  IMAD.U32 R216, R7, 0x20, R216 ;  /* 0x0000002007d87824 */ /* 0x000fc600078e00d8 */
[----:B------:R-:W-:Y:S01]  /*1350*/  LOP3.LUT R252, R252, 0x6, RZ, 0xc0, !PT ;  /* 0x00000006fcfc7812 */ /* 0x000fe200078ec0ff */
[----:B------:R-:W-:Y:S02]  /*1360*/  IMAD.SHL.U32 R216, R216, 0x2, RZ ;  /* 0x00000002d8d87824 */ /* 0x000fe400078e00ff */
[----:B----4-:R-:W-:-:S04]  /*1370*/  IMAD.WIDE.U32 R10, R121, UR12, R248 ;  /* 0x0000000c790a7c25 */ /* 0x010fc8000f8e00f8 */
[----:B------:R-:W-:Y:S01]  /*1380*/  IMAD.IADD R4, R11, 0x1, R2 ;  /* 0x000000010b047824 */ /* 0x000fe200078e0202 */
[C---:B------:R-:W-:Y:S02]  /*1390*/  @!P4 LEA R8, P1, R10.reuse, c[0x0][0x170], 0x1 ;  /* 0x00005c000a08ca11 */ /* 0x040fe400078208ff */
[----:B------:R-:W-:Y:S01]  /*13a0*/  LOP3.LUT R2, R9, R6, RZ, 0x3c, !PT ;  /* 0x0000000609027212 */ /* 0x000fe200078e3cff */
[----:B------:R-:W-:Y:S01]  /*13b0*/  IMAD R6, R127, 0x200, R122 ;  /* 0x000002007f067824 */ /* 0x000fe200078e027a */
[C---:B------:R-:W-:Y:S02]  /*13c0*/  @!P3 IADD3 R5, P0, R10.reuse, UR4, RZ ;  /* 0x000000040a05bc10 */ /* 0x040fe4000ff1e0ff */
[----:B------:R-:W-:Y:S01]  /*13d0*/  @!P4 LEA.HI.X R9, R10, c[0x0][0x174], R4, 0x1, P1 ;  /* 0x00005d000a09ca11 */ /* 0x000fe200008f0c04 */
[----:B------:R-:W-:Y:S01]  /*13e0*/  IMAD R217, R123, 0x20, R6 ;  /* 0x000000207bd97824 */ /* 0x000fe200078e0206 */
[----:B------:R-:W-:-:S04]  /*13f0*/  DEPBAR.LE SB0, 0x0 ;  /* 0x000080000000791a */ /* 0x000fc80000000000 */
[----:B------:R-:W-:Y:S01]  /*1400*/  BAR.SYNC.DEFER_BLOCKING 0x0 ;  /* 0x0000000000007b1d */ /* 0x000fe20000010000 */
[----:B------:R-:W-:Y:S01]  /*1410*/  @!P3 IADD3.X R4, R4, UR5, RZ, P0, !PT ;  /* 0x000000050404bc10 */ /* 0x000fe200087fe4ff */
[C---:B------:R-:W-:Y:S01]  /*1420*/  IMAD.IADD R217, R2.reuse, 0x1, R217 ;  /* 0x0000000102d97824 */ /* 0x040fe200078e02d9 */
[----:B------:R-:W-:Y:S01]  /*1430*/  @!P3 LEA R10, P0, R5, c[0x0][0x170], 0x1 ;  /* 0x00005c00050aba11 */ /* 0x000fe200078008ff */
[----:B------:R-:W-:Y:S01]  /*1440*/  IMAD R123, R123, 0x20, R122 ;  /* 0x000000207b7b7824 */ /* 0x000fe200078e027a */
[----:B------:R-:W-:Y:S01]  /*1450*/  LOP3.LUT P1, RZ, R3, 0x2, RZ, 0xc0, !PT ;  /* 0x0000000203ff7812 */ /* 0x000fe2000782c0ff */
[----:B------:R-:W-:Y:S01]  /*1460*/  IMAD.SHL.U32 R217, R217, 0x2, RZ ;  /* 0x00000002d9d97824 */ /* 0x000fe200078e00ff */
[----:B------:R-:W-:Y:S01]  /*1470*/  @!P3 LEA.HI.X R11, R5, c[0x0][0x174], R4, 0x1, P0 ;  /* 0x00005d00050bba11 */ /* 0x000fe200000f0c04 */
[----:B------:R-:W-:Y:S01]  /*1480*/  IMAD.IADD R2, R2, 0x1, R123 ;  /* 0x0000000102027824 */ /* 0x000fe200078e027b */
[----:B------:R-:W-:Y:S01]  /*1490*/  LOP3.LUT P0, RZ, R0, 0x2, RZ, 0xc0, !PT ;  /* 0x0000000200ff7812 */ /* 0x000fe2000780c0ff */
[----:B------:R-:W-:-:S05]  /*14a0*/  IMAD.MOV.U32 R0, RZ, RZ, 0x10 ;  /* 0x00000010ff007424 */ /* 0x000fca00078e00ff */
[C---:B------:R-:W-:Y:S02]  /*14b0*/  SEL R3, R0.reuse, 0xfffffff0, !P0 ;  /* 0xfffffff000037807 */ /* 0x040fe40004000000 */
[----:B------:R-:W-:-:S03]  /*14c0*/  SEL R0, R0, 0xfffffff0, !P1 ;  /* 0xfffffff000007807 */ /* 0x000fc60004800000 */
[----:B------:R-:W-:Y:S01]  /*14d0*/  IMAD R213, R3, 0x2, R216 ;  /* 0x0000000203d57824 */ /* 0x000fe200078e02d8 */
[----:B------:R-:W-:Y:S01]  /*14e0*/  LOP3.LUT R3, R128, 0xffffffe0, RZ, 0xc0, !PT ;  /* 0xffffffe080037812 */ /* 0x000fe200078ec0ff */
[----:B------:R-:W-:Y:S01]  /*14f0*/  IMAD R215, R0, 0x2, R217 ;  /* 0x0000000200d77824 */ /* 0x000fe200078e02d9 */
[----:B------:R-:W-:Y:S03]  /*1500*/  @P4 STS [R220+0x9000], RZ ;  /* 0x009000ffdc004388 */ /* 0x000fe60000000800 */
[----:B------:R-:W-:Y:S01]  /*1510*/  IMAD.IADD R3, R124, 0x1, -R3 ;  /* 0x000000017c037824 */ /* 0x000fe200078e0a03 */
[----:B------:R-:W-:Y:S04]  /*1520*/  @P4 STS [R220+0x9004], RZ ;  /* 0x009004ffdc004388 */ /* 0x000fe80000000800 */
[----:B------:R-:W-:Y:S01]  /*1530*/  SHF.R.S32.HI R222, RZ, 0x1f, R3 ;  /* 0x0000001fffde7819 */ /* 0x000fe20000011403 */
[----:B------:R-:W-:Y:S03]  /*1540*/  @P4 STS.64 [R220+0x9008], RZ ;  /* 0x009008ffdc004388 */ /* 0x000fe60000000a00 */
[----:B------:R-:W-:Y:S01]  /*1550*/  LEA.HI R222, R222, R3, RZ, 0x2 ;  /* 0x00000003dede7211 */ /* 0x000fe200078f10ff */
[----:B------:R-:W-:Y:S01]  /*1560*/  @P4 STS.128 [R220+0xa000], RZ ;  /* 0x00a000ffdc004388 */ /* 0x000fe20000000c00 */
[----:B------:R-:W-:-:S02]  /*1570*/  IMAD R3, R127, 0x10, R126 ;  /* 0x000000107f037824 */ /* 0x000fc400078e027e */
[----:B------:R-:W-:Y:S01]  /*1580*/  SHF.R.S32.HI R222, RZ, 0x2, R222 ;  /* 0x00000002ffde7819 */ /* 0x000fe200000114de */
[----:B------:R-:W-:Y:S03]  /*1590*/  @P4 STS.128 [R220+0xb000], RZ ;  /* 0x00b000ffdc004388 */ /* 0x000fe60000000c00 */
[----:B------:R-:W-:Y:S01]  /*15a0*/  IADD3 R3, R3, 0x1, R222 ;  /* 0x0000000103037810 */ /* 0x000fe20007ffe0de */
[----:B------:R-:W-:Y:S01]  /*15b0*/  @!PT LDS RZ, [RZ] ;  /* 0x00000000fffff984 */ /* 0x000fe20000000800 */
[----:B------:R-:W-:Y:S01]  /*15c0*/  @!PT LDS RZ, [RZ] ;  /* 0x00000000fffff984 */ /* 0x000fe20000000800 */
[----:B------:R-:W-:Y:S01]  /*15d0*/  @!PT LDS RZ, [RZ] ;  /* 0x00000000fffff984 */ /* 0x000fe20000000800 */
[----:B------:R4:W-:Y:S04]  /*15e0*/  @!P4 LDGSTS.E.BYPASS.LTC128B.128 [R220+0x9000], [R8.64] ;  /* 0x0900000008dccfae */ /* 0x0009e8000b901d4e */
[----:B------:R4:W-:Y:S04]  /*15f0*/  @!P4 LDGSTS.E.BYPASS.LTC128B.128 [R220+0xa000], [R8.64+0x40] ;  /* 0x0a00004008dccfae */ /* 0x0009e8000b901d4e */
[----:B------:R4:W-:Y:S04]  /*1600*/  @!P4 LDGSTS.E.BYPASS.LTC128B.128 [R220+0xb000], [R8.64+0x80] ;  /* 0x0b00008008dccfae */ /* 0x0009e8000b901d4e */
[----:B------:R-:W-:Y:S04]  /*1610*/  @P3 STS.128 [R220+0x9800], RZ ;  /* 0x009800ffdc003388 */ /* 0x000fe80000000c00 */
[----:B------:R-:W-:Y:S04]  /*1620*/  @P3 STS.128 [R220+0xa800], RZ ;  /* 0x00a800ffdc003388 */ /* 0x000fe80000000c00 */
[----:B------:R-:W-:Y:S04]  /*1630*/  @P3 STS.128 [R220+0xb800], RZ ;  /* 0x00b800ffdc003388 */ /* 0x000fe80000000c00 */
[----:B------:R-:W-:Y:S01]  /*1640*/  @!PT LDS RZ, [RZ] ;  /* 0x00000000fffff984 */ /* 0x000fe20000000800 */
[----:B------:R-:W-:Y:S01]  /*1650*/  @!PT LDS RZ, [RZ] ;  /* 0x00000000fffff984 */ /* 0x000fe20000000800 */
[----:B------:R-:W-:Y:S01]  /*1660*/  @!PT LDS RZ, [RZ] ;  /* 0x00000000fffff984 */ /* 0x000fe20000000800 */
[----:B------:R4:W-:Y:S04]  /*1670*/  @!P3 LDGSTS.E.BYPASS.LTC128B.128 [R220+0x9800], [R10.64] ;  /* 0x098000000adcbfae */ /* 0x0009e8000b901d4e */
[----:B------:R4:W-:Y:S04]  /*1680*/  @!P3 LDGSTS.E.BYPASS.LTC128B.128 [R220+0xa800], [R10.64+0x40] ;  /* 0x0a8000400adcbfae */ /* 0x0009e8000b901d4e */
[----:B------:R4:W-:Y:S04]  /*1690*/  @!P3 LDGSTS.E.BYPASS.LTC128B.128 [R220+0xb800], [R10.64+0x80] ;  /* 0x0b8000800adcbfae */ /* 0x0009e8000b901d4e */
[----:B------:R-:W-:Y:S04]  /*16a0*/  LDSM.16.M88.4 R84, [R216+0x6000] ;  /* 0x00600000d854783b */ /* 0x000fe80000000200 */
[----:B------:R-:W5:Y:S04]  /*16b0*/  LDSM.16.M88.4 R60, [R217+0x1000] ;  /* 0x00100000d93c783b */ /* 0x000f680000000200 */
[----:B------:R-:W1:Y:S04]  /*16c0*/  LDSM.16.M88.4 R76, [R216+0x6400] ;  /* 0x00640000d84c783b */ /* 0x000e680000000200 */
[----:B------:R-:W1:Y:S04]  /*16d0*/  LDSM.16.M88.4 R68, [R216+0x6800] ;  /* 0x00680000d844783b */ /* 0x000e680000000200 */
[----:B------:R-:W3:Y:S04]  /*16e0*/  LDSM.16.M88.4 R108, [R216+0x6c00] ;  /* 0x006c0000d86c783b */ /* 0x000ee80000000200 */
[----:B------:R-:W1:Y:S04]  /*16f0*/  LDSM.16.M88.4 R56, [R217] ;  /* 0x00000000d938783b */ /* 0x000e680000000200 */
[----:B------:R-:W-:Y:S04]  /*1700*/  LDSM.16.M88.4 R104, [R213+0x6000] ;  /* 0x00600000d568783b */ /* 0x000fe80000000200 */
[----:B------:R-:W2:Y:S04]  /*1710*/  LDSM.16.M88.4 R4, [R215+0x1000] ;  /* 0x00100000d704783b */ /* 0x000ea80000000200 */
[----:B------:R-:W2:Y:S04]  /*1720*/  LDSM.16.M88.4 R100, [R213+0x6400] ;  /* 0x00640000d564783b */ /* 0x000ea80000000200 */
[----:B------:R-:W2:Y:S04]  /*1730*/  LDSM.16.M88.4 R96, [R213+0x6800] ;  /* 0x00680000d560783b */ /* 0x000ea80000000200 */
[----:B------:R-:W2:Y:S01]  /*1740*/  LDSM.16.M88.4 R92, [R213+0x6c00] ;  /* 0x006c0000d55c783b */ /* 0x000ea20000000200 */
[C---:B-----5:R-:W-:Y:S03]  /*1750*/  HMMA.16816.F32 R36, R60.reuse, R84, RZ ;  /* 0x000000543c24723c */ /* 0x060fe600000018ff */
[----:B------:R-:W5:Y:S04]  /*1760*/  LDSM.16.M88.4 R52, [R215] ;  /* 0x00000000d734783b */ /* 0x000f680000000200 */
[----:B------:R-:W-:Y:S01]  /*1770*/  LDSM.16.M88.4 R48, [R217+0x3000] ;  /* 0x00300000d930783b */ /* 0x000fe20000000200 */
[C---:B------:R-:W-:Y:S03]  /*1780*/  HMMA.16816.F32 R32, R60.reuse, R86, RZ ;  /* 0x000000563c20723c */ /* 0x040fe600000018ff */
[----:B------:R-:W5:Y:S04]  /*1790*/  LDSM.16.M88.4 R44, [R216+0x7000] ;  /* 0x00700000d82c783b */ /* 0x000f680000000200 */
[----:B------:R-:W5:Y:S01]  /*17a0*/  LDSM.16.M88.4 R40, [R216+0x7400] ;  /* 0x00740000d828783b */ /* 0x000f620000000200 */
[C---:B-1----:R-:W-:Y:S03]  /*17b0*/  HMMA.16816.F32 R28, R60.reuse, R76, RZ ;  /* 0x0000004c3c1c723c */ /* 0x042fe600000018ff */
[----:B----4-:R-:W1:Y:S04]  /*17c0*/  LDSM.16.M88.4 R8, [R216+0x7800] ;  /* 0x00780000d808783b */ /* 0x010e680000000200 */
[----:B------:R-:W4:Y:S01]  /*17d0*/  LDSM.16.M88.4 R116, [R216+0x7c00] ;  /* 0x007c0000d874783b */ /* 0x000f220000000200 */
[C---:B------:R-:W-:Y:S03]  /*17e0*/  HMMA.16816.F32 R20, R60.reuse, R68, RZ ;  /* 0x000000443c14723c */ /* 0x040fe600000018ff */
[----:B------:R-:W-:Y:S04]  /*17f0*/  LDSM.16.M88.4 R112, [R215+0x2000] ;  /* 0x00200000d770783b */ /* 0x000fe80000000200 */
[----:B------:R-:W0:Y:S01]  /*1800*/  LDGDEPBAR ;  /* 0x00000000000079af */ /* 0x000e220000000000 */
[C---:B---3--:R-:W-:Y:S08]  /*1810*/  HMMA.16816.F32 R12, R60.reuse, R108, RZ ;  /* 0x0000006c3c0c723c */ /* 0x048ff000000018ff */
[C---:B--2---:R-:W-:Y:S08]  /*1820*/  HMMA.16816.F32 R24, R60.reuse, R78, RZ ;  /* 0x0000004e3c18723c */ /* 0x044ff000000018ff */
[C---:B------:R-:W-:Y:S08]  /*1830*/  HMMA.16816.F32 R16, R60.reuse, R70, RZ ;  /* 0x000000463c10723c */ /* 0x040ff000000018ff */
[----:B------:R-:W-:Y:S08]  /*1840*/  HMMA.16816.F32 R60, R60, R110, RZ ;  /* 0x0000006e3c3c723c */ /* 0x000ff000000018ff */
[C---:B------:R-:W-:Y:S08]  /*1850*/  HMMA.16816.F32 R88, R56.reuse, R84, RZ ;  /* 0x000000543858723c */ /* 0x040ff000000018ff */
[C---:B------:R-:W-:Y:S08]  /*1860*/  HMMA.16816.F32 R84, R56.reuse, R86, RZ ;  /* 0x000000563854723c */ /* 0x040ff000000018ff */
[C---:B------:R-:W-:Y:S08]  /*1870*/  HMMA.16816.F32 R80, R56.reuse, R76, RZ ;  /* 0x0000004c3850723c */ /* 0x040ff000000018ff */
[C---:B------:R-:W-:Y:S08]  /*1880*/  HMMA.16816.F32 R72, R56.reuse, R68, RZ ;  /* 0x000000443848723c */ /* 0x040ff000000018ff */
[C---:B------:R-:W-:Y:S08]  /*1890*/  HMMA.16816.F32 R76, R56.reuse, R78, RZ ;  /* 0x0000004e384c723c */ /* 0x040ff000000018ff */
[C---:B------:R-:W-:Y:S08]  /*18a0*/  HMMA.16816.F32 R68, R56.reuse, R70, RZ ;  /* 0x000000463844723c */ /* 0x040ff000000018ff */
[C---:B------:R-:W-:Y:S08]  /*18b0*/  HMMA.16816.F32 R64, R56.reuse, R108, RZ ;  /* 0x0000006c3840723c */ /* 0x040ff000000018ff */
[----:B------:R-:W-:Y:S01]  /*18c0*/  HMMA.16816.F32 R56, R56, R110, RZ ;  /* 0x0000006e3838723c */ /* 0x000fe200000018ff */
[----:B------:R-:W-:Y:S07]  /*18d0*/  LDSM.16.M88.4 R108, [R215+0x3000] ;  /* 0x00300000d76c783b */ /* 0x000fee0000000200 */
        /* <DEDUP_REMOVED lines=8> */
[----:B------:R-:W2:Y:S07]  /*1960*/  LDSM.16.M88.4 R4, [R217+0x2000] ;  /* 0x00200000d904783b */ /* 0x000eae0000000200 */
[C---:B-----5:R-:W-:Y:S08]  /*1970*/  HMMA.16816.F32 R88, R52.reuse, R104, R88 ;  /* 0x000000683458723c */ /* 0x060ff00000001858 */
[C---:B------:R-:W-:Y:S01]  /*1980*/  HMMA.16816.F32 R84, R52.reuse, R106, R84 ;  /* 0x0000006a3454723c */ /* 0x040fe20000001854 */
[----:B------:R-:W3:Y:S07]  /*1990*/  LDSM.16.M88.4 R104, [R213+0x7000] ;  /* 0x00700000d568783b */ /* 0x000eee0000000200 */
[C---:B------:R-:W-:Y:S08]  /*19a0*/  HMMA.16816.F32 R80, R52.reuse, R100, R80 ;  /* 0x000000643450723c */ /* 0x040ff00000001850 */
[C---:B------:R-:W-:Y:S08]  /*19b0*/  HMMA.16816.F32 R72, R52.reuse, R96, R72 ;  /* 0x000000603448723c */ /* 0x040ff00000001848 */
[C---:B------:R-:W-:Y:S08]  /*19c0*/  HMMA.16816.F32 R64, R52.reuse, R92, R64 ;  /* 0x0000005c3440723c */ /* 0x040ff00000001840 */
[C---:B------:R-:W-:Y:S01]  /*19d0*/  HMMA.16816.F32 R76, R52.reuse, R102, R76 ;  /* 0x00000066344c723c */ /* 0x040fe2000000184c */
[----:B------:R-:W5:Y:S07]  /*19e0*/  LDSM.16.M88.4 R100, [R213+0x7400] ;  /* 0x00740000d564783b */ /* 0x000f6e0000000200 */
[C---:B------:R-:W-:Y:S01]  /*19f0*/  HMMA.16816.F32 R68, R52.reuse, R98, R68 ;  /* 0x000000623444723c */ /* 0x040fe20000001844 */
[----:B------:R-:W2:Y:S07]  /*1a00*/  LDSM.16.M88.4 R96, [R213+0x7800] ;  /* 0x00780000d560783b */ /* 0x000eae0000000200 */
[----:B------:R-:W-:Y:S01]  /*1a10*/  HMMA.16816.F32 R56, R52, R94, R56 ;  /* 0x0000005e3438723c */ /* 0x000fe20000001838 */
[----:B------:R-:W2:Y:S04]  /*1a20*/  LDSM.16.M88.4 R92, [R213+0x7c00] ;  /* 0x007c0000d55c783b */ /* 0x000ea80000000200 */
[----:B------:R-:W-:Y:S03]  /*1a30*/  LDSM.16.M88.4 R52, [R217+0x5000] ;  /* 0x00500000d934783b */ /* 0x000fe60000000200 */
[C---:B------:R-:W-:Y:S08]  /*1a40*/  HMMA.16816.F32 R36, R48.reuse, R44, R36 ;  /* 0x0000002c3024723c */ /* 0x040ff00000001824 */
[C---:B------:R-:W-:Y:S08]  /*1a50*/  HMMA.16816.F32 R28, R48.reuse, R40, R28 ;  /* 0x00000028301c723c */ /* 0x040ff0000000181c */
[C---:B-1----:R-:W-:Y:S08]  /*1a60*/  HMMA.16816.F32 R20, R48.reuse, R8, R20 ;  /* 0x000000083014723c */ /* 0x042ff00000001814 */
[C---:B----4-:R-:W-:Y:S08]  /*1a70*/  HMMA.16816.F32 R12, R48.reuse, R116, R12 ;  /* 0x00000074300c723c */ /* 0x050ff0000000180c */
[C---:B------:R-:W-:Y:S08]  /*1a80*/  HMMA.16816.F32 R32, R48.reuse, R46, R32 ;  /* 0x0000002e3020723c */ /* 0x040ff00000001820 */
[C---:B------:R-:W-:Y:S08]  /*1a90*/  HMMA.16816.F32 R24, R48.reuse, R42, R24 ;  /* 0x0000002a3018723c */ /* 0x040ff00000001818 */
[C---:B------:R-:W-:Y:S08]  /*1aa0*/  HMMA.16816.F32 R16, R48.reuse, R10, R16 ;  /* 0x0000000a3010723c */ /* 0x040ff00000001810 */
[----:B------:R-:W-:Y:S01]  /*1ab0*/  HMMA.16816.F32 R60, R48, R118, R60 ;  /* 0x00000076303c723c */ /* 0x000fe2000000183c */
[----:B------:R-:W1:Y:S07]  /*1ac0*/  LDSM.16.M88.4 R48, [R216+0x8000] ;  /* 0x00800000d830783b */ /* 0x000e6e0000000200 */
[C---:B--2---:R-:W-:Y:S08]  /*1ad0*/  HMMA.16816.F32 R88, R4.reuse, R44, R88 ;  /* 0x0000002c0458723c */ /* 0x044ff00000001858 */
[C---:B------:R-:W-:Y:S01]  /*1ae0*/  HMMA.16816.F32 R84, R4.reuse, R46, R84 ;  /* 0x0000002e0454723c */ /* 0x040fe20000001854 */
[----:B------:R-:W2:Y:S07]  /*1af0*/  LDSM.16.M88.4 R44, [R216+0x8400] ;  /* 0x00840000d82c783b */ /* 0x000eae0000000200 */
[C---:B------:R-:W-:Y:S08]  /*1b00*/  HMMA.16816.F32 R80, R4.reuse, R40, R80 ;  /* 0x000000280450723c */ /* 0x040ff00000001850 */
[C---:B------:R-:W-:Y:S01]  /*1b10*/  HMMA.16816.F32 R76, R4.reuse, R42, R76 ;  /* 0x0000002a044c723c */ /* 0x040fe2000000184c */
[----:B------:R-:W4:Y:S07]  /*1b20*/  LDSM.16.M88.4 R40, [R216+0x8800] ;  /* 0x00880000d828783b */ /* 0x000f2e0000000200 */
[C---:B------:R-:W-:Y:S08]  /*1b30*/  HMMA.16816.F32 R72, R4.reuse, R8, R72 ;  /* 0x000000080448723c */ /* 0x040ff00000001848 */
[C---:B------:R-:W-:Y:S01]  /*1b40*/  HMMA.16816.F32 R68, R4.reuse, R10, R68 ;  /* 0x0000000a0444723c */ /* 0x040fe20000001844 */
[----:B------:R-:W1:Y:S07]  /*1b50*/  LDSM.16.M88.4 R8, [R216+0x8c00] ;  /* 0x008c0000d808783b */ /* 0x000e6e0000000200 */
[C---:B------:R-:W-:Y:S08]  /*1b60*/  HMMA.16816.F32 R64, R4.reuse, R116, R64 ;  /* 0x000000740440723c */ /* 0x040ff00000001840 */
[----:B------:R-:W-:Y:S01]  /*1b70*/  HMMA.16816.F32 R56, R4, R118, R56 ;  /* 0x000000760438723c */ /* 0x000fe20000001838 */
[----:B------:R-:W1:Y:S07]  /*1b80*/  LDSM.16.M88.4 R4, [R217+0x4000] ;  /* 0x00400000d904783b */ /* 0x000e6e0000000200 */
[C---:B---3--:R-:W-:Y:S08]  /*1b90*/  HMMA.16816.F32 R36, R108.reuse, R104, R36 ;  /* 0x000000686c24723c */ /* 0x048ff00000001824 */
[C---:B------:R-:W-:Y:S08]  /*1ba0*/  HMMA.16816.F32 R32, R108.reuse, R106, R32 ;  /* 0x0000006a6c20723c */ /* 0x040ff00000001820 */
[C---:B-----5:R-:W-:Y:S08]  /*1bb0*/  HMMA.16816.F32 R28, R108.reuse, R100, R28 ;  /* 0x000000646c1c723c */ /* 0x060ff0000000181c */
[C---:B------:R-:W-:Y:S08]  /*1bc0*/  HMMA.16816.F32 R24, R108.reuse, R102, R24 ;  /* 0x000000666c18723c */ /* 0x040ff00000001818 */
[C---:B------:R-:W-:Y:S08]  /*1bd0*/  HMMA.16816.F32 R20, R108.reuse, R96, R20 ;  /* 0x000000606c14723c */ /* 0x040ff00000001814 */
[C---:B------:R-:W-:Y:S08]  /*1be0*/  HMMA.16816.F32 R16, R108.reuse, R98, R16 ;  /* 0x000000626c10723c */ /* 0x040ff00000001810 */
[C---:B------:R-:W-:Y:S08]  /*1bf0*/  HMMA.16816.F32 R12, R108.reuse, R92, R12 ;  /* 0x0000005c6c0c723c */ /* 0x040ff0000000180c */
[----:B------:R-:W-:Y:S08]  /*1c00*/  HMMA.16816.F32 R60, R108, R94, R60 ;  /* 0x0000005e6c3c723c */ /* 0x000ff0000000183c */
[C---:B------:R-:W-:Y:S08]  /*1c10*/  HMMA.16816.F32 R88, R112.reuse, R104, R88 ;  /* 0x000000687058723c */ /* 0x040ff00000001858 */
[C---:B------:R-:W-:Y:S08]  /*1c20*/  HMMA.16816.F32 R84, R112.reuse, R106, R84 ;  /* 0x0000006a7054723c */ /* 0x040ff00000001854 */
[C---:B------:R-:W-:Y:S08]  /*1c30*/  HMMA.16816.F32 R80, R112.reuse, R100, R80 ;  /* 0x000000647050723c */ /* 0x040ff00000001850 */
[----:B------:R-:W-:Y:S08]  /*1c40*/  HMMA.16816.F32 R76, R112, R102, R76 ;  /* 0x00000066704c723c */ /* 0x000ff0000000184c */
[C---:B-1----:R-:W-:Y:S08]  /*1c50*/  HMMA.16816.F32 R36, R52.reuse, R48, R36 ;  /* 0x000000303424723c */ /* 0x042ff00000001824 */
[C---:B------:R-:W-:Y:S08]  /*1c60*/  HMMA.16816.F32 R32, R52.reuse, R50, R32 ;  /* 0x000000323420723c */ /* 0x040ff00000001820 */
[C---:B--2---:R-:W-:Y:S08]  /*1c70*/  HMMA.16816.F32 R28, R52.reuse, R44, R28 ;  /* 0x0000002c341c723c */ /* 0x044ff0000000181c */
[C---:B------:R-:W-:Y:S08]  /*1c80*/  HMMA.16816.F32 R24, R52.reuse, R46, R24 ;  /* 0x0000002e3418723c */ /* 0x040ff00000001818 */
[C---:B----4-:R-:W-:Y:S08]  /*1c90*/  HMMA.16816.F32 R20, R52.reuse, R40, R20 ;  /* 0x000000283414723c */ /* 0x050ff00000001814 */
[C---:B------:R-:W-:Y:S08]  /*1ca0*/  HMMA.16816.F32 R16, R52.reuse, R42, R16 ;  /* 0x0000002a3410723c */ /* 0x040ff00000001810 */
[C---:B------:R-:W-:Y:S08]  /*1cb0*/  HMMA.16816.F32 R12, R52.reuse, R8, R12 ;  /* 0x00000008340c723c */ /* 0x040ff0000000180c */
[----:B------:R-:W-:Y:S01]  /*1cc0*/  HMMA.16816.F32 R60, R52, R10, R60 ;  /* 0x0000000a343c723c */ /* 0x000fe2000000183c */
[----:B------:R-:W-:Y:S07]  /*1cd0*/  LDSM.16.M88.4 R52, [R213+0x8000] ;  /* 0x00800000d534783b */ /* 0x000fee0000000200 */
[C---:B------:R-:W-:Y:S08]  /*1ce0*/  HMMA.16816.F32 R88, R4.reuse, R48, R88 ;  /* 0x000000300458723c */ /* 0x040ff00000001858 */
[----:B------:R-:W-:Y:S01]  /*1cf0*/  HMMA.16816.F32 R84, R4, R50, R84 ;  /* 0x000000320454723c */ /* 0x000fe20000001854 */
[----:B------:R-:W1:Y:S07]  /*1d00*/  LDSM.16.M88.4 R48, [R215+0x4000] ;  /* 0x00400000d730783b */ /* 0x000e6e0000000200 */
[C---:B------:R-:W-:Y:S08]  /*1d10*/  HMMA.16816.F32 R64, R112.reuse, R92, R64 ;  /* 0x0000005c7040723c */ /* 0x040ff00000001840 */
[----:B------:R-:W-:Y:S08]  /*1d20*/  HMMA.16816.F32 R56, R112, R94, R56 ;  /* 0x0000005e7038723c */ /* 0x000ff00000001838 */
[C---:B------:R-:W-:Y:S01]  /*1d30*/  HMMA.16816.F32 R92, R4.reuse, R44, R80 ;  /* 0x0000002c045c723c */ /* 0x040fe20000001850 */
[----:B------:R-:W2:Y:S07]  /*1d40*/  LDSM.16.M88.4 R80, [R215+0x5000] ;  /* 0x00500000d750783b */ /* 0x000eae0000000200 */
[----:B------:R-:W-:Y:S01]  /*1d50*/  HMMA.16816.F32 R76, R4, R46, R76 ;  /* 0x0000002e044c723c */ /* 0x000fe2000000184c */
[----:B------:R-:W3:Y:S07]  /*1d60*/  LDSM.16.M88.4 R44, [R213+0x8400] ;  /* 0x00840000d52c783b */ /* 0x000eee0000000200 */
[C---:B------:R-:W-:Y:S08]  /*1d70*/  HMMA.16816.F32 R72, R112.reuse, R96, R72 ;  /* 0x000000607048723c */ /* 0x040ff00000001848 */
[----:B------:R-:W-:Y:S08]  /*1d80*/  HMMA.16816.F32 R68, R112, R98, R68 ;  /* 0x000000627044723c */ /* 0x000ff00000001844 */
[----:B-1----:R-:W-:Y:S08]  /*1d90*/  HMMA.16816.F32 R84, R48, R54, R84 ;  /* 0x000000363054723c */ /* 0x002ff00000001854 */
[----:B------:R-:W-:Y:S07]  /*1da0*/  HMMA.16816.F32 R64, R4, R8, R64 ;  /* 0x000000080440723c */ /* 0x000fee0000001840 */
[----:B------:R-:W-:Y:S01]  /*1db0*/  IADD3 R9, R120, R3, -R125 ;  /* 0x0000000378097210 */ /* 0x000fe20007ffe87d */
[----:B--2---:R-:W-:Y:S01]  /*1dc0*/  HMMA.16816.F32 R32, R80, R54, R32 ;  /* 0x000000365020723c */ /* 0x004fe20000001820 */
[----:B------:R-:W-:-:S02]  /*1dd0*/  IMAD R3, R121, 0x40, R252 ;  /* 0x0000004079037824 */ /* 0x000fc400078e02fc */
[----:B------:R-:W-:-:S03]  /*1de0*/  IADD3 R9, R9, c[0x0][0x2e8], RZ ;  /* 0x0000ba0009097a10 */ /* 0x000fc60007ffe0ff */
[----:B------:R-:W-:Y:S02]  /*1df0*/  IADD3 R97, R3, 0x1, RZ ;  /* 0x0000000103617810 */ /* 0x000fe40007ffe0ff */
[C---:B------:R-:W-:Y:S01]  /*1e00*/  IADD3 R55, R9.reuse, 0x40, RZ ;  /* 0x0000004009377810 */ /* 0x040fe20007ffe0ff */
[C---:B------:R-:W-:Y:S01]  /*1e10*/  HMMA.16816.F32 R72, R4.reuse, R40, R72 ;  /* 0x000000280448723c */ /* 0x040fe20000001848 */
[C---:B------:R-:W-:Y:S02]  /*1e20*/  IADD3 R99, R9.reuse, 0x8, RZ ;  /* 0x0000000809637810 */ /* 0x040fe40007ffe0ff */
[CC--:B------:R-:W-:Y:S02]  /*1e30*/  IMNMX R251, R9.reuse, R120.reuse, PT ;  /* 0x0000007809fb7217 */ /* 0x0c0fe40003800200 */
[----:B------:R-:W-:Y:S02]  /*1e40*/  IADD3 R9, R9, 0x48, RZ ;  /* 0x0000004809097810 */ /* 0x000fe40007ffe0ff */
[----:B------:R-:W-:Y:S01]  /*1e50*/  IMNMX R238, R55, R120, PT ;  /* 0x0000007837ee7217 */ /* 0x000fe20003800200 */
[----:B------:R-:W-:Y:S01]  /*1e60*/  HMMA.16816.F32 R68, R4, R42, R68 ;  /* 0x0000002a0444723c */ /* 0x000fe20000001844 */
[----:B------:R-:W1:Y:S01]  /*1e70*/  LDSM.16.M88.4 R40, [R213+0x8800] ;  /* 0x00880000d528783b */ /* 0x000e620000000200 */
[----:B------:R-:W-:-:S02]  /*1e80*/  IADD3 R55, R3, 0x8, RZ ;  /* 0x0000000803377810 */ /* 0x000fc40007ffe0ff */
[-C--:B------:R-:W-:Y:S02]  /*1e90*/  IMNMX R250, R99, R120.reuse, PT ;  /* 0x0000007863fa7217 */ /* 0x080fe40003800200 */
[----:B------:R-:W-:Y:S02]  /*1ea0*/  IMNMX R236, R9, R120, PT ;  /* 0x0000007809ec7217 */ /* 0x000fe40003800200 */
[-C--:B---3--:R-:W-:Y:S01]  /*1eb0*/  HMMA.16816.F32 R92, R48, R44.reuse, R92 ;  /* 0x0000002c305c723c */ /* 0x088fe2000000185c */
[CC--:B------:R-:W-:Y:S02]  /*1ec0*/  ISETP.GE.AND P5, PT, R55.reuse, R251.reuse, PT ;  /* 0x000000fb3700720c */ /* 0x0c0fe40003fa6270 */
[-C--:B------:R-:W-:Y:S02]  /*1ed0*/  ISETP.GE.AND P2, PT, R55, R250.reuse, PT ;  /* 0x000000fa3700720c */ /* 0x080fe40003f46270 */
[----:B------:R-:W-:Y:S02]  /*1ee0*/  IADD3 R9, R3, 0x9, RZ ;  /* 0x0000000903097810 */ /* 0x000fe40007ffe0ff */
[C---:B------:R-:W-:Y:S01]  /*1ef0*/  ISETP.GE.AND P4, PT, R97.reuse, R251, PT ;  /* 0x000000fb6100720c */ /* 0x040fe20003f86270 */
[----:B------:R-:W-:Y:S01]  /*1f00*/  HMMA.16816.F32 R28, R80, R44, R28 ;  /* 0x0000002c501c723c */ /* 0x000fe2000000181c */
[----:B------:R-:W-:-:S02]  /*1f10*/  ISETP.GE.AND P3, PT, R97, R250, PT ;  /* 0x000000fa6100720c */ /* 0x000fc40003f66270 */
[C---:B------:R-:W-:Y:S02]  /*1f20*/  ISETP.GE.AND P1, PT, R97.reuse, R238, PT ;  /* 0x000000ee6100720c */ /* 0x040fe40003f26270 */
[-C--:B------:R-:W-:Y:S02]  /*1f30*/  ISETP.GE.AND P0, PT, R97, R236.reuse, PT ;  /* 0x000000ec6100720c */ /* 0x080fe40003f06270 */
[----:B------:R-:W-:Y:S01]  /*1f40*/  FSEL R97, R84, -INF , !P5 ;  /* 0xff80000054617808 */ /* 0x000fe20006800000 */
[----:B------:R-:W-:Y:S01]  /*1f50*/  HMMA.16816.F32 R76, R48, R46, R76 ;  /* 0x0000002e304c723c */ /* 0x000fe2000000184c */
[----:B------:R-:W-:Y:S02]  /*1f60*/  ISETP.GE.AND P5, PT, R55, R236, PT ;  /* 0x000000ec3700720c */ /* 0x000fe40003fa6270 */
[----:B------:R-:W-:Y:S02]  /*1f70*/  FSEL R96, R86, -INF , !P2 ;  /* 0xff80000056607808 */ /* 0x000fe40005000000 */
[----:B------:R-:W-:-:S02]  /*1f80*/  ISETP.GE.AND P2, PT, R9, R238, PT ;  /* 0x000000ee0900720c */ /* 0x000fc40003f46270 */
[----:B------:R-:W-:Y:S01]  /*1f90*/  FSEL R84, R34, -INF , !P5 ;  /* 0xff80000022547808 */ /* 0x000fe20006800000 */
[----:B------:R-:W-:Y:S01]  /*1fa0*/  HMMA.16816.F32 R24, R80, R46, R24 ;  /* 0x0000002e5018723c */ /* 0x000fe20000001818 */
[----:B------:R-:W-:Y:S02]  /*1fb0*/  ISETP.GE.AND P6, PT, R55, R238, PT ;  /* 0x000000ee3700720c */ /* 0x000fe40003fc6270 */
[----:B------:R-:W-:Y:S02]  /*1fc0*/  ISETP.GE.AND P5, PT, R9, R236, PT ;  /* 0x000000ec0900720c */ /* 0x000fe40003fa6270 */
[----:B------:R-:W-:Y:S02]  /*1fd0*/  FSEL R101, R33, -INF , !P2 ;  /* 0xff80000021657808 */ /* 0x000fe40005000000 */
[----:B------:R-:W-:Y:S01]  /*1fe0*/  IADD3 R33, R3, 0x10, RZ ;  /* 0x0000001003217810 */ /* 0x000fe20007ffe0ff */
[----:B------:R-:W-:Y:S01]  /*1ff0*/  HMMA.16816.F32 R56, R4, R10, R56 ;  /* 0x0000000a0438723c */ /* 0x000fe20000001838 */
[----:B------:R-:W-:-:S02]  /*2000*/  FSEL R103, R32, -INF , !P6 ;  /* 0xff80000020677808 */ /* 0x000fc40007000000 */
[----:B------:R-:W-:Y:S02]  /*2010*/  FSEL R54, R35, -INF , !P5 ;  /* 0xff80000023367808 */ /* 0x000fe40006800000 */
[CC--:B------:R-:W-:Y:S02]  /*2020*/  ISETP.GE.AND P6, PT, R9.reuse, R251.reuse, PT ;  /* 0x000000fb0900720c */ /* 0x0c0fe40003fc6270 */
[----:B------:R-:W-:Y:S01]  /*2030*/  ISETP.GE.AND P2, PT, R9, R250, PT ;  /* 0x000000fa0900720c */ /* 0x000fe20003f46270 */
[----:B-1----:R-:W-:Y:S01]  /*2040*/  HMMA.16816.F32 R72, R48, R40, R72 ;  /* 0x000000283048723c */ /* 0x002fe20000001848 */
[----:B------:R-:W-:Y:S02]  /*2050*/  ISETP.GE.AND P5, PT, R33, R251, PT ;  /* 0x000000fb2100720c */ /* 0x000fe40003fa6270 */
[----:B------:R-:W-:Y:S02]  /*2060*/  FSEL R99, R85, -INF , !P6 ;  /* 0xff80000055637808 */ /* 0x000fe40007000000 */
[----:B------:R-:W-:-:S02]  /*2070*/  FSEL R98, R87, -INF , !P2 ;  /* 0xff80000057627808 */ /* 0x000fc40005000000 */
[----:B------:R-:W-:Y:S01]  /*2080*/  FSEL R9, R92, -INF , !P5 ;  /* 0xff8000005c097808 */ /* 0x000fe20006800000 */
[C---:B------:R-:W-:Y:S01]  /*2090*/  HMMA.16816.F32 R20, R80.reuse, R40, R20 ;  /* 0x000000285014723c */ /* 0x040fe20000001814 */
[C---:B------:R-:W-:Y:S02]  /*20a0*/  ISETP.GE.AND P2, PT, R33.reuse, R250, PT ;  /* 0x000000fa2100720c */ /* 0x040fe40003f46270 */
[C---:B------:R-:W-:Y:S02]  /*20b0*/  ISETP.GE.AND P6, PT, R33.reuse, R238, PT ;  /* 0x000000ee2100720c */ /* 0x040fe40003fc6270 */
[----:B------:R-:W-:Y:S02]  /*20c0*/  ISETP.GE.AND P5, PT, R33, R236, PT ;  /* 0x000000ec2100720c */ /* 0x000fe40003fa6270 */
[----:B------:R-:W1:Y:S01]  /*20d0*/  LDSM.16.M88.4 R32, [R213+0x8c00] ;  /* 0x008c0000d520783b */ /* 0x000e620000000200 */
[----:B------:R-:W-:Y:S01]  /*20e0*/  IADD3 R45, R3, 0x11, RZ ;  /* 0x00000011032d7810 */ /* 0x000fe20007ffe0ff */
[----:B------:R-:W-:Y:S01]  /*20f0*/  HMMA.16816.F32 R16, R80, R42, R16 ;  /* 0x0000002a5010723c */ /* 0x000fe20000001810 */
[----:B------:R-:W-:Y:S01]  /*2100*/  FSEL R174, R94, -INF , !P2 ;  /* 0xff8000005eae7808 */ /* 0x000fe20005000000 */
[----:B------:R-:W-:-:S04]  /*2110*/  DEPBAR.LE SB0, 0x0 ;  /* 0x000080000000791a */ /* 0x000fc80000000000 */
[----:B------:R-:W-:Y:S02]  /*2120*/  ISETP.GE.AND P2, PT, R45, R251, PT ;  /* 0x000000fb2d00720c */ /* 0x000fe40003f46270 */
[----:B------:R-:W-:Y:S01]  /*2130*/  FSEL R142, R30, -INF , !P5 ;  /* 0xff8000001e8e7808 */ /* 0x000fe20006800000 */
[----:B------:R-:W-:Y:S01]  /*2140*/  HMMA.16816.F32 R68, R48, R42, R68 ;  /* 0x0000002a3044723c */ /* 0x000fe20000001844 */
[----:B------:R-:W-:Y:S02]  /*2150*/  FSEL R179, R93, -INF , !P2 ;  /* 0xff8000005db37808 */ /* 0x000fe40005000000 */
[C---:B------:R-:W-:Y:S02]  /*2160*/  ISETP.GE.AND P5, PT, R45.reuse, R238, PT ;  /* 0x000000ee2d00720c */ /* 0x040fe40003fa6270 */
[----:B------:R-:W-:Y:S02]  /*2170*/  ISETP.GE.AND P2, PT, R45, R236, PT ;  /* 0x000000ec2d00720c */ /* 0x000fe40003f46270 */
[----:B------:R-:W-:Y:S01]  /*2180*/  IADD3 R41, R3, 0x18, RZ ;  /* 0x0000001803297810 */ /* 0x000fe20007ffe0ff */
[----:B------:R-:W-:Y:S01]  /*2190*/  HMMA.16816.F32 R36, R80, R52, R36 ;  /* 0x000000345024723c */ /* 0x000fe20000001824 */
[----:B------:R-:W-:-:S02]  /*21a0*/  FSEL R55, R28, -INF , !P6 ;  /* 0xff8000001c377808 */ /* 0x000fc40007000000 */
[----:B------:R-:W-:Y:S02]  /*21b0*/  FSEL R141, R29, -INF , !P5 ;  /* 0xff8000001d8d7808 */ /* 0x000fe40006800000 */
[----:B------:R-:W-:Y:S02]  /*21c0*/  FSEL R144, R31, -INF , !P2 ;  /* 0xff8000001f907808 */ /* 0x000fe40005000000 */
[-C--:B------:R-:W-:Y:S01]  /*21d0*/  ISETP.GE.AND P6, PT, R45, R250.reuse, PT ;  /* 0x000000fa2d00720c */ /* 0x080fe20003fc6270 */
[----:B------:R-:W-:Y:S01]  /*21e0*/  HMMA.16816.F32 R88, R48, R52, R88 ;  /* 0x000000343058723c */ /* 0x000fe20000001858 */
[C---:B------:R-:W-:Y:S02]  /*21f0*/  ISETP.GE.AND P2, PT, R41.reuse, R251, PT ;  /* 0x000000fb2900720c */ /* 0x040fe40003f46270 */
[----:B------:R-:W-:Y:S02]  /*2200*/  ISETP.GE.AND P5, PT, R41, R250, PT ;  /* 0x000000fa2900720c */ /* 0x000fe40003fa6270 */
[----:B------:R-:W-:-:S02]  /*2210*/  IADD3 R29, R3, 0x19, RZ ;  /* 0x00000019031d7810 */ /* 0x000fc40007ffe0ff */
[----:B------:R-:W-:Y:S02]  /*2220*/  FSEL R184, R95, -INF , !P6 ;  /* 0xff8000005fb87808 */ /* 0x000fe40007000000 */
[----:B------:R-:W-:Y:S02]  /*2230*/  FSEL R201, R76, -INF , !P2 ;  /* 0xff8000004cc97808 */ /* 0x000fe40005000000 */
[----:B------:R-:W-:Y:S02]  /*2240*/  FSEL R202, R78, -INF , !P5 ;  /* 0xff8000004eca7808 */ /* 0x000fe40006800000 */
[C---:B------:R-:W-:Y:S01]  /*2250*/  ISETP.GE.AND P6, PT, R41.reuse, R238, PT ;  /* 0x000000ee2900720c */ /* 0x040fe20003fc6270 */
[----:B-1----:R-:W-:Y:S01]  /*2260*/  HMMA.16816.F32 R64, R48, R32, R64 ;  /* 0x000000203040723c */ /* 0x002fe20000001840 */
[----:B------:R-:W-:Y:S02]  /*2270*/  ISETP.GE.AND P2, PT, R41, R236, PT ;  /* 0x000000ec2900720c */ /* 0x000fe40003f46270 */
[----:B------:R-:W-:-:S02]  /*2280*/  ISETP.GE.AND P5, PT, R29, R238, PT ;  /* 0x000000ee1d00720c */ /* 0x000fc40003fa6270 */
[----:B------:R-:W-:Y:S02]  /*2290*/  FSEL R143, R24, -INF , !P6 ;  /* 0xff800000188f7808 */ /* 0x000fe40007000000 */
[----:B------:R-:W-:Y:S01]  /*22a0*/  FSEL R140, R26, -INF , !P2 ;  /* 0xff8000001a8c7808 */ /* 0x000fe20005000000 */
[C---:B------:R-:W-:Y:S01]  /*22b0*/  HMMA.16816.F32 R12, R80.reuse, R32, R12 ;  /* 0x00000020500c723c */ /* 0x040fe2000000180c */
[----:B------:R-:W-:Y:S02]  /*22c0*/  FSEL R25, R25, -INF , !P5 ;  /* 0xff80000019197808 */ /* 0x000fe40006800000 */
[C---:B------:R-:W-:Y:S02]  /*22d0*/  ISETP.GE.AND P6, PT, R29.reuse, R251, PT ;  /* 0x000000fb1d00720c */ /* 0x040fe40003fc6270 */
[C---:B------:R-:W-:Y:S02]  /*22e0*/  ISETP.GE.AND P2, PT, R29.reuse, R236, PT ;  /* 0x000000ec1d00720c */ /* 0x040fe40003f46270 */
[----:B------:R-:W-:Y:S01]  /*22f0*/  ISETP.GE.AND P5, PT, R29, R250, PT ;  /* 0x000000fa1d00720c */ /* 0x000fe20003fa6270 */
[----:B------:R-:W-:Y:S01]  /*2300*/  HMMA.16816.F32 R60, R80, R34, R60 ;  /* 0x00000022503c723c */ /* 0x000fe2000000183c */
[----:B------:R-:W-:-:S02]  /*2310*/  IADD3 R29, R3, 0x20, RZ ;  /* 0x00000020031d7810 */ /* 0x000fc40007ffe0ff */
[----:B------:R-:W-:Y:S02]  /*2320*/  FSEL R8, R27, -INF , !P2 ;  /* 0xff8000001b087808 */ /* 0x000fe40005000000 */
[----:B------:R-:W-:Y:S02]  /*2330*/  FSEL R204, R79, -INF , !P5 ;  /* 0xff8000004fcc7808 */ /* 0x000fe40006800000 */
[C---:B------:R-:W-:Y:S01]  /*2340*/  ISETP.GE.AND P5, PT, R29.reuse, R251, PT ;  /* 0x000000fb1d00720c */ /* 0x040fe20003fa6270 */
[----:B------:R-:W-:Y:S01]  /*2350*/  HMMA.16816.F32 R56, R48, R34, R56 ;  /* 0x000000223038723c */ /* 0x000fe20000001838 */
[----:B------:R-:W-:Y:S02]  /*2360*/  ISETP.GE.AND P2, PT, R29, R250, PT ;  /* 0x000000fa1d00720c */ /* 0x000fe40003f46270 */
[----:B------:R-:W-:Y:S02]  /*2370*/  IADD3 R27, R3, 0x21, RZ ;  /* 0x00000021031b7810 */ /* 0x000fe40007ffe0ff */
[----:B------:R-:W-:-:S02]  /*2380*/  FSEL R203, R77, -INF , !P6 ;  /* 0xff8000004dcb7808 */ /* 0x000fc40007000000 */
[----:B------:R-:W-:Y:S02]  /*2390*/  FSEL R197, R72, -INF , !P5 ;  /* 0xff80000048c57808 */ /* 0x000fe40006800000 */
[----:B------:R-:W-:Y:S02]  /*23a0*/  FSEL R194, R74, -INF , !P2 ;  /* 0xff8000004ac27808 */ /* 0x000fe40005000000 */
[C---:B------:R-:W-:Y:S02]  /*23b0*/  ISETP.GE.AND P6, PT, R29.reuse, R238, PT ;  /* 0x000000ee1d00720c */ /* 0x040fe40003fc6270 */
[----:B------:R-:W-:Y:S02]  /*23c0*/  ISETP.GE.AND P5, PT, R29, R236, PT ;  /* 0x000000ec1d00720c */ /* 0x000fe40003fa6270 */
[----:B------:R-:W-:Y:S02]  /*23d0*/  ISETP.GE.AND P2, PT, R27, R251, PT ;  /* 0x000000fb1b00720c */ /* 0x000fe40003f46270 */
[----:B------:R-:W-:-:S02]  /*23e0*/  FSEL R29, R20, -INF , !P6 ;  /* 0xff800000141d7808 */ /* 0x000fc40007000000 */
[----:B------:R-:W-:Y:S02]  /*23f0*/  FSEL R28, R22, -INF , !P5 ;  /* 0xff800000161c7808 */ /* 0x000fe40006800000 */
[----:B------:R-:W-:Y:S02]  /*2400*/  FSEL R195, R73, -INF , !P2 ;  /* 0xff80000049c37808 */ /* 0x000fe40005000000 */
[C---:B------:R-:W-:Y:S02]  /*2410*/  ISETP.GE.AND P6, PT, R27.reuse, R250, PT ;  /* 0x000000fa1b00720c */ /* 0x040fe40003fc6270 */
[C---:B------:R-:W-:Y:S02]  /*2420*/  ISETP.GE.AND P5, PT, R27.reuse, R238, PT ;  /* 0x000000ee1b00720c */ /* 0x040fe40003fa6270 */
[----:B------:R-:W-:Y:S02]  /*2430*/  ISETP.GE.AND P2, PT, R27, R236, PT ;  /* 0x000000ec1b00720c */ /* 0x000fe40003f46270 */
[----:B------:R-:W-:-:S02]  /*2440*/  IADD3 R27, R3, 0x28, RZ ;  /* 0x00000028031b7810 */ /* 0x000fc40007ffe0ff */
[----:B------:R-:W-:Y:S02]  /*2450*/  FSEL R31, R21, -INF , !P5 ;  /* 0xff800000151f7808 */ /* 0x000fe40006800000 */
[----:B------:R-:W-:Y:S02]  /*2460*/  FSEL R30, R23, -INF , !P2 ;  /* 0xff800000171e7808 */ /* 0x000fe40005000000 */
[C---:B------:R-:W-:Y:S02]  /*2470*/  ISETP.GE.AND P5, PT, R27.reuse, R251, PT ;  /* 0x000000fb1b00720c */ /* 0x040fe40003fa6270 */
[----:B------:R-:W-:Y:S02]  /*2480*/  ISETP.GE.AND P2, PT, R27, R238, PT ;  /* 0x000000ee1b00720c */ /* 0x000fe40003f46270 */
[----:B------:R-:W-:Y:S02]  /*2490*/  IADD3 R21, R3, 0x29, RZ ;  /* 0x0000002903157810 */ /* 0x000fe40007ffe0ff */
[----:B------:R-:W-:-:S02]  /*24a0*/  FSEL R196, R75, -INF , !P6 ;  /* 0xff8000004bc47808 */ /* 0x000fc40007000000 */
[----:B------:R-:W-:Y:S02]  /*24b0*/  FSEL R193, R68, -INF , !P5 ;  /* 0xff80000044c17808 */ /* 0x000fe40006800000 */
[----:B------:R-:W-:Y:S02]  /*24c0*/  FSEL R187, R16, -INF , !P2 ;  /* 0xff80000010bb7808 */ /* 0x000fe40005000000 */
[C---:B------:R-:W-:Y:S02]  /*24d0*/  ISETP.GE.AND P6, PT, R27.reuse, R250, PT ;  /* 0x000000fa1b00720c */ /* 0x040fe40003fc6270 */
[-C--:B------:R-:W-:Y:S02]  /*24e0*/  ISETP.GE.AND P5, PT, R27, R236.reuse, PT ;  /* 0x000000ec1b00720c */ /* 0x080fe40003fa6270 */
[----:B------:R-:W-:Y:S02]  /*24f0*/  ISETP.GE.AND P2, PT, R21, R236, PT ;  /* 0x000000ec1500720c */ /* 0x000fe40003f46270 */
[----:B------:R-:W-:-:S02]  /*2500*/  IADD3 R7, R3, 0x30, RZ ;  /* 0x0000003003077810 */ /* 0x000fc40007ffe0ff */
[----:B------:R-:W-:Y:S02]  /*2510*/  FSEL R200, R70, -INF , !P6 ;  /* 0xff80000046c87808 */ /* 0x000fe40007000000 */
[----:B------:R-:W-:Y:S02]  /*2520*/  FSEL R192, R18, -INF , !P5 ;  /* 0xff80000012c07808 */ /* 0x000fe40006800000 */
[----:B------:R-:W-:Y:S02]  /*2530*/  FSEL R186, R19, -INF , !P2 ;  /* 0xff80000013ba7808 */ /* 0x000fe40005000000 */
[C---:B------:R-:W-:Y:S02]  /*2540*/  ISETP.GE.AND P6, PT, R21.reuse, R238, PT ;  /* 0x000000ee1500720c */ /* 0x040fe40003fc6270 */
[----:B------:R-:W-:Y:S02]  /*2550*/  ISETP.GE.AND P5, PT, R21, R251, PT ;  /* 0x000000fb1500720c */ /* 0x000fe40003fa6270 */
[----:B------:R-:W-:-:S02]  /*2560*/  ISETP.GE.AND P2, PT, R7, R250, PT ;  /* 0x000000fa0700720c */ /* 0x000fc40003f46270 */
[----:B------:R-:W-:Y:S02]  /*2570*/  IADD3 R5, R3, 0x31, RZ ;  /* 0x0000003103057810 */ /* 0x000fe40007ffe0ff */
[----:B------:R-:W-:Y:S02]  /*2580*/  FSEL R183, R17, -INF , !P6 ;  /* 0xff80000011b77808 */ /* 0x000fe40007000000 */
[----:B------:R-:W-:Y:S02]  /*2590*/  FSEL R199, R69, -INF , !P5 ;  /* 0xff80000045c77808 */ /* 0x000fe40006800000 */
[----:B------:R-:W-:Y:S01]  /*25a0*/  FSEL R170, R66, -INF , !P2 ;  /* 0xff80000042aa7808 */ /* 0x000fe20005000000 */
[----:B------:R-:W-:Y:S01]  /*25b0*/  BAR.SYNC.DEFER_BLOCKING 0x0 ;  /* 0x0000000000007b1d */ /* 0x000fe20000010000 */
[----:B------:R-:W-:Y:S02]  /*25c0*/  ISETP.GE.AND P6, PT, R21, R250, PT ;  /* 0x000000fa1500720c */ /* 0x000fe40003fc6270 */
[----:B------:R-:W-:-:S02]  /*25d0*/  ISETP.GE.AND P5, PT, R7, R251, PT ;  /* 0x000000fb0700720c */ /* 0x000fc40003fa6270 */
[----:B------:R-:W-:Y:S02]  /*25e0*/  ISETP.GE.AND P2, PT, R5, R251, PT ;  /* 0x000000fb0500720c */ /* 0x000fe40003f46270 */
[----:B------:R-:W-:Y:S02]  /*25f0*/  FSEL R4, R39, -INF , !P0 ;  /* 0xff80000027047808 */ /* 0x000fe40004000000 */
[----:B------:R-:W-:Y:S02]  /*2600*/  FSEL R198, R71, -INF , !P6 ;  /* 0xff80000047c67808 */ /* 0x000fe40007000000 */
[----:B------:R-:W-:Y:S02]  /*2610*/  FSEL R175, R64, -INF , !P5 ;  /* 0xff80000040af7808 */ /* 0x000fe40006800000 */
[----:B------:R-:W-:Y:S02]  /*2620*/  FSEL R177, R65, -INF , !P2 ;  /* 0xff80000041b17808 */ /* 0x000fe40005000000 */
[----:B------:R-:W-:-:S02]  /*2630*/  ISETP.GE.AND P0, PT, R3, R236, PT ;  /* 0x000000ec0300720c */ /* 0x000fc40003f06270 */
[C---:B------:R-:W-:Y:S02]  /*2640*/  ISETP.GE.AND P6, PT, R7.reuse, R238, PT ;  /* 0x000000ee0700720c */ /* 0x040fe40003fc6270 */
[-C--:B------:R-:W-:Y:S02]  /*2650*/  ISETP.GE.AND P5, PT, R7, R236.reuse, PT ;  /* 0x000000ec0700720c */ /* 0x080fe40003fa6270 */
[----:B------:R-:W-:Y:S02]  /*2660*/  ISETP.GE.AND P2, PT, R5, R236, PT ;  /* 0x000000ec0500720c */ /* 0x000fe40003f46270 */
[----:B------:R-:W-:Y:S02]  /*2670*/  FSEL R38, R38, -INF , !P0 ;  /* 0xff80000026267808 */ /* 0x000fe40004000000 */
[----:B------:R-:W-:Y:S02]  /*2680*/  FSEL R185, R12, -INF , !P6 ;  /* 0xff8000000cb97808 */ /* 0x000fe40007000000 */
[----:B------:R-:W-:-:S02]  /*2690*/  FSEL R180, R14, -INF , !P5 ;  /* 0xff8000000eb47808 */ /* 0x000fc40006800000 */
[----:B------:R-:W-:Y:S02]  /*26a0*/  FSEL R178, R15, -INF , !P2 ;  /* 0xff8000000fb27808 */ /* 0x000fe40005000000 */
[----:B------:R-:W-:Y:S02]  /*26b0*/  ISETP.GE.AND P0, PT, R224, 0x2, PT ;  /* 0x00000002e000780c */ /* 0x000fe40003f06270 */
[C---:B------:R-:W-:Y:S02]  /*26c0*/  ISETP.GE.AND P6, PT, R5.reuse, R250, PT ;  /* 0x000000fa0500720c */ /* 0x040fe40003fc6270 */
[----:B------:R-:W-:Y:S02]  /*26d0*/  ISETP.GE.AND P5, PT, R5, R238, PT ;  /* 0x000000ee0500720c */ /* 0x000fe40003fa6270 */
[C---:B------:R-:W-:Y:S02]  /*26e0*/  ISETP.GE.AND P2, PT, R3.reuse, R251, PT ;  /* 0x000000fb0300720c */ /* 0x040fe40003f46270 */
[----:B------:R-:W-:-:S02]  /*26f0*/  IADD3 R5, R3, 0x38, RZ ;  /* 0x0000003803057810 */ /* 0x000fc40007ffe0ff */
[----:B------:R-:W-:Y:S02]  /*2700*/  FSEL R189, R13, -INF , !P5 ;  /* 0xff8000000dbd7808 */ /* 0x000fe40006800000 */
[----:B------:R-:W-:Y:S02]  /*2710*/  FSEL R10, R91, -INF , !P3 ;  /* 0xff8000005b0a7808 */ /* 0x000fe40005800000 */
[----:B------:R-:W-:Y:S02]  /*2720*/  FSEL R88, R88, -INF , !P2 ;  /* 0xff80000058587808 */ /* 0x000fe40005000000 */
[----:B------:R-:W-:Y:S02]  /*2730*/  FSEL R37, R37, -INF , !P1 ;  /* 0xff80000025257808 */ /* 0x000fe40004800000 */
[----:B------:R-:W-:Y:S02]  /*2740*/  ISETP.GE.AND P3, PT, R5, R238, PT ;  /* 0x000000ee0500720c */ /* 0x000fe40003f66270 */
[----:B------:R-:W-:-:S02]  /*2750*/  ISETP.GE.AND P5, PT, R3, R250, PT ;  /* 0x000000fa0300720c */ /* 0x000fc40003fa6270 */
[----:B------:R-:W-:Y:S02]  /*2760*/  ISETP.GE.AND P2, PT, R5, R236, PT ;  /* 0x000000ec0500720c */ /* 0x000fe40003f46270 */
[C---:B------:R-:W-:Y:S02]  /*2770*/  ISETP.GE.AND P1, PT, R3.reuse, R238, PT ;  /* 0x000000ee0300720c */ /* 0x040fe40003f26270 */
[----:B------:R-:W-:Y:S02]  /*2780*/  IADD3 R3, R3, 0x39, RZ ;  /* 0x0000003903037810 */ /* 0x000fe40007ffe0ff */
[----:B------:R-:W-:Y:S02]  /*2790*/  FSEL R164, R67, -INF , !P6 ;  /* 0xff80000043a47808 */ /* 0x000fe40007000000 */
[----:B------:R-:W-:Y:S02]  /*27a0*/  FSEL R89, R89, -INF , !P4 ;  /* 0xff80000059597808 */ /* 0x000fe40006000000 */
[----:B------:R-:W-:-:S02]  /*27b0*/  FSEL R90, R90, -INF , !P5 ;  /* 0xff8000005a5a7808 */ /* 0x000fc40006800000 */
[----:B------:R-:W-:Y:S02]  /*27c0*/  FSEL R191, R60, -INF , !P3 ;  /* 0xff8000003cbf7808 */ /* 0x000fe40005800000 */
[----:B------:R-:W-:Y:S02]  /*27d0*/  FSEL R182, R62, -INF , !P2 ;  /* 0xff8000003eb67808 */ /* 0x000fe40005000000 */
[----:B------:R-:W-:Y:S02]  /*27e0*/  FSEL R36, R36, -INF , !P1 ;  /* 0xff80000024247808 */ /* 0x000fe40004800000 */
[CC--:B------:R-:W-:Y:S02]  /*27f0*/  ISETP.GE.AND P6, PT, R5.reuse, R251.reuse, PT ;  /* 0x000000fb0500720c */ /* 0x0c0fe40003fc6270 */
[----:B------:R-:W-:Y:S02]  /*2800*/  ISETP.GE.AND P4, PT, R5, R250, PT ;  /* 0x000000fa0500720c */ /* 0x000fe40003f86270 */
[----:B------:R-:W-:-:S02]  /*2810*/  ISETP.GE.AND P5, PT, R3, R251, PT ;  /* 0x000000fb0300720c */ /* 0x000fc40003fa6270 */
[C---:B------:R-:W-:Y:S02]  /*2820*/  ISETP.GE.AND P3, PT, R3.reuse, R250, PT ;  /* 0x000000fa0300720c */ /* 0x040fe40003f66270 */
[C---:B------:R-:W-:Y:S02]  /*2830*/  ISETP.GE.AND P2, PT, R3.reuse, R238, PT ;  /* 0x000000ee0300720c */ /* 0x040fe40003f46270 */
[----:B------:R-:W-:Y:S01]  /*2840*/  ISETP.GE.AND P1, PT, R3, R236, PT ;  /* 0x000000ec0300720c */ /* 0x000fe20003f26270 */
[----:B------:R-:W-:Y:S01]  /*2850*/  IMAD.MOV.U32 R3, RZ, RZ, R121 ;  /* 0x000000ffff037224 */ /* 0x000fe200078e0079 */
[----:B------:R-:W-:Y:S02]  /*2860*/  FSEL R188, R61, -INF , !P2 ;  /* 0xff8000003dbc7808 */ /* 0x000fe40005000000 */
[----:B------:R-:W-:Y:S02]  /*2870*/  FSEL R176, R63, -INF , !P1 ;  /* 0xff8000003fb07808 */ /* 0x000fe40004800000 */
[----:B------:R-:W-:-:S02]  /*2880*/  FSEL R173, R56, -INF , !P6 ;  /* 0xff80000038ad7808 */ /* 0x000fc40007000000 */
[----:B------:R-:W-:Y:S02]  /*2890*/  FSEL R66, R58, -INF , !P4 ;  /* 0xff8000003a427808 */ /* 0x000fe40006000000 */
[----:B------:R-:W-:Y:S02]  /*28a0*/  FSEL R171, R57, -INF , !P5 ;  /* 0xff80000039ab7808 */ /* 0x000fe40006800000 */
[----:B------:R-:W-:Y:S01]  /*28b0*/  FSEL R64, R59, -INF , !P3 ;  /* 0xff8000003b407808 */ /* 0x000fe20005800000 */
[----:B------:R-:W-:Y:S05]  /*28c0*/  @!P0 BRA `(.L_x_17) ;  /* 0x0000016000008947 */ /* 0x000fea0003800000 */
[----:B------:R-:W-:-:S04]  /*28d0*/  IADD3 R7, R224, -0x2, RZ ;  /* 0xfffffffee0077810 */ /* 0x000fc80007ffe0ff */
[----:B------:R-:W-:Y:S01]  /*28e0*/  SHF.R.S32.HI R6, RZ, 0x1f, R7 ;  /* 0x0000001fff067819 */ /* 0x000fe20000011407 */
[C---:B------:R-:W-:Y:S02]  /*28f0*/  IMAD R5, R7.reuse, UR9, RZ ;  /* 0x0000000907057c24 */ /* 0x040fe4000f8e02ff */
[----:B------:R-:W-:-:S04]  /*2900*/  IMAD.WIDE.U32 R12, R7, UR10, R228 ;  /* 0x0000000a070c7c25 */ /* 0x000fc8000f8e00e4 */
[----:B------:R-:W-:Y:S01]  /*2910*/  IMAD R5, R6, UR10, R5 ;  /* 0x0000000a06057c24 */ /* 0x000fe2000f8e0205 */
[----:B------:R-:W-:Y:S01]  /*2920*/  LEA R14, P2, R12, c[0x0][0x168], 0x1 ;  /* 0x00005a000c0e7a11 */ /* 0x000fe200078408ff */
[----:B------:R-:W-:Y:S02]  /*2930*/  IMAD.U32 R6, RZ, RZ, UR6 ;  /* 0x00000006ff067e24 */ /* 0x000fe4000f8e00ff */
[----:B------:R-:W-:Y:S02]  /*2940*/  IMAD.IADD R7, R13, 0x1, R5 ;  /* 0x000000010d077824 */ /* 0x000fe400078e0205 */
[----:B------:R-:W-:Y:S01]  /*2950*/  IMAD.U32 R5, RZ, RZ, UR7 ;  /* 0x00000007ff057e24 */ /* 0x000fe2000f8e00ff */
        /* <DEDUP_REMOVED lines=13> */
.L_x_17:
        /* <DEDUP_REMOVED lines=30> */
[----:B------:R-:W-:Y:S01]  /*2c10*/  FMNMX.FTZ R13, R182, R13, !PT ;  /* 0x0000000db60d7209 */ /* 0x000fe20007810000 */
[----:B------:R-:W2:Y:S01]  /*2c20*/  SHFL.BFLY PT, R11, R6, 0x2, 0x1f ;  /* 0x0c401f00060b7f89 */ /* 0x000ea200000e0000 */
        /* <DEDUP_REMOVED lines=12> */
[----:B--2---:R-:W-:-:S02]  /*2cf0*/  FMNMX.FTZ R11, R6, R11, !PT ;  /* 0x0000000b060b7209 */ /* 0x004fc40007810000 */
[----:B------:R-:W2:Y:S01]  /*2d00*/  SHFL.BFLY PT, R6, R13, 0x2, 0x1f ;  /* 0x0c401f000d067f89 */ /* 0x000ea200000e0000 */
[----:B------:R-:W-:Y:S02]  /*2d10*/  FMNMX.FTZ R12, R197, R12, !PT ;  /* 0x0000000cc50c7209 */ /* 0x000fe40007810000 */
[----:B------:R-:W-:Y:S01]  /*2d20*/  FMNMX.FTZ R7, R204, R7, !PT ;  /* 0x00000007cc077209 */ /* 0x000fe20007810000 */
[----:B------:R-:W3:Y:S01]  /*2d30*/  SHFL.BFLY PT, R166, R11, 0x1, 0x1f ;  /* 0x0c201f000ba67f89 */ /* 0x000ee200000e0000 */
        /* <DEDUP_REMOVED lines=10> */
[----:B--2---:R-:W-:Y:S02]  /*2de0*/  FMNMX.FTZ R6, R13, R6, !PT ;  /* 0x000000060d067209 */ /* 0x004fe40007810000 */
[----:B------:R-:W-:Y:S02]  /*2df0*/  FMNMX.FTZ R12, R173, R12, !PT ;  /* 0x0000000cad0c7209 */ /* 0x000fe40007810000 */
[----:B------:R-:W-:Y:S01]  /*2e00*/  FMNMX.FTZ R167, R164, R167, !PT ;  /* 0x000000a7a4a77209 */ /* 0x000fe20007810000 */
[----:B------:R-:W2:Y:S01]  /*2e10*/  SHFL.BFLY PT, R165, R6, 0x1, 0x1f ;  /* 0x0c201f0006a57f89 */ /* 0x000ea200000e0000 */
[----:B------:R-:W-:Y:S02]  /*2e20*/  FMNMX.FTZ R5, R171, R12, !PT ;  /* 0x0000000cab057209 */ /* 0x000fe40007810000 */
[----:B------:R-:W-:Y:S02]  /*2e30*/  FMNMX.FTZ R167, R66, R167, !PT ;  /* 0x000000a742a77209 */ /* 0x000fe40007810000 */
[----:B------:R-:W-:Y:S01]  /*2e40*/  SHF.L.U32 R214, R2, 0x1, RZ ;  /* 0x0000000102d67819 */ /* 0x000fe200000006ff */
[----:B------:R-:W4:Y:S01]  /*2e50*/  SHFL.BFLY PT, R168, R5, 0x2, 0x1f ;  /* 0x0c401f0005a87f89 */ /* 0x000f2200000e0000 */
[----:B------:R-:W-:-:S02]  /*2e60*/  FMNMX.FTZ R167, R64, R167, !PT ;  /* 0x000000a740a77209 */ /* 0x000fc40007810000 */
[----:B---3--:R-:W-:Y:S01]  /*2e70*/  FMNMX.FTZ R166, R11, R166, !PT ;  /* 0x000000a60ba67209 */ /* 0x008fe20007810000 */
[----:B------:R-:W-:Y:S01]  /*2e80*/  LDSM.16.MT88.4 R68, [R214+0x9000] ;  /* 0x00900000d644783b */ /* 0x000fe20000004200 */
[----:B------:R-:W-:Y:S02]  /*2e90*/  LEA R212, R0, R214, 0x1 ;  /* 0x000000d600d47211 */ /* 0x000fe400078e08ff */
[C---:B------:R-:W-:Y:S01]  /*2ea0*/  FSETP.NEU.FTZ.AND P1, PT, R166.reuse, -INF , PT ;  /* 0xff800000a600780b */ /* 0x040fe20003f3d000 */
[----:B------:R-:W-:Y:S01]  /*2eb0*/  FMUL.FTZ R190, R166, c[0x0][0x23c] ;  /* 0x00008f00a6be7a20 */ /* 0x000fe20000410000 */
[----:B------:R-:W-:Y:S04]  /*2ec0*/  LDSM.16.MT88.4 R124, [R214+0xb000] ;  /* 0x00b00000d67c783b */ /* 0x000fe80000004200 */
[----:B------:R-:W-:Y:S01]  /*2ed0*/  FSEL R190, R190, RZ, P1 ;  /* 0x000000ffbebe7208 */ /* 0x000fe20000800000 */
[----:B------:R-:W-:Y:S01]  /*2ee0*/  LDSM.16.MT88.4 R112, [R212+0xa000] ;  /* 0x00a00000d470783b */ /* 0x000fe20000004200 */
[----:B--2---:R-:W-:-:S03]  /*2ef0*/  FMNMX.FTZ R165, R6, R165, !PT ;  /* 0x000000a506a57209 */ /* 0x004fc60007810000 */
[--C-:B------:R-:W-:Y:S01]  /*2f00*/  FFMA.FTZ R45, R36, c[0x0][0x23c], -R190.reuse ;  /* 0x00008f00242d7a23 */ /* 0x100fe200000108be */
[----:B------:R-:W2:Y:S01]  /*2f10*/  SHFL.BFLY PT, R6, R167, 0x2, 0x1f ;  /* 0x0c401f00a7067f89 */ /* 0x000ea200000e0000 */
[--C-:B------:R-:W-:Y:S01]  /*2f20*/  FFMA.FTZ R43, R103, c[0x0][0x23c], -R190.reuse ;  /* 0x00008f00672b7a23 */ /* 0x100fe200000108be */
[C---:B------:R-:W-:Y:S01]  /*2f30*/  FSETP.NEU.FTZ.AND P1, PT, R165.reuse, -INF , PT ;  /* 0xff800000a500780b */ /* 0x040fe20003f3d000 */
[----:B------:R-:W-:Y:S01]  /*2f40*/  FMUL.FTZ R181, R165, c[0x0][0x23c] ;  /* 0x00008f00a5b57a20 */ /* 0x000fe20000410000 */
[----:B----4-:R-:W-:Y:S01]  /*2f50*/  FMNMX.FTZ R168, R5, R168, !PT ;  /* 0x000000a805a87209 */ /* 0x010fe20007810000 */
[--C-:B------:R-:W-:Y:S01]  /*2f60*/  FFMA.FTZ R36, R101, c[0x0][0x23c], -R190.reuse ;  /* 0x00008f0065247a23 */ /* 0x100fe200000108be */
[----:B------:R-:W-:Y:S01]  /*2f70*/  MUFU.EX2 R45, R45 ;  /* 0x0000002d002d7308 */ /* 0x000fe20000000800 */
[----:B------:R-:W-:Y:S01]  /*2f80*/  LDSM.16.MT88.4 R100, [R214+0xa000] ;  /* 0x00a00000d664783b */ /* 0x000fe20000004200 */
[----:B------:R-:W-:Y:S01]  /*2f90*/  FSEL R181, R181, RZ, P1 ;  /* 0x000000ffb5b57208 */ /* 0x000fe20000800000 */
[----:B------:R-:W-:-:S02]  /*2fa0*/  FFMA.FTZ R44, R37, c[0x0][0x23c], -R190 ;  /* 0x00008f00252c7a23 */ /* 0x000fc400000108be */
[----:B------:R-:W3:Y:S01]  /*2fb0*/  SHFL.BFLY PT, R5, R168, 0x1, 0x1f ;  /* 0x0c201f00a8057f89 */ /* 0x000ee200000e0000 */
[--C-:B------:R-:W-:Y:S02]  /*2fc0*/  FFMA.FTZ R41, R55, c[0x0][0x23c], -R190.reuse ;  /* 0x00008f0037297a23 */ /* 0x100fe400000108be */
[--C-:B------:R-:W-:Y:S01]  /*2fd0*/  FFMA.FTZ R47, R4, c[0x0][0x23c], -R181.reuse ;  /* 0x00008f00042f7a23 */ /* 0x100fe200000108b5 */
[----:B------:R-:W4:Y:S01]  /*2fe0*/  MUFU.EX2 R44, R44 ;  /* 0x0000002c002c7308 */ /* 0x000f220000000800 */
[--C-:B------:R-:W-:Y:S01]  /*2ff0*/  FFMA.FTZ R46, R84, c[0x0][0x23c], -R181.reuse ;  /* 0x00008f00542e7a23 */ /* 0x100fe200000108b5 */
[----:B------:R-:W-:Y:S01]  /*3000*/  LDSM.16.MT88.4 R20, [R212+0x9400] ;  /* 0x00940000d414783b */ /* 0x000fe20000004200 */
[--C-:B------:R-:W-:Y:S02]  /*3010*/  FFMA.FTZ R42, R38, c[0x0][0x23c], -R181.reuse ;  /* 0x00008f00262a7a23 */ /* 0x100fe400000108b5 */
[--C-:B------:R-:W-:Y:S01]  /*3020*/  FFMA.FTZ R39, R54, c[0x0][0x23c], -R181.reuse ;  /* 0x00008f0036277a23 */ /* 0x100fe200000108b5 */
[----:B------:R-:W-:Y:S01]  /*3030*/  LDSM.16.MT88.4 R84, [R212+0x9000] ;  /* 0x00900000d454783b */ /* 0x000fe20000004200 */
[----:B------:R-:W-:Y:S01]  /*3040*/  FFMA.FTZ R55, R8, c[0x0][0x23c], -R181 ;  /* 0x00008f0008377a23 */ /* 0x000fe200000108b5 */
[----:B------:R-:W-:Y:S01]  /*3050*/  MUFU.EX2 R43, R43 ;  /* 0x0000002b002b7308 */ /* 0x000fe20000000800 */
[----:B--2---:R-:W-:Y:S01]  /*3060*/  FMNMX.FTZ R167, R167, R6, !PT ;  /* 0x00000006a7a77209 */ /* 0x004fe20007810000 */
[----:B-1----:R-:W-:Y:S01]  /*3070*/  LDSM.16.MT88.4 R16, [R214+0xa400] ;  /* 0x00a40000d610783b */ /* 0x002fe20000004200 */
[----:B------:R-:W-:-:S02]  /*3080*/  FFMA.FTZ R2, R141, c[0x0][0x23c], -R190 ;  /* 0x00008f008d027a23 */ /* 0x000fc400000108be */
[----:B------:R-:W-:Y:S01]  /*3090*/  FFMA.FTZ R37, R143, c[0x0][0x23c], -R190 ;  /* 0x00008f008f257a23 */ /* 0x000fe200000108be */
[----:B------:R-:W1:Y:S01]  /*30a0*/  SHFL.BFLY PT, R0, R167, 0x1, 0x1f ;  /* 0x0c201f00a7007f89 */ /* 0x000e6200000e0000 */
[--C-:B------:R-:W-:Y:S01]  /*30b0*/  FFMA.FTZ R53, R142, c[0x0][0x23c], -R181.reuse ;  /* 0x00008f008e357a23 */ /* 0x100fe200000108b5 */
[----:B------:R-:W2:Y:S01]  /*30c0*/  MUFU.EX2 R36, R36 ;  /* 0x0000002400247308 */ /* 0x000ea20000000800 */
[----:B----4-:R-:W-:Y:S01]  /*30d0*/  F2FP.PACK_AB R132, R44, R45 ;  /* 0x0000002d2c84723e */ /* 0x010fe200000000ff */
[----:B------:R-:W-:Y:S01]  /*30e0*/  LDSM.16.MT88.4 R12, [R212+0xa400] ;  /* 0x00a40000d40c783b */ /* 0x000fe20000004200 */
[--C-:B------:R-:W-:Y:S01]  /*30f0*/  FFMA.FTZ R38, R144, c[0x0][0x23c], -R181.reuse ;  /* 0x00008f0090267a23 */ /* 0x100fe200000108b5 */
[----:B---3--:R-:W-:Y:S01]  /*3100*/  FMNMX.FTZ R168, R168, R5, !PT ;  /* 0x00000005a8a87209 */ /* 0x008fe20007810000 */
[--C-:B------:R-:W-:Y:S01]  /*3110*/  FFMA.FTZ R50, R140, c[0x0][0x23c], -R181.reuse ;  /* 0x00008f008c327a23 */ /* 0x100fe200000108b5 */
[----:B------:R-:W3:Y:S01]  /*3120*/  LDSM.16.MT88.4 R4, [R212+0xb000] ;  /* 0x00b00000d404783b */ /* 0x000ee20000004200 */
[----:B------:R-:W-:Y:S01]  /*3130*/  FFMA.FTZ R186, R186, c[0x0][0x23c], -R181 ;  /* 0x00008f00baba7a23 */ /* 0x000fe200000108b5 */
[C---:B------:R-:W-:Y:S01]  /*3140*/  FSETP.NEU.FTZ.AND P1, PT, R168.reuse, -INF , PT ;  /* 0xff800000a800780b */ /* 0x040fe20003f3d000 */
[----:B------:R-:W-:Y:S01]  /*3150*/  FMUL.FTZ R172, R168, c[0x0][0x23c] ;  /* 0x00008f00a8ac7a20 */ /* 0x000fe20000410000 */
[----:B------:R-:W-:Y:S01]  /*3160*/  MUFU.EX2 R42, R42 ;  /* 0x0000002a002a7308 */ /* 0x000fe20000000800 */
[----:B------:R-:W-:Y:S01]  /*3170*/  LDSM.16.MT88.4 R32, [R212+0xb400] ;  /* 0x00b40000d420783b */ /* 0x000fe20000004200 */
[----:B------:R-:W-:-:S02]  /*3180*/  FADD.FTZ R44, R45, R44 ;  /* 0x0000002c2d2c7221 */ /* 0x000fc40000010000 */
[----:B------:R-:W-:Y:S01]  /*3190*/  FSEL R172, R172, RZ, P1 ;  /* 0x000000ffacac7208 */ /* 0x000fe20000800000 */
[----:B------:R-:W-:Y:S01]  /*31a0*/  FFMA.FTZ R185, R185, c[0x0][0x23c], -R190 ;  /* 0x00008f00b9b97a23 */ /* 0x000fe200000108be */
[----:B--2---:R-:W-:Y:S01]  /*31b0*/  F2FP.PACK_AB R134, R36, R43 ;  /* 0x0000002b2486723e */ /* 0x004fe200000000ff */
[----:B------:R-:W-:Y:S01]  /*31c0*/  FADD.FTZ R43, R43, R44 ;  /* 0x0000002c2b2b7221 */ /* 0x000fe20000010000 */
[----:B------:R-:W2:Y:S01]  /*31d0*/  MUFU.EX2 R47, R47 ;  /* 0x0000002f002f7308 */ /* 0x000ea20000000800 */
[--C-:B------:R-:W-:Y:S02]  /*31e0*/  FFMA.FTZ R59, R88, c[0x0][0x23c], -R172.reuse ;  /* 0x00008f00583b7a23 */ /* 0x100fe400000108ac */
[--C-:B------:R-:W-:Y:S01]  /*31f0*/  FFMA.FTZ R54, R89, c[0x0][0x23c], -R172.reuse ;  /* 0x00008f0059367a23 */ /* 0x100fe200000108ac */
[----:B-1----:R-:W-:Y:S01]  /*3200*/  FMNMX.FTZ R167, R167, R0, !PT ;  /* 0x00000000a7a77209 */ /* 0x002fe20007810000 */
[--C-:B------:R-:W-:Y:S02]  /*3210*/  FFMA.FTZ R51, R97, c[0x0][0x23c], -R172.reuse ;  /* 0x00008f0061337a23 */ /* 0x100fe400000108ac */
[----:B------:R-:W-:Y:S01]  /*3220*/  FFMA.FTZ R48, R99, c[0x0][0x23c], -R172 ;  /* 0x00008f0063307a23 */ /* 0x000fe200000108ac */
[C---:B------:R-:W-:Y:S01]  /*3230*/  FSETP.NEU.FTZ.AND P1, PT, R167.reuse, -INF , PT ;  /* 0xff800000a700780b */ /* 0x040fe20003f3d000 */
[----:B------:R-:W-:Y:S01]  /*3240*/  FMUL.FTZ R169, R167, c[0x0][0x23c] ;  /* 0x00008f00a7a97a20 */ /* 0x000fe20000410000 */
[----:B------:R-:W-:Y:S01]  /*3250*/  MUFU.EX2 R46, R46 ;  /* 0x0000002e002e7308 */ /* 0x000fe20000000800 */
[----:B------:R-:W-:-:S02]  /*3260*/  FFMA.FTZ R0, R25, c[0x0][0x23c], -R190 ;  /* 0x00008f0019007a23 */ /* 0x000fc400000108be */
[--C-:B------:R-:W-:Y:S01]  /*3270*/  FFMA.FTZ R56, R9, c[0x0][0x23c], -R172.reuse ;  /* 0x00008f0009387a23 */ /* 0x100fe200000108ac */
[----:B------:R-:W-:Y:S01]  /*3280*/  FSEL R169, R169, RZ, P1 ;  /* 0x000000ffa9a97208 */ /* 0x000fe20000800000 */
[----:B------:R-:W1:Y:S01]  /*3290*/  LDSM.16.MT88.4 R24, [R214+0x9400] ;  /* 0x00940000d618783b */ /* 0x000e620000004200 */
[----:B--2---:R-:W-:Y:S01]  /*32a0*/  F2FP.PACK_AB R133, R47, R42 ;  /* 0x0000002a2f85723e */ /* 0x004fe200000000ff */
[--C-:B------:R-:W-:Y:S01]  /*32b0*/  FFMA.FTZ R61, R179, c[0x0][0x23c], -R172.reuse ;  /* 0x00008f00b33d7a23 */ /* 0x100fe200000108ac */
[----:B------:R-:W2:Y:S01]  /*32c0*/  MUFU.EX2 R39, R39 ;  /* 0x0000002700277308 */ /* 0x000ea20000000800 */
[--C-:B------:R-:W-:Y:S02]  /*32d0*/  FFMA.FTZ R57, R90, c[0x0][0x23c], -R169.reuse ;  /* 0x00008f005a397a23 */ /* 0x100fe400000108a9 */
[--C-:B------:R-:W-:Y:S02]  /*32e0*/  FFMA.FTZ R52, R10, c[0x0][0x23c], -R169.reuse ;  /* 0x00008f000a347a23 */ /* 0x100fe400000108a9 */
[--C-:B------:R-:W-:Y:S01]  /*32f0*/  FFMA.FTZ R49, R96, c[0x0][0x23c], -R169.reuse ;  /* 0x00008f0060317a23 */ /* 0x100fe200000108a9 */
[----:B------:R-:W4:Y:S01]  /*3300*/  LDSM.16.MT88.4 R8, [R214+0xb400] ;  /* 0x00b40000d608783b */ /* 0x000f220000004200 */
[----:B------:R-:W-:Y:S01]  /*3310*/  FFMA.FTZ R40, R98, c[0x0][0x23c], -R169 ;  /* 0x00008f0062287a23 */ /* 0x000fe200000108a9 */
[----:B------:R-:W-:Y:S01]  /*3320*/  MUFU.EX2 R59, R59 ;  /* 0x0000003b003b7308 */ /* 0x000fe20000000800 */
[----:B------:R-:W-:-:S02]  /*3330*/  FFMA.FTZ R58, R201, c[0x0][0x23c], -R172 ;  /* 0x00008f00c93a7a23 */ /* 0x000fc400000108ac */
[----:B------:R-:W-:Y:S02]  /*3340*/  FFMA.FTZ R63, R203, c[0x0][0x23c], -R172 ;  /* 0x00008f00cb3f7a23 */ /* 0x000fe400000108ac */
[--C-:B------:R-:W-:Y:S02]  /*3350*/  FFMA.FTZ R65, R174, c[0x0][0x23c], -R169.reuse ;  /* 0x00008f00ae417a23 */ /* 0x100fe400000108a9 */
[--C-:B------:R-:W-:Y:S01]  /*3360*/  FFMA.FTZ R60, R184, c[0x0][0x23c], -R169.reuse ;  /* 0x00008f00b83c7a23 */ /* 0x100fe200000108a9 */
[----:B------:R-:W5:Y:S01]  /*3370*/  MUFU.EX2 R54, R54 ;  /* 0x0000003600367308 */ /* 0x000f620000000800 */
[----:B--2---:R-:W-:Y:S01]  /*3380*/  F2FP.PACK_AB R135, R39, R46 ;  /* 0x0000002e2787723e */ /* 0x004fe200000000ff */
[--C-:B------:R-:W-:Y:S02]  /*3390*/  FFMA.FTZ R62, R202, c[0x0][0x23c], -R169.reuse ;  /* 0x00008f00ca3e7a23 */ /* 0x100fe400000108a9 */
[----:B------:R-:W-:Y:S02]  /*33a0*/  FFMA.FTZ R67, R204, c[0x0][0x23c], -R169 ;  /* 0x00008f00cc437a23 */ /* 0x000fe400000108a9 */
[----:B------:R-:W-:-:S02]  /*33b0*/  FFMA.FTZ R174, R29, c[0x0][0x23c], -R190 ;  /* 0x00008f001dae7a23 */ /* 0x000fc400000108be */
[----:B------:R-:W-:Y:S01]  /*33c0*/  MUFU.EX2 R51, R51 ;  /* 0x0000003300337308 */ /* 0x000fe20000000800 */
[C---:B------:R-:W-:Y:S01]  /*33d0*/  HMMA.16816.F32 R156, R132.reuse, R68, RZ ;  /* 0x00000044849c723c */ /* 0x040fe200000018ff */
[----:B------:R-:W-:Y:S02]  /*33e0*/  FFMA.FTZ R179, R31, c[0x0][0x23c], -R190 ;  /* 0x00008f001fb37a23 */ /* 0x000fe400000108be */
[----:B------:R-:W-:Y:S02]  /*33f0*/  FFMA.FTZ R184, R30, c[0x0][0x23c], -R181 ;  /* 0x00008f001eb87a23 */ /* 0x000fe400000108b5 */
[----:B------:R-:W-:Y:S02]  /*3400*/  FFMA.FTZ R195, R195, c[0x0][0x23c], -R172 ;  /* 0x00008f00c3c37a23 */ /* 0x000fe400000108ac */
[----:B------:R-:W2:Y:S01]  /*3410*/  MUFU.EX2 R48, R48 ;  /* 0x0000003000307308 */ /* 0x000ea20000000800 */
[----:B------:R-:W-:Y:S01]  /*3420*/  HMMA.16816.F32 R76, R132, R84, RZ ;  /* 0x00000054844c723c */ /* 0x000fe200000018ff */
[----:B-----5:R-:W-:Y:S01]  /*3430*/  F2FP.PACK_AB R136, R54, R59 ;  /* 0x0000003b3688723e */ /* 0x020fe200000000ff */
[----:B------:R-:W-:-:S02]  /*3440*/  FFMA.FTZ R194, R194, c[0x0][0x23c], -R169 ;  /* 0x00008f00c2c27a23 */ /* 0x000fc400000108a9 */
[----:B------:R-:W-:Y:S02]  /*3450*/  FADD.FTZ R54, R59, R54 ;  /* 0x000000363b367221 */ /* 0x000fe40000010000 */
[----:B------:R-:W-:Y:S01]  /*3460*/  FADD.FTZ R47, R42, R47 ;  /* 0x0000002f2a2f7221 */ /* 0x000fe20000010000 */
[----:B------:R-:W-:Y:S01]  /*3470*/  MUFU.EX2 R57, R57 ;  /* 0x0000003900397308 */ /* 0x000fe20000000800 */
[C---:B------:R-:W-:Y:S01]  /*3480*/  HMMA.16816.F32 R92, R132.reuse, R100, RZ ;  /* 0x00000064845c723c */ /* 0x040fe200000018ff */
[----:B------:R-:W-:Y:S02]  /*3490*/  FADD.FTZ R36, R36, R43 ;  /* 0x0000002b24247221 */ /* 0x000fe40000010000 */
[----:B------:R-:W-:Y:S02]  /*34a0*/  FADD.FTZ R46, R46, R47 ;  /* 0x0000002f2e2e7221 */ /* 0x000fe40000010000 */
[----:B------:R-:W-:Y:S02]  /*34b0*/  FFMA.FTZ R188, R188, c[0x0][0x23c], -R190 ;  /* 0x00008f00bcbc7a23 */ /* 0x000fe400000108be */
[----:B------:R-:W5:Y:S01]  /*34c0*/  MUFU.EX2 R52, R52 ;  /* 0x0000003400347308 */ /* 0x000f620000000800 */
[----:B------:R-:W-:Y:S01]  /*34d0*/  HMMA.16816.F32 R104, R132, R112, RZ ;  /* 0x000000708468723c */ /* 0x000fe200000018ff */
[----:B--2---:R-:W-:Y:S01]  /*34e0*/  F2FP.PACK_AB R138, R48, R51 ;  /* 0x00000033308a723e */ /* 0x004fe200000000ff */
[----:B------:R-:W-:-:S02]  /*34f0*/  FADD.FTZ R51, R51, R54 ;  /* 0x0000003633337221 */ /* 0x000fc40000010000 */
[----:B------:R-:W-:Y:S02]  /*3500*/  FADD.FTZ R46, R39, R46 ;  /* 0x0000002e272e7221 */ /* 0x000fe40000010000 */
[----:B------:R-:W-:Y:S01]  /*3510*/  FADD.FTZ R51, R48, R51 ;  /* 0x0000003330337221 */ /* 0x000fe20000010000 */
[----:B------:R-:W-:Y:S01]  /*3520*/  MUFU.EX2 R49, R49 ;  /* 0x0000003100317308 */ /* 0x000fe20000000800 */
[C---:B------:R-:W-:Y:S01]  /*3530*/  HMMA.16816.F32 R116, R132.reuse, R124, RZ ;  /* 0x0000007c8474723c */ /* 0x040fe200000018ff */
[--C-:B------:R-:W-:Y:S02]  /*3540*/  FFMA.FTZ R180, R180, c[0x0][0x23c], -R181.reuse ;  /* 0x00008f00b4b47a23 */ /* 0x100fe400000108b5 */
[----:B------:R-:W-:Y:S02]  /*3550*/  FFMA.FTZ R235, R176, c[0x0][0x23c], -R181 ;  /* 0x00008f00b0eb7a23 */ /* 0x000fe400000108b5 */
[----:B------:R-:W-:Y:S02]  /*3560*/  FFMA.FTZ R175, R175, c[0x0][0x23c], -R172 ;  /* 0x00008f00afaf7a23 */ /* 0x000fe400000108ac */
[----:B------:R-:W2:Y:S01]  /*3570*/  MUFU.EX2 R40, R40 ;  /* 0x0000002800287308 */ /* 0x000ea20000000800 */
[----:B---3--:R-:W-:Y:S01]  /*3580*/  HMMA.16816.F32 R128, R132, R4, RZ ;  /* 0x000000048480723c */ /* 0x008fe200000018ff */
[----:B-----5:R-:W-:Y:S01]  /*3590*/  F2FP.PACK_AB R137, R52, R57 ;  /* 0x000000393489723e */ /* 0x020fe200000000ff */
[----:B------:R-:W-:-:S02]  /*35a0*/  FADD.FTZ R52, R57, R52 ;  /* 0x0000003439347221 */ /* 0x000fc40000010000 */
[--C-:B------:R-:W-:Y:S02]  /*35b0*/  FFMA.FTZ R176, R177, c[0x0][0x23c], -R172.reuse ;  /* 0x00008f00b1b07a23 */ /* 0x100fe400000108ac */
[----:B------:R-:W-:Y:S01]  /*35c0*/  FFMA.FTZ R173, R173, c[0x0][0x23c], -R172 ;  /* 0x00008f00adad7a23 */ /* 0x000fe200000108ac */
[----:B------:R-:W-:Y:S01]  /*35d0*/  MUFU.EX2 R41, R41 ;  /* 0x0000002900297308 */ /* 0x000fe20000000800 */
[----:B------:R-:W-:Y:S01]  /*35e0*/  HMMA.16816.F32 R152, R132, R70, RZ ;  /* 0x000000468498723c */ /* 0x000fe200000018ff */
[--C-:B------:R-:W-:Y:S02]  /*35f0*/  FFMA.FTZ R170, R170, c[0x0][0x23c], -R169.reuse ;  /* 0x00008f00aaaa7a23 */ /* 0x100fe400000108a9 */
[----:B------:R-:W-:Y:S01]  /*3600*/  FFMA.FTZ R66, R66, c[0x0][0x23c], -R169 ;  /* 0x00008f0042427a23 */ /* 0x000fe200000108a9 */
[----:B--2---:R-:W-:-:S04]  /*3610*/  F2FP.PACK_AB R139, R40, R49 ;  /* 0x00000031288b723e */ /* 0x004fc800000000ff */
[----:B------:R-:W-:Y:S01]  /*3620*/  HMMA.16816.F32 R80, R132, R86, RZ ;  /* 0x000000568450723c */ /* 0x000fe200000018ff */
[----:B------:R-:W2:Y:S01]  /*3630*/  MUFU.EX2 R2, R2 ;  /* 0x0000000200027308 */ /* 0x000ea20000000800 */
[----:B------:R-:W-:-:S04]  /*3640*/  FADD.FTZ R49, R49, R52 ;  /* 0x0000003431317221 */ /* 0x000fc80000010000 */
[----:B------:R-:W-:Y:S02]  /*3650*/  FADD.FTZ R40, R40, R49 ;  /* 0x0000003128287221 */ /* 0x000fe40000010000 */
[C---:B------:R-:W-:Y:S01]  /*3660*/  HMMA.16816.F32 R96, R132.reuse, R102, RZ ;  /* 0x000000668460723c */ /* 0x040fe200000018ff */
[----:B------:R-:W-:Y:S07]  /*3670*/  MUFU.EX2 R37, R37 ;  /* 0x0000002500257308 */ /* 0x000fee0000000800 */
[C---:B------:R-:W-:Y:S01]  /*3680*/  HMMA.16816.F32 R108, R132.reuse, R114, RZ ;  /* 0x00000072846c723c */ /* 0x040fe200000018ff */
[----:B------:R-:W-:Y:S07]  /*3690*/  MUFU.EX2 R0, R0 ;  /* 0x0000000000007308 */ /* 0x000fee0000000800 */
[C---:B------:R-:W-:Y:S01]  /*36a0*/  HMMA.16816.F32 R120, R132.reuse, R126, RZ ;  /* 0x0000007e8478723c */ /* 0x040fe200000018ff */
[----:B------:R-:W-:Y:S07]  /*36b0*/  MUFU.EX2 R53, R53 ;  /* 0x0000003500357308 */ /* 0x000fee0000000800 */
[----:B------:R-:W-:Y:S01]  /*36c0*/  HMMA.16816.F32 R132, R132, R6, RZ ;  /* 0x000000068484723c */ /* 0x000fe200000018ff */
[----:B------:R-:W3:Y:S07]  /*36d0*/  MUFU.EX2 R38, R38 ;  /* 0x0000002600267308 */ /* 0x000eee0000000800 */
        /* <DEDUP_REMOVED lines=11> */
[----:B------:R-:W-:-:S06]  /*3790*/  FADD.FTZ R53, R38, R53 ;  /* 0x0000003526357221 */ /* 0x000fcc0000010000 */
[C---:B------:R-:W-:Y:S01]  /*37a0*/  HMMA.16816.F32 R88, R136.reuse, R100, RZ ;  /* 0x000000648858723c */ /* 0x040fe200000018ff */
[----:B------:R-:W3:Y:S07]  /*37b0*/  MUFU.EX2 R61, R61 ;  /* 0x0000003d003d7308 */ /* 0x000eee0000000800 */
[C---:B------:R-:W-:Y:S01]  /*37c0*/  HMMA.16816.F32 R148, R136.reuse, R112, RZ ;  /* 0x000000708894723c */ /* 0x040fe200000018ff */
[----:B------:R-:W-:Y:S07]  /*37d0*/  MUFU.EX2 R58, R58 ;  /* 0x0000003a003a7308 */ /* 0x000fee0000000800 */
[C---:B------:R-:W-:Y:S01]  /*37e0*/  HMMA.16816.F32 R144, R136.reuse, R124, RZ ;  /* 0x0000007c8890723c */ /* 0x040fe200000018ff */
[----:B------:R-:W-:Y:S07]  /*37f0*/  MUFU.EX2 R63, R63 ;  /* 0x0000003f003f7308 */ /* 0x000fee0000000800 */
[C---:B------:R-:W-:Y:S01]  /*3800*/  HMMA.16816.F32 R68, R136.reuse, R70, RZ ;  /* 0x000000468844723c */ /* 0x040fe200000018ff */
[----:B------:R-:W-:Y:S07]  /*3810*/  MUFU.EX2 R65, R65 ;  /* 0x0000004100417308 */ /* 0x000fee0000000800 */
[C---:B------:R-:W-:Y:S01]  /*3820*/  HMMA.16816.F32 R84, R136.reuse, R86, RZ ;  /* 0x000000568854723c */ /* 0x040fe200000018ff */
[----:B------:R-:W5:Y:S07]  /*3830*/  MUFU.EX2 R60, R60 ;  /* 0x0000003c003c7308 */ /* 0x000f6e0000000800 */
[C---:B------:R-:W-:Y:S01]  /*3840*/  HMMA.16816.F32 R100, R136.reuse, R102, RZ ;  /* 0x000000668864723c */ /* 0x040fe200000018ff */
[----:B------:R-:W-:Y:S07]  /*3850*/  MUFU.EX2 R62, R62 ;  /* 0x0000003e003e7308 */ /* 0x000fee0000000800 */
[C---:B------:R-:W-:Y:S01]  /*3860*/  HMMA.16816.F32 R112, R136.reuse, R114, RZ ;  /* 0x000000728870723c */ /* 0x040fe200000018ff */
[----:B------:R-:W1:Y:S07]  /*3870*/  MUFU.EX2 R67, R67 ;  /* 0x0000004300437308 */ /* 0x000e6e0000000800 */
[C---:B------:R-:W-:Y:S01]  /*3880*/  HMMA.16816.F32 R124, R136.reuse, R126, RZ ;  /* 0x0000007e887c723c */ /* 0x040fe200000018ff */
[----:B------:R-:W-:Y:S07]  /*3890*/  MUFU.EX2 R174, R174 ;  /* 0x000000ae00ae7308 */ /* 0x000fee0000000800 */
[----:B------:R-:W-:Y:S01]  /*38a0*/  HMMA.16816.F32 R136, R136, R6, RZ ;  /* 0x000000068888723c */ /* 0x000fe200000018ff */
[----:B------:R-:W3:Y:S06]  /*38b0*/  MUFU.EX2 R179, R179 ;  /* 0x000000b300b37308 */ /* 0x000eec0000000800 */
[----:B------:R-:W-:Y:S01]  /*38c0*/  F2FP.PACK_AB R6, R0, R37 ;  /* 0x000000250006723e */ /* 0x000fe200000000ff */
[----:B------:R-:W-:Y:S01]  /*38d0*/  FADD.FTZ R37, R37, R2 ;  /* 0x0000000225257221 */ /* 0x000fe20000010000 */
[----:B--2---:R-:W-:Y:S01]  /*38e0*/  F2FP.PACK_AB R7, R55, R50 ;  /* 0x000000323707723e */ /* 0x004fe200000000ff */
[----:B------:R-:W-:Y:S01]  /*38f0*/  MUFU.EX2 R184, R184 ;  /* 0x000000b800b87308 */ /* 0x000fe20000000800 */
[----:B------:R-:W-:-:S02]  /*3900*/  FADD.FTZ R50, R50, R53 ;  /* 0x0000003532327221 */ /* 0x000fc40000010000 */
[----:B------:R-:W-:Y:S02]  /*3910*/  FADD.FTZ R37, R0, R37 ;  /* 0x0000002500257221 */ /* 0x000fe40000010000 */
[----:B------:R-:W-:Y:S01]  /*3920*/  FADD.FTZ R50, R55, R50 ;  /* 0x0000003237327221 */ /* 0x000fe20000010000 */
[C---:B-1----:R-:W-:Y:S02]  /*3930*/  HMMA.16816.F32 R156, R4.reuse, R24, R156 ;  /* 0x00000018049c723c */ /* 0x042fe4000000189c */
        /* <DEDUP_REMOVED lines=21> */
[----:B------:R-:W-:Y:S07]  /*3a90*/  HMMA.16816.F32 R132, R4, R34, R132 ;  /* 0x000000220484723c */ /* 0x000fee0000001884 */
[----:B---3--:R-:W-:Y:S01]  /*3aa0*/  F2FP.PACK_AB R4, R61, R56 ;  /* 0x000000383d04723e */ /* 0x008fe200000000ff */
[----:B------:R-:W-:Y:S01]  /*3ab0*/  FADD.FTZ R56, R56, R51 ;  /* 0x0000003338387221 */ /* 0x000fe20000010000 */
[C---:B-----5:R-:W-:Y:S01]  /*3ac0*/  F2FP.PACK_AB R5, R60.reuse, R65 ;  /* 0x000000413c05723e */ /* 0x060fe200000000ff */
        /* <DEDUP_REMOVED lines=9> */
[----:B------:R-:W-:-:S04]  /*3b60*/  FADD.FTZ R67, R67, R62 ;  /* 0x0000003e43437221 */ /* 0x000fc80000010000 */
[--C-:B------:R-:W-:Y:S01]  /*3b70*/  FFMA.FTZ R33, R183, c[0x0][0x23c], -R190.reuse ;  /* 0x00008f00b7217a23 */ /* 0x100fe200000108be */
[C---:B------:R-:W-:Y:S01]  /*3b80*/  HMMA.16816.F32 R160, R4.reuse, R24, R160 ;  /* 0x0000001804a0723c */ /* 0x040fe200000018a0 */
[--C-:B------:R-:W-:Y:S02]  /*3b90*/  FFMA.FTZ R183, R28, c[0x0][0x23c], -R181.reuse ;  /* 0x00008f001cb77a23 */ /* 0x100fe400000108b5 */
[----:B------:R-:W1:Y:S01]  /*3ba0*/  LDSM.16.MT88.4 R28, [R214+0x9800] ;  /* 0x00980000d61c783b */ /* 0x000e620000004200 */
[----:B------:R-:W-:Y:S01]  /*3bb0*/  FFMA.FTZ R32, R187, c[0x0][0x23c], -R190 ;  /* 0x00008f00bb207a23 */ /* 0x000fe200000108be */
[----:B------:R-:W-:Y:S01]  /*3bc0*/  MUFU.EX2 R33, R33 ;  /* 0x0000002100217308 */ /* 0x000fe20000000800 */
[----:B------:R-:W-:Y:S02]  /*3bd0*/  FFMA.FTZ R187, R192, c[0x0][0x23c], -R181 ;  /* 0x00008f00c0bb7a23 */ /* 0x000fe400000108b5 */
[----:B------:R-:W-:Y:S01]  /*3be0*/  HMMA.16816.F32 R72, R4, R20, R72 ;  /* 0x000000140448723c */ /* 0x000fe20000001848 */
[----:B------:R-:W-:-:S02]  /*3bf0*/  FFMA.FTZ R192, R197, c[0x0][0x23c], -R172 ;  /* 0x00008f00c5c07a23 */ /* 0x000fc400000108ac */
[----:B------:R-:W-:Y:S02]  /*3c00*/  FFMA.FTZ R197, R198, c[0x0][0x23c], -R169 ;  /* 0x00008f00c6c57a23 */ /* 0x000fe400000108a9 */
[----:B------:R-:W-:Y:S01]  /*3c10*/  MUFU.EX2 R32, R32 ;  /* 0x0000002000207308 */ /* 0x000fe20000000800 */
[--C-:B------:R-:W-:Y:S02]  /*3c20*/  FFMA.FTZ R198, R189, c[0x0][0x23c], -R190.reuse ;  /* 0x00008f00bdc67a23 */ /* 0x100fe400000108be */
[----:B------:R-:W-:Y:S01]  /*3c30*/  HMMA.16816.F32 R88, R4, R16, R88 ;  /* 0x000000100458723c */ /* 0x000fe20000001858 */
[----:B------:R-:W-:Y:S02]  /*3c40*/  FFMA.FTZ R189, R191, c[0x0][0x23c], -R190 ;  /* 0x00008f00bfbd7a23 */ /* 0x000fe400000108be */
[--C-:B------:R-:W-:Y:S02]  /*3c50*/  FFMA.FTZ R191, R178, c[0x0][0x23c], -R181.reuse ;  /* 0x00008f00b2bf7a23 */ /* 0x100fe400000108b5 */
[----:B------:R-:W2:Y:S01]  /*3c60*/  MUFU.EX2 R183, R183 ;  /* 0x000000b700b77308 */ /* 0x000ea20000000800 */
[----:B------:R-:W-:-:S02]  /*3c70*/  FFMA.FTZ R178, R182, c[0x0][0x23c], -R181 ;  /* 0x00008f00b6b27a23 */ /* 0x000fc400000108b5 */
[C---:B------:R-:W-:Y:S05]  /*3c80*/  HMMA.16816.F32 R148, R4.reuse, R12, R148 ;  /* 0x0000000c0494723c */ /* 0x040fea0000001894 */
[----:B------:R-:W3:Y:S03]  /*3c90*/  MUFU.EX2 R187, R187 ;  /* 0x000000bb00bb7308 */ /* 0x000ee60000000800 */
[C---:B------:R-:W-:Y:S05]  /*3ca0*/  HMMA.16816.F32 R144, R4.reuse, R8, R144 ;  /* 0x000000080490723c */ /* 0x040fea0000001890 */
[----:B------:R-:W-:Y:S03]  /*3cb0*/  MUFU.EX2 R192, R192 ;  /* 0x000000c000c07308 */ /* 0x000fe60000000800 */
[C---:B------:R-:W-:Y:S01]  /*3cc0*/  HMMA.16816.F32 R68, R4.reuse, R26, R68 ;  /* 0x0000001a0444723c */ /* 0x040fe20000001844 */
[----:B------:R-:W4:Y:S04]  /*3cd0*/  LDSM.16.MT88.4 R24, [R212+0x9800] ;  /* 0x00980000d418783b */ /* 0x000f280000004200 */
[----:B------:R-:W-:Y:S03]  /*3ce0*/  MUFU.EX2 R197, R197 ;  /* 0x000000c500c57308 */ /* 0x000fe60000000800 */
[C---:B------:R-:W-:Y:S01]  /*3cf0*/  HMMA.16816.F32 R84, R4.reuse, R22, R84 ;  /* 0x000000160454723c */ /* 0x040fe20000001854 */
[----:B------:R-:W5:Y:S04]  /*3d00*/  LDSM.16.MT88.4 R20, [R214+0xa800] ;  /* 0x00a80000d614783b */ /* 0x000f680000004200 */
[----:B------:R-:W-:Y:S03]  /*3d10*/  MUFU.EX2 R198, R198 ;  /* 0x000000c600c67308 */ /* 0x000fe60000000800 */
[C---:B------:R-:W-:Y:S01]  /*3d20*/  HMMA.16816.F32 R100, R4.reuse, R18, R100 ;  /* 0x000000120464723c */ /* 0x040fe20000001864 */
[----:B------:R-:W1:Y:S04]  /*3d30*/  LDSM.16.MT88.4 R16, [R212+0xa800] ;  /* 0x00a80000d410783b */ /* 0x000e680000004200 */
[----:B------:R-:W-:Y:S03]  /*3d40*/  MUFU.EX2 R189, R189 ;  /* 0x000000bd00bd7308 */ /* 0x000fe60000000800 */
[C---:B------:R-:W-:Y:S01]  /*3d50*/  HMMA.16816.F32 R112, R4.reuse, R14, R112 ;  /* 0x0000000e0470723c */ /* 0x040fe20000001870 */
[----:B------:R-:W4:Y:S04]  /*3d60*/  LDSM.16.MT88.4 R12, [R214+0xb800] ;  /* 0x00b80000d60c783b */ /* 0x000f280000004200 */
[----:B------:R-:W-:Y:S03]  /*3d70*/  MUFU.EX2 R191, R191 ;  /* 0x000000bf00bf7308 */ /* 0x000fe60000000800 */
[C---:B------:R-:W-:Y:S01]  /*3d80*/  HMMA.16816.F32 R124, R4.reuse, R10, R124 ;  /* 0x0000000a047c723c */ /* 0x040fe2000000187c */
[----:B------:R-:W5:Y:S04]  /*3d90*/  LDSM.16.MT88.4 R8, [R212+0xb800] ;  /* 0x00b80000d408783b */ /* 0x000f680000004200 */
[----:B------:R-:W-:Y:S03]  /*3da0*/  MUFU.EX2 R178, R178 ;  /* 0x000000b200b27308 */ /* 0x000fe60000000800 */
[----:B------:R-:W-:Y:S05]  /*3db0*/  HMMA.16816.F32 R136, R4, R34, R136 ;  /* 0x000000220488723c */ /* 0x000fea0000001888 */
[----:B------:R1:W1:Y:S02]  /*3dc0*/  MUFU.EX2 R35, R195 ;  /* 0x000000c300237308 */ /* 0x0002640000000800 */
[--C-:B------:R-:W-:Y:S01]  /*3dd0*/  FFMA.FTZ R34, R193, c[0x0][0x23c], -R172.reuse ;  /* 0x00008f00c1227a23 */ /* 0x100fe200000108ac */
[----:B------:R-:W-:Y:S01]  /*3de0*/  F2FP.PACK_AB R4, R179, R174 ;  /* 0x000000aeb304723e */ /* 0x000fe200000000ff */
[--C-:B------:R-:W-:Y:S01]  /*3df0*/  FFMA.FTZ R193, R199, c[0x0][0x23c], -R172.reuse ;  /* 0x00008f00c7c17a23 */ /* 0x100fe200000108ac */
[----:B--2---:R-:W-:Y:S01]  /*3e00*/  F2FP.PACK_AB R5, R184, R183 ;  /* 0x000000b7b805723e */ /* 0x004fe200000000ff */
[----:B------:R-:W-:Y:S01]  /*3e10*/  FFMA.FTZ R172, R171, c[0x0][0x23c], -R172 ;  /* 0x00008f00abac7a23 */ /* 0x000fe200000108ac */
[----:B------:R-:W-:Y:S01]  /*3e20*/  F2FP.PACK_AB R6, R33, R32 ;  /* 0x000000202106723e */ /* 0x000fe200000000ff */
[----:B------:R-:W-:Y:S01]  /*3e30*/  MUFU.EX2 R34, R34 ;  /* 0x0000002200227308 */ /* 0x000fe20000000800 */
[----:B---3--:R-:W-:Y:S01]  /*3e40*/  F2FP.PACK_AB R7, R186, R187 ;  /* 0x000000bbba07723e */ /* 0x008fe200000000ff */
[----:B------:R-:W-:-:S02]  /*3e50*/  FFMA.FTZ R171, R164, c[0x0][0x23c], -R169 ;  /* 0x00008f00a4ab7a23 */ /* 0x000fc400000108a9 */
[----:B------:R-:W-:Y:S02]  /*3e60*/  FADD.FTZ R174, R174, R37 ;  /* 0x00000025aeae7221 */ /* 0x000fe40000010000 */
[----:B------:R-:W-:Y:S02]  /*3e70*/  FADD.FTZ R183, R183, R50 ;  /* 0x00000032b7b77221 */ /* 0x000fe40000010000 */
[--C-:B-1----:R-:W-:Y:S01]  /*3e80*/  FFMA.FTZ R195, R196, c[0x0][0x23c], -R169.reuse ;  /* 0x00008f00c4c37a23 */ /* 0x102fe200000108a9 */
[----:B------:R-:W-:Y:S01]  /*3e90*/  MUFU.EX2 R193, R193 ;  /* 0x000000c100c17308 */ /* 0x000fe20000000800 */
[--C-:B------:R-:W-:Y:S01]  /*3ea0*/  FFMA.FTZ R196, R200, c[0x0][0x23c], -R169.reuse ;  /* 0x00008f00c8c47a23 */ /* 0x100fe200000108a9 */
[----:B------:R-:W-:Y:S01]  /*3eb0*/  HMMA.16816.F32 R156, R4, R28, R156 ;  /* 0x0000001c049c723c */ /* 0x000fe2000000189c */
[----:B------:R-:W-:Y:S02]  /*3ec0*/  FFMA.FTZ R169, R64, c[0x0][0x23c], -R169 ;  /* 0x00008f0040a97a23 */ /* 0x000fe400000108a9 */
[----:B------:R-:W-:-:S02]  /*3ed0*/  FADD.FTZ R179, R179, R174 ;  /* 0x000000aeb3b37221 */ /* 0x000fc40000010000 */
[----:B------:R-:W-:Y:S01]  /*3ee0*/  FADD.FTZ R184, R184, R183 ;  /* 0x000000b7b8b87221 */ /* 0x000fe20000010000 */
[----:B------:R-:W1:Y:S01]  /*3ef0*/  MUFU.EX2 R195, R195 ;  /* 0x000000c300c37308 */ /* 0x000e620000000800 */
[----:B------:R-:W-:Y:S01]  /*3f00*/  FADD.FTZ R32, R32, R179 ;  /* 0x000000b320207221 */ /* 0x000fe20000010000 */
[C---:B----4-:R-:W-:Y:S01]  /*3f10*/  HMMA.16816.F32 R76, R4.reuse, R24, R76 ;  /* 0x00000018044c723c */ /* 0x050fe2000000184c */
[----:B------:R-:W-:Y:S02]  /*3f20*/  FADD.FTZ R187, R187, R184 ;  /* 0x000000b8bbbb7221 */ /* 0x000fe40000010000 */
[----:B------:R-:W-:Y:S02]  /*3f30*/  FADD.FTZ R32, R33, R32 ;  /* 0x0000002021207221 */ /* 0x000fe40000010000 */
[----:B------:R-:W-:Y:S01]  /*3f40*/  FADD.FTZ R187, R186, R187 ;  /* 0x000000bbbabb7221 */ /* 0x000fe20000010000 */
[----:B------:R-:W2:Y:S02]  /*3f50*/  MUFU.EX2 R196, R196 ;  /* 0x000000c400c47308 */ /* 0x000ea40000000800 */
[C---:B-----5:R-:W-:Y:S06]  /*3f60*/  HMMA.16816.F32 R92, R4.reuse, R20, R92 ;  /* 0x00000014045c723c */ /* 0x060fec000000185c */
[----:B------:R-:W3:Y:S02]  /*3f70*/  MUFU.EX2 R171, R171 ;  /* 0x000000ab00ab7308 */ /* 0x000ee40000000800 */
[C---:B------:R-:W-:Y:S06]  /*3f80*/  HMMA.16816.F32 R104, R4.reuse, R16, R104 ;  /* 0x000000100468723c */ /* 0x040fec0000001868 */
[----:B------:R-:W4:Y:S02]  /*3f90*/  MUFU.EX2 R172, R172 ;  /* 0x000000ac00ac7308 */ /* 0x000f240000000800 */
[C---:B------:R-:W-:Y:S06]  /*3fa0*/  HMMA.16816.F32 R116, R4.reuse, R12, R116 ;  /* 0x0000000c0474723c */ /* 0x040fec0000001874 */
[----:B------:R-:W5:Y:S02]  /*3fb0*/  MUFU.EX2 R169, R169 ;  /* 0x000000a900a97308 */ /* 0x000f640000000800 */
        /* <DEDUP_REMOVED lines=24> */
[----:B------:R-:W2:Y:S07]  /*4140*/  LDSM.16.MT88.4 R24, [R212+0x9c00] ;  /* 0x009c0000d418783b */ /* 0x000eae0000004200 */
        /* <DEDUP_REMOVED lines=8> */
[----:B------:R-:W2:Y:S07]  /*41d0*/  LDSM.16.MT88.4 R12, [R214+0xbc00] ;  /* 0x00bc0000d60c783b */ /* 0x000eae0000004200 */
[C---:B------:R-:W-:Y:S08]  /*41e0*/  HMMA.16816.F32 R140, R4.reuse, R8, R140 ;  /* 0x00000008048c723c */ /* 0x040ff0000000188c */
[----:B------:R-:W-:Y:S01]  /*41f0*/  HMMA.16816.F32 R136, R4, R10, R136 ;  /* 0x0000000a0488723c */ /* 0x000fe20000001888 */
[----:B------:R-:W3:Y:S06]  /*4200*/  LDSM.16.MT88.4 R8, [R212+0xbc00] ;  /* 0x00bc0000d408783b */ /* 0x000eec0000004200 */
        /* <DEDUP_REMOVED lines=10> */
[----:B-1----:R-:W-:Y:S01]  /*42b0*/  HMMA.16816.F32 R156, R4, R28, R156 ;  /* 0x0000001c049c723c */ /* 0x002fe2000000189c */
[----:B------:R-:W-:Y:S02]  /*42c0*/  FADD.FTZ R237, R188, R189 ;  /* 0x000000bdbced7221 */ /* 0x000fe40000010000 */
[----:B------:R-:W-:-:S05]  /*42d0*/  FADD.FTZ R235, R235, R178 ;  /* 0x000000b2ebeb7221 */ /* 0x000fca0000010000 */
[C---:B------:R-:W-:Y:S08]  /*42e0*/  HMMA.16816.F32 R152, R4.reuse, R30, R152 ;  /* 0x0000001e0498723c */ /* 0x040ff00000001898 */
[C---:B--2---:R-:W-:Y:S08]  /*42f0*/  HMMA.16816.F32 R76, R4.reuse, R24, R76 ;  /* 0x00000018044c723c */ /* 0x044ff0000000184c */
        /* <DEDUP_REMOVED lines=8> */
[----:B------:R-:W-:Y:S07]  /*4380*/  HMMA.16816.F32 R132, R4, R10, R132 ;  /* 0x0000000a0484723c */ /* 0x000fee0000001884 */
[----:B------:R-:W-:Y:S01]  /*4390*/  F2FP.PACK_AB R4, R176, R175 ;  /* 0x000000afb004723e */ /* 0x000fe200000000ff */
[----:B------:R-:W-:Y:S01]  /*43a0*/  FADD.FTZ R175, R175, R34 ;  /* 0x00000022afaf7221 */ /* 0x000fe20000010000 */
[----:B------:R-:W-:Y:S01]  /*43b0*/  F2FP.PACK_AB R5, R171, R170 ;  /* 0x000000aaab05723e */ /* 0x000fe200000000ff */
[----:B------:R-:W-:Y:S01]  /*43c0*/  FADD.FTZ R170, R170, R197 ;  /* 0x000000c5aaaa7221 */ /* 0x000fe20000010000 */
[----:B----4-:R-:W-:Y:S01]  /*43d0*/  F2FP.PACK_AB R6, R172, R173 ;  /* 0x000000adac06723e */ /* 0x010fe200000000ff */
[----:B------:R-:W-:Y:S01]  /*43e0*/  FADD.FTZ R176, R176, R175 ;  /* 0x000000afb0b07221 */ /* 0x000fe20000010000 */
[----:B-----5:R-:W-:Y:S01]  /*43f0*/  F2FP.PACK_AB R7, R169, R66 ;  /* 0x00000042a907723e */ /* 0x020fe200000000ff */
        /* <DEDUP_REMOVED lines=19> */
[----:B------:R-:W-:Y:S01]  /*4530*/  IADD3 R3, R224, -0x2, RZ ;  /* 0xfffffffee0037810 */ /* 0x000fe20007ffe0ff */
[----:B------:R-:W-:-:S04]  /*4540*/  DEPBAR.LE SB0, 0x0 ;  /* 0x000080000000791a */ /* 0x000fc80000000000 */
[----:B------:R-:W-:Y:S01]  /*4550*/  SHF.R.S32.HI R0, RZ, 0x1f, R3 ;  /* 0x0000001fff007819 */ /* 0x000fe20000011403 */
[C---:B------:R-:W-:Y:S02]  /*4560*/  IMAD R5, R3.reuse, UR11, RZ ;  /* 0x0000000b03057c24 */ /* 0x040fe4000f8e02ff */
[----:B------:R-:W-:-:S04]  /*4570*/  IMAD.WIDE.U32 R6, R3, UR12, R248 ;  /* 0x0000000c03067c25 */ /* 0x000fc8000f8e00f8 */
[----:B------:R-:W-:Y:S01]  /*4580*/  IMAD R0, R0, UR12, R5 ;  /* 0x0000000c00007c24 */ /* 0x000fe2000f8e0205 */
[----:B------:R-:W-:Y:S01]  /*4590*/  BAR.SYNC.DEFER_BLOCKING 0x0 ;  /* 0x0000000000007b1d */ /* 0x000fe20000010000 */
[----:B------:R-:W-:Y:S01]  /*45a0*/  LEA R8, P0, R6, c[0x0][0x170], 0x1 ;  /* 0x00005c0006087a11 */ /* 0x000fe200078008ff */
[----:B------:R-:W-:Y:S02]  /*45b0*/  IMAD.U32 R2, RZ, RZ, UR4 ;  /* 0x00000004ff027e24 */ /* 0x000fe4000f8e00ff */
[----:B------:R-:W-:Y:S02]  /*45c0*/  IMAD.IADD R0, R7, 0x1, R0 ;  /* 0x0000000107007824 */ /* 0x000fe400078e0200 */
[----:B------:R-:W-:-:S03]  /*45d0*/  IMAD.U32 R5, RZ, RZ, UR4 ;  /* 0x00000004ff057e24 */ /* 0x000fc6000f8e00ff */
[----:B------:R-:W-:Y:S01]  /*45e0*/  LEA.HI.X R9, R6, c[0x0][0x174], R0, 0x1, P0 ;  /* 0x00005d0006097a11 */ /* 0x000fe200000f0c00 */
[----:B------:R-:W-:Y:S01]  /*45f0*/  IMAD.U32 R0, RZ, RZ, UR5 ;  /* 0x00000005ff007e24 */ /* 0x000fe2000f8e00ff */
[----:B------:R-:W-:-:S04]  /*4600*/  LEA R10, P0, R2, R8, 0x1 ;  /* 0x00000008020a7211 */ /* 0x000fc800078008ff */
        /* <DEDUP_REMOVED lines=10> */
[----:B------:R-:W-:Y:S04]  /*46b0*/  LDSM.16.M88.4 R188, [R216+0x6000] ;  /* 0x00600000d8bc783b */ /* 0x000fe80000000200 */
[----:B------:R-:W2:Y:S04]  /*46c0*/  LDSM.16.M88.4 R4, [R217+0x1000] ;  /* 0x00100000d904783b */ /* 0x000ea80000000200 */
[----:B------:R-:W3:Y:S04]  /*46d0*/  LDSM.16.M88.4 R180, [R216+0x6400] ;  /* 0x00640000d8b4783b */ /* 0x000ee80000000200 */
[----:B------:R-:W4:Y:S04]  /*46e0*/  LDSM.16.M88.4 R172, [R216+0x6800] ;  /* 0x00680000d8ac783b */ /* 0x000f280000000200 */
[----:B------:R-:W1:Y:S04]  /*46f0*/  LDSM.16.M88.4 R40, [R216+0x6c00] ;  /* 0x006c0000d828783b */ /* 0x000e680000000200 */
[----:B------:R-:W5:Y:S04]  /*4700*/  LDSM.16.M88.4 R60, [R217] ;  /* 0x00000000d93c783b */ /* 0x000f680000000200 */
[----:B------:R-:W-:Y:S04]  /*4710*/  LDSM.16.M88.4 R56, [R213+0x6000] ;  /* 0x00600000d538783b */ /* 0x000fe80000000200 */
[----:B------:R-:W1:Y:S04]  /*4720*/  LDSM.16.M88.4 R36, [R215+0x1000] ;  /* 0x00100000d724783b */ /* 0x000e680000000200 */
[----:B------:R-:W1:Y:S04]  /*4730*/  LDSM.16.M88.4 R52, [R213+0x6400] ;  /* 0x00640000d534783b */ /* 0x000e680000000200 */
[----:B------:R-:W1:Y:S04]  /*4740*/  LDSM.16.M88.4 R48, [R213+0x6800] ;  /* 0x00680000d530783b */ /* 0x000e680000000200 */
[----:B------:R-:W5:Y:S01]  /*4750*/  LDSM.16.M88.4 R44, [R213+0x6c00] ;  /* 0x006c0000d52c783b */ /* 0x000f620000000200 */
[C---:B--2---:R-:W-:Y:S03]  /*4760*/  HMMA.16816.F32 R32, R4.reuse, R188, RZ ;  /* 0x000000bc0420723c */ /* 0x044fe600000018ff */
[----:B------:R-:W-:Y:S04]  /*4770*/  LDSM.16.M88.4 R208, [R216+0x7000] ;  /* 0x00700000d8d0783b */ /* 0x000fe80000000200 */
[----:B------:R-:W-:Y:S01]  /*4780*/  LDSM.16.M88.4 R204, [R216+0x7400] ;  /* 0x00740000d8cc783b */ /* 0x000fe20000000200 */
[C---:B------:R-:W-:Y:S03]  /*4790*/  HMMA.16816.F32 R28, R4.reuse, R190, RZ ;  /* 0x000000be041c723c */ /* 0x040fe600000018ff */
[----:B------:R-:W-:Y:S04]  /*47a0*/  LDSM.16.M88.4 R200, [R216+0x7800] ;  /* 0x00780000d8c8783b */ /* 0x000fe80000000200 */
[----:B------:R-:W-:Y:S01]  /*47b0*/  LDSM.16.M88.4 R196, [R216+0x7c00] ;  /* 0x007c0000d8c4783b */ /* 0x000fe20000000200 */
[C---:B---3--:R-:W-:Y:S03]  /*47c0*/  HMMA.16816.F32 R24, R4.reuse, R180, RZ ;  /* 0x000000b40418723c */ /* 0x048fe600000018ff */
[----:B------:R-:W-:Y:S04]  /*47d0*/  LDSM.16.M88.4 R244, [R217+0x2000] ;  /* 0x00200000d9f4783b */ /* 0x000fe80000000200 */
[----:B------:R-:W0:Y:S01]  /*47e0*/  LDGDEPBAR ;  /* 0x00000000000079af */ /* 0x000e220000000000 */
[C---:B----4-:R-:W-:Y:S08]  /*47f0*/  HMMA.16816.F32 R16, R4.reuse, R172, RZ ;  /* 0x000000ac0410723c */ /* 0x050ff000000018ff */
[C---:B-1----:R-:W-:Y:S08]  /*4800*/  HMMA.16816.F32 R8, R4.reuse, R40, RZ ;  /* 0x000000280408723c */ /* 0x042ff000000018ff */
[C---:B------:R-:W-:Y:S08]  /*4810*/  HMMA.16816.F32 R20, R4.reuse, R182, RZ ;  /* 0x000000b60414723c */ /* 0x040ff000000018ff */
[----:B------:R-:W-:Y:S08]  /*4820*/  HMMA.16816.F32 R12, R4, R174, RZ ;  /* 0x000000ae040c723c */ /* 0x000ff000000018ff */
[----:B-----5:R-:W-:Y:S08]  /*4830*/  HMMA.16816.F32 R192, R60, R188, RZ ;  /* 0x000000bc3cc0723c */ /* 0x020ff000000018ff */
[----:B------:R-:W-:Y:S08]  /*4840*/  HMMA.16816.F32 R4, R4, R42, RZ ;  /* 0x0000002a0404723c */ /* 0x000ff000000018ff */
[C---:B------:R-:W-:Y:S08]  /*4850*/  HMMA.16816.F32 R184, R60.reuse, R180, RZ ;  /* 0x000000b43cb8723c */ /* 0x040ff000000018ff */
[C---:B------:R-:W-:Y:S08]  /*4860*/  HMMA.16816.F32 R176, R60.reuse, R172, RZ ;  /* 0x000000ac3cb0723c */ /* 0x040ff000000018ff */
[C---:B------:R-:W-:Y:S08]  /*4870*/  HMMA.16816.F32 R188, R60.reuse, R190, RZ ;  /* 0x000000be3cbc723c */ /* 0x040ff000000018ff */
[C---:B------:R-:W-:Y:S08]  /*4880*/  HMMA.16816.F32 R180, R60.reuse, R182, RZ ;  /* 0x000000b63cb4723c */ /* 0x040ff000000018ff */
[C---:B------:R-:W-:Y:S08]  /*4890*/  HMMA.16816.F32 R172, R60.reuse, R174, RZ ;  /* 0x000000ae3cac723c */ /* 0x040ff000000018ff */
[C---:B------:R-:W-:Y:S08]  /*48a0*/  HMMA.16816.F32 R64, R60.reuse, R40, RZ ;  /* 0x000000283c40723c */ /* 0x040ff000000018ff */
[----:B------:R-:W-:Y:S01]  /*48b0*/  HMMA.16816.F32 R60, R60, R42, RZ ;  /* 0x0000002a3c3c723c */ /* 0x000fe200000018ff */
[----:B------:R-:W1:Y:S07]  /*48c0*/  LDSM.16.M88.4 R40, [R215] ;  /* 0x00000000d728783b */ /* 0x000e6e0000000200 */
        /* <DEDUP_REMOVED lines=9> */
[C---:B-1----:R-:W-:Y:S08]  /*4960*/  HMMA.16816.F32 R184, R40.reuse, R52, R184 ;  /* 0x0000003428b8723c */ /* 0x042ff000000018b8 */
[C---:B------:R-:W-:Y:S01]  /*4970*/  HMMA.16816.F32 R180, R40.reuse, R54, R180 ;  /* 0x0000003628b4723c */ /* 0x040fe200000018b4 */
[----:B------:R-:W-:Y:S07]  /*4980*/  LDSM.16.M88.4 R52, [R215+0x3000] ;  /* 0x00300000d734783b */ /* 0x000fee0000000200 */
[C---:B------:R-:W-:Y:S08]  /*4990*/  HMMA.16816.F32 R192, R40.reuse, R56, R192 ;  /* 0x0000003828c0723c */ /* 0x040ff000000018c0 */
[C---:B------:R-:W-:Y:S08]  /*49a0*/  HMMA.16816.F32 R64, R40.reuse, R44, R64 ;  /* 0x0000002c2840723c */ /* 0x040ff00000001840 */
[C---:B------:R-:W-:Y:S01]  /*49b0*/  HMMA.16816.F32 R188, R40.reuse, R58, R188 ;  /* 0x0000003a28bc723c */ /* 0x040fe200000018bc */
[----:B------:R-:W-:Y:S07]  /*49c0*/  LDSM.16.M88.4 R56, [R215+0x2000] ;  /* 0x00200000d738783b */ /* 0x000fee0000000200 */
[C---:B------:R-:W-:Y:S01]  /*49d0*/  HMMA.16816.F32 R60, R40.reuse, R46, R60 ;  /* 0x0000002e283c723c */ /* 0x040fe2000000183c */
[----:B------:R-:W1:Y:S07]  /*49e0*/  LDSM.16.M88.4 R44, [R213+0x7400] ;  /* 0x00740000d52c783b */ /* 0x000e6e0000000200 */
[C---:B------:R-:W-:Y:S08]  /*49f0*/  HMMA.16816.F32 R176, R40.reuse, R48, R176 ;  /* 0x0000003028b0723c */ /* 0x040ff000000018b0 */
[----:B------:R-:W-:Y:S01]  /*4a00*/  HMMA.16816.F32 R172, R40, R50, R172 ;  /* 0x0000003228ac723c */ /* 0x000fe200000018ac */
[----:B------:R-:W3:Y:S04]  /*4a10*/  LDSM.16.M88.4 R48, [R213+0x7000] ;  /* 0x00700000d530783b */ /* 0x000ee80000000200 */
[----:B------:R-:W4:Y:S03]  /*4a20*/  LDSM.16.M88.4 R40, [R213+0x7800] ;  /* 0x00780000d528783b */ /* 0x000f260000000200 */
[C---:B--2---:R-:W-:Y:S08]  /*4a30*/  HMMA.16816.F32 R32, R36.reuse, R208, R32 ;  /* 0x000000d02420723c */ /* 0x044ff00000001820 */
        /* <DEDUP_REMOVED lines=8> */
[C---:B------:R-:W-:Y:S08]  /*4ac0*/  HMMA.16816.F32 R184, R244.reuse, R204, R184 ;  /* 0x000000ccf4b8723c */ /* 0x040ff000000018b8 */
[C---:B------:R-:W-:Y:S01]  /*4ad0*/  HMMA.16816.F32 R180, R244.reuse, R206, R180 ;  /* 0x000000cef4b4723c */ /* 0x040fe200000018b4 */
[----:B------:R-:W-:Y:S07]  /*4ae0*/  LDSM.16.M88.4 R204, [R216+0x8c00] ;  /* 0x008c0000d8cc783b */ /* 0x000fee0000000200 */
[C---:B------:R-:W-:Y:S08]  /*4af0*/  HMMA.16816.F32 R188, R244.reuse, R210, R188 ;  /* 0x000000d2f4bc723c */ /* 0x040ff000000018bc */
[C---:B------:R-:W-:Y:S08]  /*4b00*/  HMMA.16816.F32 R176, R244.reuse, R200, R176 ;  /* 0x000000c8f4b0723c */ /* 0x040ff000000018b0 */
[C---:B------:R-:W-:Y:S01]  /*4b10*/  HMMA.16816.F32 R172, R244.reuse, R202, R172 ;  /* 0x000000caf4ac723c */ /* 0x040fe200000018ac */
[----:B------:R-:W-:Y:S07]  /*4b20*/  LDSM.16.M88.4 R200, [R217+0x5000] ;  /* 0x00500000d9c8783b */ /* 0x000fee0000000200 */
[C---:B------:R-:W-:Y:S08]  /*4b30*/  HMMA.16816.F32 R64, R244.reuse, R196, R64 ;  /* 0x000000c4f440723c */ /* 0x040ff00000001840 */
[----:B------:R-:W-:Y:S01]  /*4b40*/  HMMA.16816.F32 R60, R244, R198, R60 ;  /* 0x000000c6f43c723c */ /* 0x000fe2000000183c */
[----:B------:R-:W-:Y:S07]  /*4b50*/  LDSM.16.M88.4 R196, [R216+0x8000] ;  /* 0x00800000d8c4783b */ /* 0x000fee0000000200 */
[C---:B-1----:R-:W-:Y:S08]  /*4b60*/  HMMA.16816.F32 R24, R52.reuse, R44, R24 ;  /* 0x0000002c3418723c */ /* 0x042ff00000001818 */
[----:B------:R-:W-:Y:S08]  /*4b70*/  HMMA.16816.F32 R20, R52, R46, R20 ;  /* 0x0000002e3414723c */ /* 0x000ff00000001814 */
[C---:B------:R-:W-:Y:S08]  /*4b80*/  HMMA.16816.F32 R184, R56.reuse, R44, R184 ;  /* 0x0000002c38b8723c */ /* 0x040ff000000018b8 */
[----:B------:R-:W-:Y:S01]  /*4b90*/  HMMA.16816.F32 R180, R56, R46, R180 ;  /* 0x0000002e38b4723c */ /* 0x000fe200000018b4 */
[----:B------:R-:W1:Y:S07]  /*4ba0*/  LDSM.16.M88.4 R44, [R217+0x4000] ;  /* 0x00400000d92c783b */ /* 0x000e6e0000000200 */
[----:B------:R-:W-:Y:S01]  /*4bb0*/  HMMA.16816.F32 R192, R244, R208, R192 ;  /* 0x000000d0f4c0723c */ /* 0x000fe200000018c0 */
[----:B------:R-:W-:Y:S07]  /*4bc0*/  LDSM.16.M88.4 R208, [R216+0x8800] ;  /* 0x00880000d8d0783b */ /* 0x000fee0000000200 */
[C---:B---3--:R-:W-:Y:S08]  /*4bd0*/  HMMA.16816.F32 R32, R52.reuse, R48, R32 ;  /* 0x000000303420723c */ /* 0x048ff00000001820 */
[C---:B------:R-:W-:Y:S08]  /*4be0*/  HMMA.16816.F32 R28, R52.reuse, R50, R28 ;  /* 0x00000032341c723c */ /* 0x040ff0000000181c */
[C---:B----4-:R-:W-:Y:S08]  /*4bf0*/  HMMA.16816.F32 R16, R52.reuse, R40, R16 ;  /* 0x000000283410723c */ /* 0x050ff00000001810 */
[C---:B------:R-:W-:Y:S08]  /*4c00*/  HMMA.16816.F32 R12, R52.reuse, R42, R12 ;  /* 0x0000002a340c723c */ /* 0x040ff0000000180c */
[C---:B--2---:R-:W-:Y:S08]  /*4c10*/  HMMA.16816.F32 R8, R52.reuse, R36, R8 ;  /* 0x000000243408723c */ /* 0x044ff00000001808 */
[----:B------:R-:W-:Y:S01]  /*4c20*/  HMMA.16816.F32 R4, R52, R38, R4 ;  /* 0x000000263404723c */ /* 0x000fe20000001804 */
[----:B------:R-:W2:Y:S07]  /*4c30*/  LDSM.16.M88.4 R52, [R216+0x8400] ;  /* 0x00840000d834783b */ /* 0x000eae0000000200 */
[C---:B------:R-:W-:Y:S08]  /*4c40*/  HMMA.16816.F32 R188, R56.reuse, R50, R188 ;  /* 0x0000003238bc723c */ /* 0x040ff000000018bc */
[C---:B------:R-:W-:Y:S08]  /*4c50*/  HMMA.16816.F32 R176, R56.reuse, R40, R176 ;  /* 0x0000002838b0723c */ /* 0x040ff000000018b0 */
[C---:B------:R-:W-:Y:S01]  /*4c60*/  HMMA.16816.F32 R172, R56.reuse, R42, R172 ;  /* 0x0000002a38ac723c */ /* 0x040fe200000018ac */
[----:B------:R-:W-:Y:S07]  /*4c70*/  LDSM.16.M88.4 R40, [R215+0x4000] ;  /* 0x00400000d728783b */ /* 0x000fee0000000200 */
[C---:B------:R-:W-:Y:S08]  /*4c80*/  HMMA.16816.F32 R64, R56.reuse, R36, R64 ;  /* 0x000000243840723c */ /* 0x040ff00000001840 */
[C---:B------:R-:W-:Y:S01]  /*4c90*/  HMMA.16816.F32 R60, R56.reuse, R38, R60 ;  /* 0x00000026383c723c */ /* 0x040fe2000000183c */
[----:B------:R-:W3:Y:S07]  /*4ca0*/  LDSM.16.M88.4 R36, [R213+0x8000] ;  /* 0x00800000d524783b */ /* 0x000eee0000000200 */
[----:B------:R-:W-:Y:S01]  /*4cb0*/  HMMA.16816.F32 R192, R56, R48, R192 ;  /* 0x0000003038c0723c */ /* 0x000fe200000018c0 */
[----:B------:R-:W4:Y:S04]  /*4cc0*/  LDSM.16.M88.4 R56, [R215+0x5000] ;  /* 0x00500000d738783b */ /* 0x000f280000000200 */
[----:B------:R-:W5:Y:S03]  /*4cd0*/  LDSM.16.M88.4 R48, [R213+0x8400] ;  /* 0x00840000d530783b */ /* 0x000f660000000200 */
[-C--:B-1----:R-:W-:Y:S08]  /*4ce0*/  HMMA.16816.F32 R188, R44, R198.reuse, R188 ;  /* 0x000000c62cbc723c */ /* 0x082ff000000018bc */
[----:B------:R-:W-:Y:S08]  /*4cf0*/  HMMA.16816.F32 R28, R200, R198, R28 ;  /* 0x000000c6c81c723c */ /* 0x000ff0000000181c */
[-C--:B--2---:R-:W-:Y:S08]  /*4d00*/  HMMA.16816.F32 R184, R44, R52.reuse, R184 ;  /* 0x000000342cb8723c */ /* 0x084ff000000018b8 */
[----:B------:R-:W-:Y:S07]  /*4d10*/  HMMA.16816.F32 R24, R200, R52, R24 ;  /* 0x00000034c818723c */ /* 0x000fee0000001818 */
[----:B------:R-:W-:Y:S01]  /*4d20*/  IADD3 R53, R224, -0x2, RZ ;  /* 0xfffffffee0357810 */ /* 0x000fe20007ffe0ff */
[----:B---3--:R-:W-:Y:S04]  /*4d30*/  HMMA.16816.F32 R188, R40, R38, R188 ;  /* 0x0000002628bc723c */ /* 0x008fe800000018bc */
[----:B------:R-:W-:-:S04]  /*4d40*/  IMAD R53, R53, 0x40, R252 ;  /* 0x0000004035357824 */ /* 0x000fc800078e02fc */
[----:B----4-:R-:W-:Y:S01]  /*4d50*/  HMMA.16816.F32 R28, R56, R38, R28 ;  /* 0x00000026381c723c */ /* 0x010fe2000000181c */
[----:B------:R-:W-:-:S04]  /*4d60*/  IADD3 R169, R53, 0x8, RZ ;  /* 0x0000000835a97810 */ /* 0x000fc80007ffe0ff */
[-C--:B------:R-:W-:Y:S02]  /*4d70*/  ISETP.GE.AND P5, PT, R169, R251.reuse, PT ;  /* 0x000000fba900720c */ /* 0x080fe40003fa6270 */
[----:B------:R-:W-:Y:S01]  /*4d80*/  IADD3 R39, R53, 0x1, RZ ;  /* 0x0000000135277810 */ /* 0x000fe20007ffe0ff */
[-C--:B------:R-:W-:Y:S01]  /*4d90*/  HMMA.16816.F32 R20, R200, R54.reuse, R20 ;  /* 0x00000036c814723c */ /* 0x080fe20000001814 */
[-C--:B------:R-:W-:Y:S02]  /*4da0*/  ISETP.GE.AND P2, PT, R169, R250.reuse, PT ;  /* 0x000000faa900720c */ /* 0x080fe40003f46270 */
[C---:B------:R-:W-:Y:S02]  /*4db0*/  ISETP.GE.AND P4, PT, R39.reuse, R251, PT ;  /* 0x000000fb2700720c */ /* 0x040fe40003f86270 */
[C---:B------:R-:W-:Y:S02]  /*4dc0*/  ISETP.GE.AND P3, PT, R39.reuse, R250, PT ;  /* 0x000000fa2700720c */ /* 0x040fe40003f66270 */
[C---:B------:R-:W-:Y:S01]  /*4dd0*/  ISETP.GE.AND P1, PT, R39.reuse, R238, PT ;  /* 0x000000ee2700720c */ /* 0x040fe20003f26270 */
[----:B------:R-:W-:Y:S01]  /*4de0*/  HMMA.16816.F32 R180, R44, R54, R180 ;  /* 0x000000362cb4723c */ /* 0x000fe200000018b4 */
[----:B------:R-:W-:-:S02]  /*4df0*/  ISETP.GE.AND P0, PT, R39, R236, PT ;  /* 0x000000ec2700720c */ /* 0x000fc40003f06270 */
[----:B------:R-:W-:Y:S02]  /*4e00*/  IADD3 R39, R53, 0x9, RZ ;  /* 0x0000000935277810 */ /* 0x000fe40007ffe0ff */
[----:B------:R-:W-:Y:S02]  /*4e10*/  FSEL R164, R190, -INF , !P2 ;  /* 0xff800000bea47808 */ /* 0x000fe40005000000 */
[----:B------:R-:W-:Y:S01]  /*4e20*/  FSEL R55, R188, -INF , !P5 ;  /* 0xff800000bc377808 */ /* 0x000fe20006800000 */
[----:B------:R-:W-:Y:S01]  /*4e30*/  HMMA.16816.F32 R192, R44, R196, R192 ;  /* 0x000000c42cc0723c */ /* 0x000fe200000018c0 */
[----:B------:R-:W-:Y:S02]  /*4e40*/  ISETP.GE.AND P5, PT, R169, R236, PT ;  /* 0x000000eca900720c */ /* 0x000fe40003fa6270 */
[----:B------:R-:W-:Y:S02]  /*4e50*/  ISETP.GE.AND P2, PT, R39, R238, PT ;  /* 0x000000ee2700720c */ /* 0x000fe40003f46270 */
[----:B------:R-:W-:-:S02]  /*4e60*/  FSEL R52, R30, -INF , !P5 ;  /* 0xff8000001e347808 */ /* 0x000fc40006800000 */
[----:B------:R-:W-:Y:S01]  /*4e70*/  ISETP.GE.AND P6, PT, R169, R238, PT ;  /* 0x000000eea900720c */ /* 0x000fe20003fc6270 */
[C---:B------:R-:W-:Y:S01]  /*4e80*/  HMMA.16816.F32 R176, R44.reuse, R208, R176 ;  /* 0x000000d02cb0723c */ /* 0x040fe200000018b0 */
[----:B------:R-:W-:Y:S02]  /*4e90*/  ISETP.GE.AND P5, PT, R39, R236, PT ;  /* 0x000000ec2700720c */ /* 0x000fe40003fa6270 */
[----:B------:R-:W-:Y:S02]  /*4ea0*/  FSEL R54, R29, -INF , !P2 ;  /* 0xff8000001d367808 */ /* 0x000fe40005000000 */
[----:B------:R-:W-:Y:S02]  /*4eb0*/  IADD3 R29, R53, 0x10, RZ ;  /* 0x00000010351d7810 */ /* 0x000fe40007ffe0ff */
[----:B------:R-:W-:Y:S01]  /*4ec0*/  FSEL R244, R28, -INF , !P6 ;  /* 0xff8000001cf47808 */ /* 0x000fe20007000000 */
[----:B------:R-:W-:Y:S01]  /*4ed0*/  HMMA.16816.F32 R172, R44, R210, R172 ;  /* 0x000000d22cac723c */ /* 0x000fe200000018ac */
[----:B------:R-:W-:-:S02]  /*4ee0*/  ISETP.GE.AND P6, PT, R39, R251, PT ;  /* 0x000000fb2700720c */ /* 0x000fc40003fc6270 */
[----:B------:R-:W-:Y:S02]  /*4ef0*/  ISETP.GE.AND P2, PT, R39, R250, PT ;  /* 0x000000fa2700720c */ /* 0x000fe40003f46270 */
[----:B------:R-:W-:-:S03]  /*4f00*/  IADD3 R39, R53, 0x11, RZ ;  /* 0x0000001135277810 */ /* 0x000fc60007ffe0ff */
[C---:B------:R-:W-:Y:S08]  /*4f10*/  HMMA.16816.F32 R64, R44.reuse, R204, R64 ;  /* 0x000000cc2c40723c */ /* 0x040ff00000001840 */
[----:B------:R-:W-:Y:S01]  /*4f20*/  HMMA.16816.F32 R60, R44, R206, R60 ;  /* 0x000000ce2c3c723c */ /* 0x000fe2000000183c */
[----:B------:R-:W1:Y:S07]  /*4f30*/  LDSM.16.M88.4 R44, [R213+0x8800] ;  /* 0x00880000d52c783b */ /* 0x000e6e0000000200 */
[-C--:B-----5:R-:W-:Y:S08]  /*4f40*/  HMMA.16816.F32 R184, R40, R48.reuse, R184 ;  /* 0x0000003028b8723c */ /* 0x0a0ff000000018b8 */
[----:B------:R-:W-:Y:S08]  /*4f50*/  HMMA.16816.F32 R24, R56, R48, R24 ;  /* 0x000000303818723c */ /* 0x000ff00000001818 */
[----:B------:R-:W-:Y:S07]  /*4f60*/  HMMA.16816.F32 R16, R200, R208, R16 ;  /* 0x000000d0c810723c */ /* 0x000fee0000001810 */
[----:B------:R-:W-:Y:S01]  /*4f70*/  FSEL R209, R189, -INF , !P6 ;  /* 0xff800000bdd17808 */ /* 0x000fe20007000000 */
[----:B------:R-:W-:Y:S01]  /*4f80*/  HMMA.16816.F32 R20, R56, R50, R20 ;  /* 0x000000323814723c */ /* 0x000fe20000001814 */
[----:B------:R-:W-:-:S07]  /*4f90*/  ISETP.GE.AND P6, PT, R29, R238, PT ;  /* 0x000000ee1d00720c */ /* 0x000fce0003fc6270 */
[----:B------:R-:W-:Y:S07]  /*4fa0*/  HMMA.16816.F32 R180, R40, R50, R180 ;  /* 0x0000003228b4723c */ /* 0x000fee00000018b4 */
[----:B------:R-:W-:Y:S01]  /*4fb0*/  FSEL R50, R31, -INF , !P5 ;  /* 0xff8000001f327808 */ /* 0x000fe20006800000 */
[----:B------:R-:W-:Y:S01]  /*4fc0*/  HMMA.16816.F32 R8, R200, R204, R8 ;  /* 0x000000ccc808723c */ /* 0x000fe20000001808 */
[----:B------:R-:W-:-:S06]  /*4fd0*/  ISETP.GE.AND P5, PT, R29, R251, PT ;  /* 0x000000fb1d00720c */ /* 0x000fcc0003fa6270 */
[----:B------:R-:W-:Y:S01]  /*4fe0*/  FSEL R205, R184, -INF , !P5 ;  /* 0xff800000b8cd7808 */ /* 0x000fe20006800000 */
[----:B------:R-:W-:Y:S01]  /*4ff0*/  HMMA.16816.F32 R4, R200, R206, R4 ;  /* 0x000000cec804723c */ /* 0x000fe20000001804 */
[----:B------:R-:W-:-:S06]  /*5000*/  ISETP.GE.AND P5, PT, R29, R236, PT ;  /* 0x000000ec1d00720c */ /* 0x000fcc0003fa6270 */
[----:B------:R-:W-:Y:S01]  /*5010*/  FSEL R207, R191, -INF , !P2 ;  /* 0xff800000bfcf7808 */ /* 0x000fe20005000000 */
[----:B------:R-:W-:Y:S01]  /*5020*/  HMMA.16816.F32 R12, R200, R210, R12 ;  /* 0x000000d2c80c723c */ /* 0x000fe2000000180c */
[----:B------:R-:W-:Y:S02]  /*5030*/  ISETP.GE.AND P2, PT, R29, R250, PT ;  /* 0x000000fa1d00720c */ /* 0x000fe40003f46270 */
[----:B------:R-:W2:Y:S01]  /*5040*/  LDSM.16.M88.4 R28, [R213+0x8c00] ;  /* 0x008c0000d51c783b */ /* 0x000ea20000000200 */
[----:B------:R-:W-:-:S04]  /*5050*/  DEPBAR.LE SB0, 0x0 ;  /* 0x000080000000791a */ /* 0x000fc80000000000 */
[----:B------:R-:W-:Y:S01]  /*5060*/  FSEL R204, R186, -INF , !P2 ;  /* 0xff800000bacc7808 */ /* 0x000fe20005000000 */
[----:B------:R-:W-:Y:S01]  /*5070*/  HMMA.16816.F32 R32, R200, R196, R32 ;  /* 0x000000c4c820723c */ /* 0x000fe20000001820 */
[----:B------:R-:W-:-:S04]  /*5080*/  ISETP.GE.AND P2, PT, R39, R251, PT ;  /* 0x000000fb2700720c */ /* 0x000fc80003f46270 */
[----:B------:R-:W-:Y:S02]  /*5090*/  FSEL R191, R185, -INF , !P2 ;  /* 0xff800000b9bf7808 */ /* 0x000fe40005000000 */
[----:B------:R-:W-:Y:S01]  /*50a0*/  FSEL R201, R24, -INF , !P6 ;  /* 0xff80000018c97808 */ /* 0x000fe20007000000 */
[-C--:B-1----:R-:W-:Y:S01]  /*50b0*/  HMMA.16816.F32 R176, R40, R44.reuse, R176 ;  /* 0x0000002c28b0723c */ /* 0x082fe200000018b0 */
        /* <DEDUP_REMOVED lines=13> */
[----:B------:R-:W-:Y:S01]  /*5190*/  FSEL R187, R180, -INF , !P2 ;  /* 0xff800000b4bb7808 */ /* 0x000fe20005000000 */
[----:B------:R-:W-:Y:S01]  /*51a0*/  HMMA.16816.F32 R12, R56, R46, R12 ;  /* 0x0000002e380c723c */ /* 0x000fe2000000180c */
[----:B------:R-:W-:Y:S02]  /*51b0*/  FSEL R208, R182, -INF , !P5 ;  /* 0xff800000b6d07808 */ /* 0x000fe40006800000 */
[C---:B------:R-:W-:Y:S02]  /*51c0*/  ISETP.GE.AND P6, PT, R39.reuse, R238, PT ;  /* 0x000000ee2700720c */ /* 0x040fe40003fc6270 */
[----:B------:R-:W-:Y:S02]  /*51d0*/  ISETP.GE.AND P2, PT, R39, R236, PT ;  /* 0x000000ec2700720c */ /* 0x000fe40003f46270 */
[----:B------:R-:W-:Y:S01]  /*51e0*/  ISETP.GE.AND P5, PT, R25, R238, PT ;  /* 0x000000ee1900720c */ /* 0x000fe20003fa6270 */
[----:B--2---:R-:W-:Y:S01]  /*51f0*/  HMMA.16816.F32 R64, R40, R28, R64 ;  /* 0x0000001c2840723c */ /* 0x004fe20000001840 */
[----:B------:R-:W-:-:S02]  /*5200*/  FSEL R199, R20, -INF , !P6 ;  /* 0xff80000014c77808 */ /* 0x000fc40007000000 */
[----:B------:R-:W-:Y:S02]  /*5210*/  FSEL R246, R22, -INF , !P2 ;  /* 0xff80000016f67808 */ /* 0x000fe40005000000 */
[----:B------:R-:W-:Y:S02]  /*5220*/  FSEL R180, R21, -INF , !P5 ;  /* 0xff80000015b47808 */ /* 0x000fe40006800000 */
[C---:B------:R-:W-:Y:S01]  /*5230*/  ISETP.GE.AND P6, PT, R25.reuse, R251, PT ;  /* 0x000000fb1900720c */ /* 0x040fe20003fc6270 */
[----:B------:R-:W-:Y:S01]  /*5240*/  HMMA.16816.F32 R8, R56, R28, R8 ;  /* 0x0000001c3808723c */ /* 0x000fe20000001808 */
[C---:B------:R-:W-:Y:S02]  /*5250*/  ISETP.GE.AND P2, PT, R25.reuse, R236, PT ;  /* 0x000000ec1900720c */ /* 0x040fe40003f46270 */
[----:B------:R-:W-:Y:S02]  /*5260*/  ISETP.GE.AND P5, PT, R25, R250, PT ;  /* 0x000000fa1900720c */ /* 0x000fe40003fa6270 */
[----:B------:R-:W-:-:S02]  /*5270*/  IADD3 R25, R53, 0x20, RZ ;  /* 0x0000002035197810 */ /* 0x000fc40007ffe0ff */
[----:B------:R-:W-:Y:S01]  /*5280*/  FSEL R190, R23, -INF , !P2 ;  /* 0xff80000017be7808 */ /* 0x000fe20005000000 */
[-C--:B------:R-:W-:Y:S01]  /*5290*/  HMMA.16816.F32 R32, R56, R36.reuse, R32 ;  /* 0x000000243820723c */ /* 0x080fe20000001820 */
[----:B------:R-:W-:Y:S02]  /*52a0*/  FSEL R210, R183, -INF , !P5 ;  /* 0xff800000b7d27808 */ /* 0x000fe40006800000 */
[C---:B------:R-:W-:Y:S01]  /*52b0*/  ISETP.GE.AND P5, PT, R25.reuse, R251, PT ;  /* 0x000000fb1900720c */ /* 0x040fe20003fa6270 */
[----:B------:R-:W-:Y:S01]  /*52c0*/  BAR.SYNC.DEFER_BLOCKING 0x0 ;  /* 0x0000000000007b1d */ /* 0x000fe20000010000 */
[----:B------:R-:W-:Y:S02]  /*52d0*/  ISETP.GE.AND P2, PT, R25, R250, PT ;  /* 0x000000fa1900720c */ /* 0x000fe40003f46270 */
[----:B------:R-:W-:Y:S01]  /*52e0*/  IADD3 R21, R53, 0x21, RZ ;  /* 0x0000002135157810 */ /* 0x000fe20007ffe0ff */
[----:B------:R-:W-:Y:S01]  /*52f0*/  HMMA.16816.F32 R192, R40, R36, R192 ;  /* 0x0000002428c0723c */ /* 0x000fe200000018c0 */
[----:B------:R-:W-:-:S02]  /*5300*/  FSEL R189, R181, -INF , !P6 ;  /* 0xff800000b5bd7808 */ /* 0x000fc40007000000 */
[----:B------:R-:W-:Y:S02]  /*5310*/  FSEL R181, R176, -INF , !P5 ;  /* 0xff800000b0b57808 */ /* 0x000fe40006800000 */
[----:B------:R-:W-:Y:S02]  /*5320*/  FSEL R178, R178, -INF , !P2 ;  /* 0xff800000b2b27808 */ /* 0x000fe40005000000 */
[C---:B------:R-:W-:Y:S01]  /*5330*/  ISETP.GE.AND P6, PT, R25.reuse, R238, PT ;  /* 0x000000ee1900720c */ /* 0x040fe20003fc6270 */
[----:B------:R-:W-:Y:S01]  /*5340*/  HMMA.16816.F32 R4, R56, R30, R4 ;  /* 0x0000001e3804723c */ /* 0x000fe20000001804 */
[----:B------:R-:W-:Y:S02]  /*5350*/  ISETP.GE.AND P5, PT, R25, R236, PT ;  /* 0x000000ec1900720c */ /* 0x000fe40003fa6270 */
[----:B------:R-:W-:Y:S02]  /*5360*/  ISETP.GE.AND P2, PT, R21, R251, PT ;  /* 0x000000fb1500720c */ /* 0x000fe40003f46270 */
[----:B------:R-:W-:-:S02]  /*5370*/  FSEL R196, R16, -INF , !P6 ;  /* 0xff80000010c47808 */ /* 0x000fc40007000000 */
[----:B------:R-:W-:Y:S01]  /*5380*/  FSEL R182, R18, -INF , !P5 ;  /* 0xff80000012b67808 */ /* 0x000fe20006800000 */
[----:B------:R-:W-:Y:S01]  /*5390*/  HMMA.16816.F32 R60, R40, R30, R60 ;  /* 0x0000001e283c723c */ /* 0x000fe2000000183c */
        /* <DEDUP_REMOVED lines=29> */
[----:B------:R-:W-:Y:S02]  /*5570*/  ISETP.GE.AND P6, PT, R17, R238, PT ;  /* 0x000000ee1100720c */ /* 0x000fe40003fc6270 */
[----:B------:R-:W-:Y:S02]  /*5580*/  FSEL R36, R66, -INF , !P2 ;  /* 0xff80000042247808 */ /* 0x000fe40005000000 */
[----:B------:R-:W-:Y:S02]  /*5590*/  FSEL R37, R64, -INF , !P5 ;  /* 0xff80000040257808 */ /* 0x000fe40006800000 */
[----:B------:R-:W-:Y:S02]  /*55a0*/  ISETP.GE.AND P2, PT, R13, R251, PT ;  /* 0x000000fb0d00720c */ /* 0x000fe40003f46270 */
[----:B------:R-:W-:Y:S02]  /*55b0*/  ISETP.GE.AND P5, PT, R17, R236, PT ;  /* 0x000000ec1100720c */ /* 0x000fe40003fa6270 */
[----:B------:R-:W-:-:S02]  /*55c0*/  FSEL R66, R8, -INF , !P6 ;  /* 0xff80000008427808 */ /* 0x000fc40007000000 */
[----:B------:R-:W-:Y:S02]  /*55d0*/  FSEL R8, R35, -INF , !P0 ;  /* 0xff80000023087808 */ /* 0x000fe40004000000 */
[----:B------:R-:W-:Y:S02]  /*55e0*/  FSEL R39, R65, -INF , !P2 ;  /* 0xff80000041277808 */ /* 0x000fe40005000000 */
[----:B------:R-:W-:Y:S02]  /*55f0*/  ISETP.GE.AND P0, PT, R53, R236, PT ;  /* 0x000000ec3500720c */ /* 0x000fe40003f06270 */
[C---:B------:R-:W-:Y:S02]  /*5600*/  ISETP.GE.AND P6, PT, R13.reuse, R250, PT ;  /* 0x000000fa0d00720c */ /* 0x040fe40003fc6270 */
[----:B------:R-:W-:Y:S02]  /*5610*/  FSEL R56, R10, -INF , !P5 ;  /* 0xff8000000a387808 */ /* 0x000fe40006800000 */
[----:B------:R-:W-:-:S02]  /*5620*/  ISETP.GE.AND P2, PT, R13, R236, PT ;  /* 0x000000ec0d00720c */ /* 0x000fc40003f46270 */
[----:B------:R-:W-:Y:S02]  /*5630*/  ISETP.GE.AND P5, PT, R13, R238, PT ;  /* 0x000000ee0d00720c */ /* 0x000fe40003fa6270 */
[----:B------:R-:W-:Y:S02]  /*5640*/  FSEL R34, R34, -INF , !P0 ;  /* 0xff80000022227808 */ /* 0x000fe40004000000 */
[----:B------:R-:W-:Y:S02]  /*5650*/  FSEL R38, R67, -INF , !P6 ;  /* 0xff80000043267808 */ /* 0x000fe40007000000 */
[----:B------:R-:W-:Y:S02]  /*5660*/  FSEL R57, R11, -INF , !P2 ;  /* 0xff8000000b397808 */ /* 0x000fe40005000000 */
[----:B------:R-:W-:Y:S02]  /*5670*/  ISETP.NE.AND P0, PT, R224, 0x2, PT ;  /* 0x00000002e000780c */ /* 0x000fe40003f05270 */
[----:B------:R-:W-:-:S02]  /*5680*/  FSEL R67, R9, -INF , !P5 ;  /* 0xff80000009437808 */ /* 0x000fc40006800000 */
[C---:B------:R-:W-:Y:S02]  /*5690*/  ISETP.GE.AND P2, PT, R53.reuse, R251, PT ;  /* 0x000000fb3500720c */ /* 0x040fe40003f46270 */
[----:B------:R-:W-:Y:S02]  /*56a0*/  IADD3 R9, R53, 0x38, RZ ;  /* 0x0000003835097810 */ /* 0x000fe40007ffe0ff */
[----:B------:R-:W-:Y:S02]  /*56b0*/  FSEL R0, R33, -INF , !P1 ;  /* 0xff80000021007808 */ /* 0x000fe40004800000 */
[----:B------:R-:W-:Y:S02]  /*56c0*/  FSEL R12, R195, -INF , !P3 ;  /* 0xff800000c30c7808 */ /* 0x000fe40005800000 */
[----:B------:R-:W-:Y:S02]  /*56d0*/  FSEL R13, R192, -INF , !P2 ;  /* 0xff800000c00d7808 */ /* 0x000fe40005000000 */
[----:B------:R-:W-:-:S02]  /*56e0*/  ISETP.GE.AND P5, PT, R53, R250, PT ;  /* 0x000000fa3500720c */ /* 0x000fc40003fa6270 */
[-C--:B------:R-:W-:Y:S02]  /*56f0*/  ISETP.GE.AND P1, PT, R53, R238.reuse, PT ;  /* 0x000000ee3500720c */ /* 0x080fe40003f26270 */
[C---:B------:R-:W-:Y:S02]  /*5700*/  ISETP.GE.AND P3, PT, R9.reuse, R238, PT ;  /* 0x000000ee0900720c */ /* 0x040fe40003f66270 */
[----:B------:R-:W-:Y:S02]  /*5710*/  ISETP.GE.AND P2, PT, R9, R236, PT ;  /* 0x000000ec0900720c */ /* 0x000fe40003f46270 */
[----:B------:R-:W-:Y:S02]  /*5720*/  IADD3 R53, R53, 0x39, RZ ;  /* 0x0000003935357810 */ /* 0x000fe40007ffe0ff */
        /* <DEDUP_REMOVED lines=10> */
[----:B------:R-:W-:Y:S02]  /*57d0*/  ISETP.GE.AND P1, PT, R53, R236, PT ;  /* 0x000000ec3500720c */ /* 0x000fe40003f26270 */
        /* <DEDUP_REMOVED lines=9> */
[----:B------:R-:W-:-:S04]  /*5870*/  IMAD.WIDE.U32 R6, R5, c[0x0][0x198], RZ ;  /* 0x0000660005067a25 */ /* 0x000fc800078e00ff */
[----:B------:R-:W-:Y:S01]  /*5880*/  IMAD R2, R2, c[0x0][0x198], RZ ;  /* 0x0000660002027a24 */ /* 0x000fe200078e02ff */
[----:B------:R-:W-:-:S03]  /*5890*/  LEA R4, P0, R6, R226, 0x6 ;  /* 0x000000e206047211 */ /* 0x000fc600078030ff */
[----:B------:R-:W-:Y:S01]  /*58a0*/  IMAD R2, R5, c[0x0][0x19c], R2 ;  /* 0x0000670005027a24 */ /* 0x000fe200078e0202 */
[----:B------:R-:W-:-:S03]  /*58b0*/  LEA R10, P1, R4, c[0x0][0x168], 0x1 ;  /* 0x00005a00040a7a11 */ /* 0x000fc600078208ff */
[----:B------:R-:W-:-:S05]  /*58c0*/  IMAD.IADD R5, R7, 0x1, R2 ;  /* 0x0000000107057824 */ /* 0x000fca00078e0202 */
[----:B------:R-:W-:Y:S02]  /*58d0*/  LEA.HI.X R5, R6, R229, R5, 0x6, P0 ;  /* 0x000000e506057211 */ /* 0x000fe400000f3405 */
[----:B------:R-:W-:Y:S02]  /*58e0*/  IADD3 R6, P0, R10, UR10, RZ ;  /* 0x0000000a0a067c10 */ /* 0x000fe4000ff1e0ff */
[----:B------:R-:W-:-:S04]  /*58f0*/  LEA.HI.X R11, R4, c[0x0][0x16c], R5, 0x1, P1 ;  /* 0x00005b00040b7a11 */ /* 0x000fc800008f0c05 */
[----:B------:R-:W-:Y:S01]  /*5900*/  IADD3.X R7, R11, UR9, RZ, P0, !PT ;  /* 0x000000090b077c10 */ /* 0x000fe200087fe4ff */
        /* <DEDUP_REMOVED lines=10> */
.L_x_19:
[----:B------:R-:W-:Y:S01]  /*59b0*/  FMNMX.FTZ R5, R166, R32, !PT ;  /* 0x00000020a6057209 */ /* 0x000fe20007810000 */
[----:B------:R-:W-:Y:S01]  /*59c0*/  LDSM.16.MT88.4 R24, [R214+0x9000] ;  /* 0x00900000d618783b */ /* 0x000fe20000004200 */
[----:B------:R-:W-:-:S02]  /*59d0*/  FMNMX.FTZ R4, R168, R13, !PT ;  /* 0x0000000da8047209 */ /* 0x000fc40007810000 */
[----:B------:R-:W-:Y:S01]  /*59e0*/  FMNMX.FTZ R5, R0, R5, !PT ;  /* 0x0000000500057209 */ /* 0x000fe20007810000 */
[----:B------:R-:W-:Y:S01]  /*59f0*/  LDSM.16.MT88.4 R20, [R212+0x9000] ;  /* 0x00900000d414783b */ /* 0x000fe20000004200 */
[----:B------:R-:W-:Y:S02]  /*5a00*/  FMNMX.FTZ R4, R193, R4, !PT ;  /* 0x00000004c1047209 */ /* 0x000fe40007810000 */
[----:B------:R-:W-:Y:S01]  /*5a10*/  FMNMX.FTZ R5, R244, R5, !PT ;  /* 0x00000005f4057209 */ /* 0x000fe20007810000 */
[----:B------:R-:W-:Y:S01]  /*5a20*/  LDSM.16.MT88.4 R16, [R214+0xa000] ;  /* 0x00a00000d610783b */ /* 0x000fe20000004200 */
[----:B------:R-:W-:Y:S02]  /*5a30*/  FMNMX.FTZ R4, R55, R4, !PT ;  /* 0x0000000437047209 */ /* 0x000fe40007810000 */
[----:B------:R-:W-:Y:S02]  /*5a40*/  FMNMX.FTZ R2, R54, R5, !PT ;  /* 0x0000000536027209 */ /* 0x000fe40007810000 */
[----:B------:R-:W-:-:S02]  /*5a50*/  FMNMX.FTZ R5, R165, R34, !PT ;  /* 0x00000022a5057209 */ /* 0x000fc40007810000 */
[----:B------:R-:W-:Y:S02]  /*5a60*/  FMNMX.FTZ R2, R201, R2, !PT ;  /* 0x00000002c9027209 */ /* 0x000fe40007810000 */
[----:B------:R-:W-:Y:S02]  /*5a70*/  FMNMX.FTZ R5, R8, R5, !PT ;  /* 0x0000000508057209 */ /* 0x000fe40007810000 */
[----:B------:R-:W-:Y:S02]  /*5a80*/  FMNMX.FTZ R2, R203, R2, !PT ;  /* 0x00000002cb027209 */ /* 0x000fe40007810000 */
[----:B------:R-:W-:Y:S02]  /*5a90*/  FMNMX.FTZ R5, R52, R5, !PT ;  /* 0x0000000534057209 */ /* 0x000fe40007810000 */
[----:B-1----:R-:W-:Y:S02]  /*5aa0*/  FMNMX.FTZ R7, R199, R2, !PT ;  /* 0x00000002c7077209 */ /* 0x002fe40007810000 */
        /* <DEDUP_REMOVED lines=21> */
[----:B------:R-:W-:Y:S02]  /*5c00*/  FMNMX.FTZ R5, R57, R2, !PT ;  /* 0x0000000239057209 */ /* 0x000fe40007810000 */
[----:B------:R-:W-:Y:S02]  /*5c10*/  FMNMX.FTZ R7, R12, R7, !PT ;  /* 0x000000070c077209 */ /* 0x000fe40007810000 */
[----:B------:R-:W-:Y:S02]  /*5c20*/  FMNMX.FTZ R5, R64, R5, !PT ;  /* 0x0000000540057209 */ /* 0x000fe40007810000 */
[----:B------:R-:W-:Y:S02]  /*5c30*/  FMNMX.FTZ R4, R209, R4, !PT ;  /* 0x00000004d1047209 */ /* 0x000fe40007810000 */
[----:B------:R-:W-:-:S02]  /*5c40*/  FMNMX.FTZ R6, R58, R5, !PT ;  /* 0x000000053a067209 */ /* 0x000fc40007810000 */
[----:B------:R-:W-:Y:S02]  /*5c50*/  FMNMX.FTZ R2, R164, R7, !PT ;  /* 0x00000007a4027209 */ /* 0x000fe40007810000 */
[----:B------:R-:W-:Y:S01]  /*5c60*/  FMNMX.FTZ R4, R205, R4, !PT ;  /* 0x00000004cd047209 */ /* 0x000fe20007810000 */
[----:B------:R-:W2:Y:S01]  /*5c70*/  SHFL.BFLY PT, R7, R6, 0x2, 0x1f ;  /* 0x0c401f0006077f89 */ /* 0x000ea200000e0000 */
[----:B------:R-:W-:Y:S02]  /*5c80*/  FMNMX.FTZ R5, R207, R2, !PT ;  /* 0x00000002cf057209 */ /* 0x000fe40007810000 */
[----:B------:R-:W-:Y:S02]  /*5c90*/  FMNMX.FTZ R4, R191, R4, !PT ;  /* 0x00000004bf047209 */ /* 0x000fe40007810000 */
[----:B------:R-:W-:Y:S02]  /*5ca0*/  FMNMX.FTZ R5, R204, R5, !PT ;  /* 0x00000005cc057209 */ /* 0x000fe40007810000 */
[----:B------:R-:W-:-:S02]  /*5cb0*/  FMNMX.FTZ R4, R187, R4, !PT ;  /* 0x00000004bb047209 */ /* 0x000fc40007810000 */
[----:B------:R-:W-:Y:S02]  /*5cc0*/  FMNMX.FTZ R5, R206, R5, !PT ;  /* 0x00000005ce057209 */ /* 0x000fe40007810000 */
[----:B-1----:R-:W-:Y:S02]  /*5cd0*/  FMNMX.FTZ R9, R10, R9, !PT ;  /* 0x000000090a097209 */ /* 0x002fe40007810000 */
[----:B------:R-:W-:Y:S02]  /*5ce0*/  FMNMX.FTZ R4, R189, R4, !PT ;  /* 0x00000004bd047209 */ /* 0x000fe40007810000 */
[----:B------:R-:W-:Y:S01]  /*5cf0*/  FMNMX.FTZ R5, R208, R5, !PT ;  /* 0x00000005d0057209 */ /* 0x000fe20007810000 */
[----:B------:R-:W1:Y:S01]  /*5d00*/  SHFL.BFLY PT, R2, R9, 0x1, 0x1f ;  /* 0x0c201f0009027f89 */ /* 0x000e6200000e0000 */
[----:B------:R-:W-:Y:S02]  /*5d10*/  FMNMX.FTZ R4, R181, R4, !PT ;  /* 0x00000004b5047209 */ /* 0x000fe40007810000 */
[----:B------:R-:W-:-:S02]  /*5d20*/  FMNMX.FTZ R5, R210, R5, !PT ;  /* 0x00000005d2057209 */ /* 0x000fc40007810000 */
[----:B------:R-:W-:Y:S02]  /*5d30*/  FMNMX.FTZ R4, R177, R4, !PT ;  /* 0x00000004b1047209 */ /* 0x000fe40007810000 */
[----:B------:R-:W-:Y:S02]  /*5d40*/  FMNMX.FTZ R5, R178, R5, !PT ;  /* 0x00000005b2057209 */ /* 0x000fe40007810000 */
[----:B------:R-:W-:Y:S02]  /*5d50*/  FMNMX.FTZ R4, R179, R4, !PT ;  /* 0x00000004b3047209 */ /* 0x000fe40007810000 */
[----:B--2---:R-:W-:Y:S02]  /*5d60*/  FMNMX.FTZ R7, R6, R7, !PT ;  /* 0x0000000706077209 */ /* 0x004fe40007810000 */
[----:B------:R-:W-:Y:S02]  /*5d70*/  FMNMX.FTZ R5, R176, R5, !PT ;  /* 0x00000005b0057209 */ /* 0x000fe40007810000 */
[----:B------:R-:W-:Y:S01]  /*5d80*/  FMNMX.FTZ R4, R173, R4, !PT ;  /* 0x00000004ad047209 */ /* 0x000fe20007810000 */
[----:B------:R-:W2:Y:S01]  /*5d90*/  SHFL.BFLY PT, R6, R7, 0x1, 0x1f ;  /* 0x0c201f0007067f89 */ /* 0x000ea200000e0000 */
[----:B------:R-:W-:-:S02]  /*5da0*/  FMNMX.FTZ R5, R174, R5, !PT ;  /* 0x00000005ae057209 */ /* 0x000fc40007810000 */
[----:B------:R-:W-:Y:S02]  /*5db0*/  FMNMX.FTZ R4, R37, R4, !PT ;  /* 0x0000000425047209 */ /* 0x000fe40007810000 */
[----:B------:R-:W-:Y:S02]  /*5dc0*/  FMNMX.FTZ R5, R172, R5, !PT ;  /* 0x00000005ac057209 */ /* 0x000fe40007810000 */
[----:B------:R-:W-:Y:S02]  /*5dd0*/  FMNMX.FTZ R4, R39, R4, !PT ;  /* 0x0000000427047209 */ /* 0x000fe40007810000 */
[----:B-1----:R-:W-:Y:S02]  /*5de0*/  FMNMX.FTZ R2, R9, R2, !PT ;  /* 0x0000000209027209 */ /* 0x002fe40007810000 */
[----:B------:R-:W-:Y:S02]  /*5df0*/  FMNMX.FTZ R9, R36, R5, !PT ;  /* 0x0000000524097209 */ /* 0x000fe40007810000 */
[----:B------:R-:W-:Y:S01]  /*5e00*/  FMNMX.FTZ R5, R49, R4, !PT ;  /* 0x0000000431057209 */ /* 0x000fe20007810000 */
[----:B------:R-:W-:Y:S01]  /*5e10*/  FMUL.FTZ R171, R2, c[0x0][0x23c] ;  /* 0x00008f0002ab7a20 */ /* 0x000fe20000410000 */
[----:B------:R-:W-:-:S02]  /*5e20*/  FMNMX.FTZ R10, R38, R9, !PT ;  /* 0x00000009260a7209 */ /* 0x000fc40007810000 */
[----:B------:R-:W-:Y:S02]  /*5e30*/  FSETP.NEU.FTZ.AND P1, PT, R2, -INF , PT ;  /* 0xff8000000200780b */ /* 0x000fe40003f3d000 */
[----:B------:R-:W-:Y:S02]  /*5e40*/  FMNMX.FTZ R4, R48, R5, !PT ;  /* 0x0000000530047209 */ /* 0x000fe40007810000 */
[----:B------:R-:W-:Y:S02]  /*5e50*/  FMNMX.FTZ R5, R47, R10, !PT ;  /* 0x0000000a2f057209 */ /* 0x000fe40007810000 */
[----:B------:R-:W-:Y:S01]  /*5e60*/  FSEL R171, R171, RZ, P1 ;  /* 0x000000ffabab7208 */ /* 0x000fe20000800000 */
[----:B------:R-:W1:Y:S01]  /*5e70*/  SHFL.BFLY PT, R245, R4, 0x2, 0x1f ;  /* 0x0c401f0004f57f89 */ /* 0x000e6200000e0000 */
[----:B------:R-:W-:Y:S02]  /*5e80*/  FMNMX.FTZ R5, R46, R5, !PT ;  /* 0x000000052e057209 */ /* 0x000fe40007810000 */
[----:B------:R-:W-:Y:S01]  /*5e90*/  FSEL R45, R2, RZ, P1 ;  /* 0x000000ff022d7208 */ /* 0x000fe20000800000 */
[--C-:B------:R-:W-:Y:S01]  /*5ea0*/  FFMA.FTZ R41, R0, c[0x0][0x23c], -R171.reuse ;  /* 0x00008f0000297a23 */ /* 0x100fe200000108ab */
[----:B--2---:R-:W-:Y:S01]  /*5eb0*/  FMNMX.FTZ R0, R7, R6, !PT ;  /* 0x0000000607007209 */ /* 0x004fe20007810000 */
[--C-:B------:R-:W-:Y:S01]  /*5ec0*/  FFMA.FTZ R40, R244, c[0x0][0x23c], -R171.reuse ;  /* 0x00008f00f4287a23 */ /* 0x100fe200000108ab */
[----:B------:R-:W2:Y:S01]  /*5ed0*/  SHFL.BFLY PT, R6, R5, 0x2, 0x1f ;  /* 0x0c401f0005067f89 */ /* 0x000ea200000e0000 */
[----:B------:R-:W-:Y:S01]  /*5ee0*/  FFMA.FTZ R42, R32, c[0x0][0x23c], -R171 ;  /* 0x00008f00202a7a23 */ /* 0x000fe200000108ab */
[C---:B------:R-:W-:Y:S01]  /*5ef0*/  FSETP.NEU.FTZ.AND P0, PT, R0.reuse, -INF , PT ;  /* 0xff8000000000780b */ /* 0x040fe20003f1d000 */
[----:B------:R-:W-:Y:S01]  /*5f00*/  FMUL.FTZ R61, R0, c[0x0][0x23c] ;  /* 0x00008f00003d7a20 */ /* 0x000fe20000410000 */
[----:B------:R-:W-:Y:S01]  /*5f10*/  MUFU.EX2 R41, R41 ;  /* 0x0000002900297308 */ /* 0x000fe20000000800 */
[----:B------:R-:W-:Y:S01]  /*5f20*/  FADD.FTZ R45, R166, -R45 ;  /* 0x8000002da62d7221 */ /* 0x000fe20000010000 */
[----:B------:R-:W-:Y:S01]  /*5f30*/  FSEL R44, R0, RZ, P0 ;  /* 0x000000ff002c7208 */ /* 0x000fe20000000000 */
[----:B------:R-:W-:Y:S01]  /*5f40*/  FFMA.FTZ R35, R54, c[0x0][0x23c], -R171 ;  /* 0x00008f0036237a23 */ /* 0x000fe200000108ab */
[----:B------:R-:W-:Y:S01]  /*5f50*/  FSEL R61, R61, RZ, P0 ;  /* 0x000000ff3d3d7208 */ /* 0x000fe20000000000 */
[----:B------:R-:W-:-:S02]  /*5f60*/  FMUL.FTZ R45, R45, c[0x0][0x23c] ;  /* 0x00008f002d2d7a20 */ /* 0x000fc40000410000 */
[----:B------:R-:W-:Y:S01]  /*5f70*/  FADD.FTZ R44, R165, -R44 ;  /* 0x8000002ca52c7221 */ /* 0x000fe20000010000 */
[----:B------:R-:W3:Y:S01]  /*5f80*/  MUFU.EX2 R42, R42 ;  /* 0x0000002a002a7308 */ /* 0x000ee20000000800 */
[--C-:B------:R-:W-:Y:S02]  /*5f90*/  FFMA.FTZ R32, R52, c[0x0][0x23c], -R61.reuse ;  /* 0x00008f0034207a23 */ /* 0x100fe4000001083d */
[--C-:B------:R-:W-:Y:S01]  /*5fa0*/  FFMA.FTZ R43, R50, c[0x0][0x23c], -R61.reuse ;  /* 0x00008f00322b7a23 */ /* 0x100fe2000001083d */
[----:B-1----:R-:W-:Y:S01]  /*5fb0*/  FMNMX.FTZ R245, R4, R245, !PT ;  /* 0x000000f504f57209 */ /* 0x002fe20007810000 */
[--C-:B------:R-:W-:Y:S02]  /*5fc0*/  FFMA.FTZ R33, R8, c[0x0][0x23c], -R61.reuse ;  /* 0x00008f0008217a23 */ /* 0x100fe4000001083d */
[----:B------:R-:W-:Y:S01]  /*5fd0*/  LDSM.16.MT88.4 R8, [R212+0xa000] ;  /* 0x00a00000d408783b */ /* 0x000fe20000004200 */
[----:B------:R-:W-:Y:S01]  /*5fe0*/  FFMA.FTZ R34, R34, c[0x0][0x23c], -R61 ;  /* 0x00008f0022227a23 */ /* 0x000fe2000001083d */
[----:B------:R-:W-:Y:S01]  /*5ff0*/  MUFU.EX2 R40, R40 ;  /* 0x0000002800287308 */ /* 0x000fe20000000800 */
[----:B------:R-:W-:Y:S01]  /*6000*/  FMUL.FTZ R44, R44, c[0x0][0x23c] ;  /* 0x00008f002c2c7a20 */ /* 0x000fe20000410000 */
[----:B------:R-:W1:Y:S01]  /*6010*/  SHFL.BFLY PT, R4, R245, 0x1, 0x1f ;  /* 0x0c201f00f5047f89 */ /* 0x000e6200000e0000 */
[----:B--2---:R-:W-:Y:S01]  /*6020*/  FMNMX.FTZ R5, R5, R6, !PT ;  /* 0x0000000605057209 */ /* 0x004fe20007810000 */
[----:B------:R-:W-:Y:S01]  /*6030*/  FFMA.FTZ R175, R180, c[0x0][0x23c], -R171 ;  /* 0x00008f00b4af7a23 */ /* 0x000fe200000108ab */
[----:B---3--:R-:W-:Y:S01]  /*6040*/  F2FP.PACK_AB R28, R41, R42 ;  /* 0x0000002a291c723e */ /* 0x008fe200000000ff */
[----:B------:R-:W-:-:S02]  /*6050*/  FFMA.FTZ R183, R185, c[0x0][0x23c], -R61 ;  /* 0x00008f00b9b77a23 */ /* 0x000fc4000001083d */
[----:B------:R-:W2:Y:S01]  /*6060*/  SHFL.BFLY PT, R244, R5, 0x1, 0x1f ;  /* 0x0c201f0005f47f89 */ /* 0x000ea200000e0000 */
[----:B------:R-:W3:Y:S01]  /*6070*/  MUFU.EX2 R35, R35 ;  /* 0x0000002300237308 */ /* 0x000ee20000000800 */
[----:B------:R-:W-:Y:S02]  /*6080*/  FFMA.FTZ R166, R201, c[0x0][0x23c], -R171 ;  /* 0x00008f00c9a67a23 */ /* 0x000fe400000108ab */
[--C-:B------:R-:W-:Y:S02]  /*6090*/  FFMA.FTZ R180, R197, c[0x0][0x23c], -R61.reuse ;  /* 0x00008f00c5b47a23 */ /* 0x100fe4000001083d */
[--C-:B------:R-:W-:Y:S02]  /*60a0*/  FFMA.FTZ R185, R246, c[0x0][0x23c], -R61.reuse ;  /* 0x00008f00f6b97a23 */ /* 0x100fe4000001083d */
[--C-:B------:R-:W-:Y:S01]  /*60b0*/  FFMA.FTZ R190, R190, c[0x0][0x23c], -R61.reuse ;  /* 0x00008f00bebe7a23 */ /* 0x100fe2000001083d */
[----:B------:R-:W-:Y:S01]  /*60c0*/  MUFU.EX2 R34, R34 ;  /* 0x0000002200227308 */ /* 0x000fe20000000800 */
[----:B------:R-:W-:-:S02]  /*60d0*/  FFMA.FTZ R197, R184, c[0x0][0x23c], -R61 ;  /* 0x00008f00b8c57a23 */ /* 0x000fc4000001083d */
[----:B------:R-:W-:Y:S02]  /*60e0*/  FFMA.FTZ R195, R202, c[0x0][0x23c], -R171 ;  /* 0x00008f00cac37a23 */ /* 0x000fe400000108ab */
[--C-:B------:R-:W-:Y:S02]  /*60f0*/  FFMA.FTZ R182, R182, c[0x0][0x23c], -R61.reuse ;  /* 0x00008f00b6b67a23 */ /* 0x100fe4000001083d */
[--C-:B------:R-:W-:Y:S01]  /*6100*/  FFMA.FTZ R184, R186, c[0x0][0x23c], -R61.reuse ;  /* 0x00008f00bab87a23 */ /* 0x100fe2000001083d */
[----:B------:R-:W4:Y:S01]  /*6110*/  MUFU.EX2 R33, R33 ;  /* 0x0000002100217308 */ /* 0x000f220000000800 */
[----:B-1----:R-:W-:Y:S01]  /*6120*/  FMNMX.FTZ R245, R245, R4, !PT ;  /* 0x00000004f5f57209 */ /* 0x002fe20007810000 */
[--C-:B------:R-:W-:Y:S01]  /*6130*/  FFMA.FTZ R56, R56, c[0x0][0x23c], -R61.reuse ;  /* 0x00008f0038387a23 */ /* 0x100fe2000001083d */
[----:B---3--:R-:W-:Y:S01]  /*6140*/  F2FP.PACK_AB R30, R35, R40 ;  /* 0x00000028231e723e */ /* 0x008fe200000000ff */
[----:B------:R-:W-:Y:S01]  /*6150*/  FFMA.FTZ R57, R57, c[0x0][0x23c], -R61 ;  /* 0x00008f0039397a23 */ /* 0x000fe2000001083d */
[C---:B------:R-:W-:Y:S01]  /*6160*/  FSETP.NEU.FTZ.AND P0, PT, R245.reuse, -INF , PT ;  /* 0xff800000f500780b */ /* 0x040fe20003f1d000 */
[----:B------:R-:W-:Y:S01]  /*6170*/  FMUL.FTZ R52, R245, c[0x0][0x23c] ;  /* 0x00008f00f5347a20 */ /* 0x000fe20000410000 */
[----:B--2---:R-:W-:Y:S01]  /*6180*/  FMNMX.FTZ R244, R5, R244, !PT ;  /* 0x000000f405f47209 */ /* 0x004fe20007810000 */
[----:B------:R-:W-:Y:S01]  /*6190*/  MUFU.EX2 R32, R32 ;  /* 0x0000002000207308 */ /* 0x000fe20000000800 */
[----:B------:R-:W-:Y:S01]  /*61a0*/  FSEL R63, R245, RZ, P0 ;  /* 0x000000fff53f7208 */ /* 0x000fe20000000000 */
[----:B------:R-:W1:Y:S01]  /*61b0*/  LDSM.16.MT88.4 R4, [R214+0xb000] ;  /* 0x00b00000d604783b */ /* 0x000e620000004200 */
[----:B------:R-:W-:Y:S01]  /*61c0*/  FSEL R52, R52, RZ, P0 ;  /* 0x000000ff34347208 */ /* 0x000fe20000000000 */
[C---:B------:R-:W-:Y:S01]  /*61d0*/  FMUL.FTZ R53, R244.reuse, c[0x0][0x23c] ;  /* 0x00008f00f4357a20 */ /* 0x040fe20000410000 */
[----:B------:R-:W-:Y:S01]  /*61e0*/  FSETP.NEU.FTZ.AND P0, PT, R244, -INF , PT ;  /* 0xff800000f400780b */ /* 0x000fe20003f1d000 */
[----:B------:R-:W-:-:S02]  /*61f0*/  FADD.FTZ R63, R168, -R63 ;  /* 0x8000003fa83f7221 */ /* 0x000fc40000010000 */
[--C-:B------:R-:W-:Y:S01]  /*6200*/  FFMA.FTZ R50, R13, c[0x0][0x23c], -R52.reuse ;  /* 0x00008f000d327a23 */ /* 0x100fe20000010834 */
[----:B------:R-:W-:Y:S01]  /*6210*/  FSEL R53, R53, RZ, P0 ;  /* 0x000000ff35357208 */ /* 0x000fe20000000000 */
[----:B------:R-:W2:Y:S01]  /*6220*/  MUFU.EX2 R43, R43 ;  /* 0x0000002b002b7308 */ /* 0x000ea20000000800 */
[----:B------:R-:W-:Y:S01]  /*6230*/  FSEL R14, R244, RZ, P0 ;  /* 0x000000fff40e7208 */ /* 0x000fe20000000000 */
[----:B------:R-:W-:Y:S01]  /*6240*/  FFMA.FTZ R54, R55, c[0x0][0x23c], -R52 ;  /* 0x00008f0037367a23 */ /* 0x000fe20000010834 */
[----:B----4-:R-:W-:Y:S01]  /*6250*/  F2FP.PACK_AB R29, R33, R34 ;  /* 0x00000022211d723e */ /* 0x010fe200000000ff */
[--C-:B------:R-:W-:Y:S01]  /*6260*/  FFMA.FTZ R60, R12, c[0x0][0x23c], -R53.reuse ;  /* 0x00008f000c3c7a23 */ /* 0x100fe20000010835 */
[----:B------:R-:W-:Y:S01]  /*6270*/  ISETP.GE.AND P0, PT, R224, 0x3, PT ;  /* 0x00000003e000780c */ /* 0x000fe20003f06270 */
[----:B------:R-:W-:Y:S02]  /*6280*/  FADD.FTZ R65, R167, -R14 ;  /* 0x8000000ea7417221 */ /* 0x000fe40000010000 */
[----:B------:R-:W3:Y:S01]  /*6290*/  LDSM.16.MT88.4 R12, [R212+0xb000] ;  /* 0x00b00000d40c783b */ /* 0x000ee20000004200 */
[----:B------:R-:W4:Y:S01]  /*62a0*/  MUFU.EX2 R45, R45 ;  /* 0x0000002d002d7308 */ /* 0x000f220000000800 */
[----:B------:R-:W-:-:S02]  /*62b0*/  FFMA.FTZ R62, R164, c[0x0][0x23c], -R53 ;  /* 0x00008f00a43e7a23 */ /* 0x000fc40000010835 */
[--C-:B------:R-:W-:Y:S02]  /*62c0*/  FFMA.FTZ R51, R193, c[0x0][0x23c], -R52.reuse ;  /* 0x00008f00c1337a23 */ /* 0x100fe40000010834 */
[----:B------:R-:W-:Y:S02]  /*62d0*/  FFMA.FTZ R55, R209, c[0x0][0x23c], -R52 ;  /* 0x00008f00d1377a23 */ /* 0x000fe40000010834 */
[--C-:B------:R-:W-:Y:S01]  /*62e0*/  FFMA.FTZ R59, R194, c[0x0][0x23c], -R53.reuse ;  /* 0x00008f00c23b7a23 */ /* 0x100fe20000010835 */
[----:B------:R-:W5:Y:S01]  /*62f0*/  MUFU.EX2 R44, R44 ;  /* 0x0000002c002c7308 */ /* 0x000f620000000800 */
[----:B------:R-:W-:Y:S01]  /*6300*/  FMUL.FTZ R164, R65, c[0x0][0x23c] ;  /* 0x00008f0041a47a20 */ /* 0x000fe20000410000 */
[----:B--2---:R-:W-:Y:S01]  /*6310*/  F2FP.PACK_AB R31, R43, R32 ;  /* 0x000000202b1f723e */ /* 0x004fe200000000ff */
[----:B------:R-:W-:Y:S02]  /*6320*/  FFMA.FTZ R207, R207, c[0x0][0x23c], -R53 ;  /* 0x00008f00cfcf7a23 */ /* 0x000fe40000010835 */
[----:B------:R-:W-:-:S02]  /*6330*/  FMUL.FTZ R165, R63, c[0x0][0x23c] ;  /* 0x00008f003fa57a20 */ /* 0x000fc40000410000 */
[----:B------:R-:W-:Y:S01]  /*6340*/  FFMA.FTZ R167, R203, c[0x0][0x23c], -R171 ;  /* 0x00008f00cba77a23 */ /* 0x000fe200000108ab */
[----:B------:R-:W-:Y:S01]  /*6350*/  MUFU.EX2 R50, R50 ;  /* 0x0000003200327308 */ /* 0x000fe20000000800 */
[-C--:B----4-:R-:W-:Y:S02]  /*6360*/  FMUL.FTZ R156, R156, R45.reuse ;  /* 0x0000002d9c9c7220 */ /* 0x090fe40000410000 */
[-C--:B------:R-:W-:Y:S02]  /*6370*/  FMUL.FTZ R157, R157, R45.reuse ;  /* 0x0000002d9d9d7220 */ /* 0x080fe40000410000 */
[-C--:B------:R-:W-:Y:S02]  /*6380*/  FMUL.FTZ R152, R152, R45.reuse ;  /* 0x0000002d98987220 */ /* 0x080fe40000410000 */
[----:B------:R-:W-:Y:S01]  /*6390*/  FMUL.FTZ R153, R153, R45 ;  /* 0x0000002d99997220 */ /* 0x000fe20000410000 */
[----:B------:R-:W-:Y:S01]  /*63a0*/  MUFU.EX2 R51, R51 ;  /* 0x0000003300337308 */ /* 0x000fe20000000800 */
[----:B-----5:R-:W-:-:S02]  /*63b0*/  FMUL.FTZ R158, R158, R44 ;  /* 0x0000002c9e9e7220 */ /* 0x020fc40000410000 */
[-C--:B------:R-:W-:Y:S02]  /*63c0*/  FMUL.FTZ R159, R159, R44.reuse ;  /* 0x0000002c9f9f7220 */ /* 0x080fe40000410000 */
[-C--:B------:R-:W-:Y:S02]  /*63d0*/  FMUL.FTZ R154, R154, R44.reuse ;  /* 0x0000002c9a9a7220 */ /* 0x080fe40000410000 */
[-C--:B------:R-:W-:Y:S01]  /*63e0*/  FMUL.FTZ R155, R155, R44.reuse ;  /* 0x0000002c9b9b7220 */ /* 0x080fe20000410000 */
[----:B------:R-:W-:Y:S01]  /*63f0*/  MUFU.EX2 R54, R54 ;  /* 0x0000003600367308 */ /* 0x000fe20000000800 */
[-C--:B------:R-:W-:Y:S01]  /*6400*/  FMUL.FTZ R76, R76, R45.reuse ;  /* 0x0000002d4c4c7220 */ /* 0x080fe20000410000 */
[----:B------:R-:W-:Y:S01]  /*6410*/  HMMA.16816.F32 R156, R28, R24, R156 ;  /* 0x000000181c9c723c */ /* 0x000fe2000000189c */
[----:B------:R-:W-:Y:S02]  /*6420*/  FMUL.FTZ R77, R77, R45 ;  /* 0x0000002d4d4d7220 */ /* 0x000fe40000410000 */
[----:B------:R-:W-:-:S02]  /*6430*/  FMUL.FTZ R78, R78, R44 ;  /* 0x0000002c4e4e7220 */ /* 0x000fc40000410000 */
        /* <DEDUP_REMOVED lines=36> */
[-C--:B------:R-:W-:Y:S01]  /*6680*/  FMUL.FTZ R119, R119, R44.reuse ;  /* 0x0000002c77777220 */ /* 0x080fe20000410000 */
[----:B------:R-:W4:Y:S01]  /*6690*/  MUFU.EX2 R164, R164 ;  /* 0x000000a400a47308 */ /* 0x000f220000000800 */
[-C--:B------:R-:W-:Y:S01]  /*66a0*/  FMUL.FTZ R120, R120, R45.reuse ;  /* 0x0000002d78787220 */ /* 0x080fe20000410000 */
[C---:B------:R-:W-:Y:S01]  /*66b0*/  HMMA.16816.F32 R108, R28.reuse, R10, R108 ;  /* 0x0000000a1c6c723c */ /* 0x040fe2000000186c */
[-C--:B------:R-:W-:Y:S02]  /*66c0*/  FMUL.FTZ R121, R121, R45.reuse ;  /* 0x0000002d79797220 */ /* 0x080fe40000410000 */
[-C--:B------:R-:W-:Y:S02]  /*66d0*/  FMUL.FTZ R122, R122, R44.reuse ;  /* 0x0000002c7a7a7220 */ /* 0x080fe40000410000 */
[----:B------:R-:W-:Y:S01]  /*66e0*/  FMUL.FTZ R123, R123, R44 ;  /* 0x0000002c7b7b7220 */ /* 0x000fe20000410000 */
[----:B------:R-:W-:Y:S01]  /*66f0*/  MUFU.EX2 R166, R166 ;  /* 0x000000a600a67308 */ /* 0x000fe20000000800 */
[-C--:B------:R-:W-:Y:S01]  /*6700*/  FMUL.FTZ R128, R128, R45.reuse ;  /* 0x0000002d80807220 */ /* 0x080fe20000410000 */
[----:B-1----:R-:W-:Y:S01]  /*6710*/  HMMA.16816.F32 R116, R28, R4, R116 ;  /* 0x000000041c74723c */ /* 0x002fe20000001874 */
[----:B------:R-:W-:-:S02]  /*6720*/  FMUL.FTZ R129, R129, R45 ;  /* 0x0000002d81817220 */ /* 0x000fc40000410000 */
[-C--:B------:R-:W-:Y:S02]  /*6730*/  FMUL.FTZ R130, R130, R44.reuse ;  /* 0x0000002c82827220 */ /* 0x080fe40000410000 */
[-C--:B------:R-:W-:Y:S01]  /*6740*/  FMUL.FTZ R131, R131, R44.reuse ;  /* 0x0000002c83837220 */ /* 0x080fe20000410000 */
[----:B------:R-:W1:Y:S01]  /*6750*/  MUFU.EX2 R167, R167 ;  /* 0x000000a700a77308 */ /* 0x000e620000000800 */
[-C--:B------:R-:W-:Y:S01]  /*6760*/  FMUL.FTZ R132, R132, R45.reuse ;  /* 0x0000002d84847220 */ /* 0x080fe20000410000 */
[C---:B------:R-:W-:Y:S01]  /*6770*/  HMMA.16816.F32 R120, R28.reuse, R6, R120 ;  /* 0x000000061c78723c */ /* 0x040fe20000001878 */
[----:B------:R-:W-:Y:S02]  /*6780*/  FMUL.FTZ R133, R133, R45 ;  /* 0x0000002d85857220 */ /* 0x000fe40000410000 */
[-C--:B------:R-:W-:Y:S02]  /*6790*/  FMUL.FTZ R134, R134, R44.reuse ;  /* 0x0000002c86867220 */ /* 0x080fe40000410000 */
[----:B------:R-:W-:Y:S01]  /*67a0*/  FMUL.FTZ R135, R135, R44 ;  /* 0x0000002c87877220 */ /* 0x000fe20000410000 */
[----:B------:R-:W-:Y:S01]  /*67b0*/  MUFU.EX2 R175, R175 ;  /* 0x000000af00af7308 */ /* 0x000fe20000000800 */
[-C--:B--2---:R-:W-:Y:S01]  /*67c0*/  FMUL.FTZ R160, R160, R65.reuse ;  /* 0x00000041a0a07220 */ /* 0x084fe20000410000 */
[----:B---3--:R-:W-:Y:S01]  /*67d0*/  HMMA.16816.F32 R128, R28, R12, R128 ;  /* 0x0000000c1c80723c */ /* 0x008fe20000001880 */
[----:B------:R-:W-:-:S02]  /*67e0*/  FMUL.FTZ R161, R161, R65 ;  /* 0x00000041a1a17220 */ /* 0x000fc40000410000 */
[-C--:B----4-:R-:W-:Y:S02]  /*67f0*/  FMUL.FTZ R162, R162, R164.reuse ;  /* 0x000000a4a2a27220 */ /* 0x090fe40000410000 */
[-C--:B------:R-:W-:Y:S01]  /*6800*/  FMUL.FTZ R163, R163, R164.reuse ;  /* 0x000000a4a3a37220 */ /* 0x080fe20000410000 */
[----:B------:R-:W-:Y:S01]  /*6810*/  MUFU.EX2 R180, R180 ;  /* 0x000000b400b47308 */ /* 0x000fe20000000800 */
[-C--:B------:R-:W-:Y:S01]  /*6820*/  FMUL.FTZ R68, R68, R65.reuse ;  /* 0x0000004144447220 */ /* 0x080fe20000410000 */
[----:B------:R-:W-:Y:S01]  /*6830*/  HMMA.16816.F32 R132, R28, R14, R132 ;  /* 0x0000000e1c84723c */ /* 0x000fe20000001884 */
[-C--:B------:R-:W-:Y:S02]  /*6840*/  FMUL.FTZ R69, R69, R65.reuse ;  /* 0x0000004145457220 */ /* 0x080fe40000410000 */
[-C--:B------:R-:W-:Y:S02]  /*6850*/  FMUL.FTZ R70, R70, R164.reuse ;  /* 0x000000a446467220 */ /* 0x080fe40000410000 */
[----:B------:R-:W-:Y:S01]  /*6860*/  FMUL.FTZ R71, R71, R164 ;  /* 0x000000a447477220 */ /* 0x000fe20000410000 */
[----:B------:R-:W2:Y:S01]  /*6870*/  MUFU.EX2 R183, R183 ;  /* 0x000000b700b77308 */ /* 0x000ea20000000800 */
[----:B------:R-:W-:Y:S01]  /*6880*/  F2FP.PACK_AB R28, R51, R50 ;  /* 0x00000032331c723e */ /* 0x000fe200000000ff */
[----:B------:R-:W-:Y:S01]  /*6890*/  FMUL.FTZ R72, R72, R65 ;  /* 0x0000004148487220 */ /* 0x000fe20000410000 */
[----:B------:R-:W-:Y:S01]  /*68a0*/  F2FP.PACK_AB R29, R60, R59 ;  /* 0x0000003b3c1d723e */ /* 0x000fe200000000ff */
[-C--:B------:R-:W-:Y:S01]  /*68b0*/  FMUL.FTZ R73, R73, R65.reuse ;  /* 0x0000004149497220 */ /* 0x080fe20000410000 */
[----:B------:R-:W-:Y:S01]  /*68c0*/  F2FP.PACK_AB R30, R55, R54 ;  /* 0x00000036371e723e */ /* 0x000fe200000000ff */
[----:B------:R-:W-:Y:S01]  /*68d0*/  FMUL.FTZ R74, R74, R164 ;  /* 0x000000a44a4a7220 */ /* 0x000fe20000410000 */
[----:B------:R-:W-:Y:S01]  /*68e0*/  F2FP.PACK_AB R31, R63, R62 ;  /* 0x0000003e3f1f723e */ /* 0x000fe200000000ff */
[----:B------:R-:W-:Y:S01]  /*68f0*/  FMUL.FTZ R75, R75, R164 ;  /* 0x000000a44b4b7220 */ /* 0x000fe20000410000 */
[----:B------:R-:W-:Y:S01]  /*6900*/  MUFU.EX2 R185, R185 ;  /* 0x000000b900b97308 */ /* 0x000fe20000000800 */
[----:B------:R-:W-:-:S02]  /*6910*/  FMUL.FTZ R84, R84, R65 ;  /* 0x0000004154547220 */ /* 0x000fc40000410000 */
[-C--:B------:R-:W-:Y:S02]  /*6920*/  FMUL.FTZ R85, R85, R65.reuse ;  /* 0x0000004155557220 */ /* 0x080fe40000410000 */
[-C--:B------:R-:W-:Y:S01]  /*6930*/  FMUL.FTZ R86, R86, R164.reuse ;  /* 0x000000a456567220 */ /* 0x080fe20000410000 */
[C---:B------:R-:W-:Y:S01]  /*6940*/  HMMA.16816.F32 R160, R28.reuse, R24, R160 ;  /* 0x000000181ca0723c */ /* 0x040fe200000018a0 */
[-C--:B------:R-:W-:Y:S01]  /*6950*/  FMUL.FTZ R87, R87, R164.reuse ;  /* 0x000000a457577220 */ /* 0x080fe20000410000 */
[----:B------:R-:W-:Y:S01]  /*6960*/  MUFU.EX2 R190, R190 ;  /* 0x000000be00be7308 */ /* 0x000fe20000000800 */
[-C--:B------:R-:W-:Y:S02]  /*6970*/  FMUL.FTZ R88, R88, R65.reuse ;  /* 0x0000004158587220 */ /* 0x080fe40000410000 */
[-C--:B------:R-:W-:Y:S02]  /*6980*/  FMUL.FTZ R89, R89, R65.reuse ;  /* 0x0000004159597220 */ /* 0x080fe40000410000 */
[-C--:B------:R-:W-:Y:S01]  /*6990*/  FMUL.FTZ R90, R90, R164.reuse ;  /* 0x000000a45a5a7220 */ /* 0x080fe20000410000 */
[----:B------:R-:W-:Y:S01]  /*69a0*/  HMMA.16816.F32 R68, R28, R26, R68 ;  /* 0x0000001a1c44723c */ /* 0x000fe20000001844 */
[----:B------:R-:W-:Y:S01]  /*69b0*/  FMUL.FTZ R91, R91, R164 ;  /* 0x000000a45b5b7220 */ /* 0x000fe20000410000 */
[----:B------:R-:W3:Y:S01]  /*69c0*/  LDSM.16.MT88.4 R24, [R214+0x9400] ;  /* 0x00940000d618783b */ /* 0x000ee20000004200 */
[-C--:B------:R-:W-:Y:S01]  /*69d0*/  FMUL.FTZ R100, R100, R65.reuse ;  /* 0x0000004164647220 */ /* 0x080fe20000410000 */
[----:B------:R-:W-:Y:S01]  /*69e0*/  MUFU.EX2 R195, R195 ;  /* 0x000000c300c37308 */ /* 0x000fe20000000800 */
[----:B------:R-:W-:-:S02]  /*69f0*/  FMUL.FTZ R101, R101, R65 ;  /* 0x0000004165657220 */ /* 0x000fc40000410000 */
[-C--:B------:R-:W-:Y:S01]  /*6a00*/  FMUL.FTZ R102, R102, R164.reuse ;  /* 0x000000a466667220 */ /* 0x080fe20000410000 */
[C---:B------:R-:W-:Y:S01]  /*6a10*/  HMMA.16816.F32 R72, R28.reuse, R20, R72 ;  /* 0x000000141c48723c */ /* 0x040fe20000001848 */
[-C--:B------:R-:W-:Y:S02]  /*6a20*/  FMUL.FTZ R103, R103, R164.reuse ;  /* 0x000000a467677220 */ /* 0x080fe40000410000 */
[-C--:B------:R-:W-:Y:S01]  /*6a30*/  FMUL.FTZ R148, R148, R65.reuse ;  /* 0x0000004194947220 */ /* 0x080fe20000410000 */
[----:B------:R-:W-:Y:S01]  /*6a40*/  MUFU.EX2 R182, R182 ;  /* 0x000000b600b67308 */ /* 0x000fe20000000800 */
[-C--:B------:R-:W-:Y:S02]  /*6a50*/  FMUL.FTZ R149, R149, R65.reuse ;  /* 0x0000004195957220 */ /* 0x080fe40000410000 */
[-C--:B------:R-:W-:Y:S01]  /*6a60*/  FMUL.FTZ R150, R150, R164.reuse ;  /* 0x000000a496967220 */ /* 0x080fe20000410000 */
[----:B------:R-:W-:Y:S01]  /*6a70*/  HMMA.16816.F32 R84, R28, R22, R84 ;  /* 0x000000161c54723c */ /* 0x000fe20000001854 */
[----:B------:R-:W-:Y:S01]  /*6a80*/  FMUL.FTZ R151, R151, R164 ;  /* 0x000000a497977220 */ /* 0x000fe20000410000 */
[----:B------:R-:W4:Y:S01]  /*6a90*/  LDSM.16.MT88.4 R20, [R212+0x9400] ;  /* 0x00940000d414783b */ /* 0x000f220000004200 */
        /* <DEDUP_REMOVED lines=12> */
[----:B------:R-:W5:Y:S01]  /*6b60*/  LDSM.16.MT88.4 R16, [R214+0xa400] ;  /* 0x00a40000d610783b */ /* 0x000f620000004200 */
        /* <DEDUP_REMOVED lines=12> */
[----:B------:R-:W-:Y:S01]  /*6c30*/  LDSM.16.MT88.4 R8, [R214+0xb400] ;  /* 0x00b40000d608783b */ /* 0x000fe20000004200 */
[----:B------:R-:W-:-:S02]  /*6c40*/  FMUL.FTZ R136, R136, R65 ;  /* 0x0000004188887220 */ /* 0x000fc40000410000 */
[----:B------:R-:W-:Y:S02]  /*6c50*/  FMUL.FTZ R137, R137, R65 ;  /* 0x0000004189897220 */ /* 0x000fe40000410000 */
[-C--:B------:R-:W-:Y:S01]  /*6c60*/  FMUL.FTZ R138, R138, R164.reuse ;  /* 0x000000a48a8a7220 */ /* 0x080fe20000410000 */
[C---:B------:R-:W-:Y:S01]  /*6c70*/  HMMA.16816.F32 R144, R28.reuse, R4, R144 ;  /* 0x000000041c90723c */ /* 0x040fe20000001890 */
[----:B------:R-:W-:Y:S02]  /*6c80*/  FMUL.FTZ R139, R139, R164 ;  /* 0x000000a48b8b7220 */ /* 0x000fe40000410000 */
[----:B------:R-:W-:Y:S02]  /*6c90*/  FFMA.FTZ R168, R199, c[0x0][0x23c], -R171 ;  /* 0x00008f00c7a87a23 */ /* 0x000fe400000108ab */
[--C-:B------:R-:W-:Y:S02]  /*6ca0*/  FFMA.FTZ R194, R189, c[0x0][0x23c], -R52.reuse ;  /* 0x00008f00bdc27a23 */ /* 0x100fe40000010834 */
[----:B------:R-:W-:Y:S01]  /*6cb0*/  FFMA.FTZ R189, R204, c[0x0][0x23c], -R53 ;  /* 0x00008f00ccbd7a23 */ /* 0x000fe20000010835 */
[----:B------:R-:W-:Y:S01]  /*6cc0*/  HMMA.16816.F32 R124, R28, R6, R124 ;  /* 0x000000061c7c723c */ /* 0x000fe2000000187c */
[----:B------:R-:W-:Y:S01]  /*6cd0*/  LDSM.16.MT88.4 R4, [R212+0xb400] ;  /* 0x00b40000d404783b */ /* 0x000fe20000004200 */
[----:B------:R-:W1:Y:S01]  /*6ce0*/  MUFU.EX2 R168, R168 ;  /* 0x000000a800a87308 */ /* 0x000e620000000800 */
[----:B------:R-:W-:-:S02]  /*6cf0*/  FFMA.FTZ R192, R191, c[0x0][0x23c], -R52 ;  /* 0x00008f00bfc07a23 */ /* 0x000fc40000010834 */
[--C-:B------:R-:W-:Y:S02]  /*6d00*/  FFMA.FTZ R204, R206, c[0x0][0x23c], -R53.reuse ;  /* 0x00008f00cecc7a23 */ /* 0x100fe40000010835 */
[--C-:B------:R-:W-:Y:S01]  /*6d10*/  FFMA.FTZ R165, R205, c[0x0][0x23c], -R52.reuse ;  /* 0x00008f00cda57a23 */ /* 0x100fe20000010834 */
[C---:B------:R-:W-:Y:S01]  /*6d20*/  HMMA.16816.F32 R140, R28.reuse, R12, R140 ;  /* 0x0000000c1c8c723c */ /* 0x040fe2000000188c */
[----:B------:R-:W-:Y:S01]  /*6d30*/  FFMA.FTZ R187, R187, c[0x0][0x23c], -R52 ;  /* 0x00008f00bbbb7a23 */ /* 0x000fe20000010834 */
[----:B------:R-:W-:Y:S01]  /*6d40*/  MUFU.EX2 R192, R192 ;  /* 0x000000c000c07308 */ /* 0x000fe20000000800 */
[--C-:B------:R-:W-:Y:S02]  /*6d50*/  FFMA.FTZ R191, R208, c[0x0][0x23c], -R53.reuse ;  /* 0x00008f00d0bf7a23 */ /* 0x100fe40000010835 */
[----:B------:R-:W-:Y:S02]  /*6d60*/  FFMA.FTZ R206, R210, c[0x0][0x23c], -R53 ;  /* 0x00008f00d2ce7a23 */ /* 0x000fe40000010835 */
[--C-:B------:R-:W-:Y:S01]  /*6d70*/  FFMA.FTZ R193, R196, c[0x0][0x23c], -R171.reuse ;  /* 0x00008f00c4c17a23 */ /* 0x100fe200000108ab */
[----:B------:R-:W-:Y:S01]  /*6d80*/  HMMA.16816.F32 R136, R28, R14, R136 ;  /* 0x0000000e1c88723c */ /* 0x000fe20000001888 */
[----:B------:R-:W5:Y:S01]  /*6d90*/  LDSM.16.MT88.4 R12, [R212+0xa400] ;  /* 0x00a40000d40c783b */ /* 0x000f620000004200 */
[----:B------:R-:W3:Y:S01]  /*6da0*/  MUFU.EX2 R165, R165 ;  /* 0x000000a500a57308 */ /* 0x000ee20000000800 */
[----:B------:R-:W-:-:S02]  /*6db0*/  FFMA.FTZ R196, R198, c[0x0][0x23c], -R171 ;  /* 0x00008f00c6c47a23 */ /* 0x000fc400000108ab */
[----:B------:R-:W-:Y:S02]  /*6dc0*/  FFMA.FTZ R198, R200, c[0x0][0x23c], -R171 ;  /* 0x00008f00c8c67a23 */ /* 0x000fe400000108ab */
[----:B-1----:R-:W-:Y:S01]  /*6dd0*/  F2FP.PACK_AB R28, R167, R166 ;  /* 0x000000a6a71c723e */ /* 0x002fe200000000ff */
[----:B------:R-:W-:Y:S01]  /*6de0*/  FFMA.FTZ R199, R188, c[0x0][0x23c], -R61 ;  /* 0x00008f00bcc77a23 */ /* 0x000fe2000001083d */
[----:B--2---:R-:W-:Y:S01]  /*6df0*/  F2FP.PACK_AB R29, R183, R180 ;  /* 0x000000b4b71d723e */ /* 0x004fe200000000ff */
[----:B------:R-:W-:Y:S01]  /*6e00*/  MUFU.EX2 R187, R187 ;  /* 0x000000bb00bb7308 */ /* 0x000fe20000000800 */
[----:B------:R-:W-:Y:S01]  /*6e10*/  F2FP.PACK_AB R30, R175, R168 ;  /* 0x000000a8af1e723e */ /* 0x000fe200000000ff */
[--C-:B------:R-:W-:Y:S01]  /*6e20*/  FFMA.FTZ R186, R177, c[0x0][0x23c], -R52.reuse ;  /* 0x00008f00b1ba7a23 */ /* 0x100fe20000010834 */
[----:B------:R-:W-:Y:S01]  /*6e30*/  F2FP.PACK_AB R31, R190, R185 ;  /* 0x000000b9be1f723e */ /* 0x000fe200000000ff */
[--C-:B------:R-:W-:Y:S02]  /*6e40*/  FFMA.FTZ R177, R179, c[0x0][0x23c], -R52.reuse ;  /* 0x00008f00b3b17a23 */ /* 0x100fe40000010834 */
[----:B------:R-:W-:-:S02]  /*6e50*/  FFMA.FTZ R188, R173, c[0x0][0x23c], -R52 ;  /* 0x00008f00adbc7a23 */ /* 0x000fc40000010834 */
[----:B------:R-:W-:Y:S01]  /*6e60*/  MUFU.EX2 R194, R194 ;  /* 0x000000c200c27308 */ /* 0x000fe20000000800 */
[----:B------:R-:W-:Y:S01]  /*6e70*/  FFMA.FTZ R181, R181, c[0x0][0x23c], -R52 ;  /* 0x00008f00b5b57a23 */ /* 0x000fe20000010834 */
[C---:B---3--:R-:W-:Y:S01]  /*6e80*/  HMMA.16816.F32 R156, R28.reuse, R24, R156 ;  /* 0x000000181c9c723c */ /* 0x048fe2000000189c */
[--C-:B------:R-:W-:Y:S02]  /*6e90*/  FFMA.FTZ R173, R178, c[0x0][0x23c], -R53.reuse ;  /* 0x00008f00b2ad7a23 */ /* 0x100fe40000010835 */
[--C-:B------:R-:W-:Y:S02]  /*6ea0*/  FFMA.FTZ R176, R176, c[0x0][0x23c], -R53.reuse ;  /* 0x00008f00b0b07a23 */ /* 0x100fe40000010835 */
[--C-:B------:R-:W-:Y:S01]  /*6eb0*/  FFMA.FTZ R174, R174, c[0x0][0x23c], -R53.reuse ;  /* 0x00008f00aeae7a23 */ /* 0x100fe20000010835 */
[----:B------:R-:W-:Y:S01]  /*6ec0*/  MUFU.EX2 R189, R189 ;  /* 0x000000bd00bd7308 */ /* 0x000fe20000000800 */
[----:B------:R-:W-:Y:S01]  /*6ed0*/  FFMA.FTZ R179, R172, c[0x0][0x23c], -R53 ;  /* 0x00008f00acb37a23 */ /* 0x000fe20000010835 */
[----:B------:R-:W-:Y:S01]  /*6ee0*/  HMMA.16816.F32 R152, R28, R26, R152 ;  /* 0x0000001a1c98723c */ /* 0x000fe20000001898 */
[----:B------:R-:W-:-:S02]  /*6ef0*/  FFMA.FTZ R50, R239, R65, R50 ;  /* 0x00000041ef327223 */ /* 0x000fc40000010032 */
[----:B------:R-:W-:Y:S02]  /*6f00*/  FFMA.FTZ R59, R234, R164, R59 ;  /* 0x000000a4ea3b7223 */ /* 0x000fe4000001003b */
[----:B------:R-:W-:Y:S01]  /*6f10*/  FFMA.FTZ R42, R237, R45, R42 ;  /* 0x0000002ded2a7223 */ /* 0x000fe2000001002a */
[----:B------:R-:W1:Y:S01]  /*6f20*/  MUFU.EX2 R204, R204 ;  /* 0x000000cc00cc7308 */ /* 0x000e620000000800 */
[----:B------:R-:W-:Y:S01]  /*6f30*/  FFMA.FTZ R34, R235, R44, R34 ;  /* 0x0000002ceb227223 */ /* 0x000fe20000010022 */
[C---:B----4-:R-:W-:Y:S01]  /*6f40*/  HMMA.16816.F32 R76, R28.reuse, R20, R76 ;  /* 0x000000141c4c723c */ /* 0x050fe2000000184c */
[----:B------:R-:W-:Y:S02]  /*6f50*/  FADD.FTZ R51, R51, R50 ;  /* 0x0000003233337221 */ /* 0x000fe40000010000 */
[----:B------:R-:W-:Y:S02]  /*6f60*/  FADD.FTZ R59, R60, R59 ;  /* 0x0000003b3c3b7221 */ /* 0x000fe40000010000 */
[----:B------:R-:W-:Y:S01]  /*6f70*/  FADD.FTZ R41, R41, R42 ;  /* 0x0000002a29297221 */ /* 0x000fe20000010000 */
[----:B------:R-:W-:Y:S01]  /*6f80*/  MUFU.EX2 R191, R191 ;  /* 0x000000bf00bf7308 */ /* 0x000fe20000000800 */
[----:B------:R-:W-:Y:S01]  /*6f90*/  FADD.FTZ R33, R33, R34 ;  /* 0x0000002221217221 */ /* 0x000fe20000010000 */
[----:B------:R-:W-:Y:S01]  /*6fa0*/  HMMA.16816.F32 R80, R28, R22, R80 ;  /* 0x000000161c50723c */ /* 0x000fe20000001850 */
[----:B------:R-:W-:-:S02]  /*6fb0*/  FADD.FTZ R54, R54, R51 ;  /* 0x0000003336367221 */ /* 0x000fc40000010000 */
[----:B------:R-:W-:Y:S02]  /*6fc0*/  FADD.FTZ R62, R62, R59 ;  /* 0x0000003b3e3e7221 */ /* 0x000fe40000010000 */
[----:B------:R-:W-:Y:S01]  /*6fd0*/  FADD.FTZ R40, R40, R41 ;  /* 0x0000002928287221 */ /* 0x000fe20000010000 */
[----:B------:R-:W2:Y:S01]  /*6fe0*/  MUFU.EX2 R206, R206 ;  /* 0x000000ce00ce7308 */ /* 0x000ea20000000800 */
[----:B------:R-:W-:Y:S01]  /*6ff0*/  FADD.FTZ R32, R32, R33 ;  /* 0x0000002120207221 */ /* 0x000fe20000010000 */
[C---:B-----5:R-:W-:Y:S01]  /*7000*/  HMMA.16816.F32 R92, R28.reuse, R16, R92 ;  /* 0x000000101c5c723c */ /* 0x060fe2000000185c */
[----:B------:R-:W-:Y:S02]  /*7010*/  FADD.FTZ R54, R55, R54 ;  /* 0x0000003637367221 */ /* 0x000fe40000010000 */
[----:B------:R-:W-:Y:S02]  /*7020*/  FADD.FTZ R62, R63, R62 ;  /* 0x0000003e3f3e7221 */ /* 0x000fe40000010000 */
[----:B------:R-:W-:Y:S01]  /*7030*/  FADD.FTZ R35, R35, R40 ;  /* 0x0000002823237221 */ /* 0x000fe20000010000 */
[----:B------:R-:W-:Y:S01]  /*7040*/  MUFU.EX2 R193, R193 ;  /* 0x000000c100c17308 */ /* 0x000fe20000000800 */
[----:B------:R-:W-:Y:S01]  /*7050*/  FADD.FTZ R43, R43, R32 ;  /* 0x000000202b2b7221 */ /* 0x000fe20000010000 */
[----:B------:R-:W-:Y:S01]  /*7060*/  HMMA.16816.F32 R96, R28, R18, R96 ;  /* 0x000000121c60723c */ /* 0x000fe20000001860 */
[----:B------:R-:W-:-:S02]  /*7070*/  FFMA.FTZ R64, R64, c[0x0][0x23c], -R61 ;  /* 0x00008f0040407a23 */ /* 0x000fc4000001083d */
[----:B------:R-:W-:Y:S02]  /*7080*/  FADD.FTZ R166, R166, R35 ;  /* 0x00000023a6a67221 */ /* 0x000fe40000010000 */
[----:B------:R-:W-:Y:S01]  /*7090*/  FADD.FTZ R180, R180, R43 ;  /* 0x0000002bb4b47221 */ /* 0x000fe20000010000 */
[----:B------:R-:W3:Y:S01]  /*70a0*/  MUFU.EX2 R196, R196 ;  /* 0x000000c400c47308 */ /* 0x000ee20000000800 */
[--C-:B------:R-:W-:Y:S01]  /*70b0*/  FFMA.FTZ R66, R66, c[0x0][0x23c], -R171.reuse ;  /* 0x00008f0042427a23 */ /* 0x100fe200000108ab */
[C---:B------:R-:W-:Y:S01]  /*70c0*/  HMMA.16816.F32 R104, R28.reuse, R12, R104 ;  /* 0x0000000c1c68723c */ /* 0x040fe20000001868 */
[--C-:B------:R-:W-:Y:S02]  /*70d0*/  FFMA.FTZ R67, R67, c[0x0][0x23c], -R171.reuse ;  /* 0x00008f0043437a23 */ /* 0x100fe400000108ab */
[--C-:B------:R-:W-:Y:S02]  /*70e0*/  FFMA.FTZ R170, R170, c[0x0][0x23c], -R171.reuse ;  /* 0x00008f00aaaa7a23 */ /* 0x100fe400000108ab */
[----:B------:R-:W-:Y:S01]  /*70f0*/  FFMA.FTZ R169, R169, c[0x0][0x23c], -R171 ;  /* 0x00008f00a9a97a23 */ /* 0x000fe200000108ab */
[----:B------:R-:W4:Y:S01]  /*7100*/  MUFU.EX2 R198, R198 ;  /* 0x000000c600c67308 */ /* 0x000f220000000800 */
[----:B------:R-:W-:Y:S01]  /*7110*/  FFMA.FTZ R61, R58, c[0x0][0x23c], -R61 ;  /* 0x00008f003a3d7a23 */ /* 0x000fe2000001083d */
[----:B------:R-:W-:Y:S01]  /*7120*/  HMMA.16816.F32 R108, R28, R14, R108 ;  /* 0x0000000e1c6c723c */ /* 0x000fe2000000186c */
[----:B------:R-:W-:Y:S01]  /*7130*/  FADD.FTZ R167, R167, R166 ;  /* 0x000000a6a7a77221 */ /* 0x000fe20000010000 */
[----:B------:R-:W-:Y:S01]  /*7140*/  MOV R166, R2 ;  /* 0x0000000200a67202 */ /* 0x000fe20000000f00 */
[----:B------:R-:W-:-:S02]  /*7150*/  FADD.FTZ R180, R183, R180 ;  /* 0x000000b4b7b47221 */ /* 0x000fc40000010000 */
[--C-:B------:R-:W-:Y:S01]  /*7160*/  FFMA.FTZ R58, R39, c[0x0][0x23c], -R52.reuse ;  /* 0x00008f00273a7a23 */ /* 0x100fe20000010834 */
[----:B------:R-:W5:Y:S01]  /*7170*/  MUFU.EX2 R199, R199 ;  /* 0x000000c700c77308 */ /* 0x000f620000000800 */
[----:B------:R-:W-:Y:S01]  /*7180*/  FFMA.FTZ R39, R49, c[0x0][0x23c], -R52 ;  /* 0x00008f0031277a23 */ /* 0x000fe20000010834 */
[C---:B------:R-:W-:Y:S01]  /*7190*/  HMMA.16816.F32 R116, R28.reuse, R8, R116 ;  /* 0x000000081c74723c */ /* 0x040fe20000001874 */
[----:B------:R-:W-:Y:S01]  /*71a0*/  FADD.FTZ R168, R168, R167 ;  /* 0x000000a7a8a87221 */ /* 0x000fe20000010000 */
[----:B------:R-:W-:Y:S01]  /*71b0*/  MOV R167, R244 ;  /* 0x000000f400a77202 */ /* 0x000fe20000000f00 */
[----:B------:R-:W-:Y:S02]  /*71c0*/  FADD.FTZ R185, R185, R180 ;  /* 0x000000b4b9b97221 */ /* 0x000fe40000010000 */
[----:B------:R-:W-:Y:S01]  /*71d0*/  FFMA.FTZ R37, R37, c[0x0][0x23c], -R52 ;  /* 0x00008f0025257a23 */ /* 0x000fe20000010834 */
[----:B------:R-:W-:Y:S01]  /*71e0*/  MUFU.EX2 R181, R181 ;  /* 0x000000b500b57308 */ /* 0x000fe20000000800 */
[--C-:B------:R-:W-:Y:S01]  /*71f0*/  FFMA.FTZ R36, R36, c[0x0][0x23c], -R53.reuse ;  /* 0x00008f0024247a23 */ /* 0x100fe20000010835 */
[----:B------:R-:W-:Y:S01]  /*7200*/  HMMA.16816.F32 R120, R28, R10, R120 ;  /* 0x0000000a1c78723c */ /* 0x000fe20000001878 */
[----:B------:R-:W-:-:S02]  /*7210*/  FFMA.FTZ R49, R38, c[0x0][0x23c], -R53 ;  /* 0x00008f0026317a23 */ /* 0x000fc40000010835 */
[--C-:B------:R-:W-:Y:S02]  /*7220*/  FFMA.FTZ R38, R47, c[0x0][0x23c], -R53.reuse ;  /* 0x00008f002f267a23 */ /* 0x100fe40000010835 */
[----:B------:R-:W-:Y:S01]  /*7230*/  FFMA.FTZ R48, R48, c[0x0][0x23c], -R52 ;  /* 0x00008f0030307a23 */ /* 0x000fe20000010834 */
[----:B------:R-:W1:Y:S01]  /*7240*/  MUFU.EX2 R186, R186 ;  /* 0x000000ba00ba7308 */ /* 0x000e620000000800 */
[----:B------:R-:W-:Y:S01]  /*7250*/  FFMA.FTZ R47, R46, c[0x0][0x23c], -R53 ;  /* 0x00008f002e2f7a23 */ /* 0x000fe20000010835 */
[----:B------:R-:W-:Y:S01]  /*7260*/  HMMA.16816.F32 R128, R28, R4, R128 ;  /* 0x000000041c80723c */ /* 0x000fe20000001880 */
[----:B------:R-:W-:Y:S02]  /*7270*/  FADD.FTZ R168, R175, R168 ;  /* 0x000000a8afa87221 */ /* 0x000fe40000010000 */
[----:B------:R-:W-:-:S03]  /*7280*/  FADD.FTZ R185, R190, R185 ;  /* 0x000000b9beb97221 */ /* 0x000fc60000010000 */
[----:B------:R-:W-:Y:S02]  /*7290*/  MUFU.EX2 R177, R177 ;  /* 0x000000b100b17308 */ /* 0x000fe40000000800 */
[----:B------:R-:W-:Y:S06]  /*72a0*/  HMMA.16816.F32 R132, R28, R6, R132 ;  /* 0x000000061c84723c */ /* 0x000fec0000001884 */
[----:B------:R-:W-:Y:S01]  /*72b0*/  MUFU.EX2 R188, R188 ;  /* 0x000000bc00bc7308 */ /* 0x000fe20000000800 */
[----:B------:R-:W-:Y:S01]  /*72c0*/  F2FP.PACK_AB R28, R192, R165 ;  /* 0x000000a5c01c723e */ /* 0x000fe200000000ff */
[----:B------:R-:W-:Y:S01]  /*72d0*/  FADD.FTZ R165, R165, R54 ;  /* 0x00000036a5a57221 */ /* 0x000fe20000010000 */
[----:B-1----:R-:W-:Y:S01]  /*72e0*/  F2FP.PACK_AB R29, R204, R189 ;  /* 0x000000bdcc1d723e */ /* 0x002fe200000000ff */
[----:B------:R-:W-:Y:S01]  /*72f0*/  FADD.FTZ R189, R189, R62 ;  /* 0x0000003ebdbd7221 */ /* 0x000fe20000010000 */
[----:B------:R-:W-:Y:S01]  /*7300*/  F2FP.PACK_AB R30, R194, R187 ;  /* 0x000000bbc21e723e */ /* 0x000fe200000000ff */
[----:B------:R-:W-:Y:S01]  /*7310*/  FADD.FTZ R192, R192, R165 ;  /* 0x000000a5c0c07221 */ /* 0x000fe20000010000 */
[----:B--2---:R-:W-:Y:S01]  /*7320*/  F2FP.PACK_AB R31, R206, R191 ;  /* 0x000000bfce1f723e */ /* 0x004fe200000000ff */
[----:B------:R-:W-:Y:S01]  /*7330*/  MUFU.EX2 R173, R173 ;  /* 0x000000ad00ad7308 */ /* 0x000fe20000000800 */
[----:B------:R-:W-:Y:S01]  /*7340*/  FADD.FTZ R204, R204, R189 ;  /* 0x000000bdcccc7221 */ /* 0x000fe20000010000 */
[----:B------:R-:W-:Y:S01]  /*7350*/  MOV R165, R0 ;  /* 0x0000000000a57202 */ /* 0x000fe20000000f00 */
[----:B------:R-:W-:-:S02]  /*7360*/  FADD.FTZ R187, R187, R192 ;  /* 0x000000c0bbbb7221 */ /* 0x000fc40000010000 */
[----:B------:R-:W-:Y:S01]  /*7370*/  FADD.FTZ R191, R191, R204 ;  /* 0x000000ccbfbf7221 */ /* 0x000fe20000010000 */
[----:B------:R-:W-:Y:S01]  /*7380*/  HMMA.16816.F32 R160, R28, R24, R160 ;  /* 0x000000181ca0723c */ /* 0x000fe200000018a0 */
[----:B------:R-:W-:Y:S01]  /*7390*/  FADD.FTZ R194, R194, R187 ;  /* 0x000000bbc2c27221 */ /* 0x000fe20000010000 */
[----:B------:R-:W1:Y:S01]  /*73a0*/  MUFU.EX2 R176, R176 ;  /* 0x000000b000b07308 */ /* 0x000e620000000800 */
[----:B------:R-:W-:-:S05]  /*73b0*/  FADD.FTZ R206, R206, R191 ;  /* 0x000000bfcece7221 */ /* 0x000fca0000010000 */
[C---:B------:R-:W-:Y:S01]  /*73c0*/  HMMA.16816.F32 R68, R28.reuse, R26, R68 ;  /* 0x0000001a1c44723c */ /* 0x040fe20000001844 */
[----:B------:R-:W2:Y:S01]  /*73d0*/  LDSM.16.MT88.4 R24, [R214+0x9800] ;  /* 0x00980000d618783b */ /* 0x000ea20000004200 */
[----:B------:R-:W-:Y:S06]  /*73e0*/  MUFU.EX2 R174, R174 ;  /* 0x000000ae00ae7308 */ /* 0x000fec0000000800 */
[C---:B------:R-:W-:Y:S02]  /*73f0*/  HMMA.16816.F32 R72, R28.reuse, R20, R72 ;  /* 0x000000141c48723c */ /* 0x040fe40000001848 */
[----:B------:R-:W1:Y:S06]  /*7400*/  MUFU.EX2 R179, R179 ;  /* 0x000000b300b37308 */ /* 0x000e6c0000000800 */
[C---:B------:R-:W-:Y:S01]  /*7410*/  HMMA.16816.F32 R84, R28.reuse, R22, R84 ;  /* 0x000000161c54723c */ /* 0x040fe20000001854 */
[----:B------:R-:W1:Y:S01]  /*7420*/  LDSM.16.MT88.4 R20, [R212+0x9800] ;  /* 0x00980000d414783b */ /* 0x000e620000004200 */
        /* <DEDUP_REMOVED lines=18> */
[----:B------:R-:W-:Y:S01]  /*7550*/  HMMA.16816.F32 R136, R28, R6, R136 ;  /* 0x000000061c88723c */ /* 0x000fe20000001888 */
[----:B------:R-:W1:Y:S01]  /*7560*/  LDSM.16.MT88.4 R4, [R212+0xb800] ;  /* 0x00b80000d404783b */ /* 0x000e620000004200 */
[----:B------:R-:W-:Y:S05]  /*7570*/  MUFU.EX2 R36, R36 ;  /* 0x0000002400247308 */ /* 0x000fea0000000800 */
[----:B---3--:R-:W-:Y:S01]  /*7580*/  F2FP.PACK_AB R28, R196, R193 ;  /* 0x000000c1c41c723e */ /* 0x008fe200000000ff */
[----:B------:R-:W-:Y:S01]  /*7590*/  FADD.FTZ R193, R193, R168 ;  /* 0x000000a8c1c17221 */ /* 0x000fe20000010000 */
[----:B------:R-:W-:Y:S01]  /*75a0*/  F2FP.PACK_AB R29, R197, R182 ;  /* 0x000000b6c51d723e */ /* 0x000fe200000000ff */
[----:B------:R-:W3:Y:S01]  /*75b0*/  MUFU.EX2 R49, R49 ;  /* 0x0000003100317308 */ /* 0x000ee20000000800 */
[----:B----4-:R-:W-:Y:S01]  /*75c0*/  F2FP.PACK_AB R30, R198, R195 ;  /* 0x000000c3c61e723e */ /* 0x010fe200000000ff */
[----:B------:R-:W-:Y:S01]  /*75d0*/  FADD.FTZ R182, R182, R185 ;  /* 0x000000b9b6b67221 */ /* 0x000fe20000010000 */
[----:B-----5:R-:W-:Y:S01]  /*75e0*/  F2FP.PACK_AB R31, R199, R184 ;  /* 0x000000b8c71f723e */ /* 0x020fe200000000ff */
[----:B------:R-:W-:Y:S01]  /*75f0*/  FADD.FTZ R196, R196, R193 ;  /* 0x000000c1c4c47221 */ /* 0x000fe20000010000 */
[----:B------:R-:W-:Y:S01]  /*7600*/  MOV R168, R245 ;  /* 0x000000f500a87202 */ /* 0x000fe20000000f00 */
[----:B------:R-:W-:-:S02]  /*7610*/  FADD.FTZ R197, R197, R182 ;  /* 0x000000b6c5c57221 */ /* 0x000fc40000010000 */
[----:B------:R-:W-:Y:S01]  /*7620*/  MUFU.EX2 R39, R39 ;  /* 0x0000002700277308 */ /* 0x000fe20000000800 */
[----:B------:R-:W-:Y:S01]  /*7630*/  FADD.FTZ R195, R195, R196 ;  /* 0x000000c4c3c37221 */ /* 0x000fe20000010000 */
[C---:B--2---:R-:W-:Y:S01]  /*7640*/  HMMA.16816.F32 R156, R28.reuse, R24, R156 ;  /* 0x000000181c9c723c */ /* 0x044fe2000000189c */
[----:B------:R-:W-:Y:S02]  /*7650*/  FADD.FTZ R184, R184, R197 ;  /* 0x000000c5b8b87221 */ /* 0x000fe40000010000 */
[----:B------:R-:W-:Y:S02]  /*7660*/  FADD.FTZ R195, R198, R195 ;  /* 0x000000c3c6c37221 */ /* 0x000fe40000010000 */
[----:B------:R-:W-:Y:S01]  /*7670*/  FADD.FTZ R199, R199, R184 ;  /* 0x000000b8c7c77221 */ /* 0x000fe20000010000 */
[----:B------:R-:W2:Y:S02]  /*7680*/  MUFU.EX2 R48, R48 ;  /* 0x0000003000307308 */ /* 0x000ea40000000800 */
[C---:B------:R-:W-:Y:S06]  /*7690*/  HMMA.16816.F32 R152, R28.reuse, R26, R152 ;  /* 0x0000001a1c98723c */ /* 0x040fec0000001898 */
[----:B------:R-:W-:Y:S02]  /*76a0*/  MUFU.EX2 R38, R38 ;  /* 0x0000002600267308 */ /* 0x000fe40000000800 */
[C---:B-1----:R-:W-:Y:S06]  /*76b0*/  HMMA.16816.F32 R76, R28.reuse, R20, R76 ;  /* 0x000000141c4c723c */ /* 0x042fec000000184c */
[----:B------:R-:W1:Y:S02]  /*76c0*/  MUFU.EX2 R47, R47 ;  /* 0x0000002f002f7308 */ /* 0x000e640000000800 */
        /* <DEDUP_REMOVED lines=23> */
[----:B------:R-:W4:Y:S07]  /*7840*/  LDSM.16.MT88.4 R24, [R214+0x9c00] ;  /* 0x009c0000d618783b */ /* 0x000f2e0000004200 */
        /* <DEDUP_REMOVED lines=25> */
[----:B----4-:R-:W-:Y:S01]  /*79e0*/  HMMA.16816.F32 R156, R28, R24, R156 ;  /* 0x000000181c9c723c */ /* 0x010fe2000000189c */
[----:B------:R-:W-:Y:S02]  /*79f0*/  FADD.FTZ R237, R169, R170 ;  /* 0x000000aaa9ed7221 */ /* 0x000fe40000010000 */
[----:B------:R-:W-:-:S05]  /*7a00*/  FADD.FTZ R235, R61, R64 ;  /* 0x000000403deb7221 */ /* 0x000fca0000010000 */
        /* <DEDUP_REMOVED lines=13> */
[----:B---3--:R-:W-:Y:S01]  /*7ae0*/  F2FP.PACK_AB R29, R49, R36 ;  /* 0x00000024311d723e */ /* 0x008fe200000000ff */
        /* <DEDUP_REMOVED lines=26> */
[----:B------:R-:W-:-:S04]  /*7c90*/  IMAD.WIDE.U32 R6, R3, c[0x0][0x1a0], RZ ;  /* 0x0000680003067a25 */ /* 0x000fc800078e00ff */
[----:B------:R-:W-:Y:S01]  /*7ca0*/  IMAD R4, R4, c[0x0][0x1a0], RZ ;  /* 0x0000680004047a24 */ /* 0x000fe200078e02ff */
[----:B------:R-:W-:Y:S01]  /*7cb0*/  BAR.SYNC.DEFER_BLOCKING 0x0 ;  /* 0x0000000000007b1d */ /* 0x000fe20000010000 */
[----:B------:R-:W-:Y:S02]  /*7cc0*/  LEA R5, P0, R6, R242, 0x6 ;  /* 0x000000f206057211 */ /* 0x000fe400078030ff */
[----:B------:R-:W-:Y:S02]  /*7cd0*/  IMAD R4, R3, c[0x0][0x1a4], R4 ;  /* 0x0000690003047a24 */ /* 0x000fe400078e0204 */
[----:B------:R-:W-:Y:S02]  /*7ce0*/  LEA R12, P1, R5, c[0x0][0x170], 0x1 ;  /* 0x00005c00050c7a11 */ /* 0x000fe400078208ff */
        /* <DEDUP_REMOVED lines=15> */
[----:B------:R-:W2:Y:S04]  /*7de0*/  LDSM.16.M88.4 R20, [R216+0x6000] ;  /* 0x00600000d814783b */ /* 0x000ea80000000200 */
[----:B------:R-:W3:Y:S04]  /*7df0*/  LDSM.16.M88.4 R56, [R217+0x1000] ;  /* 0x00100000d938783b */ /* 0x000ee80000000200 */
[----:B------:R-:W-:Y:S04]  /*7e00*/  LDSM.16.M88.4 R40, [R215] ;  /* 0x00000000d728783b */ /* 0x000fe80000000200 */
[----:B------:R-:W4:Y:S04]  /*7e10*/  LDSM.16.M88.4 R8, [R213+0x6000] ;  /* 0x00600000d508783b */ /* 0x000f280000000200 */
        /* <DEDUP_REMOVED lines=17> */
[----:B------:R-:W0:Y:S01]  /*7f30*/  LDGDEPBAR ;  /* 0x00000000000079af */ /* 0x000e220000000000 */
[-C--:B----4-:R-:W-:Y:S08]  /*7f40*/  HMMA.16816.F32 R32, R40, R8.reuse, R32 ;  /* 0x000000082820723c */ /* 0x090ff00000001820 */
        /* <DEDUP_REMOVED lines=10> */
[C---:B------:R-:W-:Y:S08]  /*7ff0*/  HMMA.16816.F32 R4, R184.reuse, R6, RZ ;  /* 0x00000006b804723c */ /* 0x040ff000000018ff */
[C---:B------:R-:W-:Y:S08]  /*8000*/  HMMA.16816.F32 R196, R184.reuse, R192, RZ ;  /* 0x000000c0b8c4723c */ /* 0x040ff000000018ff */
[C---:B------:R-:W-:Y:S08]  /*8010*/  HMMA.16816.F32 R188, R184.reuse, R176, RZ ;  /* 0x000000b0b8bc723c */ /* 0x040ff000000018ff */
[----:B------:R-:W-:Y:S08]  /*8020*/  HMMA.16816.F32 R192, R184, R194, RZ ;  /* 0x000000c2b8c0723c */ /* 0x000ff000000018ff */
[C---:B------:R-:W-:Y:S08]  /*8030*/  HMMA.16816.F32 R12, R180.reuse, R168, R12 ;  /* 0x000000a8b40c723c */ /* 0x040ff0000000180c */
[C---:B------:R-:W-:Y:S08]  /*8040*/  HMMA.16816.F32 R8, R180.reuse, R170, R8 ;  /* 0x000000aab408723c */ /* 0x040ff00000001808 */
[C---:B------:R-:W-:Y:S08]  /*8050*/  HMMA.16816.F32 R60, R180.reuse, R52, R60 ;  /* 0x00000034b43c723c */ /* 0x040ff0000000183c */
[C---:B--2---:R-:W-:Y:S08]  /*8060*/  HMMA.16816.F32 R164, R180.reuse, R172, R164 ;  /* 0x000000acb4a4723c */ /* 0x044ff000000018a4 */
[C---:B------:R-:W-:Y:S08]  /*8070*/  HMMA.16816.F32 R64, R180.reuse, R174, R64 ;  /* 0x000000aeb440723c */ /* 0x040ff00000001840 */
[----:B------:R-:W-:Y:S01]  /*8080*/  HMMA.16816.F32 R56, R180, R54, R56 ;  /* 0x00000036b438723c */ /* 0x000fe20000001838 */
[----:B------:R-:W-:Y:S07]  /*8090*/  LDSM.16.M88.4 R180, [R215+0x2000] ;  /* 0x00200000d7b4783b */ /* 0x000fee0000000200 */
        /* <DEDUP_REMOVED lines=40> */
[C---:B------:R-:W-:Y:S01]  /*8320*/  HMMA.16816.F32 R4, R52.reuse, R38, R4 ;  /* 0x000000263404723c */ /* 0x040fe20000001804 */
[----:B------:R-:W1:Y:S07]  /*8330*/  LDSM.16.M88.4 R36, [R213+0x8000] ;  /* 0x00800000d524783b */ /* 0x000e6e0000000200 */
[-C--:B---3--:R-:W-:Y:S08]  /*8340*/  HMMA.16816.F32 R32, R52, R40.reuse, R32 ;  /* 0x000000283420723c */ /* 0x088ff00000001820 */
[C---:B------:R-:W-:Y:S08]  /*8350*/  HMMA.16816.F32 R28, R48.reuse, R40, R28 ;  /* 0x00000028301c723c */ /* 0x040ff0000000181c */
[-C--:B------:R-:W-:Y:S08]  /*8360*/  HMMA.16816.F32 R24, R48, R42.reuse, R24 ;  /* 0x0000002a3018723c */ /* 0x080ff00000001818 */
[----:B------:R-:W-:Y:S01]  /*8370*/  HMMA.16816.F32 R20, R52, R42, R20 ;  /* 0x0000002a3414723c */ /* 0x000fe20000001814 */
[----:B------:R-:W2:Y:S07]  /*8380*/  LDSM.16.M88.4 R40, [R215+0x5000] ;  /* 0x00500000d728783b */ /* 0x000eae0000000200 */
[C---:B------:R-:W-:Y:S08]  /*8390*/  HMMA.16816.F32 R196, R208.reuse, R204, R196 ;  /* 0x000000ccd0c4723c */ /* 0x040ff000000018c4 */
[----:B------:R-:W-:Y:S08]  /*83a0*/  HMMA.16816.F32 R192, R208, R206, R192 ;  /* 0x000000ced0c0723c */ /* 0x000ff000000018c0 */
[----:B-1----:R-:W-:Y:S08]  /*83b0*/  HMMA.16816.F32 R32, R44, R36, R32 ;  /* 0x000000242c20723c */ /* 0x002ff00000001820 */
[----:B------:R-:W-:Y:S07]  /*83c0*/  HMMA.16816.F32 R188, R208, R200, R188 ;  /* 0x000000c8d0bc723c */ /* 0x000fee00000018bc */
[----:B------:R-:W-:Y:S01]  /*83d0*/  IADD3 R201, R224, -0x3, RZ ;  /* 0xfffffffde0c97810 */ /* 0x000fe20007ffe0ff */
[----:B------:R-:W-:Y:S04]  /*83e0*/  HMMA.16816.F32 R164, R176, R172, R164 ;  /* 0x000000acb0a4723c */ /* 0x000fe800000018a4 */
[----:B------:R-:W-:-:S04]  /*83f0*/  IMAD R201, R201, 0x40, R252 ;  /* 0x00000040c9c97824 */ /* 0x000fc800078e02fc */
[----:B------:R-:W-:Y:S01]  /*8400*/  HMMA.16816.F32 R196, R180, R172, R196 ;  /* 0x000000acb4c4723c */ /* 0x000fe200000018c4 */
[CC--:B------:R-:W-:Y:S02]  /*8410*/  ISETP.GE.AND P6, PT, R201.reuse, R251.reuse, PT ;  /* 0x000000fbc900720c */ /* 0x0c0fe40003fc6270 */
[C---:B------:R-:W-:Y:S02]  /*8420*/  ISETP.GE.AND P2, PT, R201.reuse, R250, PT ;  /* 0x000000fac900720c */ /* 0x040fe40003f46270 */
[----:B------:R-:W-:Y:S02]  /*8430*/  FSEL R32, R32, -INF , !P6 ;  /* 0xff80000020207808 */ /* 0x000fe40007000000 */
[----:B------:R-:W-:Y:S01]  /*8440*/  IADD3 R173, R201, 0x1, RZ ;  /* 0x00000001c9ad7810 */ /* 0x000fe20007ffe0ff */
[----:B--2---:R-:W-:Y:S01]  /*8450*/  HMMA.16816.F32 R28, R40, R36, R28 ;  /* 0x00000024281c723c */ /* 0x004fe2000000181c */
[----:B------:R-:W-:Y:S01]  /*8460*/  FSEL R246, R34, -INF , !P2 ;  /* 0xff80000022f67808 */ /* 0x000fe20005000000 */
[----:B------:R-:W-:Y:S01]  /*8470*/  STL [R1], R32 ;  /* 0x0000002001007387 */ /* 0x000fe20000100800 */
[----:B------:R-:W-:-:S02]  /*8480*/  ISETP.GE.AND P0, PT, R173, R251, PT ;  /* 0x000000fbad00720c */ /* 0x000fc40003f06270 */
[----:B------:R-:W-:Y:S02]  /*8490*/  ISETP.GE.AND P1, PT, R173, R250, PT ;  /* 0x000000faad00720c */ /* 0x000fe40003f26270 */
[----:B------:R-:W-:Y:S01]  /*84a0*/  IADD3 R37, R201, 0x8, RZ ;  /* 0x00000008c9257810 */ /* 0x000fe20007ffe0ff */
[-C--:B------:R-:W-:Y:S01]  /*84b0*/  HMMA.16816.F32 R64, R176, R174.reuse, R64 ;  /* 0x000000aeb040723c */ /* 0x080fe20000001840 */
[C---:B------:R-:W-:Y:S02]  /*84c0*/  ISETP.GE.AND P5, PT, R173.reuse, R238, PT ;  /* 0x000000eead00720c */ /* 0x040fe40003fa6270 */
[----:B------:R-:W-:Y:S02]  /*84d0*/  ISETP.GE.AND P3, PT, R173, R236, PT ;  /* 0x000000ecad00720c */ /* 0x000fe40003f66270 */
[----:B------:R-:W-:Y:S02]  /*84e0*/  FSEL R252, R33, -INF , !P0 ;  /* 0xff80000021fc7808 */ /* 0x000fe40004000000 */
[C---:B------:R-:W-:Y:S01]  /*84f0*/  ISETP.GE.AND P4, PT, R37.reuse, R251, PT ;  /* 0x000000fb2500720c */ /* 0x040fe20003f86270 */
[----:B------:R-:W-:Y:S01]  /*8500*/  HMMA.16816.F32 R192, R180, R174, R192 ;  /* 0x000000aeb4c0723c */ /* 0x000fe200000018c0 */
[----:B------:R-:W1:Y:S01]  /*8510*/  LDSM.16.M88.4 R172, [R216+0x8800] ;  /* 0x00880000d8ac783b */ /* 0x000e620000000200 */
[----:B------:R-:W-:-:S02]  /*8520*/  ISETP.GE.AND P6, PT, R37, R250, PT ;  /* 0x000000fa2500720c */ /* 0x000fc40003fc6270 */
[C---:B------:R-:W-:Y:S02]  /*8530*/  ISETP.GE.AND P0, PT, R37.reuse, R238, PT ;  /* 0x000000ee2500720c */ /* 0x040fe40003f06270 */
[----:B------:R-:W-:Y:S02]  /*8540*/  ISETP.GE.AND P2, PT, R37, R236, PT ;  /* 0x000000ec2500720c */ /* 0x000fe40003f46270 */
[----:B------:R-:W-:Y:S01]  /*8550*/  HMMA.16816.F32 R60, R176, R168, R60 ;  /* 0x000000a8b03c723c */ /* 0x000fe2000000183c */
[----:B------:R-:W-:-:S07]  /*8560*/  FSEL R31, R31, -INF , !P3 ;  /* 0xff8000001f1f7808 */ /* 0x000fce0005800000 */
[----:B------:R-:W-:Y:S01]  /*8570*/  HMMA.16816.F32 R56, R176, R170, R56 ;  /* 0x000000aab038723c */ /* 0x000fe20000001838 */
[----:B------:R-:W2:Y:S07]  /*8580*/  LDSM.16.M88.4 R176, [R216+0x8c00] ;  /* 0x008c0000d8b0783b */ /* 0x000eae0000000200 */
[-C--:B------:R-:W-:Y:S08]  /*8590*/  HMMA.16816.F32 R24, R40, R38.reuse, R24 ;  /* 0x000000262818723c */ /* 0x080ff00000001818 */
[----:B------:R-:W-:Y:S01]  /*85a0*/  HMMA.16816.F32 R20, R44, R38, R20 ;  /* 0x000000262c14723c */ /* 0x000fe20000001814 */
[----:B------:R-:W3:Y:S07]  /*85b0*/  LDSM.16.M88.4 R36, [R213+0x8400] ;  /* 0x00840000d524783b */ /* 0x000eee0000000200 */
[----:B------:R-:W-:Y:S08]  /*85c0*/  HMMA.16816.F32 R184, R208, R202, R184 ;  /* 0x000000cad0b8723c */ /* 0x000ff000000018b8 */
[----:B------:R-:W-:Y:S08]  /*85d0*/  HMMA.16816.F32 R188, R180, R168, R188 ;  /* 0x000000a8b4bc723c */ /* 0x000ff000000018bc */
[----:B-1----:R-:W-:Y:S08]  /*85e0*/  HMMA.16816.F32 R64, R48, R174, R64 ;  /* 0x000000ae3040723c */ /* 0x002ff00000001840 */
[----:B------:R-:W-:Y:S08]  /*85f0*/  HMMA.16816.F32 R184, R180, R170, R184 ;  /* 0x000000aab4b8723c */ /* 0x000ff000000018b8 */
[----:B------:R-:W-:Y:S07]  /*8600*/  HMMA.16816.F32 R192, R52, R174, R192 ;  /* 0x000000ae34c0723c */ /* 0x000fee00000018c0 */
[----:B------:R-:W-:Y:S01]  /*8610*/  FSEL R175, R35, -INF , !P1 ;  /* 0xff80000023af7808 */ /* 0x000fe20004800000 */
[C---:B------:R-:W-:Y:S01]  /*8620*/  HMMA.16816.F32 R164, R48.reuse, R172, R164 ;  /* 0x000000ac30a4723c */ /* 0x040fe200000018a4 */
[C---:B------:R-:W-:Y:S01]  /*8630*/  ISETP.GE.AND P1, PT, R201.reuse, R238, PT ;  /* 0x000000eec900720c */ /* 0x040fe20003f26270 */
[----:B------:R-:W1:Y:S06]  /*8640*/  LDSM.16.M88.4 R32, [R213+0x8800] ;  /* 0x00880000d520783b */ /* 0x000e6c0000000200 */
[C---:B--2---:R-:W-:Y:S08]  /*8650*/  HMMA.16816.F32 R60, R48.reuse, R176, R60 ;  /* 0x000000b0303c723c */ /* 0x044ff0000000183c */
[----:B------:R-:W-:Y:S07]  /*8660*/  HMMA.16816.F32 R56, R48, R178, R56 ;  /* 0x000000b23038723c */ /* 0x000fee0000001838 */
[----:B------:R-:W-:Y:S01]  /*8670*/  IADD3 R49, R201, 0x9, RZ ;  /* 0x00000009c9317810 */ /* 0x000fe20007ffe0ff */
[-C--:B---3--:R-:W-:Y:S08]  /*8680*/  HMMA.16816.F32 R16, R44, R36.reuse, R16 ;  /* 0x000000242c10723c */ /* 0x088ff00000001810 */
[----:B------:R-:W-:Y:S07]  /*8690*/  HMMA.16816.F32 R12, R40, R36, R12 ;  /* 0x00000024280c723c */ /* 0x000fee000000180c */
[----:B------:R-:W-:Y:S01]  /*86a0*/  FSEL R36, R29, -INF , !P5 ;  /* 0xff8000001d247808 */ /* 0x000fe20006800000 */
[----:B------:R-:W-:Y:S01]  /*86b0*/  HMMA.16816.F32 R196, R52, R172, R196 ;  /* 0x000000ac34c4723c */ /* 0x000fe200000018c4 */
[----:B------:R-:W-:-:S02]  /*86c0*/  FSEL R37, R28, -INF , !P1 ;  /* 0xff8000001c257808 */ /* 0x000fc40004800000 */
[----:B------:R-:W-:Y:S02]  /*86d0*/  ISETP.GE.AND P5, PT, R49, R238, PT ;  /* 0x000000ee3100720c */ /* 0x000fe40003fa6270 */
[----:B------:R-:W-:Y:S02]  /*86e0*/  ISETP.GE.AND P1, PT, R201, R236, PT ;  /* 0x000000ecc900720c */ /* 0x000fe40003f26270 */
[----:B------:R-:W-:Y:S01]  /*86f0*/  FSEL R28, R24, -INF , !P0 ;  /* 0xff800000181c7808 */ /* 0x000fe20004000000 */
[----:B------:R-:W-:Y:S01]  /*8700*/  HMMA.16816.F32 R188, R52, R176, R188 ;  /* 0x000000b034bc723c */ /* 0x000fe200000018bc */
[----:B------:R-:W-:Y:S02]  /*8710*/  FSEL R24, R25, -INF , !P5 ;  /* 0xff80000019187808 */ /* 0x000fe40006800000 */
[----:B------:R-:W-:Y:S02]  /*8720*/  FSEL R25, R30, -INF , !P1 ;  /* 0xff8000001e197808 */ /* 0x000fe40004800000 */
[----:B------:R-:W-:-:S02]  /*8730*/  ISETP.GE.AND P0, PT, R49, R251, PT ;  /* 0x000000fb3100720c */ /* 0x000fc40003f06270 */
[C---:B------:R-:W-:Y:S01]  /*8740*/  ISETP.GE.AND P5, PT, R49.reuse, R250, PT ;  /* 0x000000fa3100720c */ /* 0x040fe20003fa6270 */
[----:B------:R-:W-:Y:S01]  /*8750*/  HMMA.16816.F32 R184, R52, R178, R184 ;  /* 0x000000b234b8723c */ /* 0x000fe200000018b8 */
[----:B------:R-:W-:Y:S02]  /*8760*/  ISETP.GE.AND P1, PT, R49, R236, PT ;  /* 0x000000ec3100720c */ /* 0x000fe40003f26270 */
[----:B------:R-:W-:Y:S02]  /*8770*/  IADD3 R49, R201, 0x10, RZ ;  /* 0x00000010c9317810 */ /* 0x000fe40007ffe0ff */
[----:B------:R-:W-:Y:S02]  /*8780*/  FSEL R29, R26, -INF , !P2 ;  /* 0xff8000001a1d7808 */ /* 0x000fe40005000000 */
[----:B------:R-:W-:Y:S01]  /*8790*/  FSEL R52, R20, -INF , !P4 ;  /* 0xff80000014347808 */ /* 0x000fe20006000000 */
[----:B------:R-:W-:Y:S01]  /*87a0*/  HMMA.16816.F32 R8, R40, R38, R8 ;  /* 0x000000262808723c */ /* 0x000fe20000001808 */
[----:B------:R-:W-:-:S02]  /*87b0*/  FSEL R54, R21, -INF , !P0 ;  /* 0xff80000015367808 */ /* 0x000fc40004000000 */
[C---:B------:R-:W-:Y:S02]  /*87c0*/  ISETP.GE.AND P3, PT, R49.reuse, R251, PT ;  /* 0x000000fb3100720c */ /* 0x040fe40003f66270 */
[C---:B------:R-:W-:Y:S02]  /*87d0*/  ISETP.GE.AND P4, PT, R49.reuse, R250, PT ;  /* 0x000000fa3100720c */ /* 0x040fe40003f86270 */
[C---:B------:R-:W-:Y:S01]  /*87e0*/  ISETP.GE.AND P0, PT, R49.reuse, R238, PT ;  /* 0x000000ee3100720c */ /* 0x040fe20003f06270 */
[----:B------:R-:W-:Y:S01]  /*87f0*/  HMMA.16816.F32 R4, R44, R38, R4 ;  /* 0x000000262c04723c */ /* 0x000fe20000001804 */
[----:B------:R-:W-:Y:S02]  /*8800*/  ISETP.GE.AND P2, PT, R49, R236, PT ;  /* 0x000000ec3100720c */ /* 0x000fe40003f46270 */
[----:B------:R-:W-:Y:S02]  /*8810*/  IADD3 R49, R201, 0x11, RZ ;  /* 0x00000011c9317810 */ /* 0x000fe40007ffe0ff */
[----:B------:R-:W-:-:S02]  /*8820*/  FSEL R21, R27, -INF , !P1 ;  /* 0xff8000001b157808 */ /* 0x000fc40004800000 */
[----:B------:R-:W-:Y:S01]  /*8830*/  FSEL R177, R22, -INF , !P6 ;  /* 0xff80000016b17808 */ /* 0x000fe20007000000 */
[-C--:B-1----:R-:W-:Y:S01]  /*8840*/  HMMA.16816.F32 R196, R44, R32.reuse, R196 ;  /* 0x000000202cc4723c */ /* 0x082fe200000018c4 */
[C---:B------:R-:W-:Y:S02]  /*8850*/  ISETP.GE.AND P6, PT, R49.reuse, R251, PT ;  /* 0x000000fb3100720c */ /* 0x040fe40003fc6270 */
[----:B------:R-:W-:Y:S02]  /*8860*/  ISETP.GE.AND P1, PT, R49, R250, PT ;  /* 0x000000fa3100720c */ /* 0x000fe40003f26270 */
[----:B------:R-:W-:Y:S02]  /*8870*/  FSEL R180, R16, -INF , !P3 ;  /* 0xff80000010b47808 */ /* 0x000fe40005800000 */
[----:B------:R-:W-:Y:S01]  /*8880*/  FSEL R210, R17, -INF , !P6 ;  /* 0xff80000011d27808 */ /* 0x000fe20007000000 */
[----:B------:R-:W-:Y:S01]  /*8890*/  HMMA.16816.F32 R164, R40, R32, R164 ;  /* 0x0000002028a4723c */ /* 0x000fe200000018a4 */
[----:B------:R-:W-:-:S02]  /*88a0*/  FSEL R205, R18, -INF , !P4 ;  /* 0xff80000012cd7808 */ /* 0x000fc40006000000 */
[----:B------:R-:W-:Y:S02]  /*88b0*/  FSEL R203, R19, -INF , !P1 ;  /* 0xff80000013cb7808 */ /* 0x000fe40004800000 */
[----:B------:R-:W1:Y:S01]  /*88c0*/  LDSM.16.M88.4 R16, [R213+0x8c00] ;  /* 0x008c0000d510783b */ /* 0x000e620000000200 */
[----:B------:R-:W-:Y:S01]  /*88d0*/  IADD3 R27, R201, 0x18, RZ ;  /* 0x00000018c91b7810 */ /* 0x000fe20007ffe0ff */
[----:B------:R-:W-:-:S04]  /*88e0*/  DEPBAR.LE SB0, 0x0 ;  /* 0x000080000000791a */ /* 0x000fc80000000000 */
[----:B------:R-:W-:Y:S01]  /*88f0*/  FSEL R55, R23, -INF , !P5 ;  /* 0xff80000017377808 */ /* 0x000fe20006800000 */
[-C--:B------:R-:W-:Y:S01]  /*8900*/  HMMA.16816.F32 R64, R40, R34.reuse, R64 ;  /* 0x000000222840723c */ /* 0x080fe20000001840 */
[-C--:B------:R-:W-:Y:S02]  /*8910*/  ISETP.GE.AND P5, PT, R49, R238.reuse, PT ;  /* 0x000000ee3100720c */ /* 0x080fe40003fa6270 */
[----:B------:R-:W-:Y:S02]  /*8920*/  IADD3 R23, R201, 0x19, RZ ;  /* 0x00000019c9177810 */ /* 0x000fe40007ffe0ff */
[-C--:B------:R-:W-:Y:S02]  /*8930*/  ISETP.GE.AND P1, PT, R27, R238.reuse, PT ;  /* 0x000000ee1b00720c */ /* 0x080fe40003f26270 */
[----:B------:R-:W-:Y:S01]  /*8940*/  FSEL R178, R13, -INF , !P5 ;  /* 0xff8000000db27808 */ /* 0x000fe20006800000 */
[----:B------:R-:W-:Y:S01]  /*8950*/  HMMA.16816.F32 R192, R44, R34, R192 ;  /* 0x000000222cc0723c */ /* 0x000fe200000018c0 */
[----:B------:R-:W-:-:S02]  /*8960*/  ISETP.GE.AND P5, PT, R23, R238, PT ;  /* 0x000000ee1700720c */ /* 0x000fc40003fa6270 */
[----:B------:R-:W-:Y:S02]  /*8970*/  FSEL R182, R8, -INF , !P1 ;  /* 0xff80000008b67808 */ /* 0x000fe40004800000 */
[----:B------:R-:W-:Y:S02]  /*8980*/  ISETP.GE.AND P1, PT, R23, R251, PT ;  /* 0x000000fb1700720c */ /* 0x000fe40003f26270 */
[----:B------:R-:W-:Y:S02]  /*8990*/  ISETP.GE.AND P3, PT, R49, R236, PT ;  /* 0x000000ec3100720c */ /* 0x000fe40003f66270 */
[----:B------:R-:W-:Y:S02]  /*89a0*/  FSEL R176, R9, -INF , !P5 ;  /* 0xff80000009b07808 */ /* 0x000fe40006800000 */
[----:B------:R-:W-:Y:S02]  /*89b0*/  FSEL R181, R14, -INF , !P2 ;  /* 0xff8000000eb57808 */ /* 0x000fe40005000000 */
[----:B------:R-:W-:-:S02]  /*89c0*/  IADD3 R9, R201, 0x20, RZ ;  /* 0x00000020c9097810 */ /* 0x000fc40007ffe0ff */
[----:B------:R-:W-:Y:S02]  /*89d0*/  ISETP.GE.AND P2, PT, R23, R236, PT ;  /* 0x000000ec1700720c */ /* 0x000fe40003f46270 */
[----:B------:R-:W-:Y:S02]  /*89e0*/  FSEL R206, R5, -INF , !P1 ;  /* 0xff80000005ce7808 */ /* 0x000fe40004800000 */
[-C--:B------:R-:W-:Y:S02]  /*89f0*/  ISETP.GE.AND P5, PT, R23, R250.reuse, PT ;  /* 0x000000fa1700720c */ /* 0x080fe40003fa6270 */
[----:B------:R-:W-:Y:S02]  /*8a00*/  IADD3 R5, R201, 0x21, RZ ;  /* 0x00000021c9057810 */ /* 0x000fe40007ffe0ff */
[----:B------:R-:W-:Y:S01]  /*8a10*/  FSEL R247, R15, -INF , !P3 ;  /* 0xff8000000ff77808 */ /* 0x000fe20005800000 */
[----:B-1----:R-:W-:Y:S01]  /*8a20*/  HMMA.16816.F32 R188, R44, R16, R188 ;  /* 0x000000102cbc723c */ /* 0x002fe200000018bc */
[----:B------:R-:W-:-:S02]  /*8a30*/  ISETP.GE.AND P6, PT, R27, R250, PT ;  /* 0x000000fa1b00720c */ /* 0x000fc40003fc6270 */
[----:B------:R-:W-:Y:S02]  /*8a40*/  ISETP.GE.AND P3, PT, R9, R251, PT ;  /* 0x000000fb0900720c */ /* 0x000fe40003f66270 */
[----:B------:R-:W-:Y:S02]  /*8a50*/  FSEL R211, R11, -INF , !P2 ;  /* 0xff8000000bd37808 */ /* 0x000fe40005000000 */
[----:B------:R-:W-:Y:S01]  /*8a60*/  FSEL R174, R12, -INF , !P0 ;  /* 0xff8000000cae7808 */ /* 0x000fe20004000000 */
[----:B------:R-:W-:Y:S01]  /*8a70*/  HMMA.16816.F32 R60, R40, R16, R60 ;  /* 0x00000010283c723c */ /* 0x000fe2000000183c */
[----:B------:R-:W-:Y:S02]  /*8a80*/  FSEL R207, R7, -INF , !P5 ;  /* 0xff80000007cf7808 */ /* 0x000fe40006800000 */
[----:B------:R-:W-:Y:S02]  /*8a90*/  ISETP.GE.AND P2, PT, R5, R250, PT ;  /* 0x000000fa0500720c */ /* 0x000fe40003f46270 */
[----:B------:R-:W-:-:S02]  /*8aa0*/  ISETP.GE.AND P0, PT, R27, R236, PT ;  /* 0x000000ec1b00720c */ /* 0x000fc40003f06270 */
[----:B------:R-:W-:Y:S01]  /*8ab0*/  IADD3 R7, R201, 0x28, RZ ;  /* 0x00000028c9077810 */ /* 0x000fe20007ffe0ff */
[-C--:B------:R-:W-:Y:S01]  /*8ac0*/  HMMA.16816.F32 R56, R40, R18.reuse, R56 ;  /* 0x000000122838723c */ /* 0x080fe20000001838 */
[-C--:B------:R-:W-:Y:S02]  /*8ad0*/  ISETP.GE.AND P4, PT, R27, R251.reuse, PT ;  /* 0x000000fb1b00720c */ /* 0x080fe40003f86270 */
[----:B------:R-:W-:Y:S02]  /*8ae0*/  FSEL R209, R6, -INF , !P6 ;  /* 0xff80000006d17808 */ /* 0x000fe40007000000 */
[----:B------:R-:W-:Y:S02]  /*8af0*/  FSEL R196, R196, -INF , !P3 ;  /* 0xff800000c4c47808 */ /* 0x000fe40005800000 */
[----:B------:R-:W-:Y:S01]  /*8b00*/  ISETP.GE.AND P1, PT, R9, R238, PT ;  /* 0x000000ee0900720c */ /* 0x000fe20003f26270 */
[----:B------:R-:W-:Y:S01]  /*8b10*/  HMMA.16816.F32 R184, R44, R18, R184 ;  /* 0x000000122cb8723c */ /* 0x000fe200000018b8 */
[----:B------:R-:W-:-:S02]  /*8b20*/  ISETP.GE.AND P6, PT, R5, R251, PT ;  /* 0x000000fb0500720c */ /* 0x000fc40003fc6270 */
[C---:B------:R-:W-:Y:S02]  /*8b30*/  ISETP.GE.AND P5, PT, R5.reuse, R238, PT ;  /* 0x000000ee0500720c */ /* 0x040fe40003fa6270 */
[----:B------:R-:W-:Y:S02]  /*8b40*/  ISETP.GE.AND P3, PT, R5, R236, PT ;  /* 0x000000ec0500720c */ /* 0x000fe40003f66270 */
[----:B------:R-:W-:Y:S02]  /*8b50*/  FSEL R199, R199, -INF , !P2 ;  /* 0xff800000c7c77808 */ /* 0x000fe40005000000 */
[----:B------:R-:W-:Y:S02]  /*8b60*/  IADD3 R5, R201, 0x29, RZ ;  /* 0x00000029c9057810 */ /* 0x000fe40007ffe0ff */
[----:B------:R-:W-:Y:S02]  /*8b70*/  FSEL R179, R10, -INF , !P0 ;  /* 0xff8000000ab37808 */ /* 0x000fe40004000000 */
[----:B------:R-:W-:-:S02]  /*8b80*/  ISETP.GE.AND P2, PT, R7, R238, PT ;  /* 0x000000ee0700720c */ /* 0x000fc40003f46270 */
[----:B------:R-:W-:Y:S02]  /*8b90*/  FSEL R208, R4, -INF , !P4 ;  /* 0xff80000004d07808 */ /* 0x000fe40006000000 */
[C---:B------:R-:W-:Y:S01]  /*8ba0*/  ISETP.GE.AND P0, PT, R9.reuse, R236, PT ;  /* 0x000000ec0900720c */ /* 0x040fe20003f06270 */
[----:B------:R-:W-:Y:S01]  /*8bb0*/  BAR.SYNC.DEFER_BLOCKING 0x0 ;  /* 0x0000000000007b1d */ /* 0x000fe20000010000 */
[----:B------:R-:W-:Y:S02]  /*8bc0*/  ISETP.GE.AND P4, PT, R9, R250, PT ;  /* 0x000000fa0900720c */ /* 0x000fe40003f86270 */
[----:B------:R-:W-:Y:S02]  /*8bd0*/  FSEL R202, R164, -INF , !P1 ;  /* 0xff800000a4ca7808 */ /* 0x000fe40004800000 */
[----:B------:R-:W-:Y:S02]  /*8be0*/  ISETP.GE.AND P1, PT, R5, R238, PT ;  /* 0x000000ee0500720c */ /* 0x000fe40003f26270 */
[----:B------:R-:W-:-:S02]  /*8bf0*/  FSEL R172, R197, -INF , !P6 ;  /* 0xff800000c5ac7808 */ /* 0x000fc40007000000 */
[----:B------:R-:W-:Y:S02]  /*8c00*/  FSEL R200, R64, -INF , !P2 ;  /* 0xff80000040c87808 */ /* 0x000fe40005000000 */
[C---:B------:R-:W-:Y:S02]  /*8c10*/  ISETP.GE.AND P2, PT, R5.reuse, R251, PT ;  /* 0x000000fb0500720c */ /* 0x040fe40003f46270 */
[----:B------:R-:W-:Y:S02]  /*8c20*/  FSEL R197, R166, -INF , !P0 ;  /* 0xff800000a6c57808 */ /* 0x000fe40004000000 */
[----:B------:R-:W-:Y:S02]  /*8c30*/  FSEL R171, R198, -INF , !P4 ;  /* 0xff800000c6ab7808 */ /* 0x000fe40006000000 */
[----:B------:R-:W-:Y:S02]  /*8c40*/  ISETP.GE.AND P0, PT, R5, R236, PT ;  /* 0x000000ec0500720c */ /* 0x000fe40003f06270 */
[----:B------:R-:W-:-:S02]  /*8c50*/  IADD3 R9, R201, 0x31, RZ ;  /* 0x00000031c9097810 */ /* 0x000fc40007ffe0ff */
[----:B------:R-:W-:Y:S02]  /*8c60*/  FSEL R204, R165, -INF , !P5 ;  /* 0xff800000a5cc7808 */ /* 0x000fe40006800000 */
[----:B------:R-:W-:Y:S02]  /*8c70*/  FSEL R198, R65, -INF , !P1 ;  /* 0xff80000041c67808 */ /* 0x000fe40004800000 */
[C---:B------:R-:W-:Y:S02]  /*8c80*/  ISETP.GE.AND P6, PT, R7.reuse, R251, PT ;  /* 0x000000fb0700720c */ /* 0x040fe40003fc6270 */
[C---:B------:R-:W-:Y:S02]  /*8c90*/  ISETP.GE.AND P4, PT, R7.reuse, R250, PT ;  /* 0x000000fa0700720c */ /* 0x040fe40003f86270 */
[----:B------:R-:W-:Y:S02]  /*8ca0*/  ISETP.GE.AND P5, PT, R7, R236, PT ;  /* 0x000000ec0700720c */ /* 0x000fe40003fa6270 */
[----:B------:R-:W-:-:S02]  /*8cb0*/  ISETP.GE.AND P1, PT, R5, R250, PT ;  /* 0x000000fa0500720c */ /* 0x000fc40003f26270 */
[C---:B------:R-:W-:Y:S02]  /*8cc0*/  IADD3 R11, R201.reuse, 0x30, RZ ;  /* 0x00000030c90b7810 */ /* 0x040fe40007ffe0ff */
[C---:B------:R-:W-:Y:S02]  /*8cd0*/  IADD3 R7, R201.reuse, 0x38, RZ ;  /* 0x00000038c9077810 */ /* 0x040fe40007ffe0ff */
[----:B------:R-:W-:Y:S02]  /*8ce0*/  IADD3 R5, R201, 0x39, RZ ;  /* 0x00000039c9057810 */ /* 0x000fe40007ffe0ff */
[----:B------:R-:W-:Y:S02]  /*8cf0*/  FSEL R170, R193, -INF , !P2 ;  /* 0xff800000c1aa7808 */ /* 0x000fe40005000000 */
[----:B------:R-:W-:Y:S02]  /*8d00*/  ISETP.GE.AND P2, PT, R9, R251, PT ;  /* 0x000000fb0900720c */ /* 0x000fe40003f46270 */
[----:B------:R-:W-:-:S02]  /*8d10*/  FSEL R201, R67, -INF , !P0 ;  /* 0xff80000043c97808 */ /* 0x000fc40004000000 */
[----:B------:R-:W-:Y:S02]  /*8d20*/  ISETP.GE.AND P0, PT, R9, R250, PT ;  /* 0x000000fa0900720c */ /* 0x000fe40003f06270 */
[----:B------:R-:W-:Y:S02]  /*8d30*/  FSEL R50, R189, -INF , !P2 ;  /* 0xff800000bd327808 */ /* 0x000fe40005000000 */
[----:B------:R-:W-:Y:S02]  /*8d40*/  FSEL R33, R191, -INF , !P0 ;  /* 0xff800000bf217808 */ /* 0x000fe40004000000 */
[-C--:B------:R-:W-:Y:S02]  /*8d50*/  ISETP.GE.AND P2, PT, R11, R238.reuse, PT ;  /* 0x000000ee0b00720c */ /* 0x080fe40003f46270 */
[----:B------:R-:W-:Y:S02]  /*8d60*/  ISETP.GE.AND P0, PT, R7, R238, PT ;  /* 0x000000ee0700720c */ /* 0x000fe40003f06270 */
[----:B------:R-:W-:-:S02]  /*8d70*/  FSEL R193, R66, -INF , !P5 ;  /* 0xff80000042c17808 */ /* 0x000fc40006800000 */
[----:B------:R-:W-:Y:S02]  /*8d80*/  FSEL R164, R60, -INF , !P2 ;  /* 0xff8000003ca47808 */ /* 0x000fe40005000000 */
[----:B------:R-:W-:Y:S02]  /*8d90*/  ISETP.GE.AND P2, PT, R5, R238, PT ;  /* 0x000000ee0500720c */ /* 0x000fe40003f46270 */
[----:B------:R-:W-:Y:S02]  /*8da0*/  FSEL R66, R56, -INF , !P0 ;  /* 0xff80000038427808 */ /* 0x000fe40004000000 */
[----:B------:R-:W-:Y:S02]  /*8db0*/  FSEL R195, R195, -INF , !P1 ;  /* 0xff800000c3c37808 */ /* 0x000fe40004800000 */
[----:B------:R-:W-:Y:S02]  /*8dc0*/  ISETP.GE.AND P0, PT, R9, R236, PT ;  /* 0x000000ec0900720c */ /* 0x000fe40003f06270 */
[----:B------:R-:W-:-:S02]  /*8dd0*/  ISETP.GE.AND P1, PT, R11, R250, PT ;  /* 0x000000fa0b00720c */ /* 0x000fc40003f26270 */
[----:B------:R-:W-:Y:S02]  /*8de0*/  FSEL R64, R57, -INF , !P2 ;  /* 0xff80000039407808 */ /* 0x000fe40005000000 */
[----:B------:R-:W-:Y:S02]  /*8df0*/  FSEL R57, R63, -INF , !P0 ;  /* 0xff8000003f397808 */ /* 0x000fe40004000000 */
[----:B------:R-:W-:Y:S02]  /*8e00*/  FSEL R32, R190, -INF , !P1 ;  /* 0xff800000be207808 */ /* 0x000fe40004800000 */
[----:B------:R-:W-:Y:S02]  /*8e10*/  ISETP.NE.AND P0, PT, R224, 0x3, PT ;  /* 0x00000003e000780c */ /* 0x000fe40003f05270 */
[----:B------:R-:W-:Y:S02]  /*8e20*/  ISETP.GE.AND P1, PT, R9, R238, PT ;  /* 0x000000ee0900720c */ /* 0x000fe40003f26270 */
[----:B------:R-:W-:-:S02]  /*8e30*/  FSEL R183, R167, -INF , !P3 ;  /* 0xff800000a7b77808 */ /* 0x000fc40005800000 */
[----:B------:R-:W-:Y:S02]  /*8e40*/  FSEL R67, R61, -INF , !P1 ;  /* 0xff8000003d437808 */ /* 0x000fe40004800000 */
[C---:B------:R-:W-:Y:S02]  /*8e50*/  ISETP.GE.AND P3, PT, R11.reuse, R251, PT ;  /* 0x000000fb0b00720c */ /* 0x040fe40003f66270 */
[----:B------:R-:W-:Y:S02]  /*8e60*/  ISETP.GE.AND P1, PT, R11, R236, PT ;  /* 0x000000ec0b00720c */ /* 0x000fe40003f26270 */
[----:B------:R-:W-:Y:S02]  /*8e70*/  FSEL R192, R192, -INF , !P6 ;  /* 0xff800000c0c07808 */ /* 0x000fe40007000000 */
[----:B------:R-:W-:Y:S02]  /*8e80*/  FSEL R173, R194, -INF , !P4 ;  /* 0xff800000c2ad7808 */ /* 0x000fe40006000000 */
[----:B------:R-:W-:-:S02]  /*8e90*/  FSEL R48, R188, -INF , !P3 ;  /* 0xff800000bc307808 */ /* 0x000fc40005800000 */
[----:B------:R-:W-:Y:S02]  /*8ea0*/  FSEL R65, R62, -INF , !P1 ;  /* 0xff8000003e417808 */ /* 0x000fe40004800000 */
[-C--:B------:R-:W-:Y:S02]  /*8eb0*/  ISETP.GE.AND P6, PT, R7, R251.reuse, PT ;  /* 0x000000fb0700720c */ /* 0x080fe40003fc6270 */
[----:B------:R-:W-:Y:S02]  /*8ec0*/  ISETP.GE.AND P5, PT, R5, R251, PT ;  /* 0x000000fb0500720c */ /* 0x000fe40003fa6270 */
[-C--:B------:R-:W-:Y:S02]  /*8ed0*/  ISETP.GE.AND P4, PT, R7, R250.reuse, PT ;  /* 0x000000fa0700720c */ /* 0x080fe40003f86270 */
[----:B------:R-:W-:Y:S02]  /*8ee0*/  ISETP.GE.AND P3, PT, R5, R250, PT ;  /* 0x000000fa0500720c */ /* 0x000fe40003f66270 */
[----:B------:R-:W-:-:S02]  /*8ef0*/  ISETP.GE.AND P2, PT, R7, R236, PT ;  /* 0x000000ec0700720c */ /* 0x000fc40003f46270 */
[----:B------:R-:W-:Y:S02]  /*8f00*/  ISETP.GE.AND P1, PT, R5, R236, PT ;  /* 0x000000ec0500720c */ /* 0x000fe40003f26270 */
[----:B------:R-:W-:Y:S02]  /*8f10*/  FSEL R61, R58, -INF , !P2 ;  /* 0xff8000003a3d7808 */ /* 0x000fe40005000000 */
[----:B------:R-:W-:Y:S02]  /*8f20*/  FSEL R59, R59, -INF , !P1 ;  /* 0xff8000003b3b7808 */ /* 0x000fe40004800000 */
[----:B------:R-:W-:Y:S02]  /*8f30*/  FSEL R45, R184, -INF , !P6 ;  /* 0xff800000b82d7808 */ /* 0x000fe40007000000 */
[----:B------:R-:W-:Y:S02]  /*8f40*/  FSEL R44, R185, -INF , !P5 ;  /* 0xff800000b92c7808 */ /* 0x000fe40006800000 */
[----:B------:R-:W-:-:S02]  /*8f50*/  FSEL R43, R186, -INF , !P4 ;  /* 0xff800000ba2b7808 */ /* 0x000fc40006000000 */
        /* <DEDUP_REMOVED lines=24> */
.L_x_20:
[----:B------:R-:W2:Y:S01]  /*90e0*/  LDL.LU R10, [R1] ;  /* 0x00000000010a7983 */ /* 0x000ea20000300800 */
[----:B------:R-:W-:-:S02]  /*90f0*/  FMNMX.FTZ R5, R2, R37, !PT ;  /* 0x0000002502057209 */ /* 0x000fc40007810000 */
[----:B-1----:R-:W-:Y:S01]  /*9100*/  FMNMX.FTZ R8, R0, R25, !PT ;  /* 0x0000001900087209 */ /* 0x002fe20007810000 */
        /* <DEDUP_REMOVED lines=32> */
[----:B------:R-:W-:Y:S01]  /*9310*/  FMNMX.FTZ R6, R175, R6, !PT ;  /* 0x00000006af067209 */ /* 0x000fe20007810000 */
[----:B------:R-:W1:Y:S01]  /*9320*/  SHFL.BFLY PT, R7, R4, 0x2, 0x1f ;  /* 0x0c401f0004077f89 */ /* 0x000e6200000e0000 */
[----:B------:R-:W-:Y:S02]  /*9330*/  FMNMX.FTZ R9, R59, R8, !PT ;  /* 0x000000083b097209 */ /* 0x000fe40007810000 */
[----:B------:R-:W-:-:S04]  /*9340*/  FMNMX.FTZ R6, R177, R6, !PT ;  /* 0x00000006b1067209 */ /* 0x000fc80007810000 */
[----:B------:R-:W-:-:S04]  /*9350*/  FMNMX.FTZ R6, R55, R6, !PT ;  /* 0x0000000637067209 */ /* 0x000fc80007810000 */
[----:B------:R-:W-:-:S04]  /*9360*/  FMNMX.FTZ R6, R205, R6, !PT ;  /* 0x00000006cd067209 */ /* 0x000fc80007810000 */
[----:B------:R-:W-:-:S04]  /*9370*/  FMNMX.FTZ R6, R203, R6, !PT ;  /* 0x00000006cb067209 */ /* 0x000fc80007810000 */
[----:B------:R-:W-:-:S04]  /*9380*/  FMNMX.FTZ R6, R209, R6, !PT ;  /* 0x00000006d1067209 */ /* 0x000fc80007810000 */
[----:B------:R-:W-:Y:S02]  /*9390*/  FMNMX.FTZ R6, R207, R6, !PT ;  /* 0x00000006cf067209 */ /* 0x000fe40007810000 */
[----:B-1----:R-:W-:Y:S02]  /*93a0*/  FMNMX.FTZ R7, R4, R7, !PT ;  /* 0x0000000704077209 */ /* 0x002fe40007810000 */
[----:B------:R-:W1:Y:S01]  /*93b0*/  SHFL.BFLY PT, R4, R9, 0x2, 0x1f ;  /* 0x0c401f0009047f89 */ /* 0x000e6200000e0000 */
[----:B------:R-:W-:-:S03]  /*93c0*/  FMNMX.FTZ R6, R171, R6, !PT ;  /* 0x00000006ab067209 */ /* 0x000fc60007810000 */
[----:B------:R-:W3:Y:S01]  /*93d0*/  SHFL.BFLY PT, R166, R7, 0x1, 0x1f ;  /* 0x0c201f0007a67f89 */ /* 0x000ee200000e0000 */
[----:B------:R-:W-:-:S04]  /*93e0*/  FMNMX.FTZ R6, R199, R6, !PT ;  /* 0x00000006c7067209 */ /* 0x000fc80007810000 */
[----:B------:R-:W-:Y:S02]  /*93f0*/  FMNMX.FTZ R6, R173, R6, !PT ;  /* 0x00000006ad067209 */ /* 0x000fe40007810000 */
[----:B-1----:R-:W-:Y:S02]  /*9400*/  FMNMX.FTZ R4, R9, R4, !PT ;  /* 0x0000000409047209 */ /* 0x002fe40007810000 */
[----:B---3--:R-:W-:-:S03]  /*9410*/  FMNMX.FTZ R166, R7, R166, !PT ;  /* 0x000000a607a67209 */ /* 0x008fc60007810000 */
[----:B------:R-:W1:Y:S01]  /*9420*/  SHFL.BFLY PT, R165, R4, 0x1, 0x1f ;  /* 0x0c201f0004a57f89 */ /* 0x000e6200000e0000 */
[----:B------:R-:W-:Y:S02]  /*9430*/  FMNMX.FTZ R7, R195, R6, !PT ;  /* 0x00000006c3077209 */ /* 0x000fe40007810000 */
[C---:B------:R-:W-:Y:S01]  /*9440*/  FSETP.NEU.FTZ.AND P1, PT, R166.reuse, -INF , PT ;  /* 0xff800000a600780b */ /* 0x040fe20003f3d000 */
[----:B------:R-:W-:Y:S01]  /*9450*/  FMUL.FTZ R169, R166, c[0x0][0x23c] ;  /* 0x00008f00a6a97a20 */ /* 0x000fe20000410000 */
[----:B------:R-:W-:Y:S02]  /*9460*/  FMNMX.FTZ R6, R32, R7, !PT ;  /* 0x0000000720067209 */ /* 0x000fe40007810000 */
[----:B------:R-:W-:Y:S02]  /*9470*/  FSEL R7, R166, RZ, P1 ;  /* 0x000000ffa6077208 */ /* 0x000fe40000800000 */
[----:B------:R-:W-:Y:S02]  /*9480*/  FMNMX.FTZ R6, R33, R6, !PT ;  /* 0x0000000621067209 */ /* 0x000fe40007810000 */
[----:B------:R-:W-:Y:S01]  /*9490*/  FSEL R169, R169, RZ, P1 ;  /* 0x000000ffa9a97208 */ /* 0x000fe20000800000 */
[----:B------:R-:W-:Y:S01]  /*94a0*/  FADD.FTZ R2, R2, -R7 ;  /* 0x8000000702027221 */ /* 0x000fe20000010000 */
[----:B------:R-:W-:-:S03]  /*94b0*/  FMNMX.FTZ R167, R43, R6, !PT ;  /* 0x000000062ba77209 */ /* 0x000fc60007810000 */
[--C-:B------:R-:W-:Y:S01]  /*94c0*/  FFMA.FTZ R40, R37, c[0x0][0x23c], -R169.reuse ;  /* 0x00008f0025287a23 */ /* 0x100fe200000108a9 */
[----:B------:R-:W-:Y:S01]  /*94d0*/  FMNMX.FTZ R167, R42, R167, !PT ;  /* 0x000000a72aa77209 */ /* 0x000fe20007810000 */
[--C-:B------:R-:W-:Y:S02]  /*94e0*/  FFMA.FTZ R39, R36, c[0x0][0x23c], -R169.reuse ;  /* 0x00008f0024277a23 */ /* 0x100fe400000108a9 */
[--C-:B------:R-:W-:Y:S02]  /*94f0*/  FFMA.FTZ R37, R24, c[0x0][0x23c], -R169.reuse ;  /* 0x00008f0018257a23 */ /* 0x100fe400000108a9 */
[--C-:B------:R-:W-:Y:S01]  /*9500*/  FFMA.FTZ R38, R28, c[0x0][0x23c], -R169.reuse ;  /* 0x00008f001c267a23 */ /* 0x100fe200000108a9 */
[----:B------:R-:W-:Y:S01]  /*9510*/  MUFU.EX2 R40, R40 ;  /* 0x0000002800287308 */ /* 0x000fe20000000800 */
[----:B-1----:R-:W-:Y:S01]  /*9520*/  FMNMX.FTZ R165, R4, R165, !PT ;  /* 0x000000a504a57209 */ /* 0x002fe20007810000 */
[----:B------:R-:W-:Y:S01]  /*9530*/  FMUL.FTZ R2, R2, c[0x0][0x23c] ;  /* 0x00008f0002027a20 */ /* 0x000fe20000410000 */
[----:B------:R-:W1:Y:S01]  /*9540*/  SHFL.BFLY PT, R4, R167, 0x2, 0x1f ;  /* 0x0c401f00a7047f89 */ /* 0x000e6200000e0000 */
[----:B------:R-:W-:Y:S01]  /*9550*/  FFMA.FTZ R174, R174, c[0x0][0x23c], -R169 ;  /* 0x00008f00aeae7a23 */ /* 0x000fe200000108a9 */
[C---:B------:R-:W-:Y:S01]  /*9560*/  FSETP.NEU.FTZ.AND P0, PT, R165.reuse, -INF , PT ;  /* 0xff800000a500780b */ /* 0x040fe20003f1d000 */
[----:B------:R-:W-:-:S02]  /*9570*/  FMUL.FTZ R58, R165, c[0x0][0x23c] ;  /* 0x00008f00a53a7a20 */ /* 0x000fc40000410000 */
[----:B------:R-:W3:Y:S01]  /*9580*/  MUFU.EX2 R39, R39 ;  /* 0x0000002700277308 */ /* 0x000ee20000000800 */
[----:B------:R-:W-:Y:S01]  /*9590*/  FSEL R7, R165, RZ, P0 ;  /* 0x000000ffa5077208 */ /* 0x000fe20000000000 */
[--C-:B------:R-:W-:Y:S01]  /*95a0*/  FFMA.FTZ R194, R200, c[0x0][0x23c], -R169.reuse ;  /* 0x00008f00c8c27a23 */ /* 0x100fe200000108a9 */
[----:B------:R-:W-:Y:S01]  /*95b0*/  FSEL R58, R58, RZ, P0 ;  /* 0x000000ff3a3a7208 */ /* 0x000fe20000000000 */
[----:B------:R-:W-:Y:S02]  /*95c0*/  FFMA.FTZ R190, R202, c[0x0][0x23c], -R169 ;  /* 0x00008f00cabe7a23 */ /* 0x000fe400000108a9 */
[----:B------:R-:W-:Y:S02]  /*95d0*/  FADD.FTZ R0, R0, -R7 ;  /* 0x8000000700007221 */ /* 0x000fe40000010000 */
[--C-:B------:R-:W-:Y:S01]  /*95e0*/  FFMA.FTZ R36, R25, c[0x0][0x23c], -R58.reuse ;  /* 0x00008f0019247a23 */ /* 0x100fe2000001083a */
[----:B------:R-:W-:Y:S01]  /*95f0*/  MUFU.EX2 R38, R38 ;  /* 0x0000002600267308 */ /* 0x000fe20000000800 */
[--C-:B------:R-:W-:Y:S01]  /*9600*/  FFMA.FTZ R41, R21, c[0x0][0x23c], -R58.reuse ;  /* 0x00008f0015297a23 */ /* 0x100fe2000001083a */
[----:B------:R-:W-:Y:S01]  /*9610*/  LDSM.16.MT88.4 R24, [R214+0x9000] ;  /* 0x00900000d618783b */ /* 0x000fe20000004200 */
[----:B------:R-:W-:-:S02]  /*9620*/  FFMA.FTZ R35, R31, c[0x0][0x23c], -R58 ;  /* 0x00008f001f237a23 */ /* 0x000fc4000001083a */
[--C-:B------:R-:W-:Y:S01]  /*9630*/  FFMA.FTZ R34, R29, c[0x0][0x23c], -R58.reuse ;  /* 0x00008f001d227a23 */ /* 0x100fe2000001083a */
[----:B------:R-:W-:Y:S01]  /*9640*/  LDSM.16.MT88.4 R20, [R212+0x9000] ;  /* 0x00900000d414783b */ /* 0x000fe20000004200 */
[----:B------:R-:W-:Y:S01]  /*9650*/  FMUL.FTZ R0, R0, c[0x0][0x23c] ;  /* 0x00008f0000007a20 */ /* 0x000fe20000410000 */
[----:B------:R-:W4:Y:S01]  /*9660*/  MUFU.EX2 R37, R37 ;  /* 0x0000002500257308 */ /* 0x000f220000000800 */
[----:B---3--:R-:W-:Y:S01]  /*9670*/  F2FP.PACK_AB R28, R39, R40 ;  /* 0x00000028271c723e */ /* 0x008fe200000000ff */
[--C-:B------:R-:W-:Y:S01]  /*9680*/  FFMA.FTZ R179, R179, c[0x0][0x23c], -R58.reuse ;  /* 0x00008f00b3b37a23 */ /* 0x100fe2000001083a */
[----:B-1----:R-:W-:Y:S01]  /*9690*/  FMNMX.FTZ R167, R167, R4, !PT ;  /* 0x00000004a7a77209 */ /* 0x002fe20007810000 */
[--C-:B------:R-:W-:Y:S02]  /*96a0*/  FFMA.FTZ R211, R211, c[0x0][0x23c], -R58.reuse ;  /* 0x00008f00d3d37a23 */ /* 0x100fe4000001083a */
[--C-:B------:R-:W-:Y:S02]  /*96b0*/  FFMA.FTZ R197, R197, c[0x0][0x23c], -R58.reuse ;  /* 0x00008f00c5c57a23 */ /* 0x100fe4000001083a */
[----:B------:R-:W1:Y:S01]  /*96c0*/  SHFL.BFLY PT, R4, R167, 0x1, 0x1f ;  /* 0x0c201f00a7047f89 */ /* 0x000e6200000e0000 */
[----:B------:R-:W-:Y:S01]  /*96d0*/  MUFU.EX2 R36, R36 ;  /* 0x0000002400247308 */ /* 0x000fe20000000800 */
[----:B------:R-:W-:-:S02]  /*96e0*/  FFMA.FTZ R200, R201, c[0x0][0x23c], -R58 ;  /* 0x00008f00c9c87a23 */ /* 0x000fc4000001083a */
[--C-:B------:R-:W-:Y:S02]  /*96f0*/  FFMA.FTZ R164, R164, c[0x0][0x23c], -R169.reuse ;  /* 0x00008f00a4a47a23 */ /* 0x100fe400000108a9 */
[--C-:B------:R-:W-:Y:S01]  /*9700*/  FFMA.FTZ R67, R67, c[0x0][0x23c], -R169.reuse ;  /* 0x00008f0043437a23 */ /* 0x100fe200000108a9 */
[----:B----4-:R-:W-:Y:S02]  /*9710*/  F2FP.PACK_AB R30, R37, R38 ;  /* 0x00000026251e723e */ /* 0x010fe400000000ff */
[----:B------:R-:W3:Y:S01]  /*9720*/  MUFU.EX2 R35, R35 ;  /* 0x0000002300237308 */ /* 0x000ee20000000800 */
[----:B------:R-:W-:Y:S02]  /*9730*/  FFMA.FTZ R66, R66, c[0x0][0x23c], -R169 ;  /* 0x00008f0042427a23 */ /* 0x000fe400000108a9 */
[--C-:B------:R-:W-:Y:S02]  /*9740*/  FFMA.FTZ R57, R57, c[0x0][0x23c], -R58.reuse ;  /* 0x00008f0039397a23 */ /* 0x100fe4000001083a */
[----:B------:R-:W-:-:S03]  /*9750*/  FFMA.FTZ R61, R61, c[0x0][0x23c], -R58 ;  /* 0x00008f003d3d7a23 */ /* 0x000fc6000001083a */
[----:B------:R-:W-:Y:S01]  /*9760*/  MUFU.EX2 R34, R34 ;  /* 0x0000002200227308 */ /* 0x000fe20000000800 */
[----:B-1----:R-:W-:-:S07]  /*9770*/  FMNMX.FTZ R167, R167, R4, !PT ;  /* 0x00000004a7a77209 */ /* 0x002fce0007810000 */
[----:B------:R-:W1:Y:S01]  /*9780*/  MUFU.EX2 R41, R41 ;  /* 0x0000002900297308 */ /* 0x000e620000000800 */
[----:B---3--:R-:W-:Y:S02]  /*9790*/  F2FP.PACK_AB R29, R35, R36 ;  /* 0x00000024231d723e */ /* 0x008fe400000000ff */
[----:B------:R-:W-:-:S04]  /*97a0*/  FSETP.NEU.FTZ.AND P0, PT, R167, -INF , PT ;  /* 0xff800000a700780b */ /* 0x000fc80003f1d000 */
[----:B------:R-:W-:Y:S01]  /*97b0*/  FSEL R63, R167, RZ, P0 ;  /* 0x000000ffa73f7208 */ /* 0x000fe20000000000 */
[----:B------:R-:W3:Y:S04]  /*97c0*/  MUFU.EX2 R2, R2 ;  /* 0x0000000200027308 */ /* 0x000ee80000000800 */
[----:B------:R-:W-:-:S04]  /*97d0*/  FADD.FTZ R63, R244, -R63 ;  /* 0x8000003ff43f7221 */ /* 0x000fc80000010000 */
[----:B------:R-:W4:Y:S01]  /*97e0*/  MUFU.EX2 R0, R0 ;  /* 0x0000000000007308 */ /* 0x000f220000000800 */
[----:B------:R-:W-:Y:S01]  /*97f0*/  FMUL.FTZ R63, R63, c[0x0][0x23c] ;  /* 0x00008f003f3f7a20 */ /* 0x000fe20000410000 */
[----:B-1----:R-:W-:-:S06]  /*9800*/  F2FP.PACK_AB R31, R41, R34 ;  /* 0x00000022291f723e */ /* 0x002fcc00000000ff */
[----:B------:R-:W1:Y:S01]  /*9810*/  MUFU.EX2 R63, R63 ;  /* 0x0000003f003f7308 */ /* 0x000e620000000800 */
[-C--:B---3--:R-:W-:Y:S02]  /*9820*/  FMUL.FTZ R156, R156, R2.reuse ;  /* 0x000000029c9c7220 */ /* 0x088fe40000410000 */
[-C--:B------:R-:W-:Y:S02]  /*9830*/  FMUL.FTZ R157, R157, R2.reuse ;  /* 0x000000029d9d7220 */ /* 0x080fe40000410000 */
[-C--:B------:R-:W-:Y:S02]  /*9840*/  FMUL.FTZ R152, R152, R2.reuse ;  /* 0x0000000298987220 */ /* 0x080fe40000410000 */
[----:B------:R-:W-:Y:S01]  /*9850*/  FMUL.FTZ R153, R153, R2 ;  /* 0x0000000299997220 */ /* 0x000fe20000410000 */
[----:B------:R-:W-:Y:S01]  /*9860*/  MUFU.EX2 R174, R174 ;  /* 0x000000ae00ae7308 */ /* 0x000fe20000000800 */
[-C--:B----4-:R-:W-:Y:S02]  /*9870*/  FMUL.FTZ R158, R158, R0.reuse ;  /* 0x000000009e9e7220 */ /* 0x090fe40000410000 */
[----:B------:R-:W-:-:S02]  /*9880*/  FMUL.FTZ R159, R159, R0 ;  /* 0x000000009f9f7220 */ /* 0x000fc40000410000 */
[-C--:B------:R-:W-:Y:S02]  /*9890*/  FMUL.FTZ R154, R154, R0.reuse ;  /* 0x000000009a9a7220 */ /* 0x080fe40000410000 */
[----:B------:R-:W-:Y:S01]  /*98a0*/  FMUL.FTZ R155, R155, R0 ;  /* 0x000000009b9b7220 */ /* 0x000fe20000410000 */
[----:B------:R-:W-:Y:S01]  /*98b0*/  MUFU.EX2 R179, R179 ;  /* 0x000000b300b37308 */ /* 0x000fe20000000800 */
[-C--:B------:R-:W-:Y:S01]  /*98c0*/  FMUL.FTZ R76, R76, R2.reuse ;  /* 0x000000024c4c7220 */ /* 0x080fe20000410000 */
[C---:B------:R-:W-:Y:S01]  /*98d0*/  HMMA.16816.F32 R156, R28.reuse, R24, R156 ;  /* 0x000000181c9c723c */ /* 0x040fe2000000189c */
[----:B------:R-:W-:Y:S02]  /*98e0*/  FMUL.FTZ R77, R77, R2 ;  /* 0x000000024d4d7220 */ /* 0x000fe40000410000 */
[-C--:B------:R-:W-:Y:S02]  /*98f0*/  FMUL.FTZ R78, R78, R0.reuse ;  /* 0x000000004e4e7220 */ /* 0x080fe40000410000 */
[----:B------:R-:W-:Y:S01]  /*9900*/  FMUL.FTZ R79, R79, R0 ;  /* 0x000000004f4f7220 */ /* 0x000fe20000410000 */
[----:B------:R-:W-:Y:S01]  /*9910*/  MUFU.EX2 R190, R190 ;  /* 0x000000be00be7308 */ /* 0x000fe20000000800 */
[-C--:B------:R-:W-:Y:S01]  /*9920*/  FMUL.FTZ R80, R80, R2.reuse ;  /* 0x0000000250507220 */ /* 0x080fe20000410000 */
[----:B------:R-:W-:Y:S01]  /*9930*/  HMMA.16816.F32 R152, R28, R26, R152 ;  /* 0x0000001a1c98723c */ /* 0x000fe20000001898 */
        /* <DEDUP_REMOVED lines=34> */
[----:B--2---:R-:W-:Y:S01]  /*9b60*/  FMNMX.FTZ R5, R245, R10, !PT ;  /* 0x0000000af5057209 */ /* 0x004fe20007810000 */
[-C--:B------:R-:W-:Y:S01]  /*9b70*/  FMUL.FTZ R120, R120, R2.reuse ;  /* 0x0000000278787220 */ /* 0x080fe20000410000 */
[----:B------:R-:W-:Y:S01]  /*9b80*/  HMMA.16816.F32 R108, R28, R14, R108 ;  /* 0x0000000e1c6c723c */ /* 0x000fe2000000186c */
[----:B------:R-:W-:Y:S01]  /*9b90*/  FMUL.FTZ R121, R121, R2 ;  /* 0x0000000279797220 */ /* 0x000fe20000410000 */
[----:B------:R-:W-:Y:S01]  /*9ba0*/  FMNMX.FTZ R5, R252, R5, !PT ;  /* 0x00000005fc057209 */ /* 0x000fe20007810000 */
[----:B------:R-:W-:-:S02]  /*9bb0*/  FMUL.FTZ R122, R122, R0 ;  /* 0x000000007a7a7220 */ /* 0x000fc40000410000 */
[----:B------:R-:W-:Y:S01]  /*9bc0*/  FMUL.FTZ R123, R123, R0 ;  /* 0x000000007b7b7220 */ /* 0x000fe20000410000 */
[----:B------:R-:W-:Y:S01]  /*9bd0*/  FMNMX.FTZ R5, R52, R5, !PT ;  /* 0x0000000534057209 */ /* 0x000fe20007810000 */
[-C--:B------:R-:W-:Y:S01]  /*9be0*/  FMUL.FTZ R128, R128, R2.reuse ;  /* 0x0000000280807220 */ /* 0x080fe20000410000 */
[----:B------:R-:W-:Y:S01]  /*9bf0*/  MUFU.EX2 R57, R57 ;  /* 0x0000003900397308 */ /* 0x000fe20000000800 */
[----:B------:R-:W-:Y:S01]  /*9c00*/  FMUL.FTZ R129, R129, R2 ;  /* 0x0000000281817220 */ /* 0x000fe20000410000 */
[----:B------:R-:W-:Y:S01]  /*9c10*/  FMNMX.FTZ R5, R54, R5, !PT ;  /* 0x0000000536057209 */ /* 0x000fe20007810000 */
[-C--:B------:R-:W-:Y:S02]  /*9c20*/  FMUL.FTZ R130, R130, R0.reuse ;  /* 0x0000000082827220 */ /* 0x080fe40000410000 */
[----:B------:R-:W-:Y:S01]  /*9c30*/  FMUL.FTZ R131, R131, R0 ;  /* 0x0000000083837220 */ /* 0x000fe20000410000 */
[----:B------:R-:W-:Y:S01]  /*9c40*/  FMNMX.FTZ R5, R180, R5, !PT ;  /* 0x00000005b4057209 */ /* 0x000fe20007810000 */
[-C--:B------:R-:W-:Y:S01]  /*9c50*/  FMUL.FTZ R132, R132, R2.reuse ;  /* 0x0000000284847220 */ /* 0x080fe20000410000 */
[----:B------:R-:W-:Y:S01]  /*9c60*/  MUFU.EX2 R61, R61 ;  /* 0x0000003d003d7308 */ /* 0x000fe20000000800 */
[----:B------:R-:W-:Y:S01]  /*9c70*/  FMUL.FTZ R133, R133, R2 ;  /* 0x0000000285857220 */ /* 0x000fe20000410000 */
[----:B------:R-:W-:Y:S01]  /*9c80*/  FMNMX.FTZ R5, R210, R5, !PT ;  /* 0x00000005d2057209 */ /* 0x000fe20007810000 */
[----:B------:R-:W-:-:S02]  /*9c90*/  FMUL.FTZ R134, R134, R0 ;  /* 0x0000000086867220 */ /* 0x000fc40000410000 */
[----:B------:R-:W-:Y:S01]  /*9ca0*/  FMUL.FTZ R135, R135, R0 ;  /* 0x0000000087877220 */ /* 0x000fe20000410000 */
[----:B------:R-:W-:Y:S01]  /*9cb0*/  FMNMX.FTZ R5, R208, R5, !PT ;  /* 0x00000005d0057209 */ /* 0x000fe20007810000 */
[-C--:B-1----:R-:W-:Y:S02]  /*9cc0*/  FMUL.FTZ R162, R162, R63.reuse ;  /* 0x0000003fa2a27220 */ /* 0x082fe40000410000 */
[----:B------:R-:W-:Y:S01]  /*9cd0*/  FMUL.FTZ R163, R163, R63 ;  /* 0x0000003fa3a37220 */ /* 0x000fe20000410000 */
[----:B------:R-:W-:Y:S01]  /*9ce0*/  FMNMX.FTZ R5, R206, R5, !PT ;  /* 0x00000005ce057209 */ /* 0x000fe20007810000 */
[-C--:B------:R-:W-:Y:S02]  /*9cf0*/  FMUL.FTZ R70, R70, R63.reuse ;  /* 0x0000003f46467220 */ /* 0x080fe40000410000 */
[----:B------:R-:W-:Y:S01]  /*9d00*/  FMUL.FTZ R71, R71, R63 ;  /* 0x0000003f47477220 */ /* 0x000fe20000410000 */
[----:B------:R-:W-:Y:S01]  /*9d10*/  FMNMX.FTZ R5, R196, R5, !PT ;  /* 0x00000005c4057209 */ /* 0x000fe20007810000 */
[----:B------:R-:W-:-:S02]  /*9d20*/  FMUL.FTZ R74, R74, R63 ;  /* 0x0000003f4a4a7220 */ /* 0x000fc40000410000 */
[----:B------:R-:W-:Y:S01]  /*9d30*/  FMUL.FTZ R75, R75, R63 ;  /* 0x0000003f4b4b7220 */ /* 0x000fe20000410000 */
[----:B------:R-:W-:Y:S01]  /*9d40*/  FMNMX.FTZ R5, R172, R5, !PT ;  /* 0x00000005ac057209 */ /* 0x000fe20007810000 */
[-C--:B------:R-:W-:Y:S02]  /*9d50*/  FMUL.FTZ R86, R86, R63.reuse ;  /* 0x0000003f56567220 */ /* 0x080fe40000410000 */
        /* <DEDUP_REMOVED lines=14> */
[----:B------:R-:W-:-:S02]  /*9e40*/  FMUL.FTZ R8, R167, c[0x0][0x23c] ;  /* 0x00008f00a7087a20 */ /* 0x000fc40000410000 */
[----:B------:R-:W-:Y:S01]  /*9e50*/  FMUL.FTZ R146, R146, R63 ;  /* 0x0000003f92927220 */ /* 0x000fe20000410000 */
[----:B------:R-:W-:Y:S01]  /*9e60*/  FMNMX.FTZ R5, R44, R5, !PT ;  /* 0x000000052c057209 */ /* 0x000fe20007810000 */
[-C--:B------:R-:W-:Y:S02]  /*9e70*/  FMUL.FTZ R147, R147, R63.reuse ;  /* 0x0000003f93937220 */ /* 0x080fe40000410000 */
[-C--:B------:R-:W-:Y:S02]  /*9e80*/  FMUL.FTZ R126, R126, R63.reuse ;  /* 0x0000003f7e7e7220 */ /* 0x080fe40000410000 */
[----:B------:R-:W1:Y:S01]  /*9e90*/  SHFL.BFLY PT, R168, R5, 0x2, 0x1f ;  /* 0x0c401f0005a87f89 */ /* 0x000e6200000e0000 */
[-C--:B------:R-:W-:Y:S02]  /*9ea0*/  FMUL.FTZ R127, R127, R63.reuse ;  /* 0x0000003f7f7f7220 */ /* 0x080fe40000410000 */
[-C--:B------:R-:W-:Y:S02]  /*9eb0*/  FMUL.FTZ R142, R142, R63.reuse ;  /* 0x0000003f8e8e7220 */ /* 0x080fe40000410000 */
[----:B------:R-:W-:-:S02]  /*9ec0*/  FMUL.FTZ R143, R143, R63 ;  /* 0x0000003f8f8f7220 */ /* 0x000fc40000410000 */
[-C--:B------:R-:W-:Y:S02]  /*9ed0*/  FMUL.FTZ R138, R138, R63.reuse ;  /* 0x0000003f8a8a7220 */ /* 0x080fe40000410000 */
[----:B------:R-:W-:Y:S02]  /*9ee0*/  FMUL.FTZ R139, R139, R63 ;  /* 0x0000003f8b8b7220 */ /* 0x000fe40000410000 */
[----:B------:R-:W-:Y:S02]  /*9ef0*/  FFMA.FTZ R2, R237, R2, R40 ;  /* 0x00000002ed027223 */ /* 0x000fe40000010028 */
[----:B------:R-:W-:Y:S02]  /*9f00*/  FFMA.FTZ R0, R235, R0, R36 ;  /* 0x00000000eb007223 */ /* 0x000fe40000010024 */
[----:B------:R-:W-:Y:S02]  /*9f10*/  FADD.FTZ R39, R39, R2 ;  /* 0x0000000227277221 */ /* 0x000fe40000010000 */
[----:B------:R-:W-:-:S02]  /*9f20*/  FADD.FTZ R35, R35, R0 ;  /* 0x0000000023237221 */ /* 0x000fc40000010000 */
[----:B------:R-:W-:Y:S02]  /*9f30*/  FADD.FTZ R38, R38, R39 ;  /* 0x0000002726267221 */ /* 0x000fe40000010000 */
[----:B------:R-:W-:Y:S02]  /*9f40*/  FADD.FTZ R34, R34, R35 ;  /* 0x0000002322227221 */ /* 0x000fe40000010000 */
[----:B------:R-:W-:Y:S01]  /*9f50*/  FADD.FTZ R37, R37, R38 ;  /* 0x0000002625257221 */ /* 0x000fe20000010000 */
[----:B-1----:R-:W-:Y:S01]  /*9f60*/  FMNMX.FTZ R168, R5, R168, !PT ;  /* 0x000000a805a87209 */ /* 0x002fe20007810000 */
[----:B------:R-:W-:-:S04]  /*9f70*/  FADD.FTZ R41, R41, R34 ;  /* 0x0000002229297221 */ /* 0x000fc80000010000 */
[----:B------:R-:W1:Y:S02]  /*9f80*/  SHFL.BFLY PT, R5, R168, 0x1, 0x1f ;  /* 0x0c201f00a8057f89 */ /* 0x000e6400000e0000 */
[----:B-1----:R-:W-:Y:S02]  /*9f90*/  FMNMX.FTZ R168, R168, R5, !PT ;  /* 0x00000005a8a87209 */ /* 0x002fe40007810000 */
[----:B------:R-:W1:Y:S02]  /*9fa0*/  LDSM.16.MT88.4 R4, [R214+0xb000] ;  /* 0x00b00000d604783b */ /* 0x000e640000004200 */
[C---:B------:R-:W-:Y:S01]  /*9fb0*/  FSETP.NEU.FTZ.AND P1, PT, R168.reuse, -INF , PT ;  /* 0xff800000a800780b */ /* 0x040fe20003f3d000 */
[----:B------:R-:W-:-:S03]  /*9fc0*/  FMUL.FTZ R47, R168, c[0x0][0x23c] ;  /* 0x00008f00a82f7a20 */ /* 0x000fc60000410000 */
[----:B------:R-:W-:Y:S02]  /*9fd0*/  FSEL R60, R168, RZ, P1 ;  /* 0x000000ffa83c7208 */ /* 0x000fe40000800000 */
[----:B------:R-:W-:-:S03]  /*9fe0*/  FSEL R47, R47, RZ, P1 ;  /* 0x000000ff2f2f7208 */ /* 0x000fc60000800000 */
[----:B------:R-:W-:Y:S02]  /*9ff0*/  FADD.FTZ R60, R245, -R60 ;  /* 0x8000003cf53c7221 */ /* 0x000fe40000010000 */
[--C-:B------:R-:W-:Y:S01]  /*a000*/  FFMA.FTZ R51, R52, c[0x0][0x23c], -R47.reuse ;  /* 0x00008f0034337a23 */ /* 0x100fe2000001082f */
[----:B------:R-:W-:Y:S01]  /*a010*/  FSEL R52, R8, RZ, P0 ;  /* 0x000000ff08347208 */ /* 0x000fe20000000000 */
[--C-:B------:R-:W-:Y:S01]  /*a020*/  FFMA.FTZ R46, R10, c[0x0][0x23c], -R47.reuse ;  /* 0x00008f000a2e7a23 */ /* 0x100fe2000001082f */
[----:B------:R-:W-:Y:S01]  /*a030*/  ISETP.GE.AND P0, PT, R224, 0x4, PT ;  /* 0x00000004e000780c */ /* 0x000fe20003f06270 */
[----:B------:R-:W2:Y:S01]  /*a040*/  LDSM.16.MT88.4 R8, [R212+0xb000] ;  /* 0x00b00000d408783b */ /* 0x000ea20000004200 */
[--C-:B------:R-:W-:Y:S01]  /*a050*/  FFMA.FTZ R49, R252, c[0x0][0x23c], -R47.reuse ;  /* 0x00008f00fc317a23 */ /* 0x100fe2000001082f */
[----:B------:R-:W-:Y:S01]  /*a060*/  MUFU.EX2 R51, R51 ;  /* 0x0000003300337308 */ /* 0x000fe20000000800 */
[----:B------:R-:W-:Y:S02]  /*a070*/  FFMA.FTZ R54, R54, c[0x0][0x23c], -R47 ;  /* 0x00008f0036367a23 */ /* 0x000fe4000001082f */
[----:B------:R-:W-:-:S02]  /*a080*/  FFMA.FTZ R53, R246, c[0x0][0x23c], -R52 ;  /* 0x00008f00f6357a23 */ /* 0x000fc40000010834 */
[--C-:B------:R-:W-:Y:S02]  /*a090*/  FFMA.FTZ R56, R175, c[0x0][0x23c], -R52.reuse ;  /* 0x00008f00af387a23 */ /* 0x100fe40000010834 */
[----:B------:R-:W-:Y:S01]  /*a0a0*/  FMUL.FTZ R62, R60, c[0x0][0x23c] ;  /* 0x00008f003c3e7a20 */ /* 0x000fe20000410000 */
[----:B------:R-:W-:Y:S01]  /*a0b0*/  MUFU.EX2 R46, R46 ;  /* 0x0000002e002e7308 */ /* 0x000fe20000000800 */
[--C-:B------:R-:W-:Y:S01]  /*a0c0*/  FFMA.FTZ R177, R177, c[0x0][0x23c], -R52.reuse ;  /* 0x00008f00b1b17a23 */ /* 0x100fe20000010834 */
[----:B------:R-:W-:Y:S01]  /*a0d0*/  @P0 IADD3 R224, R224, -0x4, RZ ;  /* 0xfffffffce0e00810 */ /* 0x000fe20007ffe0ff */
[----:B------:R-:W-:Y:S02]  /*a0e0*/  FFMA.FTZ R175, R55, c[0x0][0x23c], -R52 ;  /* 0x00008f0037af7a23 */ /* 0x000fe40000010834 */
[--C-:B------:R-:W-:Y:S02]  /*a0f0*/  FFMA.FTZ R185, R210, c[0x0][0x23c], -R47.reuse ;  /* 0x00008f00d2b97a23 */ /* 0x100fe4000001082f */
[--C-:B------:R-:W-:Y:S01]  /*a100*/  FFMA.FTZ R184, R208, c[0x0][0x23c], -R47.reuse ;  /* 0x00008f00d0b87a23 */ /* 0x100fe2000001082f */
[----:B------:R-:W3:Y:S01]  /*a110*/  MUFU.EX2 R49, R49 ;  /* 0x0000003100317308 */ /* 0x000ee20000000800 */
[----:B------:R-:W-:-:S02]  /*a120*/  FFMA.FTZ R187, R206, c[0x0][0x23c], -R47 ;  /* 0x00008f00cebb7a23 */ /* 0x000fc4000001082f */
[--C-:B------:R-:W-:Y:S01]  /*a130*/  FFMA.FTZ R186, R205, c[0x0][0x23c], -R52.reuse ;  /* 0x00008f00cdba7a23 */ /* 0x100fe20000010834 */
[----:B-1----:R-:W-:Y:S01]  /*a140*/  HMMA.16816.F32 R116, R28, R4, R116 ;  /* 0x000000041c74723c */ /* 0x002fe20000001874 */
[----:B------:R-:W-:-:S03]  /*a150*/  FFMA.FTZ R189, R203, c[0x0][0x23c], -R52 ;  /* 0x00008f00cbbd7a23 */ /* 0x000fc60000010834 */
[----:B------:R-:W1:Y:S01]  /*a160*/  MUFU.EX2 R54, R54 ;  /* 0x0000003600367308 */ /* 0x000e620000000800 */
[--C-:B------:R-:W-:Y:S02]  /*a170*/  FFMA.FTZ R188, R209, c[0x0][0x23c], -R52.reuse ;  /* 0x00008f00d1bc7a23 */ /* 0x100fe40000010834 */
[----:B------:R-:W-:Y:S01]  /*a180*/  FFMA.FTZ R191, R207, c[0x0][0x23c], -R52 ;  /* 0x00008f00cfbf7a23 */ /* 0x000fe20000010834 */
[----:B------:R-:W-:Y:S01]  /*a190*/  HMMA.16816.F32 R120, R28, R6, R120 ;  /* 0x000000061c78723c */ /* 0x000fe20000001878 */
[----:B------:R-:W-:-:S03]  /*a1a0*/  FFMA.FTZ R205, R198, c[0x0][0x23c], -R169 ;  /* 0x00008f00c6cd7a23 */ /* 0x000fc600000108a9 */
[----:B------:R-:W-:Y:S01]  /*a1b0*/  MUFU.EX2 R53, R53 ;  /* 0x0000003500357308 */ /* 0x000fe20000000800 */
[--C-:B------:R-:W-:Y:S02]  /*a1c0*/  FFMA.FTZ R198, R183, c[0x0][0x23c], -R58.reuse ;  /* 0x00008f00b7c67a23 */ /* 0x100fe4000001083a */
[----:B------:R-:W-:Y:S02]  /*a1d0*/  FFMA.FTZ R203, R204, c[0x0][0x23c], -R169 ;  /* 0x00008f00cccb7a23 */ /* 0x000fe400000108a9 */
[----:B------:R-:W-:Y:S01]  /*a1e0*/  FFMA.FTZ R183, R193, c[0x0][0x23c], -R58 ;  /* 0x00008f00c1b77a23 */ /* 0x000fe2000001083a */
[----:B--2---:R-:W-:Y:S01]  /*a1f0*/  HMMA.16816.F32 R128, R28, R8, R128 ;  /* 0x000000081c80723c */ /* 0x004fe20000001880 */
[--C-:B------:R-:W-:Y:S01]  /*a200*/  FFMA.FTZ R201, R170, c[0x0][0x23c], -R47.reuse ;  /* 0x00008f00aac97a23 */ /* 0x100fe2000001082f */
[----:B------:R-:W2:Y:S01]  /*a210*/  MUFU.EX2 R56, R56 ;  /* 0x0000003800387308 */ /* 0x000ea20000000800 */
[----:B------:R-:W-:Y:S02]  /*a220*/  FFMA.FTZ R193, R196, c[0x0][0x23c], -R47 ;  /* 0x00008f00c4c17a23 */ /* 0x000fe4000001082f */
[----:B------:R-:W-:-:S02]  /*a230*/  FFMA.FTZ R170, R171, c[0x0][0x23c], -R52 ;  /* 0x00008f00abaa7a23 */ /* 0x000fc40000010834 */
[--C-:B------:R-:W-:Y:S01]  /*a240*/  FFMA.FTZ R172, R172, c[0x0][0x23c], -R47.reuse ;  /* 0x00008f00acac7a23 */ /* 0x100fe2000001082f */
[----:B------:R-:W-:Y:S01]  /*a250*/  HMMA.16816.F32 R132, R28, R10, R132 ;  /* 0x0000000a1c84723c */ /* 0x000fe20000001884 */
[----:B------:R-:W-:Y:S01]  /*a260*/  FFMA.FTZ R192, R192, c[0x0][0x23c], -R47 ;  /* 0x00008f00c0c07a23 */ /* 0x000fe2000001082f */
[----:B------:R4:W-:Y:S01]  /*a270*/  MUFU.EX2 R55, R177 ;  /* 0x000000b100377308 */ /* 0x0009e20000000800 */
[--C-:B------:R-:W-:Y:S02]  /*a280*/  FFMA.FTZ R171, R199, c[0x0][0x23c], -R52.reuse ;  /* 0x00008f00c7ab7a23 */ /* 0x100fe40000010834 */
[--C-:B------:R-:W-:Y:S02]  /*a290*/  FFMA.FTZ R173, R173, c[0x0][0x23c], -R52.reuse ;  /* 0x00008f00adad7a23 */ /* 0x100fe40000010834 */
[----:B---3--:R-:W-:Y:S01]  /*a2a0*/  F2FP.PACK_AB R28, R49, R46 ;  /* 0x0000002e311c723e */ /* 0x008fe200000000ff */
[----:B------:R-:W-:Y:S01]  /*a2b0*/  FFMA.FTZ R196, R195, c[0x0][0x23c], -R52 ;  /* 0x00008f00c3c47a23 */ /* 0x000fe20000010834 */
[----:B-1----:R-:W-:Y:S01]  /*a2c0*/  F2FP.PACK_AB R30, R54, R51 ;  /* 0x00000033361e723e */ /* 0x002fe200000000ff */
[----:B------:R-:W1:Y:S01]  /*a2d0*/  MUFU.EX2 R60, R175 ;  /* 0x000000af003c7308 */ /* 0x000e620000000800 */
[----:B--2---:R-:W-:Y:S01]  /*a2e0*/  F2FP.PACK_AB R29, R56, R53 ;  /* 0x00000035381d723e */ /* 0x004fe200000000ff */
[----:B------:R-:W-:-:S02]  /*a2f0*/  FFMA.FTZ R53, R234, R63, R53 ;  /* 0x0000003fea357223 */ /* 0x000fc40000010035 */
[----:B------:R-:W-:Y:S02]  /*a300*/  FFMA.FTZ R48, R48, c[0x0][0x23c], -R47 ;  /* 0x00008f0030307a23 */ /* 0x000fe4000001082f */
[----:B------:R-:W-:Y:S02]  /*a310*/  FADD.FTZ R56, R56, R53 ;  /* 0x0000003538387221 */ /* 0x000fe40000010000 */
[----:B------:R-:W2:Y:S01]  /*a320*/  MUFU.EX2 R62, R62 ;  /* 0x0000003e003e7308 */ /* 0x000ea20000000800 */
[--C-:B----4-:R-:W-:Y:S02]  /*a330*/  FFMA.FTZ R177, R178, c[0x0][0x23c], -R169.reuse ;  /* 0x00008f00b2b17a23 */ /* 0x110fe400000108a9 */
[--C-:B------:R-:W-:Y:S02]  /*a340*/  FFMA.FTZ R178, R176, c[0x0][0x23c], -R169.reuse ;  /* 0x00008f00b0b27a23 */ /* 0x100fe400000108a9 */
[--C-:B------:R-:W-:Y:S02]  /*a350*/  FFMA.FTZ R176, R181, c[0x0][0x23c], -R58.reuse ;  /* 0x00008f00b5b07a23 */ /* 0x100fe4000001083a */
[----:B------:R-:W-:Y:S01]  /*a360*/  FFMA.FTZ R181, R247, c[0x0][0x23c], -R58 ;  /* 0x00008f00f7b57a23 */ /* 0x000fe2000001083a */
[----:B-1----:R-:W-:Y:S01]  /*a370*/  F2FP.PACK_AB R31, R60, R55 ;  /* 0x000000373c1f723e */ /* 0x002fe200000000ff */
[----:B------:R-:W-:Y:S01]  /*a380*/  FFMA.FTZ R175, R182, c[0x0][0x23c], -R169 ;  /* 0x00008f00b6af7a23 */ /* 0x000fe200000108a9 */
[----:B------:R-:W1:Y:S01]  /*a390*/  MUFU.EX2 R177, R177 ;  /* 0x000000b100b17308 */ /* 0x000e620000000800 */
[----:B------:R-:W-:-:S02]  /*a3a0*/  FFMA.FTZ R182, R180, c[0x0][0x23c], -R47 ;  /* 0x00008f00b4b67a23 */ /* 0x000fc4000001082f */
[----:B------:R-:W-:Y:S02]  /*a3b0*/  FADD.FTZ R55, R55, R56 ;  /* 0x0000003837377221 */ /* 0x000fe40000010000 */
[----:B------:R-:W-:Y:S02]  /*a3c0*/  FFMA.FTZ R169, R64, c[0x0][0x23c], -R169 ;  /* 0x00008f0040a97a23 */ /* 0x000fe400000108a9 */
[-C--:B--2---:R-:W-:Y:S01]  /*a3d0*/  FMUL.FTZ R160, R160, R62.reuse ;  /* 0x0000003ea0a07220 */ /* 0x084fe20000410000 */
[----:B------:R-:W-:Y:S01]  /*a3e0*/  MUFU.EX2 R175, R175 ;  /* 0x000000af00af7308 */ /* 0x000fe20000000800 */
[-C--:B------:R-:W-:Y:S02]  /*a3f0*/  FMUL.FTZ R161, R161, R62.reuse ;  /* 0x0000003ea1a17220 */ /* 0x080fe40000410000 */
[-C--:B------:R-:W-:Y:S02]  /*a400*/  FMUL.FTZ R68, R68, R62.reuse ;  /* 0x0000003e44447220 */ /* 0x080fe40000410000 */
[----:B------:R-:W-:-:S02]  /*a410*/  FMUL.FTZ R69, R69, R62 ;  /* 0x0000003e45457220 */ /* 0x000fc40000410000 */
        /* <DEDUP_REMOVED lines=8> */
[-C--:B------:R-:W-:Y:S01]  /*a4a0*/  FMUL.FTZ R89, R89, R62.reuse ;  /* 0x0000003e59597220 */ /* 0x080fe20000410000 */
[----:B------:R-:W2:Y:S01]  /*a4b0*/  LDSM.16.MT88.4 R24, [R214+0x9400] ;  /* 0x00940000d618783b */ /* 0x000ea20000004200 */
[-C--:B------:R-:W-:Y:S01]  /*a4c0*/  FMUL.FTZ R100, R100, R62.reuse ;  /* 0x0000003e64647220 */ /* 0x080fe20000410000 */
[----:B------:R-:W-:Y:S01]  /*a4d0*/  MUFU.EX2 R176, R176 ;  /* 0x000000b000b07308 */ /* 0x000fe20000000800 */
[----:B------:R-:W-:-:S02]  /*a4e0*/  FMUL.FTZ R101, R101, R62 ;  /* 0x0000003e65657220 */ /* 0x000fc40000410000 */
[-C--:B------:R-:W-:Y:S01]  /*a4f0*/  FMUL.FTZ R148, R148, R62.reuse ;  /* 0x0000003e94947220 */ /* 0x080fe20000410000 */
[C---:B------:R-:W-:Y:S01]  /*a500*/  HMMA.16816.F32 R72, R28.reuse, R20, R72 ;  /* 0x000000141c48723c */ /* 0x040fe20000001848 */
[-C--:B------:R-:W-:Y:S02]  /*a510*/  FMUL.FTZ R149, R149, R62.reuse ;  /* 0x0000003e95957220 */ /* 0x080fe40000410000 */
[-C--:B------:R-:W-:Y:S01]  /*a520*/  FMUL.FTZ R112, R112, R62.reuse ;  /* 0x0000003e70707220 */ /* 0x080fe20000410000 */
[----:B------:R-:W3:Y:S01]  /*a530*/  MUFU.EX2 R181, R181 ;  /* 0x000000b500b57308 */ /* 0x000ee20000000800 */
[-C--:B------:R-:W-:Y:S02]  /*a540*/  FMUL.FTZ R113, R113, R62.reuse ;  /* 0x0000003e71717220 */ /* 0x080fe40000410000 */
[-C--:B------:R-:W-:Y:S01]  /*a550*/  FMUL.FTZ R144, R144, R62.reuse ;  /* 0x0000003e90907220 */ /* 0x080fe20000410000 */
[----:B------:R-:W-:Y:S01]  /*a560*/  HMMA.16816.F32 R84, R28, R22, R84 ;  /* 0x000000161c54723c */ /* 0x000fe20000001854 */
[-C--:B------:R-:W-:Y:S01]  /*a570*/  FMUL.FTZ R145, R145, R62.reuse ;  /* 0x0000003e91917220 */ /* 0x080fe20000410000 */
[----:B------:R-:W4:Y:S01]  /*a580*/  LDSM.16.MT88.4 R20, [R212+0x9400] ;  /* 0x00940000d414783b */ /* 0x000f220000004200 */
[-C--:B------:R-:W-:Y:S01]  /*a590*/  FMUL.FTZ R124, R124, R62.reuse ;  /* 0x0000003e7c7c7220 */ /* 0x080fe20000410000 */
[----:B------:R-:W5:Y:S01]  /*a5a0*/  MUFU.EX2 R180, R211 ;  /* 0x000000d300b47308 */ /* 0x000f620000000800 */
[----:B------:R-:W-:-:S02]  /*a5b0*/  FMUL.FTZ R125, R125, R62 ;  /* 0x0000003e7d7d7220 */ /* 0x000fc40000410000 */
[-C--:B------:R-:W-:Y:S01]  /*a5c0*/  FMUL.FTZ R140, R140, R62.reuse ;  /* 0x0000003e8c8c7220 */ /* 0x080fe20000410000 */
[C---:B------:R-:W-:Y:S01]  /*a5d0*/  HMMA.16816.F32 R88, R28.reuse, R16, R88 ;  /* 0x000000101c58723c */ /* 0x040fe20000001858 */
[-C--:B------:R-:W-:Y:S02]  /*a5e0*/  FMUL.FTZ R141, R141, R62.reuse ;  /* 0x0000003e8d8d7220 */ /* 0x080fe40000410000 */
[-C--:B------:R-:W-:Y:S01]  /*a5f0*/  FMUL.FTZ R136, R136, R62.reuse ;  /* 0x0000003e88887220 */ /* 0x080fe20000410000 */
[----:B------:R-:W-:Y:S01]  /*a600*/  MUFU.EX2 R182, R182 ;  /* 0x000000b600b67308 */ /* 0x000fe20000000800 */
[-C--:B------:R-:W-:Y:S02]  /*a610*/  FMUL.FTZ R137, R137, R62.reuse ;  /* 0x0000003e89897220 */ /* 0x080fe40000410000 */
[----:B------:R-:W-:Y:S01]  /*a620*/  FFMA.FTZ R46, R239, R62, R46 ;  /* 0x0000003eef2e7223 */ /* 0x000fe2000001002e */
[----:B------:R-:W-:Y:S01]  /*a630*/  HMMA.16816.F32 R100, R28, R18, R100 ;  /* 0x000000121c64723c */ /* 0x000fe20000001864 */
[----:B------:R-:W1:Y:S01]  /*a640*/  LDSM.16.MT88.4 R16, [R214+0xa400] ;  /* 0x00a40000d610783b */ /* 0x000e620000004200 */
[----:B------:R-:W-:-:S02]  /*a650*/  FADD.FTZ R55, R60, R55 ;  /* 0x000000373c377221 */ /* 0x000fc40000010000 */
[----:B------:R-:W1:Y:S01]  /*a660*/  MUFU.EX2 R185, R185 ;  /* 0x000000b900b97308 */ /* 0x000e620000000800 */
[----:B------:R-:W-:Y:S02]  /*a670*/  FADD.FTZ R46, R49, R46 ;  /* 0x0000002e312e7221 */ /* 0x000fe40000010000 */
[----:B------:R-:W-:Y:S01]  /*a680*/  FFMA.FTZ R64, R65, c[0x0][0x23c], -R58 ;  /* 0x00008f0041407a23 */ /* 0x000fe2000001083a */
[C---:B------:R-:W-:Y:S01]  /*a690*/  HMMA.16816.F32 R148, R28.reuse, R12, R148 ;  /* 0x0000000c1c94723c */ /* 0x040fe20000001894 */
[----:B------:R-:W-:Y:S02]  /*a6a0*/  FADD.FTZ R51, R51, R46 ;  /* 0x0000002e33337221 */ /* 0x000fe40000010000 */
[----:B------:R-:W-:Y:S01]  /*a6b0*/  FFMA.FTZ R58, R59, c[0x0][0x23c], -R58 ;  /* 0x00008f003b3a7a23 */ /* 0x000fe2000001083a */
[----:B------:R-:W-:Y:S01]  /*a6c0*/  MUFU.EX2 R184, R184 ;  /* 0x000000b800b87308 */ /* 0x000fe20000000800 */
[----:B------:R-:W-:Y:S02]  /*a6d0*/  FADD.FTZ R51, R54, R51 ;  /* 0x0000003336337221 */ /* 0x000fe40000010000 */
[----:B------:R-:W-:Y:S01]  /*a6e0*/  FFMA.FTZ R59, R50, c[0x0][0x23c], -R47 ;  /* 0x00008f00323b7a23 */ /* 0x000fe2000001082f */
[----:B------:R-:W-:Y:S01]  /*a6f0*/  HMMA.16816.F32 R112, R28, R14, R112 ;  /* 0x0000000e1c70723c */ /* 0x000fe20000001870 */
[----:B------:R-:W2:Y:S01]  /*a700*/  LDSM.16.MT88.4 R12, [R212+0xa400] ;  /* 0x00a40000d40c783b */ /* 0x000ea20000004200 */
[----:B------:R-:W-:-:S02]  /*a710*/  FFMA.FTZ R32, R32, c[0x0][0x23c], -R52 ;  /* 0x00008f0020207a23 */ /* 0x000fc40000010834 */
[----:B------:R-:W-:Y:S01]  /*a720*/  MUFU.EX2 R187, R187 ;  /* 0x000000bb00bb7308 */ /* 0x000fe20000000800 */
[--C-:B------:R-:W-:Y:S02]  /*a730*/  FFMA.FTZ R33, R33, c[0x0][0x23c], -R52.reuse ;  /* 0x00008f0021217a23 */ /* 0x100fe40000010834 */
[--C-:B------:R-:W-:Y:S01]  /*a740*/  FFMA.FTZ R45, R45, c[0x0][0x23c], -R47.reuse ;  /* 0x00008f002d2d7a23 */ /* 0x100fe2000001082f */
[----:B------:R-:W-:Y:S01]  /*a750*/  HMMA.16816.F32 R144, R28, R4, R144 ;  /* 0x000000041c90723c */ /* 0x000fe20000001890 */
[----:B------:R-:W-:Y:S02]  /*a760*/  FFMA.FTZ R44, R44, c[0x0][0x23c], -R47 ;  /* 0x00008f002c2c7a23 */ /* 0x000fe4000001082f */
[--C-:B------:R-:W-:Y:S01]  /*a770*/  FFMA.FTZ R43, R43, c[0x0][0x23c], -R52.reuse ;  /* 0x00008f002b2b7a23 */ /* 0x100fe20000010834 */
[----:B------:R-:W-:Y:S01]  /*a780*/  MUFU.EX2 R186, R186 ;  /* 0x000000ba00ba7308 */ /* 0x000fe20000000800 */
[----:B------:R-:W-:-:S03]  /*a790*/  FFMA.FTZ R42, R42, c[0x0][0x23c], -R52 ;  /* 0x00008f002a2a7a23 */ /* 0x000fc60000010834 */
[C---:B------:R-:W-:Y:S01]  /*a7a0*/  HMMA.16816.F32 R124, R28.reuse, R6, R124 ;  /* 0x000000061c7c723c */ /* 0x040fe2000000187c */
[----:B------:R-:W-:Y:S03]  /*a7b0*/  LDSM.16.MT88.4 R4, [R212+0xb400] ;  /* 0x00b40000d404783b */ /* 0x000fe60000004200 */
[----:B------:R-:W1:Y:S04]  /*a7c0*/  MUFU.EX2 R189, R189 ;  /* 0x000000bd00bd7308 */ /* 0x000e680000000800 */
[C---:B------:R-:W-:Y:S04]  /*a7d0*/  HMMA.16816.F32 R140, R28.reuse, R8, R140 ;  /* 0x000000081c8c723c */ /* 0x040fe8000000188c */
[----:B------:R-:W-:Y:S04]  /*a7e0*/  MUFU.EX2 R188, R188 ;  /* 0x000000bc00bc7308 */ /* 0x000fe80000000800 */
[----:B------:R-:W-:Y:S01]  /*a7f0*/  HMMA.16816.F32 R136, R28, R10, R136 ;  /* 0x0000000a1c88723c */ /* 0x000fe20000001888 */
[----:B------:R-:W4:Y:S03]  /*a800*/  LDSM.16.MT88.4 R8, [R214+0xb400] ;  /* 0x00b40000d608783b */ /* 0x000f260000004200 */
[----:B------:R-:W2:Y:S03]  /*a810*/  MUFU.EX2 R191, R191 ;  /* 0x000000bf00bf7308 */ /* 0x000ea60000000800 */
[----:B-1----:R-:W-:Y:S01]  /*a820*/  F2FP.PACK_AB R28, R177, R174 ;  /* 0x000000aeb11c723e */ /* 0x002fe200000000ff */
[----:B------:R-:W-:Y:S01]  /*a830*/  FADD.FTZ R174, R174, R37 ;  /* 0x00000025aeae7221 */ /* 0x000fe20000010000 */
[----:B---3--:R-:W-:Y:S01]  /*a840*/  F2FP.PACK_AB R29, R181, R176 ;  /* 0x000000b0b51d723e */ /* 0x008fe200000000ff */
[----:B------:R-:W-:Y:S01]  /*a850*/  FADD.FTZ R176, R176, R41 ;  /* 0x00000029b0b07221 */ /* 0x000fe20000010000 */
[----:B------:R-:W-:Y:S01]  /*a860*/  F2FP.PACK_AB R30, R178, R175 ;  /* 0x000000afb21e723e */ /* 0x000fe200000000ff */
[----:B------:R-:W1:Y:S01]  /*a870*/  MUFU.EX2 R203, R203 ;  /* 0x000000cb00cb7308 */ /* 0x000e620000000800 */
[----:B-----5:R-:W-:Y:S01]  /*a880*/  F2FP.PACK_AB R31, R180, R179 ;  /* 0x000000b3b41f723e */ /* 0x020fe200000000ff */
[----:B------:R-:W-:-:S02]  /*a890*/  FADD.FTZ R174, R177, R174 ;  /* 0x000000aeb1ae7221 */ /* 0x000fc40000010000 */
[----:B------:R-:W-:Y:S02]  /*a8a0*/  FADD.FTZ R176, R181, R176 ;  /* 0x000000b0b5b07221 */ /* 0x000fe40000010000 */
[----:B------:R-:W-:Y:S02]  /*a8b0*/  FADD.FTZ R175, R175, R174 ;  /* 0x000000aeafaf7221 */ /* 0x000fe40000010000 */
[----:B--2---:R-:W-:Y:S01]  /*a8c0*/  HMMA.16816.F32 R156, R28, R24, R156 ;  /* 0x000000181c9c723c */ /* 0x004fe2000000189c */
[----:B------:R-:W-:Y:S01]  /*a8d0*/  MUFU.EX2 R205, R205 ;  /* 0x000000cd00cd7308 */ /* 0x000fe20000000800 */
[----:B------:R-:W-:Y:S02]  /*a8e0*/  FADD.FTZ R179, R179, R176 ;  /* 0x000000b0b3b37221 */ /* 0x000fe40000010000 */
[----:B------:R-:W-:Y:S02]  /*a8f0*/  FADD.FTZ R175, R178, R175 ;  /* 0x000000afb2af7221 */ /* 0x000fe40000010000 */
[----:B------:R-:W-:-:S02]  /*a900*/  FADD.FTZ R180, R180, R179 ;  /* 0x000000b3b4b47221 */ /* 0x000fc40000010000 */
[C---:B------:R-:W-:Y:S01]  /*a910*/  HMMA.16816.F32 R152, R28.reuse, R26, R152 ;  /* 0x0000001a1c98723c */ /* 0x040fe20000001898 */
[----:B------:R-:W2:Y:S07]  /*a920*/  MUFU.EX2 R198, R198 ;  /* 0x000000c600c67308 */ /* 0x000eae0000000800 */
[C---:B----4-:R-:W-:Y:S01]  /*a930*/  HMMA.16816.F32 R76, R28.reuse, R20, R76 ;  /* 0x000000141c4c723c */ /* 0x050fe2000000184c */
[----:B------:R-:W3:Y:S07]  /*a940*/  MUFU.EX2 R183, R183 ;  /* 0x000000b700b77308 */ /* 0x000eee0000000800 */
[C---:B------:R-:W-:Y:S01]  /*a950*/  HMMA.16816.F32 R80, R28.reuse, R22, R80 ;  /* 0x000000161c50723c */ /* 0x040fe20000001850 */
[----:B------:R-:W-:Y:S07]  /*a960*/  MUFU.EX2 R193, R193 ;  /* 0x000000c100c17308 */ /* 0x000fee0000000800 */
[C---:B------:R-:W-:Y:S01]  /*a970*/  HMMA.16816.F32 R92, R28.reuse, R16, R92 ;  /* 0x000000101c5c723c */ /* 0x040fe2000000185c */
[----:B------:R-:W4:Y:S07]  /*a980*/  MUFU.EX2 R172, R172 ;  /* 0x000000ac00ac7308 */ /* 0x000f2e0000000800 */
[C---:B------:R-:W-:Y:S01]  /*a990*/  HMMA.16816.F32 R96, R28.reuse, R18, R96 ;  /* 0x000000121c60723c */ /* 0x040fe20000001860 */
[----:B------:R-:W-:Y:S07]  /*a9a0*/  MUFU.EX2 R192, R192 ;  /* 0x000000c000c07308 */ /* 0x000fee0000000800 */
[C---:B------:R-:W-:Y:S01]  /*a9b0*/  HMMA.16816.F32 R104, R28.reuse, R12, R104 ;  /* 0x0000000c1c68723c */ /* 0x040fe20000001868 */
[----:B------:R-:W-:Y:S07]  /*a9c0*/  MUFU.EX2 R201, R201 ;  /* 0x000000c900c97308 */ /* 0x000fee0000000800 */
[C---:B------:R-:W-:Y:S01]  /*a9d0*/  HMMA.16816.F32 R108, R28.reuse, R14, R108 ;  /* 0x0000000e1c6c723c */ /* 0x040fe2000000186c */
[----:B------:R-:W-:Y:S07]  /*a9e0*/  MUFU.EX2 R170, R170 ;  /* 0x000000aa00aa7308 */ /* 0x000fee0000000800 */
[C---:B------:R-:W-:Y:S01]  /*a9f0*/  HMMA.16816.F32 R116, R28.reuse, R8, R116 ;  /* 0x000000081c74723c */ /* 0x040fe20000001874 */
[----:B------:R-:W5:Y:S07]  /*aa00*/  MUFU.EX2 R171, R171 ;  /* 0x000000ab00ab7308 */ /* 0x000f6e0000000800 */
[C---:B------:R-:W-:Y:S01]  /*aa10*/  HMMA.16816.F32 R120, R28.reuse, R10, R120 ;  /* 0x0000000a1c78723c */ /* 0x040fe20000001878 */
[----:B------:R-:W-:Y:S07]  /*aa20*/  MUFU.EX2 R173, R173 ;  /* 0x000000ad00ad7308 */ /* 0x000fee0000000800 */
[C---:B------:R-:W-:Y:S01]  /*aa30*/  HMMA.16816.F32 R128, R28.reuse, R4, R128 ;  /* 0x000000041c80723c */ /* 0x040fe20000001880 */
[----:B------:R-:W1:Y:S07]  /*aa40*/  MUFU.EX2 R196, R196 ;  /* 0x000000c400c47308 */ /* 0x000e6e0000000800 */
[----:B------:R-:W-:Y:S01]  /*aa50*/  HMMA.16816.F32 R132, R28, R6, R132 ;  /* 0x000000061c84723c */ /* 0x000fe20000001884 */
[----:B------:R-:W-:Y:S06]  /*aa60*/  MUFU.EX2 R169, R169 ;  /* 0x000000a900a97308 */ /* 0x000fec0000000800 */
[----:B------:R-:W-:Y:S01]  /*aa70*/  F2FP.PACK_AB R28, R185, R182 ;  /* 0x000000b6b91c723e */ /* 0x000fe200000000ff */
[----:B------:R-:W-:Y:S01]  /*aa80*/  FADD.FTZ R182, R182, R51 ;  /* 0x00000033b6b67221 */ /* 0x000fe20000010000 */
[----:B------:R-:W-:Y:S01]  /*aa90*/  F2FP.PACK_AB R29, R189, R186 ;  /* 0x000000babd1d723e */ /* 0x000fe200000000ff */
[----:B------:R-:W-:Y:S01]  /*aaa0*/  FADD.FTZ R186, R186, R55 ;  /* 0x00000037baba7221 */ /* 0x000fe20000010000 */
[----:B------:R-:W-:Y:S01]  /*aab0*/  F2FP.PACK_AB R30, R187, R184 ;  /* 0x000000b8bb1e723e */ /* 0x000fe200000000ff */
[----:B------:R-:W-:Y:S01]  /*aac0*/  FADD.FTZ R185, R185, R182 ;  /* 0x000000b6b9b97221 */ /* 0x000fe20000010000 */
[----:B------:R-:W-:Y:S01]  /*aad0*/  F2FP.PACK_AB R31, R191, R188 ;  /* 0x000000bcbf1f723e */ /* 0x000fe200000000ff */
[----:B------:R-:W-:Y:S01]  /*aae0*/  FADD.FTZ R189, R189, R186 ;  /* 0x000000babdbd7221 */ /* 0x000fe20000010000 */
[----:B------:R-:W1:Y:S01]  /*aaf0*/  MUFU.EX2 R64, R64 ;  /* 0x0000004000407308 */ /* 0x000e620000000800 */
[----:B------:R-:W-:-:S02]  /*ab00*/  FADD.FTZ R184, R184, R185 ;  /* 0x000000b9b8b87221 */ /* 0x000fc40000010000 */
[----:B------:R-:W-:Y:S02]  /*ab10*/  FADD.FTZ R188, R188, R189 ;  /* 0x000000bdbcbc7221 */ /* 0x000fe40000010000 */
[----:B------:R-:W-:Y:S01]  /*ab20*/  HMMA.16816.F32 R160, R28, R24, R160 ;  /* 0x000000181ca0723c */ /* 0x000fe200000018a0 */
[----:B------:R-:W-:Y:S02]  /*ab30*/  FADD.FTZ R184, R187, R184 ;  /* 0x000000b8bbb87221 */ /* 0x000fe40000010000 */
[----:B------:R-:W1:Y:S01]  /*ab40*/  MUFU.EX2 R58, R58 ;  /* 0x0000003a003a7308 */ /* 0x000e620000000800 */
[----:B------:R-:W-:-:S04]  /*ab50*/  FADD.FTZ R191, R191, R188 ;  /* 0x000000bcbfbf7221 */ /* 0x000fc80000010000 */
[C---:B------:R-:W-:Y:S01]  /*ab60*/  HMMA.16816.F32 R68, R28.reuse, R26, R68 ;  /* 0x0000001a1c44723c */ /* 0x040fe20000001844 */
[----:B------:R-:W1:Y:S02]  /*ab70*/  LDSM.16.MT88.4 R24, [R214+0x9800] ;  /* 0x00980000d618783b */ /* 0x000e640000004200 */
[----:B------:R-:W-:Y:S05]  /*ab80*/  MUFU.EX2 R48, R48 ;  /* 0x0000003000307308 */ /* 0x000fea0000000800 */
[C---:B------:R-:W-:Y:S03]  /*ab90*/  HMMA.16816.F32 R72, R28.reuse, R20, R72 ;  /* 0x000000141c48723c */ /* 0x040fe60000001848 */
[----:B------:R-:W1:Y:S05]  /*aba0*/  MUFU.EX2 R59, R59 ;  /* 0x0000003b003b7308 */ /* 0x000e6a0000000800 */
        /* <DEDUP_REMOVED lines=11> */
[----:B------:R-:W2:Y:S02]  /*ac60*/  LDSM.16.MT88.4 R12, [R212+0xa800] ;  /* 0x00a80000d40c783b */ /* 0x000ea40000004200 */
[----:B------:R-:W-:Y:S05]  /*ac70*/  MUFU.EX2 R43, R43 ;  /* 0x0000002b002b7308 */ /* 0x000fea0000000800 */
[C---:B------:R-:W-:Y:S03]  /*ac80*/  HMMA.16816.F32 R144, R28.reuse, R8, R144 ;  /* 0x000000081c90723c */ /* 0x040fe60000001890 */
[----:B------:R-:W1:Y:S05]  /*ac90*/  MUFU.EX2 R42, R42 ;  /* 0x0000002a002a7308 */ /* 0x000e6a0000000800 */
[C---:B------:R-:W-:Y:S01]  /*aca0*/  HMMA.16816.F32 R124, R28.reuse, R10, R124 ;  /* 0x0000000a1c7c723c */ /* 0x040fe2000000187c */
[----:B------:R-:W4:Y:S07]  /*acb0*/  LDSM.16.MT88.4 R8, [R214+0xb800] ;  /* 0x00b80000d608783b */ /* 0x000f2e0000004200 */
[C---:B------:R-:W-:Y:S08]  /*acc0*/  HMMA.16816.F32 R140, R28.reuse, R4, R140 ;  /* 0x000000041c8c723c */ /* 0x040ff0000000188c */
[----:B------:R-:W-:Y:S01]  /*acd0*/  HMMA.16816.F32 R136, R28, R6, R136 ;  /* 0x000000061c88723c */ /* 0x000fe20000001888 */
[----:B------:R-:W4:Y:S06]  /*ace0*/  LDSM.16.MT88.4 R4, [R212+0xb800] ;  /* 0x00b80000d404783b */ /* 0x000f2c0000004200 */
[----:B-1----:R-:W-:Y:S01]  /*acf0*/  F2FP.PACK_AB R28, R203, R190 ;  /* 0x000000becb1c723e */ /* 0x002fe200000000ff */
[----:B------:R-:W-:Y:S01]  /*ad00*/  FADD.FTZ R190, R190, R175 ;  /* 0x000000afbebe7221 */ /* 0x000fe20000010000 */
[----:B--2---:R-:W-:Y:S01]  /*ad10*/  F2FP.PACK_AB R29, R198, R197 ;  /* 0x000000c5c61d723e */ /* 0x004fe200000000ff */
[----:B------:R-:W-:Y:S01]  /*ad20*/  FADD.FTZ R197, R197, R180 ;  /* 0x000000b4c5c57221 */ /* 0x000fe20000010000 */
[----:B------:R-:W-:Y:S01]  /*ad30*/  F2FP.PACK_AB R30, R205, R194 ;  /* 0x000000c2cd1e723e */ /* 0x000fe200000000ff */
[----:B------:R-:W-:Y:S01]  /*ad40*/  FADD.FTZ R203, R203, R190 ;  /* 0x000000becbcb7221 */ /* 0x000fe20000010000 */
[----:B---3--:R-:W-:Y:S01]  /*ad50*/  F2FP.PACK_AB R31, R200, R183 ;  /* 0x000000b7c81f723e */ /* 0x008fe200000000ff */
        /* <DEDUP_REMOVED lines=13> */
[C---:B----4-:R-:W-:Y:S08]  /*ae30*/  HMMA.16816.F32 R116, R28.reuse, R8, R116 ;  /* 0x000000081c74723c */ /* 0x050ff00000001874 */
[C---:B------:R-:W-:Y:S08]  /*ae40*/  HMMA.16816.F32 R120, R28.reuse, R10, R120 ;  /* 0x0000000a1c78723c */ /* 0x040ff00000001878 */
[C---:B------:R-:W-:Y:S08]  /*ae50*/  HMMA.16816.F32 R128, R28.reuse, R4, R128 ;  /* 0x000000041c80723c */ /* 0x040ff00000001880 */
[----:B------:R-:W-:Y:S07]  /*ae60*/  HMMA.16816.F32 R132, R28, R6, R132 ;  /* 0x000000061c84723c */ /* 0x000fee0000001884 */
[----:B------:R-:W-:Y:S01]  /*ae70*/  F2FP.PACK_AB R28, R172, R193 ;  /* 0x000000c1ac1c723e */ /* 0x000fe200000000ff */
        /* <DEDUP_REMOVED lines=19> */
[----:B------:R-:W3:Y:S07]  /*afb0*/  LDSM.16.MT88.4 R16, [R214+0xac00] ;  /* 0x00ac0000d610783b */ /* 0x000eee0000004200 */
[C---:B------:R-:W-:Y:S08]  /*afc0*/  HMMA.16816.F32 R148, R28.reuse, R12, R148 ;  /* 0x0000000c1c94723c */ /* 0x040ff00000001894 */
[C---:B------:R-:W-:Y:S01]  /*afd0*/  HMMA.16816.F32 R112, R28.reuse, R14, R112 ;  /* 0x0000000e1c70723c */ /* 0x040fe20000001870 */
[----:B------:R-:W4:Y:S07]  /*afe0*/  LDSM.16.MT88.4 R12, [R212+0xac00] ;  /* 0x00ac0000d40c783b */ /* 0x000f2e0000004200 */
[C---:B------:R-:W-:Y:S08]  /*aff0*/  HMMA.16816.F32 R144, R28.reuse, R8, R144 ;  /* 0x000000081c90723c */ /* 0x040ff00000001890 */
[C---:B------:R-:W-:Y:S01]  /*b000*/  HMMA.16816.F32 R124, R28.reuse, R10, R124 ;  /* 0x0000000a1c7c723c */ /* 0x040fe2000000187c */
[----:B------:R-:W5:Y:S07]  /*b010*/  LDSM.16.MT88.4 R8, [R214+0xbc00] ;  /* 0x00bc0000d608783b */ /* 0x000f6e0000004200 */
        /* <DEDUP_REMOVED lines=19> */
[C---:B---3--:R-:W-:Y:S08]  /*b150*/  HMMA.16816.F32 R92, R28.reuse, R16, R92 ;  /* 0x000000101c5c723c */ /* 0x048ff0000000185c */
[C---:B------:R-:W-:Y:S08]  /*b160*/  HMMA.16816.F32 R96, R28.reuse, R18, R96 ;  /* 0x000000121c60723c */ /* 0x040ff00000001860 */
[C---:B----4-:R-:W-:Y:S08]  /*b170*/  HMMA.16816.F32 R104, R28.reuse, R12, R104 ;  /* 0x0000000c1c68723c */ /* 0x050ff00000001868 */
[C---:B------:R-:W-:Y:S08]  /*b180*/  HMMA.16816.F32 R108, R28.reuse, R14, R108 ;  /* 0x0000000e1c6c723c */ /* 0x040ff0000000186c */
[C---:B-----5:R-:W-:Y:S08]  /*b190*/  HMMA.16816.F32 R116, R28.reuse, R8, R116 ;  /* 0x000000081c74723c */ /* 0x060ff00000001874 */
        /* <DEDUP_REMOVED lines=29> */
.L_x_18:
[----:B------:R-:W-:-:S07]  /*b370*/  IADD3 R224, R3, -0x1, RZ ;  /* 0xffffffff03e07810 */ /* 0x000fce0007ffe0ff */
.L_x_21:
[----:B------:R-:W-:-:S13]  /*b380*/  ISETP.GE.AND P0, PT, R224, RZ, PT ;  /* 0x000000ffe000720c */ /* 0x000fda0003f06270 */
[----:B------:R-:W-:Y:S05]  /*b390*/  @!P0 BRA `(.L_x_22) ;  /* 0x00002e6000008947 */ /* 0x000fea0003800000 */
[----:B------:R-:W-:Y:S01]  /*b3a0*/  ULDC UR4, c[0x0][0x1a0] ;  /* 0x0000680000047ab9 */ /* 0x000fe20000000800 */
[----:B------:R-:W-:Y:S01]  /*b3b0*/  MOV R2, R167 ;  /* 0x000000a700027202 */ /* 0x000fe20000000f00 */
[----:B------:R-:W-:Y:S01]  /*b3c0*/  USHF.L.U32 UR4, UR4, 0x5, URZ ;  /* 0x0000000504047899 */ /* 0x000fe2000800063f */
[----:B------:R-:W-:Y:S01]  /*b3d0*/  MOV R3, R168 ;  /* 0x000000a800037202 */ /* 0x000fe20000000f00 */
[----:B------:R-:W-:Y:S01]  /*b3e0*/  IMAD.MOV.U32 R0, RZ, RZ, R165 ;  /* 0x000000ffff007224 */ /* 0x000fe200078e00a5 */
[----:B------:R-:W-:Y:S01]  /*b3f0*/  MOV R169, R166 ;  /* 0x000000a600a97202 */ /* 0x000fe20000000f00 */
[----:B------:R-:W-:Y:S01]  /*b400*/  IMAD.MOV.U32 R243, RZ, RZ, R249 ;  /* 0x000000fffff37224 */ /* 0x000fe200078e00f9 */
[----:B------:R-:W-:Y:S02]  /*b410*/  USHF.L.U64.HI UR5, UR4, 0x1, UR5 ;  /* 0x0000000104057899 */ /* 0x000fe40008010205 */
[----:B------:R-:W-:Y:S01]  /*b420*/  USHF.L.U32 UR4, UR4, 0x1, URZ ;  /* 0x0000000104047899 */ /* 0x000fe2000800063f */
[----:B------:R-:W-:Y:S05]  /*b430*/  BRA `(.L_x_23) ;  /* 0x0000017000007947 */ /* 0x000fea0003800000 */
.L_x_25:
[----:B------:R-:W-:Y:S04]  /*b440*/  IADD3 R165, R224, -0x1, RZ ;  /* 0xffffffffe0a57810 */ /* 0x000fe80007ffe0ff */
[----:B------:R-:W-:Y:S01]  /*b450*/  SHF.R.S32.HI R164, RZ, 0x1f, R165 ;  /* 0x0000001fffa47819 */ /* 0x000fe200000114a5 */
[C---:B------:R-:W-:Y:S04]  /*b460*/  IMAD.WIDE.U32 R166, R165.reuse, c[0x0][0x198], RZ ;  /* 0x00006600a5a67a25 */ /* 0x040fe800078e00ff */
[----:B------:R-:W-:Y:S04]  /*b470*/  IMAD R164, R164, c[0x0][0x198], RZ ;  /* 0x00006600a4a47a24 */ /* 0x000fe800078e02ff */
[----:B------:R-:W-:Y:S01]  /*b480*/  IMAD R164, R165, c[0x0][0x19c], R164 ;  /* 0x00006700a5a47a24 */ /* 0x000fe200078e02a4 */
[C---:B------:R-:W-:Y:S03]  /*b490*/  LEA R165, P1, R166.reuse, R226, 0x6 ;  /* 0x000000e2a6a57211 */ /* 0x040fe600078230ff */
[----:B------:R-:W-:Y:S01]  /*b4a0*/  IMAD.IADD R167, R167, 0x1, R164 ;  /* 0x00000001a7a77824 */ /* 0x000fe200078e02a4 */
[C---:B------:R-:W-:Y:S04]  /*b4b0*/  LEA R170, P2, R165.reuse, c[0x0][0x168], 0x1 ;  /* 0x00005a00a5aa7a11 */ /* 0x040fe800078408ff */
[----:B------:R-:W-:Y:S02]  /*b4c0*/  LEA.HI.X R164, R166, R229, R167, 0x6, P1 ;  /* 0x000000e5a6a47211 */ /* 0x000fe400008f34a7 */
[----:B------:R-:W-:Y:S02]  /*b4d0*/  IADD3 R172, P1, R170, UR10, RZ ;  /* 0x0000000aaaac7c10 */ /* 0x000fe4000ff3e0ff */
[----:B------:R-:W-:Y:S04]  /*b4e0*/  LEA.HI.X R171, R165, c[0x0][0x16c], R164, 0x1, P2 ;  /* 0x00005b00a5ab7a11 */ /* 0x000fe800010f0ca4 */
        /* <DEDUP_REMOVED lines=10> */
[----:B------:R-:W0:Y:S01]  /*b590*/  LDGDEPBAR ;  /* 0x00000000000079af */ /* 0x000e220000000000 */
[----:B------:R-:W-:-:S05]  /*b5a0*/  BRA `(.L_x_24) ;  /* 0x000009d000007947 */ /* 0x000fca0003800000 */
.L_x_23:
[----:B------:R-:W-:Y:S04]  /*b5b0*/  DEPBAR.LE SB0, 0x0 ;  /* 0x000080000000791a */ /* 0x000fe80000000000 */
[----:B------:R-:W-:Y:S01]  /*b5c0*/  BAR.SYNC.DEFER_BLOCKING 0x0 ;  /* 0x0000000000007b1d */ /* 0x000fe20000010000 */
[----:B------:R-:W-:Y:S01]  /*b5d0*/  SHF.R.S32.HI R171, RZ, 0x1f, R224 ;  /* 0x0000001fffab7819 */ /* 0x000fe200000114e0 */
[C---:B------:R-:W-:Y:S02]  /*b5e0*/  IMAD R168, R224.reuse, UR11, RZ ;  /* 0x0000000be0a87c24 */ /* 0x040fe4000f8e02ff */
[----:B------:R-:W-:Y:S04]  /*b5f0*/  IMAD.WIDE.U32 R244, R224, UR12, R242 ;  /* 0x0000000ce0f47c25 */ /* 0x000fe8000f8e00f2 */
[----:B------:R-:W-:Y:S01]  /*b600*/  IMAD R168, R171, UR12, R168 ;  /* 0x0000000caba87c24 */ /* 0x000fe2000f8e02a8 */
[----:B------:R-:W-:Y:S03]  /*b610*/  LEA R170, P1, R244, c[0x0][0x170], 0x1 ;  /* 0x00005c00f4aa7a11 */ /* 0x000fe600078208ff */
[----:B------:R-:W-:Y:S01]  /*b620*/  IMAD.IADD R168, R245, 0x1, R168 ;  /* 0x00000001f5a87824 */ /* 0x000fe200078e02a8 */
[----:B------:R-:W-:Y:S04]  /*b630*/  IADD3 R246, P0, R170, UR4, RZ ;  /* 0x00000004aaf67c10 */ /* 0x000fe8000ff1e0ff */
[----:B------:R-:W-:Y:S04]  /*b640*/  LEA.HI.X R171, R244, c[0x0][0x174], R168, 0x1, P1 ;  /* 0x00005d00f4ab7a11 */ /* 0x000fe800008f0ca8 */
[----:B------:R-:W-:Y:S02]  /*b650*/  IADD3.X R247, R171, UR5, RZ, P0, !PT ;  /* 0x00000005abf77c10 */ /* 0x000fe400087fe4ff */
        /* <DEDUP_REMOVED lines=11> */
[----:B------:R-:W2:Y:S07]  /*b710*/  LDSM.16.M88.4 R172, [R216+0x6000] ;  /* 0x00600000d8ac783b */ /* 0x000eae0000000200 */
        /* <DEDUP_REMOVED lines=8> */
[----:B------:R-:W2:Y:S03]  /*b7a0*/  LDSM.16.M88.4 R196, [R213+0x6000] ;  /* 0x00600000d5c4783b */ /* 0x000ea60000000200 */
        /* <DEDUP_REMOVED lines=125> */
.L_x_24:
        /* <DEDUP_REMOVED lines=160> */
[----:B------:R-:W-:Y:S02]  /*c980*/  FFMA.FTZ R60, R60, c[0x0][0x23c], -R191 ;  /* 0x00008f003c3c7a23 */ /* 0x000fe400000108bf */
[--C-:B------:R-:W-:Y:S01]  /*c990*/  FFMA.FTZ R252, R58, c[0x0][0x23c], -R189.reuse ;  /* 0x00008f003afc7a23 */ /* 0x100fe200000108bd */
[----:B---3--:R-:W-:Y:S01]  /*c9a0*/  F2FP.PACK_AB R162, R180, R7 ;  /* 0x00000007b4a2723e */ /* 0x008fe200000000ff */
[--C-:B------:R-:W-:Y:S02]  /*c9b0*/  FFMA.FTZ R59, R59, c[0x0][0x23c], -R189.reuse ;  /* 0x00008f003b3b7a23 */ /* 0x100fe400000108bd */
        /* <DEDUP_REMOVED lines=73> */
[----:B------:R-:W-:Y:S02]  /*ce50*/  FMUL.FTZ R73, R164, R73 ;  /* 0x00000049a4497220 */ /* 0x000fe40000410000 */
        /* <DEDUP_REMOVED lines=15> */
[----:B------:R-:W-:Y:S01]  /*cf50*/  FMUL.FTZ R81, R2, R81 ;  /* 0x0000005102517220 */ /* 0x000fe20000410000 */
[C---:B------:R-:W-:Y:S02]  /*cf60*/  HMMA.16816.F32 R76, R156.reuse, R176, R76 ;  /* 0x000000b09c4c723c */ /* 0x040fe4000000184c */
[----:B------:R-:W2:Y:S02]  /*cf70*/  MUFU.EX2 R247, R247 ;  /* 0x000000f700f77308 */ /* 0x000ea40000000800 */
[C---:B------:R-:W-:Y:S02]  /*cf80*/  FMUL.FTZ R82, R0.reuse, R82 ;  /* 0x0000005200527220 */ /* 0x040fe40000410000 */
[----:B------:R-:W-:Y:S01]  /*cf90*/  FMUL.FTZ R83, R0, R83 ;  /* 0x0000005300537220 */ /* 0x000fe20000410000 */
[----:B----4-:R-:W-:Y:S01]  /*cfa0*/  F2FP.PACK_AB R45, R245, R236 ;  /* 0x000000ecf52d723e */ /* 0x010fe200000000ff */
[--C-:B------:R-:W-:Y:S04]  /*cfb0*/  FFMA.FTZ R176, R20, c[0x0][0x23c], -R194.reuse ;  /* 0x00008f0014b07a23 */ /* 0x100fe800000108c2 */
[C---:B------:R-:W-:Y:S01]  /*cfc0*/  FMUL.FTZ R20, R164.reuse, R148 ;  /* 0x00000094a4147220 */ /* 0x040fe20000410000 */
[-C--:B------:R-:W-:Y:S01]  /*cfd0*/  HMMA.16816.F32 R80, R156, R178.reuse, R80 ;  /* 0x000000b29c50723c */ /* 0x080fe20000001850 */
[----:B------:R-:W-:Y:S02]  /*cfe0*/  MUFU.EX2 R244, R244 ;  /* 0x000000f400f47308 */ /* 0x000fe40000000800 */
[C---:B------:R-:W-:Y:S02]  /*cff0*/  FMUL.FTZ R84, R164.reuse, R84 ;  /* 0x00000054a4547220 */ /* 0x040fe40000410000 */
[C---:B------:R-:W-:Y:S02]  /*d000*/  FMUL.FTZ R85, R164.reuse, R85 ;  /* 0x00000055a4557220 */ /* 0x040fe40000410000 */
[C---:B------:R-:W-:Y:S02]  /*d010*/  FMUL.FTZ R86, R3.reuse, R86 ;  /* 0x0000005603567220 */ /* 0x040fe40000410000 */
[----:B------:R-:W-:Y:S02]  /*d020*/  FMUL.FTZ R87, R3, R87 ;  /* 0x0000005703577220 */ /* 0x000fe40000410000 */
[----:B------:R-:W4:Y:S01]  /*d030*/  MUFU.EX2 R249, R249 ;  /* 0x000000f900f97308 */ /* 0x000f220000000800 */
[--C-:B------:R-:W-:Y:S01]  /*d040*/  FFMA.FTZ R177, R21, c[0x0][0x23c], -R194.reuse ;  /* 0x00008f0015b17a23 */ /* 0x100fe200000108c2 */
[----:B--2---:R-:W-:Y:S01]  /*d050*/  F2FP.PACK_AB R46, R247, R238 ;  /* 0x000000eef72e723e */ /* 0x004fe200000000ff */
[----:B------:R-:W-:Y:S02]  /*d060*/  FMUL.FTZ R21, R164, R149 ;  /* 0x00000095a4157220 */ /* 0x000fe40000410000 */
[C---:B------:R-:W-:Y:S04]  /*d070*/  HMMA.16816.F32 R84, R160.reuse, R178, R84 ;  /* 0x000000b2a054723c */ /* 0x040fe80000001854 */
[C---:B------:R-:W-:Y:S01]  /*d080*/  FMUL.FTZ R104, R2.reuse, R104 ;  /* 0x0000006802687220 */ /* 0x040fe20000410000 */
[----:B------:R-:W-:Y:S01]  /*d090*/  MUFU.EX2 R176, R176 ;  /* 0x000000b000b07308 */ /* 0x000fe20000000800 */
[----:B------:R-:W-:Y:S02]  /*d0a0*/  FMUL.FTZ R105, R2, R105 ;  /* 0x0000006902697220 */ /* 0x000fe40000410000 */
[-C--:B-1----:R-:W-:Y:S04]  /*d0b0*/  HMMA.16816.F32 R88, R160, R152.reuse, R88 ;  /* 0x00000098a058723c */ /* 0x082fe80000001858 */
[--C-:B------:R-:W-:Y:S02]  /*d0c0*/  FFMA.FTZ R178, R22, c[0x0][0x23c], -R193.reuse ;  /* 0x00008f0016b27a23 */ /* 0x100fe400000108c1 */
[----:B------:R-:W-:Y:S01]  /*d0d0*/  FMUL.FTZ R22, R3, R150 ;  /* 0x0000009603167220 */ /* 0x000fe20000410000 */
[----:B------:R-:W1:Y:S01]  /*d0e0*/  MUFU.EX2 R177, R177 ;  /* 0x000000b100b17308 */ /* 0x000e620000000800 */
[C---:B------:R-:W-:Y:S04]  /*d0f0*/  HMMA.16816.F32 R92, R156.reuse, R152, R92 ;  /* 0x000000989c5c723c */ /* 0x040fe8000000185c */
[----:B----4-:R-:W-:Y:S01]  /*d100*/  F2FP.PACK_AB R47, R249, R244 ;  /* 0x000000f4f92f723e */ /* 0x010fe200000000ff */
[--C-:B------:R-:W-:Y:S02]  /*d110*/  FFMA.FTZ R179, R23, c[0x0][0x23c], -R193.reuse ;  /* 0x00008f0017b37a23 */ /* 0x100fe400000108c1 */
[C---:B------:R-:W-:Y:S01]  /*d120*/  FMUL.FTZ R23, R3.reuse, R151 ;  /* 0x0000009703177220 */ /* 0x040fe20000410000 */
[-C--:B------:R-:W-:Y:S01]  /*d130*/  HMMA.16816.F32 R96, R156, R154.reuse, R96 ;  /* 0x0000009a9c60723c */ /* 0x080fe20000001860 */
[----:B------:R-:W2:Y:S01]  /*d140*/  LDSM.16.MT88.4 R148, [R214+0xb000] ;  /* 0x00b00000d694783b */ /* 0x000ea20000004200 */
[----:B------:R-:W-:Y:S02]  /*d150*/  MUFU.EX2 R178, R178 ;  /* 0x000000b200b27308 */ /* 0x000fe40000000800 */
[C---:B------:R-:W-:Y:S02]  /*d160*/  FMUL.FTZ R106, R0.reuse, R106 ;  /* 0x0000006a006a7220 */ /* 0x040fe40000410000 */
[----:B------:R-:W-:Y:S02]  /*d170*/  FMUL.FTZ R107, R0, R107 ;  /* 0x0000006b006b7220 */ /* 0x000fe40000410000 */
[C---:B------:R-:W-:Y:S01]  /*d180*/  HMMA.16816.F32 R100, R160.reuse, R154, R100 ;  /* 0x0000009aa064723c */ /* 0x040fe20000001864 */
[----:B------:R-:W-:Y:S03]  /*d190*/  LDSM.16.MT88.4 R152, [R214+0xa400] ;  /* 0x00a40000d698783b */ /* 0x000fe60000004200 */
[C---:B------:R-:W-:Y:S01]  /*d1a0*/  FMUL.FTZ R108, R2.reuse, R108 ;  /* 0x0000006c026c7220 */ /* 0x040fe20000410000 */
[----:B------:R-:W4:Y:S01]  /*d1b0*/  MUFU.EX2 R179, R179 ;  /* 0x000000b300b37308 */ /* 0x000f220000000800 */
[----:B------:R-:W-:Y:S02]  /*d1c0*/  FMUL.FTZ R109, R2, R109 ;  /* 0x0000006d026d7220 */ /* 0x000fe40000410000 */
[-C--:B---3--:R-:W-:Y:S04]  /*d1d0*/  HMMA.16816.F32 R20, R160, R172.reuse, R20 ;  /* 0x000000aca014723c */ /* 0x088fe80000001814 */
[C---:B------:R-:W-:Y:S02]  /*d1e0*/  FMUL.FTZ R110, R0.reuse, R110 ;  /* 0x0000006e006e7220 */ /* 0x040fe40000410000 */
[----:B------:R-:W-:Y:S01]  /*d1f0*/  FMUL.FTZ R111, R0, R111 ;  /* 0x0000006f006f7220 */ /* 0x000fe20000410000 */
[----:B------:R-:W-:Y:S01]  /*d200*/  MUFU.EX2 R192, R192 ;  /* 0x000000c000c07308 */ /* 0x000fe20000000800 */
[C---:B------:R-:W-:Y:S04]  /*d210*/  HMMA.16816.F32 R104, R156.reuse, R172, R104 ;  /* 0x000000ac9c68723c */ /* 0x040fe80000001868 */
[C---:B------:R-:W-:Y:S02]  /*d220*/  FMUL.FTZ R112, R164.reuse, R112 ;  /* 0x00000070a4707220 */ /* 0x040fe40000410000 */
[----:B------:R-:W-:Y:S02]  /*d230*/  FMUL.FTZ R113, R164, R113 ;  /* 0x00000071a4717220 */ /* 0x000fe40000410000 */
[-C--:B------:R-:W-:Y:S01]  /*d240*/  HMMA.16816.F32 R108, R156, R174.reuse, R108 ;  /* 0x000000ae9c6c723c */ /* 0x080fe2000000186c */
[----:B------:R-:W3:Y:S03]  /*d250*/  MUFU.EX2 R195, R195 ;  /* 0x000000c300c37308 */ /* 0x000ee60000000800 */
[C---:B------:R-:W-:Y:S02]  /*d260*/  FMUL.FTZ R114, R3.reuse, R114 ;  /* 0x0000007203727220 */ /* 0x040fe40000410000 */
[C---:B------:R-:W-:Y:S02]  /*d270*/  FMUL.FTZ R115, R3.reuse, R115 ;  /* 0x0000007303737220 */ /* 0x040fe40000410000 */
[--C-:B------:R-:W-:Y:S03]  /*d280*/  FFMA.FTZ R172, R34, c[0x0][0x23c], -R193.reuse ;  /* 0x00008f0022ac7a23 */ /* 0x100fe600000108c1 */
[----:B------:R-:W-:Y:S01]  /*d290*/  MUFU.EX2 R196, R196 ;  /* 0x000000c400c47308 */ /* 0x000fe20000000800 */
[----:B------:R-:W-:Y:S01]  /*d2a0*/  FMUL.FTZ R34, R3, R146 ;  /* 0x0000009203227220 */ /* 0x000fe20000410000 */
[C---:B------:R-:W-:Y:S04]  /*d2b0*/  HMMA.16816.F32 R112, R160.reuse, R174, R112 ;  /* 0x000000aea070723c */ /* 0x040fe80000001870 */
[----:B------:R-:W-:Y:S02]  /*d2c0*/  FFMA.FTZ R173, R35, c[0x0][0x23c], -R193 ;  /* 0x00008f0023ad7a23 */ /* 0x000fe400000108c1 */
[----:B------:R-:W-:Y:S02]  /*d2d0*/  FMUL.FTZ R35, R3, R147 ;  /* 0x0000009303237220 */ /* 0x000fe40000410000 */
[----:B------:R-:W5:Y:S01]  /*d2e0*/  LDSM.16.MT88.4 R144, [R212+0xb000] ;  /* 0x00b00000d490783b */ /* 0x000f620000004200 */
[--C-:B------:R-:W-:Y:S01]  /*d2f0*/  FFMA.FTZ R174, R24, c[0x0][0x23c], -R191.reuse ;  /* 0x00008f0018ae7a23 */ /* 0x100fe200000108bf */
[----:B------:R-:W-:Y:S02]  /*d300*/  MUFU.EX2 R172, R172 ;  /* 0x000000ac00ac7308 */ /* 0x000fe40000000800 */
[C---:B------:R-:W-:Y:S01]  /*d310*/  FMUL.FTZ R24, R164.reuse, R140 ;  /* 0x0000008ca4187220 */ /* 0x040fe20000410000 */
[-C--:B--2---:R-:W-:Y:S03]  /*d320*/  HMMA.16816.F32 R32, R160, R148.reuse, R32 ;  /* 0x00000094a020723c */ /* 0x084fe60000001820 */
[----:B------:R-:W-:Y:S02]  /*d330*/  FFMA.FTZ R175, R25, c[0x0][0x23c], -R191 ;  /* 0x00008f0019af7a23 */ /* 0x000fe400000108bf */
[----:B------:R-:W-:Y:S02]  /*d340*/  FMUL.FTZ R25, R164, R141 ;  /* 0x0000008da4197220 */ /* 0x000fe40000410000 */
[----:B------:R-:W2:Y:S01]  /*d350*/  LDSM.16.MT88.4 R140, [R214+0x9400] ;  /* 0x00940000d68c783b */ /* 0x000ea20000004200 */
[C---:B------:R-:W-:Y:S01]  /*d360*/  HMMA.16816.F32 R116, R156.reuse, R148, R116 ;  /* 0x000000949c74723c */ /* 0x040fe20000001874 */
[----:B------:R-:W1:Y:S03]  /*d370*/  MUFU.EX2 R173, R173 ;  /* 0x000000ad00ad7308 */ /* 0x000e660000000800 */
[C---:B------:R-:W-:Y:S02]  /*d380*/  FMUL.FTZ R128, R2.reuse, R128 ;  /* 0x0000008002807220 */ /* 0x040fe40000410000 */
[----:B------:R-:W-:Y:S02]  /*d390*/  FMUL.FTZ R129, R2, R129 ;  /* 0x0000008102817220 */ /* 0x000fe40000410000 */
[-C--:B------:R-:W-:Y:S03]  /*d3a0*/  HMMA.16816.F32 R120, R156, R150.reuse, R120 ;  /* 0x000000969c78723c */ /* 0x080fe60000001878 */
[----:B------:R-:W-:Y:S01]  /*d3b0*/  MUFU.EX2 R174, R174 ;  /* 0x000000ae00ae7308 */ /* 0x000fe20000000800 */
[C---:B------:R-:W-:Y:S02]  /*d3c0*/  FMUL.FTZ R130, R0.reuse, R130 ;  /* 0x0000008200827220 */ /* 0x040fe40000410000 */
[----:B------:R-:W-:Y:S02]  /*d3d0*/  FMUL.FTZ R131, R0, R131 ;  /* 0x0000008300837220 */ /* 0x000fe40000410000 */
[C---:B------:R-:W-:Y:S01]  /*d3e0*/  HMMA.16816.F32 R124, R160.reuse, R150, R124 ;  /* 0x00000096a07c723c */ /* 0x040fe2000000187c */
[----:B------:R-:W2:Y:S03]  /*d3f0*/  LDSM.16.MT88.4 R148, [R212+0x9400] ;  /* 0x00940000d494783b */ /* 0x000ea60000004200 */
[C---:B------:R-:W-:Y:S01]  /*d400*/  FMUL.FTZ R132, R2.reuse, R132 ;  /* 0x0000008402847220 */ /* 0x040fe20000410000 */
[----:B------:R-:W3:Y:S01]  /*d410*/  MUFU.EX2 R175, R175 ;  /* 0x000000af00af7308 */ /* 0x000ee20000000800 */
[----:B------:R-:W-:Y:S02]  /*d420*/  FMUL.FTZ R133, R2, R133 ;  /* 0x0000008502857220 */ /* 0x000fe40000410000 */
[C---:B------:R-:W-:Y:S01]  /*d430*/  FMUL.FTZ R134, R0.reuse, R134 ;  /* 0x0000008600867220 */ /* 0x040fe20000410000 */
[-C--:B-----5:R-:W-:Y:S03]  /*d440*/  HMMA.16816.F32 R24, R160, R144.reuse, R24 ;  /* 0x00000090a018723c */ /* 0x0a0fe60000001818 */
[----:B------:R-:W-:Y:S03]  /*d450*/  FMUL.FTZ R135, R0, R135 ;  /* 0x0000008700877220 */ /* 0x000fe60000410000 */
[----:B------:R-:W5:Y:S01]  /*d460*/  MUFU.EX2 R197, R197 ;  /* 0x000000c500c57308 */ /* 0x000f620000000800 */
[C---:B------:R-:W-:Y:S01]  /*d470*/  FMUL.FTZ R28, R164.reuse, R136 ;  /* 0x00000088a41c7220 */ /* 0x040fe20000410000 */
[----:B-1----:R-:W-:Y:S01]  /*d480*/  F2FP.PACK_AB R136, R177, R176 ;  /* 0x000000b0b188723e */ /* 0x002fe200000000ff */
[----:B------:R-:W-:Y:S01]  /*d490*/  FMUL.FTZ R29, R164, R137 ;  /* 0x00000089a41d7220 */ /* 0x000fe20000410000 */
[C---:B------:R-:W-:Y:S04]  /*d4a0*/  HMMA.16816.F32 R128, R156.reuse, R144, R128 ;  /* 0x000000909c80723c */ /* 0x040fe80000001880 */
[----:B----4-:R-:W-:Y:S01]  /*d4b0*/  F2FP.PACK_AB R137, R179, R178 ;  /* 0x000000b2b389723e */ /* 0x010fe200000000ff */
[----:B------:R-:W-:Y:S01]  /*d4c0*/  FMUL.FTZ R30, R3, R138 ;  /* 0x0000008a031e7220 */ /* 0x000fe20000410000 */
[----:B------:R-:W-:Y:S01]  /*d4d0*/  MUFU.EX2 R198, R198 ;  /* 0x000000c600c67308 */ /* 0x000fe20000000800 */
[----:B---3--:R-:W-:Y:S01]  /*d4e0*/  F2FP.PACK_AB R138, R195, R192 ;  /* 0x000000c0c38a723e */ /* 0x008fe200000000ff */
[-C--:B------:R-:W-:Y:S04]  /*d4f0*/  HMMA.16816.F32 R132, R156, R146.reuse, R132 ;  /* 0x000000929c84723c */ /* 0x080fe80000001884 */
[----:B------:R-:W-:Y:S01]  /*d500*/  FMUL.FTZ R31, R3, R139 ;  /* 0x0000008b031f7220 */ /* 0x000fe20000410000 */
[----:B------:R-:W-:Y:S01]  /*d510*/  F2FP.PACK_AB R139, R173, R172 ;  /* 0x000000acad8b723e */ /* 0x000fe200000000ff */
[--C-:B------:R-:W-:Y:S01]  /*d520*/  FFMA.FTZ R64, R64, c[0x0][0x23c], -R194.reuse ;  /* 0x00008f0040407a23 */ /* 0x100fe200000108c2 */
[----:B------:R-:W-:Y:S01]  /*d530*/  F2FP.PACK_AB R144, R175, R174 ;  /* 0x000000aeaf90723e */ /* 0x000fe200000000ff */
[----:B------:R-:W1:Y:S01]  /*d540*/  MUFU.EX2 R199, R199 ;  /* 0x000000c700c77308 */ /* 0x000e620000000800 */
[----:B------:R-:W-:Y:S02]  /*d550*/  FFMA.FTZ R194, R65, c[0x0][0x23c], -R194 ;  /* 0x00008f0041c27a23 */ /* 0x000fe400000108c2 */
[----:B------:R-:W-:Y:S04]  /*d560*/  HMMA.16816.F32 R28, R160, R146, R28 ;  /* 0x00000092a01c723c */ /* 0x000fe8000000181c */
[----:B-----5:R-:W-:Y:S01]  /*d570*/  F2FP.PACK_AB R145, R197, R196 ;  /* 0x000000c4c591723e */ /* 0x020fe200000000ff */
[--C-:B------:R-:W-:Y:S02]  /*d580*/  FFMA.FTZ R66, R66, c[0x0][0x23c], -R193.reuse ;  /* 0x00008f0042427a23 */ /* 0x100fe400000108c1 */
[----:B------:R-:W-:Y:S01]  /*d590*/  MUFU.EX2 R200, R200 ;  /* 0x000000c800c87308 */ /* 0x000fe20000000800 */
[-C--:B--2---:R-:W-:Y:S05]  /*d5a0*/  HMMA.16816.F32 R8, R136, R140.reuse, R8 ;  /* 0x0000008c8808723c */ /* 0x084fea0000001808 */
        /* <DEDUP_REMOVED lines=9> */
[----:B------:R-:W-:Y:S01]  /*d640*/  MUFU.EX2 R158, R60 ;  /* 0x0000003c009e7308 */ /* 0x000fe20000000800 */
[----:B------:R-:W-:Y:S01]  /*d650*/  FADD.FTZ R170, R170, R169 ;  /* 0x000000a9aaaa7221 */ /* 0x000fe20000010000 */
[----:B------:R-:W-:Y:S01]  /*d660*/  MOV R169, R166 ;  /* 0x000000a600a97202 */ /* 0x000fe20000000f00 */
[----:B------:R-:W-:Y:S02]  /*d670*/  FADD.FTZ R6, R6, R5 ;  /* 0x0000000506067221 */ /* 0x000fe40000010000 */
[----:B------:R-:W-:Y:S02]  /*d680*/  FADD.FTZ R184, R184, R181 ;  /* 0x000000b5b8b87221 */ /* 0x000fe40000010000 */
[----:B------:R-:W-:Y:S02]  /*d690*/  FADD.FTZ R186, R186, R183 ;  /* 0x000000b7baba7221 */ /* 0x000fe40000010000 */
[----:B------:R-:W-:Y:S01]  /*d6a0*/  FADD.FTZ R7, R7, R170 ;  /* 0x000000aa07077221 */ /* 0x000fe20000010000 */
[----:B------:R1:W-:Y:S01]  /*d6b0*/  MUFU.EX2 R65, R194 ;  /* 0x000000c200417308 */ /* 0x0003e20000000800 */
[----:B------:R-:W-:Y:S02]  /*d6c0*/  FADD.FTZ R171, R171, R6 ;  /* 0x00000006abab7221 */ /* 0x000fe40000010000 */
[----:B------:R-:W-:Y:S01]  /*d6d0*/  FADD.FTZ R185, R185, R184 ;  /* 0x000000b8b9b97221 */ /* 0x000fe20000010000 */
[----:B--2---:R-:W-:Y:S01]  /*d6e0*/  F2FP.PACK_AB R147, R201, R200 ;  /* 0x000000c8c993723e */ /* 0x004fe200000000ff */
[----:B------:R-:W-:Y:S02]  /*d6f0*/  FADD.FTZ R187, R187, R186 ;  /* 0x000000babbbb7221 */ /* 0x000fe40000010000 */
[----:B------:R-:W-:Y:S02]  /*d700*/  FADD.FTZ R7, R180, R7 ;  /* 0x00000007b4077221 */ /* 0x000fe40000010000 */
[----:B------:R-:W-:Y:S01]  /*d710*/  FADD.FTZ R171, R182, R171 ;  /* 0x000000abb6ab7221 */ /* 0x000fe20000010000 */
[----:B------:R-:W-:Y:S01]  /*d720*/  MUFU.EX2 R202, R202 ;  /* 0x000000ca00ca7308 */ /* 0x000fe20000000800 */
[C---:B------:R-:W-:Y:S04]  /*d730*/  HMMA.16816.F32 R12, R144.reuse, R140, R12 ;  /* 0x0000008c900c723c */ /* 0x040fe8000000180c */
[----:B------:R-:W-:Y:S02]  /*d740*/  FADD.FTZ R185, R188, R185 ;  /* 0x000000b9bcb97221 */ /* 0x000fe40000010000 */
[----:B------:R-:W-:Y:S02]  /*d750*/  FADD.FTZ R187, R190, R187 ;  /* 0x000000bbbebb7221 */ /* 0x000fe40000010000 */
[-C--:B------:R-:W-:Y:S01]  /*d760*/  HMMA.16816.F32 R16, R144, R142.reuse, R16 ;  /* 0x0000008e9010723c */ /* 0x080fe20000001810 */
[----:B------:R-:W2:Y:S03]  /*d770*/  MUFU.EX2 R203, R203 ;  /* 0x000000cb00cb7308 */ /* 0x000ea60000000800 */
[----:B------:R-:W-:Y:S02]  /*d780*/  FADD.FTZ R176, R176, R7 ;  /* 0x00000007b0b07221 */ /* 0x000fe40000010000 */
[--C-:B-1----:R-:W-:Y:S02]  /*d790*/  FFMA.FTZ R194, R57, c[0x0][0x23c], -R191.reuse ;  /* 0x00008f0039c27a23 */ /* 0x102fe400000108bf */
[C---:B------:R-:W-:Y:S01]  /*d7a0*/  HMMA.16816.F32 R68, R136.reuse, R142, R68 ;  /* 0x0000008e8844723c */ /* 0x040fe20000001844 */
[----:B------:R-:W1:Y:S02]  /*d7b0*/  LDSM.16.MT88.4 R140, [R212+0xa400] ;  /* 0x00a40000d48c783b */ /* 0x000e640000004200 */
[----:B------:R-:W-:Y:S01]  /*d7c0*/  MUFU.EX2 R204, R204 ;  /* 0x000000cc00cc7308 */ /* 0x000fe20000000800 */
[----:B------:R-:W-:Y:S02]  /*d7d0*/  FFMA.FTZ R191, R61, c[0x0][0x23c], -R191 ;  /* 0x00008f003dbf7a23 */ /* 0x000fe400000108bf */
[----:B------:R-:W-:Y:S02]  /*d7e0*/  FADD.FTZ R178, R178, R171 ;  /* 0x000000abb2b27221 */ /* 0x000fe40000010000 */
[-C--:B------:R-:W-:Y:S01]  /*d7f0*/  HMMA.16816.F32 R72, R136, R148.reuse, R72 ;  /* 0x000000948848723c */ /* 0x080fe20000001848 */
[----:B------:R-:W-:Y:S03]  /*d800*/  LDSM.16.MT88.4 R56, [R214+0xac00] ;  /* 0x00ac0000d638783b */ /* 0x000fe60000004200 */
[----:B------:R-:W-:Y:S01]  /*d810*/  FADD.FTZ R174, R174, R185 ;  /* 0x000000b9aeae7221 */ /* 0x000fe20000010000 */
[----:B------:R-:W3:Y:S01]  /*d820*/  MUFU.EX2 R205, R205 ;  /* 0x000000cd00cd7308 */ /* 0x000ee20000000800 */
[----:B------:R-:W-:Y:S02]  /*d830*/  FADD.FTZ R196, R196, R187 ;  /* 0x000000bbc4c47221 */ /* 0x000fe40000010000 */
[C---:B------:R-:W-:Y:S04]  /*d840*/  HMMA.16816.F32 R76, R144.reuse, R148, R76 ;  /* 0x00000094904c723c */ /* 0x040fe8000000184c */
[----:B------:R-:W-:Y:S02]  /*d850*/  FADD.FTZ R177, R177, R176 ;  /* 0x000000b0b1b17221 */ /* 0x000fe40000010000 */
[----:B------:R-:W-:Y:S01]  /*d860*/  FADD.FTZ R179, R179, R178 ;  /* 0x000000b2b3b37221 */ /* 0x000fe20000010000 */
[----:B------:R-:W-:Y:S01]  /*d870*/  MUFU.EX2 R206, R206 ;  /* 0x000000ce00ce7308 */ /* 0x000fe20000000800 */
[-C--:B------:R-:W-:Y:S04]  /*d880*/  HMMA.16816.F32 R80, R144, R150.reuse, R80 ;  /* 0x000000969050723c */ /* 0x080fe80000001850 */
[----:B------:R-:W-:Y:S02]  /*d890*/  FADD.FTZ R175, R175, R174 ;  /* 0x000000aeafaf7221 */ /* 0x000fe40000010000 */
[----:B------:R-:W-:Y:S02]  /*d8a0*/  FADD.FTZ R197, R197, R196 ;  /* 0x000000c4c5c57221 */ /* 0x000fe40000010000 */
[C---:B------:R-:W-:Y:S01]  /*d8b0*/  HMMA.16816.F32 R84, R136.reuse, R150, R84 ;  /* 0x000000968854723c */ /* 0x040fe20000001854 */
[----:B------:R-:W4:Y:S03]  /*d8c0*/  MUFU.EX2 R207, R207 ;  /* 0x000000cf00cf7308 */ /* 0x000f260000000800 */
[----:B------:R-:W-:Y:S02]  /*d8d0*/  FADD.FTZ R192, R192, R177 ;  /* 0x000000b1c0c07221 */ /* 0x000fe40000010000 */
[----:B------:R-:W-:Y:S02]  /*d8e0*/  FADD.FTZ R172, R172, R179 ;  /* 0x000000b3acac7221 */ /* 0x000fe40000010000 */
[-C--:B------:R-:W-:Y:S03]  /*d8f0*/  HMMA.16816.F32 R88, R136, R152.reuse, R88 ;  /* 0x000000988858723c */ /* 0x080fe60000001858 */
[----:B------:R-:W-:Y:S01]  /*d900*/  MUFU.EX2 R208, R208 ;  /* 0x000000d000d07308 */ /* 0x000fe20000000800 */
[----:B------:R-:W-:Y:S02]  /*d910*/  FADD.FTZ R198, R198, R175 ;  /* 0x000000afc6c67221 */ /* 0x000fe40000010000 */
[----:B------:R-:W-:Y:S02]  /*d920*/  FADD.FTZ R200, R200, R197 ;  /* 0x000000c5c8c87221 */ /* 0x000fe40000010000 */
[C---:B------:R-:W-:Y:S04]  /*d930*/  HMMA.16816.F32 R92, R144.reuse, R152, R92 ;  /* 0x00000098905c723c */ /* 0x040fe8000000185c */
[----:B------:R-:W-:Y:S01]  /*d940*/  FADD.FTZ R195, R195, R192 ;  /* 0x000000c0c3c37221 */ /* 0x000fe20000010000 */
[----:B------:R-:W5:Y:S01]  /*d950*/  MUFU.EX2 R209, R209 ;  /* 0x000000d100d17308 */ /* 0x000f620000000800 */
        /* <DEDUP_REMOVED lines=22> */
[----:B------:R-:W1:Y:S01]  /*dac0*/  MUFU.EX2 R64, R64 ;  /* 0x0000004000407308 */ /* 0x000e620000000800 */
[-C--:B------:R-:W-:Y:S08]  /*dad0*/  HMMA.16816.F32 R32, R136, R36.reuse, R32 ;  /* 0x000000248820723c */ /* 0x080ff00000001820 */
[C---:B------:R-:W-:Y:S01]  /*dae0*/  HMMA.16816.F32 R116, R144.reuse, R36, R116 ;  /* 0x000000249074723c */ /* 0x040fe20000001874 */
[----:B------:R-:W-:Y:S06]  /*daf0*/  MUFU.EX2 R66, R66 ;  /* 0x0000004200427308 */ /* 0x000fec0000000800 */
        /* <DEDUP_REMOVED lines=14> */
[----:B------:R-:W-:Y:S01]  /*dbe0*/  MUFU.EX2 R194, R194 ;  /* 0x000000c200c27308 */ /* 0x000fe20000000800 */
[C---:B------:R-:W-:Y:S04]  /*dbf0*/  HMMA.16816.F32 R128, R144.reuse, R48, R128 ;  /* 0x000000309080723c */ /* 0x040fe80000001880 */
[----:B------:R-:W-:Y:S02]  /*dc00*/  FADD.FTZ R208, R208, R205 ;  /* 0x000000cdd0d07221 */ /* 0x000fe40000010000 */
[----:B------:R-:W-:Y:S02]  /*dc10*/  FADD.FTZ R207, R207, R206 ;  /* 0x000000cecfcf7221 */ /* 0x000fe40000010000 */
[-C--:B------:R-:W-:Y:S01]  /*dc20*/  HMMA.16816.F32 R132, R144, R50.reuse, R132 ;  /* 0x000000329084723c */ /* 0x080fe20000001884 */
[----:B------:R-:W2:Y:S03]  /*dc30*/  MUFU.EX2 R252, R252 ;  /* 0x000000fc00fc7308 */ /* 0x000ea60000000800 */
[----:B------:R-:W-:Y:S04]  /*dc40*/  FADD.FTZ R209, R209, R208 ;  /* 0x000000d0d1d17221 */ /* 0x000fe80000010000 */
[----:B------:R-:W-:Y:S01]  /*dc50*/  HMMA.16816.F32 R28, R136, R50, R28 ;  /* 0x00000032881c723c */ /* 0x000fe2000000181c */
[----:B------:R-:W3:Y:S02]  /*dc60*/  LDSM.16.MT88.4 R48, [R214+0xa800] ;  /* 0x00a80000d630783b */ /* 0x000ee40000004200 */
[----:B------:R-:W-:Y:S01]  /*dc70*/  MUFU.EX2 R191, R191 ;  /* 0x000000bf00bf7308 */ /* 0x000fe20000000800 */
[----:B-1----:R-:W-:Y:S03]  /*dc80*/  FADD.FTZ R209, R248, R209 ;  /* 0x000000d1f8d17221 */ /* 0x002fe60000010000 */
[--C-:B------:R-:W-:Y:S01]  /*dc90*/  FFMA.FTZ R136, R62, c[0x0][0x23c], -R189.reuse ;  /* 0x00008f003e887a23 */ /* 0x100fe200000108bd */
[-C--:B------:R-:W-:Y:S05]  /*dca0*/  HMMA.16816.F32 R8, R36, R40.reuse, R8 ;  /* 0x000000282408723c */ /* 0x080fea0000001808 */
[----:B------:R-:W-:Y:S01]  /*dcb0*/  FFMA.FTZ R189, R63, c[0x0][0x23c], -R189 ;  /* 0x00008f003fbd7a23 */ /* 0x000fe200000108bd */
[----:B------:R-:W-:Y:S01]  /*dcc0*/  F2FP.PACK_AB R137, R250, R248 ;  /* 0x000000f8fa89723e */ /* 0x000fe200000000ff */
[----:B------:R-:W-:Y:S01]  /*dcd0*/  LDSM.16.MT88.4 R60, [R212+0xac00] ;  /* 0x00ac0000d43c783b */ /* 0x000fe20000004200 */
[C---:B------:R-:W-:Y:S01]  /*dce0*/  HMMA.16816.F32 R12, R44.reuse, R40, R12 ;  /* 0x000000282c0c723c */ /* 0x040fe2000000180c */
[----:B------:R1:W4:Y:S03]  /*dcf0*/  MUFU.EX2 R159, R136 ;  /* 0x00000088009f7308 */ /* 0x0003260000000800 */
[----:B------:R-:W-:Y:S01]  /*dd00*/  F2FP.PACK_AB R138, R65, R64 ;  /* 0x00000040418a723e */ /* 0x000fe200000000ff */
[----:B--2---:R-:W-:Y:S01]  /*dd10*/  FADD.FTZ R249, R252, R249 ;  /* 0x000000f9fcf97221 */ /* 0x004fe20000010000 */
[C---:B------:R-:W-:Y:S01]  /*dd20*/  F2FP.PACK_AB R139, R193.reuse, R66 ;  /* 0x00000042c18b723e */ /* 0x040fe200000000ff */
[----:B------:R-:W-:Y:S01]  /*dd30*/  FADD.FTZ R209, R250, R209 ;  /* 0x000000d1fad17221 */ /* 0x000fe20000010000 */
[-C--:B------:R-:W-:Y:S03]  /*dd40*/  HMMA.16816.F32 R16, R44, R42.reuse, R16 ;  /* 0x0000002a2c10723c */ /* 0x080fe60000001810 */
[----:B------:R-:W2:Y:S01]  /*dd50*/  MUFU.EX2 R189, R189 ;  /* 0x000000bd00bd7308 */ /* 0x000ea20000000800 */
[----:B------:R-:W-:Y:S02]  /*dd60*/  FADD.FTZ R249, R4, R249 ;  /* 0x000000f904f97221 */ /* 0x000fe40000010000 */
[----:B------:R-:W-:Y:S02]  /*dd70*/  FADD.FTZ R66, R66, R209 ;  /* 0x000000d142427221 */ /* 0x000fe40000010000 */
[C---:B------:R-:W-:Y:S01]  /*dd80*/  HMMA.16816.F32 R68, R36.reuse, R42, R68 ;  /* 0x0000002a2444723c */ /* 0x040fe20000001844 */
[----:B------:R-:W5:Y:S03]  /*dd90*/  LDSM.16.MT88.4 R40, [R212+0xa800] ;  /* 0x00a80000d428783b */ /* 0x000f660000004200 */
[----:B------:R-:W-:Y:S04]  /*dda0*/  FADD.FTZ R234, R193, R66 ;  /* 0x00000042c1ea7221 */ /* 0x000fe80000010000 */
[-C--:B------:R-:W-:Y:S04]  /*ddb0*/  HMMA.16816.F32 R72, R36, R140.reuse, R72 ;  /* 0x0000008c2448723c */ /* 0x080fe80000001848 */
[C---:B-1----:R-:W-:Y:S01]  /*ddc0*/  F2FP.PACK_AB R136, R251.reuse, R246 ;  /* 0x000000f6fb88723e */ /* 0x042fe200000000ff */
[----:B------:R-:W-:Y:S03]  /*ddd0*/  FADD.FTZ R246, R246, R207 ;  /* 0x000000cff6f67221 */ /* 0x000fe60000010000 */
[C---:B------:R-:W-:Y:S04]  /*dde0*/  HMMA.16816.F32 R76, R44.reuse, R140, R76 ;  /* 0x0000008c2c4c723c */ /* 0x040fe8000000184c */
[----:B------:R-:W-:Y:S04]  /*ddf0*/  FADD.FTZ R251, R251, R246 ;  /* 0x000000f6fbfb7221 */ /* 0x000fe80000010000 */
[-C--:B------:R-:W-:Y:S04]  /*de00*/  HMMA.16816.F32 R80, R44, R142.reuse, R80 ;  /* 0x0000008e2c50723c */ /* 0x080fe80000001850 */
[----:B------:R-:W-:Y:S04]  /*de10*/  FADD.FTZ R64, R64, R251 ;  /* 0x000000fb40407221 */ /* 0x000fe80000010000 */
[C---:B------:R-:W-:Y:S04]  /*de20*/  HMMA.16816.F32 R84, R36.reuse, R142, R84 ;  /* 0x0000008e2454723c */ /* 0x040fe80000001854 */
[----:B------:R-:W-:Y:S04]  /*de30*/  FADD.FTZ R239, R65, R64 ;  /* 0x0000004041ef7221 */ /* 0x000fe80000010000 */
[-C--:B---3--:R-:W-:Y:S08]  /*de40*/  HMMA.16816.F32 R88, R36, R48.reuse, R88 ;  /* 0x000000302458723c */ /* 0x088ff00000001858 */
[C---:B------:R-:W-:Y:S08]  /*de50*/  HMMA.16816.F32 R92, R44.reuse, R48, R92 ;  /* 0x000000302c5c723c */ /* 0x040ff0000000185c */
[-C--:B------:R-:W-:Y:S08]  /*de60*/  HMMA.16816.F32 R96, R44, R50.reuse, R96 ;  /* 0x000000322c60723c */ /* 0x080ff00000001860 */
[C---:B------:R-:W-:Y:S01]  /*de70*/  HMMA.16816.F32 R100, R36.reuse, R50, R100 ;  /* 0x000000322464723c */ /* 0x040fe20000001864 */
[----:B------:R-:W1:Y:S07]  /*de80*/  LDSM.16.MT88.4 R48, [R212+0xb800] ;  /* 0x00b80000d430783b */ /* 0x000e6e0000004200 */
[-C--:B-----5:R-:W-:Y:S08]  /*de90*/  HMMA.16816.F32 R20, R36, R40.reuse, R20 ;  /* 0x000000282414723c */ /* 0x0a0ff00000001814 */
        /* <DEDUP_REMOVED lines=8> */
[----:B------:R-:W5:Y:S07]  /*df20*/  LDSM.16.MT88.4 R52, [R212+0x9c00] ;  /* 0x009c0000d434783b */ /* 0x000f6e0000004200 */
[-C--:B-1----:R-:W-:Y:S08]  /*df30*/  HMMA.16816.F32 R24, R36, R48.reuse, R24 ;  /* 0x000000302418723c */ /* 0x082ff00000001818 */
[C---:B------:R-:W-:Y:S07]  /*df40*/  HMMA.16816.F32 R128, R44.reuse, R48, R128 ;  /* 0x000000302c80723c */ /* 0x040fee0000001880 */
[----:B------:R-:W-:Y:S01]  /*df50*/  MOV R48, R158 ;  /* 0x0000009e00307202 */ /* 0x000fe20000000f00 */
[-C--:B------:R-:W-:Y:S01]  /*df60*/  HMMA.16816.F32 R132, R44, R50.reuse, R132 ;  /* 0x000000322c84723c */ /* 0x080fe20000001884 */
[----:B------:R-:W1:Y:S03]  /*df70*/  LDSM.16.MT88.4 R44, [R214+0xbc00] ;  /* 0x00bc0000d62c783b */ /* 0x000e660000004200 */
[----:B----4-:R-:W-:Y:S04]  /*df80*/  MOV R49, R159 ;  /* 0x0000009f00317202 */ /* 0x010fe80000000f00 */
[----:B------:R-:W-:Y:S04]  /*df90*/  HMMA.16816.F32 R28, R36, R50, R28 ;  /* 0x00000032241c723c */ /* 0x000fe8000000181c */
[----:B------:R-:W-:Y:S03]  /*dfa0*/  FADD.FTZ R2, R49, R249 ;  /* 0x000000f931027221 */ /* 0x000fe60000010000 */
[----:B------:R-:W-:Y:S01]  /*dfb0*/  F2FP.PACK_AB R36, R194, R67 ;  /* 0x00000043c224723e */ /* 0x000fe200000000ff */
[-C--:B---3--:R-:W-:Y:S01]  /*dfc0*/  HMMA.16816.F32 R160, R136, R40.reuse, R8 ;  /* 0x0000002888a0723c */ /* 0x088fe20000001808 */
[----:B------:R-:W3:Y:S04]  /*dfd0*/  LDSM.16.MT88.4 R8, [R212+0xbc00] ;  /* 0x00bc0000d408783b */ /* 0x000ee80000004200 */
[----:B------:R-:W-:Y:S01]  /*dfe0*/  F2FP.PACK_AB R37, R4, R252 ;  /* 0x000000fc0425723e */ /* 0x000fe200000000ff */
[----:B------:R-:W-:Y:S01]  /*dff0*/  FADD.FTZ R67, R67, R238 ;  /* 0x000000ee43437221 */ /* 0x000fe20000010000 */
[----:B------:R-:W-:Y:S01]  /*e000*/  F2FP.PACK_AB R38, R191, R48 ;  /* 0x00000030bf26723e */ /* 0x000fe200000000ff */
[C---:B--2---:R-:W-:Y:S01]  /*e010*/  FADD.FTZ R235, R189.reuse, R2 ;  /* 0x00000002bdeb7221 */ /* 0x044fe20000010000 */
[----:B------:R-:W-:Y:S03]  /*e020*/  F2FP.PACK_AB R39, R189, R49 ;  /* 0x00000031bd27723e */ /* 0x000fe600000000ff */
[----:B------:R-:W-:Y:S01]  /*e030*/  FADD.FTZ R67, R194, R67 ;  /* 0x00000043c2437221 */ /* 0x000fe20000010000 */
[----:B------:R-:W-:Y:S03]  /*e040*/  MOV R2, R167 ;  /* 0x000000a700027202 */ /* 0x000fe60000000f00 */
[C---:B------:R-:W-:Y:S04]  /*e050*/  HMMA.16816.F32 R156, R36.reuse, R40, R12 ;  /* 0x00000028249c723c */ /* 0x040fe8000000180c */
[----:B------:R-:W-:Y:S04]  /*e060*/  FADD.FTZ R0, R48, R67 ;  /* 0x0000004330007221 */ /* 0x000fe80000010000 */
[-C--:B------:R-:W-:Y:S04]  /*e070*/  HMMA.16816.F32 R152, R36, R42.reuse, R16 ;  /* 0x0000002a2498723c */ /* 0x080fe80000001810 */
[----:B------:R-:W-:Y:S01]  /*e080*/  FADD.FTZ R237, R191, R0 ;  /* 0x00000000bfed7221 */ /* 0x000fe20000010000 */
[----:B------:R-:W-:Y:S03]  /*e090*/  MOV R0, R165 ;  /* 0x000000a500007202 */ /* 0x000fe60000000f00 */
[C---:B------:R-:W-:Y:S08]  /*e0a0*/  HMMA.16816.F32 R68, R136.reuse, R42, R68 ;  /* 0x0000002a8844723c */ /* 0x040ff00000001844 */
[-C--:B-----5:R-:W-:Y:S08]  /*e0b0*/  HMMA.16816.F32 R72, R136, R52.reuse, R72 ;  /* 0x000000348848723c */ /* 0x0a0ff00000001848 */
        /* <DEDUP_REMOVED lines=15> */
[-C--:B---3--:R-:W-:Y:S08]  /*e1b0*/  HMMA.16816.F32 R140, R136, R8.reuse, R24 ;  /* 0x00000008888c723c */ /* 0x088ff00000001818 */
[C---:B------:R-:W-:Y:S08]  /*e1c0*/  HMMA.16816.F32 R128, R36.reuse, R8, R128 ;  /* 0x000000082480723c */ /* 0x040ff00000001880 */
[-C--:B------:R-:W-:Y:S08]  /*e1d0*/  HMMA.16816.F32 R132, R36, R10.reuse, R132 ;  /* 0x0000000a2484723c */ /* 0x080ff00000001884 */
[----:B------:R-:W-:Y:S01]  /*e1e0*/  HMMA.16816.F32 R136, R136, R10, R28 ;  /* 0x0000000a8888723c */ /* 0x000fe2000000181c */
[----:B------:R-:W-:-:S07]  /*e1f0*/  @P0 BRA `(.L_x_23) ;  /* 0xffffd3b000000947 */ /* 0x000fce000383ffff */
.L_x_22:
[----:B------:R-:W1:Y:S01]  /*e200*/  SHFL.BFLY PT, R0, R239, 0x2, 0x1f ;  /* 0x0c401f00ef007f89 */ /* 0x000e6200000e0000 */
[----:B------:R-:W-:Y:S01]  /*e210*/  MOV R7, 0x3f800000 ;  /* 0x3f80000000077802 */ /* 0x000fe20000000f00 */
[----:B------:R-:W-:Y:S01]  /*e220*/  CS2R R66, SRZ ;  /* 0x0000000000427805 */ /* 0x000fe2000001ff00 */
[----:B------:R-:W-:Y:S01]  /*e230*/  ISETP.NE.AND P0, PT, R219, -0x1, PT ;  /* 0xffffffffdb00780c */ /* 0x000fe20003f05270 */
[----:B------:R-:W2:Y:S01]  /*e240*/  SHFL.BFLY PT, R2, R237, 0x2, 0x1f ;  /* 0x0c401f00ed027f89 */ /* 0x000ea200000e0000 */
[----:B------:R-:W-:Y:S03]  /*e250*/  BSSY B0, `(.L_x_26) ;  /* 0x0000164000007945 */ /* 0x000fe60003800000 */
[----:B------:R-:W3:Y:S04]  /*e260*/  SHFL.BFLY PT, R6, R235, 0x2, 0x1f ;  /* 0x0c401f00eb067f89 */ /* 0x000ee800000e0000 */
[----:B------:R-:W4:Y:S04]  /*e270*/  SHFL.BFLY PT, R3, R234, 0x2, 0x1f ;  /* 0x0c401f00ea037f89 */ /* 0x000f2800000e0000 */
[----:B------:R-:W5:Y:S01]  /*e280*/  S2R R61, SR_CTAID.X ;  /* 0x00000000003d7919 */ /* 0x000f620000002500 */
[----:B-1----:R-:W-:-:S02]  /*e290*/  FADD.FTZ R5, R0, R239 ;  /* 0x000000ef00057221 */ /* 0x002fc40000010000 */
[----:B--2---:R-:W-:-:S03]  /*e2a0*/  FADD.FTZ R2, R2, R237 ;  /* 0x000000ed02027221 */ /* 0x004fc60000010000 */
[----:B------:R-:W1:Y:S01]  /*e2b0*/  SHFL.BFLY PT, R0, R5, 0x1, 0x1f ;  /* 0x0c201f0005007f89 */ /* 0x000e6200000e0000 */
[----:B---3--:R-:W-:-:S03]  /*e2c0*/  FADD.FTZ R9, R6, R235 ;  /* 0x000000eb06097221 */ /* 0x008fc60000010000 */
[----:B------:R-:W2:Y:S01]  /*e2d0*/  SHFL.BFLY PT, R11, R2, 0x1, 0x1f ;  /* 0x0c201f00020b7f89 */ /* 0x000ea200000e0000 */
[----:B------:R-:W-:Y:S01]  /*e2e0*/  MOV R6, 0x3f800000 ;  /* 0x3f80000000067802 */ /* 0x000fe20000000f00 */
[----:B----4-:R-:W-:Y:S02]  /*e2f0*/  FADD.FTZ R4, R3, R234 ;  /* 0x000000ea03047221 */ /* 0x010fe40000010000 */
[----:B------:R-:W3:Y:S04]  /*e300*/  SHFL.BFLY PT, R8, R9, 0x1, 0x1f ;  /* 0x0c201f0009087f89 */ /* 0x000ee800000e0000 */
[----:B------:R-:W4:Y:S01]  /*e310*/  SHFL.BFLY PT, R3, R4, 0x1, 0x1f ;  /* 0x0c201f0004037f89 */ /* 0x000f2200000e0000 */
[----:B-1----:R-:W-:Y:S02]  /*e320*/  FADD.FTZ R0, R5, R0 ;  /* 0x0000000005007221 */ /* 0x002fe40000010000 */
[----:B--2---:R-:W-:-:S03]  /*e330*/  FADD.FTZ R2, R2, R11 ;  /* 0x0000000b02027221 */ /* 0x004fc60000010000 */
[----:B------:R-:W-:Y:S01]  /*e340*/  FSETP.NE.FTZ.AND P6, PT, R0, RZ, PT ;  /* 0x000000ff0000720b */ /* 0x000fe20003fd5000 */
[----:B---3--:R-:W-:Y:S01]  /*e350*/  FADD.FTZ R8, R9, R8 ;  /* 0x0000000809087221 */ /* 0x008fe20000010000 */
[----:B------:R-:W-:Y:S02]  /*e360*/  FSETP.NE.FTZ.AND P4, PT, R2, RZ, PT ;  /* 0x000000ff0200720b */ /* 0x000fe40003f95000 */
[----:B------:R-:W-:Y:S01]  /*e370*/  MOV R9, 0x3f800000 ;  /* 0x3f80000000097802 */ /* 0x000fe20000000f00 */
[----:B----4-:R-:W-:Y:S01]  /*e380*/  FADD.FTZ R3, R4, R3 ;  /* 0x0000000304037221 */ /* 0x010fe20000010000 */
[----:B------:R-:W-:Y:S01]  /*e390*/  FSETP.NE.FTZ.AND P3, PT, R8, RZ, PT ;  /* 0x000000ff0800720b */ /* 0x000fe20003f75000 */
[----:B------:R-:W-:-:S03]  /*e3a0*/  @P0 IMAD.WIDE.U32 R4, R219, c[0x0][0x1e8], RZ ;  /* 0x00007a00db040a25 */ /* 0x000fc600078e00ff */
[----:B------:R-:W-:-:S03]  /*e3b0*/  FSETP.NE.FTZ.AND P5, PT, R3, RZ, PT ;  /* 0x000000ff0300720b */ /* 0x000fc60003fb5000 */
[----:B------:R-:W1:Y:S01]  /*e3c0*/  @P6 MUFU.RCP R6, R0 ;  /* 0x0000000000066308 */ /* 0x000e620000001000 */
[----:B------:R-:W-:-:S07]  /*e3d0*/  @P0 IMAD R5, R219, c[0x0][0x1ec], R5 ;  /* 0x00007b00db050a24 */ /* 0x000fce00078e0205 */
[----:B------:R-:W2:Y:S01]  /*e3e0*/  @P3 MUFU.RCP R9, R8 ;  /* 0x0000000800093308 */ /* 0x000ea20000001000 */
[----:B-1----:R-:W-:-:S07]  /*e3f0*/  FMUL.FTZ R160, R6, R160 ;  /* 0x000000a006a07220 */ /* 0x002fce0000410000 */
[----:B------:R-:W-:Y:S01]  /*e400*/  @P5 MUFU.RCP R7, R3 ;  /* 0x0000000300075308 */ /* 0x000fe20000001000 */
        /* <DEDUP_REMOVED lines=36> */
[----:B------:R-:W-:Y:S01]  /*e650*/  MOV R6, 0x3f800000 ;  /* 0x3f80000000067802 */ /* 0x000fe20000000f00 */
[----:B--2---:R-:W-:Y:S01]  /*e660*/  FMUL.FTZ R159, R9, R159 ;  /* 0x0000009f099f7220 */ /* 0x004fe20000410000 */
[----:B------:R-:W-:Y:S01]  /*e670*/  F2FP.PACK_AB R140, R141, R140 ;  /* 0x0000008c8d8c723e */ /* 0x000fe200000000ff */
[----:B------:R-:W-:Y:S01]  /*e680*/  FMUL.FTZ R158, R9, R158 ;  /* 0x0000009e099e7220 */ /* 0x000fe20000410000 */
[----:B------:R-:W-:Y:S01]  /*e690*/  F2FP.PACK_AB R136, R137, R136 ;  /* 0x000000888988723e */ /* 0x000fe200000000ff */
[C---:B------:R-:W-:Y:S01]  /*e6a0*/  FMUL.FTZ R155, R9.reuse, R155 ;  /* 0x0000009b099b7220 */ /* 0x040fe20000410000 */
[----:B------:R-:W1:Y:S01]  /*e6b0*/  @P4 MUFU.RCP R6, R2 ;  /* 0x0000000200064308 */ /* 0x000e620000001000 */
[----:B------:R-:W-:Y:S01]  /*e6c0*/  FMUL.FTZ R154, R9, R154 ;  /* 0x0000009a099a7220 */ /* 0x000fe20000410000 */
[----:B------:R-:W-:Y:S01]  /*e6d0*/  F2FP.PACK_AB R158, R159, R158 ;  /* 0x0000009e9f9e723e */ /* 0x000fe200000000ff */
[----:B------:R-:W-:-:S02]  /*e6e0*/  FMUL.FTZ R79, R9, R79 ;  /* 0x0000004f094f7220 */ /* 0x000fc40000410000 */
[----:B------:R-:W-:Y:S01]  /*e6f0*/  FMUL.FTZ R78, R9, R78 ;  /* 0x0000004e094e7220 */ /* 0x000fe20000410000 */
[----:B------:R-:W-:Y:S01]  /*e700*/  F2FP.PACK_AB R154, R155, R154 ;  /* 0x0000009a9b9a723e */ /* 0x000fe200000000ff */
[C---:B------:R-:W-:Y:S01]  /*e710*/  FMUL.FTZ R83, R9.reuse, R83 ;  /* 0x0000005309537220 */ /* 0x040fe20000410000 */
[----:B------:R-:W2:Y:S01]  /*e720*/  @P4 MUFU.LG2 R2, R2 ;  /* 0x0000000200024308 */ /* 0x000ea20000000c00 */
[----:B------:R-:W-:Y:S01]  /*e730*/  FMUL.FTZ R82, R9, R82 ;  /* 0x0000005209527220 */ /* 0x000fe20000410000 */
[----:B------:R-:W-:Y:S01]  /*e740*/  F2FP.PACK_AB R78, R79, R78 ;  /* 0x0000004e4f4e723e */ /* 0x000fe200000000ff */
[C---:B------:R-:W-:Y:S02]  /*e750*/  FMUL.FTZ R95, R9.reuse, R95 ;  /* 0x0000005f095f7220 */ /* 0x040fe40000410000 */
[----:B------:R-:W-:Y:S01]  /*e760*/  FMUL.FTZ R94, R9, R94 ;  /* 0x0000005e095e7220 */ /* 0x000fe20000410000 */
[----:B------:R-:W-:Y:S01]  /*e770*/  F2FP.PACK_AB R82, R83, R82 ;  /* 0x000000525352723e */ /* 0x000fe200000000ff */
[----:B------:R-:W-:-:S02]  /*e780*/  FMUL.FTZ R99, R9, R99 ;  /* 0x0000006309637220 */ /* 0x000fc40000410000 */
[C---:B-1----:R-:W-:Y:S01]  /*e790*/  FMUL.FTZ R156, R6.reuse, R156 ;  /* 0x0000009c069c7220 */ /* 0x042fe20000410000 */
[----:B------:R-:W-:Y:S01]  /*e7a0*/  F2FP.PACK_AB R94, R95, R94 ;  /* 0x0000005e5f5e723e */ /* 0x000fe200000000ff */
[C---:B------:R-:W-:Y:S02]  /*e7b0*/  FMUL.FTZ R157, R6.reuse, R157 ;  /* 0x0000009d069d7220 */ /* 0x040fe40000410000 */
        /* <DEDUP_REMOVED lines=31> */
[----:B------:R-:W-:Y:S01]  /*e9b0*/  FMUL.FTZ R133, R6, R133 ;  /* 0x0000008506857220 */ /* 0x000fe20000410000 */
[----:B------:R-:W-:Y:S01]  /*e9c0*/  F2FP.PACK_AB R128, R129, R128 ;  /* 0x000000808180723e */ /* 0x000fe200000000ff */
[----:B------:R-:W1:Y:S01]  /*e9d0*/  S2R R6, SR_TID.X ;  /* 0x0000000000067919 */ /* 0x000e620000002100 */
[----:B------:R-:W-:-:S02]  /*e9e0*/  FMUL.FTZ R98, R9, R98 ;  /* 0x0000006209627220 */ /* 0x000fc40000410000 */
[----:B------:R-:W-:Y:S01]  /*e9f0*/  FMUL.FTZ R107, R9, R107 ;  /* 0x0000006b096b7220 */ /* 0x000fe20000410000 */
[----:B------:R-:W-:Y:S01]  /*ea00*/  F2FP.PACK_AB R132, R133, R132 ;  /* 0x000000848584723e */ /* 0x000fe200000000ff */
[----:B------:R-:W-:Y:S01]  /*ea10*/  FMUL.FTZ R106, R9, R106 ;  /* 0x0000006a096a7220 */ /* 0x000fe20000410000 */
[----:B------:R-:W-:Y:S01]  /*ea20*/  F2FP.PACK_AB R98, R99, R98 ;  /* 0x000000626362723e */ /* 0x000fe200000000ff */
[C---:B------:R-:W-:Y:S02]  /*ea30*/  FMUL.FTZ R111, R9.reuse, R111 ;  /* 0x0000006f096f7220 */ /* 0x040fe40000410000 */
[----:B------:R-:W-:Y:S01]  /*ea40*/  FMUL.FTZ R110, R9, R110 ;  /* 0x0000006e096e7220 */ /* 0x000fe20000410000 */
[----:B------:R-:W-:Y:S01]  /*ea50*/  F2FP.PACK_AB R106, R107, R106 ;  /* 0x0000006a6b6a723e */ /* 0x000fe200000000ff */
[C---:B------:R-:W-:Y:S02]  /*ea60*/  FMUL.FTZ R119, R9.reuse, R119 ;  /* 0x0000007709777220 */ /* 0x040fe40000410000 */
[----:B------:R-:W-:Y:S01]  /*ea70*/  FMUL.FTZ R118, R9, R118 ;  /* 0x0000007609767220 */ /* 0x000fe20000410000 */
[----:B------:R-:W-:Y:S01]  /*ea80*/  F2FP.PACK_AB R110, R111, R110 ;  /* 0x0000006e6f6e723e */ /* 0x000fe200000000ff */
[----:B------:R-:W-:-:S02]  /*ea90*/  FMUL.FTZ R123, R9, R123 ;  /* 0x0000007b097b7220 */ /* 0x000fc40000410000 */
[----:B------:R-:W-:Y:S01]  /*eaa0*/  FMUL.FTZ R122, R9, R122 ;  /* 0x0000007a097a7220 */ /* 0x000fe20000410000 */
[----:B------:R-:W-:Y:S01]  /*eab0*/  F2FP.PACK_AB R118, R119, R118 ;  /* 0x000000767776723e */ /* 0x000fe200000000ff */
[C---:B------:R-:W-:Y:S02]  /*eac0*/  FMUL.FTZ R131, R9.reuse, R131 ;  /* 0x0000008309837220 */ /* 0x040fe40000410000 */
[----:B------:R-:W-:Y:S01]  /*ead0*/  FMUL.FTZ R130, R9, R130 ;  /* 0x0000008209827220 */ /* 0x000fe20000410000 */
[----:B------:R-:W-:Y:S01]  /*eae0*/  F2FP.PACK_AB R122, R123, R122 ;  /* 0x0000007a7b7a723e */ /* 0x000fe200000000ff */
[C---:B------:R-:W-:Y:S02]  /*eaf0*/  FMUL.FTZ R135, R9.reuse, R135 ;  /* 0x0000008709877220 */ /* 0x040fe40000410000 */
[----:B------:R-:W-:Y:S01]  /*eb00*/  FMUL.FTZ R134, R9, R134 ;  /* 0x0000008609867220 */ /* 0x000fe20000410000 */
[----:B-1----:R-:W-:Y:S01]  /*eb10*/  SHF.R.S32.HI R9, RZ, 0x1f, R6 ;  /* 0x0000001fff097819 */ /* 0x002fe20000011406 */
[----:B------:R-:W-:Y:S01]  /*eb20*/  FMUL.FTZ R162, R7, R162 ;  /* 0x000000a207a27220 */ /* 0x000fe20000410000 */
[----:B------:R-:W-:Y:S01]  /*eb30*/  F2FP.PACK_AB R130, R131, R130 ;  /* 0x000000828382723e */ /* 0x000fe200000000ff */
[----:B------:R-:W-:Y:S01]  /*eb40*/  FMUL.FTZ R163, R7, R163 ;  /* 0x000000a307a37220 */ /* 0x000fe20000410000 */
[----:B------:R-:W-:Y:S01]  /*eb50*/  LEA.HI R10, R9, R6, RZ, 0x2 ;  /* 0x00000006090a7211 */ /* 0x000fe200078f10ff */
[----:B------:R-:W-:Y:S01]  /*eb60*/  FMUL.FTZ R70, R7, R70 ;  /* 0x0000004607467220 */ /* 0x000fe20000410000 */
[----:B------:R-:W-:Y:S01]  /*eb70*/  LEA.HI R9, R9, R6, RZ, 0x5 ;  /* 0x0000000609097211 */ /* 0x000fe200078f28ff */
[C---:B------:R-:W-:Y:S01]  /*eb80*/  FMUL.FTZ R71, R7.reuse, R71 ;  /* 0x0000004707477220 */ /* 0x040fe20000410000 */
[----:B------:R-:W-:Y:S01]  /*eb90*/  SHF.R.S32.HI R11, RZ, 0x2, R10 ;  /* 0x00000002ff0b7819 */ /* 0x000fe2000001140a */
[C---:B------:R-:W-:Y:S01]  /*eba0*/  FMUL.FTZ R74, R7.reuse, R74 ;  /* 0x0000004a074a7220 */ /* 0x040fe20000410000 */
[----:B------:R-:W-:Y:S01]  /*ebb0*/  LOP3.LUT R13, R10, 0xfffffffc, RZ, 0xc0, !PT ;  /* 0xfffffffc0a0d7812 */ /* 0x000fe200078ec0ff */
[C---:B------:R-:W-:Y:S01]  /*ebc0*/  FMUL.FTZ R75, R7.reuse, R75 ;  /* 0x0000004b074b7220 */ /* 0x040fe20000410000 */
[----:B------:R-:W-:Y:S01]  /*ebd0*/  SHF.R.S32.HI R12, RZ, 0x1f, R11 ;  /* 0x0000001fff0c7819 */ /* 0x000fe2000001140b */
[C---:B------:R-:W-:Y:S01]  /*ebe0*/  FMUL.FTZ R86, R7.reuse, R86 ;  /* 0x0000005607567220 */ /* 0x040fe20000410000 */
[----:B------:R-:W-:Y:S01]  /*ebf0*/  SHF.R.S32.HI R10, RZ, 0x5, R9 ;  /* 0x00000005ff0a7819 */ /* 0x000fe20000011409 */
[C---:B------:R-:W-:Y:S01]  /*ec00*/  FMUL.FTZ R87, R7.reuse, R87 ;  /* 0x0000005707577220 */ /* 0x040fe20000410000 */
[----:B------:R-:W-:Y:S01]  /*ec10*/  LEA.HI R12, R12, R11, RZ, 0x3 ;  /* 0x0000000b0c0c7211 */ /* 0x000fe200078f18ff */
[----:B------:R-:W-:Y:S01]  /*ec20*/  FMUL.FTZ R90, R7, R90 ;  /* 0x0000005a075a7220 */ /* 0x000fe20000410000 */
[----:B------:R-:W-:Y:S01]  /*ec30*/  IADD3 R13, -R13, R6, RZ ;  /* 0x000000060d0d7210 */ /* 0x000fe20007ffe1ff */
[C---:B------:R-:W-:Y:S01]  /*ec40*/  FMUL.FTZ R91, R7.reuse, R91 ;  /* 0x0000005b075b7220 */ /* 0x040fe20000410000 */
[----:B------:R-:W-:Y:S01]  /*ec50*/  LOP3.LUT R12, R12, 0xfffffff8, RZ, 0xc0, !PT ;  /* 0xfffffff80c0c7812 */ /* 0x000fe200078ec0ff */
[----:B------:R-:W-:Y:S01]  /*ec60*/  FMUL.FTZ R102, R7, R102 ;  /* 0x0000006607667220 */ /* 0x000fe20000410000 */
[----:B------:R-:W-:Y:S01]  /*ec70*/  F2FP.PACK_AB R162, R163, R162 ;  /* 0x000000a2a3a2723e */ /* 0x000fe200000000ff */
[----:B------:R-:W-:Y:S01]  /*ec80*/  FMUL.FTZ R103, R7, R103 ;  /* 0x0000006707677220 */ /* 0x000fe20000410000 */
[----:B------:R-:W-:Y:S01]  /*ec90*/  IADD3 R12, R11, -R12, RZ ;  /* 0x8000000c0b0c7210 */ /* 0x000fe20007ffe0ff */
[----:B------:R-:W-:Y:S01]  /*eca0*/  FMUL.FTZ R150, R7, R150 ;  /* 0x0000009607967220 */ /* 0x000fe20000410000 */
[----:B------:R-:W-:Y:S01]  /*ecb0*/  F2FP.PACK_AB R70, R71, R70 ;  /* 0x000000464746723e */ /* 0x000fe200000000ff */
[C---:B------:R-:W-:Y:S01]  /*ecc0*/  FMUL.FTZ R151, R7.reuse, R151 ;  /* 0x0000009707977220 */ /* 0x040fe20000410000 */
[----:B------:R-:W-:Y:S01]  /*ecd0*/  LEA.HI R11, R12, R12, RZ, 0x1 ;  /* 0x0000000c0c0b7211 */ /* 0x000fe200078f08ff */
[----:B------:R-:W-:Y:S01]  /*ece0*/  FMUL.FTZ R114, R7, R114 ;  /* 0x0000007207727220 */ /* 0x000fe20000410000 */
[----:B------:R-:W-:Y:S01]  /*ecf0*/  F2FP.PACK_AB R74, R75, R74 ;  /* 0x0000004a4b4a723e */ /* 0x000fe200000000ff */
[C---:B------:R-:W-:Y:S01]  /*ed00*/  FMUL.FTZ R115, R7.reuse, R115 ;  /* 0x0000007307737220 */ /* 0x040fe20000410000 */
[----:B------:R-:W-:Y:S01]  /*ed10*/  SHF.R.S32.HI R14, RZ, 0x1, R11 ;  /* 0x00000001ff0e7819 */ /* 0x000fe2000001140b */
[----:B------:R-:W-:Y:S01]  /*ed20*/  FMUL.FTZ R146, R7, R146 ;  /* 0x0000009207927220 */ /* 0x000fe20000410000 */
        /* <DEDUP_REMOVED lines=15> */
[----:B------:R-:W-:Y:S01]  /*ee20*/  @P3 FMUL.FTZ R8, R8, 0.69314718246459960938 ;  /* 0x3f31721808083820 */ /* 0x000fe20000410000 */
[----:B------:R-:W-:-:S02]  /*ee30*/  ISETP.NE.U32.AND P1, PT, R12, 0x1, PT ;  /* 0x000000010c00780c */ /* 0x000fc40003f25070 */
[----:B------:R-:W-:Y:S02]  /*ee40*/  LEA R11, R11, R16, 0x1 ;  /* 0x000000100b0b7211 */ /* 0x000fe400078e08ff */
[----:B------:R-:W-:Y:S02]  /*ee50*/  F2FP.PACK_AB R138, R7, R138 ;  /* 0x0000008a078a723e */ /* 0x000fe400000000ff */
[----:B------:R-:W-:Y:S02]  /*ee60*/  SHF.L.U32 R11, R11, 0x1, RZ ;  /* 0x000000010b0b7819 */ /* 0x000fe400000006ff */
[----:B------:R-:W-:Y:S02]  /*ee70*/  MOV R7, 0x20 ;  /* 0x0000002000077802 */ /* 0x000fe40000000f00 */
[----:B------:R-:W-:Y:S01]  /*ee80*/  IADD3 R13, R11, -0x10, RZ ;  /* 0xfffffff00b0d7810 */ /* 0x000fe20007ffe0ff */
[----:B------:R-:W-:Y:S01]  /*ee90*/  STS [R11], R160 ;  /* 0x000000a00b007388 */ /* 0x000fe20000000800 */
[----:B------:R-:W-:-:S02]  /*eea0*/  F2FP.PACK_AB R86, R87, R86 ;  /* 0x000000565756723e */ /* 0x000fc400000000ff */
[----:B------:R-:W-:Y:S01]  /*eeb0*/  @P1 IADD3 R13, R11, 0x10, RZ ;  /* 0x000000100b0d1810 */ /* 0x000fe20007ffe0ff */
[----:B------:R-:W-:Y:S01]  /*eec0*/  STS [R11+0x200], R162 ;  /* 0x000200a20b007388 */ /* 0x000fe20000000800 */
[----:B------:R-:W-:Y:S02]  /*eed0*/  LOP3.LUT P1, RZ, R14, 0x2, RZ, 0xc0, !PT ;  /* 0x000000020eff7812 */ /* 0x000fe4000782c0ff */
[----:B------:R-:W-:Y:S01]  /*eee0*/  F2FP.PACK_AB R90, R91, R90 ;  /* 0x0000005a5b5a723e */ /* 0x000fe200000000ff */
[----:B------:R-:W-:Y:S01]  /*eef0*/  STS [R13], R68 ;  /* 0x000000440d007388 */ /* 0x000fe20000000800 */
[----:B------:R-:W-:Y:S01]  /*ef00*/  SEL R12, R7, 0xffffffe0, !P1 ;  /* 0xffffffe0070c7807 */ /* 0x000fe20004800000 */
[----:B------:R-:W1:Y:S01]  /*ef10*/  LDC.U8 R14, c[0x0][0x328] ;  /* 0x0000ca00ff0e7b82 */ /* 0x000e620000000000 */
[----:B------:R-:W-:Y:S01]  /*ef20*/  F2FP.PACK_AB R102, R103, R102 ;  /* 0x000000666766723e */ /* 0x000fe200000000ff */
[----:B------:R-:W-:Y:S01]  /*ef30*/  STS [R13+0x200], R70 ;  /* 0x000200460d007388 */ /* 0x000fe20000000800 */
[----:B------:R-:W-:-:S02]  /*ef40*/  IADD3 R15, R11, R12, RZ ;  /* 0x0000000c0b0f7210 */ /* 0x000fc40007ffe0ff */
[----:B------:R-:W-:Y:S01]  /*ef50*/  IADD3 R17, R12, R13, RZ ;  /* 0x0000000d0c117210 */ /* 0x000fe20007ffe0ff */
[----:B------:R-:W-:Y:S01]  /*ef60*/  STS [R11+0x1000], R156 ;  /* 0x0010009c0b007388 */ /* 0x000fe20000000800 */
[----:B------:R-:W-:Y:S01]  /*ef70*/  F2FP.PACK_AB R150, R151, R150 ;  /* 0x000000969796723e */ /* 0x000fe200000000ff */
[----:B------:R-:W3:Y:S01]  /*ef80*/  LDC.U8 R12, c[0x0][0x329] ;  /* 0x0000ca40ff0c7b82 */ /* 0x000ee20000000000 */
[----:B------:R-:W-:Y:S01]  /*ef90*/  F2FP.PACK_AB R114, R115, R114 ;  /* 0x000000727372723e */ /* 0x000fe200000000ff */
[----:B------:R-:W-:Y:S01]  /*efa0*/  STS [R11+0x1200], R158 ;  /* 0x0012009e0b007388 */ /* 0x000fe20000000800 */
[----:B------:R-:W-:Y:S02]  /*efb0*/  F2FP.PACK_AB R146, R147, R146 ;  /* 0x000000929392723e */ /* 0x000fe400000000ff */
[----:B------:R-:W-:Y:S01]  /*efc0*/  F2FP.PACK_AB R126, R127, R126 ;  /* 0x0000007e7f7e723e */ /* 0x000fe200000000ff */
[----:B------:R-:W-:Y:S01]  /*efd0*/  STS [R13+0x1000], R152 ;  /* 0x001000980d007388 */ /* 0x000fe20000000800 */
[----:B------:R-:W-:-:S02]  /*efe0*/  F2FP.PACK_AB R142, R143, R142 ;  /* 0x0000008e8f8e723e */ /* 0x000fc400000000ff */
[----:B------:R-:W-:Y:S01]  /*eff0*/  F2FP.PACK_AB R134, R135, R134 ;  /* 0x000000868786723e */ /* 0x000fe200000000ff */
[----:B------:R-:W-:Y:S01]  /*f000*/  STS [R13+0x1200], R154 ;  /* 0x0012009a0d007388 */ /* 0x000fe20000000800 */
[----:B------:R-:W-:-:S03]  /*f010*/  LOP3.LUT R9, R9, 0xffffffe0, RZ, 0xc0, !PT ;  /* 0xffffffe009097812 */ /* 0x000fc600078ec0ff */
[----:B------:R-:W-:Y:S01]  /*f020*/  STS [R15], R72 ;  /* 0x000000480f007388 */ /* 0x000fe20000000800 */
[----:B------:R-:W-:Y:S02]  /*f030*/  IADD3 R9, -R9, R6, RZ ;  /* 0x0000000609097210 */ /* 0x000fe40007ffe1ff */
[----:B-1----:R-:W-:Y:S01]  /*f040*/  ISETP.NE.AND P2, PT, R14, RZ, PT ;  /* 0x000000ff0e00720c */ /* 0x002fe20003f45270 */
[----:B------:R-:W-:Y:S04]  /*f050*/  STS [R15+0x200], R74 ;  /* 0x0002004a0f007388 */ /* 0x000fe80000000800 */
[----:B------:R-:W-:Y:S01]  /*f060*/  STS [R17], R84 ;  /* 0x0000005411007388 */ /* 0x000fe20000000800 */
[----:B---3--:R-:W-:-:S03]  /*f070*/  ISETP.NE.AND P1, PT, R12, RZ, PT ;  /* 0x000000ff0c00720c */ /* 0x008fc60003f25270 */
[----:B------:R-:W-:Y:S04]  /*f080*/  STS [R17+0x200], R86 ;  /* 0x0002005611007388 */ /* 0x000fe80000000800 */
[----:B------:R-:W-:Y:S04]  /*f090*/  STS [R15+0x1000], R76 ;  /* 0x0010004c0f007388 */ /* 0x000fe80000000800 */
[----:B------:R-:W-:Y:S02]  /*f0a0*/  STS [R15+0x1200], R78 ;  /* 0x0012004e0f007388 */ /* 0x000fe40000000800 */
[----:B------:R-:W-:-:S02]  /*f0b0*/  @P1 MOV R60, c[0x0][0x210] ;  /* 0x00008400003c1a02 */ /* 0x000fc40000000f00 */
[----:B------:R-:W-:Y:S01]  /*f0c0*/  STS [R17+0x1000], R80 ;  /* 0x0010005011007388 */ /* 0x000fe20000000800 */
[----:B------:R-:W-:Y:S02]  /*f0d0*/  @!P1 MOV R14, c[0x0][0x214] ;  /* 0x00008500000e9a02 */ /* 0x000fe40000000f00 */
[----:B------:R-:W-:Y:S01]  /*f0e0*/  @P1 MOV R62, 0x1 ;  /* 0x00000001003e1802 */ /* 0x000fe20000000f00 */
[----:B------:R-:W-:Y:S01]  /*f0f0*/  STS [R17+0x1200], R82 ;  /* 0x0012005211007388 */ /* 0x000fe20000000800 */
[----:B------:R-:W-:Y:S01]  /*f100*/  @P1 IMAD R60, R60, c[0x0][0x214], RZ ;  /* 0x000085003c3c1a24 */ /* 0x000fe200078e02ff */
[----:B------:R-:W-:Y:S02]  /*f110*/  @!P1 SEL R60, R14, c[0x0][0x234], !P2 ;  /* 0x00008d000e3c9a07 */ /* 0x000fe40005000000 */
[----:B------:R-:W-:Y:S01]  /*f120*/  STS [R11+0x2000], R88 ;  /* 0x002000580b007388 */ /* 0x000fe20000000800 */
[----:B------:R-:W-:Y:S02]  /*f130*/  ISETP.NE.OR P2, PT, R12, RZ, !P2 ;  /* 0x000000ff0c00720c */ /* 0x000fe40005745670 */
[----:B------:R-:W-:Y:S01]  /*f140*/  @!P1 IMAD R62, R60, c[0x0][0x1c0], RZ ;  /* 0x000070003c3e9a24 */ /* 0x000fe200078e02ff */
[----:B------:R-:W-:Y:S01]  /*f150*/  STS [R11+0x2200], R90 ;  /* 0x0022005a0b007388 */ /* 0x000fe20000000800 */
[----:B------:R-:W-:-:S02]  /*f160*/  @P1 MOV R6, c[0x0][0x210] ;  /* 0x0000840000061a02 */ /* 0x000fc40000000f00 */
[----:B------:R-:W-:Y:S01]  /*f170*/  @!P1 MOV R6, 0x1 ;  /* 0x0000000100069802 */ /* 0x000fe20000000f00 */
[----:B------:R-:W-:Y:S04]  /*f180*/  STS [R13+0x2000], R100 ;  /* 0x002000640d007388 */ /* 0x000fe80000000800 */
[----:B------:R-:W-:Y:S01]  /*f190*/  STS [R13+0x2200], R102 ;  /* 0x002200660d007388 */ /* 0x000fe20000000800 */
[----:B-----5:R-:W-:-:S03]  /*f1a0*/  IMAD R61, R61, R6, RZ ;  /* 0x000000063d3d7224 */ /* 0x020fc600078e02ff */
[----:B------:R-:W-:Y:S02]  /*f1b0*/  STS [R11+0x3000], R92 ;  /* 0x0030005c0b007388 */ /* 0x000fe40000000800 */
[----:B------:R-:W-:Y:S02]  /*f1c0*/  SHF.L.U32 R61, R61, 0x7, RZ ;  /* 0x000000073d3d7819 */ /* 0x000fe400000006ff */
[----:B------:R-:W-:Y:S04]  /*f1d0*/  STS [R11+0x3200], R94 ;  /* 0x0032005e0b007388 */ /* 0x000fe80000000800 */
[----:B------:R-:W-:Y:S04]  /*f1e0*/  STS [R13+0x3000], R96 ;  /* 0x003000600d007388 */ /* 0x000fe80000000800 */
[----:B------:R-:W-:Y:S04]  /*f1f0*/  STS [R13+0x3200], R98 ;  /* 0x003200620d007388 */ /* 0x000fe80000000800 */
[----:B------:R-:W-:Y:S04]  /*f200*/  STS [R15+0x2000], R148 ;  /* 0x002000940f007388 */ /* 0x000fe80000000800 */
[----:B------:R-:W-:Y:S04]  /*f210*/  STS [R15+0x2200], R150 ;  /* 0x002200960f007388 */ /* 0x000fe80000000800 */
[----:B------:R-:W-:Y:S04]  /*f220*/  STS [R17+0x2000], R112 ;  /* 0x0020007011007388 */ /* 0x000fe80000000800 */
[----:B------:R-:W-:Y:S04]  /*f230*/  STS [R17+0x2200], R114 ;  /* 0x0022007211007388 */ /* 0x000fe80000000800 */
[----:B------:R-:W1:Y:S04]  /*f240*/  S2R R7, SR_CTAID.Y ;  /* 0x0000000000077919 */ /* 0x000e680000002600 */
[----:B------:R-:W-:Y:S04]  /*f250*/  STS [R15+0x3000], R104 ;  /* 0x003000680f007388 */ /* 0x000fe80000000800 */
[----:B------:R-:W-:Y:S04]  /*f260*/  STS [R15+0x3200], R106 ;  /* 0x0032006a0f007388 */ /* 0x000fe80000000800 */
[----:B------:R-:W-:Y:S04]  /*f270*/  STS [R17+0x3000], R108 ;  /* 0x0030006c11007388 */ /* 0x000fe80000000800 */
[----:B------:R-:W-:Y:S04]  /*f280*/  STS [R17+0x3200], R110 ;  /* 0x0032006e11007388 */ /* 0x000fe80000000800 */
[----:B------:R-:W-:Y:S04]  /*f290*/  STS [R11+0x4000], R144 ;  /* 0x004000900b007388 */ /* 0x000fe80000000800 */
[----:B------:R-:W-:Y:S01]  /*f2a0*/  STS [R11+0x4200], R146 ;  /* 0x004200920b007388 */ /* 0x000fe20000000800 */
[----:B-1----:R-:W-:Y:S01]  /*f2b0*/  @!P0 SHF.R.S32.HI R12, RZ, 0x1f, R7 ;  /* 0x0000001fff0c8819 */ /* 0x002fe20000011407 */
[----:B------:R-:W-:-:S02]  /*f2c0*/  @!P0 IMAD.WIDE.U32 R64, R7, c[0x0][0x1e0], RZ ;  /* 0x0000780007408a25 */ /* 0x000fc400078e00ff */
[----:B------:R-:W-:Y:S02]  /*f2d0*/  STS [R13+0x4000], R124 ;  /* 0x0040007c0d007388 */ /* 0x000fe40000000800 */
[----:B------:R-:W-:Y:S01]  /*f2e0*/  @!P0 IMAD R12, R12, c[0x0][0x1e0], RZ ;  /* 0x000078000c0c8a24 */ /* 0x000fe200078e02ff */
[----:B------:R-:W-:Y:S01]  /*f2f0*/  @!P0 MOV R4, R64 ;  /* 0x0000004000048202 */ /* 0x000fe20000000f00 */
[----:B------:R-:W-:Y:S01]  /*f300*/  STS [R13+0x4200], R126 ;  /* 0x0042007e0d007388 */ /* 0x000fe20000000800 */
[C---:B------:R-:W-:Y:S02]  /*f310*/  @!P2 IMAD R64, R7.reuse, c[0x0][0x214], RZ ;  /* 0x000085000740aa24 */ /* 0x040fe400078e02ff */
[C---:B------:R-:W-:Y:S01]  /*f320*/  @!P0 IMAD R63, R7.reuse, c[0x0][0x1e4], R12 ;  /* 0x00007900073f8a24 */ /* 0x040fe200078e020c */
[----:B------:R-:W-:Y:S01]  /*f330*/  STS [R11+0x5000], R116 ;  /* 0x005000740b007388 */ /* 0x000fe20000000800 */
[----:B------:R-:W-:Y:S01]  /*f340*/  IMAD R62, R7, R62, RZ ;  /* 0x0000003e073e7224 */ /* 0x000fe200078e02ff */
[----:B------:R-:W-:-:S02]  /*f350*/  @!P2 SEL R64, R64, R219, !P0 ;  /* 0x000000db4040a207 */ /* 0x000fc40004000000 */
[----:B------:R1:W-:Y:S01]  /*f360*/  STS [R11+0x5200], R118 ;  /* 0x005200760b007388 */ /* 0x0003e20000000800 */
[----:B------:R-:W-:Y:S01]  /*f370*/  @!P0 IADD3 R5, R65, R63, RZ ;  /* 0x0000003f41058210 */ /* 0x000fe20007ffe0ff */
[----:B------:R-:W-:Y:S01]  /*f380*/  @P6 FMUL.FTZ R63, R0, 0.69314718246459960938 ;  /* 0x3f317218003f6820 */ /* 0x000fe20000410000 */
[----:B------:R-:W-:Y:S01]  /*f390*/  SEL R62, R62, RZ, P2 ;  /* 0x000000ff3e3e7207 */ /* 0x000fe20001000000 */
[----:B------:R3:W-:Y:S01]  /*f3a0*/  STS [R13+0x5000], R120 ;  /* 0x005000780d007388 */ /* 0x0007e20000000800 */
[----:B------:R-:W-:Y:S02]  /*f3b0*/  LOP3.LUT P0, RZ, R9, 0x3, RZ, 0xc0, !PT ;  /* 0x0000000309ff7812 */ /* 0x000fe4000780c0ff */
[----:B------:R-:W-:Y:S01]  /*f3c0*/  @!P2 MOV R66, R64 ;  /* 0x000000400042a202 */ /* 0x000fe20000000f00 */
[----:B------:R3:W-:Y:S01]  /*f3d0*/  STS [R13+0x5200], R122 ;  /* 0x0052007a0d007388 */ /* 0x0007e20000000800 */
[----:B------:R-:W-:Y:S01]  /*f3e0*/  @!P2 SHF.R.S32.HI R67, RZ, 0x1f, R64 ;  /* 0x0000001fff43a819 */ /* 0x000fe20000011440 */
[----:B------:R-:W-:Y:S01]  /*f3f0*/  @P5 FMUL.FTZ R64, R3, 0.69314718246459960938 ;  /* 0x3f31721803405820 */ /* 0x000fe20000410000 */
[----:B------:R-:W-:Y:S01]  /*f400*/  MOV R7, 0x7f800000 ;  /* 0x7f80000000077802 */ /* 0x000fe20000000f00 */
[----:B------:R3:W-:Y:S01]  /*f410*/  STS [R15+0x4000], R140 ;  /* 0x0040008c0f007388 */ /* 0x0007e20000000800 */
[----:B--2---:R-:W-:Y:S01]  /*f420*/  @P4 FMUL.FTZ R3, R2, 0.69314718246459960938 ;  /* 0x3f31721802034820 */ /* 0x004fe20000410000 */
[----:B------:R-:W-:Y:S01]  /*f430*/  MOV R0, 0x7f800000 ;  /* 0x7f80000000007802 */ /* 0x000fe20000000f00 */
[----:B------:R-:W-:Y:S01]  /*f440*/  @P6 FFMA.FTZ R7, R168, c[0x0][0x238], R63 ;  /* 0x00008e00a8076a23 */ /* 0x000fe2000001003f */
[----:B------:R3:W-:Y:S01]  /*f450*/  STS [R15+0x4200], R142 ;  /* 0x0042008e0f007388 */ /* 0x0007e20000000800 */
[----:B------:R-:W-:Y:S01]  /*f460*/  MOV R9, 0x7f800000 ;  /* 0x7f80000000097802 */ /* 0x000fe20000000f00 */
[----:B------:R-:W-:-:S02]  /*f470*/  @P4 FFMA.FTZ R0, R166, c[0x0][0x238], R3 ;  /* 0x00008e00a6004a23 */ /* 0x000fc40000010003 */
[----:B------:R3:W-:Y:S01]  /*f480*/  STS [R17+0x4000], R136 ;  /* 0x0040008811007388 */ /* 0x0007e20000000800 */
[----:B------:R-:W-:-:S03]  /*f490*/  @P3 FFMA.FTZ R9, R165, c[0x0][0x238], R8 ;  /* 0x00008e00a5093a23 */ /* 0x000fc60000010008 */
[----:B------:R3:W-:Y:S04]  /*f4a0*/  STS [R17+0x4200], R138 ;  /* 0x0042008a11007388 */ /* 0x0007e80000000800 */
[----:B------:R3:W-:Y:S04]  /*f4b0*/  STS [R15+0x5000], R128 ;  /* 0x005000800f007388 */ /* 0x0007e80000000800 */
[----:B------:R3:W-:Y:S04]  /*f4c0*/  STS [R15+0x5200], R130 ;  /* 0x005200820f007388 */ /* 0x0007e80000000800 */
[----:B------:R3:W-:Y:S04]  /*f4d0*/  STS [R17+0x5000], R132 ;  /* 0x0050008411007388 */ /* 0x0007e80000000800 */
[----:B------:R3:W-:Y:S04]  /*f4e0*/  STS [R17+0x5200], R134 ;  /* 0x0052008611007388 */ /* 0x0007e80000000800 */
[----:B------:R-:W-:Y:S06]  /*f4f0*/  BAR.SYNC.DEFER_BLOCKING 0x0 ;  /* 0x0000000000007b1d */ /* 0x000fec0000010000 */
[----:B-1----:R-:W1:Y:S04]  /*f500*/  S2R R11, SR_CTAID.Z ;  /* 0x00000000000b7919 */ /* 0x002e680000002700 */
[----:B------:R3:W2:Y:S04]  /*f510*/  LDS.128 R52, [R220] ;  /* 0x00000000dc347984 */ /* 0x0006a80000000c00 */
[----:B------:R3:W4:Y:S01]  /*f520*/  LDS.128 R48, [R220+0x800] ;  /* 0x00080000dc307984 */ /* 0x0007220000000c00 */
[----:B-1----:R-:W-:Y:S01]  /*f530*/  IMAD R62, R11, R60, R62 ;  /* 0x0000003c0b3e7224 */ /* 0x002fe200078e023e */
[----:B------:R-:W-:-:S02]  /*f540*/  MOV R60, 0x7f800000 ;  /* 0x7f800000003c7802 */ /* 0x000fc40000000f00 */
[----:B------:R3:W1:Y:S01]  /*f550*/  LDS.128 R44, [R220+0x1000] ;  /* 0x00100000dc2c7984 */ /* 0x0006620000000c00 */
[----:B------:R-:W-:Y:S01]  /*f560*/  @P5 FFMA.FTZ R60, R167, c[0x0][0x238], R64 ;  /* 0x00008e00a73c5a23 */ /* 0x000fe20000010040 */
[--C-:B------:R-:W-:Y:S02]  /*f570*/  IADD3 R2, P2, P1, R61, R66, R62.reuse ;  /* 0x000000423d027210 */ /* 0x100fe4000795e03e */
[----:B------:R3:W1:Y:S01]  /*f580*/  LDS.128 R40, [R220+0x1800] ;  /* 0x00180000dc287984 */ /* 0x0006620000000c00 */
[----:B------:R-:W-:Y:S02]  /*f590*/  SHF.R.S32.HI R61, RZ, 0x1f, R61 ;  /* 0x0000001fff3d7819 */ /* 0x000fe4000001143d */
[----:B------:R-:W-:Y:S01]  /*f5a0*/  SHF.R.S32.HI R62, RZ, 0x1f, R62 ;  /* 0x0000001fff3e7819 */ /* 0x000fe2000001143e */
[----:B------:R3:W1:Y:S03]  /*f5b0*/  LDS.128 R36, [R220+0x2000] ;  /* 0x00200000dc247984 */ /* 0x0006660000000c00 */
[----:B------:R-:W-:Y:S01]  /*f5c0*/  IADD3.X R61, R61, R67, R62, P2, P1 ;  /* 0x000000433d3d7210 */ /* 0x000fe200017e243e */
[----:B------:R3:W1:Y:S04]  /*f5d0*/  LDS.128 R32, [R220+0x2800] ;  /* 0x00280000dc207984 */ /* 0x0006680000000c00 */
[----:B------:R3:W1:Y:S04]  /*f5e0*/  LDS.128 R28, [R220+0x3000] ;  /* 0x00300000dc1c7984 */ /* 0x0006680000000c00 */
[----:B------:R3:W1:Y:S04]  /*f5f0*/  LDS.128 R24, [R220+0x3800] ;  /* 0x00380000dc187984 */ /* 0x0006680000000c00 */
[----:B------:R3:W1:Y:S04]  /*f600*/  LDS.128 R20, [R220+0x4000] ;  /* 0x00400000dc147984 */ /* 0x0006680000000c00 */
[----:B------:R3:W1:Y:S04]  /*f610*/  LDS.128 R16, [R220+0x4800] ;  /* 0x00480000dc107984 */ /* 0x0006680000000c00 */
[----:B------:R3:W1:Y:S04]  /*f620*/  LDS.128 R12, [R220+0x5000] ;  /* 0x00500000dc0c7984 */ /* 0x0006680000000c00 */
[----:B------:R3:W1:Y:S01]  /*f630*/  LDS.128 R56, [R220+0x5800] ;  /* 0x00580000dc387984 */ /* 0x0006620000000c00 */
[----:B------:R-:W-:Y:S05]  /*f640*/  @P0 BRA `(.L_x_27) ;  /* 0x0000024000000947 */ /* 0x000fea0003800000 */
[----:B--2-4-:R-:W-:-:S04]  /*f650*/  SHF.R.S32.HI R3, RZ, 0x1f, R10 ;  /* 0x0000001fff037819 */ /* 0x014fc8000001140a */
[----:B------:R-:W-:-:S04]  /*f660*/  LEA.HI R3, R3, R10, RZ, 0x2 ;  /* 0x0000000a03037211 */ /* 0x000fc800078f10ff */
        /* <DEDUP_REMOVED lines=12> */
[-C--:B------:R-:W-:Y:S01]  /*f730*/  @!P5 IMAD R62, R67, R6.reuse, RZ ;  /* 0x00000006433ed224 */ /* 0x080fe200078e02ff */
[-C--:B------:R-:W-:Y:S01]  /*f740*/  @!P6 LEA.HI.X.SX32 R3, R3, R61.reuse, 0x1, P0 ;  /* 0x0000003d0303e211 */ /* 0x080fe200000f0eff */
[-C--:B------:R-:W-:Y:S01]  /*f750*/  @!P4 IMAD R10, R65, R6.reuse, RZ ;  /* 0x00000006410ac224 */ /* 0x080fe200078e02ff */
[----:B------:R-:W-:Y:S01]  /*f760*/  @!P6 LEA R66, P0, R8, c[0x0][0x200], 0x2 ;  /* 0x000080000842ea11 */ /* 0x000fe200078010ff */
        /* <DEDUP_REMOVED lines=18> */
.L_x_27:
[----:B--2-4-:R-:W-:Y:S05]  /*f890*/  BSYNC B0 ;  /* 0x0000000000007941 */ /* 0x014fea0003800000 */
.L_x_26:
[----:B------:R-:W-:Y:S01]  /*f8a0*/  IADD3 R4, P0, R230, R4, RZ ;  /* 0x00000004e6047210 */ /* 0x000fe20007f1e0ff */
[----:B------:R-:W-:Y:S01]  /*f8b0*/  BSSY B0, `(.L_x_28) ;  /* 0x0000013000007945 */ /* 0x000fe20003800000 */
[----:B------:R-:W-:-:S02]  /*f8c0*/  SHF.R.S32.HI R0, RZ, 0x1f, R11 ;  /* 0x0000001fff007819 */ /* 0x000fc4000001140b */
[----:B------:R-:W-:Y:S02]  /*f8d0*/  IADD3.X R5, R231, R5, RZ, P0, !PT ;  /* 0x00000005e7057210 */ /* 0x000fe400007fe4ff */
[----:B------:R-:W-:Y:S01]  /*f8e0*/  ISETP.GE.AND P0, PT, R240, R218, PT ;  /* 0x000000daf000720c */ /* 0x000fe20003f06270 */
[----:B------:R-:W-:Y:S02]  /*f8f0*/  IMAD R0, R0, c[0x0][0x1f0], RZ ;  /* 0x00007c0000007a24 */ /* 0x000fe400078e02ff */
[----:B------:R-:W-:-:S04]  /*f900*/  IMAD.WIDE.U32 R4, R11, c[0x0][0x1f0], R4 ;  /* 0x00007c000b047a25 */ /* 0x000fc800078e0004 */
[----:B------:R-:W-:-:S05]  /*f910*/  IMAD R0, R11, c[0x0][0x1f4], R0 ;  /* 0x00007d000b007a24 */ /* 0x000fca00078e0200 */
[----:B------:R-:W-:Y:S01]  /*f920*/  IADD3 R7, R5, R0, RZ ;  /* 0x0000000005077210 */ /* 0x000fe20007ffe0ff */
[----:B------:R-:W-:Y:S05]  /*f930*/  @P0 BRA `(.L_x_29) ;  /* 0x000000a000000947 */ /* 0x000fea0003800000 */
[----:B------:R-:W-:Y:S01]  /*f940*/  MOV R6, R4 ;  /* 0x0000000400067202 */ /* 0x000fe20000000f00 */
[----:B------:R-:W-:-:S04]  /*f950*/  IMAD R3, R233, c[0x0][0x1e8], RZ ;  /* 0x00007a00e9037a24 */ /* 0x000fc800078e02ff */
[----:B------:R-:W-:-:S04]  /*f960*/  IMAD.WIDE.U32 R8, R232, c[0x0][0x1e8], R6 ;  /* 0x00007a00e8087a25 */ /* 0x000fc800078e0006 */
[----:B------:R-:W-:Y:S01]  /*f970*/  IMAD R0, R232, c[0x0][0x1ec], R3 ;  /* 0x00007b00e8007a24 */ /* 0x000fe200078e0203 */
[----:B------:R-:W-:-:S04]  /*f980*/  LEA R2, P0, R8, c[0x0][0x1d0], 0x1 ;  /* 0x0000740008027a11 */ /* 0x000fc800078008ff */
[----:B------:R-:W-:-:S04]  /*f990*/  IADD3 R0, R9, R0, RZ ;  /* 0x0000000009007210 */ /* 0x000fc80007ffe0ff */
[----:B------:R-:W-:-:S05]  /*f9a0*/  LEA.HI.X R3, R8, c[0x0][0x1d4], R0, 0x1, P0 ;  /* 0x0000750008037a11 */ /* 0x000fca00000f0c00 */
[----:B------:R2:W-:Y:S04]  /*f9b0*/  STG.E.128 [R2.64], R52 ;  /* 0x0000003402007986 */ /* 0x0005e8000c101d0e */
[----:B-1----:R2:W-:Y:S04]  /*f9c0*/  STG.E.128 [R2.64+0x40], R36 ;  /* 0x0000402402007986 */ /* 0x0025e8000c101d0e */
[----:B------:R2:W-:Y:S02]  /*f9d0*/  STG.E.128 [R2.64+0x80], R20 ;  /* 0x0000801402007986 */ /* 0x0005e4000c101d0e */
.L_x_29:
[----:B------:R-:W-:Y:S05]  /*f9e0*/  BSYNC B0 ;  /* 0x0000000000007941 */ /* 0x000fea0003800000 */
.L_x_28:
[----:B------:R-:W-:Y:S01]  /*f9f0*/  ISETP.GE.AND P0, PT, R225, R218, PT ;  /* 0x000000dae100720c */ /* 0x000fe20003f06270 */
[----:B------:R-:W-:-:S12]  /*fa00*/  BSSY B0, `(.L_x_30) ;  /* 0x000000f000007945 */ /* 0x000fd80003800000 */
[----:B------:R-:W-:Y:S05]  /*fa10*/  @P0 BRA `(.L_x_31) ;  /* 0x000000d000000947 */ /* 0x000fea0003800000 */
[----:B--2---:R-:W-:Y:S01]  /*fa20*/  IADD3 R2, P0, R232, 0x20, RZ ;  /* 0x00000020e8027810 */ /* 0x004fe20007f1e0ff */
[----:B------:R-:W-:Y:S01]  /*fa30*/  IMAD.MOV.U32 R8, RZ, RZ, R4 ;  /* 0x000000ffff087224 */ /* 0x000fe200078e0004 */
[----:B------:R-:W-:-:S03]  /*fa40*/  MOV R9, R7 ;  /* 0x0000000700097202 */ /* 0x000fc60000000f00 */
[----:B------:R-:W-:Y:S02]  /*fa50*/  IMAD.X R0, RZ, RZ, R233, P0 ;  /* 0x000000ffff007224 */ /* 0x000fe400000e06e9 */
[----:B------:R-:W-:-:S04]  /*fa60*/  IMAD.WIDE.U32 R8, R2, c[0x0][0x1e8], R8 ;  /* 0x00007a0002087a25 */ /* 0x000fc800078e0008 */
[----:B------:R-:W-:-:S04]  /*fa70*/  IMAD R3, R0, c[0x0][0x1e8], RZ ;  /* 0x00007a0000037a24 */ /* 0x000fc800078e02ff */
[----:B------:R-:W-:Y:S01]  /*fa80*/  IMAD R3, R2, c[0x0][0x1ec], R3 ;  /* 0x00007b0002037a24 */ /* 0x000fe200078e0203 */
[----:B------:R-:W-:-:S04]  /*fa90*/  LEA R2, P0, R8, c[0x0][0x1d0], 0x1 ;  /* 0x0000740008027a11 */ /* 0x000fc800078008ff */
[----:B------:R-:W-:-:S04]  /*faa0*/  IADD3 R3, R9, R3, RZ ;  /* 0x0000000309037210 */ /* 0x000fc80007ffe0ff */
[----:B------:R-:W-:-:S05]  /*fab0*/  LEA.HI.X R3, R8, c[0x0][0x1d4], R3, 0x1, P0 ;  /* 0x0000750008037a11 */ /* 0x000fca00000f0c03 */
[----:B------:R2:W-:Y:S04]  /*fac0*/  STG.E.128 [R2.64], R48 ;  /* 0x0000003002007986 */ /* 0x0005e8000c101d0e */
[----:B-1----:R2:W-:Y:S04]  /*fad0*/  STG.E.128 [R2.64+0x40], R32 ;  /* 0x0000402002007986 */ /* 0x0025e8000c101d0e */
[----:B------:R2:W-:Y:S02]  /*fae0*/  STG.E.128 [R2.64+0x80], R16 ;  /* 0x0000801002007986 */ /* 0x0005e4000c101d0e */
.L_x_31:
[----:B------:R-:W-:Y:S05]  /*faf0*/  BSYNC B0 ;  /* 0x0000000000007941 */ /* 0x000fea0003800000 */
.L_x_30:
        /* <DEDUP_REMOVED lines=13> */
[----:B-1----:R1:W-:Y:S04]  /*fbd0*/  STG.E.128 [R2.64], R44 ;  /* 0x0000002c02007986 */ /* 0x0023e8000c101d0e */
[----:B------:R1:W-:Y:S04]  /*fbe0*/  STG.E.128 [R2.64+0x40], R28 ;  /* 0x0000401c02007986 */ /* 0x0003e8000c101d0e */
[----:B------:R1:W-:Y:S02]  /*fbf0*/  STG.E.128 [R2.64+0x80], R12 ;  /* 0x0000800c02007986 */ /* 0x0003e4000c101d0e */
.L_x_33:
[----:B------:R-:W-:Y:S05]  /*fc00*/  BSYNC B0 ;  /* 0x0000000000007941 */ /* 0x000fea0003800000 */
.L_x_32:
[----:B------:R-:W-:-:S13]  /*fc10*/  ISETP.GE.AND P0, PT, R221, R218, PT ;  /* 0x000000dadd00720c */ /* 0x000fda0003f06270 */
[----:B------:R-:W-:Y:S05]  /*fc20*/  @P0 EXIT ;  /* 0x000000000000094d */ /* 0x000fea0003800000 */
[----:B------:R-:W-:Y:S02]  /*fc30*/  IADD3 R0, P0, R232, 0x60, RZ ;  /* 0x00000060e8007810 */ /* 0x000fe40007f1e0ff */
[----:B------:R-:W-:Y:S02]  /*fc40*/  MOV R5, R7 ;  /* 0x0000000700057202 */ /* 0x000fe40000000f00 */
[----:B------:R-:W-:-:S03]  /*fc50*/  IADD3.X R232, RZ, R233, RZ, P0, !PT ;  /* 0x000000e9ffe87210 */ /* 0x000fc600007fe4ff */
[----:B------:R-:W-:-:S04]  /*fc60*/  IMAD.WIDE.U32 R4, R0, c[0x0][0x1e8], R4 ;  /* 0x00007a0000047a25 */ /* 0x000fc800078e0004 */
[----:B-12---:R-:W-:Y:S01]  /*fc70*/  IMAD R3, R232, c[0x0][0x1e8], RZ ;  /* 0x00007a00e8037a24 */ /* 0x006fe200078e02ff */
[----:B------:R-:W-:-:S03]  /*fc80*/  LEA R2, P0, R4, c[0x0][0x1d0], 0x1 ;  /* 0x0000740004027a11 */ /* 0x000fc600078008ff */
[----:B------:R-:W-:-:S05]  /*fc90*/  IMAD R3, R0, c[0x0][0x1ec], R3 ;  /* 0x00007b0000037a24 */ /* 0x000fca00078e0203 */
[----:B------:R-:W-:-:S04]  /*fca0*/  IADD3 R3, R5, R3, RZ ;  /* 0x0000000305037210 */ /* 0x000fc80007ffe0ff */
[----:B------:R-:W-:-:S05]  /*fcb0*/  LEA.HI.X R3, R4, c[0x0][0x1d4], R3, 0x1, P0 ;  /* 0x0000750004037a11 */ /* 0x000fca00000f0c03 */
[----:B------:R-:W-:Y:S04]  /*fcc0*/  STG.E.128 [R2.64], R40 ;  /* 0x0000002802007986 */ /* 0x000fe8000c101d0e */
[----:B------:R-:W-:Y:S04]  /*fcd0*/  STG.E.128 [R2.64+0x40], R24 ;  /* 0x0000401802007986 */ /* 0x000fe8000c101d0e */
[----:B------:R-:W-:Y:S01]  /*fce0*/  STG.E.128 [R2.64+0x80], R56 ;  /* 0x0000803802007986 */ /* 0x000fe2000c101d0e */
[----:B------:R-:W-:Y:S05]  /*fcf0*/  EXIT ;  /* 0x000000000000794d */ /* 0x000fea0003800000 */
.L_x_14:
[----:B-1----:R-:W1:Y:S01]  /*fd00*/  LDC.U8 R3, c[0x0][0x329] ;  /* 0x0000ca40ff037b82 */ /* 0x002e620000000000 */
[----:B------:R-:W-:Y:S01]  /*fd10*/  ISETP.NE.AND P4, PT, R219, -0x1, PT ;  /* 0xffffffffdb00780c */ /* 0x000fe20003f85270 */
[----:B------:R-:W-:Y:S01]  /*fd20*/  IMAD.IADD R125, R125, 0x1, -R126 ;  /* 0x000000017d7d7824 */ /* 0x000fe200078e0a7e */
[----:B------:R-:W-:Y:S01]  /*fd30*/  SHF.R.S32.HI R5, RZ, 0x1f, R124 ;  /* 0x0000001fff057819 */ /* 0x000fe2000001147c */
[----:B------:R-:W-:Y:S04]  /*fd40*/  BSSY B0, `(.L_x_34) ;  /* 0x000003c000007945 */ /* 0x000fe80003800000 */
[----:B------:R-:W2:Y:S06]  /*fd50*/  LDC.U8 R2, c[0x0][0x328] ;  /* 0x0000ca00ff027b82 */ /* 0x000eac0000000000 */
[----:B------:R-:W-:-:S04]  /*fd60*/  @P4 IMAD.WIDE.U32 R8, R219, c[0x0][0x1e8], RZ ;  /* 0x00007a00db084a25 */ /* 0x000fc800078e00ff */
[----:B------:R-:W-:-:S05]  /*fd70*/  @!P4 IMAD.WIDE.U32 R10, R0, c[0x0][0x1e0], RZ ;  /* 0x00007800000aca25 */ /* 0x000fca00078e00ff */
[----:B------:R-:W-:Y:S02]  /*fd80*/  @!P4 MOV R8, R10 ;  /* 0x0000000a0008c202 */ /* 0x000fe40000000f00 */
[----:B-1----:R-:W-:Y:S02]  /*fd90*/  ISETP.NE.AND P1, PT, R3, RZ, PT ;  /* 0x000000ff0300720c */ /* 0x002fe40003f25270 */
[----:B--2---:R-:W-:Y:S02]  /*fda0*/  ISETP.NE.AND P3, PT, R2, RZ, PT ;  /* 0x000000ff0200720c */ /* 0x004fe40003f65270 */
[----:B------:R-:W-:Y:S01]  /*fdb0*/  LEA.HI R2, R5, R124, RZ, 0x2 ;  /* 0x0000007c05027211 */ /* 0x000fe200078f10ff */
[----:B------:R-:W-:Y:S01]  /*fdc0*/  @P4 IMAD R5, R219, c[0x0][0x1ec], R9 ;  /* 0x00007b00db054a24 */ /* 0x000fe200078e0209 */
[----:B------:R-:W-:-:S07]  /*fdd0*/  ISETP.NE.OR P2, PT, R3, RZ, !P3 ;  /* 0x000000ff0300720c */ /* 0x000fce0005f45670 */
[----:B------:R-:W-:Y:S01]  /*fde0*/  @P1 IMAD.MOV.U32 R3, RZ, RZ, c[0x0][0x210] ;  /* 0x00008400ff031624 */ /* 0x000fe200078e00ff */
[----:B------:R-:W-:Y:S01]  /*fdf0*/  @!P4 SHF.R.S32.HI R9, RZ, 0x1f, R0 ;  /* 0x0000001fff09c819 */ /* 0x000fe20000011400 */
[----:B------:R-:W-:Y:S01]  /*fe00*/  @!P1 IMAD.MOV.U32 R7, RZ, RZ, c[0x0][0x214] ;  /* 0x00008500ff079624 */ /* 0x000fe200078e00ff */
[----:B------:R-:W-:Y:S01]  /*fe10*/  ISETP.NE.OR P0, PT, R219, -0x1, P2 ;  /* 0xffffffffdb00780c */ /* 0x000fe20001705670 */
[----:B------:R-:W-:Y:S01]  /*fe20*/  @P1 IMAD R3, R3, c[0x0][0x214], RZ ;  /* 0x0000850003031a24 */ /* 0x000fe200078e02ff */
[----:B------:R-:W-:Y:S01]  /*fe30*/  LOP3.LUT R13, R2, 0x1ffffffc, RZ, 0xc0, !PT ;  /* 0x1ffffffc020d7812 */ /* 0x000fe200078ec0ff */
[----:B------:R-:W-:Y:S01]  /*fe40*/  @!P4 IMAD R9, R9, c[0x0][0x1e0], RZ ;  /* 0x000078000909ca24 */ /* 0x000fe200078e02ff */
[----:B------:R-:W-:Y:S01]  /*fe50*/  @!P1 SEL R3, R7, c[0x0][0x234], !P3 ;  /* 0x00008d0007039a07 */ /* 0x000fe20005800000 */
[----:B------:R-:W-:Y:S01]  /*fe60*/  @P1 IMAD.MOV.U32 R7, RZ, RZ, 0x1 ;  /* 0x00000001ff071424 */ /* 0x000fe200078e00ff */
[----:B------:R-:W-:Y:S01]  /*fe70*/  SHF.R.S32.HI R2, RZ, 0x2, R2 ;  /* 0x00000002ff027819 */ /* 0x000fe20000011402 */
[----:B------:R-:W-:Y:S01]  /*fe80*/  @!P4 IMAD R4, R0, c[0x0][0x1e4], R9 ;  /* 0x000079000004ca24 */ /* 0x000fe200078e0209 */
[----:B------:R-:W-:Y:S01]  /*fe90*/  SHF.R.S32.HI R9, RZ, 0x1f, R22 ;  /* 0x0000001fff097819 */ /* 0x000fe20000011416 */
[----:B------:R-:W-:-:S02]  /*fea0*/  @!P1 IMAD R7, R3, c[0x0][0x1c0], RZ ;  /* 0x0000700003079a24 */ /* 0x000fc400078e02ff */
[----:B------:R-:W-:Y:S01]  /*feb0*/  IMAD.IADD R6, R124, 0x1, -R13 ;  /* 0x000000017c067824 */ /* 0x000fe200078e0a0d */
[----:B------:R-:W-:Y:S01]  /*fec0*/  @!P4 IADD3 R5, R11, R4, RZ ;  /* 0x000000040b05c210 */ /* 0x000fe20007ffe0ff */
[C---:B------:R-:W-:Y:S01]  /*fed0*/  @!P0 IMAD R219, R0.reuse, c[0x0][0x214], RZ ;  /* 0x0000850000db8a24 */ /* 0x040fe200078e02ff */
[----:B------:R-:W-:Y:S01]  /*fee0*/  CS2R R10, SRZ ;  /* 0x00000000000a7805 */ /* 0x000fe2000001ff00 */
[----:B------:R-:W-:Y:S02]  /*fef0*/  IMAD R0, R0, R7, RZ ;  /* 0x0000000700007224 */ /* 0x000fe400078e02ff */
[----:B------:R-:W-:Y:S01]  /*ff00*/  IMAD.SHL.U32 R6, R6, 0x8, RZ ;  /* 0x0000000806067824 */ /* 0x000fe200078e00ff */
[--C-:B------:R-:W-:Y:S01]  /*ff10*/  @!P2 SHF.R.S32.HI R11, RZ, 0x1f, R219.reuse ;  /* 0x0000001fff0ba819 */ /* 0x100fe200000114db */
[----:B------:R-:W-:Y:S01]  /*ff20*/  @P1 IMAD.MOV.U32 R7, RZ, RZ, c[0x0][0x210] ;  /* 0x00008400ff071624 */ /* 0x000fe200078e00ff */
[----:B------:R-:W-:Y:S01]  /*ff30*/  @!P1 MOV R7, 0x1 ;  /* 0x0000000100079802 */ /* 0x000fe20000000f00 */
[----:B------:R-:W-:Y:S01]  /*ff40*/  @!P2 IMAD.MOV.U32 R10, RZ, RZ, R219 ;  /* 0x000000ffff0aa224 */ /* 0x000fe200078e00db */
[----:B------:R-:W-:Y:S01]  /*ff50*/  SEL R0, R0, RZ, P2 ;  /* 0x000000ff00007207 */ /* 0x000fe20001000000 */
[----:B------:R-:W-:Y:S01]  /*ff60*/  IMAD R9, R9, c[0x0][0x1f0], RZ ;  /* 0x00007c0009097a24 */ /* 0x000fe200078e02ff */
[----:B------:R-:W-:Y:S01]  /*ff70*/  ISETP.GE.AND P2, PT, R2, R125, PT ;  /* 0x0000007d0200720c */ /* 0x000fe20003f46270 */
[----:B------:R-:W-:Y:S01]  /*ff80*/  IMAD R13, R126, R7, RZ ;  /* 0x000000077e0d7224 */ /* 0x000fe200078e02ff */
[----:B------:R-:W-:Y:S01]  /*ff90*/  IADD3 R4, P3, R6, R8, RZ ;  /* 0x0000000806047210 */ /* 0x000fe20007f7e0ff */
[C---:B------:R-:W-:Y:S01]  /*ffa0*/  IMAD R0, R22.reuse, R3, R0 ;  /* 0x0000000316007224 */ /* 0x040fe200078e0200 */
[----:B------:R-:W-:Y:S01]  /*ffb0*/  SHF.R.S32.HI R3, RZ, 0x1f, R2 ;  /* 0x0000001fff037819 */ /* 0x000fe20000011402 */
[----:B------:R-:W-:Y:S01]  /*ffc0*/  IMAD R9, R22, c[0x0][0x1f4], R9 ;  /* 0x00007d0016097a24 */ /* 0x000fe200078e0209 */
[----:B------:R-:W-:-:S02]  /*ffd0*/  LEA.HI.X.SX32 R5, R6, R5, 0x1, P3 ;  /* 0x0000000506057211 */ /* 0x000fc400018f0eff */
[----:B------:R-:W-:Y:S01]  /*ffe0*/  SHF.R.S32.HI R17, RZ, 0x1f, R13 ;  /* 0x0000001fff117819 */ /* 0x000fe2000001140d */
[----:B------:R-:W-:Y:S01]  /*fff0*/  IMAD.WIDE R14, R233, 0x80, R2 ;  /* 0x00000080e90e7825 */ /* 0x000fe200078e0202 */
[--C-:B------:R-:W-:Y:S02]  /*10000*/  IADD3 R13, P1, P0, R13, R10, R0.reuse ;  /* 0x0000000a0d0d7210 */ /* 0x100fe4000783e000 */
[----:B------:R-:W-:Y:S01]  /*10010*/  SHF.R.S32.HI R10, RZ, 0x1f, R0 ;  /* 0x0000001fff0a7819 */ /* 0x000fe20000011400 */
[----:B------:R-:W-:-:S03]  /*10020*/  IMAD.WIDE.U32 R4, R22, c[0x0][0x1f0], R4 ;  /* 0x00007c0016047a25 */ /* 0x000fc600078e0004 */
[----:B------:R-:W-:Y:S02]  /*10030*/  IADD3.X R10, R17, R11, R10, P1, P0 ;  /* 0x0000000b110a7210 */ /* 0x000fe40000fe040a */
        /* <DEDUP_REMOVED lines=9> */
[----:B------:R1:W-:Y:S04]  /*100d0*/  STG.E.128 [R8.64], RZ ;  /* 0x000000ff08007986 */ /* 0x0003e8000c101d0e */
[----:B------:R1:W-:Y:S04]  /*100e0*/  STG.E.128 [R8.64+0x40], RZ ;  /* 0x000040ff08007986 */ /* 0x0003e8000c101d0e */
[----:B------:R1:W-:Y:S02]  /*100f0*/  STG.E.128 [R8.64+0x80], RZ ;  /* 0x000080ff08007986 */ /* 0x0003e4000c101d0e */
.L_x_35:
[----:B------:R-:W-:Y:S05]  /*10100*/  BSYNC B0 ;  /* 0x0000000000007941 */ /* 0x000fea0003800000 */
.L_x_34:
[----:B------:R-:W-:Y:S01]  /*10110*/  IADD3 R12, R2, 0x20, RZ ;  /* 0x00000020020c7810 */ /* 0x000fe20007ffe0ff */
[----:B------:R-:W-:Y:S03]  /*10120*/  BSSY B0, `(.L_x_36) ;  /* 0x0000010000007945 */ /* 0x000fe60003800000 */
[----:B------:R-:W-:-:S13]  /*10130*/  ISETP.GE.AND P0, PT, R12, R125, PT ;  /* 0x0000007d0c00720c */ /* 0x000fda0003f06270 */
[----:B------:R-:W-:Y:S05]  /*10140*/  @P0 BRA `(.L_x_37) ;  /* 0x000000d000000947 */ /* 0x000fea0003800000 */
[----:B-1----:R-:W-:Y:S01]  /*10150*/  IADD3 R9, P0, R14, 0x20, RZ ;  /* 0x000000200e097810 */ /* 0x002fe20007f1e0ff */
[----:B------:R-:W-:Y:S01]  /*10160*/  IMAD.MOV.U32 R18, RZ, RZ, R4 ;  /* 0x000000ffff127224 */ /* 0x000fe200078e0004 */
[----:B------:R-:W-:-:S03]  /*10170*/  MOV R19, R17 ;  /* 0x0000001100137202 */ /* 0x000fc60000000f00 */
[----:B------:R-:W-:Y:S02]  /*10180*/  IMAD.X R0, RZ, RZ, R15, P0 ;  /* 0x000000ffff007224 */ /* 0x000fe400000e060f */
[----:B------:R-:W-:-:S04]  /*10190*/  IMAD.WIDE.U32 R18, R9, c[0x0][0x1e8], R18 ;  /* 0x00007a0009127a25 */ /* 0x000fc800078e0012 */
[----:B------:R-:W-:Y:S01]  /*101a0*/  IMAD R0, R0, c[0x0][0x1e8], RZ ;  /* 0x00007a0000007a24 */ /* 0x000fe200078e02ff */
[----:B------:R-:W-:-:S03]  /*101b0*/  LEA R8, P0, R18, c[0x0][0x1d0], 0x1 ;  /* 0x0000740012087a11 */ /* 0x000fc600078008ff */
[----:B------:R-:W-:-:S05]  /*101c0*/  IMAD R0, R9, c[0x0][0x1ec], R0 ;  /* 0x00007b0009007a24 */ /* 0x000fca00078e0200 */
[----:B------:R-:W-:-:S04]  /*101d0*/  IADD3 R0, R0, R19, RZ ;  /* 0x0000001300007210 */ /* 0x000fc80007ffe0ff */
[----:B------:R-:W-:-:S05]  /*101e0*/  LEA.HI.X R9, R18, c[0x0][0x1d4], R0, 0x1, P0 ;  /* 0x0000750012097a11 */ /* 0x000fca00000f0c00 */
[----:B------:R1:W-:Y:S04]  /*101f0*/  STG.E.128 [R8.64], RZ ;  /* 0x000000ff08007986 */ /* 0x0003e8000c101d0e */
[----:B------:R1:W-:Y:S04]  /*10200*/  STG.E.128 [R8.64+0x40], RZ ;  /* 0x000040ff08007986 */ /* 0x0003e8000c101d0e */
[----:B------:R1:W-:Y:S02]  /*10210*/  STG.E.128 [R8.64+0x80], RZ ;  /* 0x000080ff08007986 */ /* 0x0003e4000c101d0e */
.L_x_37:
[----:B------:R-:W-:Y:S05]  /*10220*/  BSYNC B0 ;  /* 0x0000000000007941 */ /* 0x000fea0003800000 */
.L_x_36:
[----:B-1----:R-:W-:Y:S01]  /*10230*/  IADD3 R8, R2, 0x40, RZ ;  /* 0x0000004002087810 */ /* 0x002fe20007ffe0ff */
[----:B------:R-:W-:Y:S03]  /*10240*/  BSSY B0, `(.L_x_38) ;  /* 0x0000010000007945 */ /* 0x000fe60003800000 */
[----:B------:R-:W-:-:S13]  /*10250*/  ISETP.GE.AND P0, PT, R8, R125, PT ;  /* 0x0000007d0800720c */ /* 0x000fda0003f06270 */
[----:B------:R-:W-:Y:S05]  /*10260*/  @P0 BRA `(.L_x_39) ;  /* 0x000000d000000947 */ /* 0x000fea0003800000 */
[----:B------:R-:W-:Y:S01]  /*10270*/  IADD3 R9, P0, R14, 0x40, RZ ;  /* 0x000000400e097810 */ /* 0x000fe20007f1e0ff */
        /* <DEDUP_REMOVED lines=12> */
.L_x_39:
[----:B------:R-:W-:Y:S05]  /*10340*/  BSYNC B0 ;  /* 0x0000000000007941 */ /* 0x000fea0003800000 */
.L_x_38:
[----:B------:R-:W-:Y:S01]  /*10350*/  IADD3 R6, R2, 0x60, RZ ;  /* 0x0000006002067810 */ /* 0x000fe20007ffe0ff */
[----:B------:R-:W-:Y:S03]  /*10360*/  BSSY B0, `(.L_x_40) ;  /* 0x0000010000007945 */ /* 0x000fe60003800000 */
[----:B------:R-:W-:-:S13]  /*10370*/  ISETP.GE.AND P0, PT, R6, R125, PT ;  /* 0x0000007d0600720c */ /* 0x000fda0003f06270 */
[----:B------:R-:W-:Y:S05]  /*10380*/  @P0 BRA `(.L_x_41) ;  /* 0x000000d000000947 */ /* 0x000fea0003800000 */
[----:B------:R-:W-:Y:S01]  /*10390*/  IADD3 R0, P0, R14, 0x60, RZ ;  /* 0x000000600e007810 */ /* 0x000fe20007f1e0ff */
[----:B------:R-:W-:-:S04]  /*103a0*/  IMAD.MOV.U32 R14, RZ, RZ, R4 ;  /* 0x000000ffff0e7224 */ /* 0x000fc800078e0004 */
[----:B------:R-:W-:Y:S01]  /*103b0*/  IMAD.X R5, RZ, RZ, R15, P0 ;  /* 0x000000ffff057224 */ /* 0x000fe200000e060f */
[----:B------:R-:W-:-:S03]  /*103c0*/  MOV R15, R17 ;  /* 0x00000011000f7202 */ /* 0x000fc60000000f00 */
[----:B------:R-:W-:Y:S02]  /*103d0*/  IMAD R5, R5, c[0x0][0x1e8], RZ ;  /* 0x00007a0005057a24 */ /* 0x000fe400078e02ff */
        /* <DEDUP_REMOVED lines=8> */
.L_x_41:
[----:B------:R-:W-:Y:S05]  /*10460*/  BSYNC B0 ;  /* 0x0000000000007941 */ /* 0x000fea0003800000 */
.L_x_40:
[----:B------:R-:W-:-:S04]  /*10470*/  LOP3.LUT P6, RZ, R124, 0x3, RZ, 0xc0, !PT ;  /* 0x000000037cff7812 */ /* 0x000fc800078cc0ff */
[-C--:B------:R-:W-:Y:S02]  /*10480*/  ISETP.GE.OR P5, PT, R2, R125.reuse, P6 ;  /* 0x0000007d0200720c */ /* 0x080fe400037a6670 */
[-C--:B------:R-:W-:Y:S02]  /*10490*/  ISETP.GE.OR P4, PT, R12, R125.reuse, P6 ;  /* 0x0000007d0c00720c */ /* 0x080fe40003786670 */
[-C--:B------:R-:W-:Y:S02]  /*104a0*/  ISETP.GE.OR P3, PT, R8, R125.reuse, P6 ;  /* 0x0000007d0800720c */ /* 0x080fe40003766670 */
[----:B------:R-:W-:-:S07]  /*104b0*/  ISETP.GE.OR P6, PT, R6, R125, P6 ;  /* 0x0000007d0600720c */ /* 0x000fce00037c6670 */
[-C--:B------:R-:W-:Y:S02]  /*104c0*/  @!P5 IMAD R9, R2, R7.reuse, RZ ;  /* 0x000000070209d224 */ /* 0x080fe400078e02ff */
[-C--:B------:R-:W-:Y:S02]  /*104d0*/  @!P4 IMAD R0, R12, R7.reuse, RZ ;  /* 0x000000070c00c224 */ /* 0x080fe400078e02ff */
[----:B------:R-:W-:Y:S01]  /*104e0*/  @!P3 IMAD R2, R8, R7, RZ ;  /* 0x000000070802b224 */ /* 0x000fe200078e02ff */
[CC--:B--2---:R-:W-:Y:S01]  /*104f0*/  @!P5 IADD3 R4, P0, R9.reuse, R13.reuse, RZ ;  /* 0x0000000d0904d210 */ /* 0x0c4fe20007f1e0ff */
[----:B------:R-:W-:Y:S01]  /*10500*/  @!P4 IMAD.MOV.U32 R11, RZ, RZ, 0x7f800000 ;  /* 0x7f800000ff0bc424 */ /* 0x000fe200078e00ff */
[----:B------:R-:W-:Y:S02]  /*10510*/  @!P4 IADD3 R3, P1, R0, R13, RZ ;  /* 0x0000000d0003c210 */ /* 0x000fe40007f3e0ff */
[----:B------:R-:W-:Y:S02]  /*10520*/  @!P5 LEA.HI.X.SX32 R9, R9, R10, 0x1, P0 ;  /* 0x0000000a0909d211 */ /* 0x000fe400000f0eff */
[----:B------:R-:W-:-:S02]  /*10530*/  @!P5 LEA R14, P2, R4, c[0x0][0x200], 0x2 ;  /* 0x00008000040eda11 */ /* 0x000fc400078410ff */
[----:B------:R-:W-:Y:S02]  /*10540*/  @!P3 IADD3 R5, P0, R2, R13, RZ ;  /* 0x0000000d0205b210 */ /* 0x000fe40007f1e0ff */
[-C--:B------:R-:W-:Y:S02]  /*10550*/  @!P4 LEA.HI.X.SX32 R0, R0, R10.reuse, 0x1, P1 ;  /* 0x0000000a0000c211 */ /* 0x080fe400008f0eff */
[----:B------:R-:W-:Y:S02]  /*10560*/  @!P4 LEA R8, P1, R3, c[0x0][0x200], 0x2 ;  /* 0x000080000308ca11 */ /* 0x000fe400078210ff */
[----:B------:R-:W-:Y:S02]  /*10570*/  @!P5 LEA.HI.X R15, R4, c[0x0][0x204], R9, 0x2, P2 ;  /* 0x00008100040fda11 */ /* 0x000fe400010f1409 */
[----:B------:R-:W-:Y:S02]  /*10580*/  @!P3 LEA.HI.X.SX32 R2, R2, R10, 0x1, P0 ;  /* 0x0000000a0202b211 */ /* 0x000fe400000f0eff */
[----:B------:R-:W-:-:S02]  /*10590*/  @!P3 LEA R4, P0, R5, c[0x0][0x200], 0x2 ;  /* 0x000080000504ba11 */ /* 0x000fc400078010ff */
[----:B------:R-:W-:Y:S01]  /*105a0*/  @!P4 LEA.HI.X R9, R3, c[0x0][0x204], R0, 0x2, P1 ;  /* 0x000081000309ca11 */ /* 0x000fe200008f1400 */
[----:B------:R-:W-:Y:S01]  /*105b0*/  @!P5 IMAD.MOV.U32 R0, RZ, RZ, 0x7f800000 ;  /* 0x7f800000ff00d424 */ /* 0x000fe200078e00ff */
[----:B------:R-:W-:Y:S01]  /*105c0*/  @!P3 LEA.HI.X R5, R5, c[0x0][0x204], R2, 0x2, P0 ;  /* 0x000081000505ba11 */ /* 0x000fe200000f1402 */
[----:B------:R-:W-:-:S03]  /*105d0*/  @!P3 IMAD.MOV.U32 R3, RZ, RZ, 0x7f800000 ;  /* 0x7f800000ff03b424 */ /* 0x000fc600078e00ff */
[----:B------:R2:W-:Y:S04]  /*105e0*/  @!P5 STG.E [R14.64], R0 ;  /* 0x000000000e00d986 */ /* 0x0005e8000c10190e */
[----:B------:R2:W-:Y:S04]  /*105f0*/  @!P4 STG.E [R8.64], R11 ;  /* 0x0000000b0800c986 */ /* 0x0005e8000c10190e */
[----:B------:R2:W-:Y:S01]  /*10600*/  @!P3 STG.E [R4.64], R3 ;  /* 0x000000030400b986 */ /* 0x0005e2000c10190e */
[----:B------:R-:W-:Y:S05]  /*10610*/  @P6 EXIT ;  /* 0x000000000000694d */ /* 0x000fea0003800000 */
[----:B------:R-:W-:Y:S02]  /*10620*/  IMAD R6, R6, R7, RZ ;  /* 0x0000000706067224 */ /* 0x000fe400078e02ff */
[----:B--2---:R-:W-:-:S03]  /*10630*/  IMAD.MOV.U32 R5, RZ, RZ, 0x7f800000 ;  /* 0x7f800000ff057424 */ /* 0x004fc600078e00ff */
[----:B------:R-:W-:-:S04]  /*10640*/  IADD3 R13, P0, R6, R13, RZ ;  /* 0x0000000d060d7210 */ /* 0x000fc80007f1e0ff */
[----:B------:R-:W-:Y:S02]  /*10650*/  LEA.HI.X.SX32 R6, R6, R10, 0x1, P0 ;  /* 0x0000000a06067211 */ /* 0x000fe400000f0eff */
[----:B------:R-:W-:-:S04]  /*10660*/  LEA R2, P0, R13, c[0x0][0x200], 0x2 ;  /* 0x000080000d027a11 */ /* 0x000fc800078010ff */
[----:B------:R-:W-:-:S05]  /*10670*/  LEA.HI.X R3, R13, c[0x0][0x204], R6, 0x2, P0 ;  /* 0x000081000d037a11 */ /* 0x000fca00000f1406 */
[----:B------:R-:W-:Y:S01]  /*10680*/  STG.E [R2.64], R5 ;  /* 0x0000000502007986 */ /* 0x000fe2000c10190e */
[----:B------:R-:W-:Y:S05]  /*10690*/  EXIT ;  /* 0x000000000000794d */ /* 0x000fea0003800000 */
.L_x_42:
        /* <DEDUP_REMOVED lines=14> */
.L_x_979:


//--------------------- .text._ZN5flash16flash_fwd_kernelI23Flash_fwd_kernel_traitsILi96ELi128ELi64ELi4ELb0ELb0EN7cutlass6half_tE19Flash_kernel_traitsILi96ELi128ELi64ELi4ES3_EELb0ELb1ELb0ELb0ELb0ELb0ELb0ELb0EEEvNS_16Flash_fwd_paramsE --------------------------
	.section	.text._ZN5flash16flash_fwd_kernelI23Flash_fwd_kernel_traitsILi96ELi128ELi64ELi4ELb0ELb0EN7cutlass6half_tE19Flash_kernel_traitsILi96ELi128ELi64ELi4ES3_EELb0ELb1ELb0ELb0ELb0ELb0ELb0ELb0EEEvNS_16Flash_fwd_paramsE,"ax",@progbits
	.sectioninfo	@"SHI_REGISTERS=255"
	.align	128
        .global         _ZN5flash16flash_fwd_kernelI23Flash_fwd_kernel_traitsILi96ELi128ELi64ELi4ELb0ELb0EN7cutlass6half_tE19Flash_kernel_traitsILi96ELi128ELi64ELi4ES3_EELb0ELb1ELb0ELb0ELb0ELb0ELb0ELb0EEEvNS_16Flash_fwd_paramsE
        .type           _ZN5flash16flash_fwd_kernelI23Flash_fwd_kernel_traitsILi96ELi128ELi64ELi4ELb0ELb0EN7cutlass6half_tE19Flash_kernel_traitsILi96ELi128ELi64ELi4ES3_EELb0ELb1ELb0ELb0ELb0ELb0ELb0ELb0EEEvNS_16Flash_fwd_paramsE,@function
        .size           _ZN5flash16flash_fwd_kernelI23Flash_fwd_kernel_traitsILi96ELi128ELi64ELi4ELb0ELb0EN7cutlass6half_tE19Flash_kernel_traitsILi96ELi128ELi64ELi4ES3_EELb0ELb1ELb0ELb0ELb0ELb0ELb0ELb0EEEvNS_16Flash_fwd_paramsE,(.L_x_980 - _ZN5flash16flash_fwd_kernelI23Flash_fwd_kernel_traitsILi96ELi128ELi64ELi4ELb0ELb0EN7cutlass6half_tE19Flash_kernel_traitsILi96ELi128ELi64ELi4ES3_EELb0ELb1ELb0ELb0ELb0ELb0ELb0ELb0EEEvNS_16Flash_fwd_paramsE)
        .other          _ZN5flash16flash_fwd_kernelI23Flash_fwd_kernel_traitsILi96ELi128ELi64ELi4ELb0ELb0EN7cutlass6half_tE19Flash_kernel_traitsILi96ELi128ELi64ELi4ES3_EELb0ELb1ELb0ELb0ELb0ELb0ELb0ELb0EEEvNS_16Flash_fwd_paramsE,@"STO_CUDA_ENTRY STV_DEFAULT"
_ZN5flash16flash_fwd_kernelI23Flash_fwd_kernel_traitsILi96ELi128ELi64ELi4ELb0ELb0EN7cutlass6half_tE19Flash_kernel_traitsILi96ELi128ELi64ELi4ES3_EELb0ELb1ELb0ELb0ELb0ELb0ELb0ELb0EEEvNS_16Flash_fwd_paramsE:
.text._ZN5flash16flash_fwd_kernelI23Flash_fwd_kernel_traitsILi96ELi128ELi64ELi4ELb0ELb0EN7cutlass6half_tE19Flash_kernel_traitsILi96ELi128ELi64ELi4ES3_EELb0ELb1ELb0ELb0ELb0ELb0ELb0ELb0EEEvNS_16Flash_fwd_paramsE:
[----:B------:R-:W-:Y:S02]  /*0000*/  MOV R1, c[0x0][0x28] ;  /* 0x00000a0000017a02 */ /* 0x000fe40000000f00 */
[----:B------:R-:W1:Y:S01]  /*0010*/  S2UR UR10, SR_CTAID.Y ;  /* 0x00000000000a79c3 */ /* 0x000e620000002600 */
[----:B------:R-:W-:Y:S02]  /*0020*/  ULDC.64 UR4, c[0x0][0x240] ;  /* 0x0000900000047ab9 */ /* 0x000fe40000000a00 */
[----:B------:R-:W-:Y:S02]  /*0030*/  UISETP.NE.U32.AND UP2, UPT, URZ, UR4, UPT ;  /* 0x000000043f00728c */ /* 0x000fe4000bf45070 */
[----:B------:R-:W-:Y:S02]  /*0040*/  UMOV UR7, 0x4 ;  /* 0x0000000400077882 */ /* 0x000fe40000000000 */
[----:B------:R-:W-:Y:S02]  /*0050*/  UISETP.NE.AND.EX UP2, UPT, URZ, UR5, UPT, UP2 ;  /* 0x000000053f00728c */ /* 0x000fe4000bf45320 */
[----:B------:R-:W-:Y:S02]  /*0060*/  ULDC.64 UR12, c[0x0][0x240] ;  /* 0x00009000000c7ab9 */ /* 0x000fe40000000a00 */
[----:B------:R-:W-:-:S02]  /*0070*/  ULDC.64 UR4, c[0x0][0x250] ;  /* 0x0000940000047ab9 */ /* 0x000fc40000000a00 */
[----:B------:R-:W-:Y:S01]  /*0080*/  PLOP3.LUT P2, PT, PT, PT, UP2, 0x80, 0x0 ;  /* 0x000000000000781c */ /* 0x000fe20003f4f028 */
[----:B------:R-:W-:Y:S02]  /*0090*/  UISETP.NE.U32.AND UP0, UPT, URZ, UR4, UPT ;  /* 0x000000043f00728c */ /* 0x000fe4000bf05070 */
[----:B------:R-:W-:Y:S02]  /*00a0*/  ULDC.64 UR16, c[0x0][0x118] ;  /* 0x0000460000107ab9 */ /* 0x000fe40000000a00 */
[----:B------:R-:W-:Y:S02]  /*00b0*/  UISETP.NE.AND.EX UP0, UPT, URZ, UR5, UPT, UP0 ;  /* 0x000000053f00728c */ /* 0x000fe4000bf05300 */
[----:B------:R-:W-:Y:S02]  /*00c0*/  ULDC.U8 UR6, c[0x0][0x312] ;  /* 0x0000c48000067ab9 */ /* 0x000fe40000000000 */
[----:B------:R-:W-:Y:S02]  /*00d0*/  ULDC.64 UR8, c[0x0][0x248] ;  /* 0x0000920000087ab9 */ /* 0x000fe40000000a00 */
[----:B-1----:R-:W-:Y:S01]  /*00e0*/  UIMAD.WIDE UR12, UR10, UR7, UR12 ;  /* 0x000000070a0c72a5 */ /* 0x002fe2000f8e020c */
[----:B------:R-:W-:Y:S01]  /*00f0*/  PLOP3.LUT P0, PT, PT, PT, UP0, 0x80, 0x0 ;  /* 0x000000000000781c */ /* 0x000fe20003f0f008 */
[----:B------:R-:W-:-:S02]  /*0100*/  ULDC.64 UR4, c[0x0][0x250] ;  /* 0x0000940000047ab9 */ /* 0x000fc40000000a00 */
[----:B------:R-:W-:Y:S02]  /*0110*/  UISETP.NE.AND UP3, UPT, UR6, URZ, UPT ;  /* 0x0000003f0600728c */ /* 0x000fe4000bf65270 */
[----:B------:R-:W-:Y:S01]  /*0120*/  IMAD.U32 R10, RZ, RZ, UR12 ;  /* 0x0000000cff0a7e24 */ /* 0x000fe2000f8e00ff */
[----:B------:R-:W-:Y:S01]  /*0130*/  UISETP.EQ.U32.AND UP1, UPT, URZ, UR8, UPT ;  /* 0x000000083f00728c */ /* 0x000fe2000bf22070 */
[----:B------:R-:W-:Y:S01]  /*0140*/  IMAD.U32 R11, RZ, RZ, UR13 ;  /* 0x0000000dff0b7e24 */ /* 0x000fe2000f8e00ff */
[----:B------:R-:W-:Y:S02]  /*0150*/  @UP0 UIMAD.WIDE UR4, UR10, UR7, UR4 ;  /* 0x000000070a0402a5 */ /* 0x000fe4000f8e0204 */
[----:B------:R-:W-:Y:S02]  /*0160*/  UISETP.EQ.OR.EX UP1, UPT, URZ, UR9, !UP3, UP1 ;  /* 0x000000093f00728c */ /* 0x000fe4000df22710 */
[----:B------:R-:W2:Y:S01]  /*0170*/  @P2 LDG.E R4, [R10.64] ;  /* 0x000000100a042981 */ /* 0x000ea2000c1e1900 */
[----:B------:R-:W-:-:S03]  /*0180*/  ULDC.64 UR8, c[0x0][0x248] ;  /* 0x0000920000087ab9 */ /* 0x000fc60000000a00 */
[----:B------:R-:W3:Y:S01]  /*0190*/  @P2 LDG.E R0, [R10.64+0x4] ;  /* 0x000004100a002981 */ /* 0x000ee2000c1e1900 */
[----:B------:R-:W-:Y:S01]  /*01a0*/  IMAD.U32 R8, RZ, RZ, UR4 ;  /* 0x00000004ff087e24 */ /* 0x000fe2000f8e00ff */
[----:B------:R-:W-:-:S05]  /*01b0*/  MOV R9, UR5 ;  /* 0x0000000500097c02 */ /* 0x000fca0008000f00 */
[----:B------:R-:W4:Y:S01]  /*01c0*/  @P0 LDG.E R2, [R8.64] ;  /* 0x0000001008020981 */ /* 0x000f22000c1e1900 */
[----:B------:R-:W-:Y:S01]  /*01d0*/  PLOP3.LUT P1, PT, PT, PT, UP1, 0x80, 0x0 ;  /* 0x000000000000781c */ /* 0x000fe20003f2f018 */
[----:B------:R-:W-:-:S06]  /*01e0*/  UIMAD.WIDE UR8, UR10, UR7, UR8 ;  /* 0x000000070a0872a5 */ /* 0x000fcc000f8e0208 */
[----:B------:R-:W-:Y:S01]  /*01f0*/  IMAD.U32 R6, RZ, RZ, UR8 ;  /* 0x00000008ff067e24 */ /* 0x000fe2000f8e00ff */
[----:B------:R-:W-:-:S05]  /*0200*/  MOV R7, UR9 ;  /* 0x0000000900077c02 */ /* 0x000fca0008000f00 */
[----:B------:R-:W5:Y:S01]  /*0210*/  @!P1 LDG.E R3, [R6.64] ;  /* 0x0000001006039981 */ /* 0x000f62000c1e1900 */
[----:B------:R-:W-:Y:S02]  /*0220*/  UMOV UR9, 0xffffffff ;  /* 0xffffffff00097882 */ /* 0x000fe40000000000 */
[----:B------:R-:W-:Y:S02]  /*0230*/  UMOV UR14, URZ ;  /* 0x0000003f000e7c82 */ /* 0x000fe40008000000 */
[----:B------:R-:W-:Y:S01]  /*0240*/  UMOV UR19, 0xffffffff ;  /* 0xffffffff00137882 */ /* 0x000fe20000000000 */
[----:B------:R-:W1:Y:S08]  /*0250*/  S2UR UR12, SR_CTAID.X ;  /* 0x00000000000c79c3 */ /* 0x000e700000002500 */
[----:B------:R-:W1:Y:S08]  /*0260*/  S2UR UR11, SR_CTAID.Z ;  /* 0x00000000000b79c3 */ /* 0x000e700000002700 */
[----:B--2---:R-:W2:Y:S08]  /*0270*/  @P2 R2UR UR9, R4 ;  /* 0x00000000040923c2 */ /* 0x004eb000000e0000 */
[----:B---3--:R-:W2:Y:S08]  /*0280*/  @P2 R2UR UR15, R0 ;  /* 0x00000000000f23c2 */ /* 0x008eb000000e0000 */
[----:B----4-:R3:W4:Y:S01]  /*0290*/  @P0 R2UR UR14, R2 ;  /* 0x00000000020e03c2 */ /* 0x01072200000e0000 */
[----:B------:R-:W-:-:S04]  /*02a0*/  ISETP.NE.U32.AND P0, PT, RZ, c[0x0][0x248], PT ;  /* 0x00009200ff007a0c */ /* 0x000fc80003f05070 */
[----:B------:R-:W-:-:S03]  /*02b0*/  ISETP.NE.AND.EX P0, PT, RZ, c[0x0][0x24c], PT, P0 ;  /* 0x00009300ff007a0c */ /* 0x000fc60003f05300 */
[----:B-----5:R3:W1:Y:S01]  /*02c0*/  @!P1 R2UR UR19, R3 ;  /* 0x00000000031393c2 */ /* 0x02066200000e0000 */
[----:B--2---:R-:W-:-:S07]  /*02d0*/  @UP2 UIADD3 UR15, UR15, -UR9, URZ ;  /* 0x800000090f0f2290 */ /* 0x004fce000fffe03f */
[----:B------:R-:W-:Y:S02]  /*02e0*/  @!UP2 ULDC UR15, c[0x0][0x214] ;  /* 0x00008500000faab9 */ /* 0x000fe40000000800 */
[----:B-1-34-:R-:W-:Y:S05]  /*02f0*/  @!P0 BRA `(.L_x_43) ;  /* 0x0000007000008947 */ /* 0x01afea0003800000 */
[----:B------:R-:W-:-:S13]  /*0300*/  PLOP3.LUT P0, PT, PT, PT, UP3, 0x80, 0x0 ;  /* 0x000000000000781c */ /* 0x000fda0003f0f038 */
[----:B------:R-:W2:Y:S04]  /*0310*/  @P0 LDG.E R0, [R6.64+0x4] ;  /* 0x0000041006000981 */ /* 0x000ea8000c1e1900 */
[----:B------:R-:W3:Y:S01]  /*0320*/  @!P0 LDG.E R2, [R6.64] ;  /* 0x0000001006028981 */ /* 0x000ee2000c1e1900 */
[----:B--2---:R-:W1:Y:S02]  /*0330*/  @P0 R2UR UR6, R0 ;  /* 0x00000000000603c2 */ /* 0x004e6400000e0000 */
[----:B-1----:R-:W-:-:S11]  /*0340*/  @UP3 UIADD3 UR6, UR6, -UR19, URZ ;  /* 0x8000001306063290 */ /* 0x002fd6000fffe03f */
[----:B---3--:R1:W2:Y:S02]  /*0350*/  @!P0 R2UR UR6, R2 ;  /* 0x00000000020683c2 */ /* 0x0082a400000e0000 */
[----:B-12---:R-:W-:Y:S05]  /*0360*/  BRA `(.L_x_44) ;  /* 0x0000001000007947 */ /* 0x006fea0003800000 */
.L_x_43:
[----:B------:R-:W-:Y:S02]  /*0370*/  ULDC UR6, c[0x0][0x218] ;  /* 0x0000860000067ab9 */ /* 0x000fe40000000800 */
.L_x_44:
[----:B------:R-:W-:Y:S02]  /*0380*/  ULDC.64 UR4, c[0x0][0x258] ;  /* 0x0000960000047ab9 */ /* 0x000fe40000000a00 */
[----:B------:R-:W-:-:S04]  /*0390*/  UISETP.NE.U32.AND UP2, UPT, URZ, UR4, UPT ;  /* 0x000000043f00728c */ /* 0x000fc8000bf45070 */
[----:B------:R-:W-:-:S03]  /*03a0*/  UISETP.NE.AND.EX UP2, UPT, URZ, UR5, UPT, UP2 ;  /* 0x000000053f00728c */ /* 0x000fc6000bf45320 */
[----:B------:R-:W-:-:S03]  /*03b0*/  ULDC.64 UR4, c[0x0][0x258] ;  /* 0x0000960000047ab9 */ /* 0x000fc60000000a00 */
[----:B------:R-:W-:-:S05]  /*03c0*/  PLOP3.LUT P0, PT, PT, PT, UP2, 0x80, 0x0 ;  /* 0x000000000000781c */ /* 0x000fca0003f0f028 */
[----:B------:R-:W-:-:S06]  /*03d0*/  @UP2 UIMAD.WIDE UR4, UR10, UR7, UR4 ;  /* 0x000000070a0422a5 */ /* 0x000fcc000f8e0204 */
[----:B------:R-:W-:Y:S02]  /*03e0*/  IMAD.U32 R2, RZ, RZ, UR4 ;  /* 0x00000004ff027e24 */ /* 0x000fe4000f8e00ff */
[----:B------:R-:W-:Y:S01]  /*03f0*/  IMAD.U32 R3, RZ, RZ, UR5 ;  /* 0x00000005ff037e24 */ /* 0x000fe2000f8e00ff */
[----:B------:R-:W-:Y:S02]  /*0400*/  USHF.L.U32 UR12, UR12, 0x7, URZ ;  /* 0x000000070c0c7899 */ /* 0x000fe4000800063f */
[----:B------:R-:W-:Y:S02]  /*0410*/  ULDC.64 UR4, c[0x0][0x268] ;  /* 0x00009a0000047ab9 */ /* 0x000fe40000000a00 */
[----:B------:R-:W2:Y:S01]  /*0420*/  @P0 LDG.E R0, [R2.64] ;  /* 0x0000001002000981 */ /* 0x000ea2000c1e1900 */
[----:B------:R-:W-:Y:S02]  /*0430*/  UISETP.GT.AND UP0, UPT, UR15, UR12, UPT ;  /* 0x0000000c0f00728c */ /* 0x000fe4000bf04270 */
[----:B------:R-:W-:-:S03]  /*0440*/  @!UP2 UISETP.NE.U32.AND UP1, UPT, URZ, UR4, UPT ;  /* 0x000000043f00a28c */ /* 0x000fc6000bf25070 */
[----:B------:R-:W-:Y:S02]  /*0450*/  ULDC UR4, c[0x0][0x21c] ;  /* 0x0000870000047ab9 */ /* 0x000fe40000000800 */
[----:B------:R-:W-:-:S04]  /*0460*/  @!UP2 UISETP.NE.AND.EX UP1, UPT, URZ, UR5, UPT, UP1 ;  /* 0x000000053f00a28c */ /* 0x000fc8000bf25310 */
[----:B------:R-:W-:Y:S01]  /*0470*/  @!UP2 USEL UR4, URZ, UR4, !UP1 ;  /* 0x000000043f04a287 */ /* 0x000fe2000c800000 */
[----:B--2---:R-:W1:Y:S01]  /*0480*/  @P0 R2UR UR13, R0 ;  /* 0x00000000000d03c2 */ /* 0x004e6200000e0000 */
[----:B------:R-:W-:Y:S01]  /*0490*/  PLOP3.LUT P0, PT, PT, PT, UP0, 0x80, 0x0 ;  /* 0x000000000000781c */ /* 0x000fe20003f0f008 */
[----:B-1----:R-:W-:Y:S02]  /*04a0*/  @UP2 UIADD3 UR13, UR13, -UR14, URZ ;  /* 0x8000000e0d0d2290 */ /* 0x002fe4000fffe03f */
[----:B------:R-:W-:-:S10]  /*04b0*/  @!UP2 UIADD3 UR13, UR4, UR6, -UR14 ;  /* 0x00000006040da290 */ /* 0x000fd4000fffe80e */
[----:B------:R-:W-:Y:S05]  /*04c0*/  @!P0 EXIT ;  /* 0x000000000000894d */ /* 0x000fea0003800000 */
[----:B------:R-:W-:Y:S01]  /*04d0*/  UIADD3 UR4, -UR15, 0xbf, UR12 ;  /* 0x000000bf0f047890 */ /* 0x000fe2000fffe10c */
[----:B------:R-:W1:Y:S01]  /*04e0*/  S2R R2, SR_TID.X ;  /* 0x0000000000027919 */ /* 0x000e620000002100 */
[----:B------:R-:W-:Y:S02]  /*04f0*/  ULDC UR5, c[0x0][0x2e8] ;  /* 0x0000ba0000057ab9 */ /* 0x000fe40000000800 */
[----:B------:R-:W-:Y:S02]  /*0500*/  UIADD3 UR7, UR13, 0x3f, URZ ;  /* 0x0000003f0d077890 */ /* 0x000fe4000fffe03f */
[----:B------:R-:W-:Y:S02]  /*0510*/  UIADD3 UR5, UR4, UR5, UR13 ;  /* 0x0000000504057290 */ /* 0x000fe4000fffe00d */
[----:B------:R-:W-:Y:S02]  /*0520*/  USHF.R.S32.HI UR6, URZ, 0x1f, UR7 ;  /* 0x0000001f3f067899 */ /* 0x000fe40008011407 */
[----:B------:R-:W-:-:S02]  /*0530*/  USHF.R.S32.HI UR4, URZ, 0x1f, UR5 ;  /* 0x0000001f3f047899 */ /* 0x000fc40008011405 */
[----:B------:R-:W-:Y:S02]  /*0540*/  ULEA.HI UR6, UR6, UR7, URZ, 0x6 ;  /* 0x0000000706067291 */ /* 0x000fe4000f8f303f */
[----:B------:R-:W-:Y:S02]  /*0550*/  ULEA.HI UR4, UR4, UR5, URZ, 0x6 ;  /* 0x0000000504047291 */ /* 0x000fe4000f8f303f */
[----:B------:R-:W-:Y:S02]  /*0560*/  USHF.R.S32.HI UR6, URZ, 0x6, UR6 ;  /* 0x000000063f067899 */ /* 0x000fe40008011406 */
[----:B------:R-:W-:-:S04]  /*0570*/  USHF.R.S32.HI UR4, URZ, 0x6, UR4 ;  /* 0x000000063f047899 */ /* 0x000fc80008011404 */
[----:B------:R-:W-:-:S04]  /*0580*/  UISETP.LT.AND UP0, UPT, UR6, UR4, UPT ;  /* 0x000000040600728c */ /* 0x000fc8000bf01270 */
[----:B------:R-:W-:-:S04]  /*0590*/  USEL UR8, UR6, UR4, UP0 ;  /* 0x0000000406087287 */ /* 0x000fc80008000000 */
[----:B------:R-:W-:-:S06]  /*05a0*/  UISETP.GE.AND UP0, UPT, UR8, 0x1, UPT ;  /* 0x000000010800788c */ /* 0x000fcc000bf06270 */
[----:B------:R-:W-:-:S13]  /*05b0*/  PLOP3.LUT P0, PT, PT, PT, UP0, 0x80, 0x0 ;  /* 0x000000000000781c */ /* 0x000fda0003f0f008 */
[----:B------:R-:W-:Y:S05]  /*05c0*/  @!P0 BRA `(.L_x_45) ;  /* 0x000117d000008947 */ /* 0x000fea0003800000 */
[----:B-1----:R-:W-:Y:S02]  /*05d0*/  UISETP.NE.AND UP1, UPT, UR9, -0x1, UPT ;  /* 0xffffffff0900788c */ /* 0x002fe4000bf25270 */
[----:B------:R-:W-:Y:S02]  /*05e0*/  UISETP.NE.AND UP0, UPT, UR19, -0x1, UPT ;  /* 0xffffffff1300788c */ /* 0x000fe4000bf05270 */
[----:B------:R-:W-:Y:S02]  /*05f0*/  ULDC.64 UR4, c[0x0][0x190] ;  /* 0x0000640000047ab9 */ /* 0x000fe40000000a00 */
[----:B------:R-:W-:Y:S02]  /*0600*/  ULDC.64 UR6, c[0x0][0x178] ;  /* 0x00005e0000067ab9 */ /* 0x000fe40000000a00 */
[----:B------:R-:W-:-:S03]  /*0610*/  PLOP3.LUT P0, PT, PT, PT, UP0, 0x80, 0x0 ;  /* 0x000000000000781c */ /* 0x000fc60003f0f008 */
[----:B------:R-:W-:Y:S02]  /*0620*/  @UP1 UIMAD.WIDE.U32 UR24, UR9, UR4, URZ ;  /* 0x00000004091812a5 */ /* 0x000fe4000f8e003f */
[----:B------:R-:W-:Y:S02]  /*0630*/  @!UP1 USHF.R.S32.HI UR22, URZ, 0x1f, UR10 ;  /* 0x0000001f3f169899 */ /* 0x000fe4000801140a */
[----:B------:R-:W-:Y:S02]  /*0640*/  @UP0 UIADD3 UR23, UR14, UR19, URZ ;  /* 0x000000130e170290 */ /* 0x000fe4000fffe03f */
[----:B------:R-:W-:Y:S02]  /*0650*/  @UP1 UIMAD UR18, UR9, UR5, UR25 ;  /* 0x00000005091212a4 */ /* 0x000fe4000f8e0219 */
[----:B------:R-:W-:Y:S02]  /*0660*/  @!UP1 UIMAD.WIDE.U32 UR20, UR10, UR6, URZ ;  /* 0x000000060a1492a5 */ /* 0x000fe4000f8e003f */
[----:B------:R-:W-:-:S02]  /*0670*/  ULDC.64 UR4, c[0x0][0x198] ;  /* 0x0000660000047ab9 */ /* 0x000fc40000000a00 */
[----:B------:R-:W-:Y:S02]  /*0680*/  @!UP1 UIMAD UR22, UR22, UR6, URZ ;  /* 0x00000006161692a4 */ /* 0x000fe4000f8e023f */
[----:B------:R-:W-:Y:S02]  /*0690*/  @UP0 UIMAD.WIDE.U32 UR26, UR23, UR4, URZ ;  /* 0x00000004171a02a5 */ /* 0x000fe4000f8e003f */
[----:B------:R-:W-:Y:S02]  /*06a0*/  @!UP1 UIMAD UR22, UR10, UR7, UR22 ;  /* 0x000000070a1692a4 */ /* 0x000fe4000f8e0216 */
[----:B------:R-:W-:Y:S02]  /*06b0*/  @UP1 UMOV UR6, UR24 ;  /* 0x0000001800061c82 */ /* 0x000fe40008000000 */
[----:B------:R-:W-:Y:S02]  /*06c0*/  @!UP1 UMOV UR6, UR20 ;  /* 0x0000001400069c82 */ /* 0x000fe40008000000 */
[----:B------:R-:W-:-:S02]  /*06d0*/  @UP0 UIMAD UR7, UR23, UR5, UR27 ;  /* 0x00000005170702a4 */ /* 0x000fc4000f8e021b */
[----:B------:R-:W-:Y:S02]  /*06e0*/  @!UP1 UIADD3 UR18, UR21, UR22, URZ ;  /* 0x0000001615129290 */ /* 0x000fe4000fffe03f */
[----:B------:R-:W-:Y:S01]  /*06f0*/  @UP0 UMOV UR20, UR26 ;  /* 0x0000001a00140c82 */ /* 0x000fe20008000000 */
[----:B------:R-:W-:Y:S05]  /*0700*/  @P0 BRA `(.L_x_46) ;  /* 0x000000d000000947 */ /* 0x000fea0003800000 */
[----:B------:R-:W-:Y:S02]  /*0710*/  USHF.R.S32.HI UR20, URZ, 0x1f, UR14 ;  /* 0x0000001f3f147899 */ /* 0x000fe4000801140e */
[----:B------:R-:W-:Y:S02]  /*0720*/  ULDC.64 UR4, c[0x0][0x198] ;  /* 0x0000660000047ab9 */ /* 0x000fe40000000a00 */
[----:B------:R-:W-:Y:S02]  /*0730*/  UIMAD UR20, UR20, UR4, URZ ;  /* 0x00000004141472a4 */ /* 0x000fe4000f8e023f */
[----:B------:R-:W-:Y:S02]  /*0740*/  UIMAD.WIDE.U32 UR22, UR14, UR4, URZ ;  /* 0x000000040e1672a5 */ /* 0x000fe4000f8e003f */
[----:B------:R-:W-:-:S02]  /*0750*/  UIMAD UR20, UR14, UR5, UR20 ;  /* 0x000000050e1472a4 */ /* 0x000fc4000f8e0214 */
[----:B------:R-:W-:Y:S02]  /*0760*/  USHF.R.S32.HI UR7, URZ, 0x1f, UR10 ;  /* 0x0000001f3f077899 */ /* 0x000fe4000801140a */
[----:B------:R-:W-:Y:S02]  /*0770*/  ULDC.64 UR4, c[0x0][0x180] ;  /* 0x0000600000047ab9 */ /* 0x000fe40000000a00 */
[----:B------:R-:W-:Y:S02]  /*0780*/  UIADD3 UR21, UR23, UR20, URZ ;  /* 0x0000001417157290 */ /* 0x000fe4000fffe03f */
[----:B------:R-:W-:Y:S02]  /*0790*/  UIMAD UR7, UR7, UR4, URZ ;  /* 0x00000004070772a4 */ /* 0x000fe4000f8e023f */
[----:B------:R-:W-:Y:S02]  /*07a0*/  UMOV UR20, UR22 ;  /* 0x0000001600147c82 */ /* 0x000fe40008000000 */
[----:B------:R-:W-:-:S02]  /*07b0*/  UIMAD UR7, UR10, UR5, UR7 ;  /* 0x000000050a0772a4 */ /* 0x000fc4000f8e0207 */
[----:B------:R-:W-:-:S04]  /*07c0*/  UIMAD.WIDE.U32 UR20, UR10, UR4, UR20 ;  /* 0x000000040a1472a5 */ /* 0x000fc8000f8e0014 */
[----:B------:R-:W-:Y:S02]  /*07d0*/  UIADD3 UR7, UR21, UR7, URZ ;  /* 0x0000000715077290 */ /* 0x000fe4000fffe03f */
.L_x_46:
[----:B------:R-:W-:Y:S01]  /*07e0*/  IABS R4, c[0x0][0x1c8] ;  /* 0x0000720000047a13 */ /* 0x000fe20000000000 */
[----:B------:R-:W1:Y:S01]  /*07f0*/  S2R R0, SR_CTAID.Z ;  /* 0x0000000000007919 */ /* 0x000e620000002700 */
[----:B------:R-:W-:Y:S02]  /*0800*/  ULDC UR4, c[0x0][0x1c8] ;  /* 0x0000720000047ab9 */ /* 0x000fe40000000800 */
[----:B------:R-:W2:Y:S01]  /*0810*/  I2F.RP R5, R4 ;  /* 0x0000000400057306 */ /* 0x000ea20000209400 */
[----:B------:R-:W-:Y:S02]  /*0820*/  ULOP3.LUT UR4, UR11, UR4, URZ, 0x3c, !UPT ;  /* 0x000000040b047292 */ /* 0x000fe4000f8e3c3f */
[----:B------:R-:W-:-:S04]  /*0830*/  @UP0 UIADD3 UR19, UR14, UR19, URZ ;  /* 0x000000130e130290 */ /* 0x000fc8000fffe03f */
[----:B------:R-:W-:Y:S01]  /*0840*/  ISETP.LE.AND P1, PT, RZ, UR4, PT ;  /* 0x00000004ff007c0c */ /* 0x000fe2000bf23270 */
[----:B------:R-:W-:Y:S02]  /*0850*/  ULDC.64 UR4, c[0x0][0x1a0] ;  /* 0x0000680000047ab9 */ /* 0x000fe40000000a00 */
[----:B------:R-:W-:-:S04]  /*0860*/  @UP0 UIMAD.WIDE.U32 UR22, UR19, UR4, URZ ;  /* 0x00000004131602a5 */ /* 0x000fc8000f8e003f */
[----:B------:R-:W-:Y:S01]  /*0870*/  @UP0 UIMAD UR21, UR19, UR5, UR23 ;  /* 0x00000005131502a4 */ /* 0x000fe2000f8e0217 */
[----:B--2---:R-:W2:Y:S01]  /*0880*/  MUFU.RCP R6, R5 ;  /* 0x0000000500067308 */ /* 0x004ea20000001000 */
[----:B------:R-:W-:Y:S01]  /*0890*/  USHF.R.S32.HI UR19, URZ, 0x1f, UR11 ;  /* 0x0000001f3f137899 */ /* 0x000fe2000801140b */
[----:B-1----:R-:W-:Y:S02]  /*08a0*/  IABS R0, R0 ;  /* 0x0000000000007213 */ /* 0x002fe40000000000 */
[----:B--2---:R-:W-:-:S04]  /*08b0*/  IADD3 R6, R6, 0xffffffe, RZ ;  /* 0x0ffffffe06067810 */ /* 0x004fc80007ffe0ff */
[----:B------:R-:W1:Y:S02]  /*08c0*/  F2I.FTZ.U32.TRUNC.NTZ R7, R6 ;  /* 0x0000000600077305 */ /* 0x000e64000021f000 */
[----:B-1----:R-:W-:Y:S02]  /*08d0*/  IMAD.MOV R3, RZ, RZ, -R7 ;  /* 0x000000ffff037224 */ /* 0x002fe400078e0a07 */
[----:B------:R-:W-:Y:S02]  /*08e0*/  IMAD.MOV.U32 R6, RZ, RZ, RZ ;  /* 0x000000ffff067224 */ /* 0x000fe400078e00ff */
[----:B------:R-:W-:-:S04]  /*08f0*/  IMAD R3, R3, R4, RZ ;  /* 0x0000000403037224 */ /* 0x000fc800078e02ff */
[----:B------:R-:W-:-:S06]  /*0900*/  IMAD.HI.U32 R3, R7, R3, R6 ;  /* 0x0000000307037227 */ /* 0x000fcc00078e0006 */
[----:B------:R-:W-:-:S04]  /*0910*/  IMAD.HI.U32 R238, R3, R0, RZ ;  /* 0x0000000003ee7227 */ /* 0x000fc800078e00ff */
[----:B------:R-:W-:-:S04]  /*0920*/  IMAD.MOV R3, RZ, RZ, -R238 ;  /* 0x000000ffff037224 */ /* 0x000fc800078e0aee */
[----:B------:R-:W-:-:S05]  /*0930*/  IMAD R3, R4, R3, R0 ;  /* 0x0000000304037224 */ /* 0x000fca00078e0200 */
[----:B------:R-:W-:-:S13]  /*0940*/  ISETP.GT.U32.AND P2, PT, R4, R3, PT ;  /* 0x000000030400720c */ /* 0x000fda0003f44070 */
[----:B------:R-:W-:Y:S01]  /*0950*/  @!P2 IMAD.IADD R3, R3, 0x1, -R4 ;  /* 0x000000010303a824 */ /* 0x000fe200078e0a04 */
[----:B------:R-:W-:Y:S02]  /*0960*/  @!P2 IADD3 R238, R238, 0x1, RZ ;  /* 0x00000001eeeea810 */ /* 0x000fe40007ffe0ff */
[----:B------:R-:W-:Y:S02]  /*0970*/  ISETP.NE.AND P2, PT, RZ, c[0x0][0x1c8], PT ;  /* 0x00007200ff007a0c */ /* 0x000fe40003f45270 */
[----:B------:R-:W-:-:S13]  /*0980*/  ISETP.GE.U32.AND P3, PT, R3, R4, PT ;  /* 0x000000040300720c */ /* 0x000fda0003f66070 */
[----:B------:R-:W-:-:S05]  /*0990*/  @P3 IADD3 R238, R238, 0x1, RZ ;  /* 0x00000001eeee3810 */ /* 0x000fca0007ffe0ff */
[----:B------:R-:W-:Y:S01]  /*09a0*/  @!P1 IMAD.MOV R238, RZ, RZ, -R238 ;  /* 0x000000ffffee9224 */ /* 0x000fe200078e0aee */
[----:B------:R-:W-:Y:S01]  /*09b0*/  @!P2 LOP3.LUT R238, RZ, c[0x0][0x1c8], RZ, 0x33, !PT ;  /* 0x00007200ffeeaa12 */ /* 0x000fe200078e33ff */
        /* <DEDUP_REMOVED lines=10> */
[----:B------:R-:W-:Y:S02]  /*0a60*/  UIMAD.WIDE.U32 UR22, UR10, UR4, UR22 ;  /* 0x000000040a1672a5 */ /* 0x000fe4000f8e0016 */
[----:B------:R-:W-:-:S04]  /*0a70*/  UIMAD UR5, UR10, UR5, UR14 ;  /* 0x000000050a0572a4 */ /* 0x000fc8000f8e020e */
[----:B------:R-:W-:Y:S02]  /*0a80*/  UIADD3 UR21, UR23, UR5, URZ ;  /* 0x0000000517157290 */ /* 0x000fe4000fffe03f */
.L_x_47:
[----:B------:R-:W-:Y:S01]  /*0a90*/  SHF.R.S32.HI R13, RZ, 0x1f, R2 ;  /* 0x0000001fff0d7819 */ /* 0x000fe20000011402 */
[----:B------:R-:W1:Y:S01]  /*0aa0*/  S2R R18, SR_CTAID.Z ;  /* 0x0000000000127919 */ /* 0x000e620000002700 */
[----:B------:R-:W-:Y:S01]  /*0ab0*/  UIADD3 UR10, -UR12, UR15, URZ ;  /* 0x0000000f0c0a7290 */ /* 0x000fe2000fffe13f */
[----:B------:R-:W-:Y:S01]  /*0ac0*/  SHF.R.S32.HI R245, RZ, 0x1f, R238 ;  /* 0x0000001ffff57819 */ /* 0x000fe200000114ee */
[----:B------:R-:W-:Y:S01]  /*0ad0*/  ULDC.64 UR4, c[0x0][0x1a8] ;  /* 0x00006a0000047ab9 */ /* 0x000fe20000000a00 */
[CC--:B------:R-:W-:Y:S01]  /*0ae0*/  LEA.HI R221, R13.reuse, R2.reuse, RZ, 0x2 ;  /* 0x000000020ddd7211 */ /* 0x0c0fe200078f10ff */
[----:B------:R-:W2:Y:S01]  /*0af0*/  S2R R231, SR_CTAID.X ;  /* 0x0000000000e77919 */ /* 0x000ea20000002500 */
[-C--:B------:R-:W-:Y:S01]  /*0b00*/  LEA.HI R12, R13, R2.reuse, RZ, 0x3 ;  /* 0x000000020d0c7211 */ /* 0x080fe200078f18ff */
[----:B------:R-:W-:Y:S01]  /*0b10*/  UIMAD UR4, UR19, UR4, URZ ;  /* 0x00000004130472a4 */ /* 0x000fe2000f8e023f */
[----:B------:R-:W-:Y:S01]  /*0b20*/  LOP3.LUT R3, R221, 0xfffffffc, RZ, 0xc0, !PT ;  /* 0xfffffffcdd037812 */ /* 0x000fe200078ec0ff */
[----:B------:R-:W-:Y:S01]  /*0b30*/  IMAD R227, R245, c[0x0][0x1b0], RZ ;  /* 0x00006c00f5e37a24 */ /* 0x000fe200078e02ff */
[-C--:B------:R-:W-:Y:S01]  /*0b40*/  LEA.HI R11, R13, R2.reuse, RZ, 0x4 ;  /* 0x000000020d0b7211 */ /* 0x080fe200078f20ff */
[----:B------:R-:W-:Y:S01]  /*0b50*/  IMAD R245, R245, c[0x0][0x1b8], RZ ;  /* 0x00006e00f5f57a24 */ /* 0x000fe200078e02ff */
[----:B------:R-:W-:Y:S01]  /*0b60*/  SHF.R.S32.HI R7, RZ, 0x3, R12 ;  /* 0x00000003ff077819 */ /* 0x000fe2000001140c */
[C---:B------:R-:W-:Y:S01]  /*0b70*/  IMAD.IADD R228, R2.reuse, 0x1, -R3 ;  /* 0x0000000102e47824 */ /* 0x040fe200078e0a03 */
[----:B------:R-:W-:Y:S01]  /*0b80*/  LOP3.LUT R3, R11, 0xfffffff0, RZ, 0xc0, !PT ;  /* 0xfffffff00b037812 */ /* 0x000fe200078ec0ff */
[----:B------:R-:W-:Y:S01]  /*0b90*/  UIMAD UR4, UR11, UR5, UR4 ;  /* 0x000000050b0472a4 */ /* 0x000fe2000f8e0204 */
[----:B------:R-:W-:Y:S01]  /*0ba0*/  SHF.R.S32.HI R16, RZ, 0x2, R221 ;  /* 0x00000002ff107819 */ /* 0x000fe200000114dd */
[----:B------:R-:W-:Y:S01]  /*0bb0*/  IMAD.SHL.U32 R5, R7, 0x40, RZ ;  /* 0x0000004007057824 */ /* 0x000fe200078e00ff */
[----:B------:R-:W-:Y:S01]  /*0bc0*/  LEA.HI R13, R13, R2, RZ, 0x5 ;  /* 0x000000020d0d7211 */ /* 0x000fe200078f28ff */
[----:B------:R-:W-:Y:S01]  /*0bd0*/  IMAD.IADD R10, R2, 0x1, -R3 ;  /* 0x00000001020a7824 */ /* 0x000fe200078e0a03 */
[----:B------:R-:W-:Y:S01]  /*0be0*/  SHF.R.S32.HI R17, RZ, 0x1f, R16 ;  /* 0x0000001fff117819 */ /* 0x000fe20000011410 */
[----:B------:R-:W-:Y:S01]  /*0bf0*/  IMAD.SHL.U32 R228, R228, 0x8, RZ ;  /* 0x00000008e4e47824 */ /* 0x000fe200078e00ff */
[----:B------:R-:W-:Y:S01]  /*0c00*/  LOP3.LUT R5, R5, 0xc0, RZ, 0xc0, !PT ;  /* 0x000000c005057812 */ /* 0x000fe200078ec0ff */
[----:B------:R-:W-:Y:S01]  /*0c10*/  IMAD R227, R238, c[0x0][0x1b4], R227 ;  /* 0x00006d00eee37a24 */ /* 0x000fe200078e02e3 */
[----:B------:R-:W-:Y:S01]  /*0c20*/  LEA.HI R9, R10, R10, RZ, 0x1 ;  /* 0x0000000a0a097211 */ /* 0x000fe200078f08ff */
[----:B------:R-:W-:Y:S01]  /*0c30*/  IMAD R245, R238, c[0x0][0x1bc], R245 ;  /* 0x00006f00eef57a24 */ /* 0x000fe200078e02f5 */
[----:B------:R-:W-:Y:S01]  /*0c40*/  LOP3.LUT R3, R5, 0x18, R228, 0xf8, !PT ;  /* 0x0000001805037812 */ /* 0x000fe200078ef8e4 */
[----:B------:R-:W-:Y:S01]  /*0c50*/  BSSY B0, `(.L_x_48) ;  /* 0x000004c000007945 */ /* 0x000fe20003800000 */
[----:B------:R-:W-:Y:S01]  /*0c60*/  SHF.R.U32.HI R4, RZ, 0x3, R5 ;  /* 0x00000003ff047819 */ /* 0x000fe20000011605 */
[----:B--2---:R-:W-:Y:S01]  /*0c70*/  IMAD.WIDE R230, R231, 0x80, R16 ;  /* 0x00000080e7e67825 */ /* 0x004fe200078e0210 */
[----:B------:R-:W-:-:S02]  /*0c80*/  SHF.R.S32.HI R0, RZ, 0x1, R9 ;  /* 0x00000001ff007819 */ /* 0x000fc40000011409 */
[----:B------:R-:W-:Y:S02]  /*0c90*/  SHF.R.S32.HI R5, RZ, 0x1f, R9 ;  /* 0x0000001fff057819 */ /* 0x000fe40000011409 */
[--C-:B------:R-:W-:Y:S02]  /*0ca0*/  SHF.R.S32.HI R229, RZ, 0x1f, R228.reuse ;  /* 0x0000001fffe57819 */ /* 0x100fe400000114e4 */
[----:B------:R-:W-:Y:S02]  /*0cb0*/  LEA.HI R5, R5, R0, RZ, 0x2 ;  /* 0x0000000005057211 */ /* 0x000fe400078f10ff */
[----:B------:R-:W-:Y:S01]  /*0cc0*/  IADD3 R20, P0, R228, UR6, RZ ;  /* 0x00000006e4147c10 */ /* 0x000fe2000ff1e0ff */
[----:B------:R-:W-:Y:S01]  /*0cd0*/  IMAD.WIDE.U32 R14, R16, c[0x0][0x198], R228 ;  /* 0x00006600100e7a25 */ /* 0x000fe200078e00e4 */
[----:B------:R-:W-:Y:S02]  /*0ce0*/  LOP3.LUT R5, R5, 0xfffffffc, RZ, 0xc0, !PT ;  /* 0xfffffffc05057812 */ /* 0x000fe400078ec0ff */
[----:B------:R-:W-:Y:S01]  /*0cf0*/  LOP3.LUT R4, R3, R4, RZ, 0x3c, !PT ;  /* 0x0000000403047212 */ /* 0x000fe200078e3cff */
[----:B------:R-:W-:Y:S01]  /*0d00*/  IMAD R3, R17, c[0x0][0x198], RZ ;  /* 0x0000660011037a24 */ /* 0x000fe200078e02ff */
[----:B------:R-:W-:Y:S01]  /*0d10*/  IADD3.X R21, R229, UR18, RZ, P0, !PT ;  /* 0x00000012e5157c10 */ /* 0x000fe200087fe4ff */
[----:B------:R-:W-:Y:S01]  /*0d20*/  IMAD.IADD R5, R0, 0x1, -R5 ;  /* 0x0000000100057824 */ /* 0x000fe200078e0a05 */
[----:B------:R-:W-:Y:S01]  /*0d30*/  IADD3 R224, P0, R14, UR20, RZ ;  /* 0x000000140ee07c10 */ /* 0x000fe2000ff1e0ff */
[----:B------:R-:W-:Y:S01]  /*0d40*/  IMAD R0, R16, c[0x0][0x19c], R3 ;  /* 0x0000670010007a24 */ /* 0x000fe200078e0203 */
[----:B------:R-:W-:Y:S01]  /*0d50*/  LEA.HI R221, R221, R16, RZ, 0x1 ;  /* 0x00000010dddd7211 */ /* 0x000fe200078f08ff */
[----:B-1----:R-:W-:Y:S01]  /*0d60*/  IMAD.WIDE.U32 R18, R18, c[0x0][0x1a8], R20 ;  /* 0x00006a0012127a25 */ /* 0x002fe200078e0014 */
[----:B------:R-:W-:-:S02]  /*0d70*/  SHF.R.S32.HI R6, RZ, 0x5, R13 ;  /* 0x00000005ff067819 */ /* 0x000fc4000001140d */
[----:B------:R-:W-:Y:S01]  /*0d80*/  IADD3.X R225, R15, UR7, R0, P0, !PT ;  /* 0x000000070fe17c10 */ /* 0x000fe200087fe400 */
[----:B------:R-:W-:Y:S01]  /*0d90*/  IMAD R3, R17, c[0x0][0x1a0], RZ ;  /* 0x0000680011037a24 */ /* 0x000fe200078e02ff */
[----:B------:R-:W-:Y:S01]  /*0da0*/  LOP3.LUT R221, R221, 0x7fffffe, RZ, 0xc0, !PT ;  /* 0x07fffffedddd7812 */ /* 0x000fe200078ec0ff */
[C---:B------:R-:W-:Y:S01]  /*0db0*/  IMAD.WIDE.U32 R20, R16.reuse, c[0x0][0x1a0], R228 ;  /* 0x0000680010147a25 */ /* 0x040fe200078e00e4 */
[----:B------:R-:W-:Y:S02]  /*0dc0*/  LOP3.LUT R13, R13, 0xffffffe0, RZ, 0xc0, !PT ;  /* 0xffffffe00d0d7812 */ /* 0x000fe400078ec0ff */
[----:B------:R-:W-:Y:S01]  /*0dd0*/  LOP3.LUT P1, RZ, R5, 0x2, RZ, 0xc0, !PT ;  /* 0x0000000205ff7812 */ /* 0x000fe2000782c0ff */
[----:B------:R-:W-:Y:S01]  /*0de0*/  IMAD R0, R16, c[0x0][0x1a4], R3 ;  /* 0x0000690010007a24 */ /* 0x000fe200078e0203 */
[----:B------:R-:W-:Y:S01]  /*0df0*/  IADD3 R14, P0, R20, UR22, RZ ;  /* 0x00000016140e7c10 */ /* 0x000fe2000ff1e0ff */
[----:B------:R-:W-:Y:S01]  /*0e00*/  IMAD.IADD R221, R16, 0x1, -R221 ;  /* 0x0000000110dd7824 */ /* 0x000fe200078e0add */
[----:B------:R-:W-:Y:S01]  /*0e10*/  IADD3 R223, R228, 0x20, RZ ;  /* 0x00000020e4df7810 */ /* 0x000fe20007ffe0ff */
[----:B------:R-:W-:Y:S01]  /*0e20*/  IMAD.WIDE.U32 R224, R238, c[0x0][0x1b0], R224 ;  /* 0x00006c00eee07a25 */ /* 0x000fe200078e00e0 */
[----:B------:R-:W-:-:S02]  /*0e30*/  IADD3.X R15, R21, UR21, R0, P0, !PT ;  /* 0x00000015150f7c10 */ /* 0x000fc400087fe400 */
[----:B------:R-:W-:Y:S01]  /*0e40*/  ISETP.GE.AND P0, PT, R16, UR10, PT ;  /* 0x0000000a10007c0c */ /* 0x000fe2000bf06270 */
[----:B------:R-:W-:Y:S01]  /*0e50*/  IMAD R221, R6, 0x8, R221 ;  /* 0x0000000806dd7824 */ /* 0x000fe200078e02dd */
[----:B------:R-:W-:Y:S01]  /*0e60*/  IADD3 R21, R19, UR4, RZ ;  /* 0x0000000413157c10 */ /* 0x000fe2000fffe0ff */
[----:B------:R-:W-:Y:S01]  /*0e70*/  IMAD.MOV.U32 R3, RZ, RZ, 0x10 ;  /* 0x00000010ff037424 */ /* 0x000fe200078e00ff */
[----:B------:R-:W-:Y:S01]  /*0e80*/  IADD3 R222, R228, 0x40, RZ ;  /* 0x00000040e4de7810 */ /* 0x000fe20007ffe0ff */
[----:B------:R-:W-:Y:S02]  /*0e90*/  IMAD.U32 R221, R221, 0x20, R4 ;  /* 0x00000020dddd7824 */ /* 0x000fe400078e0004 */
[----:B------:R-:W-:Y:S01]  /*0ea0*/  IMAD.WIDE.U32 R238, R238, c[0x0][0x1b8], R14 ;  /* 0x00006e00eeee7a25 */ /* 0x000fe200078e000e */
[----:B------:R-:W-:-:S03]  /*0eb0*/  SEL R0, R3, 0xfffffff0, !P1 ;  /* 0xfffffff003007807 */ /* 0x000fc60004800000 */
[----:B------:R-:W-:Y:S02]  /*0ec0*/  IMAD.IADD R8, R2, 0x1, -R13 ;  /* 0x0000000102087824 */ /* 0x000fe400078e0a0d */
[----:B------:R-:W-:Y:S02]  /*0ed0*/  IMAD.SHL.U32 R221, R221, 0x2, RZ ;  /* 0x00000002dddd7824 */ /* 0x000fe400078e00ff */
[----:B------:R-:W-:Y:S02]  /*0ee0*/  IMAD.IADD R227, R225, 0x1, R227 ;  /* 0x00000001e1e37824 */ /* 0x000fe400078e02e3 */
[----:B------:R-:W-:Y:S01]  /*0ef0*/  IMAD.IADD R245, R239, 0x1, R245 ;  /* 0x00000001eff57824 */ /* 0x000fe200078e02f5 */
[----:B------:R-:W-:Y:S05]  /*0f00*/  @P0 BRA `(.L_x_49) ;  /* 0x0000020000000947 */ /* 0x000fea0003800000 */
[----:B------:R-:W-:Y:S01]  /*0f10*/  ISETP.GE.AND P4, PT, R228, c[0x0][0x220], PT ;  /* 0x00008800e4007a0c */ /* 0x000fe20003f86270 */
[----:B------:R-:W-:Y:S01]  /*0f20*/  IMAD R13, R231, c[0x0][0x190], RZ ;  /* 0x00006400e70d7a24 */ /* 0x000fe200078e02ff */
[----:B------:R-:W-:Y:S01]  /*0f30*/  ISETP.GE.AND P3, PT, R223, c[0x0][0x220], PT ;  /* 0x00008800df007a0c */ /* 0x000fe20003f66270 */
[----:B------:R-:W-:Y:S01]  /*0f40*/  IMAD.MOV.U32 R20, RZ, RZ, R18 ;  /* 0x000000ffff147224 */ /* 0x000fe200078e0012 */
[----:B------:R-:W-:Y:S01]  /*0f50*/  ISETP.GE.AND P2, PT, R222, c[0x0][0x220], PT ;  /* 0x00008800de007a0c */ /* 0x000fe20003f46270 */
[----:B------:R-:W-:-:S02]  /*0f60*/  IMAD R4, R230, c[0x0][0x194], R13 ;  /* 0x00006500e6047a24 */ /* 0x000fc400078e020d */
[----:B------:R-:W-:-:S04]  /*0f70*/  IMAD.WIDE.U32 R14, R230, c[0x0][0x190], R20 ;  /* 0x00006400e60e7a25 */ /* 0x000fc800078e0014 */
[----:B------:R-:W-:Y:S02]  /*0f80*/  IMAD.IADD R4, R15, 0x1, R4 ;  /* 0x000000010f047824 */ /* 0x000fe400078e0204 */
[C---:B------:R-:W-:Y:S01]  /*0f90*/  @!P4 LEA R24, P1, R14.reuse, c[0x0][0x160], 0x1 ;  /* 0x000058000e18ca11 */ /* 0x040fe200078208ff */
[----:B------:R1:W-:Y:S01]  /*0fa0*/  @P4 STS [R221], RZ ;  /* 0x000000ffdd004388 */ /* 0x0003e20000000800 */
[C---:B------:R-:W-:Y:S02]  /*0fb0*/  @!P3 LEA R22, P0, R14.reuse, c[0x0][0x160], 0x1 ;  /* 0x000058000e16ba11 */ /* 0x040fe400078008ff */
[C-C-:B------:R-:W-:Y:S01]  /*0fc0*/  @!P4 LEA.HI.X R25, R14.reuse, c[0x0][0x164], R4.reuse, 0x1, P1 ;  /* 0x000059000e19ca11 */ /* 0x140fe200008f0c04 */
[----:B------:R1:W-:Y:S01]  /*0fd0*/  @P4 STS [R221+0x4], RZ ;  /* 0x000004ffdd004388 */ /* 0x0003e20000000800 */
[----:B------:R-:W-:-:S03]  /*0fe0*/  @!P3 LEA.HI.X R23, R14, c[0x0][0x164], R4, 0x1, P0 ;  /* 0x000059000e17ba11 */ /* 0x000fc600000f0c04 */
[----:B------:R1:W-:Y:S04]  /*0ff0*/  @P4 STS.64 [R221+0x8], RZ ;  /* 0x000008ffdd004388 */ /* 0x0003e80000000a00 */
[----:B------:R-:W-:Y:S01]  /*1000*/  @!PT LDS RZ, [RZ] ;  /* 0x00000000fffff984 */ /* 0x000fe20000000800 */
[----:B------:R-:W-:Y:S01]  /*1010*/  @!PT LDS RZ, [RZ] ;  /* 0x00000000fffff984 */ /* 0x000fe20000000800 */
[----:B------:R-:W-:Y:S01]  /*1020*/  @!PT LDS RZ, [RZ] ;  /* 0x00000000fffff984 */ /* 0x000fe20000000800 */
[----:B------:R1:W-:Y:S04]  /*1030*/  @!P4 LDGSTS.E.BYPASS.LTC128B.128 [R221], [R24.64] ;  /* 0x0000000018ddcfae */ /* 0x0003e8000b901d50 */
[----:B------:R1:W-:Y:S04]  /*1040*/  @P3 STS.128 [R221+0x2000], RZ ;  /* 0x002000ffdd003388 */ /* 0x0003e80000000c00 */
[----:B------:R-:W-:Y:S01]  /*1050*/  @!PT LDS RZ, [RZ] ;  /* 0x00000000fffff984 */ /* 0x000fe20000000800 */
[----:B------:R-:W-:Y:S01]  /*1060*/  @!PT LDS RZ, [RZ] ;  /* 0x00000000fffff984 */ /* 0x000fe20000000800 */
[----:B------:R-:W-:Y:S01]  /*1070*/  @!PT LDS RZ, [RZ] ;  /* 0x00000000fffff984 */ /* 0x000fe20000000800 */
[----:B------:R1:W-:Y:S04]  /*1080*/  @!P3 LDGSTS.E.BYPASS.LTC128B.128 [R221+0x2000], [R22.64+0x40] ;  /* 0x0200004016ddbfae */ /* 0x0003e8000b901d50 */
[----:B------:R1:W-:Y:S01]  /*1090*/  @P2 STS.128 [R221+0x4000], RZ ;  /* 0x004000ffdd002388 */ /* 0x0003e20000000c00 */
[----:B------:R-:W-:Y:S05]  /*10a0*/  @P2 BRA `(.L_x_49) ;  /* 0x0000006000002947 */ /* 0x000fea0003800000 */
[----:B-1----:R-:W-:-:S04]  /*10b0*/  LEA R22, P0, R14, c[0x0][0x160], 0x1 ;  /* 0x000058000e167a11 */ /* 0x002fc800078008ff */
[----:B------:R-:W-:-:S05]  /*10c0*/  LEA.HI.X R23, R14, c[0x0][0x164], R4, 0x1, P0 ;  /* 0x000059000e177a11 */ /* 0x000fca00000f0c04 */
[----:B------:R-:W-:Y:S01]  /*10d0*/  @!PT LDS RZ, [RZ] ;  /* 0x00000000fffff984 */ /* 0x000fe20000000800 */
[----:B------:R-:W-:Y:S01]  /*10e0*/  @!PT LDS RZ, [RZ] ;  /* 0x00000000fffff984 */ /* 0x000fe20000000800 */
[----:B------:R-:W-:Y:S01]  /*10f0*/  @!PT LDS RZ, [RZ] ;  /* 0x00000000fffff984 */ /* 0x000fe20000000800 */
[----:B------:R1:W-:Y:S04]  /*1100*/  LDGSTS.E.BYPASS.LTC128B.128 [R221+0x4000], [R22.64+0x80] ;  /* 0x0400008016dd7fae */ /* 0x0003e8000b901d50 */
.L_x_49:
[----:B------:R-:W-:Y:S05]  /*1110*/  BSYNC B0 ;  /* 0x0000000000007941 */ /* 0x000fea0003800000 */
.L_x_48:
[----:B------:R-:W-:Y:S01]  /*1120*/  IADD3 R4, R16, 0x20, RZ ;  /* 0x0000002010047810 */ /* 0x000fe20007ffe0ff */
[----:B------:R-:W-:Y:S03]  /*1130*/  BSSY B0, `(.L_x_50) ;  /* 0x0000024000007945 */ /* 0x000fe60003800000 */
[----:B------:R-:W-:-:S13]  /*1140*/  ISETP.GE.AND P0, PT, R4, UR10, PT ;  /* 0x0000000a04007c0c */ /* 0x000fda000bf06270 */
[----:B------:R-:W-:Y:S05]  /*1150*/  @P0 BRA `(.L_x_51) ;  /* 0x0000021000000947 */ /* 0x000fea0003800000 */
[----:B------:R-:W-:Y:S01]  /*1160*/  IADD3 R14, P0, R230, 0x20, RZ ;  /* 0x00000020e60e7810 */ /* 0x000fe20007f1e0ff */
[----:B-1----:R-:W-:Y:S01]  /*1170*/  IMAD.MOV.U32 R22, RZ, RZ, R18 ;  /* 0x000000ffff167224 */ /* 0x002fe200078e0012 */
[----:B------:R-:W-:Y:S01]  /*1180*/  ISETP.GE.AND P3, PT, R228, c[0x0][0x220], PT ;  /* 0x00008800e4007a0c */ /* 0x000fe20003f66270 */
[----:B------:R-:W-:Y:S01]  /*1190*/  IMAD.MOV.U32 R23, RZ, RZ, R21 ;  /* 0x000000ffff177224 */ /* 0x000fe200078e0015 */
[----:B------:R-:W-:Y:S01]  /*11a0*/  ISETP.GE.AND P2, PT, R223, c[0x0][0x220], PT ;  /* 0x00008800df007a0c */ /* 0x000fe20003f46270 */
[----:B------:R-:W-:Y:S01]  /*11b0*/  IMAD.X R13, RZ, RZ, R231, P0 ;  /* 0x000000ffff0d7224 */ /* 0x000fe200000e06e7 */
[----:B------:R-:W-:Y:S01]  /*11c0*/  ISETP.GE.AND P0, PT, R222, c[0x0][0x220], PT ;  /* 0x00008800de007a0c */ /* 0x000fe20003f06270 */
[----:B------:R-:W-:-:S04]  /*11d0*/  IMAD.WIDE.U32 R22, R14, c[0x0][0x190], R22 ;  /* 0x000064000e167a25 */ /* 0x000fc800078e0016 */
[----:B------:R-:W-:-:S04]  /*11e0*/  IMAD R13, R13, c[0x0][0x190], RZ ;  /* 0x000064000d0d7a24 */ /* 0x000fc800078e02ff */
[----:B------:R-:W-:Y:S01]  /*11f0*/  IMAD R13, R14, c[0x0][0x194], R13 ;  /* 0x000065000e0d7a24 */ /* 0x000fe200078e020d */
[C---:B------:R-:W-:Y:S01]  /*1200*/  @!P3 LEA R14, P4, R22.reuse, c[0x0][0x160], 0x1 ;  /* 0x00005800160eba11 */ /* 0x040fe200078808ff */
[----:B------:R1:W-:Y:S01]  /*1210*/  @P3 STS.128 [R221+0x800], RZ ;  /* 0x000800ffdd003388 */ /* 0x0003e20000000c00 */
[----:B------:R-:W-:Y:S01]  /*1220*/  @!P2 LEA R24, P1, R22, c[0x0][0x160], 0x1 ;  /* 0x000058001618aa11 */ /* 0x000fe200078208ff */
[----:B------:R-:W-:-:S05]  /*1230*/  IMAD.IADD R13, R23, 0x1, R13 ;  /* 0x00000001170d7824 */ /* 0x000fca00078e020d */
[C-C-:B------:R-:W-:Y:S02]  /*1240*/  @!P3 LEA.HI.X R15, R22.reuse, c[0x0][0x164], R13.reuse, 0x1, P4 ;  /* 0x00005900160fba11 */ /* 0x140fe400020f0c0d */
[----:B------:R-:W-:-:S03]  /*1250*/  @!P2 LEA.HI.X R25, R22, c[0x0][0x164], R13, 0x1, P1 ;  /* 0x000059001619aa11 */ /* 0x000fc600008f0c0d */
[----:B------:R-:W-:Y:S01]  /*1260*/  @!PT LDS RZ, [RZ] ;  /* 0x00000000fffff984 */ /* 0x000fe20000000800 */
[----:B------:R-:W-:Y:S01]  /*1270*/  @!PT LDS RZ, [RZ] ;  /* 0x00000000fffff984 */ /* 0x000fe20000000800 */
[----:B------:R-:W-:Y:S01]  /*1280*/  @!PT LDS RZ, [RZ] ;  /* 0x00000000fffff984 */ /* 0x000fe20000000800 */
[----:B------:R1:W-:Y:S04]  /*1290*/  @!P3 LDGSTS.E.BYPASS.LTC128B.128 [R221+0x800], [R14.64] ;  /* 0x008000000eddbfae */ /* 0x0003e8000b901d50 */
        /* <DEDUP_REMOVED lines=13> */
.L_x_51:
[----:B------:R-:W-:Y:S05]  /*1370*/  BSYNC B0 ;  /* 0x0000000000007941 */ /* 0x000fea0003800000 */
.L_x_50:
[----:B------:R-:W-:Y:S01]  /*1380*/  IADD3 R13, R16, 0x40, RZ ;  /* 0x00000040100d7810 */ /* 0x000fe20007ffe0ff */
[----:B------:R-:W-:Y:S03]  /*1390*/  BSSY B0, `(.L_x_52) ;  /* 0x0000024000007945 */ /* 0x000fe60003800000 */
[----:B------:R-:W-:-:S13]  /*13a0*/  ISETP.GE.AND P0, PT, R13, UR10, PT ;  /* 0x0000000a0d007c0c */ /* 0x000fda000bf06270 */
[----:B------:R-:W-:Y:S05]  /*13b0*/  @P0 BRA `(.L_x_53) ;  /* 0x0000021000000947 */ /* 0x000fea0003800000 */
[----:B-1----:R-:W-:Y:S01]  /*13c0*/  IADD3 R14, P0, R230, 0x40, RZ ;  /* 0x00000040e60e7810 */ /* 0x002fe20007f1e0ff */
[----:B------:R-:W-:Y:S01]  /*13d0*/  IMAD.MOV.U32 R22, RZ, RZ, R18 ;  /* 0x000000ffff167224 */ /* 0x000fe200078e0012 */
        /* <DEDUP_REMOVED lines=31> */
.L_x_53:
[----:B------:R-:W-:Y:S05]  /*15d0*/  BSYNC B0 ;  /* 0x0000000000007941 */ /* 0x000fea0003800000 */
.L_x_52:
[----:B------:R-:W-:Y:S01]  /*15e0*/  IADD3 R220, R16, 0x60, RZ ;  /* 0x0000006010dc7810 */ /* 0x000fe20007ffe0ff */
[----:B------:R-:W-:Y:S01]  /*15f0*/  UMOV UR11, 0x6 ;  /* 0x00000006000b7882 */ /* 0x000fe20000000000 */
[----:B------:R-:W-:Y:S01]  /*1600*/  BSSY B0, `(.L_x_54) ;  /* 0x0000026000007945 */ /* 0x000fe20003800000 */
[----:B------:R-:W-:Y:S01]  /*1610*/  ULDC.64 UR6, c[0x0][0x198] ;  /* 0x0000660000067ab9 */ /* 0x000fe20000000a00 */
[----:B------:R-:W-:Y:S01]  /*1620*/  ISETP.GE.AND P0, PT, R220, UR10, PT ;  /* 0x0000000adc007c0c */ /* 0x000fe2000bf06270 */
[----:B------:R-:W-:Y:S02]  /*1630*/  USHF.L.U64.HI UR20, UR6, UR11, UR7 ;  /* 0x0000000b06147299 */ /* 0x000fe40008010207 */
[----:B------:R-:W-:-:S10]  /*1640*/  USHF.L.U32 UR21, UR6, 0x6, URZ ;  /* 0x0000000606157899 */ /* 0x000fd4000800063f */
[----:B------:R-:W-:Y:S05]  /*1650*/  @P0 BRA `(.L_x_55) ;  /* 0x0000020000000947 */ /* 0x000fea0003800000 */
[----:B-1----:R-:W-:Y:S01]  /*1660*/  IADD3 R14, P0, R230, 0x60, RZ ;  /* 0x00000060e60e7810 */ /* 0x002fe20007f1e0ff */
[----:B------:R-:W-:Y:S01]  /*1670*/  IMAD.MOV.U32 R19, RZ, RZ, R21 ;  /* 0x000000ffff137224 */ /* 0x000fe200078e0015 */
[----:B------:R-:W-:Y:S02]  /*1680*/  ISETP.GE.AND P3, PT, R228, c[0x0][0x220], PT ;  /* 0x00008800e4007a0c */ /* 0x000fe40003f66270 */
        /* <DEDUP_REMOVED lines=29> */
.L_x_55:
[----:B------:R-:W-:Y:S05]  /*1860*/  BSYNC B0 ;  /* 0x0000000000007941 */ /* 0x000fea0003800000 */
.L_x_54:
[----:B------:R-:W-:Y:S01]  /*1870*/  UIADD3 UR19, UR8, -0x1, URZ ;  /* 0xffffffff08137890 */ /* 0x000fe2000fffe03f */
[----:B------:R-:W-:Y:S01]  /*1880*/  MOV R226, R224 ;  /* 0x000000e000e27202 */ /* 0x000fe20000000f00 */
[----:B------:R-:W-:Y:S01]  /*1890*/  IMAD.U32 R117, RZ, RZ, UR21 ;  /* 0x00000015ff757e24 */ /* 0x000fe2000f8e00ff */
[----:B------:R-:W-:Y:S01]  /*18a0*/  BSSY B0, `(.L_x_56) ;  /* 0x0000024000007945 */ /* 0x000fe20003800000 */
[----:B------:R-:W-:Y:S02]  /*18b0*/  UIMAD UR22, UR19, -0x40, UR13 ;  /* 0xffffffc0131678a4 */ /* 0x000fe4000f8e020d */
[----:B------:R-:W-:Y:S01]  /*18c0*/  USHF.R.S32.HI UR23, URZ, 0x1f, UR19 ;  /* 0x0000001f3f177899 */ /* 0x000fe20008011413 */
[----:B------:R-:W-:Y:S01]  /*18d0*/  IMAD.WIDE.U32 R18, R117, UR19, R226 ;  /* 0x0000001375127c25 */ /* 0x000fe2000f8e00e2 */
[----:B------:R-:W-:Y:S02]  /*18e0*/  UIMAD UR4, UR20, UR19, URZ ;  /* 0x00000013140472a4 */ /* 0x000fe4000f8e023f */
[----:B------:R-:W-:-:S02]  /*18f0*/  ISETP.GE.AND P0, PT, R16, UR22, PT ;  /* 0x0000001610007c0c */ /* 0x000fc4000bf06270 */
[----:B------:R-:W-:-:S06]  /*1900*/  UIMAD UR4, UR23, UR21, UR4 ;  /* 0x00000015170472a4 */ /* 0x000fcc000f8e0204 */
[----:B------:R-:W-:-:S05]  /*1910*/  IADD3 R13, R19, UR4, RZ ;  /* 0x00000004130d7c10 */ /* 0x000fca000fffe0ff */
[----:B------:R-:W-:Y:S05]  /*1920*/  @P0 BRA `(.L_x_57) ;  /* 0x000001b000000947 */ /* 0x000fea0003800000 */
[----:B------:R-:W-:Y:S02]  /*1930*/  ISETP.GE.AND P3, PT, R228, c[0x0][0x220], PT ;  /* 0x00008800e4007a0c */ /* 0x000fe40003f66270 */
[----:B------:R-:W-:Y:S02]  /*1940*/  ISETP.GE.AND P2, PT, R223, c[0x0][0x220], PT ;  /* 0x00008800df007a0c */ /* 0x000fe40003f46270 */
[----:B------:R-:W-:-:S09]  /*1950*/  ISETP.GE.AND P0, PT, R222, c[0x0][0x220], PT ;  /* 0x00008800de007a0c */ /* 0x000fd20003f06270 */
[C---:B-1----:R-:W-:Y:S01]  /*1960*/  @!P3 LEA R20, P4, R18.reuse, c[0x0][0x168], 0x1 ;  /* 0x00005a001214ba11 */ /* 0x042fe200078808ff */
[----:B------:R1:W-:Y:S01]  /*1970*/  @P3 STS [R221+0x6000], RZ ;  /* 0x006000ffdd003388 */ /* 0x0003e20000000800 */
        /* <DEDUP_REMOVED lines=22> */
.L_x_57:
[----:B------:R-:W-:Y:S05]  /*1ae0*/  BSYNC B0 ;  /* 0x0000000000007941 */ /* 0x000fea0003800000 */
.L_x_56:
[----:B------:R-:W-:Y:S01]  /*1af0*/  ISETP.GE.AND P0, PT, R4, UR22, PT ;  /* 0x0000001604007c0c */ /* 0x000fe2000bf06270 */
[----:B------:R-:W-:Y:S01]  /*1b00*/  UMOV UR18, 0x5 ;  /* 0x0000000500127882 */ /* 0x000fe20000000000 */
[----:B------:R-:W-:Y:S01]  /*1b10*/  BSSY B0, `(.L_x_58) ;  /* 0x0000023000007945 */ /* 0x000fe20003800000 */
[----:B------:R-:W-:Y:S02]  /*1b20*/  ULDC UR14, c[0x0][0x19c] ;  /* 0x00006700000e7ab9 */ /* 0x000fe40000000800 */
[----:B------:R-:W-:Y:S02]  /*1b30*/  USHF.L.U32 UR7, UR6, 0x5, URZ ;  /* 0x0000000506077899 */ /* 0x000fe4000800063f */
[----:B------:R-:W-:Y:S02]  /*1b40*/  ULDC.64 UR4, c[0x0][0x1a0] ;  /* 0x0000680000047ab9 */ /* 0x000fe40000000a00 */
[----:B------:R-:W-:Y:S02]  /*1b50*/  USHF.L.U64.HI UR6, UR6, UR18, UR14 ;  /* 0x0000001206067299 */ /* 0x000fe4000801020e */
[----:B------:R-:W-:-:S02]  /*1b60*/  USHF.L.U64.HI UR11, UR4, UR11, UR5 ;  /* 0x0000000b040b7299 */ /* 0x000fc40008010205 */
[----:B------:R-:W-:Y:S01]  /*1b70*/  USHF.L.U32 UR14, UR4, 0x6, URZ ;  /* 0x00000006040e7899 */ /* 0x000fe2000800063f */
[----:B------:R-:W-:Y:S06]  /*1b80*/  @P0 BRA `(.L_x_59) ;  /* 0x000001b000000947 */ /* 0x000fec0003800000 */
[----:B------:R-:W-:Y:S02]  /*1b90*/  ISETP.GE.AND P3, PT, R228, c[0x0][0x220], PT ;  /* 0x00008800e4007a0c */ /* 0x000fe40003f66270 */
[----:B------:R-:W-:Y:S02]  /*1ba0*/  ISETP.GE.AND P2, PT, R223, c[0x0][0x220], PT ;  /* 0x00008800df007a0c */ /* 0x000fe40003f46270 */
[----:B-1----:R-:W-:Y:S02]  /*1bb0*/  IADD3 R14, P1, R18, UR7, RZ ;  /* 0x00000007120e7c10 */ /* 0x002fe4000ff3e0ff */
[----:B------:R-:W-:Y:S02]  /*1bc0*/  ISETP.GE.AND P0, PT, R222, c[0x0][0x220], PT ;  /* 0x00008800de007a0c */ /* 0x000fe40003f06270 */
[----:B------:R-:W-:-:S05]  /*1bd0*/  IADD3.X R13, R13, UR6, RZ, P1, !PT ;  /* 0x000000060d0d7c10 */ /* 0x000fca0008ffe4ff */
[C---:B------:R-:W-:Y:S01]  /*1be0*/  @!P3 LEA R20, P4, R14.reuse, c[0x0][0x168], 0x1 ;  /* 0x00005a000e14ba11 */ /* 0x040fe200078808ff */
[----:B------:R1:W-:Y:S01]  /*1bf0*/  @P3 STS.128 [R221+0x6800], RZ ;  /* 0x006800ffdd003388 */ /* 0x0003e20000000c00 */
[C---:B------:R-:W-:Y:S02]  /*1c00*/  @!P2 LEA R18, P1, R14.reuse, c[0x0][0x168], 0x1 ;  /* 0x00005a000e12aa11 */ /* 0x040fe400078208ff */
        /* <DEDUP_REMOVED lines=19> */
.L_x_59:
[----:B------:R-:W-:Y:S05]  /*1d40*/  BSYNC B0 ;  /* 0x0000000000007941 */ /* 0x000fea0003800000 */
.L_x_58:
[----:B------:R-:W0:Y:S01]  /*1d50*/  LDGDEPBAR ;  /* 0x00000000000079af */ /* 0x000e220000000000 */
[----:B------:R-:W-:Y:S01]  /*1d60*/  LOP3.LUT R9, R9, 0x7fffffe, RZ, 0xc0, !PT ;  /* 0x07fffffe09097812 */ /* 0x000fe200078ec0ff */
[----:B------:R-:W-:Y:S01]  /*1d70*/  IMAD.SHL.U32 R5, R5, 0x40, RZ ;  /* 0x0000004005057824 */ /* 0x000fe200078e00ff */
[----:B------:R-:W-:Y:S01]  /*1d80*/  SHF.R.S32.HI R13, RZ, 0x1f, R10 ;  /* 0x0000001fff0d7819 */ /* 0x000fe2000001140a */
[----:B------:R-:W-:Y:S01]  /*1d90*/  IMAD.SHL.U32 R7, R7, 0x8, RZ ;  /* 0x0000000807077824 */ /* 0x000fe200078e00ff */
[----:B-1----:R-:W-:Y:S01]  /*1da0*/  SHF.R.S32.HI R14, RZ, 0x4, R11 ;  /* 0x00000004ff0e7819 */ /* 0x002fe2000001140b */
[----:B------:R-:W-:Y:S01]  /*1db0*/  IMAD.IADD R9, R10, 0x1, -R9 ;  /* 0x000000010a097824 */ /* 0x000fe200078e0a09 */
[----:B------:R-:W-:Y:S01]  /*1dc0*/  LEA.HI R10, R13, R10, RZ, 0x3 ;  /* 0x0000000a0d0a7211 */ /* 0x000fe200078f18ff */
[----:B------:R-:W-:Y:S01]  /*1dd0*/  UIMAD UR5, UR11, UR19, URZ ;  /* 0x000000130b0572a4 */ /* 0x000fe2000f8e023f */
[----:B------:R-:W-:Y:S01]  /*1de0*/  LOP3.LUT R13, R12, 0xfffffff8, RZ, 0xc0, !PT ;  /* 0xfffffff80c0d7812 */ /* 0x000fe200078ec0ff */
[----:B------:R-:W-:Y:S01]  /*1df0*/  IMAD.U32 R218, RZ, RZ, UR14 ;  /* 0x0000000effda7e24 */ /* 0x000fe2000f8e00ff */
[----:B------:R-:W-:Y:S01]  /*1e00*/  ISETP.GE.AND P0, PT, R16, UR22, PT ;  /* 0x0000001610007c0c */ /* 0x000fe2000bf06270 */
[----:B------:R-:W-:Y:S01]  /*1e10*/  IMAD.SHL.U32 R10, R10, 0x20, RZ ;  /* 0x000000200a0a7824 */ /* 0x000fe200078e00ff */
[----:B------:R-:W-:Y:S01]  /*1e20*/  LEA.HI R15, R11, R14, RZ, 0x1 ;  /* 0x0000000e0b0f7211 */ /* 0x000fe200078f08ff */
[C---:B------:R-:W-:Y:S01]  /*1e30*/  IMAD.IADD R13, R2.reuse, 0x1, -R13 ;  /* 0x00000001020d7824 */ /* 0x040fe200078e0a0d */
[----:B------:R-:W-:Y:S01]  /*1e40*/  SHF.R.S32.HI R219, RZ, 0x1f, R8 ;  /* 0x0000001fffdb7819 */ /* 0x000fe20000011408 */
[----:B------:R-:W-:Y:S01]  /*1e50*/  IMAD.MOV.U32 R244, RZ, RZ, R238 ;  /* 0x000000fffff47224 */ /* 0x000fe200078e00ee */
[----:B------:R-:W-:Y:S01]  /*1e60*/  LOP3.LUT R15, R15, 0xfffffffe, RZ, 0xc0, !PT ;  /* 0xfffffffe0f0f7812 */ /* 0x000fe200078ec0ff */
[----:B------:R-:W-:Y:S01]  /*1e70*/  UIMAD UR5, UR23, UR14, UR5 ;  /* 0x0000000e170572a4 */ /* 0x000fe2000f8e0205 */
[----:B------:R-:W-:Y:S01]  /*1e80*/  LEA.HI R11, R13, R13, RZ, 0x1 ;  /* 0x0000000d0d0b7211 */ /* 0x000fe200078f08ff */
[----:B------:R-:W-:Y:S01]  /*1e90*/  IMAD.SHL.U32 R234, R2, 0x2, RZ ;  /* 0x0000000202ea7824 */ /* 0x000fe200078e00ff */
[----:B------:R-:W-:Y:S01]  /*1ea0*/  LEA.HI R219, R219, R8, RZ, 0x2 ;  /* 0x00000008dbdb7211 */ /* 0x000fe200078f10ff */
[----:B------:R-:W-:Y:S01]  /*1eb0*/  IMAD.IADD R15, R14, 0x1, -R15 ;  /* 0x000000010e0f7824 */ /* 0x000fe200078e0a0f */
[----:B------:R-:W-:Y:S01]  /*1ec0*/  LOP3.LUT R16, R11, 0x7fffffe, RZ, 0xc0, !PT ;  /* 0x07fffffe0b107812 */ /* 0x000fe200078ec0ff */
[----:B------:R-:W-:-:S04]  /*1ed0*/  DEPBAR.LE SB0, 0x0 ;  /* 0x000080000000791a */ /* 0x000fc80000000000 */
[----:B------:R-:W-:Y:S01]  /*1ee0*/  BAR.SYNC.DEFER_BLOCKING 0x0 ;  /* 0x0000000000007b1d */ /* 0x000fe20000010000 */
[----:B------:R-:W-:Y:S01]  /*1ef0*/  SHF.R.S32.HI R11, RZ, 0x1, R11 ;  /* 0x00000001ff0b7819 */ /* 0x000fe2000001140b */
[----:B------:R-:W-:Y:S01]  /*1f00*/  IMAD.IADD R16, R13, 0x1, -R16 ;  /* 0x000000010d107824 */ /* 0x000fe200078e0a10 */
[----:B------:R-:W-:Y:S01]  /*1f10*/  LEA R12, R6, UR12, 0x4 ;  /* 0x0000000c060c7c11 */ /* 0x000fe2000f8e20ff */
[----:B------:R-:W-:Y:S01]  /*1f20*/  IMAD.U32 R8, RZ, RZ, UR13 ;  /* 0x0000000dff087e24 */ /* 0x000fe2000f8e00ff */
[----:B------:R-:W-:Y:S01]  /*1f30*/  SHF.R.S32.HI R219, RZ, 0x2, R219 ;  /* 0x00000002ffdb7819 */ /* 0x000fe200000114db */
[----:B------:R-:W-:Y:S01]  /*1f40*/  IMAD.SHL.U32 R18, R11, 0x40, RZ ;  /* 0x000000400b127824 */ /* 0x000fe200078e00ff */
[----:B------:R-:W-:Y:S01]  /*1f50*/  LOP3.LUT R5, R5, 0xc0, RZ, 0xc0, !PT ;  /* 0x000000c005057812 */ /* 0x000fe200078ec0ff */
[C---:B------:R-:W-:Y:S01]  /*1f60*/  IMAD R16, R15.reuse, 0x8, R16 ;  /* 0x000000080f107824 */ /* 0x040fe200078e0210 */
[----:B------:R-:W-:Y:S01]  /*1f70*/  IADD3 R17, R12, 0x1, R219 ;  /* 0x000000010c117810 */ /* 0x000fe20007ffe0db */
[----:B------:R-:W-:Y:S01]  /*1f80*/  IMAD.SHL.U32 R12, R15, 0x8, RZ ;  /* 0x000000080f0c7824 */ /* 0x000fe200078e00ff */
[----:B------:R-:W-:Y:S01]  /*1f90*/  LOP3.LUT R18, R18, 0xc0, RZ, 0xc0, !PT ;  /* 0x000000c012127812 */ /* 0x000fe200078ec0ff */
[----:B------:R-:W-:Y:S01]  /*1fa0*/  BSSY B0, `(.L_x_60) ;  /* 0x0000036000007945 */ /* 0x000fe20003800000 */
[----:B------:R-:W-:-:S02]  /*1fb0*/  SHF.R.U32.HI R14, RZ, 0x3, R5 ;  /* 0x00000003ff0e7819 */ /* 0x000fc40000011605 */
[----:B------:R-:W-:Y:S02]  /*1fc0*/  LOP3.LUT R217, R5, 0x8, R12, 0xf8, !PT ;  /* 0x0000000805d97812 */ /* 0x000fe400078ef80c */
[----:B------:R-:W-:Y:S02]  /*1fd0*/  LOP3.LUT R10, R10, 0xffffff00, RZ, 0xc0, !PT ;  /* 0xffffff000a0a7812 */ /* 0x000fe400078ec0ff */
[----:B------:R-:W-:Y:S02]  /*1fe0*/  LOP3.LUT R12, R18, 0x8, R7, 0xf8, !PT ;  /* 0x00000008120c7812 */ /* 0x000fe400078ef807 */
[----:B------:R-:W-:Y:S01]  /*1ff0*/  SHF.R.U32.HI R5, RZ, 0x3, R18 ;  /* 0x00000003ff057819 */ /* 0x000fe20000011612 */
[----:B------:R-:W-:Y:S01]  /*2000*/  IMAD R6, R6, 0x200, R10 ;  /* 0x0000020006067824 */ /* 0x000fe200078e020a */
[----:B------:R-:W-:Y:S01]  /*2010*/  LOP3.LUT R217, R217, R14, RZ, 0x3c, !PT ;  /* 0x0000000ed9d97212 */ /* 0x000fe200078e3cff */
[----:B------:R1:W-:Y:S01]  /*2020*/  @P0 STS [R221+0x9000], RZ ;  /* 0x009000ffdd000388 */ /* 0x0003e20000000800 */
[----:B------:R-:W-:Y:S01]  /*2030*/  LOP3.LUT R5, R12, R5, RZ, 0x3c, !PT ;  /* 0x000000050c057212 */ /* 0x000fe200078e3cff */
[----:B------:R-:W-:Y:S01]  /*2040*/  IMAD.WIDE.U32 R12, R218, UR19, R244 ;  /* 0x00000013da0c7c25 */ /* 0x000fe2000f8e00f4 */
[----:B------:R-:W-:Y:S01]  /*2050*/  IADD3 R8, R8, -UR15, R17 ;  /* 0x8000000f08087c10 */ /* 0x000fe2000fffe011 */
[----:B------:R1:W-:Y:S01]  /*2060*/  @P0 STS [R221+0x9004], RZ ;  /* 0x009004ffdd000388 */ /* 0x0003e20000000800 */
[----:B------:R-:W-:Y:S01]  /*2070*/  LOP3.LUT P1, RZ, R11, 0x2, RZ, 0xc0, !PT ;  /* 0x000000020bff7812 */ /* 0x000fe2000782c0ff */
[C---:B------:R-:W-:Y:S01]  /*2080*/  IMAD R10, R9.reuse, 0x20, R10 ;  /* 0x00000020090a7824 */ /* 0x040fe200078e020a */
[----:B------:R-:W-:Y:S01]  /*2090*/  LOP3.LUT R234, R234, 0x6, RZ, 0xc0, !PT ;  /* 0x00000006eaea7812 */ /* 0x000fe200078ec0ff */
[----:B------:R1:W-:Y:S01]  /*20a0*/  @P0 STS.64 [R221+0x9008], RZ ;  /* 0x009008ffdd000388 */ /* 0x0003e20000000a00 */
[----:B------:R-:W-:Y:S01]  /*20b0*/  IMAD R6, R9, 0x20, R6 ;  /* 0x0000002009067824 */ /* 0x000fe200078e0206 */
[----:B------:R-:W-:Y:S01]  /*20c0*/  SEL R3, R3, 0xfffffff0, !P1 ;  /* 0xfffffff003037807 */ /* 0x000fe20004800000 */
[----:B------:R-:W-:Y:S01]  /*20d0*/  IMAD.U32 R216, R16, 0x20, R5 ;  /* 0x0000002010d87824 */ /* 0x000fe200078e0005 */
[----:B------:R1:W-:Y:S01]  /*20e0*/  @P0 STS.128 [R221+0xa000], RZ ;  /* 0x00a000ffdd000388 */ /* 0x0003e20000000c00 */
[----:B------:R-:W-:Y:S01]  /*20f0*/  IADD3 R5, R13, UR5, RZ ;  /* 0x000000050d057c10 */ /* 0x000fe2000fffe0ff */
[C---:B------:R-:W-:Y:S01]  /*2100*/  IMAD.IADD R2, R217.reuse, 0x1, R10 ;  /* 0x00000001d9027824 */ /* 0x040fe200078e020a */
[----:B------:R-:W-:Y:S01]  /*2110*/  IADD3 R116, R8, c[0x0][0x2e8], RZ ;  /* 0x0000ba0008747a10 */ /* 0x000fe20007ffe0ff */
[----:B------:R1:W-:Y:S01]  /*2120*/  @P0 STS.128 [R221+0xb000], RZ ;  /* 0x00b000ffdd000388 */ /* 0x0003e20000000c00 */
[----:B------:R-:W-:Y:S01]  /*2130*/  IMAD.IADD R217, R217, 0x1, R6 ;  /* 0x00000001d9d97824 */ /* 0x000fe200078e0206 */
[----:B------:R-:W-:Y:S05]  /*2140*/  @P0 BRA `(.L_x_61) ;  /* 0x000001b000000947 */ /* 0x000fea0003800000 */
[----:B------:R-:W-:Y:S02]  /*2150*/  ISETP.GE.AND P3, PT, R228, c[0x0][0x220], PT ;  /* 0x00008800e4007a0c */ /* 0x000fe40003f66270 */
[----:B------:R-:W-:-:S02]  /*2160*/  ISETP.GE.AND P2, PT, R223, c[0x0][0x220], PT ;  /* 0x00008800df007a0c */ /* 0x000fc40003f46270 */
[----:B------:R-:W-:-:S09]  /*2170*/  ISETP.GE.AND P0, PT, R222, c[0x0][0x220], PT ;  /* 0x00008800de007a0c */ /* 0x000fd20003f06270 */
[C---:B------:R-:W-:Y:S01]  /*2180*/  @!P3 LEA R8, P4, R12.reuse, c[0x0][0x170], 0x1 ;  /* 0x00005c000c08ba11 */ /* 0x040fe200078808ff */
        /* <DEDUP_REMOVED lines=17> */
[----:B--2---:R-:W-:-:S04]  /*22a0*/  LEA R6, P0, R12, c[0x0][0x170], 0x1 ;  /* 0x00005c000c067a11 */ /* 0x004fc800078008ff */
[----:B------:R-:W-:-:S05]  /*22b0*/  LEA.HI.X R7, R12, c[0x0][0x174], R5, 0x1, P0 ;  /* 0x00005d000c077a11 */ /* 0x000fca00000f0c05 */
[----:B------:R-:W-:Y:S01]  /*22c0*/  @!PT LDS RZ, [RZ] ;  /* 0x00000000fffff984 */ /* 0x000fe20000000800 */
[----:B------:R-:W-:Y:S01]  /*22d0*/  @!PT LDS RZ, [RZ] ;  /* 0x00000000fffff984 */ /* 0x000fe20000000800 */
[----:B------:R-:W-:Y:S01]  /*22e0*/  @!PT LDS RZ, [RZ] ;  /* 0x00000000fffff984 */ /* 0x000fe20000000800 */
[----:B------:R2:W-:Y:S04]  /*22f0*/  LDGSTS.E.BYPASS.LTC128B.128 [R221+0xb000], [R6.64+0x80] ;  /* 0x0b00008006dd7fae */ /* 0x0005e8000b901d50 */
.L_x_61:
[----:B------:R-:W-:Y:S05]  /*2300*/  BSYNC B0 ;  /* 0x0000000000007941 */ /* 0x000fea0003800000 */
.L_x_60:
[----:B------:R-:W-:Y:S01]  /*2310*/  ISETP.GE.AND P0, PT, R4, UR22, PT ;  /* 0x0000001604007c0c */ /* 0x000fe2000bf06270 */
[----:B------:R-:W-:Y:S01]  /*2320*/  ULDC UR5, c[0x0][0x1a4] ;  /* 0x0000690000057ab9 */ /* 0x000fe20000000800 */
[----:B------:R-:W-:Y:S01]  /*2330*/  BSSY B0, `(.L_x_62) ;  /* 0x0000022000007945 */ /* 0x000fe20003800000 */
[----:B------:R-:W-:Y:S02]  /*2340*/  USHF.L.U32 UR12, UR4, 0x5, URZ ;  /* 0x00000005040c7899 */ /* 0x000fe4000800063f */
[----:B------:R-:W-:-:S08]  /*2350*/  USHF.L.U64.HI UR18, UR4, UR18, UR5 ;  /* 0x0000001204127299 */ /* 0x000fd00008010205 */
[----:B------:R3:W-:Y:S04]  /*2360*/  @P0 STS.128 [R221+0x9800], RZ ;  /* 0x009800ffdd000388 */ /* 0x0007e80000000c00 */
[----:B------:R3:W-:Y:S04]  /*2370*/  @P0 STS.128 [R221+0xa800], RZ ;  /* 0x00a800ffdd000388 */ /* 0x0007e80000000c00 */
[----:B------:R3:W-:Y:S01]  /*2380*/  @P0 STS.128 [R221+0xb800], RZ ;  /* 0x00b800ffdd000388 */ /* 0x0007e20000000c00 */
[----:B------:R-:W-:Y:S05]  /*2390*/  @P0 BRA `(.L_x_63) ;  /* 0x000001b000000947 */ /* 0x000fea0003800000 */
[----:B------:R-:W-:Y:S02]  /*23a0*/  ISETP.GE.AND P3, PT, R228, c[0x0][0x220], PT ;  /* 0x00008800e4007a0c */ /* 0x000fe40003f66270 */
[----:B------:R-:W-:-:S02]  /*23b0*/  ISETP.GE.AND P2, PT, R223, c[0x0][0x220], PT ;  /* 0x00008800df007a0c */ /* 0x000fc40003f46270 */
[----:B------:R-:W-:Y:S02]  /*23c0*/  IADD3 R12, P1, R12, UR12, RZ ;  /* 0x0000000c0c0c7c10 */ /* 0x000fe4000ff3e0ff */
[----:B------:R-:W-:Y:S02]  /*23d0*/  ISETP.GE.AND P0, PT, R222, c[0x0][0x220], PT ;  /* 0x00008800de007a0c */ /* 0x000fe40003f06270 */
[----:B------:R-:W-:-:S05]  /*23e0*/  IADD3.X R5, R5, UR18, RZ, P1, !PT ;  /* 0x0000001205057c10 */ /* 0x000fca0008ffe4ff */
[C---:B--2---:R-:W-:Y:S01]  /*23f0*/  @!P3 LEA R8, P4, R12.reuse, c[0x0][0x170], 0x1 ;  /* 0x00005c000c08ba11 */ /* 0x044fe200078808ff */
        /* <DEDUP_REMOVED lines=15> */
[----:B------:R-:W-:-:S04]  /*24f0*/  LEA R4, P0, R12, c[0x0][0x170], 0x1 ;  /* 0x00005c000c047a11 */ /* 0x000fc800078008ff */
[----:B------:R-:W-:-:S05]  /*2500*/  LEA.HI.X R5, R12, c[0x0][0x174], R5, 0x1, P0 ;  /* 0x00005d000c057a11 */ /* 0x000fca00000f0c05 */
[----:B------:R-:W-:Y:S01]  /*2510*/  @!PT LDS RZ, [RZ] ;  /* 0x00000000fffff984 */ /* 0x000fe20000000800 */
[----:B------:R-:W-:Y:S01]  /*2520*/  @!PT LDS RZ, [RZ] ;  /* 0x00000000fffff984 */ /* 0x000fe20000000800 */
[----:B------:R-:W-:Y:S01]  /*2530*/  @!PT LDS RZ, [RZ] ;  /* 0x00000000fffff984 */ /* 0x000fe20000000800 */
[----:B------:R4:W-:Y:S04]  /*2540*/  LDGSTS.E.BYPASS.LTC128B.128 [R221+0xb800], [R4.64+0x80] ;  /* 0x0b80008004dd7fae */ /* 0x0009e8000b901d50 */
.L_x_63:
[----:B------:R-:W-:Y:S05]  /*2550*/  BSYNC B0 ;  /* 0x0000000000007941 */ /* 0x000fea0003800000 */
.L_x_62:
[----:B------:R-:W-:Y:S01]  /*2560*/  IMAD.SHL.U32 R217, R217, 0x2, RZ ;  /* 0x00000002d9d97824 */ /* 0x000fe200078e00ff */
[----:B------:R-:W-:Y:S01]  /*2570*/  IADD3 R236, R116, 0x40, RZ ;  /* 0x0000004074ec7810 */ /* 0x000fe20007ffe0ff */
[----:B------:R-:W-:Y:S01]  /*2580*/  IMAD.SHL.U32 R216, R216, 0x2, RZ ;  /* 0x00000002d8d87824 */ /* 0x000fe200078e00ff */
[----:B------:R-:W-:Y:S01]  /*2590*/  IADD3 R246, R116, 0x8, RZ ;  /* 0x0000000874f67810 */ /* 0x000fe20007ffe0ff */
[----:B------:R-:W-:Y:S01]  /*25a0*/  IMAD R215, R0, 0x2, R217 ;  /* 0x0000000200d77824 */ /* 0x000fe200078e02d9 */
[----:B------:R-:W-:Y:S01]  /*25b0*/  LDSM.16.M88.4 R88, [R217] ;  /* 0x00000000d958783b */ /* 0x000fe20000000200 */
[----:B------:R-:W-:Y:S01]  /*25c0*/  IMAD R213, R3, 0x2, R216 ;  /* 0x0000000203d57824 */ /* 0x000fe200078e02d8 */
[----:B------:R-:W-:Y:S01]  /*25d0*/  IADD3 R3, R116, 0x48, RZ ;  /* 0x0000004874037810 */ /* 0x000fe20007ffe0ff */
[----:B------:R-:W-:Y:S01]  /*25e0*/  UISETP.GE.AND UP0, UPT, UR8, 0x2, UPT ;  /* 0x000000020800788c */ /* 0x000fe2000bf06270 */
[----:B------:R-:W-:Y:S01]  /*25f0*/  LDSM.16.M88.4 R16, [R217+0x1000] ;  /* 0x00100000d910783b */ /* 0x000fe20000000200 */
[----:B------:R-:W-:-:S02]  /*2600*/  IMNMX R236, R236, UR13, PT ;  /* 0x0000000decec7c17 */ /* 0x000fc4000b800200 */
[----:B------:R-:W-:Y:S01]  /*2610*/  IMNMX R247, R116, UR13, PT ;  /* 0x0000000d74f77c17 */ /* 0x000fe2000b800200 */
[----:B------:R-:W5:Y:S01]  /*2620*/  LDSM.16.M88.4 R32, [R216+0x6400] ;  /* 0x00640000d820783b */ /* 0x000f620000000200 */
[----:B------:R-:W-:Y:S02]  /*2630*/  IMNMX R246, R246, UR13, PT ;  /* 0x0000000df6f67c17 */ /* 0x000fe4000b800200 */
[----:B------:R-:W-:Y:S01]  /*2640*/  IMNMX R3, R3, UR13, PT ;  /* 0x0000000d03037c17 */ /* 0x000fe2000b800200 */
[----:B------:R-:W1:Y:S04]  /*2650*/  LDSM.16.M88.4 R48, [R216+0x6000] ;  /* 0x00600000d830783b */ /* 0x000e680000000200 */
[----:B------:R-:W2:Y:S04]  /*2660*/  LDSM.16.M88.4 R96, [R216+0x6800] ;  /* 0x00680000d860783b */ /* 0x000ea80000000200 */
[----:B------:R-:W3:Y:S04]  /*2670*/  LDSM.16.M88.4 R68, [R216+0x6c00] ;  /* 0x006c0000d844783b */ /* 0x000ee80000000200 */
[----:B------:R-:W-:Y:S04]  /*2680*/  LDSM.16.M88.4 R108, [R215+0x1000] ;  /* 0x00100000d76c783b */ /* 0x000fe80000000200 */
[----:B------:R-:W4:Y:S04]  /*2690*/  LDSM.16.M88.4 R64, [R213+0x6400] ;  /* 0x00640000d540783b */ /* 0x000f280000000200 */
[----:B--2-4-:R-:W2:Y:S04]  /*26a0*/  LDSM.16.M88.4 R4, [R215] ;  /* 0x00000000d704783b */ /* 0x014ea80000000200 */
[----:B------:R-:W4:Y:S04]  /*26b0*/  LDSM.16.M88.4 R104, [R213+0x6000] ;  /* 0x00600000d568783b */ /* 0x000f280000000200 */
[----:B------:R-:W1:Y:S04]  /*26c0*/  LDSM.16.M88.4 R12, [R213+0x6800] ;  /* 0x00680000d50c783b */ /* 0x000e680000000200 */
[----:B------:R-:W2:Y:S01]  /*26d0*/  LDSM.16.M88.4 R8, [R213+0x6c00] ;  /* 0x006c0000d508783b */ /* 0x000ea20000000200 */
[C---:B-----5:R-:W-:Y:S03]  /*26e0*/  HMMA.16816.F32 R40, R16.reuse, R32, RZ ;  /* 0x000000201028723c */ /* 0x060fe600000018ff */
[----:B------:R-:W-:Y:S04]  /*26f0*/  LDSM.16.M88.4 R84, [R217+0x3000] ;  /* 0x00300000d954783b */ /* 0x000fe80000000200 */
[----:B------:R-:W5:Y:S01]  /*2700*/  LDSM.16.M88.4 R80, [R216+0x7000] ;  /* 0x00700000d850783b */ /* 0x000f620000000200 */
[----:B------:R-:W-:Y:S03]  /*2710*/  HMMA.16816.F32 R36, R16, R34, RZ ;  /* 0x000000221024723c */ /* 0x000fe600000018ff */
[----:B------:R-:W-:Y:S04]  /*2720*/  LDSM.16.M88.4 R76, [R216+0x7400] ;  /* 0x00740000d84c783b */ /* 0x000fe80000000200 */
[----:B------:R-:W-:Y:S01]  /*2730*/  LDSM.16.M88.4 R72, [R216+0x7800] ;  /* 0x00780000d848783b */ /* 0x000fe20000000200 */
[C---:B------:R-:W-:Y:S03]  /*2740*/  HMMA.16816.F32 R44, R88.reuse, R32, RZ ;  /* 0x00000020582c723c */ /* 0x040fe600000018ff */
[----:B------:R-:W-:Y:S04]  /*2750*/  LDSM.16.M88.4 R112, [R215+0x2000] ;  /* 0x00200000d770783b */ /* 0x000fe80000000200 */
[----:B------:R-:W0:Y:S01]  /*2760*/  LDGDEPBAR ;  /* 0x00000000000079af */ /* 0x000e220000000000 */
[----:B------:R-:W-:Y:S08]  /*2770*/  HMMA.16816.F32 R32, R88, R34, RZ ;  /* 0x000000225820723c */ /* 0x000ff000000018ff */
[-C--:B-1----:R-:W-:Y:S08]  /*2780*/  HMMA.16816.F32 R56, R16, R48.reuse, RZ ;  /* 0x000000301038723c */ /* 0x082ff000000018ff */
[----:B------:R-:W-:Y:S08]  /*2790*/  HMMA.16816.F32 R60, R88, R48, RZ ;  /* 0x00000030583c723c */ /* 0x000ff000000018ff */
[-C--:B------:R-:W-:Y:S08]  /*27a0*/  HMMA.16816.F32 R52, R16, R50.reuse, RZ ;  /* 0x000000321034723c */ /* 0x080ff000000018ff */
[----:B------:R-:W-:Y:S08]  /*27b0*/  HMMA.16816.F32 R48, R88, R50, RZ ;  /* 0x000000325830723c */ /* 0x000ff000000018ff */
[C---:B------:R-:W-:Y:S08]  /*27c0*/  HMMA.16816.F32 R28, R16.reuse, R96, RZ ;  /* 0x00000060101c723c */ /* 0x040ff000000018ff */
[----:B------:R-:W-:Y:S08]  /*27d0*/  HMMA.16816.F32 R24, R16, R98, RZ ;  /* 0x000000621018723c */ /* 0x000ff000000018ff */
[----:B------:R-:W-:Y:S08]  /*27e0*/  HMMA.16816.F32 R100, R88, R96, RZ ;  /* 0x000000605864723c */ /* 0x000ff000000018ff */
[----:B---3--:R-:W-:Y:S08]  /*27f0*/  HMMA.16816.F32 R20, R16, R68, RZ ;  /* 0x000000441014723c */ /* 0x008ff000000018ff */
[C---:B------:R-:W-:Y:S08]  /*2800*/  HMMA.16816.F32 R96, R88.reuse, R98, RZ ;  /* 0x000000625860723c */ /* 0x040ff000000018ff */
[----:B------:R-:W-:Y:S08]  /*2810*/  HMMA.16816.F32 R92, R88, R68, RZ ;  /* 0x00000044585c723c */ /* 0x000ff000000018ff */
[-C--:B------:R-:W-:Y:S08]  /*2820*/  HMMA.16816.F32 R16, R16, R70.reuse, RZ ;  /* 0x000000461010723c */ /* 0x080ff000000018ff */
[----:B------:R-:W-:Y:S01]  /*2830*/  HMMA.16816.F32 R88, R88, R70, RZ ;  /* 0x000000465858723c */ /* 0x000fe200000018ff */
[----:B------:R-:W-:Y:S07]  /*2840*/  LDSM.16.M88.4 R68, [R216+0x7c00] ;  /* 0x007c0000d844783b */ /* 0x000fee0000000200 */
[C---:B------:R-:W-:Y:S08]  /*2850*/  HMMA.16816.F32 R40, R108.reuse, R64, R40 ;  /* 0x000000406c28723c */ /* 0x040ff00000001828 */
[----:B------:R-:W-:Y:S08]  /*2860*/  HMMA.16816.F32 R36, R108, R66, R36 ;  /* 0x000000426c24723c */ /* 0x000ff00000001824 */
[C---:B--2---:R-:W-:Y:S08]  /*2870*/  HMMA.16816.F32 R44, R4.reuse, R64, R44 ;  /* 0x00000040042c723c */ /* 0x044ff0000000182c */
[----:B------:R-:W-:Y:S01]  /*2880*/  HMMA.16816.F32 R32, R4, R66, R32 ;  /* 0x000000420420723c */ /* 0x000fe20000001820 */
[----:B------:R-:W1:Y:S07]  /*2890*/  LDSM.16.M88.4 R64, [R217+0x2000] ;  /* 0x00200000d940783b */ /* 0x000e6e0000000200 */
[----:B----4-:R-:W-:Y:S08]  /*28a0*/  HMMA.16816.F32 R56, R108, R104, R56 ;  /* 0x000000686c38723c */ /* 0x010ff00000001838 */
[----:B------:R-:W-:Y:S08]  /*28b0*/  HMMA.16816.F32 R48, R4, R106, R48 ;  /* 0x0000006a0430723c */ /* 0x000ff00000001830 */
[C---:B------:R-:W-:Y:S08]  /*28c0*/  HMMA.16816.F32 R28, R108.reuse, R12, R28 ;  /* 0x0000000c6c1c723c */ /* 0x040ff0000000181c */
[C---:B------:R-:W-:Y:S08]  /*28d0*/  HMMA.16816.F32 R20, R108.reuse, R8, R20 ;  /* 0x000000086c14723c */ /* 0x040ff00000001814 */
[C---:B------:R-:W-:Y:S08]  /*28e0*/  HMMA.16816.F32 R52, R108.reuse, R106, R52 ;  /* 0x0000006a6c34723c */ /* 0x040ff00000001834 */
[C---:B------:R-:W-:Y:S08]  /*28f0*/  HMMA.16816.F32 R24, R108.reuse, R14, R24 ;  /* 0x0000000e6c18723c */ /* 0x040ff00000001818 */
[----:B------:R-:W-:Y:S01]  /*2900*/  HMMA.16816.F32 R16, R108, R10, R16 ;  /* 0x0000000a6c10723c */ /* 0x000fe20000001810 */
[----:B------:R-:W-:Y:S07]  /*2910*/  LDSM.16.M88.4 R108, [R213+0x7800] ;  /* 0x00780000d56c783b */ /* 0x000fee0000000200 */
[C---:B------:R-:W-:Y:S01]  /*2920*/  HMMA.16816.F32 R60, R4.reuse, R104, R60 ;  /* 0x00000068043c723c */ /* 0x040fe2000000183c */
[----:B------:R-:W-:Y:S07]  /*2930*/  LDSM.16.M88.4 R104, [R213+0x7c00] ;  /* 0x007c0000d568783b */ /* 0x000fee0000000200 */
[C---:B------:R-:W-:Y:S08]  /*2940*/  HMMA.16816.F32 R100, R4.reuse, R12, R100 ;  /* 0x0000000c0464723c */ /* 0x040ff00000001864 */
[C---:B------:R-:W-:Y:S08]  /*2950*/  HMMA.16816.F32 R92, R4.reuse, R8, R92 ;  /* 0x00000008045c723c */ /* 0x040ff0000000185c */
[C---:B------:R-:W-:Y:S01]  /*2960*/  HMMA.16816.F32 R96, R4.reuse, R14, R96 ;  /* 0x0000000e0460723c */ /* 0x040fe20000001860 */
[----:B------:R-:W-:Y:S07]  /*2970*/  LDSM.16.M88.4 R12, [R215+0x3000] ;  /* 0x00300000d70c783b */ /* 0x000fee0000000200 */
[----:B------:R-:W-:Y:S01]  /*2980*/  HMMA.16816.F32 R88, R4, R10, R88 ;  /* 0x0000000a0458723c */ /* 0x000fe20000001858 */
[----:B------:R-:W2:Y:S04]  /*2990*/  LDSM.16.M88.4 R4, [R213+0x7000] ;  /* 0x00700000d504783b */ /* 0x000ea80000000200 */
[----:B------:R-:W3:Y:S03]  /*29a0*/  LDSM.16.M88.4 R8, [R213+0x7400] ;  /* 0x00740000d508783b */ /* 0x000ee60000000200 */
[----:B-----5:R-:W-:Y:S08]  /*29b0*/  HMMA.16816.F32 R56, R84, R80, R56 ;  /* 0x000000505438723c */ /* 0x020ff00000001838 */
[----:B-1----:R-:W-:Y:S08]  /*29c0*/  HMMA.16816.F32 R48, R64, R82, R48 ;  /* 0x000000524030723c */ /* 0x002ff00000001830 */
        /* <DEDUP_REMOVED lines=11> */
[----:B------:R-:W-:Y:S01]  /*2a80*/  HMMA.16816.F32 R32, R64, R78, R32 ;  /* 0x0000004e4020723c */ /* 0x000fe20000001820 */
[----:B------:R-:W1:Y:S07]  /*2a90*/  LDSM.16.M88.4 R76, [R216+0x8000] ;  /* 0x00800000d84c783b */ /* 0x000e6e0000000200 */
[----:B--2---:R-:W-:Y:S08]  /*2aa0*/  HMMA.16816.F32 R56, R12, R4, R56 ;  /* 0x000000040c38723c */ /* 0x004ff00000001838 */
[C---:B------:R-:W-:Y:S08]  /*2ab0*/  HMMA.16816.F32 R92, R64.reuse, R68, R92 ;  /* 0x00000044405c723c */ /* 0x040ff0000000185c */
[----:B------:R-:W-:Y:S01]  /*2ac0*/  HMMA.16816.F32 R88, R64, R70, R88 ;  /* 0x000000464058723c */ /* 0x000fe20000001858 */
[----:B------:R-:W-:Y:S07]  /*2ad0*/  LDSM.16.M88.4 R68, [R216+0x8800] ;  /* 0x00880000d844783b */ /* 0x000fee0000000200 */
[----:B------:R-:W-:Y:S08]  /*2ae0*/  HMMA.16816.F32 R48, R112, R6, R48 ;  /* 0x000000067030723c */ /* 0x000ff00000001830 */
[----:B------:R-:W-:Y:S08]  /*2af0*/  HMMA.16816.F32 R100, R64, R72, R100 ;  /* 0x000000484064723c */ /* 0x000ff00000001864 */
[C---:B------:R-:W-:Y:S08]  /*2b00*/  HMMA.16816.F32 R52, R12.reuse, R6, R52 ;  /* 0x000000060c34723c */ /* 0x040ff00000001834 */
[C---:B---3--:R-:W-:Y:S08]  /*2b10*/  HMMA.16816.F32 R40, R12.reuse, R8, R40 ;  /* 0x000000080c28723c */ /* 0x048ff00000001828 */
[C---:B------:R-:W-:Y:S08]  /*2b20*/  HMMA.16816.F32 R36, R12.reuse, R10, R36 ;  /* 0x0000000a0c24723c */ /* 0x040ff00000001824 */
[C---:B------:R-:W-:Y:S08]  /*2b30*/  HMMA.16816.F32 R28, R12.reuse, R108, R28 ;  /* 0x0000006c0c1c723c */ /* 0x040ff0000000181c */
[C---:B------:R-:W-:Y:S08]  /*2b40*/  HMMA.16816.F32 R24, R12.reuse, R110, R24 ;  /* 0x0000006e0c18723c */ /* 0x040ff00000001818 */
[C---:B------:R-:W-:Y:S08]  /*2b50*/  HMMA.16816.F32 R20, R12.reuse, R104, R20 ;  /* 0x000000680c14723c */ /* 0x040ff00000001814 */
[----:B------:R-:W-:Y:S01]  /*2b60*/  HMMA.16816.F32 R16, R12, R106, R16 ;  /* 0x0000006a0c10723c */ /* 0x000fe20000001810 */
[----:B------:R-:W-:Y:S07]  /*2b70*/  LDSM.16.M88.4 R12, [R213+0x8000] ;  /* 0x00800000d50c783b */ /* 0x000fee0000000200 */
[C---:B------:R-:W-:Y:S01]  /*2b80*/  HMMA.16816.F32 R60, R112.reuse, R4, R60 ;  /* 0x00000004703c723c */ /* 0x040fe2000000183c */
[----:B------:R-:W2:Y:S07]  /*2b90*/  LDSM.16.M88.4 R4, [R215+0x5000] ;  /* 0x00500000d704783b */ /* 0x000eae0000000200 */
[C---:B------:R-:W-:Y:S08]  /*2ba0*/  HMMA.16816.F32 R44, R112.reuse, R8, R44 ;  /* 0x00000008702c723c */ /* 0x040ff0000000182c */
[----:B------:R-:W-:Y:S01]  /*2bb0*/  HMMA.16816.F32 R32, R112, R10, R32 ;  /* 0x0000000a7020723c */ /* 0x000fe20000001820 */
[----:B------:R-:W3:Y:S07]  /*2bc0*/  LDSM.16.M88.4 R8, [R215+0x4000] ;  /* 0x00400000d708783b */ /* 0x000eee0000000200 */
[----:B------:R-:W-:Y:S01]  /*2bd0*/  HMMA.16816.F32 R96, R64, R74, R96 ;  /* 0x0000004a4060723c */ /* 0x000fe20000001860 */
[----:B------:R-:W4:Y:S04]  /*2be0*/  LDSM.16.M88.4 R72, [R216+0x8400] ;  /* 0x00840000d848783b */ /* 0x000f280000000200 */
[----:B------:R-:W5:Y:S03]  /*2bf0*/  LDSM.16.M88.4 R64, [R216+0x8c00] ;  /* 0x008c0000d840783b */ /* 0x000f660000000200 */
[----:B-1----:R-:W-:Y:S08]  /*2c00*/  HMMA.16816.F32 R56, R80, R76, R56 ;  /* 0x0000004c5038723c */ /* 0x002ff00000001838 */
[C---:B------:R-:W-:Y:S08]  /*2c10*/  HMMA.16816.F32 R92, R112.reuse, R104, R92 ;  /* 0x00000068705c723c */ /* 0x040ff0000000185c */
[----:B------:R-:W-:Y:S08]  /*2c20*/  HMMA.16816.F32 R88, R112, R106, R88 ;  /* 0x0000006a7058723c */ /* 0x000ff00000001858 */
[----:B------:R-:W-:Y:S01]  /*2c30*/  HMMA.16816.F32 R104, R84, R78, R48 ;  /* 0x0000004e5468723c */ /* 0x000fe20000001830 */
[----:B------:R-:W1:Y:S07]  /*2c40*/  LDSM.16.M88.4 R48, [R213+0x8400] ;  /* 0x00840000d530783b */ /* 0x000e6e0000000200 */
[----:B------:R-:W-:Y:S08]  /*2c50*/  HMMA.16816.F32 R100, R112, R108, R100 ;  /* 0x0000006c7064723c */ /* 0x000ff00000001864 */
[----:B------:R-:W-:Y:S08]  /*2c60*/  HMMA.16816.F32 R52, R80, R78, R52 ;  /* 0x0000004e5034723c */ /* 0x000ff00000001834 */
[----:B------:R-:W-:Y:S08]  /*2c70*/  HMMA.16816.F32 R96, R112, R110, R96 ;  /* 0x0000006e7060723c */ /* 0x000ff00000001860 */
[----:B--2---:R-:W-:Y:S08]  /*2c80*/  HMMA.16816.F32 R56, R4, R12, R56 ;  /* 0x0000000c0438723c */ /* 0x004ff00000001838 */
[----:B---3--:R-:W-:Y:S08]  /*2c90*/  HMMA.16816.F32 R104, R8, R14, R104 ;  /* 0x0000000e0868723c */ /* 0x008ff00000001868 */
[-C--:B----4-:R-:W-:Y:S08]  /*2ca0*/  HMMA.16816.F32 R40, R80, R72.reuse, R40 ;  /* 0x000000485028723c */ /* 0x090ff00000001828 */
[----:B------:R-:W-:Y:S08]  /*2cb0*/  HMMA.16816.F32 R44, R84, R72, R44 ;  /* 0x00000048542c723c */ /* 0x000ff0000000182c */
[-C--:B------:R-:W-:Y:S08]  /*2cc0*/  HMMA.16816.F32 R28, R80, R68.reuse, R28 ;  /* 0x00000044501c723c */ /* 0x080ff0000000181c */
[----:B------:R-:W-:Y:S07]  /*2cd0*/  HMMA.16816.F32 R100, R84, R68, R100 ;  /* 0x000000445464723c */ /* 0x000fee0000001864 */
[----:B------:R-:W-:Y:S01]  /*2ce0*/  IMAD.U32 R69, RZ, RZ, UR19 ;  /* 0x00000013ff457e24 */ /* 0x000fe2000f8e00ff */
[----:B------:R-:W-:Y:S03]  /*2cf0*/  HMMA.16816.F32 R52, R4, R14, R52 ;  /* 0x0000000e0434723c */ /* 0x000fe60000001834 */
[----:B------:R-:W-:-:S05]  /*2d00*/  IMAD R69, R69, 0x40, R234 ;  /* 0x0000004045457824 */ /* 0x000fca00078e02ea */
[-C--:B------:R-:W-:Y:S01]  /*2d10*/  HMMA.16816.F32 R36, R80, R74.reuse, R36 ;  /* 0x0000004a5024723c */ /* 0x080fe20000001824 */
[C---:B------:R-:W-:Y:S02]  /*2d20*/  IADD3 R14, R69.reuse, 0x1, RZ ;  /* 0x00000001450e7810 */ /* 0x040fe40007ffe0ff */
[----:B------:R-:W-:Y:S02]  /*2d30*/  IADD3 R15, R69, 0x8, RZ ;  /* 0x00000008450f7810 */ /* 0x000fe40007ffe0ff */
[C---:B------:R-:W-:Y:S02]  /*2d40*/  ISETP.GE.AND P2, PT, R14.reuse, R236, PT ;  /* 0x000000ec0e00720c */ /* 0x040fe40003f46270 */
[C---:B------:R-:W-:Y:S01]  /*2d50*/  ISETP.GE.AND P5, PT, R14.reuse, R247, PT ;  /* 0x000000f70e00720c */ /* 0x040fe20003fa6270 */
[----:B------:R-:W-:Y:S01]  /*2d60*/  HMMA.16816.F32 R32, R84, R74, R32 ;  /* 0x0000004a5420723c */ /* 0x000fe20000001820 */
[C---:B------:R-:W-:Y:S02]  /*2d70*/  ISETP.GE.AND P1, PT, R14.reuse, R246, PT ;  /* 0x000000f60e00720c */ /* 0x040fe40003f26270 */
[----:B------:R-:W-:-:S02]  /*2d80*/  ISETP.GE.AND P0, PT, R14, R3, PT ;  /* 0x000000030e00720c */ /* 0x000fc40003f06270 */
[CC--:B------:R-:W-:Y:S02]  /*2d90*/  ISETP.GE.AND P6, PT, R15.reuse, R247.reuse, PT ;  /* 0x000000f70f00720c */ /* 0x0c0fe40003fc6270 */
[----:B------:R-:W-:Y:S01]  /*2da0*/  ISETP.GE.AND P3, PT, R15, R246, PT ;  /* 0x000000f60f00720c */ /* 0x000fe20003f66270 */
[C---:B-----5:R-:W-:Y:S01]  /*2db0*/  HMMA.16816.F32 R20, R80.reuse, R64, R20 ;  /* 0x000000405014723c */ /* 0x060fe20000001814 */
[----:B------:R-:W-:Y:S02]  /*2dc0*/  IADD3 R14, R69, 0x9, RZ ;  /* 0x00000009450e7810 */ /* 0x000fe40007ffe0ff */
[----:B------:R-:W-:Y:S02]  /*2dd0*/  ISETP.GE.AND P4, PT, R15, R236, PT ;  /* 0x000000ec0f00720c */ /* 0x000fe40003f86270 */
[----:B------:R-:W-:Y:S02]  /*2de0*/  FSEL R68, R59, -INF , !P0 ;  /* 0xff8000003b447808 */ /* 0x000fe40004000000 */
[----:B------:R-:W-:Y:S01]  /*2df0*/  FSEL R78, R52, -INF , !P4 ;  /* 0xff800000344e7808 */ /* 0x000fe20006000000 */
[----:B------:R-:W-:Y:S01]  /*2e00*/  HMMA.16816.F32 R16, R80, R66, R16 ;  /* 0x000000425010723c */ /* 0x000fe20000001810 */
[----:B------:R-:W-:-:S04]  /*2e10*/  ISETP.GE.AND P0, PT, R14, R247, PT ;  /* 0x000000f70e00720c */ /* 0x000fc80003f06270 */
[----:B------:R-:W-:Y:S02]  /*2e20*/  FSEL R105, R105, -INF , !P0 ;  /* 0xff80000069697808 */ /* 0x000fe40004000000 */
[----:B------:R-:W-:Y:S01]  /*2e30*/  ISETP.GE.AND P0, PT, R14, R3, PT ;  /* 0x000000030e00720c */ /* 0x000fe20003f06270 */
[----:B------:R-:W-:Y:S03]  /*2e40*/  HMMA.16816.F32 R92, R84, R64, R92 ;  /* 0x00000040545c723c */ /* 0x000fe6000000185c */
[----:B------:R-:W-:-:S05]  /*2e50*/  FSEL R52, R55, -INF , !P0 ;  /* 0xff80000037347808 */ /* 0x000fca0004000000 */
[----:B------:R-:W-:Y:S01]  /*2e60*/  HMMA.16816.F32 R88, R84, R66, R88 ;  /* 0x000000425458723c */ /* 0x000fe20000001858 */
[----:B------:R-:W2:Y:S07]  /*2e70*/  LDSM.16.M88.4 R64, [R213+0x8800] ;  /* 0x00880000d540783b */ /* 0x000eae0000000200 */
[-C--:B------:R-:W-:Y:S07]  /*2e80*/  HMMA.16816.F32 R24, R80, R70.reuse, R24 ;  /* 0x000000465018723c */ /* 0x080fee0000001818 */
[----:B------:R-:W-:Y:S01]  /*2e90*/  FSEL R80, R106, -INF , !P3 ;  /* 0xff8000006a507808 */ /* 0x000fe20005800000 */
[----:B------:R-:W-:Y:S01]  /*2ea0*/  HMMA.16816.F32 R96, R84, R70, R96 ;  /* 0x000000465460723c */ /* 0x000fe20000001860 */
[----:B------:R-:W-:-:S06]  /*2eb0*/  ISETP.GE.AND P3, PT, R14, R236, PT ;  /* 0x000000ec0e00720c */ /* 0x000fcc0003f66270 */
[----:B------:R-:W-:Y:S01]  /*2ec0*/  FSEL R70, R57, -INF , !P2 ;  /* 0xff80000039467808 */ /* 0x000fe20005000000 */
[-C--:B-1----:R-:W-:Y:S01]  /*2ed0*/  HMMA.16816.F32 R44, R8, R48.reuse, R44 ;  /* 0x00000030082c723c */ /* 0x082fe2000000182c */
[----:B------:R-:W-:Y:S02]  /*2ee0*/  ISETP.GE.AND P2, PT, R15, R3, PT ;  /* 0x000000030f00720c */ /* 0x000fe40003f46270 */
[----:B------:R-:W-:Y:S02]  /*2ef0*/  FSEL R15, R104, -INF , !P6 ;  /* 0xff800000680f7808 */ /* 0x000fe40007000000 */
[----:B------:R-:W-:Y:S02]  /*2f00*/  ISETP.GE.AND P6, PT, R14, R246, PT ;  /* 0x000000f60e00720c */ /* 0x000fe40003fc6270 */
[----:B------:R-:W-:Y:S01]  /*2f10*/  FSEL R54, R54, -INF , !P2 ;  /* 0xff80000036367808 */ /* 0x000fe20005000000 */
[----:B------:R-:W-:Y:S01]  /*2f20*/  HMMA.16816.F32 R40, R4, R48, R40 ;  /* 0x000000300428723c */ /* 0x000fe20000001828 */
[----:B------:R-:W-:-:S02]  /*2f30*/  FSEL R74, R107, -INF , !P6 ;  /* 0xff8000006b4a7808 */ /* 0x000fc40007000000 */
[----:B------:R-:W-:-:S04]  /*2f40*/  IADD3 R14, R69, 0x11, RZ ;  /* 0x00000011450e7810 */ /* 0x000fc80007ffe0ff */
[----:B------:R-:W-:Y:S01]  /*2f50*/  IADD3 R48, R69, 0x10, RZ ;  /* 0x0000001045307810 */ /* 0x000fe20007ffe0ff */
[----:B------:R-:W-:Y:S01]  /*2f60*/  HMMA.16816.F32 R60, R84, R76, R60 ;  /* 0x0000004c543c723c */ /* 0x000fe2000000183c */
[-C--:B------:R-:W-:Y:S02]  /*2f70*/  ISETP.GE.AND P0, PT, R14, R247.reuse, PT ;  /* 0x000000f70e00720c */ /* 0x080fe40003f06270 */
[C---:B------:R-:W-:Y:S02]  /*2f80*/  ISETP.GE.AND P6, PT, R48.reuse, R247, PT ;  /* 0x000000f73000720c */ /* 0x040fe40003fc6270 */
[C---:B------:R-:W-:Y:S02]  /*2f90*/  ISETP.GE.AND P2, PT, R48.reuse, R246, PT ;  /* 0x000000f63000720c */ /* 0x040fe40003f46270 */
[----:B------:R-:W-:Y:S01]  /*2fa0*/  FSEL R76, R53, -INF , !P3 ;  /* 0xff800000354c7808 */ /* 0x000fe20005800000 */
[----:B------:R-:W-:Y:S01]  /*2fb0*/  HMMA.16816.F32 R36, R4, R50, R36 ;  /* 0x000000320424723c */ /* 0x000fe20000001824 */
[----:B------:R-:W-:-:S02]  /*2fc0*/  ISETP.GE.AND P4, PT, R48, R236, PT ;  /* 0x000000ec3000720c */ /* 0x000fc40003f86270 */
[----:B------:R-:W-:Y:S02]  /*2fd0*/  ISETP.GE.AND P3, PT, R48, R3, PT ;  /* 0x000000033000720c */ /* 0x000fe40003f66270 */
[----:B------:R-:W-:Y:S02]  /*2fe0*/  FSEL R141, R44, -INF , !P6 ;  /* 0xff8000002c8d7808 */ /* 0x000fe40007000000 */
[----:B------:R-:W-:Y:S01]  /*2ff0*/  FSEL R210, R46, -INF , !P2 ;  /* 0xff8000002ed27808 */ /* 0x000fe20005000000 */
[----:B------:R-:W-:Y:S01]  /*3000*/  HMMA.16816.F32 R48, R8, R50, R32 ;  /* 0x000000320830723c */ /* 0x000fe20000001820 */
[----:B------:R-:W1:Y:S01]  /*3010*/  LDSM.16.M88.4 R32, [R213+0x8c00] ;  /* 0x008c0000d520783b */ /* 0x000e620000000200 */
[----:B------:R-:W-:Y:S01]  /*3020*/  FSEL R179, R45, -INF , !P0 ;  /* 0xff8000002db37808 */ /* 0x000fe20004000000 */
[----:B------:R-:W-:-:S04]  /*3030*/  DEPBAR.LE SB0, 0x0 ;  /* 0x000080000000791a */ /* 0x000fc80000000000 */
[C---:B------:R-:W-:Y:S01]  /*3040*/  ISETP.GE.AND P6, PT, R14.reuse, R246, PT ;  /* 0x000000f60e00720c */ /* 0x040fe20003fc6270 */
[-C--:B--2---:R-:W-:Y:S01]  /*3050*/  HMMA.16816.F32 R100, R8, R64.reuse, R100 ;  /* 0x000000400864723c */ /* 0x084fe20000001864 */
[C---:B------:R-:W-:Y:S02]  /*3060*/  ISETP.GE.AND P2, PT, R14.reuse, R236, PT ;  /* 0x000000ec0e00720c */ /* 0x040fe40003f46270 */
[----:B------:R-:W-:Y:S02]  /*3070*/  ISETP.GE.AND P0, PT, R14, R3, PT ;  /* 0x000000030e00720c */ /* 0x000fe40003f06270 */
[C---:B------:R-:W-:Y:S02]  /*3080*/  IADD3 R44, R69.reuse, 0x18, RZ ;  /* 0x00000018452c7810 */ /* 0x040fe40007ffe0ff */
[----:B------:R-:W-:Y:S01]  /*3090*/  IADD3 R14, R69, 0x19, RZ ;  /* 0x00000019450e7810 */ /* 0x000fe20007ffe0ff */
[----:B------:R-:W-:Y:S01]  /*30a0*/  HMMA.16816.F32 R28, R4, R64, R28 ;  /* 0x00000040041c723c */ /* 0x000fe2000000181c */
[----:B------:R-:W-:-:S02]  /*30b0*/  FSEL R208, R47, -INF , !P6 ;  /* 0xff8000002fd07808 */ /* 0x000fc40007000000 */
[----:B------:R-:W-:Y:S02]  /*30c0*/  FSEL R140, R42, -INF , !P3 ;  /* 0xff8000002a8c7808 */ /* 0x000fe40005800000 */
[----:B------:R-:W-:Y:S02]  /*30d0*/  FSEL R142, R43, -INF , !P0 ;  /* 0xff8000002b8e7808 */ /* 0x000fe40004000000 */
[CC--:B------:R-:W-:Y:S01]  /*30e0*/  ISETP.GE.AND P6, PT, R44.reuse, R247.reuse, PT ;  /* 0x000000f72c00720c */ /* 0x0c0fe20003fc6270 */
[----:B------:R-:W-:Y:S01]  /*30f0*/  HMMA.16816.F32 R96, R8, R66, R96 ;  /* 0x000000420860723c */ /* 0x000fe20000001860 */
[----:B------:R-:W-:Y:S02]  /*3100*/  ISETP.GE.AND P3, PT, R44, R246, PT ;  /* 0x000000f62c00720c */ /* 0x000fe40003f66270 */
[----:B------:R-:W-:Y:S02]  /*3110*/  ISETP.GE.AND P0, PT, R14, R247, PT ;  /* 0x000000f70e00720c */ /* 0x000fe40003f06270 */
[----:B------:R-:W-:-:S02]  /*3120*/  FSEL R72, R40, -INF , !P4 ;  /* 0xff80000028487808 */ /* 0x000fc40006000000 */
[----:B------:R-:W-:Y:S01]  /*3130*/  FSEL R144, R41, -INF , !P2 ;  /* 0xff80000029907808 */ /* 0x000fe20005000000 */
[----:B------:R-:W-:Y:S01]  /*3140*/  HMMA.16816.F32 R24, R4, R66, R24 ;  /* 0x000000420418723c */ /* 0x000fe20000001818 */
[----:B------:R-:W-:Y:S02]  /*3150*/  FSEL R183, R48, -INF , !P6 ;  /* 0xff80000030b77808 */ /* 0x000fe40007000000 */
[----:B------:R-:W-:Y:S02]  /*3160*/  FSEL R240, R50, -INF , !P3 ;  /* 0xff80000032f07808 */ /* 0x000fe40005800000 */
[----:B------:R-:W-:Y:S02]  /*3170*/  FSEL R65, R49, -INF , !P0 ;  /* 0xff80000031417808 */ /* 0x000fe40004000000 */
[C---:B------:R-:W-:Y:S01]  /*3180*/  ISETP.GE.AND P4, PT, R44.reuse, R236, PT ;  /* 0x000000ec2c00720c */ /* 0x040fe20003f86270 */
[----:B------:R-:W-:Y:S01]  /*3190*/  HMMA.16816.F32 R60, R8, R12, R60 ;  /* 0x0000000c083c723c */ /* 0x000fe2000000183c */
[----:B------:R-:W-:-:S02]  /*31a0*/  ISETP.GE.AND P2, PT, R44, R3, PT ;  /* 0x000000032c00720c */ /* 0x000fc40003f46270 */
[C---:B------:R-:W-:Y:S02]  /*31b0*/  ISETP.GE.AND P6, PT, R14.reuse, R246, PT ;  /* 0x000000f60e00720c */ /* 0x040fe40003fc6270 */
[C---:B------:R-:W-:Y:S02]  /*31c0*/  ISETP.GE.AND P3, PT, R14.reuse, R236, PT ;  /* 0x000000ec0e00720c */ /* 0x040fe40003f66270 */
[----:B------:R-:W-:Y:S01]  /*31d0*/  ISETP.GE.AND P0, PT, R14, R3, PT ;  /* 0x000000030e00720c */ /* 0x000fe20003f06270 */
[----:B-1----:R-:W-:Y:S01]  /*31e0*/  HMMA.16816.F32 R92, R8, R32, R92 ;  /* 0x00000020085c723c */ /* 0x002fe2000000185c */
[C---:B------:R-:W-:Y:S02]  /*31f0*/  IADD3 R14, R69.reuse, 0x20, RZ ;  /* 0x00000020450e7810 */ /* 0x040fe40007ffe0ff */
        /* <DEDUP_REMOVED lines=8> */
[----:B------:R-:W-:Y:S01]  /*3280*/  HMMA.16816.F32 R16, R4, R34, R16 ;  /* 0x000000220410723c */ /* 0x000fe20000001810 */
[----:B------:R-:W-:-:S02]  /*3290*/  ISETP.GE.AND P4, PT, R14, R236, PT ;  /* 0x000000ec0e00720c */ /* 0x000fc40003f86270 */
[----:B------:R-:W-:Y:S02]  /*32a0*/  ISETP.GE.AND P3, PT, R14, R3, PT ;  /* 0x000000030e00720c */ /* 0x000fe40003f66270 */
[----:B------:R-:W-:Y:S02]  /*32b0*/  FSEL R14, R39, -INF , !P0 ;  /* 0xff800000270e7808 */ /* 0x000fe40004000000 */
[C---:B------:R-:W-:Y:S01]  /*32c0*/  ISETP.GE.AND P0, PT, R40.reuse, R247, PT ;  /* 0x000000f72800720c */ /* 0x040fe20003f06270 */
[----:B------:R-:W-:Y:S01]  /*32d0*/  HMMA.16816.F32 R88, R8, R34, R88 ;  /* 0x000000220858723c */ /* 0x000fe20000001858 */
[----:B------:R-:W-:Y:S02]  /*32e0*/  IADD3 R36, R69, 0x29, RZ ;  /* 0x0000002945247810 */ /* 0x000fe40007ffe0ff */
[----:B------:R-:W-:Y:S02]  /*32f0*/  FSEL R197, R101, -INF , !P0 ;  /* 0xff80000065c57808 */ /* 0x000fe40004000000 */
[----:B------:R-:W-:-:S02]  /*3300*/  ISETP.GE.AND P0, PT, R40, R3, PT ;  /* 0x000000032800720c */ /* 0x000fc40003f06270 */
[----:B------:R-:W-:Y:S02]  /*3310*/  FSEL R174, R28, -INF , !P4 ;  /* 0xff8000001cae7808 */ /* 0x000fe40006000000 */
[----:B------:R-:W-:Y:S02]  /*3320*/  FSEL R28, R31, -INF , !P0 ;  /* 0xff8000001f1c7808 */ /* 0x000fe40004000000 */
[C---:B------:R-:W-:Y:S02]  /*3330*/  ISETP.GE.AND P0, PT, R36.reuse, R247, PT ;  /* 0x000000f72400720c */ /* 0x040fe40003f06270 */
[----:B------:R-:W-:Y:S02]  /*3340*/  IADD3 R12, R69, 0x31, RZ ;  /* 0x00000031450c7810 */ /* 0x000fe40007ffe0ff */
[----:B------:R-:W-:Y:S02]  /*3350*/  FSEL R193, R97, -INF , !P0 ;  /* 0xff80000061c17808 */ /* 0x000fe40004000000 */
[----:B------:R-:W-:-:S02]  /*3360*/  ISETP.GE.AND P0, PT, R36, R3, PT ;  /* 0x000000032400720c */ /* 0x000fc40003f06270 */
[----:B------:R-:W-:Y:S02]  /*3370*/  FSEL R191, R100, -INF , !P6 ;  /* 0xff80000064bf7808 */ /* 0x000fe40007000000 */
[----:B------:R-:W-:Y:S02]  /*3380*/  FSEL R186, R27, -INF , !P0 ;  /* 0xff8000001bba7808 */ /* 0x000fe40004000000 */
[----:B------:R-:W-:Y:S02]  /*3390*/  ISETP.GE.AND P0, PT, R12, R247, PT ;  /* 0x000000f70c00720c */ /* 0x000fe40003f06270 */
[----:B------:R-:W-:Y:S02]  /*33a0*/  ISETP.GE.AND P6, PT, R40, R246, PT ;  /* 0x000000f62800720c */ /* 0x000fe40003fc6270 */
[----:B------:R-:W-:Y:S02]  /*33b0*/  IADD3 R37, R69, 0x28, RZ ;  /* 0x0000002845257810 */ /* 0x000fe40007ffe0ff */
[----:B------:R-:W-:-:S02]  /*33c0*/  FSEL R175, R93, -INF , !P0 ;  /* 0xff8000005daf7808 */ /* 0x000fc40004000000 */
[----:B------:R-:W-:Y:S02]  /*33d0*/  FSEL R202, R102, -INF , !P2 ;  /* 0xff80000066ca7808 */ /* 0x000fe40005000000 */
[----:B------:R-:W-:Y:S02]  /*33e0*/  FSEL R196, R103, -INF , !P6 ;  /* 0xff80000067c47808 */ /* 0x000fe40007000000 */
[----:B------:R-:W-:Y:S02]  /*33f0*/  ISETP.GE.AND P0, PT, R12, R3, PT ;  /* 0x000000030c00720c */ /* 0x000fe40003f06270 */
[----:B------:R-:W-:Y:S02]  /*3400*/  ISETP.GE.AND P2, PT, R40, R236, PT ;  /* 0x000000ec2800720c */ /* 0x000fe40003f46270 */
[----:B------:R-:W-:Y:S02]  /*3410*/  ISETP.GE.AND P6, PT, R37, R247, PT ;  /* 0x000000f72500720c */ /* 0x000fe40003fc6270 */
[----:B------:R-:W-:-:S02]  /*3420*/  FSEL R182, R23, -INF , !P0 ;  /* 0xff80000017b67808 */ /* 0x000fc40004000000 */
[----:B------:R-:W-:Y:S02]  /*3430*/  FSEL R30, R30, -INF , !P3 ;  /* 0xff8000001e1e7808 */ /* 0x000fe40005800000 */
[----:B------:R-:W-:Y:S02]  /*3440*/  FSEL R178, R29, -INF , !P2 ;  /* 0xff8000001db27808 */ /* 0x000fe40005000000 */
[----:B------:R-:W-:Y:S02]  /*3450*/  FSEL R195, R96, -INF , !P6 ;  /* 0xff80000060c37808 */ /* 0x000fe40007000000 */
[----:B------:R-:W-:Y:S02]  /*3460*/  ISETP.GE.AND P0, PT, R69, R247, PT ;  /* 0x000000f74500720c */ /* 0x000fe40003f06270 */
[C---:B------:R-:W-:Y:S02]  /*3470*/  ISETP.GE.AND P3, PT, R37.reuse, R246, PT ;  /* 0x000000f62500720c */ /* 0x040fe40003f66270 */
[----:B------:R-:W-:-:S02]  /*3480*/  ISETP.GE.AND P2, PT, R37, R3, PT ;  /* 0x000000032500720c */ /* 0x000fc40003f46270 */
[----:B------:R-:W-:Y:S02]  /*3490*/  ISETP.GE.AND P6, PT, R36, R246, PT ;  /* 0x000000f62400720c */ /* 0x000fe40003fc6270 */
[----:B------:R-:W-:Y:S02]  /*34a0*/  IADD3 R13, R69, 0x30, RZ ;  /* 0x00000030450d7810 */ /* 0x000fe40007ffe0ff */
[----:B------:R-:W-:Y:S02]  /*34b0*/  FSEL R60, R60, -INF , !P0 ;  /* 0xff8000003c3c7808 */ /* 0x000fe40004000000 */
[----:B------:R-:W-:Y:S02]  /*34c0*/  FSEL R198, R98, -INF , !P3 ;  /* 0xff80000062c67808 */ /* 0x000fe40005800000 */
[----:B------:R-:W-:Y:S02]  /*34d0*/  FSEL R200, R99, -INF , !P6 ;  /* 0xff80000063c87808 */ /* 0x000fe40007000000 */
[----:B------:R-:W-:Y:S01]  /*34e0*/  FSEL R194, R26, -INF , !P2 ;  /* 0xff8000001ac27808 */ /* 0x000fe20005000000 */
[----:B------:R-:W-:Y:S01]  /*34f0*/  BAR.SYNC.DEFER_BLOCKING 0x0 ;  /* 0x0000000000007b1d */ /* 0x000fe20000010000 */
[----:B------:R-:W-:-:S02]  /*3500*/  ISETP.GE.AND P0, PT, R69, R3, PT ;  /* 0x000000034500720c */ /* 0x000fc40003f06270 */
[----:B------:R-:W-:Y:S02]  /*3510*/  ISETP.GE.AND P3, PT, R36, R236, PT ;  /* 0x000000ec2400720c */ /* 0x000fe40003f66270 */
[C---:B------:R-:W-:Y:S02]  /*3520*/  ISETP.GE.AND P6, PT, R13.reuse, R247, PT ;  /* 0x000000f70d00720c */ /* 0x040fe40003fc6270 */
[----:B------:R-:W-:Y:S02]  /*3530*/  ISETP.GE.AND P2, PT, R13, R246, PT ;  /* 0x000000f60d00720c */ /* 0x000fe40003f46270 */
[----:B------:R-:W-:Y:S02]  /*3540*/  FSEL R58, R58, -INF , !P0 ;  /* 0xff8000003a3a7808 */ /* 0x000fe40004000000 */
[----:B------:R-:W-:Y:S02]  /*3550*/  FSEL R204, R25, -INF , !P3 ;  /* 0xff80000019cc7808 */ /* 0x000fe40005800000 */
[----:B------:R-:W-:-:S02]  /*3560*/  FSEL R177, R92, -INF , !P6 ;  /* 0xff8000005cb17808 */ /* 0x000fc40007000000 */
[----:B------:R-:W-:Y:S02]  /*3570*/  FSEL R66, R94, -INF , !P2 ;  /* 0xff8000005e427808 */ /* 0x000fe40005000000 */
[----:B------:R-:W-:Y:S02]  /*3580*/  PLOP3.LUT P0, PT, PT, PT, UP0, 0x80, 0x0 ;  /* 0x000000000000781c */ /* 0x000fe40003f0f008 */
[----:B------:R-:W-:Y:S02]  /*3590*/  ISETP.GE.AND P4, PT, R37, R236, PT ;  /* 0x000000ec2500720c */ /* 0x000fe40003f86270 */
[----:B------:R-:W-:Y:S02]  /*35a0*/  ISETP.GE.AND P3, PT, R13, R3, PT ;  /* 0x000000030d00720c */ /* 0x000fe40003f66270 */
[C---:B------:R-:W-:Y:S02]  /*35b0*/  ISETP.GE.AND P6, PT, R12.reuse, R246, PT ;  /* 0x000000f60c00720c */ /* 0x040fe40003fc6270 */
[----:B------:R-:W-:-:S02]  /*35c0*/  ISETP.GE.AND P2, PT, R12, R236, PT ;  /* 0x000000ec0c00720c */ /* 0x000fc40003f46270 */
[----:B------:R-:W-:Y:S02]  /*35d0*/  IADD3 R12, R69, 0x38, RZ ;  /* 0x00000038450c7810 */ /* 0x000fe40007ffe0ff */
[----:B------:R-:W-:Y:S02]  /*35e0*/  FSEL R206, R24, -INF , !P4 ;  /* 0xff80000018ce7808 */ /* 0x000fe40006000000 */
[----:B------:R-:W-:Y:S02]  /*35f0*/  FSEL R184, R22, -INF , !P3 ;  /* 0xff80000016b87808 */ /* 0x000fe40005800000 */
[----:B------:R-:W-:Y:S02]  /*3600*/  FSEL R185, R21, -INF , !P2 ;  /* 0xff80000015b97808 */ /* 0x000fe40005000000 */
[----:B------:R-:W-:Y:S02]  /*3610*/  FSEL R61, R61, -INF , !P5 ;  /* 0xff8000003d3d7808 */ /* 0x000fe40006800000 */
[----:B------:R-:W-:-:S02]  /*3620*/  FSEL R8, R63, -INF , !P1 ;  /* 0xff8000003f087808 */ /* 0x000fc40004800000 */
[-C--:B------:R-:W-:Y:S02]  /*3630*/  ISETP.GE.AND P4, PT, R13, R236.reuse, PT ;  /* 0x000000ec0d00720c */ /* 0x080fe40003f86270 */
[C---:B------:R-:W-:Y:S02]  /*3640*/  ISETP.GE.AND P3, PT, R12.reuse, R236, PT ;  /* 0x000000ec0c00720c */ /* 0x040fe40003f66270 */
[----:B------:R-:W-:Y:S02]  /*3650*/  ISETP.GE.AND P2, PT, R12, R3, PT ;  /* 0x000000030c00720c */ /* 0x000fe40003f46270 */
[C---:B------:R-:W-:Y:S02]  /*3660*/  ISETP.GE.AND P5, PT, R69.reuse, R246, PT ;  /* 0x000000f64500720c */ /* 0x040fe40003fa6270 */
[C---:B------:R-:W-:Y:S02]  /*3670*/  ISETP.GE.AND P1, PT, R69.reuse, R236, PT ;  /* 0x000000ec4500720c */ /* 0x040fe40003f26270 */
[----:B------:R-:W-:-:S02]  /*3680*/  IADD3 R69, R69, 0x39, RZ ;  /* 0x0000003945457810 */ /* 0x000fc40007ffe0ff */
[----:B------:R-:W-:Y:S02]  /*3690*/  FSEL R170, R95, -INF , !P6 ;  /* 0xff8000005faa7808 */ /* 0x000fe40007000000 */
[----:B------:R-:W-:Y:S02]  /*36a0*/  FSEL R192, R20, -INF , !P4 ;  /* 0xff80000014c07808 */ /* 0x000fe40006000000 */
[----:B------:R-:W-:Y:S02]  /*36b0*/  FSEL R62, R62, -INF , !P5 ;  /* 0xff8000003e3e7808 */ /* 0x000fe40006800000 */
[----:B------:R-:W-:Y:S02]  /*36c0*/  FSEL R190, R16, -INF , !P3 ;  /* 0xff80000010be7808 */ /* 0x000fe40005800000 */
[----:B------:R-:W-:Y:S02]  /*36d0*/  FSEL R180, R18, -INF , !P2 ;  /* 0xff80000012b47808 */ /* 0x000fe40005000000 */
[----:B------:R-:W-:-:S02]  /*36e0*/  FSEL R56, R56, -INF , !P1 ;  /* 0xff80000038387808 */ /* 0x000fc40004800000 */
[CC--:B------:R-:W-:Y:S02]  /*36f0*/  ISETP.GE.AND P6, PT, R12.reuse, R247.reuse, PT ;  /* 0x000000f70c00720c */ /* 0x0c0fe40003fc6270 */
[-C--:B------:R-:W-:Y:S02]  /*3700*/  ISETP.GE.AND P4, PT, R12, R246.reuse, PT ;  /* 0x000000f60c00720c */ /* 0x080fe40003f86270 */
[C---:B------:R-:W-:Y:S02]  /*3710*/  ISETP.GE.AND P5, PT, R69.reuse, R247, PT ;  /* 0x000000f74500720c */ /* 0x040fe40003fa6270 */
[C---:B------:R-:W-:Y:S02]  /*3720*/  ISETP.GE.AND P3, PT, R69.reuse, R246, PT ;  /* 0x000000f64500720c */ /* 0x040fe40003f66270 */
[C---:B------:R-:W-:Y:S02]  /*3730*/  ISETP.GE.AND P2, PT, R69.reuse, R236, PT ;  /* 0x000000ec4500720c */ /* 0x040fe40003f46270 */
        /* <DEDUP_REMOVED lines=8> */
[----:B------:R-:W-:Y:S01]  /*37c0*/  UIADD3 UR5, UR8, -0x2, URZ ;  /* 0xfffffffe08057890 */ /* 0x000fe2000fffe03f */
[----:B------:R-:W-:Y:S01]  /*37d0*/  ISETP.GE.AND P5, PT, R228, c[0x0][0x220], PT ;  /* 0x00008800e4007a0c */ /* 0x000fe20003fa6270 */
[----:B------:R-:W-:Y:S01]  /*37e0*/  BSSY B0, `(.L_x_65) ;  /* 0x0000037000007945 */ /* 0x000fe20003800000 */
[----:B------:R-:W-:Y:S01]  /*37f0*/  ISETP.GE.AND P4, PT, R223, c[0x0][0x220], PT ;  /* 0x00008800df007a0c */ /* 0x000fe20003f86270 */
[----:B------:R-:W-:Y:S01]  /*3800*/  USHF.R.S32.HI UR4, URZ, 0x1f, UR5 ;  /* 0x0000001f3f047899 */ /* 0x000fe20008011405 */
[----:B------:R-:W-:Y:S01]  /*3810*/  ISETP.GE.AND P2, PT, R222, c[0x0][0x220], PT ;  /* 0x00008800de007a0c */ /* 0x000fe20003f46270 */
[----:B------:R-:W-:Y:S01]  /*3820*/  UIMAD UR20, UR20, UR5, URZ ;  /* 0x00000005141472a4 */ /* 0x000fe2000f8e023f */
[----:B------:R-:W-:-:S03]  /*3830*/  IMAD.WIDE.U32 R6, R117, UR5, R226 ;  /* 0x0000000575067c25 */ /* 0x000fc6000f8e00e2 */
[----:B------:R-:W-:-:S04]  /*3840*/  UIMAD UR4, UR4, UR21, UR20 ;  /* 0x00000015040472a4 */ /* 0x000fc8000f8e0214 */
[C---:B------:R-:W-:Y:S01]  /*3850*/  @!P5 LEA R18, P6, R6.reuse, c[0x0][0x168], 0x1 ;  /* 0x00005a000612da11 */ /* 0x040fe200078c08ff */
[----:B------:R1:W-:Y:S01]  /*3860*/  @P5 STS [R221+0x6000], RZ ;  /* 0x006000ffdd005388 */ /* 0x0003e20000000800 */
[----:B------:R-:W-:Y:S02]  /*3870*/  IADD3 R4, R7, UR4, RZ ;  /* 0x0000000407047c10 */ /* 0x000fe4000fffe0ff */
[C---:B------:R-:W-:Y:S01]  /*3880*/  @!P4 LEA R12, P3, R6.reuse, c[0x0][0x168], 0x1 ;  /* 0x00005a00060cca11 */ /* 0x040fe200078608ff */
[----:B------:R1:W-:Y:S01]  /*3890*/  @P5 STS [R221+0x6004], RZ ;  /* 0x006004ffdd005388 */ /* 0x0003e20000000800 */
[C---:B------:R-:W-:Y:S02]  /*38a0*/  @!P2 LEA R10, P1, R6.reuse, c[0x0][0x168], 0x1 ;  /* 0x00005a00060aaa11 */ /* 0x040fe400078208ff */
[C---:B------:R-:W-:Y:S01]  /*38b0*/  @!P5 LEA.HI.X R19, R6.reuse, c[0x0][0x16c], R4, 0x1, P6 ;  /* 0x00005b000613da11 */ /* 0x040fe200030f0c04 */
[----:B------:R1:W-:Y:S01]  /*38c0*/  @P5 STS.64 [R221+0x6008], RZ ;  /* 0x006008ffdd005388 */ /* 0x0003e20000000a00 */
[----:B------:R-:W-:-:S02]  /*38d0*/  IADD3 R5, P6, R6, UR7, RZ ;  /* 0x0000000706057c10 */ /* 0x000fc4000ffde0ff */
[C-C-:B------:R-:W-:Y:S01]  /*38e0*/  @!P4 LEA.HI.X R13, R6.reuse, c[0x0][0x16c], R4.reuse, 0x1, P3 ;  /* 0x00005b00060dca11 */ /* 0x140fe200018f0c04 */
[----:B------:R-:W-:Y:S01]  /*38f0*/  @!PT LDS RZ, [RZ] ;  /* 0x00000000fffff984 */ /* 0x000fe20000000800 */
[----:B------:R-:W-:Y:S01]  /*3900*/  @!PT LDS RZ, [RZ] ;  /* 0x00000000fffff984 */ /* 0x000fe20000000800 */
[----:B------:R-:W-:Y:S01]  /*3910*/  @!PT LDS RZ, [RZ] ;  /* 0x00000000fffff984 */ /* 0x000fe20000000800 */
[----:B------:R1:W-:Y:S01]  /*3920*/  @!P5 LDGSTS.E.BYPASS.LTC128B.128 [R221+0x6000], [R18.64] ;  /* 0x0600000012dddfae */ /* 0x0003e2000b901d50 */
[----:B------:R-:W-:Y:S02]  /*3930*/  @!P2 LEA.HI.X R11, R6, c[0x0][0x16c], R4, 0x1, P1 ;  /* 0x00005b00060baa11 */ /* 0x000fe400008f0c04 */
[C---:B------:R-:W-:Y:S01]  /*3940*/  @!P5 LEA R16, P3, R5.reuse, c[0x0][0x168], 0x1 ;  /* 0x00005a000510da11 */ /* 0x040fe200078608ff */
[----:B------:R1:W-:Y:S01]  /*3950*/  @P4 STS.128 [R221+0x7000], RZ ;  /* 0x007000ffdd004388 */ /* 0x0003e20000000c00 */
[----:B------:R-:W-:Y:S02]  /*3960*/  IADD3.X R4, R4, UR6, RZ, P6, !PT ;  /* 0x0000000604047c10 */ /* 0x000fe4000b7fe4ff */
[C---:B------:R-:W-:Y:S01]  /*3970*/  @!P4 LEA R6, P1, R5.reuse, c[0x0][0x168], 0x1 ;  /* 0x00005a000506ca11 */ /* 0x040fe200078208ff */
[----:B------:R-:W-:Y:S01]  /*3980*/  @!PT LDS RZ, [RZ] ;  /* 0x00000000fffff984 */ /* 0x000fe20000000800 */
[----:B------:R-:W-:Y:S01]  /*3990*/  @!PT LDS RZ, [RZ] ;  /* 0x00000000fffff984 */ /* 0x000fe20000000800 */
[----:B------:R-:W-:Y:S01]  /*39a0*/  @!PT LDS RZ, [RZ] ;  /* 0x00000000fffff984 */ /* 0x000fe20000000800 */
[----:B------:R1:W-:Y:S01]  /*39b0*/  @!P4 LDGSTS.E.BYPASS.LTC128B.128 [R221+0x7000], [R12.64+0x40] ;  /* 0x070000400cddcfae */ /* 0x0003e2000b901d50 */
[----:B------:R-:W-:-:S02]  /*39c0*/  @!P5 LEA.HI.X R17, R5, c[0x0][0x16c], R4, 0x1, P3 ;  /* 0x00005b000511da11 */ /* 0x000fc400018f0c04 */
[----:B------:R-:W-:Y:S01]  /*39d0*/  @!P4 LEA.HI.X R7, R5, c[0x0][0x16c], R4, 0x1, P1 ;  /* 0x00005b000507ca11 */ /* 0x000fe200008f0c04 */
[----:B------:R1:W-:Y:S04]  /*39e0*/  @P2 STS.128 [R221+0x8000], RZ ;  /* 0x008000ffdd002388 */ /* 0x0003e80000000c00 */
[----:B------:R-:W-:Y:S01]  /*39f0*/  @!PT LDS RZ, [RZ] ;  /* 0x00000000fffff984 */ /* 0x000fe20000000800 */
[----:B------:R-:W-:Y:S01]  /*3a00*/  @!PT LDS RZ, [RZ] ;  /* 0x00000000fffff984 */ /* 0x000fe20000000800 */
[----:B------:R-:W-:Y:S01]  /*3a10*/  @!PT LDS RZ, [RZ] ;  /* 0x00000000fffff984 */ /* 0x000fe20000000800 */
[----:B------:R1:W-:Y:S04]  /*3a20*/  @!P2 LDGSTS.E.BYPASS.LTC128B.128 [R221+0x8000], [R10.64+0x80] ;  /* 0x080000800addafae */ /* 0x0003e8000b901d50 */
[----:B------:R1:W-:Y:S04]  /*3a30*/  @P5 STS.128 [R221+0x6800], RZ ;  /* 0x006800ffdd005388 */ /* 0x0003e80000000c00 */
        /* <DEDUP_REMOVED lines=17> */
.L_x_66:
[----:B------:R-:W-:Y:S05]  /*3b50*/  BSYNC B0 ;  /* 0x0000000000007941 */ /* 0x000fea0003800000 */
.L_x_65:
[----:B------:R-:W0:Y:S02]  /*3b60*/  LDGDEPBAR ;  /* 0x00000000000079af */ /* 0x000e240000000000 */
.L_x_64:
[----:B------:R-:W-:Y:S02]  /*3b70*/  FMNMX.FTZ R5, R56, R70, !PT ;  /* 0x0000004638057209 */ /* 0x000fe40007810000 */
[----:B-1----:R-:W-:Y:S02]  /*3b80*/  FMNMX.FTZ R11, R58, R68, !PT ;  /* 0x000000443a0b7209 */ /* 0x002fe40007810000 */
        /* <DEDUP_REMOVED lines=62> */
[----:B------:R-:W-:Y:S02]  /*3f70*/  FMNMX.FTZ R167, R164, R167, !PT ;  /* 0x000000a7a4a77209 */ /* 0x000fe40007810000 */
[----:B------:R-:W-:Y:S01]  /*3f80*/  SHF.L.U32 R214, R2, 0x1, RZ ;  /* 0x0000000102d67819 */ /* 0x000fe200000006ff */
[----:B------:R-:W3:Y:S01]  /*3f90*/  SHFL.BFLY PT, R168, R5, 0x2, 0x1f ;  /* 0x0c401f0005a87f89 */ /* 0x000ee200000e0000 */
[----:B------:R-:W-:Y:S02]  /*3fa0*/  FMNMX.FTZ R167, R64, R167, !PT ;  /* 0x000000a740a77209 */ /* 0x000fe40007810000 */
[----:B--2---:R-:W-:Y:S01]  /*3fb0*/  FMNMX.FTZ R166, R9, R166, !PT ;  /* 0x000000a609a67209 */ /* 0x004fe20007810000 */
[----:B------:R-:W-:Y:S01]  /*3fc0*/  LDSM.16.MT88.4 R100, [R214+0xa000] ;  /* 0x00a00000d664783b */ /* 0x000fe20000004200 */
[----:B------:R-:W-:Y:S02]  /*3fd0*/  LEA R212, R0, R214, 0x1 ;  /* 0x000000d600d47211 */ /* 0x000fe400078e08ff */
[C---:B------:R-:W-:Y:S01]  /*3fe0*/  FSETP.NEU.FTZ.AND P1, PT, R166.reuse, -INF , PT ;  /* 0xff800000a600780b */ /* 0x040fe20003f3d000 */
[----:B------:R-:W-:Y:S01]  /*3ff0*/  FMUL.FTZ R189, R166, c[0x0][0x23c] ;  /* 0x00008f00a6bd7a20 */ /* 0x000fe20000410000 */
[----:B------:R-:W-:Y:S04]  /*4000*/  LDSM.16.MT88.4 R124, [R214+0xb000] ;  /* 0x00b00000d67c783b */ /* 0x000fe80000004200 */
[----:B------:R-:W-:Y:S01]  /*4010*/  FSEL R189, R189, RZ, P1 ;  /* 0x000000ffbdbd7208 */ /* 0x000fe20000800000 */
[----:B------:R-:W-:Y:S01]  /*4020*/  LDSM.16.MT88.4 R84, [R212+0x9000] ;  /* 0x00900000d454783b */ /* 0x000fe20000004200 */
[----:B-1----:R-:W-:-:S03]  /*4030*/  FMNMX.FTZ R165, R4, R165, !PT ;  /* 0x000000a504a57209 */ /* 0x002fc60007810000 */
[--C-:B------:R-:W-:Y:S01]  /*4040*/  FFMA.FTZ R45, R70, c[0x0][0x23c], -R189.reuse ;  /* 0x00008f00462d7a23 */ /* 0x100fe200000108bd */
[----:B------:R-:W1:Y:S01]  /*4050*/  SHFL.BFLY PT, R4, R167, 0x2, 0x1f ;  /* 0x0c401f00a7047f89 */ /* 0x000e6200000e0000 */
[--C-:B------:R-:W-:Y:S01]  /*4060*/  FFMA.FTZ R48, R56, c[0x0][0x23c], -R189.reuse ;  /* 0x00008f0038307a23 */ /* 0x100fe200000108bd */
[C---:B------:R-:W-:Y:S01]  /*4070*/  FSETP.NEU.FTZ.AND P1, PT, R165.reuse, -INF , PT ;  /* 0xff800000a500780b */ /* 0x040fe20003f3d000 */
[----:B------:R-:W-:Y:S01]  /*4080*/  FMUL.FTZ R181, R165, c[0x0][0x23c] ;  /* 0x00008f00a5b57a20 */ /* 0x000fe20000410000 */
[----:B---3--:R-:W-:Y:S01]  /*4090*/  FMNMX.FTZ R168, R5, R168, !PT ;  /* 0x000000a805a87209 */ /* 0x008fe20007810000 */
[----:B------:R-:W-:Y:S01]  /*40a0*/  LDSM.16.MT88.4 R112, [R212+0xa000] ;  /* 0x00a00000d470783b */ /* 0x000fe20000004200 */
[--C-:B------:R-:W-:Y:S01]  /*40b0*/  FFMA.FTZ R46, R78, c[0x0][0x23c], -R189.reuse ;  /* 0x00008f004e2e7a23 */ /* 0x100fe200000108bd */
[----:B------:R-:W-:Y:S01]  /*40c0*/  MUFU.EX2 R48, R48 ;  /* 0x0000003000307308 */ /* 0x000fe20000000800 */
[----:B------:R-:W-:Y:S01]  /*40d0*/  FSEL R181, R181, RZ, P1 ;  /* 0x000000ffb5b57208 */ /* 0x000fe20000800000 */
[----:B------:R-:W2:Y:S01]  /*40e0*/  SHFL.BFLY PT, R5, R168, 0x1, 0x1f ;  /* 0x0c201f00a8057f89 */ /* 0x000ea200000e0000 */
[----:B------:R-:W-:-:S02]  /*40f0*/  FFMA.FTZ R39, R76, c[0x0][0x23c], -R189 ;  /* 0x00008f004c277a23 */ /* 0x000fc400000108bd */
[----:B------:R-:W-:Y:S01]  /*4100*/  FFMA.FTZ R43, R72, c[0x0][0x23c], -R189 ;  /* 0x00008f00482b7a23 */ /* 0x000fe200000108bd */
[----:B------:R-:W-:Y:S01]  /*4110*/  LDSM.16.MT88.4 R24, [R214+0x9400] ;  /* 0x00940000d618783b */ /* 0x000fe20000004200 */
[--C-:B------:R-:W-:Y:S01]  /*4120*/  FFMA.FTZ R51, R68, c[0x0][0x23c], -R181.reuse ;  /* 0x00008f0044337a23 */ /* 0x100fe200000108b5 */
[----:B------:R-:W3:Y:S01]  /*4130*/  MUFU.EX2 R45, R45 ;  /* 0x0000002d002d7308 */ /* 0x000ee20000000800 */
[--C-:B------:R-:W-:Y:S01]  /*4140*/  FFMA.FTZ R44, R58, c[0x0][0x23c], -R181.reuse ;  /* 0x00008f003a2c7a23 */ /* 0x100fe200000108b5 */
[----:B------:R-:W-:Y:S01]  /*4150*/  LDSM.16.MT88.4 R68, [R214+0x9000] ;  /* 0x00900000d644783b */ /* 0x000fe20000004200 */
[--C-:B------:R-:W-:Y:S02]  /*4160*/  FFMA.FTZ R49, R54, c[0x0][0x23c], -R181.reuse ;  /* 0x00008f0036317a23 */ /* 0x100fe400000108b5 */
[--C-:B------:R-:W-:Y:S01]  /*4170*/  FFMA.FTZ R40, R52, c[0x0][0x23c], -R181.reuse ;  /* 0x00008f0034287a23 */ /* 0x100fe200000108b5 */
[----:B------:R-:W-:Y:S01]  /*4180*/  LDSM.16.MT88.4 R20, [R212+0x9400] ;  /* 0x00940000d414783b */ /* 0x000fe20000004200 */
[----:B------:R-:W-:Y:S01]  /*4190*/  FFMA.FTZ R47, R14, c[0x0][0x23c], -R181 ;  /* 0x00008f000e2f7a23 */ /* 0x000fe200000108b5 */
[----:B------:R-:W-:Y:S01]  /*41a0*/  MUFU.EX2 R46, R46 ;  /* 0x0000002e002e7308 */ /* 0x000fe20000000800 */
[----:B-1----:R-:W-:Y:S01]  /*41b0*/  FMNMX.FTZ R167, R167, R4, !PT ;  /* 0x00000004a7a77209 */ /* 0x002fe20007810000 */
[----:B------:R-:W-:Y:S01]  /*41c0*/  LDSM.16.MT88.4 R16, [R214+0xa400] ;  /* 0x00a40000d610783b */ /* 0x000fe20000004200 */
[----:B------:R-:W-:-:S02]  /*41d0*/  FFMA.FTZ R36, R144, c[0x0][0x23c], -R189 ;  /* 0x00008f0090247a23 */ /* 0x000fc400000108bd */
[--C-:B------:R-:W-:Y:S01]  /*41e0*/  FFMA.FTZ R37, R148, c[0x0][0x23c], -R189.reuse ;  /* 0x00008f0094257a23 */ /* 0x100fe200000108bd */
[----:B------:R-:W1:Y:S01]  /*41f0*/  SHFL.BFLY PT, R0, R167, 0x1, 0x1f ;  /* 0x0c201f00a7007f89 */ /* 0x000e6200000e0000 */
[----:B------:R-:W-:Y:S01]  /*4200*/  FFMA.FTZ R2, R146, c[0x0][0x23c], -R189 ;  /* 0x00008f0092027a23 */ /* 0x000fe200000108bd */
[----:B------:R-:W4:Y:S01]  /*4210*/  MUFU.EX2 R39, R39 ;  /* 0x0000002700277308 */ /* 0x000f220000000800 */
[----:B---3--:R-:W-:Y:S01]  /*4220*/  F2FP.PACK_AB R132, R45, R48 ;  /* 0x000000302d84723e */ /* 0x008fe200000000ff */
[----:B------:R-:W-:Y:S01]  /*4230*/  LDSM.16.MT88.4 R32, [R212+0xb400] ;  /* 0x00b40000d420783b */ /* 0x000fe20000004200 */
[----:B--2---:R-:W-:Y:S01]  /*4240*/  FMNMX.FTZ R168, R168, R5, !PT ;  /* 0x00000005a8a87209 */ /* 0x004fe20007810000 */
[--C-:B------:R-:W-:Y:S02]  /*4250*/  FFMA.FTZ R41, R140, c[0x0][0x23c], -R181.reuse ;  /* 0x00008f008c297a23 */ /* 0x100fe400000108b5 */
[----:B------:R-:W2:Y:S01]  /*4260*/  LDSM.16.MT88.4 R4, [R212+0xb000] ;  /* 0x00b00000d404783b */ /* 0x000ea20000004200 */
[C---:B------:R-:W-:Y:S01]  /*4270*/  FSETP.NEU.FTZ.AND P1, PT, R168.reuse, -INF , PT ;  /* 0xff800000a800780b */ /* 0x040fe20003f3d000 */
[----:B------:R-:W-:Y:S01]  /*4280*/  FMUL.FTZ R172, R168, c[0x0][0x23c] ;  /* 0x00008f00a8ac7a20 */ /* 0x000fe20000410000 */
[----:B------:R-:W-:Y:S01]  /*4290*/  MUFU.EX2 R44, R44 ;  /* 0x0000002c002c7308 */ /* 0x000fe20000000800 */
[----:B------:R-:W-:-:S02]  /*42a0*/  FFMA.FTZ R38, R38, c[0x0][0x23c], -R181 ;  /* 0x00008f0026267a23 */ /* 0x000fc400000108b5 */
[----:B------:R-:W-:Y:S01]  /*42b0*/  FFMA.FTZ R174, R174, c[0x0][0x23c], -R189 ;  /* 0x00008f00aeae7a23 */ /* 0x000fe200000108bd */
[----:B------:R-:W-:Y:S01]  /*42c0*/  FSEL R172, R172, RZ, P1 ;  /* 0x000000ffacac7208 */ /* 0x000fe20000800000 */
[----:B------:R-:W-:Y:S01]  /*42d0*/  FFMA.FTZ R187, R194, c[0x0][0x23c], -R181 ;  /* 0x00008f00c2bb7a23 */ /* 0x000fe200000108b5 */
[----:B----4-:R-:W-:Y:S02]  /*42e0*/  F2FP.PACK_AB R134, R39, R46 ;  /* 0x0000002e2786723e */ /* 0x010fe400000000ff */
[----:B------:R-:W3:Y:S01]  /*42f0*/  MUFU.EX2 R51, R51 ;  /* 0x0000003300337308 */ /* 0x000ee20000000800 */
[--C-:B------:R-:W-:Y:S02]  /*4300*/  FFMA.FTZ R59, R60, c[0x0][0x23c], -R172.reuse ;  /* 0x00008f003c3b7a23 */ /* 0x100fe400000108ac */
[--C-:B------:R-:W-:Y:S01]  /*4310*/  FFMA.FTZ R54, R61, c[0x0][0x23c], -R172.reuse ;  /* 0x00008f003d367a23 */ /* 0x100fe200000108ac */
[----:B-1----:R-:W-:Y:S01]  /*4320*/  FMNMX.FTZ R167, R167, R0, !PT ;  /* 0x00000000a7a77209 */ /* 0x002fe20007810000 */
[----:B------:R-:W-:-:S03]  /*4330*/  FFMA.FTZ R55, R15, c[0x0][0x23c], -R172 ;  /* 0x00008f000f377a23 */ /* 0x000fc600000108ac */
[----:B------:R-:W-:Y:S01]  /*4340*/  MUFU.EX2 R49, R49 ;  /* 0x0000003100317308 */ /* 0x000fe20000000800 */
[C---:B------:R-:W-:Y:S01]  /*4350*/  FSETP.NEU.FTZ.AND P1, PT, R167.reuse, -INF , PT ;  /* 0xff800000a700780b */ /* 0x040fe20003f3d000 */
[----:B------:R-:W-:Y:S01]  /*4360*/  FMUL.FTZ R169, R167, c[0x0][0x23c] ;  /* 0x00008f00a7a97a20 */ /* 0x000fe20000410000 */
[----:B------:R-:W1:Y:S01]  /*4370*/  LDSM.16.MT88.4 R12, [R212+0xa400] ;  /* 0x00a40000d40c783b */ /* 0x000e620000004200 */
[--C-:B------:R-:W-:Y:S02]  /*4380*/  FFMA.FTZ R50, R105, c[0x0][0x23c], -R172.reuse ;  /* 0x00008f0069327a23 */ /* 0x100fe400000108ac */
[----:B------:R-:W-:Y:S01]  /*4390*/  FFMA.FTZ R0, R142, c[0x0][0x23c], -R181 ;  /* 0x00008f008e007a23 */ /* 0x000fe200000108b5 */
[----:B------:R-:W-:Y:S01]  /*43a0*/  FSEL R169, R169, RZ, P1 ;  /* 0x000000ffa9a97208 */ /* 0x000fe20000800000 */
[----:B------:R-:W4:Y:S01]  /*43b0*/  MUFU.EX2 R40, R40 ;  /* 0x0000002800287308 */ /* 0x000f220000000800 */
[----:B---3--:R-:W-:Y:S01]  /*43c0*/  F2FP.PACK_AB R133, R51, R44 ;  /* 0x0000002c3385723e */ /* 0x008fe200000000ff */
[----:B------:R-:W-:-:S02]  /*43d0*/  FFMA.FTZ R63, R65, c[0x0][0x23c], -R172 ;  /* 0x00008f00413f7a23 */ /* 0x000fc400000108ac */
[--C-:B------:R-:W-:Y:S02]  /*43e0*/  FFMA.FTZ R57, R62, c[0x0][0x23c], -R169.reuse ;  /* 0x00008f003e397a23 */ /* 0x100fe400000108a9 */
[--C-:B------:R-:W-:Y:S02]  /*43f0*/  FFMA.FTZ R52, R8, c[0x0][0x23c], -R169.reuse ;  /* 0x00008f0008347a23 */ /* 0x100fe400000108a9 */
[--C-:B------:R-:W-:Y:S01]  /*4400*/  FFMA.FTZ R53, R80, c[0x0][0x23c], -R169.reuse ;  /* 0x00008f0050357a23 */ /* 0x100fe200000108a9 */
[----:B------:R-:W-:Y:S01]  /*4410*/  MUFU.EX2 R59, R59 ;  /* 0x0000003b003b7308 */ /* 0x000fe20000000800 */
[----:B------:R-:W-:Y:S01]  /*4420*/  FFMA.FTZ R42, R74, c[0x0][0x23c], -R169 ;  /* 0x00008f004a2a7a23 */ /* 0x000fe200000108a9 */
[----:B------:R-:W3:Y:S01]  /*4430*/  LDSM.16.MT88.4 R8, [R214+0xb400] ;  /* 0x00b40000d608783b */ /* 0x000ee20000004200 */
[--C-:B------:R-:W-:Y:S02]  /*4440*/  FFMA.FTZ R56, R141, c[0x0][0x23c], -R172.reuse ;  /* 0x00008f008d387a23 */ /* 0x100fe400000108ac */
[----:B------:R-:W-:Y:S01]  /*4450*/  FFMA.FTZ R61, R179, c[0x0][0x23c], -R172 ;  /* 0x00008f00b33d7a23 */ /* 0x000fe200000108ac */
[----:B----4-:R-:W-:-:S02]  /*4460*/  F2FP.PACK_AB R135, R40, R49 ;  /* 0x000000312887723e */ /* 0x010fc400000000ff */
[----:B------:R-:W4:Y:S01]  /*4470*/  MUFU.EX2 R54, R54 ;  /* 0x0000003600367308 */ /* 0x000f220000000800 */
[----:B------:R-:W-:Y:S02]  /*4480*/  FFMA.FTZ R58, R183, c[0x0][0x23c], -R172 ;  /* 0x00008f00b73a7a23 */ /* 0x000fe400000108ac */
[--C-:B------:R-:W-:Y:S02]  /*4490*/  FFMA.FTZ R65, R210, c[0x0][0x23c], -R169.reuse ;  /* 0x00008f00d2417a23 */ /* 0x100fe400000108a9 */
[--C-:B------:R-:W-:Y:S01]  /*44a0*/  FFMA.FTZ R60, R208, c[0x0][0x23c], -R169.reuse ;  /* 0x00008f00d03c7a23 */ /* 0x100fe200000108a9 */
[----:B------:R-:W-:Y:S01]  /*44b0*/  HMMA.16816.F32 R156, R132, R68, RZ ;  /* 0x00000044849c723c */ /* 0x000fe200000018ff */
[--C-:B------:R-:W-:Y:S01]  /*44c0*/  FFMA.FTZ R62, R240, c[0x0][0x23c], -R169.reuse ;  /* 0x00008f00f03e7a23 */ /* 0x100fe200000108a9 */
[----:B------:R-:W-:Y:S01]  /*44d0*/  MUFU.EX2 R55, R55 ;  /* 0x0000003700377308 */ /* 0x000fe20000000800 */
[----:B------:R-:W-:Y:S02]  /*44e0*/  FFMA.FTZ R67, R232, c[0x0][0x23c], -R169 ;  /* 0x00008f00e8437a23 */ /* 0x000fe400000108a9 */
[----:B------:R-:W-:-:S02]  /*44f0*/  FFMA.FTZ R179, R178, c[0x0][0x23c], -R189 ;  /* 0x00008f00b2b37a23 */ /* 0x000fc400000108bd */
[--C-:B------:R-:W-:Y:S01]  /*4500*/  FFMA.FTZ R178, R30, c[0x0][0x23c], -R181.reuse ;  /* 0x00008f001eb27a23 */ /* 0x100fe200000108b5 */
[C---:B------:R-:W-:Y:S01]  /*4510*/  HMMA.16816.F32 R76, R132.reuse, R84, RZ ;  /* 0x00000054844c723c */ /* 0x040fe200000018ff */
[--C-:B------:R-:W-:Y:S01]  /*4520*/  FFMA.FTZ R183, R28, c[0x0][0x23c], -R181.reuse ;  /* 0x00008f001cb77a23 */ /* 0x100fe200000108b5 */
[----:B------:R-:W5:Y:S01]  /*4530*/  MUFU.EX2 R50, R50 ;  /* 0x0000003200327308 */ /* 0x000f620000000800 */
[----:B----4-:R-:W-:Y:S01]  /*4540*/  F2FP.PACK_AB R136, R54, R59 ;  /* 0x0000003b3688723e */ /* 0x010fe200000000ff */
[----:B------:R-:W4:Y:S01]  /*4550*/  LDSM.16.MT88.4 R28, [R214+0x9800] ;  /* 0x00980000d61c783b */ /* 0x000f220000004200 */
[----:B------:R-:W-:Y:S02]  /*4560*/  FFMA.FTZ R186, R186, c[0x0][0x23c], -R181 ;  /* 0x00008f00baba7a23 */ /* 0x000fe400000108b5 */
[--C-:B------:R-:W-:Y:S01]  /*4570*/  FFMA.FTZ R194, R193, c[0x0][0x23c], -R172.reuse ;  /* 0x00008f00c1c27a23 */ /* 0x100fe200000108ac */
[----:B------:R-:W-:Y:S01]  /*4580*/  HMMA.16816.F32 R92, R132, R100, RZ ;  /* 0x00000064845c723c */ /* 0x000fe200000018ff */
[----:B------:R-:W-:Y:S01]  /*4590*/  FFMA.FTZ R191, R191, c[0x0][0x23c], -R172 ;  /* 0x00008f00bfbf7a23 */ /* 0x000fe200000108ac */
[----:B------:R-:W-:Y:S01]  /*45a0*/  MUFU.EX2 R57, R57 ;  /* 0x0000003900397308 */ /* 0x000fe20000000800 */
[----:B------:R-:W-:-:S02]  /*45b0*/  FFMA.FTZ R193, R202, c[0x0][0x23c], -R169 ;  /* 0x00008f00cac17a23 */ /* 0x000fc400000108a9 */
[----:B------:R-:W-:Y:S02]  /*45c0*/  FFMA.FTZ R196, R196, c[0x0][0x23c], -R169 ;  /* 0x00008f00c4c47a23 */ /* 0x000fe400000108a9 */
[----:B------:R-:W-:Y:S01]  /*45d0*/  FFMA.FTZ R197, R197, c[0x0][0x23c], -R172 ;  /* 0x00008f00c5c57a23 */ /* 0x000fe200000108ac */
[C---:B------:R-:W-:Y:S01]  /*45e0*/  HMMA.16816.F32 R104, R132.reuse, R112, RZ ;  /* 0x000000708468723c */ /* 0x040fe200000018ff */
[----:B------:R-:W-:Y:S01]  /*45f0*/  FADD.FTZ R54, R59, R54 ;  /* 0x000000363b367221 */ /* 0x000fe20000010000 */
[----:B------:R-:W1:Y:S01]  /*4600*/  MUFU.EX2 R52, R52 ;  /* 0x0000003400347308 */ /* 0x000e620000000800 */
[----:B-----5:R-:W-:Y:S01]  /*4610*/  F2FP.PACK_AB R138, R50, R55 ;  /* 0x00000037328a723e */ /* 0x020fe200000000ff */
[----:B------:R-:W-:Y:S02]  /*4620*/  FADD.FTZ R45, R48, R45 ;  /* 0x0000002d302d7221 */ /* 0x000fe40000010000 */
[----:B------:R-:W-:Y:S02]  /*4630*/  FADD.FTZ R44, R44, R51 ;  /* 0x000000332c2c7221 */ /* 0x000fe40000010000 */
[----:B------:R-:W-:Y:S01]  /*4640*/  HMMA.16816.F32 R116, R132, R124, RZ ;  /* 0x0000007c8474723c */ /* 0x000fe200000018ff */
[----:B------:R-:W-:Y:S01]  /*4650*/  FADD.FTZ R55, R55, R54 ;  /* 0x0000003637377221 */ /* 0x000fe20000010000 */
[----:B------:R-:W-:Y:S01]  /*4660*/  MUFU.EX2 R53, R53 ;  /* 0x0000003500357308 */ /* 0x000fe20000000800 */
[----:B------:R-:W-:-:S02]  /*4670*/  FADD.FTZ R46, R46, R45 ;  /* 0x0000002d2e2e7221 */ /* 0x000fc40000010000 */
[----:B------:R-:W-:Y:S02]  /*4680*/  FADD.FTZ R49, R49, R44 ;  /* 0x0000002c31317221 */ /* 0x000fe40000010000 */
[----:B------:R-:W-:Y:S01]  /*4690*/  FADD.FTZ R55, R50, R55 ;  /* 0x0000003732377221 */ /* 0x000fe20000010000 */
[C---:B--2---:R-:W-:Y:S01]  /*46a0*/  HMMA.16816.F32 R128, R132.reuse, R4, RZ ;  /* 0x000000048480723c */ /* 0x044fe200000018ff */
[----:B------:R-:W-:Y:S01]  /*46b0*/  FADD.FTZ R46, R39, R46 ;  /* 0x0000002e272e7221 */ /* 0x000fe20000010000 */
[----:B------:R-:W2:Y:S01]  /*46c0*/  MUFU.EX2 R42, R42 ;  /* 0x0000002a002a7308 */ /* 0x000ea20000000800 */
[----:B-1----:R-:W-:Y:S01]  /*46d0*/  F2FP.PACK_AB R137, R52, R57 ;  /* 0x000000393489723e */ /* 0x002fe200000000ff */
[----:B------:R-:W-:Y:S02]  /*46e0*/  FADD.FTZ R52, R57, R52 ;  /* 0x0000003439347221 */ /* 0x000fe40000010000 */
[----:B------:R-:W-:Y:S02]  /*46f0*/  FADD.FTZ R40, R40, R49 ;  /* 0x0000003128287221 */ /* 0x000fe40000010000 */
[----:B------:R-:W-:Y:S01]  /*4700*/  HMMA.16816.F32 R152, R132, R70, RZ ;  /* 0x000000468498723c */ /* 0x000fe200000018ff */
[--C-:B------:R-:W-:Y:S01]  /*4710*/  FFMA.FTZ R192, R192, c[0x0][0x23c], -R189.reuse ;  /* 0x00008f00c0c07a23 */ /* 0x100fe200000108bd */
[----:B------:R-:W-:Y:S01]  /*4720*/  MUFU.EX2 R43, R43 ;  /* 0x0000002b002b7308 */ /* 0x000fe20000000800 */
[----:B------:R-:W-:-:S02]  /*4730*/  FFMA.FTZ R185, R185, c[0x0][0x23c], -R189 ;  /* 0x00008f00b9b97a23 */ /* 0x000fc400000108bd */
[--C-:B------:R-:W-:Y:S02]  /*4740*/  FFMA.FTZ R190, R190, c[0x0][0x23c], -R189.reuse ;  /* 0x00008f00bebe7a23 */ /* 0x100fe400000108bd */
[----:B------:R-:W-:Y:S01]  /*4750*/  FFMA.FTZ R235, R188, c[0x0][0x23c], -R189 ;  /* 0x00008f00bceb7a23 */ /* 0x000fe200000108bd */
[C---:B------:R-:W-:Y:S01]  /*4760*/  HMMA.16816.F32 R80, R132.reuse, R86, RZ ;  /* 0x000000568450723c */ /* 0x040fe200000018ff */
[--C-:B------:R-:W-:Y:S01]  /*4770*/  FFMA.FTZ R184, R184, c[0x0][0x23c], -R181.reuse ;  /* 0x00008f00b8b87a23 */ /* 0x100fe200000108b5 */
[----:B--2---:R-:W-:Y:S01]  /*4780*/  F2FP.PACK_AB R139, R42, R53 ;  /* 0x000000352a8b723e */ /* 0x004fe200000000ff */
[----:B------:R-:W1:Y:S01]  /*4790*/  MUFU.EX2 R36, R36 ;  /* 0x0000002400247308 */ /* 0x000e620000000800 */
[----:B------:R-:W-:Y:S02]  /*47a0*/  FADD.FTZ R53, R53, R52 ;  /* 0x0000003435357221 */ /* 0x000fe40000010000 */
[----:B------:R-:W-:Y:S02]  /*47b0*/  FFMA.FTZ R180, R180, c[0x0][0x23c], -R181 ;  /* 0x00008f00b4b47a23 */ /* 0x000fe400000108b5 */
[----:B------:R-:W-:Y:S01]  /*47c0*/  HMMA.16816.F32 R96, R132, R102, RZ ;  /* 0x000000668460723c */ /* 0x000fe200000018ff */
[----:B------:R-:W-:-:S02]  /*47d0*/  FADD.FTZ R42, R42, R53 ;  /* 0x000000352a2a7221 */ /* 0x000fc40000010000 */
[----:B------:R-:W-:Y:S01]  /*47e0*/  MUFU.EX2 R37, R37 ;  /* 0x0000002500257308 */ /* 0x000fe20000000800 */
[----:B------:R-:W-:Y:S02]  /*47f0*/  FFMA.FTZ R233, R176, c[0x0][0x23c], -R181 ;  /* 0x00008f00b0e97a23 */ /* 0x000fe400000108b5 */
[--C-:B------:R-:W-:Y:S02]  /*4800*/  FFMA.FTZ R176, R177, c[0x0][0x23c], -R172.reuse ;  /* 0x00008f00b1b07a23 */ /* 0x100fe400000108ac */
[----:B------:R-:W-:Y:S01]  /*4810*/  HMMA.16816.F32 R108, R132, R114, RZ ;  /* 0x00000072846c723c */ /* 0x000fe200000018ff */
[--C-:B------:R-:W-:Y:S02]  /*4820*/  FFMA.FTZ R175, R175, c[0x0][0x23c], -R172.reuse ;  /* 0x00008f00afaf7a23 */ /* 0x100fe400000108ac */
[----:B------:R-:W-:Y:S01]  /*4830*/  MUFU.EX2 R2, R2 ;  /* 0x0000000200027308 */ /* 0x000fe20000000800 */
[----:B------:R-:W-:Y:S02]  /*4840*/  FFMA.FTZ R173, R173, c[0x0][0x23c], -R172 ;  /* 0x00008f00adad7a23 */ /* 0x000fe400000108ac */
[----:B------:R-:W-:-:S02]  /*4850*/  FFMA.FTZ R66, R66, c[0x0][0x23c], -R169 ;  /* 0x00008f0042427a23 */ /* 0x000fc400000108a9 */
[C---:B------:R-:W-:Y:S01]  /*4860*/  HMMA.16816.F32 R120, R132.reuse, R126, RZ ;  /* 0x0000007e8478723c */ /* 0x040fe200000018ff */
[----:B------:R-:W-:Y:S02]  /*4870*/  FFMA.FTZ R164, R164, c[0x0][0x23c], -R169 ;  /* 0x00008f00a4a47a23 */ /* 0x000fe400000108a9 */
[----:B------:R-:W-:Y:S05]  /*4880*/  MUFU.EX2 R41, R41 ;  /* 0x0000002900297308 */ /* 0x000fea0000000800 */
[----:B------:R-:W-:Y:S03]  /*4890*/  HMMA.16816.F32 R132, R132, R6, RZ ;  /* 0x000000068484723c */ /* 0x000fe600000018ff */
[----:B------:R-:W2:Y:S05]  /*48a0*/  MUFU.EX2 R0, R0 ;  /* 0x0000000000007308 */ /* 0x000eaa0000000800 */
[C---:B------:R-:W-:Y:S03]  /*48b0*/  HMMA.16816.F32 R160, R136.reuse, R68, RZ ;  /* 0x0000004488a0723c */ /* 0x040fe600000018ff */
[----:B------:R-:W-:Y:S05]  /*48c0*/  MUFU.EX2 R38, R38 ;  /* 0x0000002600267308 */ /* 0x000fea0000000800 */
[C---:B------:R-:W-:Y:S03]  /*48d0*/  HMMA.16816.F32 R72, R136.reuse, R84, RZ ;  /* 0x000000548848723c */ /* 0x040fe600000018ff */
[----:B------:R-:W5:Y:S05]  /*48e0*/  MUFU.EX2 R47, R47 ;  /* 0x0000002f002f7308 */ /* 0x000f6a0000000800 */
[C---:B------:R-:W-:Y:S03]  /*48f0*/  HMMA.16816.F32 R88, R136.reuse, R100, RZ ;  /* 0x000000648858723c */ /* 0x040fe600000018ff */
[----:B------:R-:W-:Y:S05]  /*4900*/  MUFU.EX2 R56, R56 ;  /* 0x0000003800387308 */ /* 0x000fea0000000800 */
[C---:B------:R-:W-:Y:S03]  /*4910*/  HMMA.16816.F32 R148, R136.reuse, R112, RZ ;  /* 0x000000708894723c */ /* 0x040fe600000018ff */
[----:B------:R-:W1:Y:S05]  /*4920*/  MUFU.EX2 R61, R61 ;  /* 0x0000003d003d7308 */ /* 0x000e6a0000000800 */
[C---:B------:R-:W-:Y:S03]  /*4930*/  HMMA.16816.F32 R144, R136.reuse, R124, RZ ;  /* 0x0000007c8890723c */ /* 0x040fe600000018ff */
[----:B------:R-:W-:Y:S05]  /*4940*/  MUFU.EX2 R58, R58 ;  /* 0x0000003a003a7308 */ /* 0x000fea0000000800 */
[C---:B------:R-:W-:Y:S03]  /*4950*/  HMMA.16816.F32 R68, R136.reuse, R70, RZ ;  /* 0x000000468844723c */ /* 0x040fe600000018ff */
[----:B------:R-:W-:Y:S05]  /*4960*/  MUFU.EX2 R63, R63 ;  /* 0x0000003f003f7308 */ /* 0x000fea0000000800 */
[C---:B------:R-:W-:Y:S03]  /*4970*/  HMMA.16816.F32 R84, R136.reuse, R86, RZ ;  /* 0x000000568854723c */ /* 0x040fe600000018ff */
[----:B------:R-:W-:Y:S05]  /*4980*/  MUFU.EX2 R65, R65 ;  /* 0x0000004100417308 */ /* 0x000fea0000000800 */
[C---:B------:R-:W-:Y:S03]  /*4990*/  HMMA.16816.F32 R100, R136.reuse, R102, RZ ;  /* 0x000000668864723c */ /* 0x040fe600000018ff */
[----:B------:R-:W1:Y:S05]  /*49a0*/  MUFU.EX2 R60, R60 ;  /* 0x0000003c003c7308 */ /* 0x000e6a0000000800 */
[C---:B------:R-:W-:Y:S03]  /*49b0*/  HMMA.16816.F32 R112, R136.reuse, R114, RZ ;  /* 0x000000728870723c */ /* 0x040fe600000018ff */
[----:B------:R-:W-:Y:S05]  /*49c0*/  MUFU.EX2 R62, R62 ;  /* 0x0000003e003e7308 */ /* 0x000fea0000000800 */
[C---:B------:R-:W-:Y:S03]  /*49d0*/  HMMA.16816.F32 R124, R136.reuse, R126, RZ ;  /* 0x0000007e887c723c */ /* 0x040fe600000018ff */
[----:B------:R-:W3:Y:S05]  /*49e0*/  MUFU.EX2 R67, R67 ;  /* 0x0000004300437308 */ /* 0x000eea0000000800 */
[C---:B------:R-:W-:Y:S03]  /*49f0*/  HMMA.16816.F32 R140, R136.reuse, R4, RZ ;  /* 0x00000004888c723c */ /* 0x040fe600000018ff */
[----:B------:R-:W-:Y:S04]  /*4a00*/  MUFU.EX2 R174, R174 ;  /* 0x000000ae00ae7308 */ /* 0x000fe80000000800 */
[----:B-1----:R-:W-:Y:S01]  /*4a10*/  F2FP.PACK_AB R4, R36, R43 ;  /* 0x0000002b2404723e */ /* 0x002fe200000000ff */
[----:B------:R-:W-:Y:S01]  /*4a20*/  HMMA.16816.F32 R136, R136, R6, RZ ;  /* 0x000000068888723c */ /* 0x000fe200000018ff */
[----:B--2---:R-:W-:Y:S01]  /*4a30*/  F2FP.PACK_AB R5, R0, R41 ;  /* 0x000000290005723e */ /* 0x004fe200000000ff */
[----:B------:R-:W-:Y:S01]  /*4a40*/  FADD.FTZ R43, R43, R46 ;  /* 0x0000002e2b2b7221 */ /* 0x000fe20000010000 */
[----:B------:R-:W1:Y:S01]  /*4a50*/  MUFU.EX2 R179, R179 ;  /* 0x000000b300b37308 */ /* 0x000e620000000800 */
[----:B------:R-:W-:-:S02]  /*4a60*/  FADD.FTZ R41, R41, R40 ;  /* 0x0000002829297221 */ /* 0x000fc40000010000 */
[----:B------:R-:W-:Y:S01]  /*4a70*/  FADD.FTZ R36, R36, R43 ;  /* 0x0000002b24247221 */ /* 0x000fe20000010000 */
[----:B------:R-:W-:Y:S01]  /*4a80*/  F2FP.PACK_AB R6, R2, R37 ;  /* 0x000000250206723e */ /* 0x000fe200000000ff */
[----:B------:R-:W-:Y:S01]  /*4a90*/  FADD.FTZ R41, R0, R41 ;  /* 0x0000002900297221 */ /* 0x000fe20000010000 */
[----:B-----5:R-:W-:Y:S01]  /*4aa0*/  F2FP.PACK_AB R7, R47, R38 ;  /* 0x000000262f07723e */ /* 0x020fe200000000ff */
[----:B------:R-:W-:Y:S01]  /*4ab0*/  FADD.FTZ R37, R37, R36 ;  /* 0x0000002425257221 */ /* 0x000fe20000010000 */
[----:B------:R-:W-:Y:S01]  /*4ac0*/  MUFU.EX2 R178, R178 ;  /* 0x000000b200b27308 */ /* 0x000fe20000000800 */
[----:B------:R-:W-:Y:S02]  /*4ad0*/  FADD.FTZ R38, R38, R41 ;  /* 0x0000002926267221 */ /* 0x000fe40000010000 */
[----:B------:R-:W-:Y:S02]  /*4ae0*/  FADD.FTZ R37, R2, R37 ;  /* 0x0000002502257221 */ /* 0x000fe40000010000 */
[----:B------:R-:W-:Y:S01]  /*4af0*/  HMMA.16816.F32 R156, R4, R24, R156 ;  /* 0x00000018049c723c */ /* 0x000fe2000000189c */
[----:B------:R-:W-:-:S02]  /*4b00*/  FADD.FTZ R47, R47, R38 ;  /* 0x000000262f2f7221 */ /* 0x000fc40000010000 */
[----:B------:R-:W2:Y:S05]  /*4b10*/  MUFU.EX2 R183, R183 ;  /* 0x000000b700b77308 */ /* 0x000eaa0000000800 */
[C---:B------:R-:W-:Y:S03]  /*4b20*/  HMMA.16816.F32 R76, R4.reuse, R20, R76 ;  /* 0x00000014044c723c */ /* 0x040fe6000000184c */
[----:B------:R-:W-:Y:S05]  /*4b30*/  MUFU.EX2 R187, R187 ;  /* 0x000000bb00bb7308 */ /* 0x000fea0000000800 */
[C---:B------:R-:W-:Y:S03]  /*4b40*/  HMMA.16816.F32 R92, R4.reuse, R16, R92 ;  /* 0x00000010045c723c */ /* 0x040fe6000000185c */
[----:B------:R-:W5:Y:S05]  /*4b50*/  MUFU.EX2 R186, R186 ;  /* 0x000000ba00ba7308 */ /* 0x000f6a0000000800 */
[C---:B------:R-:W-:Y:S03]  /*4b60*/  HMMA.16816.F32 R104, R4.reuse, R12, R104 ;  /* 0x0000000c0468723c */ /* 0x040fe60000001868 */
[----:B------:R-:W-:Y:S05]  /*4b70*/  MUFU.EX2 R191, R191 ;  /* 0x000000bf00bf7308 */ /* 0x000fea0000000800 */
[C---:B---3--:R-:W-:Y:S03]  /*4b80*/  HMMA.16816.F32 R116, R4.reuse, R8, R116 ;  /* 0x000000080474723c */ /* 0x048fe60000001874 */
[----:B------:R-:W-:Y:S05]  /*4b90*/  MUFU.EX2 R194, R194 ;  /* 0x000000c200c27308 */ /* 0x000fea0000000800 */
[C---:B------:R-:W-:Y:S03]  /*4ba0*/  HMMA.16816.F32 R128, R4.reuse, R32, R128 ;  /* 0x000000200480723c */ /* 0x040fe60000001880 */
        /* <DEDUP_REMOVED lines=11> */
[----:B------:R-:W-:Y:S03]  /*4c60*/  HMMA.16816.F32 R132, R4, R34, R132 ;  /* 0x000000220484723c */ /* 0x000fe60000001884 */
[----:B------:R-:W-:Y:S04]  /*4c70*/  MUFU.EX2 R184, R184 ;  /* 0x000000b800b87308 */ /* 0x000fe80000000800 */
[----:B------:R-:W-:Y:S01]  /*4c80*/  F2FP.PACK_AB R4, R61, R56 ;  /* 0x000000383d04723e */ /* 0x000fe200000000ff */
[----:B------:R-:W-:Y:S01]  /*4c90*/  FADD.FTZ R56, R56, R55 ;  /* 0x0000003738387221 */ /* 0x000fe20000010000 */
[C---:B------:R-:W-:Y:S01]  /*4ca0*/  F2FP.PACK_AB R5, R60.reuse, R65 ;  /* 0x000000413c05723e */ /* 0x040fe200000000ff */
[----:B------:R-:W-:Y:S01]  /*4cb0*/  FADD.FTZ R65, R65, R42 ;  /* 0x0000002a41417221 */ /* 0x000fe20000010000 */
[----:B------:R-:W-:Y:S01]  /*4cc0*/  F2FP.PACK_AB R6, R63, R58 ;  /* 0x0000003a3f06723e */ /* 0x000fe200000000ff */
[----:B------:R-:W-:Y:S01]  /*4cd0*/  FADD.FTZ R61, R61, R56 ;  /* 0x000000383d3d7221 */ /* 0x000fe20000010000 */
[----:B------:R-:W-:Y:S01]  /*4ce0*/  F2FP.PACK_AB R7, R67, R62 ;  /* 0x0000003e4307723e */ /* 0x000fe200000000ff */
[----:B------:R-:W-:Y:S01]  /*4cf0*/  FADD.FTZ R65, R60, R65 ;  /* 0x000000413c417221 */ /* 0x000fe20000010000 */
[----:B------:R-:W-:Y:S01]  /*4d00*/  MUFU.EX2 R180, R180 ;  /* 0x000000b400b47308 */ /* 0x000fe20000000800 */
[----:B------:R-:W-:-:S02]  /*4d10*/  FADD.FTZ R58, R58, R61 ;  /* 0x0000003d3a3a7221 */ /* 0x000fc40000010000 */
[----:B------:R-:W-:Y:S02]  /*4d20*/  FADD.FTZ R62, R62, R65 ;  /* 0x000000413e3e7221 */ /* 0x000fe40000010000 */
[----:B------:R-:W-:Y:S01]  /*4d30*/  HMMA.16816.F32 R160, R4, R24, R160 ;  /* 0x0000001804a0723c */ /* 0x000fe200000018a0 */
[----:B------:R-:W-:Y:S02]  /*4d40*/  FADD.FTZ R58, R63, R58 ;  /* 0x0000003a3f3a7221 */ /* 0x000fe40000010000 */
[----:B------:R-:W-:Y:S01]  /*4d50*/  MUFU.EX2 R233, R233 ;  /* 0x000000e900e97308 */ /* 0x000fe20000000800 */
[----:B------:R-:W-:-:S04]  /*4d60*/  FADD.FTZ R62, R67, R62 ;  /* 0x0000003e433e7221 */ /* 0x000fc80000010000 */
        /* <DEDUP_REMOVED lines=8> */
[C---:B------:R-:W-:Y:S01]  /*4df0*/  HMMA.16816.F32 R68, R4.reuse, R26, R68 ;  /* 0x0000001a0444723c */ /* 0x040fe20000001844 */
[----:B------:R-:W3:Y:S02]  /*4e00*/  LDSM.16.MT88.4 R24, [R212+0x9800] ;  /* 0x00980000d418783b */ /* 0x000ee40000004200 */
[----:B------:R-:W-:Y:S05]  /*4e10*/  MUFU.EX2 R164, R164 ;  /* 0x000000a400a47308 */ /* 0x000fea0000000800 */
[C---:B------:R-:W-:Y:S01]  /*4e20*/  HMMA.16816.F32 R84, R4.reuse, R22, R84 ;  /* 0x000000160454723c */ /* 0x040fe20000001854 */
[----:B------:R-:W1:Y:S07]  /*4e30*/  LDSM.16.MT88.4 R20, [R214+0xa800] ;  /* 0x00a80000d614783b */ /* 0x000e6e0000004200 */
[C---:B------:R-:W-:Y:S01]  /*4e40*/  HMMA.16816.F32 R100, R4.reuse, R18, R100 ;  /* 0x000000120464723c */ /* 0x040fe20000001864 */
[----:B------:R-:W2:Y:S07]  /*4e50*/  LDSM.16.MT88.4 R16, [R212+0xa800] ;  /* 0x00a80000d410783b */ /* 0x000eae0000004200 */
[C---:B------:R-:W-:Y:S01]  /*4e60*/  HMMA.16816.F32 R112, R4.reuse, R14, R112 ;  /* 0x0000000e0470723c */ /* 0x040fe20000001870 */
[----:B------:R-:W3:Y:S07]  /*4e70*/  LDSM.16.MT88.4 R12, [R214+0xb800] ;  /* 0x00b80000d60c783b */ /* 0x000eee0000004200 */
[C---:B------:R-:W-:Y:S01]  /*4e80*/  HMMA.16816.F32 R124, R4.reuse, R10, R124 ;  /* 0x0000000a047c723c */ /* 0x040fe2000000187c */
[----:B------:R-:W3:Y:S07]  /*4e90*/  LDSM.16.MT88.4 R8, [R212+0xb800] ;  /* 0x00b80000d408783b */ /* 0x000eee0000004200 */
[C---:B------:R-:W-:Y:S07]  /*4ea0*/  HMMA.16816.F32 R140, R4.reuse, R32, R140 ;  /* 0x00000020048c723c */ /* 0x040fee000000188c */
[--C-:B------:R-:W-:Y:S01]  /*4eb0*/  FFMA.FTZ R32, R206, c[0x0][0x23c], -R189.reuse ;  /* 0x00008f00ce207a23 */ /* 0x100fe200000108bd */
[----:B------:R-:W-:Y:S01]  /*4ec0*/  HMMA.16816.F32 R136, R4, R34, R136 ;  /* 0x000000220488723c */ /* 0x000fe20000001888 */
[----:B------:R-:W-:Y:S01]  /*4ed0*/  FFMA.FTZ R33, R204, c[0x0][0x23c], -R189 ;  /* 0x00008f00cc217a23 */ /* 0x000fe200000108bd */
[----:B------:R-:W-:Y:S01]  /*4ee0*/  MUFU.EX2 R34, R197 ;  /* 0x000000c500227308 */ /* 0x000fe20000000800 */
[----:B------:R-:W-:-:S04]  /*4ef0*/  FFMA.FTZ R189, R182, c[0x0][0x23c], -R181 ;  /* 0x00008f00b6bd7a23 */ /* 0x000fc800000108b5 */
[--C-:B------:R-:W-:Y:S01]  /*4f00*/  FFMA.FTZ R35, R195, c[0x0][0x23c], -R172.reuse ;  /* 0x00008f00c3237a23 */ /* 0x100fe200000108ac */
[----:B-1----:R-:W-:Y:S01]  /*4f10*/  F2FP.PACK_AB R4, R179, R174 ;  /* 0x000000aeb304723e */ /* 0x002fe200000000ff */
[--C-:B------:R-:W-:Y:S01]  /*4f20*/  FFMA.FTZ R195, R198, c[0x0][0x23c], -R169.reuse ;  /* 0x00008f00c6c37a23 */ /* 0x100fe200000108a9 */
[----:B------:R-:W-:Y:S01]  /*4f30*/  MUFU.EX2 R32, R32 ;  /* 0x0000002000207308 */ /* 0x000fe20000000800 */
[--C-:B------:R-:W-:Y:S01]  /*4f40*/  FFMA.FTZ R198, R200, c[0x0][0x23c], -R169.reuse ;  /* 0x00008f00c8c67a23 */ /* 0x100fe200000108a9 */
[----:B--2---:R-:W-:Y:S01]  /*4f50*/  F2FP.PACK_AB R5, R183, R178 ;  /* 0x000000b2b705723e */ /* 0x004fe200000000ff */
[----:B------:R-:W-:Y:S01]  /*4f60*/  FFMA.FTZ R172, R171, c[0x0][0x23c], -R172 ;  /* 0x00008f00abac7a23 */ /* 0x000fe200000108ac */
[----:B-----5:R-:W-:Y:S01]  /*4f70*/  F2FP.PACK_AB R7, R186, R187 ;  /* 0x000000bbba07723e */ /* 0x020fe200000000ff */
[--C-:B------:R-:W-:Y:S02]  /*4f80*/  FFMA.FTZ R171, R170, c[0x0][0x23c], -R169.reuse ;  /* 0x00008f00aaab7a23 */ /* 0x100fe400000108a9 */
[----:B------:R-:W-:Y:S01]  /*4f90*/  FFMA.FTZ R169, R64, c[0x0][0x23c], -R169 ;  /* 0x00008f0040a97a23 */ /* 0x000fe200000108a9 */
[----:B------:R-:W1:Y:S01]  /*4fa0*/  MUFU.EX2 R33, R33 ;  /* 0x0000002100217308 */ /* 0x000e620000000800 */
[----:B------:R-:W-:-:S02]  /*4fb0*/  FADD.FTZ R174, R174, R37 ;  /* 0x00000025aeae7221 */ /* 0x000fc40000010000 */
[----:B------:R-:W-:Y:S02]  /*4fc0*/  FADD.FTZ R178, R178, R47 ;  /* 0x0000002fb2b27221 */ /* 0x000fe40000010000 */
[----:B------:R-:W-:Y:S02]  /*4fd0*/  FADD.FTZ R179, R179, R174 ;  /* 0x000000aeb3b37221 */ /* 0x000fe40000010000 */
[----:B------:R-:W-:Y:S01]  /*4fe0*/  FADD.FTZ R178, R183, R178 ;  /* 0x000000b2b7b27221 */ /* 0x000fe20000010000 */
[----:B------:R-:W2:Y:S03]  /*4ff0*/  MUFU.EX2 R35, R35 ;  /* 0x0000002300237308 */ /* 0x000ea60000000800 */
[----:B------:R-:W-:-:S04]  /*5000*/  FADD.FTZ R187, R187, R178 ;  /* 0x000000b2bbbb7221 */ /* 0x000fc80000010000 */
[----:B------:R-:W-:Y:S01]  /*5010*/  FADD.FTZ R187, R186, R187 ;  /* 0x000000bbbabb7221 */ /* 0x000fe20000010000 */
[----:B------:R-:W-:Y:S01]  /*5020*/  MUFU.EX2 R195, R195 ;  /* 0x000000c300c37308 */ /* 0x000fe20000000800 */
[----:B-1----:R-:W-:Y:S01]  /*5030*/  F2FP.PACK_AB R6, R33, R32 ;  /* 0x000000202106723e */ /* 0x002fe200000000ff */
[----:B------:R-:W-:-:S04]  /*5040*/  FADD.FTZ R32, R32, R179 ;  /* 0x000000b320207221 */ /* 0x000fc80000010000 */
[----:B------:R-:W-:Y:S02]  /*5050*/  FADD.FTZ R33, R33, R32 ;  /* 0x0000002021217221 */ /* 0x000fe40000010000 */
[----:B------:R-:W1:Y:S01]  /*5060*/  MUFU.EX2 R198, R198 ;  /* 0x000000c600c67308 */ /* 0x000e620000000800 */
[C---:B----4-:R-:W-:Y:S07]  /*5070*/  HMMA.16816.F32 R156, R4.reuse, R28, R156 ;  /* 0x0000001c049c723c */ /* 0x050fee000000189c */
[----:B------:R-:W4:Y:S01]  /*5080*/  MUFU.EX2 R189, R189 ;  /* 0x000000bd00bd7308 */ /* 0x000f220000000800 */
[C---:B---3--:R-:W-:Y:S07]  /*5090*/  HMMA.16816.F32 R76, R4.reuse, R24, R76 ;  /* 0x00000018044c723c */ /* 0x048fee000000184c */
[----:B------:R-:W3:Y:S01]  /*50a0*/  MUFU.EX2 R171, R171 ;  /* 0x000000ab00ab7308 */ /* 0x000ee20000000800 */
[C---:B------:R-:W-:Y:S07]  /*50b0*/  HMMA.16816.F32 R92, R4.reuse, R20, R92 ;  /* 0x00000014045c723c */ /* 0x040fee000000185c */
[----:B------:R-:W5:Y:S01]  /*50c0*/  MUFU.EX2 R172, R172 ;  /* 0x000000ac00ac7308 */ /* 0x000f620000000800 */
[C---:B------:R-:W-:Y:S07]  /*50d0*/  HMMA.16816.F32 R104, R4.reuse, R16, R104 ;  /* 0x000000100468723c */ /* 0x040fee0000001868 */
[----:B------:R-:W1:Y:S01]  /*50e0*/  MUFU.EX2 R169, R169 ;  /* 0x000000a900a97308 */ /* 0x000e620000000800 */
        /* <DEDUP_REMOVED lines=14> */
[----:B-1----:R-:W-:Y:S01]  /*51d0*/  F2FP.PACK_AB R7, R198, R195 ;  /* 0x000000c3c607723e */ /* 0x002fe200000000ff */
        /* <DEDUP_REMOVED lines=25> */
[----:B----4-:R-:W-:Y:S01]  /*5370*/  F2FP.PACK_AB R5, R189, R184 ;  /* 0x000000b8bd05723e */ /* 0x010fe200000000ff */
        /* <DEDUP_REMOVED lines=25> */
[----:B-----5:R-:W-:Y:S01]  /*5510*/  F2FP.PACK_AB R6, R172, R173 ;  /* 0x000000adac06723e */ /* 0x020fe200000000ff */
        /* <DEDUP_REMOVED lines=19> */
[----:B------:R-:W-:Y:S11]  /*5650*/  @!P0 BRA `(.L_x_67) ;  /* 0x000077b000008947 */ /* 0x000ff60003800000 */
[----:B------:R-:W-:-:S04]  /*5660*/  DEPBAR.LE SB0, 0x0 ;  /* 0x000080000000791a */ /* 0x000fc80000000000 */
[----:B------:R-:W-:Y:S01]  /*5670*/  UIADD3 UR4, UR8, -0x2, URZ ;  /* 0xfffffffe08047890 */ /* 0x000fe2000fffe03f */
[----:B------:R-:W-:Y:S01]  /*5680*/  ISETP.GE.AND P4, PT, R228, c[0x0][0x220], PT ;  /* 0x00008800e4007a0c */ /* 0x000fe20003f86270 */
[----:B------:R-:W-:Y:S01]  /*5690*/  BAR.SYNC.DEFER_BLOCKING 0x0 ;  /* 0x0000000000007b1d */ /* 0x000fe20000010000 */
[----:B------:R-:W-:Y:S01]  /*56a0*/  ISETP.GE.AND P3, PT, R223, c[0x0][0x220], PT ;  /* 0x00008800df007a0c */ /* 0x000fe20003f66270 */
[----:B------:R-:W-:Y:S01]  /*56b0*/  USHF.R.S32.HI UR13, URZ, 0x1f, UR4 ;  /* 0x0000001f3f0d7899 */ /* 0x000fe20008011404 */
[----:B------:R-:W-:Y:S01]  /*56c0*/  ISETP.GE.AND P2, PT, R222, c[0x0][0x220], PT ;  /* 0x00008800de007a0c */ /* 0x000fe20003f46270 */
[----:B------:R-:W-:Y:S01]  /*56d0*/  UIMAD UR5, UR11, UR4, URZ ;  /* 0x000000040b0572a4 */ /* 0x000fe2000f8e023f */
[----:B------:R-:W-:Y:S01]  /*56e0*/  IMAD.WIDE.U32 R4, R218, UR4, R244 ;  /* 0x00000004da047c25 */ /* 0x000fe2000f8e00f4 */
[----:B------:R-:W-:Y:S02]  /*56f0*/  UIADD3 UR19, UR8, -0x2, URZ ;  /* 0xfffffffe08137890 */ /* 0x000fe4000fffe03f */
[----:B------:R-:W-:-:S02]  /*5700*/  UIMAD UR5, UR13, UR14, UR5 ;  /* 0x0000000e0d0572a4 */ /* 0x000fc4000f8e0205 */
[----:B------:R-:W-:Y:S02]  /*5710*/  UISETP.GE.AND UP0, UPT, UR8, 0x3, UPT ;  /* 0x000000030800788c */ /* 0x000fe4000bf06270 */
[C---:B------:R-:W-:Y:S02]  /*5720*/  @!P4 LEA R12, P6, R4.reuse, c[0x0][0x170], 0x1 ;  /* 0x00005c00040cca11 */ /* 0x040fe400078c08ff */
[----:B------:R-:W-:Y:S02]  /*5730*/  IADD3 R0, R5, UR5, RZ ;  /* 0x0000000505007c10 */ /* 0x000fe4000fffe0ff */
[C---:B------:R-:W-:Y:S02]  /*5740*/  @!P3 LEA R6, P1, R4.reuse, c[0x0][0x170], 0x1 ;  /* 0x00005c000406ba11 */ /* 0x040fe400078208ff */
[C---:B------:R-:W-:Y:S02]  /*5750*/  @!P2 LEA R8, P0, R4.reuse, c[0x0][0x170], 0x1 ;  /* 0x00005c000408aa11 */ /* 0x040fe400078008ff */
[----:B------:R-:W-:-:S02]  /*5760*/  IADD3 R5, P5, R4, UR12, RZ ;  /* 0x0000000c04057c10 */ /* 0x000fc4000ffbe0ff */
[C-C-:B------:R-:W-:Y:S02]  /*5770*/  @!P4 LEA.HI.X R13, R4.reuse, c[0x0][0x174], R0.reuse, 0x1, P6 ;  /* 0x00005d00040dca11 */ /* 0x140fe400030f0c00 */
[C-C-:B------:R-:W-:Y:S01]  /*5780*/  @!P3 LEA.HI.X R7, R4.reuse, c[0x0][0x174], R0.reuse, 0x1, P1 ;  /* 0x00005d000407ba11 */ /* 0x140fe200008f0c00 */
[----:B------:R-:W-:Y:S01]  /*5790*/  @P4 STS [R221+0x9000], RZ ;  /* 0x009000ffdd004388 */ /* 0x000fe20000000800 */
[----:B------:R-:W-:Y:S02]  /*57a0*/  @!P2 LEA.HI.X R9, R4, c[0x0][0x174], R0, 0x1, P0 ;  /* 0x00005d000409aa11 */ /* 0x000fe400000f0c00 */
[C---:B------:R-:W-:Y:S01]  /*57b0*/  @!P4 LEA R10, P0, R5.reuse, c[0x0][0x170], 0x1 ;  /* 0x00005c00050aca11 */ /* 0x040fe200078008ff */
[----:B------:R-:W-:Y:S01]  /*57c0*/  @P4 STS [R221+0x9004], RZ ;  /* 0x009004ffdd004388 */ /* 0x000fe20000000800 */
[----:B------:R-:W-:Y:S02]  /*57d0*/  IADD3.X R0, R0, UR18, RZ, P5, !PT ;  /* 0x0000001200007c10 */ /* 0x000fe4000affe4ff */
[C---:B------:R-:W-:Y:S01]  /*57e0*/  @!P3 LEA R16, P5, R5.reuse, c[0x0][0x170], 0x1 ;  /* 0x00005c000510ba11 */ /* 0x040fe200078a08ff */
[----:B------:R-:W-:Y:S01]  /*57f0*/  @P4 STS.64 [R221+0x9008], RZ ;  /* 0x009008ffdd004388 */ /* 0x000fe20000000a00 */
[----:B------:R-:W-:-:S02]  /*5800*/  @!P2 LEA R14, P1, R5, c[0x0][0x170], 0x1 ;  /* 0x00005c00050eaa11 */ /* 0x000fc400078208ff */
[C-C-:B------:R-:W-:Y:S01]  /*5810*/  @!P4 LEA.HI.X R11, R5.reuse, c[0x0][0x174], R0.reuse, 0x1, P0 ;  /* 0x00005d00050bca11 */ /* 0x140fe200000f0c00 */
[----:B------:R-:W-:Y:S01]  /*5820*/  @!PT LDS RZ, [RZ] ;  /* 0x00000000fffff984 */ /* 0x000fe20000000800 */
[----:B------:R-:W-:Y:S01]  /*5830*/  @!PT LDS RZ, [RZ] ;  /* 0x00000000fffff984 */ /* 0x000fe20000000800 */
[----:B------:R-:W-:Y:S01]  /*5840*/  @!PT LDS RZ, [RZ] ;  /* 0x00000000fffff984 */ /* 0x000fe20000000800 */
[----:B------:R1:W-:Y:S01]  /*5850*/  @!P4 LDGSTS.E.BYPASS.LTC128B.128 [R221+0x9000], [R12.64] ;  /* 0x090000000cddcfae */ /* 0x0003e2000b901d50 */
[C-C-:B------:R-:W-:Y:S02]  /*5860*/  @!P3 LEA.HI.X R17, R5.reuse, c[0x0][0x174], R0.reuse, 0x1, P5 ;  /* 0x00005d000511ba11 */ /* 0x140fe400028f0c00 */
[----:B------:R-:W-:Y:S01]  /*5870*/  @!P2 LEA.HI.X R15, R5, c[0x0][0x174], R0, 0x1, P1 ;  /* 0x00005d00050faa11 */ /* 0x000fe200008f0c00 */
[----:B------:R-:W-:Y:S04]  /*5880*/  @P3 STS.128 [R221+0xa000], RZ ;  /* 0x00a000ffdd003388 */ /* 0x000fe80000000c00 */
[----:B------:R-:W-:Y:S01]  /*5890*/  @!PT LDS RZ, [RZ] ;  /* 0x00000000fffff984 */ /* 0x000fe20000000800 */
[----:B------:R-:W-:Y:S01]  /*58a0*/  @!PT LDS RZ, [RZ] ;  /* 0x00000000fffff984 */ /* 0x000fe20000000800 */
[----:B------:R-:W-:Y:S01]  /*58b0*/  @!PT LDS RZ, [RZ] ;  /* 0x00000000fffff984 */ /* 0x000fe20000000800 */
[----:B------:R2:W-:Y:S04]  /*58c0*/  @!P3 LDGSTS.E.BYPASS.LTC128B.128 [R221+0xa000], [R6.64+0x40] ;  /* 0x0a00004006ddbfae */ /* 0x0005e8000b901d50 */
        /* <DEDUP_REMOVED lines=9> */
[----:B------:R3:W-:Y:S04]  /*5960*/  @!P4 LDGSTS.E.BYPASS.LTC128B.128 [R221+0x9800], [R10.64] ;  /* 0x098000000addcfae */ /* 0x0007e8000b901d50 */
        /* <DEDUP_REMOVED lines=9> */
[----:B------:R1:W-:Y:S01]  /*5a00*/  @!P2 LDGSTS.E.BYPASS.LTC128B.128 [R221+0xb800], [R14.64+0x80] ;  /* 0x0b8000800eddafae */ /* 0x0003e2000b901d50 */
[----:B------:R-:W-:-:S03]  /*5a10*/  ULDC.64 UR16, c[0x0][0x118] ;  /* 0x0000460000107ab9 */ /* 0x000fc60000000a00 */
[----:B------:R-:W-:Y:S04]  /*5a20*/  LDSM.16.M88.4 R188, [R216+0x6000] ;  /* 0x00600000d8bc783b */ /* 0x000fe80000000200 */
[----:B--2---:R-:W2:Y:S04]  /*5a30*/  LDSM.16.M88.4 R4, [R217+0x1000] ;  /* 0x00100000d904783b */ /* 0x004ea80000000200 */
[----:B------:R-:W5:Y:S04]  /*5a40*/  LDSM.16.M88.4 R180, [R216+0x6400] ;  /* 0x00640000d8b4783b */ /* 0x000f680000000200 */
[----:B------:R-:W4:Y:S04]  /*5a50*/  LDSM.16.M88.4 R172, [R216+0x6800] ;  /* 0x00680000d8ac783b */ /* 0x000f280000000200 */
[----:B------:R-:W3:Y:S04]  /*5a60*/  LDSM.16.M88.4 R36, [R216+0x6c00] ;  /* 0x006c0000d824783b */ /* 0x000ee80000000200 */
[----:B------:R-:W1:Y:S04]  /*5a70*/  LDSM.16.M88.4 R60, [R217] ;  /* 0x00000000d93c783b */ /* 0x000e680000000200 */
[----:B------:R-:W-:Y:S04]  /*5a80*/  LDSM.16.M88.4 R56, [R213+0x6000] ;  /* 0x00600000d538783b */ /* 0x000fe80000000200 */
[----:B------:R-:W1:Y:S04]  /*5a90*/  LDSM.16.M88.4 R240, [R215+0x1000] ;  /* 0x00100000d7f0783b */ /* 0x000e680000000200 */
[----:B------:R-:W1:Y:S04]  /*5aa0*/  LDSM.16.M88.4 R52, [R213+0x6400] ;  /* 0x00640000d534783b */ /* 0x000e680000000200 */
[----:B------:R-:W1:Y:S04]  /*5ab0*/  LDSM.16.M88.4 R48, [R213+0x6800] ;  /* 0x00680000d530783b */ /* 0x000e680000000200 */
[----:B------:R-:W1:Y:S01]  /*5ac0*/  LDSM.16.M88.4 R44, [R213+0x6c00] ;  /* 0x006c0000d52c783b */ /* 0x000e620000000200 */
[C---:B--2---:R-:W-:Y:S03]  /*5ad0*/  HMMA.16816.F32 R32, R4.reuse, R188, RZ ;  /* 0x000000bc0420723c */ /* 0x044fe600000018ff */
[----:B------:R-:W2:Y:S04]  /*5ae0*/  LDSM.16.M88.4 R40, [R215] ;  /* 0x00000000d728783b */ /* 0x000ea80000000200 */
[----:B------:R-:W-:Y:S01]  /*5af0*/  LDSM.16.M88.4 R208, [R216+0x7000] ;  /* 0x00700000d8d0783b */ /* 0x000fe20000000200 */
[C---:B------:R-:W-:Y:S03]  /*5b00*/  HMMA.16816.F32 R28, R4.reuse, R190, RZ ;  /* 0x000000be041c723c */ /* 0x040fe600000018ff */
[----:B------:R-:W-:Y:S04]  /*5b10*/  LDSM.16.M88.4 R204, [R216+0x7400] ;  /* 0x00740000d8cc783b */ /* 0x000fe80000000200 */
[----:B------:R-:W-:Y:S01]  /*5b20*/  LDSM.16.M88.4 R200, [R216+0x7800] ;  /* 0x00780000d8c8783b */ /* 0x000fe20000000200 */
[C---:B-----5:R-:W-:Y:S03]  /*5b30*/  HMMA.16816.F32 R24, R4.reuse, R180, RZ ;  /* 0x000000b40418723c */ /* 0x060fe600000018ff */
[----:B------:R-:W-:Y:S04]  /*5b40*/  LDSM.16.M88.4 R196, [R216+0x7c00] ;  /* 0x007c0000d8c4783b */ /* 0x000fe80000000200 */
[----:B------:R-:W0:Y:S01]  /*5b50*/  LDGDEPBAR ;  /* 0x00000000000079af */ /* 0x000e220000000000 */
[C---:B----4-:R-:W-:Y:S08]  /*5b60*/  HMMA.16816.F32 R16, R4.reuse, R172, RZ ;  /* 0x000000ac0410723c */ /* 0x050ff000000018ff */
[C---:B---3--:R-:W-:Y:S08]  /*5b70*/  HMMA.16816.F32 R8, R4.reuse, R36, RZ ;  /* 0x000000240408723c */ /* 0x048ff000000018ff */
[C---:B------:R-:W-:Y:S08]  /*5b80*/  HMMA.16816.F32 R20, R4.reuse, R182, RZ ;  /* 0x000000b60414723c */ /* 0x040ff000000018ff */
[C---:B-1----:R-:W-:Y:S08]  /*5b90*/  HMMA.16816.F32 R12, R4.reuse, R174, RZ ;  /* 0x000000ae040c723c */ /* 0x042ff000000018ff */
        /* <DEDUP_REMOVED lines=18> */
[----:B------:R-:W3:Y:S07]  /*5cc0*/  LDSM.16.M88.4 R240, [R217+0x2000] ;  /* 0x00200000d9f0783b */ /* 0x000eee0000000200 */
[C---:B--2---:R-:W-:Y:S08]  /*5cd0*/  HMMA.16816.F32 R184, R40.reuse, R52, R184 ;  /* 0x0000003428b8723c */ /* 0x044ff000000018b8 */
[C---:B------:R-:W-:Y:S01]  /*5ce0*/  HMMA.16816.F32 R180, R40.reuse, R54, R180 ;  /* 0x0000003628b4723c */ /* 0x040fe200000018b4 */
[----:B------:R-:W-:Y:S07]  /*5cf0*/  LDSM.16.M88.4 R52, [R215+0x3000] ;  /* 0x00300000d734783b */ /* 0x000fee0000000200 */
[C---:B------:R-:W-:Y:S08]  /*5d00*/  HMMA.16816.F32 R192, R40.reuse, R56, R192 ;  /* 0x0000003828c0723c */ /* 0x040ff000000018c0 */
[C---:B------:R-:W-:Y:S01]  /*5d10*/  HMMA.16816.F32 R188, R40.reuse, R58, R188 ;  /* 0x0000003a28bc723c */ /* 0x040fe200000018bc */
[----:B------:R-:W-:Y:S07]  /*5d20*/  LDSM.16.M88.4 R56, [R215+0x2000] ;  /* 0x00200000d738783b */ /* 0x000fee0000000200 */
[C---:B------:R-:W-:Y:S08]  /*5d30*/  HMMA.16816.F32 R176, R40.reuse, R48, R176 ;  /* 0x0000003028b0723c */ /* 0x040ff000000018b0 */
[C---:B------:R-:W-:Y:S08]  /*5d40*/  HMMA.16816.F32 R64, R40.reuse, R44, R64 ;  /* 0x0000002c2840723c */ /* 0x040ff00000001840 */
[C---:B------:R-:W-:Y:S01]  /*5d50*/  HMMA.16816.F32 R172, R40.reuse, R50, R172 ;  /* 0x0000003228ac723c */ /* 0x040fe200000018ac */
[----:B------:R-:W2:Y:S07]  /*5d60*/  LDSM.16.M88.4 R48, [R213+0x7000] ;  /* 0x00700000d530783b */ /* 0x000eae0000000200 */
[----:B------:R-:W-:Y:S01]  /*5d70*/  HMMA.16816.F32 R60, R40, R46, R60 ;  /* 0x0000002e283c723c */ /* 0x000fe2000000183c */
[----:B------:R-:W4:Y:S04]  /*5d80*/  LDSM.16.M88.4 R44, [R213+0x7400] ;  /* 0x00740000d52c783b */ /* 0x000f280000000200 */
[----:B------:R-:W5:Y:S03]  /*5d90*/  LDSM.16.M88.4 R40, [R213+0x7800] ;  /* 0x00780000d528783b */ /* 0x000f660000000200 */
        /* <DEDUP_REMOVED lines=9> */
[C---:B---3--:R-:W-:Y:S08]  /*5e30*/  HMMA.16816.F32 R184, R240.reuse, R204, R184 ;  /* 0x000000ccf0b8723c */ /* 0x048ff000000018b8 */
[C---:B------:R-:W-:Y:S01]  /*5e40*/  HMMA.16816.F32 R180, R240.reuse, R206, R180 ;  /* 0x000000cef0b4723c */ /* 0x040fe200000018b4 */
[----:B------:R-:W-:Y:S07]  /*5e50*/  LDSM.16.M88.4 R204, [R215+0x4000] ;  /* 0x00400000d7cc783b */ /* 0x000fee0000000200 */
[C---:B------:R-:W-:Y:S08]  /*5e60*/  HMMA.16816.F32 R192, R240.reuse, R208, R192 ;  /* 0x000000d0f0c0723c */ /* 0x040ff000000018c0 */
[C---:B------:R-:W-:Y:S08]  /*5e70*/  HMMA.16816.F32 R188, R240.reuse, R210, R188 ;  /* 0x000000d2f0bc723c */ /* 0x040ff000000018bc */
[C---:B------:R-:W-:Y:S08]  /*5e80*/  HMMA.16816.F32 R176, R240.reuse, R200, R176 ;  /* 0x000000c8f0b0723c */ /* 0x040ff000000018b0 */
[C---:B------:R-:W-:Y:S01]  /*5e90*/  HMMA.16816.F32 R172, R240.reuse, R202, R172 ;  /* 0x000000caf0ac723c */ /* 0x040fe200000018ac */
[----:B------:R-:W-:Y:S07]  /*5ea0*/  LDSM.16.M88.4 R200, [R216+0x8800] ;  /* 0x00880000d8c8783b */ /* 0x000fee0000000200 */
[C---:B------:R-:W-:Y:S08]  /*5eb0*/  HMMA.16816.F32 R64, R240.reuse, R196, R64 ;  /* 0x000000c4f040723c */ /* 0x040ff00000001840 */
[----:B------:R-:W-:Y:S01]  /*5ec0*/  HMMA.16816.F32 R60, R240, R198, R60 ;  /* 0x000000c6f03c723c */ /* 0x000fe2000000183c */
[----:B------:R-:W-:Y:S07]  /*5ed0*/  LDSM.16.M88.4 R196, [R216+0x8c00] ;  /* 0x008c0000d8c4783b */ /* 0x000fee0000000200 */
[C---:B--2---:R-:W-:Y:S08]  /*5ee0*/  HMMA.16816.F32 R32, R52.reuse, R48, R32 ;  /* 0x000000303420723c */ /* 0x044ff00000001820 */
[C---:B------:R-:W-:Y:S08]  /*5ef0*/  HMMA.16816.F32 R28, R52.reuse, R50, R28 ;  /* 0x00000032341c723c */ /* 0x040ff0000000181c */
[C---:B----4-:R-:W-:Y:S08]  /*5f00*/  HMMA.16816.F32 R24, R52.reuse, R44, R24 ;  /* 0x0000002c3418723c */ /* 0x050ff00000001818 */
[C---:B------:R-:W-:Y:S08]  /*5f10*/  HMMA.16816.F32 R20, R52.reuse, R46, R20 ;  /* 0x0000002e3414723c */ /* 0x040ff00000001814 */
[C---:B-----5:R-:W-:Y:S08]  /*5f20*/  HMMA.16816.F32 R16, R52.reuse, R40, R16 ;  /* 0x000000283410723c */ /* 0x060ff00000001810 */
[C---:B------:R-:W-:Y:S08]  /*5f30*/  HMMA.16816.F32 R12, R52.reuse, R42, R12 ;  /* 0x0000002a340c723c */ /* 0x040ff0000000180c */
[C---:B-1----:R-:W-:Y:S08]  /*5f40*/  HMMA.16816.F32 R8, R52.reuse, R36, R8 ;  /* 0x000000243408723c */ /* 0x042ff00000001808 */
[----:B------:R-:W-:Y:S01]  /*5f50*/  HMMA.16816.F32 R4, R52, R38, R4 ;  /* 0x000000263404723c */ /* 0x000fe20000001804 */
[----:B------:R-:W-:Y:S07]  /*5f60*/  LDSM.16.M88.4 R52, [R217+0x4000] ;  /* 0x00400000d934783b */ /* 0x000fee0000000200 */
[C---:B------:R-:W-:Y:S08]  /*5f70*/  HMMA.16816.F32 R184, R56.reuse, R44, R184 ;  /* 0x0000002c38b8723c */ /* 0x040ff000000018b8 */
[C---:B------:R-:W-:Y:S01]  /*5f80*/  HMMA.16816.F32 R180, R56.reuse, R46, R180 ;  /* 0x0000002e38b4723c */ /* 0x040fe200000018b4 */
[----:B------:R-:W1:Y:S07]  /*5f90*/  LDSM.16.M88.4 R44, [R216+0x8000] ;  /* 0x00800000d82c783b */ /* 0x000e6e0000000200 */
[C---:B------:R-:W-:Y:S08]  /*5fa0*/  HMMA.16816.F32 R192, R56.reuse, R48, R192 ;  /* 0x0000003038c0723c */ /* 0x040ff000000018c0 */
[C---:B------:R-:W-:Y:S01]  /*5fb0*/  HMMA.16816.F32 R188, R56.reuse, R50, R188 ;  /* 0x0000003238bc723c */ /* 0x040fe200000018bc */
[----:B------:R-:W2:Y:S07]  /*5fc0*/  LDSM.16.M88.4 R48, [R217+0x5000] ;  /* 0x00500000d930783b */ /* 0x000eae0000000200 */
[C---:B------:R-:W-:Y:S08]  /*5fd0*/  HMMA.16816.F32 R176, R56.reuse, R40, R176 ;  /* 0x0000002838b0723c */ /* 0x040ff000000018b0 */
[C---:B------:R-:W-:Y:S01]  /*5fe0*/  HMMA.16816.F32 R172, R56.reuse, R42, R172 ;  /* 0x0000002a38ac723c */ /* 0x040fe200000018ac */
[----:B------:R-:W3:Y:S07]  /*5ff0*/  LDSM.16.M88.4 R40, [R216+0x8400] ;  /* 0x00840000d828783b */ /* 0x000eee0000000200 */
[C---:B------:R-:W-:Y:S08]  /*6000*/  HMMA.16816.F32 R64, R56.reuse, R36, R64 ;  /* 0x000000243840723c */ /* 0x040ff00000001840 */
[----:B------:R-:W-:Y:S01]  /*6010*/  HMMA.16816.F32 R208, R56, R38, R60 ;  /* 0x0000002638d0723c */ /* 0x000fe2000000183c */
[----:B------:R-:W4:Y:S04]  /*6020*/  LDSM.16.M88.4 R56, [R213+0x8000] ;  /* 0x00800000d538783b */ /* 0x000f280000000200 */
[----:B------:R-:W5:Y:S03]  /*6030*/  LDSM.16.M88.4 R60, [R215+0x5000] ;  /* 0x00500000d73c783b */ /* 0x000f660000000200 */
[-C--:B-1----:R-:W-:Y:S01]  /*6040*/  HMMA.16816.F32 R188, R52, R46.reuse, R188 ;  /* 0x0000002e34bc723c */ /* 0x082fe200000018bc */
[----:B------:R-:W1:Y:S07]  /*6050*/  LDSM.16.M88.4 R36, [R213+0x8400] ;  /* 0x00840000d524783b */ /* 0x000e6e0000000200 */
[C---:B--2---:R-:W-:Y:S08]  /*6060*/  HMMA.16816.F32 R28, R48.reuse, R46, R28 ;  /* 0x0000002e301c723c */ /* 0x044ff0000000181c */
[----:B------:R-:W-:Y:S08]  /*6070*/  HMMA.16816.F32 R32, R48, R44, R32 ;  /* 0x0000002c3020723c */ /* 0x000ff00000001820 */
[-C--:B---3--:R-:W-:Y:S08]  /*6080*/  HMMA.16816.F32 R184, R52, R40.reuse, R184 ;  /* 0x0000002834b8723c */ /* 0x088ff000000018b8 */
[----:B------:R-:W-:Y:S08]  /*6090*/  HMMA.16816.F32 R24, R48, R40, R24 ;  /* 0x000000283018723c */ /* 0x000ff00000001818 */
[-C--:B----4-:R-:W-:Y:S08]  /*60a0*/  HMMA.16816.F32 R188, R204, R58.reuse, R188 ;  /* 0x0000003accbc723c */ /* 0x090ff000000018bc */
[----:B-----5:R-:W-:Y:S08]  /*60b0*/  HMMA.16816.F32 R28, R60, R58, R28 ;  /* 0x0000003a3c1c723c */ /* 0x020ff0000000181c */
[----:B------:R-:W-:Y:S07]  /*60c0*/  HMMA.16816.F32 R192, R52, R44, R192 ;  /* 0x0000002c34c0723c */ /* 0x000fee00000018c0 */
[----:B------:R-:W-:Y:S01]  /*60d0*/  IMAD.U32 R45, RZ, RZ, UR19 ;  /* 0x00000013ff2d7e24 */ /* 0x000fe2000f8e00ff */
[----:B------:R-:W-:Y:S03]  /*60e0*/  HMMA.16816.F32 R20, R48, R42, R20 ;  /* 0x0000002a3014723c */ /* 0x000fe60000001814 */
[----:B------:R-:W-:-:S05]  /*60f0*/  IMAD R0, R45, 0x40, R234 ;  /* 0x000000402d007824 */ /* 0x000fca00078e02ea */
[----:B------:R-:W-:Y:S01]  /*6100*/  HMMA.16816.F32 R180, R52, R42, R180 ;  /* 0x0000002a34b4723c */ /* 0x000fe200000018b4 */
[----:B------:R-:W2:Y:S01]  /*6110*/  LDSM.16.M88.4 R40, [R213+0x8800] ;  /* 0x00880000d528783b */ /* 0x000ea20000000200 */
[----:B------:R-:W-:-:S06]  /*6120*/  IADD3 R2, R0, 0x9, RZ ;  /* 0x0000000900027810 */ /* 0x000fcc0007ffe0ff */
[-C--:B-1----:R-:W-:Y:S08]  /*6130*/  HMMA.16816.F32 R184, R204, R36.reuse, R184 ;  /* 0x00000024ccb8723c */ /* 0x082ff000000018b8 */
[----:B------:R-:W-:Y:S07]  /*6140*/  HMMA.16816.F32 R24, R60, R36, R24 ;  /* 0x000000243c18723c */ /* 0x000fee0000001818 */
[----:B------:R-:W-:Y:S01]  /*6150*/  IADD3 R36, R0, 0x8, RZ ;  /* 0x0000000800247810 */ /* 0x000fe20007ffe0ff */
[----:B------:R-:W-:Y:S03]  /*6160*/  HMMA.16816.F32 R16, R48, R200, R16 ;  /* 0x000000c83010723c */ /* 0x000fe60000001810 */
[----:B------:R-:W-:-:S02]  /*6170*/  ISETP.GE.AND P1, PT, R36, R247, PT ;  /* 0x000000f72400720c */ /* 0x000fc40003f26270 */
[C---:B------:R-:W-:Y:S02]  /*6180*/  ISETP.GE.AND P6, PT, R36.reuse, R236, PT ;  /* 0x000000ec2400720c */ /* 0x040fe40003fc6270 */
[CC--:B------:R-:W-:Y:S01]  /*6190*/  ISETP.GE.AND P0, PT, R36.reuse, R3.reuse, PT ;  /* 0x000000032400720c */ /* 0x0c0fe20003f06270 */
[C---:B------:R-:W-:Y:S01]  /*61a0*/  HMMA.16816.F32 R12, R48.reuse, R202, R12 ;  /* 0x000000ca300c723c */ /* 0x040fe2000000180c */
[----:B------:R-:W-:Y:S02]  /*61b0*/  ISETP.GE.AND P5, PT, R36, R246, PT ;  /* 0x000000f62400720c */ /* 0x000fe40003fa6270 */
[----:B------:R-:W-:Y:S02]  /*61c0*/  FSEL R46, R30, -INF , !P0 ;  /* 0xff8000001e2e7808 */ /* 0x000fe40004000000 */
[----:B------:R-:W-:Y:S02]  /*61d0*/  ISETP.GE.AND P0, PT, R2, R3, PT ;  /* 0x000000030200720c */ /* 0x000fe40003f06270 */
[----:B------:R-:W-:Y:S01]  /*61e0*/  FSEL R243, R190, -INF , !P5 ;  /* 0xff800000bef37808 */ /* 0x000fe20006800000 */
[C---:B------:R-:W-:Y:S08]  /*61f0*/  HMMA.16816.F32 R8, R48.reuse, R196, R8 ;  /* 0x000000c43008723c */ /* 0x040ff00000001808 */
[----:B------:R-:W-:Y:S07]  /*6200*/  HMMA.16816.F32 R4, R48, R198, R4 ;  /* 0x000000c63004723c */ /* 0x000fee0000001804 */
[----:B------:R-:W-:Y:S01]  /*6210*/  FSEL R51, R188, -INF , !P1 ;  /* 0xff800000bc337808 */ /* 0x000fe20004800000 */
[----:B------:R-:W-:Y:S01]  /*6220*/  HMMA.16816.F32 R176, R52, R200, R176 ;  /* 0x000000c834b0723c */ /* 0x000fe200000018b0 */
[----:B------:R-:W-:-:S02]  /*6230*/  ISETP.GE.AND P1, PT, R2, R236, PT ;  /* 0x000000ec0200720c */ /* 0x000fc40003f26270 */
[----:B------:R-:W-:-:S05]  /*6240*/  FSEL R50, R31, -INF , !P0 ;  /* 0xff8000001f327808 */ /* 0x000fca0004000000 */
[C---:B------:R-:W-:Y:S08]  /*6250*/  HMMA.16816.F32 R172, R52.reuse, R202, R172 ;  /* 0x000000ca34ac723c */ /* 0x040ff000000018ac */
[C---:B------:R-:W-:Y:S08]  /*6260*/  HMMA.16816.F32 R64, R52.reuse, R196, R64 ;  /* 0x000000c43440723c */ /* 0x040ff00000001840 */
[----:B------:R-:W-:Y:S07]  /*6270*/  HMMA.16816.F32 R208, R52, R198, R208 ;  /* 0x000000c634d0723c */ /* 0x000fee00000018d0 */
[----:B------:R-:W-:Y:S01]  /*6280*/  FSEL R54, R28, -INF , !P6 ;  /* 0xff8000001c367808 */ /* 0x000fe20007000000 */
[----:B------:R-:W-:Y:S01]  /*6290*/  HMMA.16816.F32 R20, R60, R38, R20 ;  /* 0x000000263c14723c */ /* 0x000fe20000001814 */
[----:B------:R-:W-:-:S02]  /*62a0*/  FSEL R52, R29, -INF , !P1 ;  /* 0xff8000001d347808 */ /* 0x000fc40004800000 */
[CC--:B------:R-:W-:Y:S02]  /*62b0*/  ISETP.GE.AND P6, PT, R2.reuse, R247.reuse, PT ;  /* 0x000000f70200720c */ /* 0x0c0fe40003fc6270 */
[----:B------:R-:W-:Y:S02]  /*62c0*/  ISETP.GE.AND P1, PT, R2, R246, PT ;  /* 0x000000f60200720c */ /* 0x000fe40003f26270 */
[----:B------:R-:W-:Y:S01]  /*62d0*/  IADD3 R28, R0, 0x10, RZ ;  /* 0x00000010001c7810 */ /* 0x000fe20007ffe0ff */
[----:B------:R-:W-:Y:S01]  /*62e0*/  HMMA.16816.F32 R180, R204, R38, R180 ;  /* 0x00000026ccb4723c */ /* 0x000fe200000018b4 */
[----:B------:R-:W-:Y:S02]  /*62f0*/  FSEL R53, R189, -INF , !P6 ;  /* 0xff800000bd357808 */ /* 0x000fe40007000000 */
[----:B------:R-:W-:Y:S02]  /*6300*/  FSEL R58, R191, -INF , !P1 ;  /* 0xff800000bf3a7808 */ /* 0x000fe40004800000 */
[----:B------:R-:W-:-:S02]  /*6310*/  ISETP.GE.AND P0, PT, R28, R247, PT ;  /* 0x000000f71c00720c */ /* 0x000fc40003f06270 */
[C---:B------:R-:W-:Y:S01]  /*6320*/  ISETP.GE.AND P6, PT, R28.reuse, R246, PT ;  /* 0x000000f61c00720c */ /* 0x040fe20003fc6270 */
[----:B--2---:R-:W-:Y:S01]  /*6330*/  HMMA.16816.F32 R176, R204, R40, R176 ;  /* 0x00000028ccb0723c */ /* 0x004fe200000018b0 */
[C---:B------:R-:W-:Y:S02]  /*6340*/  ISETP.GE.AND P5, PT, R28.reuse, R236, PT ;  /* 0x000000ec1c00720c */ /* 0x040fe40003fa6270 */
[----:B------:R-:W-:Y:S02]  /*6350*/  ISETP.GE.AND P1, PT, R28, R3, PT ;  /* 0x000000031c00720c */ /* 0x000fe40003f26270 */
[----:B------:R-:W1:Y:S01]  /*6360*/  LDSM.16.M88.4 R28, [R213+0x8c00] ;  /* 0x008c0000d51c783b */ /* 0x000e620000000200 */
[----:B------:R-:W-:Y:S01]  /*6370*/  IADD3 R2, R0, 0x11, RZ ;  /* 0x0000001100027810 */ /* 0x000fe20007ffe0ff */
[----:B------:R-:W-:-:S04]  /*6380*/  DEPBAR.LE SB0, 0x0 ;  /* 0x000080000000791a */ /* 0x000fc80000000000 */
[----:B------:R-:W-:Y:S01]  /*6390*/  FSEL R197, R184, -INF , !P0 ;  /* 0xff800000b8c57808 */ /* 0x000fe20004000000 */
[----:B------:R-:W-:Y:S01]  /*63a0*/  HMMA.16816.F32 R16, R60, R40, R16 ;  /* 0x000000283c10723c */ /* 0x000fe20000001810 */
[----:B------:R-:W-:Y:S02]  /*63b0*/  ISETP.GE.AND P0, PT, R2, R247, PT ;  /* 0x000000f70200720c */ /* 0x000fe40003f06270 */
[----:B------:R-:W-:Y:S02]  /*63c0*/  FSEL R240, R186, -INF , !P6 ;  /* 0xff800000baf07808 */ /* 0x000fe40007000000 */
[----:B------:R-:W-:Y:S02]  /*63d0*/  FSEL R189, R185, -INF , !P0 ;  /* 0xff800000b9bd7808 */ /* 0x000fe40004000000 */
[----:B------:R-:W-:Y:S01]  /*63e0*/  FSEL R199, R24, -INF , !P5 ;  /* 0xff80000018c77808 */ /* 0x000fe20006800000 */
[----:B------:R-:W-:Y:S01]  /*63f0*/  HMMA.16816.F32 R172, R204, R42, R172 ;  /* 0x0000002accac723c */ /* 0x000fe200000018ac */
[----:B------:R-:W-:-:S02]  /*6400*/  ISETP.GE.AND P0, PT, R2, R3, PT ;  /* 0x000000030200720c */ /* 0x000fc40003f06270 */
[----:B------:R-:W-:Y:S02]  /*6410*/  ISETP.GE.AND P6, PT, R2, R246, PT ;  /* 0x000000f60200720c */ /* 0x000fe40003fc6270 */
[----:B------:R-:W-:Y:S02]  /*6420*/  IADD3 R24, R0, 0x18, RZ ;  /* 0x0000001800187810 */ /* 0x000fe40007ffe0ff */
[----:B------:R-:W-:Y:S01]  /*6430*/  FSEL R185, R26, -INF , !P1 ;  /* 0xff8000001ab97808 */ /* 0x000fe20004800000 */
[----:B------:R-:W-:Y:S01]  /*6440*/  HMMA.16816.F32 R12, R60, R42, R12 ;  /* 0x0000002a3c0c723c */ /* 0x000fe2000000180c */
[----:B------:R-:W-:Y:S02]  /*6450*/  FSEL R188, R27, -INF , !P0 ;  /* 0xff8000001bbc7808 */ /* 0x000fe40004000000 */
[----:B------:R-:W-:Y:S02]  /*6460*/  ISETP.GE.AND P5, PT, R2, R236, PT ;  /* 0x000000ec0200720c */ /* 0x000fe40003fa6270 */
[----:B------:R-:W-:-:S02]  /*6470*/  FSEL R242, R187, -INF , !P6 ;  /* 0xff800000bbf27808 */ /* 0x000fc40007000000 */
[C---:B------:R-:W-:Y:S01]  /*6480*/  ISETP.GE.AND P1, PT, R24.reuse, R247, PT ;  /* 0x000000f71800720c */ /* 0x040fe20003f26270 */
[-C--:B------:R-:W-:Y:S01]  /*6490*/  HMMA.16816.F32 R192, R204, R56.reuse, R192 ;  /* 0x00000038ccc0723c */ /* 0x080fe200000018c0 */
[----:B------:R-:W-:Y:S02]  /*64a0*/  ISETP.GE.AND P0, PT, R24, R3, PT ;  /* 0x000000031800720c */ /* 0x000fe40003f06270 */
[----:B------:R-:W-:Y:S02]  /*64b0*/  IADD3 R2, R0, 0x19, RZ ;  /* 0x0000001900027810 */ /* 0x000fe40007ffe0ff */
[----:B------:R-:W-:Y:S02]  /*64c0*/  ISETP.GE.AND P6, PT, R24, R236, PT ;  /* 0x000000ec1800720c */ /* 0x000fe40003fc6270 */
[----:B------:R-:W-:Y:S01]  /*64d0*/  FSEL R187, R180, -INF , !P1 ;  /* 0xff800000b4bb7808 */ /* 0x000fe20004800000 */
[----:B------:R-:W-:Y:S01]  /*64e0*/  HMMA.16816.F32 R32, R60, R56, R32 ;  /* 0x000000383c20723c */ /* 0x000fe20000001820 */
[----:B------:R-:W-:-:S02]  /*64f0*/  FSEL R252, R22, -INF , !P0 ;  /* 0xff80000016fc7808 */ /* 0x000fc40004000000 */
[----:B------:R-:W-:Y:S02]  /*6500*/  FSEL R203, R25, -INF , !P5 ;  /* 0xff80000019cb7808 */ /* 0x000fe40006800000 */
[----:B------:R-:W-:Y:S02]  /*6510*/  ISETP.GE.AND P1, PT, R2, R236, PT ;  /* 0x000000ec0200720c */ /* 0x000fe40003f26270 */
[----:B------:R-:W-:Y:S01]  /*6520*/  FSEL R241, R20, -INF , !P6 ;  /* 0xff80000014f17808 */ /* 0x000fe20007000000 */
[-C--:B-1----:R-:W-:Y:S01]  /*6530*/  HMMA.16816.F32 R64, R204, R28.reuse, R64 ;  /* 0x0000001ccc40723c */ /* 0x082fe20000001840 */
[----:B------:R-:W-:Y:S02]  /*6540*/  ISETP.GE.AND P0, PT, R2, R3, PT ;  /* 0x000000030200720c */ /* 0x000fe40003f06270 */
[----:B------:R-:W-:Y:S02]  /*6550*/  ISETP.GE.AND P5, PT, R24, R246, PT ;  /* 0x000000f61800720c */ /* 0x000fe40003fa6270 */
[----:B------:R-:W-:Y:S01]  /*6560*/  IADD3 R20, R0, 0x20, RZ ;  /* 0x0000002000147810 */ /* 0x000fe20007ffe0ff */
[----:B------:R-:W-:Y:S01]  /*6570*/  BAR.SYNC.DEFER_BLOCKING 0x0 ;  /* 0x0000000000007b1d */ /* 0x000fe20000010000 */
[----:B------:R-:W-:Y:S01]  /*6580*/  ISETP.GE.AND P6, PT, R2, R247, PT ;  /* 0x000000f70200720c */ /* 0x000fe20003fc6270 */
[----:B------:R-:W-:Y:S01]  /*6590*/  HMMA.16816.F32 R8, R60, R28, R8 ;  /* 0x0000001c3c08723c */ /* 0x000fe20000001808 */
[----:B------:R-:W-:-:S02]  /*65a0*/  FSEL R201, R21, -INF , !P1 ;  /* 0xff80000015c97808 */ /* 0x000fc40004800000 */
[----:B------:R-:W-:Y:S02]  /*65b0*/  FSEL R202, R23, -INF , !P0 ;  /* 0xff80000017ca7808 */ /* 0x000fe40004000000 */
[----:B------:R-:W-:Y:S02]  /*65c0*/  ISETP.GE.AND P1, PT, R2, R246, PT ;  /* 0x000000f60200720c */ /* 0x000fe40003f26270 */
[----:B------:R-:W-:Y:S01]  /*65d0*/  FSEL R250, R182, -INF , !P5 ;  /* 0xff800000b6fa7808 */ /* 0x000fe20006800000 */
[----:B------:R-:W-:Y:S01]  /*65e0*/  HMMA.16816.F32 R208, R204, R30, R208 ;  /* 0x0000001eccd0723c */ /* 0x000fe200000018d0 */
[----:B------:R-:W-:Y:S02]  /*65f0*/  ISETP.GE.AND P0, PT, R20, R247, PT ;  /* 0x000000f71400720c */ /* 0x000fe40003f06270 */
[----:B------:R-:W-:Y:S02]  /*6600*/  IADD3 R2, R0, 0x21, RZ ;  /* 0x0000002100027810 */ /* 0x000fe40007ffe0ff */
[----:B------:R-:W-:-:S02]  /*6610*/  ISETP.GE.AND P5, PT, R20, R236, PT ;  /* 0x000000ec1400720c */ /* 0x000fc40003fa6270 */
[----:B------:R-:W-:Y:S01]  /*6620*/  FSEL R191, R181, -INF , !P6 ;  /* 0xff800000b5bf7808 */ /* 0x000fe20007000000 */
[----:B------:R-:W-:Y:S01]  /*6630*/  HMMA.16816.F32 R4, R60, R30, R4 ;  /* 0x0000001e3c04723c */ /* 0x000fe20000001804 */
[----:B------:R-:W-:Y:S02]  /*6640*/  FSEL R248, R183, -INF , !P1 ;  /* 0xff800000b7f87808 */ /* 0x000fe40004800000 */
[----:B------:R-:W-:Y:S02]  /*6650*/  FSEL R181, R176, -INF , !P0 ;  /* 0xff800000b0b57808 */ /* 0x000fe40004000000 */
[C---:B------:R-:W-:Y:S02]  /*6660*/  ISETP.GE.AND P6, PT, R20.reuse, R246, PT ;  /* 0x000000f61400720c */ /* 0x040fe40003fc6270 */
[----:B------:R-:W-:Y:S02]  /*6670*/  ISETP.GE.AND P1, PT, R20, R3, PT ;  /* 0x000000031400720c */ /* 0x000fe40003f26270 */
[----:B------:R-:W-:-:S02]  /*6680*/  ISETP.GE.AND P0, PT, R2, R247, PT ;  /* 0x000000f70200720c */ /* 0x000fc40003f06270 */
[----:B------:R-:W-:Y:S02]  /*6690*/  FSEL R190, R16, -INF , !P5 ;  /* 0xff80000010be7808 */ /* 0x000fe40006800000 */
[----:B------:R-:W-:Y:S02]  /*66a0*/  IADD3 R16, R0, 0x28, RZ ;  /* 0x0000002800107810 */ /* 0x000fe40007ffe0ff */
[----:B------:R-:W-:Y:S02]  /*66b0*/  FSEL R178, R178, -INF , !P6 ;  /* 0xff800000b2b27808 */ /* 0x000fe40007000000 */
[----:B------:R-:W-:Y:S02]  /*66c0*/  FSEL R183, R177, -INF , !P0 ;  /* 0xff800000b1b77808 */ /* 0x000fe40004000000 */
[----:B------:R-:W-:Y:S02]  /*66d0*/  FSEL R182, R18, -INF , !P1 ;  /* 0xff80000012b67808 */ /* 0x000fe40004800000 */
[----:B------:R-:W-:-:S02]  /*66e0*/  ISETP.GE.AND P6, PT, R2, R246, PT ;  /* 0x000000f60200720c */ /* 0x000fc40003fc6270 */
[C---:B------:R-:W-:Y:S02]  /*66f0*/  ISETP.GE.AND P5, PT, R2.reuse, R236, PT ;  /* 0x000000ec0200720c */ /* 0x040fe40003fa6270 */
[----:B------:R-:W-:Y:S02]  /*6700*/  ISETP.GE.AND P0, PT, R2, R3, PT ;  /* 0x000000030200720c */ /* 0x000fe40003f06270 */
[----:B------:R-:W-:Y:S02]  /*6710*/  ISETP.GE.AND P1, PT, R16, R247, PT ;  /* 0x000000f71000720c */ /* 0x000fe40003f26270 */
[----:B------:R-:W-:Y:S02]  /*6720*/  IADD3 R2, R0, 0x29, RZ ;  /* 0x0000002900027810 */ /* 0x000fe40007ffe0ff */
[----:B------:R-:W-:Y:S02]  /*6730*/  FSEL R176, R179, -INF , !P6 ;  /* 0xff800000b3b07808 */ /* 0x000fe40007000000 */
[----:B------:R-:W-:-:S02]  /*6740*/  FSEL R180, R19, -INF , !P0 ;  /* 0xff80000013b47808 */ /* 0x000fc40004000000 */
[----:B------:R-:W-:Y:S02]  /*6750*/  FSEL R177, R172, -INF , !P1 ;  /* 0xff800000acb17808 */ /* 0x000fe40004800000 */
[CC--:B------:R-:W-:Y:S02]  /*6760*/  ISETP.GE.AND P6, PT, R16.reuse, R236.reuse, PT ;  /* 0x000000ec1000720c */ /* 0x0c0fe40003fc6270 */
[----:B------:R-:W-:Y:S02]  /*6770*/  ISETP.GE.AND P0, PT, R16, R3, PT ;  /* 0x000000031000720c */ /* 0x000fe40003f06270 */
[----:B------:R-:W-:Y:S02]  /*6780*/  ISETP.GE.AND P1, PT, R2, R236, PT ;  /* 0x000000ec0200720c */ /* 0x000fe40003f26270 */
[----:B------:R-:W-:Y:S02]  /*6790*/  FSEL R196, R17, -INF , !P5 ;  /* 0xff80000011c47808 */ /* 0x000fe40006800000 */
[----:B------:R-:W-:-:S02]  /*67a0*/  FSEL R200, R12, -INF , !P6 ;  /* 0xff8000000cc87808 */ /* 0x000fc40007000000 */
[----:B------:R-:W-:Y:S02]  /*67b0*/  FSEL R186, R14, -INF , !P0 ;  /* 0xff8000000eba7808 */ /* 0x000fe40004000000 */
[----:B------:R-:W-:Y:S02]  /*67c0*/  FSEL R198, R13, -INF , !P1 ;  /* 0xff8000000dc67808 */ /* 0x000fe40004800000 */
[-C--:B------:R-:W-:Y:S02]  /*67d0*/  ISETP.GE.AND P5, PT, R16, R246.reuse, PT ;  /* 0x000000f61000720c */ /* 0x080fe40003fa6270 */
[C---:B------:R-:W-:Y:S02]  /*67e0*/  ISETP.GE.AND P6, PT, R2.reuse, R247, PT ;  /* 0x000000f70200720c */ /* 0x040fe40003fc6270 */
[C---:B------:R-:W-:Y:S02]  /*67f0*/  ISETP.GE.AND P0, PT, R2.reuse, R3, PT ;  /* 0x000000030200720c */ /* 0x040fe40003f06270 */
[----:B------:R-:W-:-:S02]  /*6800*/  ISETP.GE.AND P1, PT, R2, R246, PT ;  /* 0x000000f60200720c */ /* 0x000fc40003f26270 */
[C---:B------:R-:W-:Y:S02]  /*6810*/  IADD3 R2, R0.reuse, 0x1, RZ ;  /* 0x0000000100027810 */ /* 0x040fe40007ffe0ff */
[----:B------:R-:W-:Y:S02]  /*6820*/  IADD3 R13, R0, 0x30, RZ ;  /* 0x00000030000d7810 */ /* 0x000fe40007ffe0ff */
[----:B------:R-:W-:Y:S02]  /*6830*/  FSEL R174, R174, -INF , !P5 ;  /* 0xff800000aeae7808 */ /* 0x000fe40006800000 */
[----:B------:R-:W-:Y:S02]  /*6840*/  FSEL R184, R15, -INF , !P0 ;  /* 0xff8000000fb87808 */ /* 0x000fe40004000000 */
[----:B------:R-:W-:Y:S02]  /*6850*/  FSEL R173, R173, -INF , !P6 ;  /* 0xff800000adad7808 */ /* 0x000fe40007000000 */
[----:B------:R-:W-:-:S02]  /*6860*/  ISETP.GE.AND P5, PT, R2, R247, PT ;  /* 0x000000f70200720c */ /* 0x000fc40003fa6270 */
[-C--:B------:R-:W-:Y:S02]  /*6870*/  ISETP.GE.AND P0, PT, R2, R246.reuse, PT ;  /* 0x000000f60200720c */ /* 0x080fe40003f06270 */
[----:B------:R-:W-:Y:S02]  /*6880*/  ISETP.GE.AND P6, PT, R13, R246, PT ;  /* 0x000000f60d00720c */ /* 0x000fe40003fc6270 */
[----:B------:R-:W-:Y:S02]  /*6890*/  IADD3 R12, R0, 0x31, RZ ;  /* 0x00000031000c7810 */ /* 0x000fe40007ffe0ff */
[----:B------:R-:W-:Y:S02]  /*68a0*/  FSEL R193, R193, -INF , !P5 ;  /* 0xff800000c1c17808 */ /* 0x000fe40006800000 */
[----:B------:R-:W-:Y:S02]  /*68b0*/  FSEL R172, R175, -INF , !P1 ;  /* 0xff800000afac7808 */ /* 0x000fe40004800000 */
[----:B------:R-:W-:-:S02]  /*68c0*/  FSEL R56, R195, -INF , !P0 ;  /* 0xff800000c3387808 */ /* 0x000fc40004000000 */
[C---:B------:R-:W-:Y:S02]  /*68d0*/  ISETP.GE.AND P5, PT, R13.reuse, R236, PT ;  /* 0x000000ec0d00720c */ /* 0x040fe40003fa6270 */
[----:B------:R-:W-:Y:S02]  /*68e0*/  FSEL R36, R66, -INF , !P6 ;  /* 0xff80000042247808 */ /* 0x000fe40007000000 */
[C---:B------:R-:W-:Y:S02]  /*68f0*/  ISETP.GE.AND P1, PT, R13.reuse, R247, PT ;  /* 0x000000f70d00720c */ /* 0x040fe40003f26270 */
[----:B------:R-:W-:Y:S02]  /*6900*/  ISETP.GE.AND P0, PT, R13, R3, PT ;  /* 0x000000030d00720c */ /* 0x000fe40003f06270 */
[----:B------:R-:W-:Y:S02]  /*6910*/  ISETP.GE.AND P6, PT, R12, R246, PT ;  /* 0x000000f60c00720c */ /* 0x000fe40003fc6270 */
[----:B------:R-:W-:-:S02]  /*6920*/  FSEL R66, R8, -INF , !P5 ;  /* 0xff80000008427808 */ /* 0x000fc40006800000 */
[----:B------:R-:W-:Y:S02]  /*6930*/  FSEL R38, R64, -INF , !P1 ;  /* 0xff80000040267808 */ /* 0x000fe40004800000 */
[----:B------:R-:W-:Y:S02]  /*6940*/  ISETP.GE.AND P5, PT, R12, R236, PT ;  /* 0x000000ec0c00720c */ /* 0x000fe40003fa6270 */
[----:B------:R-:W-:Y:S02]  /*6950*/  FSEL R37, R67, -INF , !P6 ;  /* 0xff80000043257808 */ /* 0x000fe40007000000 */
[----:B------:R-:W-:Y:S02]  /*6960*/  FSEL R62, R10, -INF , !P0 ;  /* 0xff8000000a3e7808 */ /* 0x000fe40004000000 */
[-C--:B------:R-:W-:Y:S02]  /*6970*/  ISETP.GE.AND P1, PT, R12, R247.reuse, PT ;  /* 0x000000f70c00720c */ /* 0x080fe40003f26270 */
[----:B------:R-:W-:-:S02]  /*6980*/  ISETP.GE.AND P0, PT, R0, R247, PT ;  /* 0x000000f70000720c */ /* 0x000fc40003f06270 */
[----:B------:R-:W-:Y:S02]  /*6990*/  ISETP.GE.AND P6, PT, R0, R246, PT ;  /* 0x000000f60000720c */ /* 0x000fe40003fc6270 */
[----:B------:R-:W-:Y:S02]  /*69a0*/  FSEL R164, R9, -INF , !P5 ;  /* 0xff80000009a47808 */ /* 0x000fe40006800000 */
[----:B------:R-:W-:Y:S02]  /*69b0*/  FSEL R39, R65, -INF , !P1 ;  /* 0xff80000041277808 */ /* 0x000fe40004800000 */
[----:B------:R-:W-:Y:S02]  /*69c0*/  FSEL R9, R192, -INF , !P0 ;  /* 0xff800000c0097808 */ /* 0x000fe40004000000 */
[----:B------:R-:W-:Y:S02]  /*69d0*/  FSEL R194, R194, -INF , !P6 ;  /* 0xff800000c2c27808 */ /* 0x000fe40007000000 */
[----:B------:R-:W-:-:S02]  /*69e0*/  ISETP.GE.AND P1, PT, R12, R3, PT ;  /* 0x000000030c00720c */ /* 0x000fc40003f26270 */
[----:B------:R-:W-:Y:S02]  /*69f0*/  ISETP.GE.AND P0, PT, R2, R3, PT ;  /* 0x000000030200720c */ /* 0x000fe40003f06270 */
[C---:B------:R-:W-:Y:S02]  /*6a00*/  ISETP.GE.AND P6, PT, R0.reuse, R236, PT ;  /* 0x000000ec0000720c */ /* 0x040fe40003fc6270 */
[----:B------:R-:W-:Y:S02]  /*6a10*/  IADD3 R12, R0, 0x38, RZ ;  /* 0x00000038000c7810 */ /* 0x000fe40007ffe0ff */
[----:B------:R-:W-:Y:S02]  /*6a20*/  FSEL R8, R35, -INF , !P0 ;  /* 0xff80000023087808 */ /* 0x000fe40004000000 */
[----:B------:R-:W-:Y:S02]  /*6a30*/  FSEL R32, R32, -INF , !P6 ;  /* 0xff80000020207808 */ /* 0x000fe40007000000 */
[----:B------:R-:W-:-:S02]  /*6a40*/  ISETP.GE.AND P0, PT, R12, R247, PT ;  /* 0x000000f70c00720c */ /* 0x000fc40003f06270 */
[C---:B------:R-:W-:Y:S02]  /*6a50*/  ISETP.GE.AND P6, PT, R0.reuse, R3, PT ;  /* 0x000000030000720c */ /* 0x040fe40003fc6270 */
[----:B------:R-:W-:Y:S02]  /*6a60*/  IADD3 R0, R0, 0x39, RZ ;  /* 0x0000003900007810 */ /* 0x000fe40007ffe0ff */
[----:B------:R-:W-:Y:S02]  /*6a70*/  FSEL R45, R208, -INF , !P0 ;  /* 0xff800000d02d7808 */ /* 0x000fe40004000000 */
[----:B------:R-:W-:Y:S02]  /*6a80*/  ISETP.GE.AND P0, PT, R0, R236, PT ;  /* 0x000000ec0000720c */ /* 0x000fe40003f06270 */
[----:B------:R-:W-:Y:S02]  /*6a90*/  FSEL R60, R11, -INF , !P1 ;  /* 0xff8000000b3c7808 */ /* 0x000fe40004800000 */
[----:B------:R-:W-:-:S02]  /*6aa0*/  FSEL R170, R5, -INF , !P0 ;  /* 0xff80000005aa7808 */ /* 0x000fc40004000000 */
[----:B------:R-:W-:Y:S02]  /*6ab0*/  PLOP3.LUT P0, PT, PT, PT, UP0, 0x40, 0x0 ;  /* 0x000000000000781c */ /* 0x000fe40003f0e808 */
[-C--:B------:R-:W-:Y:S02]  /*6ac0*/  ISETP.GE.AND P5, PT, R2, R236.reuse, PT ;  /* 0x000000ec0200720c */ /* 0x080fe40003fa6270 */
[----:B------:R-:W-:Y:S02]  /*6ad0*/  ISETP.GE.AND P1, PT, R12, R236, PT ;  /* 0x000000ec0c00720c */ /* 0x000fe40003f26270 */
[----:B------:R-:W-:Y:S02]  /*6ae0*/  FSEL R10, R33, -INF , !P5 ;  /* 0xff800000210a7808 */ /* 0x000fe40006800000 */
[----:B------:R-:W-:Y:S02]  /*6af0*/  FSEL R169, R4, -INF , !P1 ;  /* 0xff80000004a97808 */ /* 0x000fe40004800000 */
[----:B------:R-:W-:-:S02]  /*6b00*/  ISETP.GE.AND P1, PT, R12, R246, PT ;  /* 0x000000f60c00720c */ /* 0x000fc40003f26270 */
[----:B------:R-:W-:Y:S02]  /*6b10*/  ISETP.GE.AND P5, PT, R12, R3, PT ;  /* 0x000000030c00720c */ /* 0x000fe40003fa6270 */
[----:B------:R-:W-:Y:S02]  /*6b20*/  FSEL R34, R34, -INF , !P6 ;  /* 0xff80000022227808 */ /* 0x000fe40007000000 */
[----:B------:R-:W-:Y:S02]  /*6b30*/  FSEL R64, R6, -INF , !P5 ;  /* 0xff80000006407808 */ /* 0x000fe40006800000 */
[----:B------:R-:W-:Y:S02]  /*6b40*/  FSEL R44, R210, -INF , !P1 ;  /* 0xff800000d22c7808 */ /* 0x000fe40004800000 */
[C---:B------:R-:W-:Y:S02]  /*6b50*/  ISETP.GE.AND P6, PT, R0.reuse, R247, PT ;  /* 0x000000f70000720c */ /* 0x040fe40003fc6270 */
[----:B------:R-:W-:-:S02]  /*6b60*/  ISETP.GE.AND P5, PT, R0, R246, PT ;  /* 0x000000f60000720c */ /* 0x000fc40003fa6270 */
[----:B------:R-:W-:Y:S02]  /*6b70*/  ISETP.GE.AND P1, PT, R0, R3, PT ;  /* 0x000000030000720c */ /* 0x000fe40003f26270 */
[----:B------:R-:W-:Y:S02]  /*6b80*/  FSEL R49, R209, -INF , !P6 ;  /* 0xff800000d1317808 */ /* 0x000fe40007000000 */
[----:B------:R-:W-:Y:S02]  /*6b90*/  FSEL R59, R7, -INF , !P1 ;  /* 0xff800000073b7808 */ /* 0x000fe40004800000 */
[----:B------:R-:W-:Y:S01]  /*6ba0*/  FSEL R48, R211, -INF , !P5 ;  /* 0xff800000d3307808 */ /* 0x000fe20006800000 */
[----:B------:R-:W-:Y:S05]  /*6bb0*/  @P0 BRA `(.L_x_68) ;  /* 0x000003e000000947 */ /* 0x000fea0003800000 */
[----:B------:R-:W-:Y:S01]  /*6bc0*/  UIADD3 UR20, UR8, -0x3, URZ ;  /* 0xfffffffd08147890 */ /* 0x000fe2000fffe03f */
[----:B------:R1:W-:Y:S01]  /*6bd0*/  @P4 STS [R221+0x6000], RZ ;  /* 0x006000ffdd004388 */ /* 0x0003e20000000800 */
[----:B------:R-:W-:Y:S01]  /*6be0*/  ULDC.64 UR4, c[0x0][0x198] ;  /* 0x0000660000047ab9 */ /* 0x000fe20000000a00 */
[----:B------:R-:W-:Y:S01]  /*6bf0*/  BSSY B0, `(.L_x_69) ;  /* 0x0000039000007945 */ /* 0x000fe20003800000 */
[----:B------:R-:W-:Y:S01]  /*6c00*/  USHF.R.S32.HI UR13, URZ, 0x1f, UR20 ;  /* 0x0000001f3f0d7899 */ /* 0x000fe20008011414 */
[----:B------:R1:W-:Y:S01]  /*6c10*/  @P4 STS [R221+0x6004], RZ ;  /* 0x006004ffdd004388 */ /* 0x0003e20000000800 */
[----:B------:R-:W-:-:S02]  /*6c20*/  UIMAD.WIDE.U32 UR22, UR20, UR4, URZ ;  /* 0x00000004141672a5 */ /* 0x000fc4000f8e003f */
[----:B------:R-:W-:Y:S01]  /*6c30*/  UIMAD UR13, UR13, UR4, URZ ;  /* 0x000000040d0d72a4 */ /* 0x000fe2000f8e023f */
[----:B------:R1:W-:Y:S03]  /*6c40*/  @P4 STS.64 [R221+0x6008], RZ ;  /* 0x006008ffdd004388 */ /* 0x0003e60000000a00 */
[----:B------:R-:W-:Y:S01]  /*6c50*/  UIMAD UR5, UR20, UR5, UR13 ;  /* 0x00000005140572a4 */ /* 0x000fe2000f8e020d */
[----:B------:R-:W-:Y:S02]  /*6c60*/  IMAD.U32 R5, RZ, RZ, UR22 ;  /* 0x00000016ff057e24 */ /* 0x000fe4000f8e00ff */
[----:B------:R-:W-:Y:S01]  /*6c70*/  IMAD.U32 R0, RZ, RZ, UR22 ;  /* 0x00000016ff007e24 */ /* 0x000fe2000f8e00ff */
[----:B------:R-:W-:Y:S02]  /*6c80*/  UIADD3 UR5, UR23, UR5, URZ ;  /* 0x0000000517057290 */ /* 0x000fe4000fffe03f */
[----:B------:R-:W-:-:S04]  /*6c90*/  LEA R2, P0, R5, R224, 0x6 ;  /* 0x000000e005027211 */ /* 0x000fc800078030ff */
[----:B------:R-:W-:Y:S01]  /*6ca0*/  IMAD.U32 R5, RZ, RZ, UR5 ;  /* 0x00000005ff057e24 */ /* 0x000fe2000f8e00ff */
[C---:B------:R-:W-:Y:S02]  /*6cb0*/  @!P4 LEA R18, P5, R2.reuse, c[0x0][0x168], 0x1 ;  /* 0x00005a000212ca11 */ /* 0x040fe400078a08ff */
[----:B------:R-:W-:Y:S02]  /*6cc0*/  @!P2 LEA R12, P1, R2, c[0x0][0x168], 0x1 ;  /* 0x00005a00020caa11 */ /* 0x000fe400078208ff */
[----:B------:R-:W-:Y:S02]  /*6cd0*/  LEA.HI.X R5, R0, R227, R5, 0x6, P0 ;  /* 0x000000e300057211 */ /* 0x000fe400000f3405 */
[C---:B------:R-:W-:Y:S02]  /*6ce0*/  @!P3 LEA R14, P0, R2.reuse, c[0x0][0x168], 0x1 ;  /* 0x00005a00020eba11 */ /* 0x040fe400078008ff */
[C---:B------:R-:W-:Y:S02]  /*6cf0*/  IADD3 R0, P6, R2.reuse, UR7, RZ ;  /* 0x0000000702007c10 */ /* 0x040fe4000ffde0ff */
[----:B------:R-:W-:-:S02]  /*6d00*/  @!P4 LEA.HI.X R19, R2, c[0x0][0x16c], R5, 0x1, P5 ;  /* 0x00005b000213ca11 */ /* 0x000fc400028f0c05 */
[C-C-:B------:R-:W-:Y:S02]  /*6d10*/  @!P3 LEA.HI.X R15, R2.reuse, c[0x0][0x16c], R5.reuse, 0x1, P0 ;  /* 0x00005b00020fba11 */ /* 0x140fe400000f0c05 */
[----:B------:R-:W-:Y:S01]  /*6d20*/  @!P2 LEA.HI.X R13, R2, c[0x0][0x16c], R5, 0x1, P1 ;  /* 0x00005b00020daa11 */ /* 0x000fe200008f0c05 */
[----:B------:R-:W-:Y:S01]  /*6d30*/  @!PT LDS RZ, [RZ] ;  /* 0x00000000fffff984 */ /* 0x000fe20000000800 */
[----:B------:R-:W-:Y:S01]  /*6d40*/  @!PT LDS RZ, [RZ] ;  /* 0x00000000fffff984 */ /* 0x000fe20000000800 */
[----:B------:R-:W-:Y:S01]  /*6d50*/  @!PT LDS RZ, [RZ] ;  /* 0x00000000fffff984 */ /* 0x000fe20000000800 */
[----:B------:R1:W-:Y:S01]  /*6d60*/  @!P4 LDGSTS.E.BYPASS.LTC128B.128 [R221+0x6000], [R18.64] ;  /* 0x0600000012ddcfae */ /* 0x0003e2000b901d50 */
[C---:B------:R-:W-:Y:S02]  /*6d70*/  @!P4 LEA R16, P5, R0.reuse, c[0x0][0x168], 0x1 ;  /* 0x00005a000010ca11 */ /* 0x040fe400078a08ff */
[----:B------:R-:W-:Y:S01]  /*6d80*/  IADD3.X R5, R5, UR6, RZ, P6, !PT ;  /* 0x0000000605057c10 */ /* 0x000fe2000b7fe4ff */
[----:B------:R1:W-:Y:S01]  /*6d90*/  @P3 STS.128 [R221+0x7000], RZ ;  /* 0x007000ffdd003388 */ /* 0x0003e20000000c00 */
[C---:B------:R-:W-:Y:S02]  /*6da0*/  @!P3 LEA R6, P0, R0.reuse, c[0x0][0x168], 0x1 ;  /* 0x00005a000006ba11 */ /* 0x040fe400078008ff */
[C-C-:B------:R-:W-:Y:S01]  /*6db0*/  @!P4 LEA.HI.X R17, R0.reuse, c[0x0][0x16c], R5.reuse, 0x1, P5 ;  /* 0x00005b000011ca11 */ /* 0x140fe200028f0c05 */
[----:B------:R-:W-:Y:S01]  /*6dc0*/  @!PT LDS RZ, [RZ] ;  /* 0x00000000fffff984 */ /* 0x000fe20000000800 */
[----:B------:R-:W-:Y:S01]  /*6dd0*/  @!PT LDS RZ, [RZ] ;  /* 0x00000000fffff984 */ /* 0x000fe20000000800 */
[----:B------:R-:W-:Y:S01]  /*6de0*/  @!PT LDS RZ, [RZ] ;  /* 0x00000000fffff984 */ /* 0x000fe20000000800 */
[----:B------:R1:W-:Y:S01]  /*6df0*/  @!P3 LDGSTS.E.BYPASS.LTC128B.128 [R221+0x7000], [R14.64+0x40] ;  /* 0x070000400eddbfae */ /* 0x0003e2000b901d50 */
[----:B------:R-:W-:-:S03]  /*6e00*/  @!P3 LEA.HI.X R7, R0, c[0x0][0x16c], R5, 0x1, P0 ;  /* 0x00005b000007ba11 */ /* 0x000fc600000f0c05 */
        /* <DEDUP_REMOVED lines=23> */
.L_x_70:
[----:B------:R-:W-:Y:S05]  /*6f80*/  BSYNC B0 ;  /* 0x0000000000007941 */ /* 0x000fea0003800000 */
.L_x_69:
[----:B------:R-:W0:Y:S02]  /*6f90*/  LDGDEPBAR ;  /* 0x00000000000079af */ /* 0x000e240000000000 */
.L_x_68:
[----:B--2---:R-:W-:Y:S01]  /*6fa0*/  FMNMX.FTZ R5, R166, R32, !PT ;  /* 0x00000020a6057209 */ /* 0x004fe20007810000 */
[----:B------:R-:W-:Y:S03]  /*6fb0*/  LDSM.16.MT88.4 R24, [R214+0x9000] ;  /* 0x00900000d618783b */ /* 0x000fe60000004200 */
[----:B------:R-:W-:Y:S01]  /*6fc0*/  FMNMX.FTZ R5, R10, R5, !PT ;  /* 0x000000050a057209 */ /* 0x000fe20007810000 */
[----:B------:R-:W-:Y:S03]  /*6fd0*/  LDSM.16.MT88.4 R20, [R212+0x9000] ;  /* 0x00900000d414783b */ /* 0x000fe60000004200 */
[----:B------:R-:W-:Y:S01]  /*6fe0*/  FMNMX.FTZ R5, R54, R5, !PT ;  /* 0x0000000536057209 */ /* 0x000fe20007810000 */
[----:B-1----:R-:W-:Y:S03]  /*6ff0*/  LDSM.16.MT88.4 R16, [R214+0xa000] ;  /* 0x00a00000d610783b */ /* 0x002fe60000004200 */
[----:B------:R-:W-:Y:S01]  /*7000*/  FMNMX.FTZ R0, R52, R5, !PT ;  /* 0x0000000534007209 */ /* 0x000fe20007810000 */
[----:B------:R-:W-:Y:S01]  /*7010*/  LDSM.16.MT88.4 R12, [R212+0xa000] ;  /* 0x00a00000d40c783b */ /* 0x000fe20000004200 */
[----:B------:R-:W-:-:S02]  /*7020*/  FMNMX.FTZ R5, R165, R34, !PT ;  /* 0x00000022a5057209 */ /* 0x000fc40007810000 */
[----:B------:R-:W-:Y:S02]  /*7030*/  FMNMX.FTZ R0, R199, R0, !PT ;  /* 0x00000000c7007209 */ /* 0x000fe40007810000 */
[----:B------:R-:W-:Y:S02]  /*7040*/  FMNMX.FTZ R5, R8, R5, !PT ;  /* 0x0000000508057209 */ /* 0x000fe40007810000 */
[----:B------:R-:W-:Y:S02]  /*7050*/  FMNMX.FTZ R0, R203, R0, !PT ;  /* 0x00000000cb007209 */ /* 0x000fe40007810000 */
[----:B------:R-:W-:Y:S02]  /*7060*/  FMNMX.FTZ R5, R46, R5, !PT ;  /* 0x000000052e057209 */ /* 0x000fe40007810000 */
[----:B------:R-:W-:-:S04]  /*7070*/  FMNMX.FTZ R0, R241, R0, !PT ;  /* 0x00000000f1007209 */ /* 0x000fc80007810000 */
        /* <DEDUP_REMOVED lines=30> */
[----:B------:R-:W-:Y:S01]  /*7260*/  FMNMX.FTZ R0, R189, R0, !PT ;  /* 0x00000000bd007209 */ /* 0x000fe20007810000 */
[----:B------:R-:W2:Y:S01]  /*7270*/  SHFL.BFLY PT, R5, R4, 0x2, 0x1f ;  /* 0x0c401f0004057f89 */ /* 0x000ea200000e0000 */
[----:B------:R-:W-:-:S02]  /*7280*/  FMNMX.FTZ R7, R243, R6, !PT ;  /* 0x00000006f3077209 */ /* 0x000fc40007810000 */
[----:B-1----:R-:W-:Y:S02]  /*7290*/  FMNMX.FTZ R11, R2, R11, !PT ;  /* 0x0000000b020b7209 */ /* 0x002fe40007810000 */
[----:B------:R-:W-:Y:S02]  /*72a0*/  FMNMX.FTZ R0, R187, R0, !PT ;  /* 0x00000000bb007209 */ /* 0x000fe40007810000 */
[----:B------:R-:W-:Y:S01]  /*72b0*/  FMNMX.FTZ R7, R58, R7, !PT ;  /* 0x000000073a077209 */ /* 0x000fe20007810000 */
[----:B------:R-:W1:Y:S01]  /*72c0*/  SHFL.BFLY PT, R2, R11, 0x1, 0x1f ;  /* 0x0c201f000b027f89 */ /* 0x000e6200000e0000 */
        /* <DEDUP_REMOVED lines=9> */
[----:B------:R-:W-:-:S04]  /*7360*/  FMNMX.FTZ R7, R178, R7, !PT ;  /* 0x00000007b2077209 */ /* 0x000fc80007810000 */
[----:B------:R-:W-:Y:S02]  /*7370*/  FMNMX.FTZ R7, R176, R7, !PT ;  /* 0x00000007b0077209 */ /* 0x000fe40007810000 */
[----:B-1----:R-:W-:Y:S02]  /*7380*/  FMNMX.FTZ R2, R11, R2, !PT ;  /* 0x000000020b027209 */ /* 0x002fe40007810000 */
[----:B------:R-:W-:Y:S02]  /*7390*/  FMNMX.FTZ R11, R173, R0, !PT ;  /* 0x00000000ad0b7209 */ /* 0x000fe40007810000 */
[----:B------:R-:W-:Y:S01]  /*73a0*/  FMNMX.FTZ R7, R174, R7, !PT ;  /* 0x00000007ae077209 */ /* 0x000fe20007810000 */
[----:B------:R-:W1:Y:S01]  /*73b0*/  SHFL.BFLY PT, R0, R5, 0x1, 0x1f ;  /* 0x0c201f0005007f89 */ /* 0x000e6200000e0000 */
[----:B------:R-:W-:Y:S01]  /*73c0*/  FMNMX.FTZ R4, R38, R11, !PT ;  /* 0x0000000b26047209 */ /* 0x000fe20007810000 */
[----:B------:R-:W-:Y:S01]  /*73d0*/  FMUL.FTZ R171, R2, c[0x0][0x23c] ;  /* 0x00008f0002ab7a20 */ /* 0x000fe20000410000 */
[----:B------:R-:W-:-:S02]  /*73e0*/  FMNMX.FTZ R7, R172, R7, !PT ;  /* 0x00000007ac077209 */ /* 0x000fc40007810000 */
[----:B------:R-:W-:Y:S02]  /*73f0*/  FMNMX.FTZ R4, R39, R4, !PT ;  /* 0x0000000427047209 */ /* 0x000fe40007810000 */
[----:B------:R-:W-:Y:S02]  /*7400*/  FMNMX.FTZ R6, R36, R7, !PT ;  /* 0x0000000724067209 */ /* 0x000fe40007810000 */
[----:B------:R-:W-:Y:S02]  /*7410*/  FMNMX.FTZ R4, R45, R4, !PT ;  /* 0x000000042d047209 */ /* 0x000fe40007810000 */
[----:B------:R-:W-:Y:S02]  /*7420*/  FMNMX.FTZ R7, R37, R6, !PT ;  /* 0x0000000625077209 */ /* 0x000fe40007810000 */
[----:B------:R-:W-:Y:S02]  /*7430*/  FMNMX.FTZ R4, R49, R4, !PT ;  /* 0x0000000431047209 */ /* 0x000fe40007810000 */
[----:B------:R-:W-:-:S02]  /*7440*/  FMNMX.FTZ R7, R44, R7, !PT ;  /* 0x000000072c077209 */ /* 0x000fc40007810000 */
[----:B------:R-:W-:Y:S01]  /*7450*/  FSETP.NEU.FTZ.AND P1, PT, R2, -INF , PT ;  /* 0xff8000000200780b */ /* 0x000fe20003f3d000 */
[----:B------:R-:W2:Y:S01]  /*7460*/  SHFL.BFLY PT, R209, R4, 0x2, 0x1f ;  /* 0x0c401f0004d17f89 */ /* 0x000ea200000e0000 */
[----:B------:R-:W-:Y:S02]  /*7470*/  FMNMX.FTZ R208, R48, R7, !PT ;  /* 0x0000000730d07209 */ /* 0x000fe40007810000 */
[----:B------:R-:W-:Y:S02]  /*7480*/  FSEL R171, R171, RZ, P1 ;  /* 0x000000ffabab7208 */ /* 0x000fe40000800000 */
[----:B------:R-:W-:Y:S02]  /*7490*/  FSEL R7, R2, RZ, P1 ;  /* 0x000000ff02077208 */ /* 0x000fe40000800000 */
[----:B-1----:R-:W-:Y:S01]  /*74a0*/  FMNMX.FTZ R0, R5, R0, !PT ;  /* 0x0000000005007209 */ /* 0x002fe20007810000 */
[----:B------:R-:W-:Y:S01]  /*74b0*/  FFMA.FTZ R35, R52, c[0x0][0x23c], -R171 ;  /* 0x00008f0034237a23 */ /* 0x000fe200000108ab */
[----:B------:R-:W1:Y:S01]  /*74c0*/  SHFL.BFLY PT, R5, R208, 0x2, 0x1f ;  /* 0x0c401f00d0057f89 */ /* 0x000e6200000e0000 */
[----:B------:R-:W-:Y:S01]  /*74d0*/  FADD.FTZ R6, R166, -R7 ;  /* 0x80000007a6067221 */ /* 0x000fe20000010000 */
[C---:B------:R-:W-:Y:S01]  /*74e0*/  FSETP.NEU.FTZ.AND P0, PT, R0.reuse, -INF , PT ;  /* 0xff8000000000780b */ /* 0x040fe20003f1d000 */
[----:B------:R-:W-:-:S02]  /*74f0*/  FMUL.FTZ R61, R0, c[0x0][0x23c] ;  /* 0x00008f00003d7a20 */ /* 0x000fc40000410000 */
[----:B------:R-:W-:Y:S01]  /*7500*/  FMUL.FTZ R6, R6, c[0x0][0x23c] ;  /* 0x00008f0006067a20 */ /* 0x000fe20000410000 */
[----:B------:R-:W-:Y:S01]  /*7510*/  MUFU.EX2 R35, R35 ;  /* 0x0000002300237308 */ /* 0x000fe20000000800 */
[--C-:B------:R-:W-:Y:S01]  /*7520*/  FFMA.FTZ R42, R32, c[0x0][0x23c], -R171.reuse ;  /* 0x00008f00202a7a23 */ /* 0x100fe200000108ab */
[----:B------:R-:W-:Y:S01]  /*7530*/  FSEL R61, R61, RZ, P0 ;  /* 0x000000ff3d3d7208 */ /* 0x000fe20000000000 */
[--C-:B------:R-:W-:Y:S02]  /*7540*/  FFMA.FTZ R41, R10, c[0x0][0x23c], -R171.reuse ;  /* 0x00008f000a297a23 */ /* 0x100fe400000108ab */
[----:B------:R-:W-:Y:S02]  /*7550*/  FFMA.FTZ R40, R54, c[0x0][0x23c], -R171 ;  /* 0x00008f0036287a23 */ /* 0x000fe400000108ab */
[--C-:B------:R-:W-:Y:S01]  /*7560*/  FFMA.FTZ R33, R8, c[0x0][0x23c], -R61.reuse ;  /* 0x00008f0008217a23 */ /* 0x100fe2000001083d */
[----:B------:R-:W-:Y:S01]  /*7570*/  FSEL R8, R0, RZ, P0 ;  /* 0x000000ff00087208 */ /* 0x000fe20000000000 */
[--C-:B------:R-:W-:Y:S01]  /*7580*/  FFMA.FTZ R32, R46, c[0x0][0x23c], -R61.reuse ;  /* 0x00008f002e207a23 */ /* 0x100fe2000001083d */
[----:B--2---:R-:W-:Y:S01]  /*7590*/  FMNMX.FTZ R209, R4, R209, !PT ;  /* 0x000000d104d17209 */ /* 0x004fe20007810000 */
[----:B------:R-:W-:Y:S01]  /*75a0*/  FFMA.FTZ R43, R50, c[0x0][0x23c], -R61 ;  /* 0x00008f00322b7a23 */ /* 0x000fe2000001083d */
[----:B------:R-:W2:Y:S01]  /*75b0*/  MUFU.EX2 R47, R6 ;  /* 0x00000006002f7308 */ /* 0x000ea20000000800 */
[----:B------:R-:W-:-:S02]  /*75c0*/  FADD.FTZ R8, R165, -R8 ;  /* 0x80000008a5087221 */ /* 0x000fc40000010000 */
[----:B------:R-:W3:Y:S01]  /*75d0*/  SHFL.BFLY PT, R4, R209, 0x1, 0x1f ;  /* 0x0c201f00d1047f89 */ /* 0x000ee200000e0000 */
[----:B------:R-:W-:Y:S01]  /*75e0*/  FFMA.FTZ R34, R34, c[0x0][0x23c], -R61 ;  /* 0x00008f0022227a23 */ /* 0x000fe2000001083d */
[----:B-1----:R-:W-:Y:S01]  /*75f0*/  FMNMX.FTZ R208, R208, R5, !PT ;  /* 0x00000005d0d07209 */ /* 0x002fe20007810000 */
[----:B------:R-:W-:Y:S02]  /*7600*/  FMUL.FTZ R46, R8, c[0x0][0x23c] ;  /* 0x00008f00082e7a20 */ /* 0x000fe40000410000 */
[----:B------:R-:W-:Y:S01]  /*7610*/  MUFU.EX2 R42, R42 ;  /* 0x0000002a002a7308 */ /* 0x000fe20000000800 */
[--C-:B------:R-:W-:Y:S01]  /*7620*/  FFMA.FTZ R165, R199, c[0x0][0x23c], -R171.reuse ;  /* 0x00008f00c7a57a23 */ /* 0x100fe200000108ab */
[----:B------:R-:W1:Y:S01]  /*7630*/  SHFL.BFLY PT, R5, R208, 0x1, 0x1f ;  /* 0x0c201f00d0057f89 */ /* 0x000e6200000e0000 */
[----:B------:R-:W-:Y:S02]  /*7640*/  FFMA.FTZ R175, R201, c[0x0][0x23c], -R171 ;  /* 0x00008f00c9af7a23 */ /* 0x000fe400000108ab */
[----:B------:R-:W-:-:S03]  /*7650*/  FFMA.FTZ R188, R188, c[0x0][0x23c], -R61 ;  /* 0x00008f00bcbc7a23 */ /* 0x000fc6000001083d */
[----:B------:R-:W4:Y:S01]  /*7660*/  MUFU.EX2 R41, R41 ;  /* 0x0000002900297308 */ /* 0x000f220000000800 */
[-C--:B--2---:R-:W-:Y:S02]  /*7670*/  FMUL.FTZ R156, R156, R47.reuse ;  /* 0x0000002f9c9c7220 */ /* 0x084fe40000410000 */
[-C--:B------:R-:W-:Y:S02]  /*7680*/  FMUL.FTZ R157, R157, R47.reuse ;  /* 0x0000002f9d9d7220 */ /* 0x080fe40000410000 */
[-C--:B------:R-:W-:Y:S02]  /*7690*/  FMUL.FTZ R152, R152, R47.reuse ;  /* 0x0000002f98987220 */ /* 0x080fe40000410000 */
[-C--:B------:R-:W-:Y:S01]  /*76a0*/  FMUL.FTZ R153, R153, R47.reuse ;  /* 0x0000002f99997220 */ /* 0x080fe20000410000 */
[----:B------:R-:W2:Y:S01]  /*76b0*/  MUFU.EX2 R40, R40 ;  /* 0x0000002800287308 */ /* 0x000ea20000000800 */
[-C--:B------:R-:W-:Y:S01]  /*76c0*/  FMUL.FTZ R76, R76, R47.reuse ;  /* 0x0000002f4c4c7220 */ /* 0x080fe20000410000 */
[----:B---3--:R-:W-:Y:S01]  /*76d0*/  FMNMX.FTZ R209, R209, R4, !PT ;  /* 0x00000004d1d17209 */ /* 0x008fe20007810000 */
[----:B------:R-:W-:-:S02]  /*76e0*/  FMUL.FTZ R77, R77, R47 ;  /* 0x0000002f4d4d7220 */ /* 0x000fc40000410000 */
[-C--:B------:R-:W-:Y:S01]  /*76f0*/  FMUL.FTZ R80, R80, R47.reuse ;  /* 0x0000002f50507220 */ /* 0x080fe20000410000 */
[C---:B------:R-:W-:Y:S01]  /*7700*/  FSETP.NEU.FTZ.AND P1, PT, R209.reuse, -INF , PT ;  /* 0xff800000d100780b */ /* 0x040fe20003f3d000 */
[----:B------:R-:W-:Y:S01]  /*7710*/  FMUL.FTZ R52, R209, c[0x0][0x23c] ;  /* 0x00008f00d1347a20 */ /* 0x000fe20000410000 */
[----:B------:R-:W-:Y:S01]  /*7720*/  MUFU.EX2 R34, R34 ;  /* 0x0000002200227308 */ /* 0x000fe20000000800 */
[----:B----4-:R-:W-:Y:S01]  /*7730*/  F2FP.PACK_AB R28, R41, R42 ;  /* 0x0000002a291c723e */ /* 0x010fe200000000ff */
[----:B------:R-:W-:Y:S01]  /*7740*/  FMUL.FTZ R81, R81, R47 ;  /* 0x0000002f51517220 */ /* 0x000fe20000410000 */
[----:B-1----:R-:W-:Y:S01]  /*7750*/  FMNMX.FTZ R208, R208, R5, !PT ;  /* 0x00000005d0d07209 */ /* 0x002fe20007810000 */
[----:B------:R-:W-:Y:S01]  /*7760*/  FMUL.FTZ R92, R92, R47 ;  /* 0x0000002f5c5c7220 */ /* 0x000fe20000410000 */
[----:B------:R-:W-:Y:S01]  /*7770*/  FSEL R52, R52, RZ, P1 ;  /* 0x000000ff34347208 */ /* 0x000fe20000800000 */
[----:B------:R-:W1:Y:S01]  /*7780*/  LDSM.16.MT88.4 R4, [R214+0xb000] ;  /* 0x00b00000d604783b */ /* 0x000e620000004200 */
[C---:B------:R-:W-:Y:S01]  /*7790*/  FSETP.NEU.FTZ.AND P0, PT, R208.reuse, -INF , PT ;  /* 0xff800000d000780b */ /* 0x040fe20003f1d000 */
[C---:B------:R-:W-:Y:S01]  /*77a0*/  FMUL.FTZ R55, R208.reuse, c[0x0][0x23c] ;  /* 0x00008f00d0377a20 */ /* 0x040fe20000410000 */
[----:B------:R-:W3:Y:S01]  /*77b0*/  MUFU.EX2 R33, R33 ;  /* 0x0000002100217308 */ /* 0x000ee20000000800 */
[--C-:B------:R-:W-:Y:S01]  /*77c0*/  FFMA.FTZ R50, R9, c[0x0][0x23c], -R52.reuse ;  /* 0x00008f0009327a23 */ /* 0x100fe20000010834 */
[----:B------:R-:W-:Y:S01]  /*77d0*/  FSEL R166, R208, RZ, P0 ;  /* 0x000000ffd0a67208 */ /* 0x000fe20000000000 */
[----:B------:R-:W4:Y:S01]  /*77e0*/  LDSM.16.MT88.4 R8, [R212+0xb000] ;  /* 0x00b00000d408783b */ /* 0x000f220000004200 */
[--C-:B------:R-:W-:Y:S01]  /*77f0*/  FFMA.FTZ R63, R51, c[0x0][0x23c], -R52.reuse ;  /* 0x00008f00333f7a23 */ /* 0x100fe20000010834 */
[----:B------:R-:W-:Y:S01]  /*7800*/  FSEL R55, R55, RZ, P0 ;  /* 0x000000ff37377208 */ /* 0x000fe20000000000 */
[----:B------:R-:W-:Y:S01]  /*7810*/  FFMA.FTZ R54, R53, c[0x0][0x23c], -R52 ;  /* 0x00008f0035367a23 */ /* 0x000fe20000010834 */
[----:B--2---:R-:W-:Y:S01]  /*7820*/  F2FP.PACK_AB R30, R35, R40 ;  /* 0x00000028231e723e */ /* 0x004fe200000000ff */
[----:B------:R2:W-:Y:S01]  /*7830*/  MUFU.EX2 R53, R63 ;  /* 0x0000003f00357308 */ /* 0x0005e20000000800 */
[----:B------:R-:W-:Y:S01]  /*7840*/  FADD.FTZ R166, R167, -R166 ;  /* 0x800000a6a7a67221 */ /* 0x000fe20000010000 */
[----:B------:R-:W-:Y:S01]  /*7850*/  PLOP3.LUT P0, PT, PT, PT, UP0, 0x40, 0x0 ;  /* 0x000000000000781c */ /* 0x000fe20003f0e808 */
[----:B------:R-:W-:-:S02]  /*7860*/  FFMA.FTZ R57, R194, c[0x0][0x23c], -R55 ;  /* 0x00008f00c2397a23 */ /* 0x000fc40000010837 */
[--C-:B------:R-:W-:Y:S02]  /*7870*/  FFMA.FTZ R56, R56, c[0x0][0x23c], -R55.reuse ;  /* 0x00008f0038387a23 */ /* 0x100fe40000010837 */
[--C-:B------:R-:W-:Y:S01]  /*7880*/  FFMA.FTZ R67, R58, c[0x0][0x23c], -R55.reuse ;  /* 0x00008f003a437a23 */ /* 0x100fe20000010837 */
[----:B------:R-:W-:Y:S01]  /*7890*/  MUFU.EX2 R32, R32 ;  /* 0x0000002000207308 */ /* 0x000fe20000000800 */
[----:B------:R-:W-:Y:S01]  /*78a0*/  FFMA.FTZ R193, R193, c[0x0][0x23c], -R52 ;  /* 0x00008f00c1c17a23 */ /* 0x000fe20000010834 */
[----:B---3--:R-:W-:Y:S01]  /*78b0*/  F2FP.PACK_AB R29, R33, R34 ;  /* 0x00000022211d723e */ /* 0x008fe200000000ff */
[----:B------:R-:W-:Y:S02]  /*78c0*/  FFMA.FTZ R243, R243, c[0x0][0x23c], -R55 ;  /* 0x00008f00f3f37a23 */ /* 0x000fe40000010837 */
[----:B------:R-:W-:Y:S02]  /*78d0*/  FMUL.FTZ R166, R166, c[0x0][0x23c] ;  /* 0x00008f00a6a67a20 */ /* 0x000fe40000410000 */
[-C--:B------:R-:W-:Y:S01]  /*78e0*/  FMUL.FTZ R93, R93, R47.reuse ;  /* 0x0000002f5d5d7220 */ /* 0x080fe20000410000 */
[----:B--2---:R-:W-:Y:S01]  /*78f0*/  FSEL R63, R209, RZ, P1 ;  /* 0x000000ffd13f7208 */ /* 0x004fe20000800000 */
[----:B------:R-:W2:Y:S01]  /*7900*/  MUFU.EX2 R43, R43 ;  /* 0x0000002b002b7308 */ /* 0x000ea20000000800 */
[----:B------:R-:W-:-:S02]  /*7910*/  FMUL.FTZ R96, R96, R47 ;  /* 0x0000002f60607220 */ /* 0x000fc40000410000 */
[-C--:B------:R-:W-:Y:S02]  /*7920*/  FMUL.FTZ R97, R97, R47.reuse ;  /* 0x0000002f61617220 */ /* 0x080fe40000410000 */
[----:B------:R-:W-:Y:S02]  /*7930*/  FADD.FTZ R63, R168, -R63 ;  /* 0x8000003fa83f7221 */ /* 0x000fe40000010000 */
[-C--:B------:R-:W-:Y:S01]  /*7940*/  FMUL.FTZ R104, R104, R47.reuse ;  /* 0x0000002f68687220 */ /* 0x080fe20000410000 */
[----:B------:R-:W3:Y:S01]  /*7950*/  MUFU.EX2 R46, R46 ;  /* 0x0000002e002e7308 */ /* 0x000ee20000000800 */
[----:B------:R-:W-:Y:S02]  /*7960*/  FMUL.FTZ R65, R63, c[0x0][0x23c] ;  /* 0x00008f003f417a20 */ /* 0x000fe40000410000 */
[-C--:B------:R-:W-:Y:S02]  /*7970*/  FMUL.FTZ R105, R105, R47.reuse ;  /* 0x0000002f69697220 */ /* 0x080fe40000410000 */
[----:B------:R-:W-:-:S02]  /*7980*/  FMUL.FTZ R108, R108, R47 ;  /* 0x0000002f6c6c7220 */ /* 0x000fc40000410000 */
[-C--:B------:R-:W-:Y:S01]  /*7990*/  FMUL.FTZ R109, R109, R47.reuse ;  /* 0x0000002f6d6d7220 */ /* 0x080fe20000410000 */
[----:B------:R-:W-:Y:S01]  /*79a0*/  MUFU.EX2 R63, R67 ;  /* 0x00000043003f7308 */ /* 0x000fe20000000800 */
[----:B--2---:R-:W-:Y:S01]  /*79b0*/  F2FP.PACK_AB R31, R43, R32 ;  /* 0x000000202b1f723e */ /* 0x004fe200000000ff */
[-C--:B------:R-:W-:Y:S02]  /*79c0*/  FMUL.FTZ R116, R116, R47.reuse ;  /* 0x0000002f74747220 */ /* 0x080fe40000410000 */
[-C--:B------:R-:W-:Y:S02]  /*79d0*/  FMUL.FTZ R117, R117, R47.reuse ;  /* 0x0000002f75757220 */ /* 0x080fe40000410000 */
[----:B------:R-:W-:Y:S02]  /*79e0*/  FMUL.FTZ R120, R120, R47 ;  /* 0x0000002f78787220 */ /* 0x000fe40000410000 */
[----:B------:R-:W-:Y:S01]  /*79f0*/  MUFU.EX2 R50, R50 ;  /* 0x0000003200327308 */ /* 0x000fe20000000800 */
[----:B---3--:R-:W-:-:S02]  /*7a00*/  FMUL.FTZ R158, R158, R46 ;  /* 0x0000002e9e9e7220 */ /* 0x008fc40000410000 */
[-C--:B------:R-:W-:Y:S02]  /*7a10*/  FMUL.FTZ R159, R159, R46.reuse ;  /* 0x0000002e9f9f7220 */ /* 0x080fe40000410000 */
[-C--:B------:R-:W-:Y:S02]  /*7a20*/  FMUL.FTZ R154, R154, R46.reuse ;  /* 0x0000002e9a9a7220 */ /* 0x080fe40000410000 */
[-C--:B------:R-:W-:Y:S01]  /*7a30*/  FMUL.FTZ R155, R155, R46.reuse ;  /* 0x0000002e9b9b7220 */ /* 0x080fe20000410000 */
[----:B------:R-:W-:Y:S01]  /*7a40*/  MUFU.EX2 R51, R193 ;  /* 0x000000c100337308 */ /* 0x000fe20000000800 */
[-C--:B------:R-:W-:Y:S01]  /*7a50*/  FMUL.FTZ R78, R78, R46.reuse ;  /* 0x0000002e4e4e7220 */ /* 0x080fe20000410000 */
[----:B------:R-:W-:Y:S01]  /*7a60*/  HMMA.16816.F32 R156, R28, R24, R156 ;  /* 0x000000181c9c723c */ /* 0x000fe2000000189c */
[-C--:B------:R-:W-:Y:S02]  /*7a70*/  FMUL.FTZ R79, R79, R46.reuse ;  /* 0x0000002e4f4f7220 */ /* 0x080fe40000410000 */
[----:B------:R-:W-:-:S02]  /*7a80*/  FMUL.FTZ R82, R82, R46 ;  /* 0x0000002e52527220 */ /* 0x000fc40000410000 */
        /* <DEDUP_REMOVED lines=20> */
[----:B------:R-:W-:Y:S01]  /*7bd0*/  FMUL.FTZ R123, R123, R46 ;  /* 0x0000002e7b7b7220 */ /* 0x000fe20000410000 */
[----:B------:R-:W-:Y:S01]  /*7be0*/  HMMA.16816.F32 R92, R28, R16, R92 ;  /* 0x000000101c5c723c */ /* 0x000fe2000000185c */
[----:B------:R-:W-:-:S02]  /*7bf0*/  FMUL.FTZ R128, R128, R47 ;  /* 0x0000002f80807220 */ /* 0x000fc40000410000 */
[-C--:B------:R-:W-:Y:S02]  /*7c00*/  FMUL.FTZ R129, R129, R47.reuse ;  /* 0x0000002f81817220 */ /* 0x080fe40000410000 */
[-C--:B------:R-:W-:Y:S01]  /*7c10*/  FMUL.FTZ R130, R130, R46.reuse ;  /* 0x0000002e82827220 */ /* 0x080fe20000410000 */
[----:B------:R-:W2:Y:S01]  /*7c20*/  MUFU.EX2 R65, R65 ;  /* 0x0000004100417308 */ /* 0x000ea20000000800 */
[-C--:B------:R-:W-:Y:S01]  /*7c30*/  FMUL.FTZ R131, R131, R46.reuse ;  /* 0x0000002e83837220 */ /* 0x080fe20000410000 */
[C---:B------:R-:W-:Y:S01]  /*7c40*/  HMMA.16816.F32 R96, R28.reuse, R18, R96 ;  /* 0x000000121c60723c */ /* 0x040fe20000001860 */
[-C--:B------:R-:W-:Y:S02]  /*7c50*/  FMUL.FTZ R132, R132, R47.reuse ;  /* 0x0000002f84847220 */ /* 0x080fe40000410000 */
[----:B------:R-:W-:Y:S02]  /*7c60*/  FMUL.FTZ R133, R133, R47 ;  /* 0x0000002f85857220 */ /* 0x000fe40000410000 */
[-C--:B------:R-:W-:Y:S01]  /*7c70*/  FMUL.FTZ R134, R134, R46.reuse ;  /* 0x0000002e86867220 */ /* 0x080fe20000410000 */
[----:B------:R-:W3:Y:S01]  /*7c80*/  MUFU.EX2 R67, R166 ;  /* 0x000000a600437308 */ /* 0x000ee20000000800 */
[----:B------:R-:W-:Y:S01]  /*7c90*/  FMUL.FTZ R135, R135, R46 ;  /* 0x0000002e87877220 */ /* 0x000fe20000410000 */
[----:B------:R-:W-:Y:S01]  /*7ca0*/  HMMA.16816.F32 R104, R28, R12, R104 ;  /* 0x0000000c1c68723c */ /* 0x000fe20000001868 */
[----:B------:R-:W-:-:S02]  /*7cb0*/  FFMA.FTZ R168, R203, c[0x0][0x23c], -R171 ;  /* 0x00008f00cba87a23 */ /* 0x000fc400000108ab */
[--C-:B------:R-:W-:Y:S02]  /*7cc0*/  FFMA.FTZ R167, R185, c[0x0][0x23c], -R61.reuse ;  /* 0x00008f00b9a77a23 */ /* 0x100fe4000001083d */
[----:B------:R-:W-:Y:S01]  /*7cd0*/  FFMA.FTZ R179, R252, c[0x0][0x23c], -R61 ;  /* 0x00008f00fcb37a23 */ /* 0x000fe2000001083d */
[----:B------:R-:W-:Y:S01]  /*7ce0*/  MUFU.EX2 R165, R165 ;  /* 0x000000a500a57308 */ /* 0x000fe20000000800 */
[-C--:B--2---:R-:W-:Y:S01]  /*7cf0*/  FMUL.FTZ R160, R160, R65.reuse ;  /* 0x00000041a0a07220 */ /* 0x084fe20000410000 */
[C---:B------:R-:W-:Y:S01]  /*7d00*/  HMMA.16816.F32 R108, R28.reuse, R14, R108 ;  /* 0x0000000e1c6c723c */ /* 0x040fe2000000186c */
[-C--:B------:R-:W-:Y:S02]  /*7d10*/  FMUL.FTZ R161, R161, R65.reuse ;  /* 0x00000041a1a17220 */ /* 0x080fe40000410000 */
[-C--:B------:R-:W-:Y:S02]  /*7d20*/  FMUL.FTZ R68, R68, R65.reuse ;  /* 0x0000004144447220 */ /* 0x080fe40000410000 */
[----:B------:R-:W-:Y:S01]  /*7d30*/  FMUL.FTZ R69, R69, R65 ;  /* 0x0000004145457220 */ /* 0x000fe20000410000 */
[----:B------:R-:W2:Y:S01]  /*7d40*/  MUFU.EX2 R168, R168 ;  /* 0x000000a800a87308 */ /* 0x000ea20000000800 */
[-C--:B---3--:R-:W-:Y:S01]  /*7d50*/  FMUL.FTZ R162, R162, R67.reuse ;  /* 0x00000043a2a27220 */ /* 0x088fe20000410000 */
[----:B-1----:R-:W-:Y:S01]  /*7d60*/  HMMA.16816.F32 R116, R28, R4, R116 ;  /* 0x000000041c74723c */ /* 0x002fe20000001874 */
        /* <DEDUP_REMOVED lines=11> */
[----:B----4-:R-:W-:Y:S01]  /*7e20*/  HMMA.16816.F32 R128, R28, R8, R128 ;  /* 0x000000081c80723c */ /* 0x010fe20000001880 */
[----:B------:R-:W-:-:S02]  /*7e30*/  FMUL.FTZ R85, R85, R65 ;  /* 0x0000004155557220 */ /* 0x000fc40000410000 */
[-C--:B------:R-:W-:Y:S02]  /*7e40*/  FMUL.FTZ R86, R86, R67.reuse ;  /* 0x0000004356567220 */ /* 0x080fe40000410000 */
[----:B------:R-:W-:Y:S01]  /*7e50*/  FMUL.FTZ R87, R87, R67 ;  /* 0x0000004357577220 */ /* 0x000fe20000410000 */
[----:B------:R-:W1:Y:S01]  /*7e60*/  MUFU.EX2 R188, R188 ;  /* 0x000000bc00bc7308 */ /* 0x000e620000000800 */
[-C--:B------:R-:W-:Y:S01]  /*7e70*/  FMUL.FTZ R88, R88, R65.reuse ;  /* 0x0000004158587220 */ /* 0x080fe20000410000 */
[----:B------:R-:W-:Y:S01]  /*7e80*/  HMMA.16816.F32 R132, R28, R10, R132 ;  /* 0x0000000a1c84723c */ /* 0x000fe20000001884 */
[----:B------:R-:W-:Y:S02]  /*7e90*/  FMUL.FTZ R89, R89, R65 ;  /* 0x0000004159597220 */ /* 0x000fe40000410000 */
[-C--:B------:R-:W-:Y:S02]  /*7ea0*/  FMUL.FTZ R90, R90, R67.reuse ;  /* 0x000000435a5a7220 */ /* 0x080fe40000410000 */
[----:B------:R-:W-:Y:S01]  /*7eb0*/  FMUL.FTZ R91, R91, R67 ;  /* 0x000000435b5b7220 */ /* 0x000fe20000410000 */
[----:B------:R-:W-:Y:S01]  /*7ec0*/  MUFU.EX2 R179, R179 ;  /* 0x000000b300b37308 */ /* 0x000fe20000000800 */
[----:B------:R-:W-:Y:S01]  /*7ed0*/  F2FP.PACK_AB R28, R51, R50 ;  /* 0x00000032331c723e */ /* 0x000fe200000000ff */
[----:B------:R-:W-:Y:S01]  /*7ee0*/  FMUL.FTZ R100, R100, R65 ;  /* 0x0000004164647220 */ /* 0x000fe20000410000 */
[----:B------:R-:W-:Y:S01]  /*7ef0*/  F2FP.PACK_AB R29, R56, R57 ;  /* 0x00000039381d723e */ /* 0x000fe200000000ff */
[----:B------:R-:W-:Y:S01]  /*7f00*/  FMUL.FTZ R101, R101, R65 ;  /* 0x0000004165657220 */ /* 0x000fe20000410000 */
[----:B------:R-:W-:Y:S01]  /*7f10*/  F2FP.PACK_AB R30, R54, R53 ;  /* 0x00000035361e723e */ /* 0x000fe200000000ff */
[-C--:B------:R-:W-:Y:S01]  /*7f20*/  FMUL.FTZ R102, R102, R67.reuse ;  /* 0x0000004366667220 */ /* 0x080fe20000410000 */
[----:B------:R-:W-:Y:S01]  /*7f30*/  F2FP.PACK_AB R31, R63, R58 ;  /* 0x0000003a3f1f723e */ /* 0x000fe200000000ff */
[----:B------:R-:W-:-:S02]  /*7f40*/  FMUL.FTZ R103, R103, R67 ;  /* 0x0000004367677220 */ /* 0x000fc40000410000 */
[-C--:B------:R-:W-:Y:S02]  /*7f50*/  FMUL.FTZ R148, R148, R65.reuse ;  /* 0x0000004194947220 */ /* 0x080fe40000410000 */
[----:B------:R-:W-:Y:S02]  /*7f60*/  FMUL.FTZ R149, R149, R65 ;  /* 0x0000004195957220 */ /* 0x000fe40000410000 */
[-C--:B------:R-:W-:Y:S01]  /*7f70*/  FMUL.FTZ R150, R150, R67.reuse ;  /* 0x0000004396967220 */ /* 0x080fe20000410000 */
[----:B------:R-:W-:Y:S01]  /*7f80*/  HMMA.16816.F32 R160, R28, R24, R160 ;  /* 0x000000181ca0723c */ /* 0x000fe200000018a0 */
[----:B------:R-:W-:Y:S02]  /*7f90*/  FMUL.FTZ R151, R151, R67 ;  /* 0x0000004397977220 */ /* 0x000fe40000410000 */
[-C--:B------:R-:W-:Y:S02]  /*7fa0*/  FMUL.FTZ R112, R112, R65.reuse ;  /* 0x0000004170707220 */ /* 0x080fe40000410000 */
[----:B------:R-:W-:-:S02]  /*7fb0*/  FMUL.FTZ R113, R113, R65 ;  /* 0x0000004171717220 */ /* 0x000fc40000410000 */
[-C--:B------:R-:W-:Y:S01]  /*7fc0*/  FMUL.FTZ R114, R114, R67.reuse ;  /* 0x0000004372727220 */ /* 0x080fe20000410000 */
[C---:B------:R-:W-:Y:S01]  /*7fd0*/  HMMA.16816.F32 R68, R28.reuse, R26, R68 ;  /* 0x0000001a1c44723c */ /* 0x040fe20000001844 */
[----:B------:R-:W-:Y:S01]  /*7fe0*/  FMUL.FTZ R115, R115, R67 ;  /* 0x0000004373737220 */ /* 0x000fe20000410000 */
[----:B------:R-:W3:Y:S01]  /*7ff0*/  LDSM.16.MT88.4 R24, [R214+0x9400] ;  /* 0x00940000d618783b */ /* 0x000ee20000004200 */
[-C--:B------:R-:W-:Y:S02]  /*8000*/  FMUL.FTZ R144, R144, R65.reuse ;  /* 0x0000004190907220 */ /* 0x080fe40000410000 */
[----:B------:R-:W-:Y:S02]  /*8010*/  FMUL.FTZ R145, R145, R65 ;  /* 0x0000004191917220 */ /* 0x000fe40000410000 */
[-C--:B------:R-:W-:Y:S01]  /*8020*/  FMUL.FTZ R146, R146, R67.reuse ;  /* 0x0000004392927220 */ /* 0x080fe20000410000 */
[----:B------:R-:W-:Y:S01]  /*8030*/  HMMA.16816.F32 R72, R28, R20, R72 ;  /* 0x000000141c48723c */ /* 0x000fe20000001848 */
[----:B------:R-:W-:-:S02]  /*8040*/  FMUL.FTZ R147, R147, R67 ;  /* 0x0000004393937220 */ /* 0x000fc40000410000 */
[-C--:B------:R-:W-:Y:S02]  /*8050*/  FMUL.FTZ R124, R124, R65.reuse ;  /* 0x000000417c7c7220 */ /* 0x080fe40000410000 */
[----:B------:R-:W-:Y:S02]  /*8060*/  FMUL.FTZ R125, R125, R65 ;  /* 0x000000417d7d7220 */ /* 0x000fe40000410000 */
[-C--:B------:R-:W-:Y:S01]  /*8070*/  FMUL.FTZ R126, R126, R67.reuse ;  /* 0x000000437e7e7220 */ /* 0x080fe20000410000 */
[----:B------:R-:W-:Y:S01]  /*8080*/  HMMA.16816.F32 R84, R28, R22, R84 ;  /* 0x000000161c54723c */ /* 0x000fe20000001854 */
[----:B------:R-:W-:Y:S01]  /*8090*/  FMUL.FTZ R127, R127, R67 ;  /* 0x000000437f7f7220 */ /* 0x000fe20000410000 */
[----:B------:R-:W4:Y:S01]  /*80a0*/  LDSM.16.MT88.4 R20, [R212+0x9400] ;  /* 0x00940000d414783b */ /* 0x000f220000004200 */
[-C--:B------:R-:W-:Y:S02]  /*80b0*/  FMUL.FTZ R140, R140, R65.reuse ;  /* 0x000000418c8c7220 */ /* 0x080fe40000410000 */
[----:B------:R-:W-:-:S02]  /*80c0*/  FMUL.FTZ R141, R141, R65 ;  /* 0x000000418d8d7220 */ /* 0x000fc40000410000 */
[-C--:B------:R-:W-:Y:S01]  /*80d0*/  FMUL.FTZ R142, R142, R67.reuse ;  /* 0x000000438e8e7220 */ /* 0x080fe20000410000 */
[C---:B------:R-:W-:Y:S01]  /*80e0*/  HMMA.16816.F32 R88, R28.reuse, R16, R88 ;  /* 0x000000101c58723c */ /* 0x040fe20000001858 */
[----:B------:R-:W-:Y:S02]  /*80f0*/  FMUL.FTZ R143, R143, R67 ;  /* 0x000000438f8f7220 */ /* 0x000fe40000410000 */
[-C--:B------:R-:W-:Y:S02]  /*8100*/  FMUL.FTZ R136, R136, R65.reuse ;  /* 0x0000004188887220 */ /* 0x080fe40000410000 */
[----:B------:R-:W-:Y:S02]  /*8110*/  FMUL.FTZ R137, R137, R65 ;  /* 0x0000004189897220 */ /* 0x000fe40000410000 */
[-C--:B------:R-:W-:Y:S01]  /*8120*/  FMUL.FTZ R138, R138, R67.reuse ;  /* 0x000000438a8a7220 */ /* 0x080fe20000410000 */
[----:B------:R-:W-:Y:S01]  /*8130*/  HMMA.16816.F32 R100, R28, R18, R100 ;  /* 0x000000121c64723c */ /* 0x000fe20000001864 */
[----:B------:R-:W-:Y:S01]  /*8140*/  FMUL.FTZ R139, R139, R67 ;  /* 0x000000438b8b7220 */ /* 0x000fe20000410000 */
[----:B------:R-:W5:Y:S01]  /*8150*/  LDSM.16.MT88.4 R16, [R214+0xa400] ;  /* 0x00a40000d610783b */ /* 0x000f620000004200 */
[----:B------:R-:W-:-:S02]  /*8160*/  FFMA.FTZ R166, R241, c[0x0][0x23c], -R171 ;  /* 0x00008f00f1a67a23 */ /* 0x000fc400000108ab */
[----:B------:R-:W-:Y:S02]  /*8170*/  FFMA.FTZ R192, R202, c[0x0][0x23c], -R61 ;  /* 0x00008f00cac07a23 */ /* 0x000fe4000001083d */
[--C-:B------:R-:W-:Y:S01]  /*8180*/  FFMA.FTZ R194, R189, c[0x0][0x23c], -R52.reuse ;  /* 0x00008f00bdc27a23 */ /* 0x100fe20000010834 */
[C---:B------:R-:W-:Y:S01]  /*8190*/  HMMA.16816.F32 R148, R28.reuse, R12, R148 ;  /* 0x0000000c1c94723c */ /* 0x040fe20000001894 */
[----:B------:R-:W1:Y:S01]  /*81a0*/  MUFU.EX2 R166, R166 ;  /* 0x000000a600a67308 */ /* 0x000e620000000800 */
[--C-:B------:R-:W-:Y:S02]  /*81b0*/  FFMA.FTZ R202, R191, c[0x0][0x23c], -R52.reuse ;  /* 0x00008f00bfca7a23 */ /* 0x100fe40000010834 */
[--C-:B------:R-:W-:Y:S02]  /*81c0*/  FFMA.FTZ R185, R197, c[0x0][0x23c], -R52.reuse ;  /* 0x00008f00c5b97a23 */ /* 0x100fe40000010834 */
[----:B------:R-:W-:Y:S02]  /*81d0*/  FFMA.FTZ R187, R187, c[0x0][0x23c], -R52 ;  /* 0x00008f00bbbb7a23 */ /* 0x000fe40000010834 */
[----:B------:R-:W-:Y:S01]  /*81e0*/  HMMA.16816.F32 R112, R28, R14, R112 ;  /* 0x0000000e1c70723c */ /* 0x000fe20000001870 */
[----:B------:R-:W1:Y:S01]  /*81f0*/  LDSM.16.MT88.4 R12, [R212+0xa400] ;  /* 0x00a40000d40c783b */ /* 0x000e620000004200 */
[----:B------:R-:W1:Y:S01]  /*8200*/  MUFU.EX2 R192, R192 ;  /* 0x000000c000c07308 */ /* 0x000e620000000800 */
[----:B------:R-:W-:-:S02]  /*8210*/  FFMA.FTZ R189, R240, c[0x0][0x23c], -R55 ;  /* 0x00008f00f0bd7a23 */ /* 0x000fc40000010837 */
[--C-:B------:R-:W-:Y:S02]  /*8220*/  FFMA.FTZ R204, R242, c[0x0][0x23c], -R55.reuse ;  /* 0x00008f00f2cc7a23 */ /* 0x100fe40000010837 */
[--C-:B------:R-:W-:Y:S01]  /*8230*/  FFMA.FTZ R191, R250, c[0x0][0x23c], -R55.reuse ;  /* 0x00008f00fabf7a23 */ /* 0x100fe20000010837 */
[C---:B------:R-:W-:Y:S01]  /*8240*/  HMMA.16816.F32 R144, R28.reuse, R4, R144 ;  /* 0x000000041c90723c */ /* 0x040fe20000001890 */
[----:B------:R-:W-:Y:S01]  /*8250*/  FFMA.FTZ R206, R248, c[0x0][0x23c], -R55 ;  /* 0x00008f00f8ce7a23 */ /* 0x000fe20000010837 */
[----:B------:R-:W-:Y:S01]  /*8260*/  MUFU.EX2 R185, R185 ;  /* 0x000000b900b97308 */ /* 0x000fe20000000800 */
[----:B------:R-:W-:Y:S02]  /*8270*/  FFMA.FTZ R193, R196, c[0x0][0x23c], -R171 ;  /* 0x00008f00c4c17a23 */ /* 0x000fe400000108ab */
[----:B------:R-:W-:Y:S02]  /*8280*/  FFMA.FTZ R197, R180, c[0x0][0x23c], -R61 ;  /* 0x00008f00b4c57a23 */ /* 0x000fe4000001083d */
[--C-:B------:R-:W-:Y:S01]  /*8290*/  FFMA.FTZ R190, R190, c[0x0][0x23c], -R171.reuse ;  /* 0x00008f00bebe7a23 */ /* 0x100fe200000108ab */
[----:B------:R-:W-:Y:S01]  /*82a0*/  HMMA.16816.F32 R124, R28, R6, R124 ;  /* 0x000000061c7c723c */ /* 0x000fe2000000187c */
[----:B------:R-:W-:Y:S01]  /*82b0*/  LDSM.16.MT88.4 R4, [R212+0xb400] ;  /* 0x00b40000d404783b */ /* 0x000fe20000004200 */
[----:B------:R-:W1:Y:S01]  /*82c0*/  MUFU.EX2 R194, R194 ;  /* 0x000000c200c27308 */ /* 0x000e620000000800 */
[----:B------:R-:W-:-:S02]  /*82d0*/  FFMA.FTZ R195, R200, c[0x0][0x23c], -R171 ;  /* 0x00008f00c8c37a23 */ /* 0x000fc400000108ab */
[----:B------:R-:W-:Y:S02]  /*82e0*/  FFMA.FTZ R196, R198, c[0x0][0x23c], -R171 ;  /* 0x00008f00c6c47a23 */ /* 0x000fe400000108ab */
[--C-:B------:R-:W-:Y:S01]  /*82f0*/  FFMA.FTZ R182, R182, c[0x0][0x23c], -R61.reuse ;  /* 0x00008f00b6b67a23 */ /* 0x100fe2000001083d */
[C---:B------:R-:W-:Y:S01]  /*8300*/  HMMA.16816.F32 R140, R28.reuse, R8, R140 ;  /* 0x000000081c8c723c */ /* 0x040fe2000000188c */
[--C-:B------:R-:W-:Y:S01]  /*8310*/  FFMA.FTZ R180, R186, c[0x0][0x23c], -R61.reuse ;  /* 0x00008f00bab47a23 */ /* 0x100fe2000001083d */
[----:B------:R-:W-:Y:S01]  /*8320*/  MUFU.EX2 R187, R187 ;  /* 0x000000bb00bb7308 */ /* 0x000fe20000000800 */
[----:B------:R-:W-:Y:S02]  /*8330*/  FFMA.FTZ R199, R184, c[0x0][0x23c], -R61 ;  /* 0x00008f00b8c77a23 */ /* 0x000fe4000001083d */
[--C-:B------:R-:W-:Y:S02]  /*8340*/  FFMA.FTZ R184, R183, c[0x0][0x23c], -R52.reuse ;  /* 0x00008f00b7b87a23 */ /* 0x100fe40000010834 */
[--C-:B------:R-:W-:Y:S01]  /*8350*/  FFMA.FTZ R186, R173, c[0x0][0x23c], -R52.reuse ;  /* 0x00008f00adba7a23 */ /* 0x100fe20000010834 */
[----:B------:R-:W-:Y:S01]  /*8360*/  HMMA.16816.F32 R136, R28, R10, R136 ;  /* 0x0000000a1c88723c */ /* 0x000fe20000001888 */
[----:B------:R-:W5:Y:S01]  /*8370*/  LDSM.16.MT88.4 R8, [R214+0xb400] ;  /* 0x00b40000d608783b */ /* 0x000f620000004200 */
[----:B------:R-:W-:Y:S01]  /*8380*/  MUFU.EX2 R202, R202 ;  /* 0x000000ca00ca7308 */ /* 0x000fe20000000800 */
[----:B------:R-:W-:-:S02]  /*8390*/  FFMA.FTZ R181, R181, c[0x0][0x23c], -R52 ;  /* 0x00008f00b5b57a23 */ /* 0x000fc40000010834 */
[----:B------:R-:W-:Y:S02]  /*83a0*/  FFMA.FTZ R177, R177, c[0x0][0x23c], -R52 ;  /* 0x00008f00b1b17a23 */ /* 0x000fe40000010834 */
[----:B--2---:R-:W-:Y:S01]  /*83b0*/  F2FP.PACK_AB R28, R168, R165 ;  /* 0x000000a5a81c723e */ /* 0x004fe200000000ff */
[--C-:B------:R-:W-:Y:S01]  /*83c0*/  FFMA.FTZ R173, R178, c[0x0][0x23c], -R55.reuse ;  /* 0x00008f00b2ad7a23 */ /* 0x100fe20000010837 */
[----:B-1----:R-:W-:Y:S01]  /*83d0*/  F2FP.PACK_AB R29, R188, R167 ;  /* 0x000000a7bc1d723e */ /* 0x002fe200000000ff */
[----:B------:R-:W-:Y:S01]  /*83e0*/  MUFU.EX2 R189, R189 ;  /* 0x000000bd00bd7308 */ /* 0x000fe20000000800 */
[----:B------:R-:W-:Y:S01]  /*83f0*/  F2FP.PACK_AB R30, R175, R166 ;  /* 0x000000a6af1e723e */ /* 0x000fe200000000ff */
[--C-:B------:R-:W-:Y:S01]  /*8400*/  FFMA.FTZ R176, R176, c[0x0][0x23c], -R55.reuse ;  /* 0x00008f00b0b07a23 */ /* 0x100fe20000010837 */
[----:B------:R-:W-:Y:S01]  /*8410*/  F2FP.PACK_AB R31, R192, R179 ;  /* 0x000000b3c01f723e */ /* 0x000fe200000000ff */
[--C-:B------:R-:W-:Y:S02]  /*8420*/  FFMA.FTZ R174, R174, c[0x0][0x23c], -R55.reuse ;  /* 0x00008f00aeae7a23 */ /* 0x100fe40000010837 */
[----:B------:R-:W-:-:S02]  /*8430*/  FFMA.FTZ R183, R172, c[0x0][0x23c], -R55 ;  /* 0x00008f00acb77a23 */ /* 0x000fc40000010837 */
[----:B------:R-:W1:Y:S01]  /*8440*/  MUFU.EX2 R204, R204 ;  /* 0x000000cc00cc7308 */ /* 0x000e620000000800 */
[----:B------:R-:W-:Y:S01]  /*8450*/  FFMA.FTZ R50, R237, R65, R50 ;  /* 0x00000041ed327223 */ /* 0x000fe20000010032 */
[C---:B---3--:R-:W-:Y:S01]  /*8460*/  HMMA.16816.F32 R156, R28.reuse, R24, R156 ;  /* 0x000000181c9c723c */ /* 0x048fe2000000189c */
[----:B------:R-:W-:Y:S02]  /*8470*/  FFMA.FTZ R57, R232, R67, R57 ;  /* 0x00000043e8397223 */ /* 0x000fe40000010039 */
[----:B------:R-:W-:Y:S02]  /*8480*/  FFMA.FTZ R42, R235, R47, R42 ;  /* 0x0000002feb2a7223 */ /* 0x000fe4000001002a */
[----:B------:R-:W-:Y:S01]  /*8490*/  FFMA.FTZ R34, R233, R46, R34 ;  /* 0x0000002ee9227223 */ /* 0x000fe20000010022 */
        /* <DEDUP_REMOVED lines=18> */
[----:B------:R-:W3:Y:S01]  /*85c0*/  MUFU.EX2 R193, R193 ;  /* 0x000000c100c17308 */ /* 0x000ee20000000800 */
[--C-:B------:R-:W-:Y:S01]  /*85d0*/  FFMA.FTZ R201, R164, c[0x0][0x23c], -R171.reuse ;  /* 0x00008f00a4c97a23 */ /* 0x100fe200000108ab */
[C---:B-----5:R-:W-:Y:S01]  /*85e0*/  HMMA.16816.F32 R92, R28.reuse, R16, R92 ;  /* 0x000000101c5c723c */ /* 0x060fe2000000185c */
[--C-:B------:R-:W-:Y:S02]  /*85f0*/  FFMA.FTZ R164, R169, c[0x0][0x23c], -R171.reuse ;  /* 0x00008f00a9a47a23 */ /* 0x100fe400000108ab */
[--C-:B------:R-:W-:Y:S02]  /*8600*/  FFMA.FTZ R66, R66, c[0x0][0x23c], -R171.reuse ;  /* 0x00008f0042427a23 */ /* 0x100fe400000108ab */
[----:B------:R-:W-:Y:S01]  /*8610*/  FFMA.FTZ R169, R170, c[0x0][0x23c], -R171 ;  /* 0x00008f00aaa97a23 */ /* 0x000fe200000108ab */
        /* <DEDUP_REMOVED lines=9> */
[----:B------:R-:W-:Y:S02]  /*86b0*/  FFMA.FTZ R59, R59, c[0x0][0x23c], -R61 ;  /* 0x00008f003b3b7a23 */ /* 0x000fe4000001083d */
[----:B------:R-:W-:Y:S01]  /*86c0*/  FADD.FTZ R165, R168, R165 ;  /* 0x000000a5a8a57221 */ /* 0x000fe20000010000 */
[----:B------:R-:W-:Y:S01]  /*86d0*/  MOV R168, R209 ;  /* 0x000000d100a87202 */ /* 0x000fe20000000f00 */
[----:B------:R-:W-:Y:S01]  /*86e0*/  FADD.FTZ R188, R188, R167 ;  /* 0x000000a7bcbc7221 */ /* 0x000fe20000010000 */
[----:B------:R-:W-:Y:S01]  /*86f0*/  MUFU.EX2 R182, R182 ;  /* 0x000000b600b67308 */ /* 0x000fe20000000800 */
[----:B------:R-:W-:Y:S01]  /*8700*/  FADD.FTZ R166, R166, R165 ;  /* 0x000000a5a6a67221 */ /* 0x000fe20000010000 */
[C---:B------:R-:W-:Y:S01]  /*8710*/  HMMA.16816.F32 R108, R28.reuse, R14, R108 ;  /* 0x0000000e1c6c723c */ /* 0x040fe2000000186c */
[----:B------:R-:W-:Y:S01]  /*8720*/  FADD.FTZ R179, R179, R188 ;  /* 0x000000bcb3b37221 */ /* 0x000fe20000010000 */
[----:B------:R-:W-:Y:S01]  /*8730*/  MOV R167, R208 ;  /* 0x000000d000a77202 */ /* 0x000fe20000000f00 */
[--C-:B------:R-:W-:Y:S01]  /*8740*/  FFMA.FTZ R38, R38, c[0x0][0x23c], -R52.reuse ;  /* 0x00008f0026267a23 */ /* 0x100fe20000010834 */
[----:B------:R-:W-:Y:S01]  /*8750*/  MOV R165, R0 ;  /* 0x0000000000a57202 */ /* 0x000fe20000000f00 */
[----:B------:R-:W-:Y:S01]  /*8760*/  FFMA.FTZ R39, R39, c[0x0][0x23c], -R52 ;  /* 0x00008f0027277a23 */ /* 0x000fe20000010834 */
[----:B------:R-:W4:Y:S01]  /*8770*/  MUFU.EX2 R197, R197 ;  /* 0x000000c500c57308 */ /* 0x000f220000000800 */
[--C-:B------:R-:W-:Y:S01]  /*8780*/  FFMA.FTZ R36, R36, c[0x0][0x23c], -R55.reuse ;  /* 0x00008f0024247a23 */ /* 0x100fe20000010837 */
[----:B------:R-:W-:Y:S01]  /*8790*/  HMMA.16816.F32 R116, R28, R8, R116 ;  /* 0x000000081c74723c */ /* 0x000fe20000001874 */
[----:B------:R-:W-:-:S02]  /*87a0*/  FFMA.FTZ R37, R37, c[0x0][0x23c], -R55 ;  /* 0x00008f0025257a23 */ /* 0x000fc40000010837 */
[--C-:B------:R-:W-:Y:S02]  /*87b0*/  FFMA.FTZ R45, R45, c[0x0][0x23c], -R52.reuse ;  /* 0x00008f002d2d7a23 */ /* 0x100fe40000010834 */
[----:B------:R-:W-:Y:S01]  /*87c0*/  FFMA.FTZ R52, R49, c[0x0][0x23c], -R52 ;  /* 0x00008f0031347a23 */ /* 0x000fe20000010834 */
[----:B------:R-:W-:Y:S01]  /*87d0*/  MUFU.EX2 R180, R180 ;  /* 0x000000b400b47308 */ /* 0x000fe20000000800 */
[--C-:B------:R-:W-:Y:S01]  /*87e0*/  FFMA.FTZ R44, R44, c[0x0][0x23c], -R55.reuse ;  /* 0x00008f002c2c7a23 */ /* 0x100fe20000010837 */
[C---:B------:R-:W-:Y:S01]  /*87f0*/  HMMA.16816.F32 R120, R28.reuse, R10, R120 ;  /* 0x0000000a1c78723c */ /* 0x040fe20000001878 */
[----:B------:R-:W-:Y:S02]  /*8800*/  FFMA.FTZ R49, R48, c[0x0][0x23c], -R55 ;  /* 0x00008f0030317a23 */ /* 0x000fe40000010837 */
[----:B------:R-:W-:Y:S01]  /*8810*/  FADD.FTZ R175, R175, R166 ;  /* 0x000000a6afaf7221 */ /* 0x000fe20000010000 */
[----:B------:R-:W-:Y:S01]  /*8820*/  MOV R166, R2 ;  /* 0x0000000200a67202 */ /* 0x000fe20000000f00 */
[----:B------:R-:W-:Y:S01]  /*8830*/  FADD.FTZ R179, R192, R179 ;  /* 0x000000b3c0b37221 */ /* 0x000fe20000010000 */
[----:B------:R-:W5:Y:S02]  /*8840*/  MUFU.EX2 R199, R199 ;  /* 0x000000c700c77308 */ /* 0x000f640000000800 */
[C---:B------:R-:W-:Y:S06]  /*8850*/  HMMA.16816.F32 R128, R28.reuse, R4, R128 ;  /* 0x000000041c80723c */ /* 0x040fec0000001880 */
[----:B------:R-:W-:Y:S02]  /*8860*/  MUFU.EX2 R181, R181 ;  /* 0x000000b500b57308 */ /* 0x000fe40000000800 */
[----:B------:R-:W-:Y:S06]  /*8870*/  HMMA.16816.F32 R132, R28, R6, R132 ;  /* 0x000000061c84723c */ /* 0x000fec0000001884 */
[----:B------:R-:W3:Y:S01]  /*8880*/  MUFU.EX2 R184, R184 ;  /* 0x000000b800b87308 */ /* 0x000ee20000000800 */
        /* <DEDUP_REMOVED lines=16> */
[----:B------:R-:W1:Y:S01]  /*8990*/  LDSM.16.MT88.4 R24, [R214+0x9800] ;  /* 0x00980000d618783b */ /* 0x000e620000004200 */
[----:B------:R-:W-:Y:S06]  /*89a0*/  MUFU.EX2 R173, R173 ;  /* 0x000000ad00ad7308 */ /* 0x000fec0000000800 */
[C---:B------:R-:W-:Y:S02]  /*89b0*/  HMMA.16816.F32 R72, R28.reuse, R20, R72 ;  /* 0x000000141c48723c */ /* 0x040fe40000001848 */
[----:B------:R-:W2:Y:S06]  /*89c0*/  MUFU.EX2 R176, R176 ;  /* 0x000000b000b07308 */ /* 0x000eac0000000800 */
        /* <DEDUP_REMOVED lines=14> */
[----:B------:R-:W-:Y:S06]  /*8ab0*/  MUFU.EX2 R169, R169 ;  /* 0x000000a900a97308 */ /* 0x000fec0000000800 */
[C---:B------:R-:W-:Y:S01]  /*8ac0*/  HMMA.16816.F32 R124, R28.reuse, R10, R124 ;  /* 0x0000000a1c7c723c */ /* 0x040fe2000000187c */
[----:B------:R-:W2:Y:S01]  /*8ad0*/  LDSM.16.MT88.4 R8, [R214+0xb800] ;  /* 0x00b80000d608783b */ /* 0x000ea20000004200 */
[----:B------:R-:W-:Y:S06]  /*8ae0*/  MUFU.EX2 R62, R62 ;  /* 0x0000003e003e7308 */ /* 0x000fec0000000800 */
[C---:B------:R-:W-:Y:S02]  /*8af0*/  HMMA.16816.F32 R140, R28.reuse, R4, R140 ;  /* 0x000000041c8c723c */ /* 0x040fe4000000188c */
[----:B------:R-:W1:Y:S06]  /*8b00*/  MUFU.EX2 R171, R171 ;  /* 0x000000ab00ab7308 */ /* 0x000e6c0000000800 */
[----:B------:R-:W-:Y:S01]  /*8b10*/  HMMA.16816.F32 R136, R28, R6, R136 ;  /* 0x000000061c88723c */ /* 0x000fe20000001888 */
[----:B------:R-:W2:Y:S01]  /*8b20*/  LDSM.16.MT88.4 R4, [R212+0xb800] ;  /* 0x00b80000d404783b */ /* 0x000ea20000004200 */
[----:B------:R-:W-:Y:S05]  /*8b30*/  MUFU.EX2 R60, R60 ;  /* 0x0000003c003c7308 */ /* 0x000fea0000000800 */
[----:B---3--:R-:W-:Y:S01]  /*8b40*/  F2FP.PACK_AB R28, R193, R190 ;  /* 0x000000bec11c723e */ /* 0x008fe200000000ff */
[----:B------:R-:W-:Y:S01]  /*8b50*/  FADD.FTZ R190, R190, R175 ;  /* 0x000000afbebe7221 */ /* 0x000fe20000010000 */
[----:B----4-:R-:W-:Y:S01]  /*8b60*/  F2FP.PACK_AB R29, R197, R182 ;  /* 0x000000b6c51d723e */ /* 0x010fe200000000ff */
[----:B------:R-:W3:Y:S01]  /*8b70*/  MUFU.EX2 R59, R59 ;  /* 0x0000003b003b7308 */ /* 0x000ee20000000800 */
[----:B------:R-:W-:Y:S01]  /*8b80*/  F2FP.PACK_AB R30, R196, R195 ;  /* 0x000000c3c41e723e */ /* 0x000fe200000000ff */
[----:B------:R-:W-:Y:S01]  /*8b90*/  FADD.FTZ R182, R182, R179 ;  /* 0x000000b3b6b67221 */ /* 0x000fe20000010000 */
[----:B-----5:R-:W-:Y:S01]  /*8ba0*/  F2FP.PACK_AB R31, R199, R180 ;  /* 0x000000b4c71f723e */ /* 0x020fe200000000ff */
[----:B------:R-:W-:-:S02]  /*8bb0*/  FADD.FTZ R190, R193, R190 ;  /* 0x000000bec1be7221 */ /* 0x000fc40000010000 */
[----:B------:R-:W-:Y:S02]  /*8bc0*/  FADD.FTZ R197, R197, R182 ;  /* 0x000000b6c5c57221 */ /* 0x000fe40000010000 */
[----:B------:R-:W-:Y:S01]  /*8bd0*/  MUFU.EX2 R38, R38 ;  /* 0x0000002600267308 */ /* 0x000fe20000000800 */
[----:B------:R-:W-:Y:S01]  /*8be0*/  FADD.FTZ R195, R195, R190 ;  /* 0x000000bec3c37221 */ /* 0x000fe20000010000 */
[C---:B-1----:R-:W-:Y:S01]  /*8bf0*/  HMMA.16816.F32 R156, R28.reuse, R24, R156 ;  /* 0x000000181c9c723c */ /* 0x042fe2000000189c */
[----:B------:R-:W-:Y:S02]  /*8c00*/  FADD.FTZ R180, R180, R197 ;  /* 0x000000c5b4b47221 */ /* 0x000fe40000010000 */
[----:B------:R-:W-:Y:S02]  /*8c10*/  FADD.FTZ R195, R196, R195 ;  /* 0x000000c3c4c37221 */ /* 0x000fe40000010000 */
[----:B------:R-:W-:Y:S01]  /*8c20*/  FADD.FTZ R199, R199, R180 ;  /* 0x000000b4c7c77221 */ /* 0x000fe20000010000 */
[----:B------:R-:W1:Y:S02]  /*8c30*/  MUFU.EX2 R39, R39 ;  /* 0x0000002700277308 */ /* 0x000e640000000800 */
        /* <DEDUP_REMOVED lines=12> */
[C---:B------:R-:W-:Y:S08]  /*8d00*/  HMMA.16816.F32 R108, R28.reuse, R14, R108 ;  /* 0x0000000e1c6c723c */ /* 0x040ff0000000186c */
[C---:B--2---:R-:W-:Y:S08]  /*8d10*/  HMMA.16816.F32 R116, R28.reuse, R8, R116 ;  /* 0x000000081c74723c */ /* 0x044ff00000001874 */
        /* <DEDUP_REMOVED lines=32> */
[----:B------:R-:W4:Y:S06]  /*8f20*/  LDSM.16.MT88.4 R4, [R212+0xbc00] ;  /* 0x00bc0000d404783b */ /* 0x000f2c0000004200 */
[----:B------:R-:W-:Y:S01]  /*8f30*/  F2FP.PACK_AB R28, R201, R66 ;  /* 0x00000042c91c723e */ /* 0x000fe200000000ff */
[----:B------:R-:W-:Y:S01]  /*8f40*/  FADD.FTZ R66, R66, R195 ;  /* 0x000000c342427221 */ /* 0x000fe20000010000 */
[----:B------:R-:W-:Y:S01]  /*8f50*/  F2FP.PACK_AB R29, R171, R62 ;  /* 0x0000003eab1d723e */ /* 0x000fe200000000ff */
[----:B------:R-:W-:Y:S01]  /*8f60*/  FADD.FTZ R62, R62, R199 ;  /* 0x000000c73e3e7221 */ /* 0x000fe20000010000 */
[----:B------:R-:W-:Y:S01]  /*8f70*/  F2FP.PACK_AB R30, R169, R164 ;  /* 0x000000a4a91e723e */ /* 0x000fe200000000ff */
[----:B------:R-:W-:Y:S01]  /*8f80*/  FADD.FTZ R201, R201, R66 ;  /* 0x00000042c9c97221 */ /* 0x000fe20000010000 */
[----:B---3--:R-:W-:Y:S01]  /*8f90*/  F2FP.PACK_AB R31, R59, R60 ;  /* 0x0000003c3b1f723e */ /* 0x008fe200000000ff */
[----:B------:R-:W-:-:S02]  /*8fa0*/  FADD.FTZ R171, R171, R62 ;  /* 0x0000003eabab7221 */ /* 0x000fc40000010000 */
[----:B------:R-:W-:Y:S02]  /*8fb0*/  FADD.FTZ R164, R164, R201 ;  /* 0x000000c9a4a47221 */ /* 0x000fe40000010000 */
[----:B------:R-:W-:Y:S02]  /*8fc0*/  FADD.FTZ R60, R60, R171 ;  /* 0x000000ab3c3c7221 */ /* 0x000fe40000010000 */
[----:B--2---:R-:W-:Y:S01]  /*8fd0*/  HMMA.16816.F32 R156, R28, R24, R156 ;  /* 0x000000181c9c723c */ /* 0x004fe2000000189c */
[----:B------:R-:W-:Y:S02]  /*8fe0*/  FADD.FTZ R235, R169, R164 ;  /* 0x000000a4a9eb7221 */ /* 0x000fe40000010000 */
[----:B------:R-:W-:-:S05]  /*8ff0*/  FADD.FTZ R233, R59, R60 ;  /* 0x0000003c3be97221 */ /* 0x000fca0000010000 */
        /* <DEDUP_REMOVED lines=35> */
[----:B------:R-:W-:Y:S11]  /*9230*/  @P0 BRA `(.L_x_67) ;  /* 0x00003bd000000947 */ /* 0x000ff60003800000 */
[----:B------:R-:W-:Y:S01]  /*9240*/  UIADD3 UR13, UR8, -0x3, URZ ;  /* 0xfffffffd080d7890 */ /* 0x000fe2000fffe03f */
[----:B------:R-:W-:-:S04]  /*9250*/  DEPBAR.LE SB0, 0x0 ;  /* 0x000080000000791a */ /* 0x000fc80000000000 */
[----:B------:R-:W-:Y:S01]  /*9260*/  USHF.R.S32.HI UR19, URZ, 0x1f, UR13 ;  /* 0x0000001f3f137899 */ /* 0x000fe2000801140d */
[----:B------:R-:W-:Y:S01]  /*9270*/  BAR.SYNC.DEFER_BLOCKING 0x0 ;  /* 0x0000000000007b1d */ /* 0x000fe20000010000 */
[----:B------:R-:W-:-:S05]  /*9280*/  UISETP.GE.AND UP0, UPT, UR8, 0x4, UPT ;  /* 0x000000040800788c */ /* 0x000fca000bf06270 */
[----:B------:R-:W-:Y:S02]  /*9290*/  ULDC.64 UR4, c[0x0][0x1a0] ;  /* 0x0000680000047ab9 */ /* 0x000fe40000000a00 */
[----:B------:R-:W-:Y:S02]  /*92a0*/  UIMAD UR19, UR19, UR4, URZ ;  /* 0x00000004131372a4 */ /* 0x000fe4000f8e023f */
[----:B------:R-:W-:Y:S02]  /*92b0*/  UIMAD.WIDE.U32 UR20, UR13, UR4, URZ ;  /* 0x000000040d1472a5 */ /* 0x000fe4000f8e003f */
[----:B------:R-:W-:Y:S02]  /*92c0*/  UIMAD UR5, UR13, UR5, UR19 ;  /* 0x000000050d0572a4 */ /* 0x000fe4000f8e0213 */
[----:B------:R-:W-:Y:S02]  /*92d0*/  UIADD3 UR19, UR8, -0x3, URZ ;  /* 0xfffffffd08137890 */ /* 0x000fe4000fffe03f */
[----:B------:R-:W-:Y:S01]  /*92e0*/  UIADD3 UR5, UR21, UR5, URZ ;  /* 0x0000000515057290 */ /* 0x000fe2000fffe03f */
[----:B------:R-:W-:-:S02]  /*92f0*/  IMAD.U32 R4, RZ, RZ, UR20 ;  /* 0x00000014ff047e24 */ /* 0x000fc4000f8e00ff */
[----:B------:R-:W-:-:S03]  /*9300*/  IMAD.U32 R5, RZ, RZ, UR21 ;  /* 0x00000015ff057e24 */ /* 0x000fc6000f8e00ff */
[----:B------:R-:W-:Y:S01]  /*9310*/  IMAD.U32 R5, RZ, RZ, UR5 ;  /* 0x00000005ff057e24 */ /* 0x000fe2000f8e00ff */
[----:B------:R-:W-:Y:S01]  /*9320*/  LEA R6, P0, R4, R238, 0x6 ;  /* 0x000000ee04067211 */ /* 0x000fe200078030ff */
[----:B------:R-:W-:Y:S03]  /*9330*/  @P4 STS [R221+0x9000], RZ ;  /* 0x009000ffdd004388 */ /* 0x000fe60000000800 */
[----:B------:R-:W-:Y:S01]  /*9340*/  @!P4 LEA R8, P5, R6, c[0x0][0x170], 0x1 ;  /* 0x00005c000608ca11 */ /* 0x000fe200078a08ff */
[----:B------:R-:W-:Y:S01]  /*9350*/  @P4 STS [R221+0x9004], RZ ;  /* 0x009004ffdd004388 */ /* 0x000fe20000000800 */
[----:B------:R-:W-:Y:S02]  /*9360*/  LEA.HI.X R5, R4, R245, R5, 0x6, P0 ;  /* 0x000000f504057211 */ /* 0x000fe400000f3405 */
[C---:B------:R-:W-:Y:S01]  /*9370*/  @!P3 LEA R12, P1, R6.reuse, c[0x0][0x170], 0x1 ;  /* 0x00005c00060cba11 */ /* 0x040fe200078208ff */
[----:B------:R-:W-:Y:S01]  /*9380*/  @P4 STS.64 [R221+0x9008], RZ ;  /* 0x009008ffdd004388 */ /* 0x000fe20000000a00 */
[----:B------:R-:W-:-:S02]  /*9390*/  @!P2 LEA R10, P0, R6, c[0x0][0x170], 0x1 ;  /* 0x00005c00060aaa11 */ /* 0x000fc400078008ff */
[C---:B------:R-:W-:Y:S02]  /*93a0*/  IADD3 R4, P6, R6.reuse, UR12, RZ ;  /* 0x0000000c06047c10 */ /* 0x040fe4000ffde0ff */
[C-C-:B------:R-:W-:Y:S02]  /*93b0*/  @!P4 LEA.HI.X R9, R6.reuse, c[0x0][0x174], R5.reuse, 0x1, P5 ;  /* 0x00005d000609ca11 */ /* 0x140fe400028f0c05 */
        /* <DEDUP_REMOVED lines=8> */
[----:B------:R-:W-:Y:S01]  /*9440*/  @P3 STS.128 [R221+0xa000], RZ ;  /* 0x00a000ffdd003388 */ /* 0x000fe20000000c00 */
[----:B------:R-:W-:-:S02]  /*9450*/  @!P3 LEA R18, P1, R4, c[0x0][0x170], 0x1 ;  /* 0x00005c000412ba11 */ /* 0x000fc400078208ff */
[C---:B------:R-:W-:Y:S01]  /*9460*/  @!P2 LEA R16, P0, R4.reuse, c[0x0][0x170], 0x1 ;  /* 0x00005c000410aa11 */ /* 0x040fe200078008ff */
[----:B------:R-:W-:Y:S01]  /*9470*/  @!PT LDS RZ, [RZ] ;  /* 0x00000000fffff984 */ /* 0x000fe20000000800 */
[----:B------:R-:W-:Y:S01]  /*9480*/  @!PT LDS RZ, [RZ] ;  /* 0x00000000fffff984 */ /* 0x000fe20000000800 */
[----:B------:R-:W-:Y:S01]  /*9490*/  @!PT LDS RZ, [RZ] ;  /* 0x00000000fffff984 */ /* 0x000fe20000000800 */
[----:B------:R2:W-:Y:S01]  /*94a0*/  @!P3 LDGSTS.E.BYPASS.LTC128B.128 [R221+0xa000], [R12.64+0x40] ;  /* 0x0a0000400cddbfae */ /* 0x0005e2000b901d50 */
[C-C-:B------:R-:W-:Y:S02]  /*94b0*/  @!P4 LEA.HI.X R15, R4.reuse, c[0x0][0x174], R5.reuse, 0x1, P5 ;  /* 0x00005d00040fca11 */ /* 0x140fe400028f0c05 */
[C-C-:B------:R-:W-:Y:S01]  /*94c0*/  @!P3 LEA.HI.X R19, R4.reuse, c[0x0][0x174], R5.reuse, 0x1, P1 ;  /* 0x00005d000413ba11 */ /* 0x140fe200008f0c05 */
[----:B------:R-:W-:Y:S01]  /*94d0*/  @P2 STS.128 [R221+0xb000], RZ ;  /* 0x00b000ffdd002388 */ /* 0x000fe20000000c00 */
[----:B------:R-:W-:-:S03]  /*94e0*/  @!P2 LEA.HI.X R17, R4, c[0x0][0x174], R5, 0x1, P0 ;  /* 0x00005d000411aa11 */ /* 0x000fc600000f0c05 */
        /* <DEDUP_REMOVED lines=19> */
[----:B------:R-:W-:Y:S04]  /*9620*/  LDSM.16.M88.4 R180, [R216+0x6000] ;  /* 0x00600000d8b4783b */ /* 0x000fe80000000200 */
[----:B------:R-:W4:Y:S04]  /*9630*/  LDSM.16.M88.4 R4, [R217+0x1000] ;  /* 0x00100000d904783b */ /* 0x000f280000000200 */
[----:B------:R-:W5:Y:S04]  /*9640*/  LDSM.16.M88.4 R172, [R216+0x6400] ;  /* 0x00640000d8ac783b */ /* 0x000f680000000200 */
[----:B------:R-:W1:Y:S04]  /*9650*/  LDSM.16.M88.4 R40, [R216+0x6c00] ;  /* 0x006c0000d828783b */ /* 0x000e680000000200 */
[----:B------:R-:W3:Y:S04]  /*9660*/  LDSM.16.M88.4 R164, [R216+0x6800] ;  /* 0x00680000d8a4783b */ /* 0x000ee80000000200 */
[----:B------:R-:W1:Y:S04]  /*9670*/  LDSM.16.M88.4 R60, [R217] ;  /* 0x00000000d93c783b */ /* 0x000e680000000200 */
[----:B------:R-:W-:Y:S04]  /*9680*/  LDSM.16.M88.4 R200, [R213+0x6000] ;  /* 0x00600000d5c8783b */ /* 0x000fe80000000200 */
[----:B------:R-:W1:Y:S04]  /*9690*/  LDSM.16.M88.4 R36, [R215+0x1000] ;  /* 0x00100000d724783b */ /* 0x000e680000000200 */
[----:B------:R-:W1:Y:S04]  /*96a0*/  LDSM.16.M88.4 R196, [R213+0x6400] ;  /* 0x00640000d5c4783b */ /* 0x000e680000000200 */
[----:B------:R-:W1:Y:S04]  /*96b0*/  LDSM.16.M88.4 R188, [R213+0x6c00] ;  /* 0x006c0000d5bc783b */ /* 0x000e680000000200 */
[----:B------:R-:W2:Y:S04]  /*96c0*/  LDSM.16.M88.4 R192, [R213+0x6800] ;  /* 0x00680000d5c0783b */ /* 0x000ea80000000200 */
[----:B------:R-:W2:Y:S01]  /*96d0*/  LDSM.16.M88.4 R204, [R215] ;  /* 0x00000000d7cc783b */ /* 0x000ea20000000200 */
[C---:B----4-:R-:W-:Y:S03]  /*96e0*/  HMMA.16816.F32 R32, R4.reuse, R180, RZ ;  /* 0x000000b40420723c */ /* 0x050fe600000018ff */
[----:B------:R-:W-:Y:S04]  /*96f0*/  LDSM.16.M88.4 R52, [R217+0x3000] ;  /* 0x00300000d934783b */ /* 0x000fe80000000200 */
[----:B------:R-:W4:Y:S01]  /*9700*/  LDSM.16.M88.4 R48, [R216+0x7000] ;  /* 0x00700000d830783b */ /* 0x000f220000000200 */
[C---:B------:R-:W-:Y:S03]  /*9710*/  HMMA.16816.F32 R28, R4.reuse, R182, RZ ;  /* 0x000000b6041c723c */ /* 0x040fe600000018ff */
[----:B------:R-:W4:Y:S04]  /*9720*/  LDSM.16.M88.4 R56, [R217+0x2000] ;  /* 0x00200000d938783b */ /* 0x000f280000000200 */
[----:B------:R-:W4:Y:S01]  /*9730*/  LDSM.16.M88.4 R44, [R216+0x7400] ;  /* 0x00740000d82c783b */ /* 0x000f220000000200 */
[C---:B-----5:R-:W-:Y:S03]  /*9740*/  HMMA.16816.F32 R24, R4.reuse, R172, RZ ;  /* 0x000000ac0418723c */ /* 0x060fe600000018ff */
[----:B------:R-:W0:Y:S05]  /*9750*/  LDGDEPBAR ;  /* 0x00000000000079af */ /* 0x000e2a0000000000 */
[C---:B------:R-:W-:Y:S08]  /*9760*/  HMMA.16816.F32 R20, R4.reuse, R174, RZ ;  /* 0x000000ae0414723c */ /* 0x040ff000000018ff */
[C---:B-1----:R-:W-:Y:S08]  /*9770*/  HMMA.16816.F32 R8, R4.reuse, R40, RZ ;  /* 0x000000280408723c */ /* 0x042ff000000018ff */
[C---:B---3--:R-:W-:Y:S08]  /*9780*/  HMMA.16816.F32 R16, R4.reuse, R164, RZ ;  /* 0x000000a40410723c */ /* 0x048ff000000018ff */
[C---:B--2---:R-:W-:Y:S08]  /*9790*/  HMMA.16816.F32 R12, R4.reuse, R166, RZ ;  /* 0x000000a6040c723c */ /* 0x044ff000000018ff */
        /* <DEDUP_REMOVED lines=28> */
[----:B------:R-:W-:Y:S07]  /*9960*/  LDSM.16.M88.4 R192, [R215+0x3000] ;  /* 0x00300000d7c0783b */ /* 0x000fee0000000200 */
[----:B------:R-:W-:Y:S01]  /*9970*/  HMMA.16816.F32 R60, R204, R190, R60 ;  /* 0x000000becc3c723c */ /* 0x000fe2000000183c */
[----:B------:R-:W3:Y:S07]  /*9980*/  LDSM.16.M88.4 R188, [R213+0x7000] ;  /* 0x00700000d5bc783b */ /* 0x000eee0000000200 */
[C---:B----4-:R-:W-:Y:S08]  /*9990*/  HMMA.16816.F32 R32, R52.reuse, R48, R32 ;  /* 0x000000303420723c */ /* 0x050ff00000001820 */
[----:B------:R-:W-:Y:S08]  /*99a0*/  HMMA.16816.F32 R28, R52, R50, R28 ;  /* 0x00000032341c723c */ /* 0x000ff0000000181c */
[C---:B------:R-:W-:Y:S08]  /*99b0*/  HMMA.16816.F32 R184, R56.reuse, R48, R184 ;  /* 0x0000003038b8723c */ /* 0x040ff000000018b8 */
[----:B------:R-:W-:Y:S01]  /*99c0*/  HMMA.16816.F32 R180, R56, R50, R180 ;  /* 0x0000003238b4723c */ /* 0x000fe200000018b4 */
[----:B------:R-:W-:Y:S07]  /*99d0*/  LDSM.16.M88.4 R48, [R213+0x7800] ;  /* 0x00780000d530783b */ /* 0x000fee0000000200 */
[C---:B------:R-:W-:Y:S08]  /*99e0*/  HMMA.16816.F32 R24, R52.reuse, R44, R24 ;  /* 0x0000002c3418723c */ /* 0x040ff00000001818 */
[C---:B------:R-:W-:Y:S08]  /*99f0*/  HMMA.16816.F32 R20, R52.reuse, R46, R20 ;  /* 0x0000002e3414723c */ /* 0x040ff00000001814 */
[C---:B-1----:R-:W-:Y:S08]  /*9a00*/  HMMA.16816.F32 R16, R52.reuse, R40, R16 ;  /* 0x000000283410723c */ /* 0x042ff00000001810 */
[----:B------:R-:W-:Y:S08]  /*9a10*/  HMMA.16816.F32 R12, R52, R42, R12 ;  /* 0x0000002a340c723c */ /* 0x000ff0000000180c */
[C---:B------:R-:W-:Y:S08]  /*9a20*/  HMMA.16816.F32 R176, R56.reuse, R44, R176 ;  /* 0x0000002c38b0723c */ /* 0x040ff000000018b0 */
[C---:B------:R-:W-:Y:S01]  /*9a30*/  HMMA.16816.F32 R172, R56.reuse, R46, R172 ;  /* 0x0000002e38ac723c */ /* 0x040fe200000018ac */
[----:B------:R-:W-:Y:S07]  /*9a40*/  LDSM.16.M88.4 R44, [R217+0x5000] ;  /* 0x00500000d92c783b */ /* 0x000fee0000000200 */
[C---:B------:R-:W-:Y:S08]  /*9a50*/  HMMA.16816.F32 R168, R56.reuse, R40, R168 ;  /* 0x0000002838a8723c */ /* 0x040ff000000018a8 */
[C---:B------:R-:W-:Y:S01]  /*9a60*/  HMMA.16816.F32 R164, R56.reuse, R42, R164 ;  /* 0x0000002a38a4723c */ /* 0x040fe200000018a4 */
[----:B------:R-:W1:Y:S07]  /*9a70*/  LDSM.16.M88.4 R40, [R216+0x8000] ;  /* 0x00800000d828783b */ /* 0x000e6e0000000200 */
[-C--:B--2---:R-:W-:Y:S01]  /*9a80*/  HMMA.16816.F32 R204, R56, R36.reuse, R64 ;  /* 0x0000002438cc723c */ /* 0x084fe20000001840 */
[----:B------:R-:W2:Y:S07]  /*9a90*/  LDSM.16.M88.4 R64, [R217+0x4000] ;  /* 0x00400000d940783b */ /* 0x000eae0000000200 */
[C---:B------:R-:W-:Y:S08]  /*9aa0*/  HMMA.16816.F32 R8, R52.reuse, R36, R8 ;  /* 0x000000243408723c */ /* 0x040ff00000001808 */
[----:B------:R-:W-:Y:S01]  /*9ab0*/  HMMA.16816.F32 R4, R52, R38, R4 ;  /* 0x000000263404723c */ /* 0x000fe20000001804 */
[----:B------:R-:W4:Y:S07]  /*9ac0*/  LDSM.16.M88.4 R52, [R213+0x7400] ;  /* 0x00740000d534783b */ /* 0x000f2e0000000200 */
[-C--:B---3--:R-:W-:Y:S08]  /*9ad0*/  HMMA.16816.F32 R32, R192, R188.reuse, R32 ;  /* 0x000000bcc020723c */ /* 0x088ff00000001820 */
[----:B------:R-:W-:Y:S08]  /*9ae0*/  HMMA.16816.F32 R184, R196, R188, R184 ;  /* 0x000000bcc4b8723c */ /* 0x000ff000000018b8 */
[-C--:B------:R-:W-:Y:S08]  /*9af0*/  HMMA.16816.F32 R28, R192, R190.reuse, R28 ;  /* 0x000000bec01c723c */ /* 0x080ff0000000181c */
[----:B------:R-:W-:Y:S01]  /*9b00*/  HMMA.16816.F32 R180, R196, R190, R180 ;  /* 0x000000bec4b4723c */ /* 0x000fe200000018b4 */
[----:B------:R-:W-:Y:S07]  /*9b10*/  LDSM.16.M88.4 R188, [R215+0x4000] ;  /* 0x00400000d7bc783b */ /* 0x000fee0000000200 */
[----:B------:R-:W-:Y:S01]  /*9b20*/  HMMA.16816.F32 R60, R56, R38, R60 ;  /* 0x00000026383c723c */ /* 0x000fe2000000183c */
[----:B------:R-:W3:Y:S04]  /*9b30*/  LDSM.16.M88.4 R36, [R216+0x8400] ;  /* 0x00840000d824783b */ /* 0x000ee80000000200 */
[----:B------:R-:W-:Y:S03]  /*9b40*/  LDSM.16.M88.4 R56, [R215+0x5000] ;  /* 0x00500000d738783b */ /* 0x000fe60000000200 */
[-C--:B-1----:R-:W-:Y:S08]  /*9b50*/  HMMA.16816.F32 R32, R44, R40.reuse, R32 ;  /* 0x000000282c20723c */ /* 0x082ff00000001820 */
[----:B--2---:R-:W-:Y:S08]  /*9b60*/  HMMA.16816.F32 R184, R64, R40, R184 ;  /* 0x0000002840b8723c */ /* 0x004ff000000018b8 */
[-C--:B------:R-:W-:Y:S08]  /*9b70*/  HMMA.16816.F32 R28, R44, R42.reuse, R28 ;  /* 0x0000002a2c1c723c */ /* 0x080ff0000000181c */
[----:B------:R-:W-:Y:S01]  /*9b80*/  HMMA.16816.F32 R180, R64, R42, R180 ;  /* 0x0000002a40b4723c */ /* 0x000fe200000018b4 */
[----:B------:R-:W1:Y:S07]  /*9b90*/  LDSM.16.M88.4 R40, [R213+0x8000] ;  /* 0x00800000d528783b */ /* 0x000e6e0000000200 */
[C---:B----4-:R-:W-:Y:S08]  /*9ba0*/  HMMA.16816.F32 R24, R192.reuse, R52, R24 ;  /* 0x00000034c018723c */ /* 0x050ff00000001818 */
[----:B------:R-:W-:Y:S08]  /*9bb0*/  HMMA.16816.F32 R20, R192, R54, R20 ;  /* 0x00000036c014723c */ /* 0x000ff00000001814 */
[C---:B------:R-:W-:Y:S08]  /*9bc0*/  HMMA.16816.F32 R176, R196.reuse, R52, R176 ;  /* 0x00000034c4b0723c */ /* 0x040ff000000018b0 */
[----:B------:R-:W-:Y:S01]  /*9bd0*/  HMMA.16816.F32 R172, R196, R54, R172 ;  /* 0x00000036c4ac723c */ /* 0x000fe200000018ac */
[----:B------:R-:W2:Y:S07]  /*9be0*/  LDSM.16.M88.4 R52, [R216+0x8800] ;  /* 0x00880000d834783b */ /* 0x000eae0000000200 */
[C---:B------:R-:W-:Y:S08]  /*9bf0*/  HMMA.16816.F32 R16, R192.reuse, R48, R16 ;  /* 0x00000030c010723c */ /* 0x040ff00000001810 */
[----:B------:R-:W-:Y:S08]  /*9c00*/  HMMA.16816.F32 R12, R192, R50, R12 ;  /* 0x00000032c00c723c */ /* 0x000ff0000000180c */
[C---:B------:R-:W-:Y:S08]  /*9c10*/  HMMA.16816.F32 R168, R196.reuse, R48, R168 ;  /* 0x00000030c4a8723c */ /* 0x040ff000000018a8 */
[----:B------:R-:W-:Y:S01]  /*9c20*/  HMMA.16816.F32 R164, R196, R50, R164 ;  /* 0x00000032c4a4723c */ /* 0x000fe200000018a4 */
[----:B------:R-:W4:Y:S07]  /*9c30*/  LDSM.16.M88.4 R48, [R216+0x8c00] ;  /* 0x008c0000d830783b */ /* 0x000f2e0000000200 */
[C---:B------:R-:W-:Y:S08]  /*9c40*/  HMMA.16816.F32 R8, R192.reuse, R200, R8 ;  /* 0x000000c8c008723c */ /* 0x040ff00000001808 */
[----:B------:R-:W-:Y:S08]  /*9c50*/  HMMA.16816.F32 R4, R192, R202, R4 ;  /* 0x000000cac004723c */ /* 0x000ff00000001804 */
[-C--:B---3--:R-:W-:Y:S08]  /*9c60*/  HMMA.16816.F32 R176, R64, R36.reuse, R176 ;  /* 0x0000002440b0723c */ /* 0x088ff000000018b0 */
[C---:B------:R-:W-:Y:S08]  /*9c70*/  HMMA.16816.F32 R24, R44.reuse, R36, R24 ;  /* 0x000000242c18723c */ /* 0x040ff00000001818 */
[-C--:B------:R-:W-:Y:S08]  /*9c80*/  HMMA.16816.F32 R20, R44, R38.reuse, R20 ;  /* 0x000000262c14723c */ /* 0x080ff00000001814 */
[----:B------:R-:W-:Y:S01]  /*9c90*/  HMMA.16816.F32 R172, R64, R38, R172 ;  /* 0x0000002640ac723c */ /* 0x000fe200000018ac */
[----:B------:R-:W3:Y:S07]  /*9ca0*/  LDSM.16.M88.4 R36, [R213+0x8400] ;  /* 0x00840000d524783b */ /* 0x000eee0000000200 */
[-C--:B-1----:R-:W-:Y:S08]  /*9cb0*/  HMMA.16816.F32 R184, R188, R40.reuse, R184 ;  /* 0x00000028bcb8723c */ /* 0x082ff000000018b8 */
[----:B------:R-:W-:Y:S07]  /*9cc0*/  HMMA.16816.F32 R32, R56, R40, R32 ;  /* 0x000000283820723c */ /* 0x000fee0000001820 */
[----:B------:R-:W-:Y:S01]  /*9cd0*/  IMAD.U32 R41, RZ, RZ, UR19 ;  /* 0x00000013ff297e24 */ /* 0x000fe2000f8e00ff */
[----:B------:R-:W-:Y:S08]  /*9ce0*/  HMMA.16816.F32 R204, R196, R200, R204 ;  /* 0x000000c8c4cc723c */ /* 0x000ff000000018cc */
[C---:B--2---:R-:W-:Y:S08]  /*9cf0*/  HMMA.16816.F32 R16, R44.reuse, R52, R16 ;  /* 0x000000342c10723c */ /* 0x044ff00000001810 */
[C---:B------:R-:W-:Y:S08]  /*9d00*/  HMMA.16816.F32 R12, R44.reuse, R54, R12 ;  /* 0x000000362c0c723c */ /* 0x040ff0000000180c */
[C---:B----4-:R-:W-:Y:S08]  /*9d10*/  HMMA.16816.F32 R8, R44.reuse, R48, R8 ;  /* 0x000000302c08723c */ /* 0x050ff00000001808 */
[----:B------:R-:W-:Y:S07]  /*9d20*/  HMMA.16816.F32 R4, R44, R50, R4 ;  /* 0x000000322c04723c */ /* 0x000fee0000001804 */
[----:B------:R-:W-:Y:S01]  /*9d30*/  IMAD R44, R41, 0x40, R234 ;  /* 0x00000040292c7824 */ /* 0x000fe200078e02ea */
[----:B------:R-:W-:Y:S04]  /*9d40*/  HMMA.16816.F32 R28, R56, R42, R28 ;  /* 0x0000002a381c723c */ /* 0x000fe8000000181c */
[----:B------:R-:W-:-:S02]  /*9d50*/  IADD3 R45, R44, 0x1, RZ ;  /* 0x000000012c2d7810 */ /* 0x000fc40007ffe0ff */
[-C--:B------:R-:W-:Y:S02]  /*9d60*/  ISETP.GE.AND P0, PT, R44, R247.reuse, PT ;  /* 0x000000f72c00720c */ /* 0x080fe40003f06270 */
[----:B------:R-:W-:Y:S01]  /*9d70*/  HMMA.16816.F32 R180, R188, R42, R180 ;  /* 0x0000002abcb4723c */ /* 0x000fe200000018b4 */
[----:B------:R-:W1:Y:S01]  /*9d80*/  LDSM.16.M88.4 R40, [R213+0x8800] ;  /* 0x00880000d528783b */ /* 0x000e620000000200 */
[C---:B------:R-:W-:Y:S02]  /*9d90*/  ISETP.GE.AND P1, PT, R45.reuse, R247, PT ;  /* 0x000000f72d00720c */ /* 0x040fe40003f26270 */
[----:B------:R-:W-:Y:S02]  /*9da0*/  FSEL R47, R184, -INF , !P0 ;  /* 0xff800000b82f7808 */ /* 0x000fe40004000000 */
[----:B------:R-:W-:Y:S02]  /*9db0*/  ISETP.GE.AND P5, PT, R44, R246, PT ;  /* 0x000000f62c00720c */ /* 0x000fe40003fa6270 */
[----:B------:R-:W-:Y:S01]  /*9dc0*/  ISETP.GE.AND P0, PT, R45, R236, PT ;  /* 0x000000ec2d00720c */ /* 0x000fe20003f06270 */
[----:B------:R-:W-:Y:S01]  /*9dd0*/  HMMA.16816.F32 R168, R64, R52, R168 ;  /* 0x0000003440a8723c */ /* 0x000fe200000018a8 */
[----:B------:R-:W-:-:S02]  /*9de0*/  FSEL R46, R185, -INF , !P1 ;  /* 0xff800000b92e7808 */ /* 0x000fc40004800000 */
[C---:B------:R-:W-:Y:S02]  /*9df0*/  ISETP.GE.AND P6, PT, R45.reuse, R246, PT ;  /* 0x000000f62d00720c */ /* 0x040fe40003fc6270 */
[-C--:B------:R-:W-:Y:S02]  /*9e00*/  ISETP.GE.AND P1, PT, R45, R3.reuse, PT ;  /* 0x000000032d00720c */ /* 0x080fe40003f26270 */
[----:B------:R-:W-:Y:S01]  /*9e10*/  FSEL R52, R186, -INF , !P5 ;  /* 0xff800000ba347808 */ /* 0x000fe20006800000 */
[----:B------:R-:W-:Y:S01]  /*9e20*/  HMMA.16816.F32 R204, R64, R48, R204 ;  /* 0x0000003040cc723c */ /* 0x000fe200000018cc */
[----:B------:R-:W-:Y:S02]  /*9e30*/  FSEL R45, R33, -INF , !P0 ;  /* 0xff800000212d7808 */ /* 0x000fe40004000000 */
[C---:B------:R-:W-:Y:S02]  /*9e40*/  ISETP.GE.AND P5, PT, R44.reuse, R236, PT ;  /* 0x000000ec2c00720c */ /* 0x040fe40003fa6270 */
[----:B------:R-:W-:-:S02]  /*9e50*/  ISETP.GE.AND P0, PT, R44, R3, PT ;  /* 0x000000032c00720c */ /* 0x000fc40003f06270 */
[C---:B------:R-:W-:Y:S01]  /*9e60*/  IADD3 R49, R44.reuse, 0x8, RZ ;  /* 0x000000082c317810 */ /* 0x040fe20007ffe0ff */
[----:B------:R-:W-:Y:S01]  /*9e70*/  HMMA.16816.F32 R60, R196, R202, R60 ;  /* 0x000000cac43c723c */ /* 0x000fe2000000183c */
[----:B------:R-:W-:Y:S02]  /*9e80*/  IADD3 R48, R44, 0x9, RZ ;  /* 0x000000092c307810 */ /* 0x000fe40007ffe0ff */
[----:B------:R-:W-:Y:S02]  /*9e90*/  FSEL R53, R32, -INF , !P5 ;  /* 0xff80000020357808 */ /* 0x000fe40006800000 */
[----:B------:R-:W-:Y:S02]  /*9ea0*/  FSEL R241, R34, -INF , !P0 ;  /* 0xff80000022f17808 */ /* 0x000fe40004000000 */
[----:B------:R-:W-:Y:S01]  /*9eb0*/  FSEL R211, R35, -INF , !P1 ;  /* 0xff80000023d37808 */ /* 0x000fe20004800000 */
[----:B---3--:R-:W-:Y:S01]  /*9ec0*/  HMMA.16816.F32 R176, R188, R36, R176 ;  /* 0x00000024bcb0723c */ /* 0x008fe200000018b0 */
[----:B------:R-:W-:-:S02]  /*9ed0*/  ISETP.GE.AND P5, PT, R48, R236, PT ;  /* 0x000000ec3000720c */ /* 0x000fc40003fa6270 */
[-C--:B------:R-:W-:Y:S02]  /*9ee0*/  ISETP.GE.AND P0, PT, R49, R3.reuse, PT ;  /* 0x000000033100720c */ /* 0x080fe40003f06270 */
[----:B------:R-:W-:Y:S02]  /*9ef0*/  ISETP.GE.AND P1, PT, R48, R3, PT ;  /* 0x000000033000720c */ /* 0x000fe40003f26270 */
[----:B------:R-:W-:Y:S01]  /*9f00*/  FSEL R243, R30, -INF , !P0 ;  /* 0xff8000001ef37808 */ /* 0x000fe20004000000 */
[----:B------:R-:W-:Y:S01]  /*9f10*/  HMMA.16816.F32 R164, R64, R54, R164 ;  /* 0x0000003640a4723c */ /* 0x000fe200000018a4 */
[----:B------:R-:W-:Y:S02]  /*9f20*/  FSEL R249, R31, -INF , !P1 ;  /* 0xff8000001ff97808 */ /* 0x000fe40004800000 */
[----:B------:R-:W-:Y:S02]  /*9f30*/  IADD3 R32, R44, 0x11, RZ ;  /* 0x000000112c207810 */ /* 0x000fe40007ffe0ff */
[----:B------:R-:W-:-:S02]  /*9f40*/  ISETP.GE.AND P0, PT, R48, R246, PT ;  /* 0x000000f63000720c */ /* 0x000fc40003f06270 */
[----:B------:R-:W-:Y:S01]  /*9f50*/  FSEL R54, R187, -INF , !P6 ;  /* 0xff800000bb367808 */ /* 0x000fe20007000000 */
[C---:B------:R-:W-:Y:S01]  /*9f60*/  HMMA.16816.F32 R24, R56.reuse, R36, R24 ;  /* 0x000000243818723c */ /* 0x040fe20000001818 */
[----:B------:R-:W-:Y:S02]  /*9f70*/  ISETP.GE.AND P6, PT, R49, R236, PT ;  /* 0x000000ec3100720c */ /* 0x000fe40003fc6270 */
[----:B------:R-:W-:Y:S02]  /*9f80*/  ISETP.GE.AND P1, PT, R32, R247, PT ;  /* 0x000000f72000720c */ /* 0x000fe40003f26270 */
[----:B------:R-:W-:Y:S02]  /*9f90*/  IADD3 R33, R44, 0x10, RZ ;  /* 0x000000102c217810 */ /* 0x000fe40007ffe0ff */
[----:B------:R-:W-:Y:S01]  /*9fa0*/  FSEL R37, R28, -INF , !P6 ;  /* 0xff8000001c257808 */ /* 0x000fe20007000000 */
[----:B------:R-:W-:Y:S01]  /*9fb0*/  HMMA.16816.F32 R20, R56, R38, R20 ;  /* 0x000000263814723c */ /* 0x000fe20000001814 */
[----:B------:R-:W-:-:S02]  /*9fc0*/  FSEL R36, R29, -INF , !P5 ;  /* 0xff8000001d247808 */ /* 0x000fc40006800000 */
[----:B------:R-:W2:Y:S01]  /*9fd0*/  LDSM.16.M88.4 R28, [R213+0x8c00] ;  /* 0x008c0000d51c783b */ /* 0x000ea20000000200 */
[----:B------:R-:W-:Y:S01]  /*9fe0*/  ISETP.GE.AND P6, PT, R49, R247, PT ;  /* 0x000000f73100720c */ /* 0x000fe20003fc6270 */
[----:B------:R-:W-:-:S04]  /*9ff0*/  DEPBAR.LE SB0, 0x0 ;  /* 0x000080000000791a */ /* 0x000fc80000000000 */
[----:B------:R-:W-:Y:S01]  /*a000*/  HMMA.16816.F32 R60, R64, R50, R60 ;  /* 0x00000032403c723c */ /* 0x000fe2000000183c */
[----:B------:R-:W-:Y:S02]  /*a010*/  FSEL R194, R177, -INF , !P1 ;  /* 0xff800000b1c27808 */ /* 0x000fe40004800000 */
[----:B------:R-:W-:Y:S02]  /*a020*/  FSEL R201, R183, -INF , !P0 ;  /* 0xff800000b7c97808 */ /* 0x000fe40004000000 */
[-C--:B------:R-:W-:Y:S02]  /*a030*/  ISETP.GE.AND P1, PT, R32, R246.reuse, PT ;  /* 0x000000f62000720c */ /* 0x080fe40003f26270 */
[----:B------:R-:W-:Y:S01]  /*a040*/  FSEL R51, R180, -INF , !P6 ;  /* 0xff800000b4337808 */ /* 0x000fe20007000000 */
[----:B------:R-:W-:Y:S01]  /*a050*/  HMMA.16816.F32 R172, R188, R38, R172 ;  /* 0x00000026bcac723c */ /* 0x000fe200000018ac */
[----:B------:R-:W-:Y:S02]  /*a060*/  ISETP.GE.AND P5, PT, R49, R246, PT ;  /* 0x000000f63100720c */ /* 0x000fe40003fa6270 */
[----:B------:R-:W-:-:S02]  /*a070*/  ISETP.GE.AND P6, PT, R48, R247, PT ;  /* 0x000000f73000720c */ /* 0x000fc40003fc6270 */
[----:B------:R-:W-:Y:S02]  /*a080*/  ISETP.GE.AND P0, PT, R33, R247, PT ;  /* 0x000000f72100720c */ /* 0x000fe40003f06270 */
[----:B------:R-:W-:Y:S01]  /*a090*/  FSEL R234, R179, -INF , !P1 ;  /* 0xff800000b3ea7808 */ /* 0x000fe20004800000 */
[-C--:B-1----:R-:W-:Y:S01]  /*a0a0*/  HMMA.16816.F32 R168, R188, R40.reuse, R168 ;  /* 0x00000028bca8723c */ /* 0x082fe200000018a8 */
[----:B------:R-:W-:Y:S02]  /*a0b0*/  FSEL R49, R181, -INF , !P6 ;  /* 0xff800000b5317808 */ /* 0x000fe40007000000 */
[----:B------:R-:W-:Y:S02]  /*a0c0*/  FSEL R203, R182, -INF , !P5 ;  /* 0xff800000b6cb7808 */ /* 0x000fe40006800000 */
[----:B------:R-:W-:Y:S02]  /*a0d0*/  FSEL R192, R176, -INF , !P0 ;  /* 0xff800000b0c07808 */ /* 0x000fe40004000000 */
[----:B------:R-:W-:Y:S01]  /*a0e0*/  ISETP.GE.AND P1, PT, R32, R236, PT ;  /* 0x000000ec2000720c */ /* 0x000fe20003f26270 */
[----:B------:R-:W-:Y:S01]  /*a0f0*/  HMMA.16816.F32 R16, R56, R40, R16 ;  /* 0x000000283810723c */ /* 0x000fe20000001810 */
[----:B------:R-:W-:-:S02]  /*a100*/  ISETP.GE.AND P6, PT, R33, R246, PT ;  /* 0x000000f62100720c */ /* 0x000fc40003fc6270 */
[C---:B------:R-:W-:Y:S02]  /*a110*/  ISETP.GE.AND P5, PT, R33.reuse, R236, PT ;  /* 0x000000ec2100720c */ /* 0x040fe40003fa6270 */
[----:B------:R-:W-:Y:S02]  /*a120*/  ISETP.GE.AND P0, PT, R33, R3, PT ;  /* 0x000000032100720c */ /* 0x000fe40003f06270 */
[C---:B------:R-:W-:Y:S01]  /*a130*/  IADD3 R33, R44.reuse, 0x19, RZ ;  /* 0x000000192c217810 */ /* 0x040fe20007ffe0ff */
[----:B------:R-:W-:Y:S01]  /*a140*/  HMMA.16816.F32 R12, R56, R42, R12 ;  /* 0x0000002a380c723c */ /* 0x000fe2000000180c */
[----:B------:R-:W-:Y:S02]  /*a150*/  FSEL R197, R25, -INF , !P1 ;  /* 0xff80000019c57808 */ /* 0x000fe40004800000 */
[----:B------:R-:W-:Y:S02]  /*a160*/  IADD3 R34, R44, 0x18, RZ ;  /* 0x000000182c227810 */ /* 0x000fe40007ffe0ff */
[----:B------:R-:W-:-:S02]  /*a170*/  FSEL R199, R24, -INF , !P5 ;  /* 0xff80000018c77808 */ /* 0x000fc40006800000 */
[-C--:B------:R-:W-:Y:S01]  /*a180*/  ISETP.GE.AND P1, PT, R32, R3.reuse, PT ;  /* 0x000000032000720c */ /* 0x080fe20003f26270 */
[C---:B------:R-:W-:Y:S01]  /*a190*/  HMMA.16816.F32 R164, R188.reuse, R42, R164 ;  /* 0x0000002abca4723c */ /* 0x040fe200000018a4 */
[-C--:B------:R-:W-:Y:S02]  /*a1a0*/  ISETP.GE.AND P5, PT, R33, R236.reuse, PT ;  /* 0x000000ec2100720c */ /* 0x080fe40003fa6270 */
[----:B------:R-:W-:Y:S02]  /*a1b0*/  FSEL R240, R178, -INF , !P6 ;  /* 0xff800000b2f07808 */ /* 0x000fe40007000000 */
[----:B------:R-:W-:Y:S02]  /*a1c0*/  FSEL R195, R26, -INF , !P0 ;  /* 0xff8000001ac37808 */ /* 0x000fe40004000000 */
[C---:B------:R-:W-:Y:S01]  /*a1d0*/  ISETP.GE.AND P6, PT, R34.reuse, R236, PT ;  /* 0x000000ec2200720c */ /* 0x040fe20003fc6270 */
[----:B--2---:R-:W-:Y:S01]  /*a1e0*/  HMMA.16816.F32 R204, R188, R28, R204 ;  /* 0x0000001cbccc723c */ /* 0x004fe200000018cc */
[----:B------:R-:W-:Y:S01]  /*a1f0*/  BAR.SYNC.DEFER_BLOCKING 0x0 ;  /* 0x0000000000007b1d */ /* 0x000fe20000010000 */
[----:B------:R-:W-:-:S02]  /*a200*/  ISETP.GE.AND P0, PT, R34, R3, PT ;  /* 0x000000032200720c */ /* 0x000fc40003f06270 */
[----:B------:R-:W-:Y:S02]  /*a210*/  FSEL R193, R27, -INF , !P1 ;  /* 0xff8000001bc17808 */ /* 0x000fe40004800000 */
[----:B------:R-:W-:Y:S02]  /*a220*/  FSEL R252, R21, -INF , !P5 ;  /* 0xff80000015fc7808 */ /* 0x000fe40006800000 */
[----:B------:R-:W-:Y:S01]  /*a230*/  ISETP.GE.AND P1, PT, R33, R3, PT ;  /* 0x000000032100720c */ /* 0x000fe20003f26270 */
[----:B------:R-:W-:Y:S01]  /*a240*/  HMMA.16816.F32 R8, R56, R28, R8 ;  /* 0x0000001c3808723c */ /* 0x000fe20000001808 */
[----:B------:R-:W-:Y:S02]  /*a250*/  IADD3 R21, R44, 0x20, RZ ;  /* 0x000000202c157810 */ /* 0x000fe40007ffe0ff */
[----:B------:R-:W-:Y:S02]  /*a260*/  FSEL R184, R20, -INF , !P6 ;  /* 0xff80000014b87808 */ /* 0x000fe40007000000 */
[----:B------:R-:W-:-:S02]  /*a270*/  FSEL R183, R22, -INF , !P0 ;  /* 0xff80000016b77808 */ /* 0x000fc40004000000 */
[CC--:B------:R-:W-:Y:S01]  /*a280*/  ISETP.GE.AND P6, PT, R34.reuse, R247.reuse, PT ;  /* 0x000000f72200720c */ /* 0x0c0fe20003fc6270 */
[-C--:B------:R-:W-:Y:S01]  /*a290*/  HMMA.16816.F32 R4, R56, R30.reuse, R4 ;  /* 0x0000001e3804723c */ /* 0x080fe20000001804 */
[-C--:B------:R-:W-:Y:S02]  /*a2a0*/  ISETP.GE.AND P5, PT, R34, R246.reuse, PT ;  /* 0x000000f62200720c */ /* 0x080fe40003fa6270 */
[----:B------:R-:W-:Y:S02]  /*a2b0*/  ISETP.GE.AND P0, PT, R33, R246, PT ;  /* 0x000000f62100720c */ /* 0x000fe40003f06270 */
[----:B------:R-:W-:Y:S02]  /*a2c0*/  FSEL R177, R23, -INF , !P1 ;  /* 0xff80000017b17808 */ /* 0x000fe40004800000 */
[----:B------:R-:W-:Y:S01]  /*a2d0*/  IADD3 R20, R44, 0x21, RZ ;  /* 0x000000212c147810 */ /* 0x000fe20007ffe0ff */
[----:B------:R-:W-:Y:S01]  /*a2e0*/  HMMA.16816.F32 R60, R188, R30, R60 ;  /* 0x0000001ebc3c723c */ /* 0x000fe2000000183c */
[----:B------:R-:W-:-:S02]  /*a2f0*/  ISETP.GE.AND P1, PT, R21, R247, PT ;  /* 0x000000f71500720c */ /* 0x000fc40003f26270 */
[----:B------:R-:W-:Y:S02]  /*a300*/  FSEL R196, R172, -INF , !P6 ;  /* 0xff800000acc47808 */ /* 0x000fe40007000000 */
[----:B------:R-:W-:Y:S02]  /*a310*/  FSEL R248, R174, -INF , !P5 ;  /* 0xff800000aef87808 */ /* 0x000fe40006800000 */
[----:B------:R-:W-:Y:S02]  /*a320*/  FSEL R242, R175, -INF , !P0 ;  /* 0xff800000aff27808 */ /* 0x000fe40004000000 */
[-C--:B------:R-:W-:Y:S02]  /*a330*/  ISETP.GE.AND P6, PT, R33, R247.reuse, PT ;  /* 0x000000f72100720c */ /* 0x080fe40003fc6270 */
[----:B------:R-:W-:Y:S02]  /*a340*/  ISETP.GE.AND P5, PT, R21, R246, PT ;  /* 0x000000f61500720c */ /* 0x000fe40003fa6270 */
[----:B------:R-:W-:-:S02]  /*a350*/  ISETP.GE.AND P0, PT, R20, R247, PT ;  /* 0x000000f71400720c */ /* 0x000fc40003f06270 */
[----:B------:R-:W-:Y:S02]  /*a360*/  FSEL R176, R168, -INF , !P1 ;  /* 0xff800000a8b07808 */ /* 0x000fe40004800000 */
[----:B------:R-:W-:Y:S02]  /*a370*/  ISETP.GE.AND P1, PT, R20, R246, PT ;  /* 0x000000f61400720c */ /* 0x000fe40003f26270 */
[----:B------:R-:W-:Y:S02]  /*a380*/  FSEL R250, R173, -INF , !P6 ;  /* 0xff800000adfa7808 */ /* 0x000fe40007000000 */
[----:B------:R-:W-:Y:S02]  /*a390*/  FSEL R178, R169, -INF , !P0 ;  /* 0xff800000a9b27808 */ /* 0x000fe40004000000 */
[----:B------:R-:W-:Y:S02]  /*a3a0*/  FSEL R172, R170, -INF , !P5 ;  /* 0xff800000aaac7808 */ /* 0x000fe40006800000 */
[----:B------:R-:W-:-:S02]  /*a3b0*/  ISETP.GE.AND P6, PT, R21, R236, PT ;  /* 0x000000ec1500720c */ /* 0x000fc40003fc6270 */
[-C--:B------:R-:W-:Y:S02]  /*a3c0*/  ISETP.GE.AND P0, PT, R21, R3.reuse, PT ;  /* 0x000000031500720c */ /* 0x080fe40003f06270 */
[----:B------:R-:W-:Y:S02]  /*a3d0*/  FSEL R170, R171, -INF , !P1 ;  /* 0xff800000abaa7808 */ /* 0x000fe40004800000 */
[----:B------:R-:W-:Y:S02]  /*a3e0*/  IADD3 R21, R44, 0x28, RZ ;  /* 0x000000282c157810 */ /* 0x000fe40007ffe0ff */
[C---:B------:R-:W-:Y:S02]  /*a3f0*/  ISETP.GE.AND P5, PT, R20.reuse, R236, PT ;  /* 0x000000ec1400720c */ /* 0x040fe40003fa6270 */
[----:B------:R-:W-:Y:S02]  /*a400*/  ISETP.GE.AND P1, PT, R20, R3, PT ;  /* 0x000000031400720c */ /* 0x000fe40003f26270 */
[----:B------:R-:W-:-:S02]  /*a410*/  IADD3 R20, R44, 0x29, RZ ;  /* 0x000000292c147810 */ /* 0x000fc40007ffe0ff */
[----:B------:R-:W-:Y:S02]  /*a420*/  FSEL R187, R18, -INF , !P0 ;  /* 0xff80000012bb7808 */ /* 0x000fe40004000000 */
[----:B------:R-:W-:Y:S02]  /*a430*/  FSEL R200, R17, -INF , !P5 ;  /* 0xff80000011c87808 */ /* 0x000fe40006800000 */
[----:B------:R-:W-:Y:S02]  /*a440*/  ISETP.GE.AND P0, PT, R21, R3, PT ;  /* 0x000000031500720c */ /* 0x000fe40003f06270 */
[----:B------:R-:W-:Y:S02]  /*a450*/  ISETP.GE.AND P5, PT, R20, R236, PT ;  /* 0x000000ec1400720c */ /* 0x000fe40003fa6270 */
[----:B------:R-:W-:Y:S02]  /*a460*/  FSEL R181, R14, -INF , !P0 ;  /* 0xff8000000eb57808 */ /* 0x000fe40004000000 */
[----:B------:R-:W-:-:S02]  /*a470*/  FSEL R198, R13, -INF , !P5 ;  /* 0xff8000000dc67808 */ /* 0x000fc40006800000 */
[----:B------:R-:W-:Y:S02]  /*a480*/  ISETP.GE.AND P0, PT, R20, R246, PT ;  /* 0x000000f61400720c */ /* 0x000fe40003f06270 */
[----:B------:R-:W-:Y:S02]  /*a490*/  IADD3 R13, R44, 0x31, RZ ;  /* 0x000000312c0d7810 */ /* 0x000fe40007ffe0ff */
[----:B------:R-:W-:Y:S02]  /*a4a0*/  FSEL R174, R167, -INF , !P0 ;  /* 0xff800000a7ae7808 */ /* 0x000fe40004000000 */
[----:B------:R-:W-:Y:S02]  /*a4b0*/  ISETP.GE.AND P0, PT, R13, R247, PT ;  /* 0x000000f70d00720c */ /* 0x000fe40003f06270 */
[----:B------:R-:W-:Y:S02]  /*a4c0*/  FSEL R210, R16, -INF , !P6 ;  /* 0xff80000010d27808 */ /* 0x000fe40007000000 */
[----:B------:R-:W-:-:S02]  /*a4d0*/  FSEL R50, R205, -INF , !P0 ;  /* 0xff800000cd327808 */ /* 0x000fc40004000000 */
[----:B------:R-:W-:Y:S02]  /*a4e0*/  ISETP.GE.AND P6, PT, R21, R236, PT ;  /* 0x000000ec1500720c */ /* 0x000fe40003fc6270 */
[----:B------:R-:W-:Y:S02]  /*a4f0*/  ISETP.GE.AND P0, PT, R13, R246, PT ;  /* 0x000000f60d00720c */ /* 0x000fe40003f06270 */
[----:B------:R-:W-:Y:S02]  /*a500*/  FSEL R202, R12, -INF , !P6 ;  /* 0xff8000000cca7808 */ /* 0x000fe40007000000 */
[----:B------:R-:W-:Y:S02]  /*a510*/  FSEL R34, R207, -INF , !P0 ;  /* 0xff800000cf227808 */ /* 0x000fe40004000000 */
[C---:B------:R-:W-:Y:S02]  /*a520*/  IADD3 R14, R44.reuse, 0x30, RZ ;  /* 0x000000302c0e7810 */ /* 0x040fe40007ffe0ff */
[----:B------:R-:W-:-:S02]  /*a530*/  IADD3 R12, R44, 0x38, RZ ;  /* 0x000000382c0c7810 */ /* 0x000fc40007ffe0ff */
[----:B------:R-:W-:Y:S02]  /*a540*/  ISETP.GE.AND P0, PT, R13, R236, PT ;  /* 0x000000ec0d00720c */ /* 0x000fe40003f06270 */
[----:B------:R-:W-:Y:S02]  /*a550*/  ISETP.GE.AND P6, PT, R21, R247, PT ;  /* 0x000000f71500720c */ /* 0x000fe40003fc6270 */
[----:B------:R-:W-:Y:S02]  /*a560*/  IADD3 R44, R44, 0x39, RZ ;  /* 0x000000392c2c7810 */ /* 0x000fe40007ffe0ff */
[----:B------:R-:W-:Y:S02]  /*a570*/  FSEL R179, R19, -INF , !P1 ;  /* 0xff80000013b37808 */ /* 0x000fe40004800000 */
[----:B------:R-:W-:Y:S02]  /*a580*/  ISETP.GE.AND P1, PT, R20, R3, PT ;  /* 0x000000031400720c */ /* 0x000fe40003f26270 */
[----:B------:R-:W-:-:S02]  /*a590*/  FSEL R67, R9, -INF , !P0 ;  /* 0xff80000009437808 */ /* 0x000fc40004000000 */
[----:B------:R-:W-:Y:S02]  /*a5a0*/  FSEL R182, R164, -INF , !P6 ;  /* 0xff800000a4b67808 */ /* 0x000fe40007000000 */
[----:B------:R-:W-:Y:S02]  /*a5b0*/  ISETP.GE.AND P0, PT, R44, R236, PT ;  /* 0x000000ec2c00720c */ /* 0x000fe40003f06270 */
[----:B------:R-:W-:Y:S02]  /*a5c0*/  ISETP.GE.AND P5, PT, R21, R246, PT ;  /* 0x000000f61500720c */ /* 0x000fe40003fa6270 */
[-C--:B------:R-:W-:Y:S02]  /*a5d0*/  ISETP.GE.AND P6, PT, R20, R247.reuse, PT ;  /* 0x000000f71400720c */ /* 0x080fe40003fc6270 */
[----:B------:R-:W-:Y:S02]  /*a5e0*/  FSEL R185, R15, -INF , !P1 ;  /* 0xff8000000fb97808 */ /* 0x000fe40004800000 */
[----:B------:R-:W-:-:S02]  /*a5f0*/  ISETP.GE.AND P1, PT, R44, R247, PT ;  /* 0x000000f72c00720c */ /* 0x000fc40003f26270 */
[----:B------:R-:W-:Y:S02]  /*a600*/  FSEL R64, R5, -INF , !P0 ;  /* 0xff80000005407808 */ /* 0x000fe40004000000 */
[----:B------:R-:W-:Y:S02]  /*a610*/  FSEL R186, R165, -INF , !P6 ;  /* 0xff800000a5ba7808 */ /* 0x000fe40007000000 */
[----:B------:R-:W-:Y:S02]  /*a620*/  FSEL R180, R166, -INF , !P5 ;  /* 0xff800000a6b47808 */ /* 0x000fe40006800000 */
[----:B------:R-:W-:Y:S02]  /*a630*/  ISETP.GE.AND P0, PT, R12, R3, PT ;  /* 0x000000030c00720c */ /* 0x000fe40003f06270 */
[-C--:B------:R-:W-:Y:S02]  /*a640*/  ISETP.GE.AND P5, PT, R14, R247.reuse, PT ;  /* 0x000000f70e00720c */ /* 0x080fe40003fa6270 */
[----:B------:R-:W-:-:S02]  /*a650*/  ISETP.GE.AND P6, PT, R12, R247, PT ;  /* 0x000000f70c00720c */ /* 0x000fc40003fc6270 */
[----:B------:R-:W-:Y:S02]  /*a660*/  FSEL R35, R61, -INF , !P1 ;  /* 0xff8000003d237808 */ /* 0x000fe40004800000 */
[----:B------:R-:W-:Y:S02]  /*a670*/  FSEL R61, R6, -INF , !P0 ;  /* 0xff800000063d7808 */ /* 0x000fe40004000000 */
[----:B------:R-:W-:Y:S02]  /*a680*/  FSEL R48, R204, -INF , !P5 ;  /* 0xff800000cc307808 */ /* 0x000fe40006800000 */
[----:B------:R-:W-:Y:S02]  /*a690*/  FSEL R32, R60, -INF , !P6 ;  /* 0xff8000003c207808 */ /* 0x000fe40007000000 */
[----:B------:R-:W-:Y:S02]  /*a6a0*/  PLOP3.LUT P0, PT, PT, PT, UP0, 0x80, 0x0 ;  /* 0x000000000000781c */ /* 0x000fe40003f0f008 */
[----:B------:R-:W-:-:S02]  /*a6b0*/  ISETP.GE.AND P5, PT, R14, R246, PT ;  /* 0x000000f60e00720c */ /* 0x000fc40003fa6270 */
[-C--:B------:R-:W-:Y:S02]  /*a6c0*/  ISETP.GE.AND P6, PT, R14, R236.reuse, PT ;  /* 0x000000ec0e00720c */ /* 0x080fe40003fc6270 */
[----:B------:R-:W-:Y:S02]  /*a6d0*/  FSEL R33, R206, -INF , !P5 ;  /* 0xff800000ce217808 */ /* 0x000fe40006800000 */
[----:B------:R-:W-:Y:S02]  /*a6e0*/  FSEL R164, R8, -INF , !P6 ;  /* 0xff80000008a47808 */ /* 0x000fe40007000000 */
[-C--:B------:R-:W-:Y:S02]  /*a6f0*/  ISETP.GE.AND P5, PT, R14, R3.reuse, PT ;  /* 0x000000030e00720c */ /* 0x080fe40003fa6270 */
[----:B------:R-:W-:Y:S02]  /*a700*/  ISETP.GE.AND P1, PT, R13, R3, PT ;  /* 0x000000030d00720c */ /* 0x000fe40003f26270 */
[----:B------:R-:W-:-:S02]  /*a710*/  ISETP.GE.AND P6, PT, R12, R236, PT ;  /* 0x000000ec0c00720c */ /* 0x000fc40003fc6270 */
[----:B------:R-:W-:Y:S02]  /*a720*/  FSEL R65, R10, -INF , !P5 ;  /* 0xff8000000a417808 */ /* 0x000fe40006800000 */
[----:B------:R-:W-:Y:S02]  /*a730*/  FSEL R66, R4, -INF , !P6 ;  /* 0xff80000004427808 */ /* 0x000fe40007000000 */
[----:B------:R-:W-:Y:S02]  /*a740*/  FSEL R59, R11, -INF , !P1 ;  /* 0xff8000000b3b7808 */ /* 0x000fe40004800000 */
[-C--:B------:R-:W-:Y:S02]  /*a750*/  ISETP.GE.AND P6, PT, R12, R246.reuse, PT ;  /* 0x000000f60c00720c */ /* 0x080fe40003fc6270 */
[C---:B------:R-:W-:Y:S02]  /*a760*/  ISETP.GE.AND P5, PT, R44.reuse, R246, PT ;  /* 0x000000f62c00720c */ /* 0x040fe40003fa6270 */
[----:B------:R-:W-:-:S02]  /*a770*/  ISETP.GE.AND P1, PT, R44, R3, PT ;  /* 0x000000032c00720c */ /* 0x000fc40003f26270 */
[----:B------:R-:W-:Y:S02]  /*a780*/  FSEL R43, R62, -INF , !P6 ;  /* 0xff8000003e2b7808 */ /* 0x000fe40007000000 */
[----:B------:R-:W-:Y:S02]  /*a790*/  FSEL R55, R7, -INF , !P1 ;  /* 0xff80000007377808 */ /* 0x000fe40004800000 */
[----:B------:R-:W-:Y:S01]  /*a7a0*/  FSEL R44, R63, -INF , !P5 ;  /* 0xff8000003f2c7808 */ /* 0x000fe20006800000 */
[----:B------:R-:W-:Y:S05]  /*a7b0*/  @!P0 BRA `(.L_x_71) ;  /* 0x000003f000008947 */ /* 0x000fea0003800000 */
        /* <DEDUP_REMOVED lines=15> */
[----:B------:R-:W-:Y:S01]  /*a8b0*/  @!P3 LEA R8, P5, R5, c[0x0][0x168], 0x1 ;  /* 0x00005a000508ba11 */ /* 0x000fe200078a08ff */
[----:B------:R-:W-:-:S03]  /*a8c0*/  ULDC.64 UR4, c[0x0][0x118] ;  /* 0x0000460000047ab9 */ /* 0x000fc60000000a00 */
[----:B------:R-:W-:Y:S02]  /*a8d0*/  LEA.HI.X R4, R4, R227, R3, 0x6, P1 ;  /* 0x000000e304047211 */ /* 0x000fe400008f3403 */
[C---:B------:R-:W-:Y:S02]  /*a8e0*/  @!P4 LEA R12, P1, R5.reuse, c[0x0][0x168], 0x1 ;  /* 0x00005a00050cca11 */ /* 0x040fe400078208ff */
[C---:B------:R-:W-:Y:S02]  /*a8f0*/  IADD3 R3, P6, R5.reuse, UR7, RZ ;  /* 0x0000000705037c10 */ /* 0x040fe4000ffde0ff */
[C-C-:B------:R-:W-:Y:S02]  /*a900*/  @!P4 LEA.HI.X R13, R5.reuse, c[0x0][0x16c], R4.reuse, 0x1, P1 ;  /* 0x00005b00050dca11 */ /* 0x140fe400008f0c04 */
[C---:B------:R-:W-:Y:S02]  /*a910*/  @!P2 LEA R6, P1, R5.reuse, c[0x0][0x168], 0x1 ;  /* 0x00005a000506aa11 */ /* 0x040fe400078208ff */
[C-C-:B------:R-:W-:Y:S01]  /*a920*/  @!P3 LEA.HI.X R9, R5.reuse, c[0x0][0x16c], R4.reuse, 0x1, P5 ;  /* 0x00005b000509ba11 */ /* 0x140fe200028f0c04 */
[----:B------:R-:W-:Y:S01]  /*a930*/  @!PT LDS RZ, [RZ] ;  /* 0x00000000fffff984 */ /* 0x000fe20000000800 */
[----:B------:R-:W-:Y:S01]  /*a940*/  @!PT LDS RZ, [RZ] ;  /* 0x00000000fffff984 */ /* 0x000fe20000000800 */
[----:B------:R-:W-:Y:S01]  /*a950*/  @!PT LDS RZ, [RZ] ;  /* 0x00000000fffff984 */ /* 0x000fe20000000800 */
[----:B------:R1:W-:Y:S01]  /*a960*/  @!P4 LDGSTS.E.BYPASS.LTC128B.128 [R221+0x6000], [R12.64] ;  /* 0x060000000cddcfae */ /* 0x0003e2000b901d44 */
[----:B------:R-:W-:-:S02]  /*a970*/  @!P2 LEA.HI.X R7, R5, c[0x0][0x16c], R4, 0x1, P1 ;  /* 0x00005b000507aa11 */ /* 0x000fc400008f0c04 */
        /* <DEDUP_REMOVED lines=8> */
[C-C-:B------:R-:W-:Y:S02]  /*aa00*/  @!P4 LEA.HI.X R11, R3.reuse, c[0x0][0x16c], R4.reuse, 0x1, P5 ;  /* 0x00005b00030bca11 */ /* 0x140fe400028f0c04 */
        /* <DEDUP_REMOVED lines=24> */
.L_x_73:
[----:B------:R-:W-:Y:S05]  /*ab90*/  BSYNC B0 ;  /* 0x0000000000007941 */ /* 0x000fea0003800000 */
.L_x_72:
[----:B------:R-:W0:Y:S02]  /*aba0*/  LDGDEPBAR ;  /* 0x00000000000079af */ /* 0x000e240000000000 */
.L_x_71:
[----:B------:R-:W-:Y:S01]  /*abb0*/  FMNMX.FTZ R4, R2, R53, !PT ;  /* 0x0000003502047209 */ /* 0x000fe20007810000 */
[----:B------:R-:W-:Y:S01]  /*abc0*/  LDSM.16.MT88.4 R24, [R214+0x9000] ;  /* 0x00900000d618783b */ /* 0x000fe20000004200 */
[----:B-1----:R-:W-:Y:S01]  /*abd0*/  FMNMX.FTZ R10, R0, R241, !PT ;  /* 0x000000f1000a7209 */ /* 0x002fe20007810000 */
[----:B------:R-:W-:Y:S01]  /*abe0*/  @UP0 UIADD3 UR8, UR8, -0x4, URZ ;  /* 0xfffffffc08080890 */ /* 0x000fe2000fffe03f */
[----:B------:R-:W-:Y:S01]  /*abf0*/  FMNMX.FTZ R4, R45, R4, !PT ;  /* 0x000000042d047209 */ /* 0x000fe20007810000 */
[----:B------:R-:W-:Y:S01]  /*ac00*/  LDSM.16.MT88.4 R20, [R212+0x9000] ;  /* 0x00900000d414783b */ /* 0x000fe20000004200 */
[----:B------:R-:W-:Y:S02]  /*ac10*/  FMNMX.FTZ R10, R211, R10, !PT ;  /* 0x0000000ad30a7209 */ /* 0x000fe40007810000 */
[----:B------:R-:W-:Y:S01]  /*ac20*/  FMNMX.FTZ R3, R37, R4, !PT ;  /* 0x0000000425037209 */ /* 0x000fe20007810000 */
[----:B------:R-:W-:Y:S01]  /*ac30*/  LDSM.16.MT88.4 R16, [R214+0xa000] ;  /* 0x00a00000d610783b */ /* 0x000fe20000004200 */
[----:B------:R-:W-:-:S02]  /*ac40*/  FMNMX.FTZ R10, R243, R10, !PT ;  /* 0x0000000af30a7209 */ /* 0x000fc40007810000 */
        /* <DEDUP_REMOVED lines=27> */
[----:B------:R-:W-:Y:S01]  /*ae00*/  FMNMX.FTZ R10, R59, R10, !PT ;  /* 0x0000000a3b0a7209 */ /* 0x000fe20007810000 */
[----:B------:R-:W-:Y:S01]  /*ae10*/  SHFL.BFLY PT, R7, R6, 0x2, 0x1f ;  /* 0x0c401f0006077f89 */ /* 0x000fe200000e0000 */
        /* <DEDUP_REMOVED lines=9> */
[----:B------:R-:W1:Y:S01]  /*aeb0*/  SHFL.BFLY PT, R4, R9, 0x2, 0x1f ;  /* 0x0c401f0009047f89 */ /* 0x000e6200000e0000 */
        /* <DEDUP_REMOVED lines=13> */
[----:B-1----:R-:W-:Y:S02]  /*af90*/  FMNMX.FTZ R4, R9, R4, !PT ;  /* 0x0000000409047209 */ /* 0x002fe40007810000 */
[----:B------:R-:W-:Y:S02]  /*afa0*/  FMNMX.FTZ R7, R6, R7, !PT ;  /* 0x0000000706077209 */ /* 0x000fe40007810000 */
[----:B------:R-:W-:Y:S01]  /*afb0*/  FMNMX.FTZ R6, R174, R3, !PT ;  /* 0x00000003ae067209 */ /* 0x000fe20007810000 */
[----:B------:R-:W1:Y:S01]  /*afc0*/  SHFL.BFLY PT, R165, R4, 0x1, 0x1f ;  /* 0x0c201f0004a57f89 */ /* 0x000e6200000e0000 */
        /* <DEDUP_REMOVED lines=8> */
[----:B------:R-:W-:-:S03]  /*b050*/  FMNMX.FTZ R167, R44, R167, !PT ;  /* 0x000000a72ca77209 */ /* 0x000fc60007810000 */
[----:B------:R-:W3:Y:S01]  /*b060*/  SHFL.BFLY PT, R168, R3, 0x2, 0x1f ;  /* 0x0c401f0003a87f89 */ /* 0x000ee200000e0000 */
[----:B-1----:R-:W-:-:S03]  /*b070*/  FMNMX.FTZ R165, R4, R165, !PT ;  /* 0x000000a504a57209 */ /* 0x002fc60007810000 */
[----:B------:R-:W1:Y:S01]  /*b080*/  SHFL.BFLY PT, R4, R167, 0x2, 0x1f ;  /* 0x0c401f00a7047f89 */ /* 0x000e6200000e0000 */
[----:B--2---:R-:W-:Y:S01]  /*b090*/  FMNMX.FTZ R166, R7, R166, !PT ;  /* 0x000000a607a67209 */ /* 0x004fe20007810000 */
[C---:B------:R-:W-:Y:S01]  /*b0a0*/  FMUL.FTZ R58, R165.reuse, c[0x0][0x23c] ;  /* 0x00008f00a53a7a20 */ /* 0x040fe20000410000 */
[----:B------:R-:W-:Y:S02]  /*b0b0*/  FSETP.NEU.FTZ.AND P1, PT, R165, -INF , PT ;  /* 0xff800000a500780b */ /* 0x000fe40003f3d000 */
[C---:B------:R-:W-:Y:S01]  /*b0c0*/  FSETP.NEU.FTZ.AND P2, PT, R166.reuse, -INF , PT ;  /* 0xff800000a600780b */ /* 0x040fe20003f5d000 */
[----:B------:R-:W-:Y:S01]  /*b0d0*/  FMUL.FTZ R63, R166, c[0x0][0x23c] ;  /* 0x00008f00a63f7a20 */ /* 0x000fe20000410000 */
[----:B------:R-:W-:Y:S02]  /*b0e0*/  FSEL R58, R58, RZ, P1 ;  /* 0x000000ff3a3a7208 */ /* 0x000fe40000800000 */
[----:B------:R-:W-:Y:S02]  /*b0f0*/  FSEL R7, R166, RZ, P2 ;  /* 0x000000ffa6077208 */ /* 0x000fe40001000000 */
[----:B------:R-:W-:Y:S01]  /*b100*/  FSEL R63, R63, RZ, P2 ;  /* 0x000000ff3f3f7208 */ /* 0x000fe20001000000 */
[----:B------:R-:W-:-:S02]  /*b110*/  FFMA.FTZ R173, R195, c[0x0][0x23c], -R58 ;  /* 0x00008f00c3ad7a23 */ /* 0x000fc4000001083a */
[----:B------:R-:W-:Y:S01]  /*b120*/  FADD.FTZ R6, R2, -R7 ;  /* 0x8000000702067221 */ /* 0x000fe20000010000 */
[----:B---3--:R-:W-:Y:S01]  /*b130*/  FMNMX.FTZ R168, R3, R168, !PT ;  /* 0x000000a803a87209 */ /* 0x008fe20007810000 */
[--C-:B------:R-:W-:Y:S01]  /*b140*/  FFMA.FTZ R40, R45, c[0x0][0x23c], -R63.reuse ;  /* 0x00008f002d287a23 */ /* 0x100fe2000001083f */
[----:B------:R-:W-:Y:S01]  /*b150*/  FSEL R7, R165, RZ, P1 ;  /* 0x000000ffa5077208 */ /* 0x000fe20000800000 */
[----:B------:R-:W-:Y:S01]  /*b160*/  FMUL.FTZ R6, R6, c[0x0][0x23c] ;  /* 0x00008f0006067a20 */ /* 0x000fe20000410000 */
[----:B------:R-:W-:Y:S01]  /*b170*/  MUFU.EX2 R173, R173 ;  /* 0x000000ad00ad7308 */ /* 0x000fe20000000800 */
[----:B------:R-:W2:Y:S01]  /*b180*/  SHFL.BFLY PT, R5, R168, 0x1, 0x1f ;  /* 0x0c201f00a8057f89 */ /* 0x000ea200000e0000 */
[----:B------:R-:W-:Y:S01]  /*b190*/  FFMA.FTZ R39, R37, c[0x0][0x23c], -R63 ;  /* 0x00008f0025277a23 */ /* 0x000fe2000001083f */
[----:B-1----:R-:W-:Y:S01]  /*b1a0*/  FMNMX.FTZ R167, R167, R4, !PT ;  /* 0x00000004a7a77209 */ /* 0x002fe20007810000 */
[----:B------:R-:W-:Y:S02]  /*b1b0*/  FADD.FTZ R0, R0, -R7 ;  /* 0x8000000700007221 */ /* 0x000fe40000010000 */
[----:B------:R-:W-:-:S02]  /*b1c0*/  FFMA.FTZ R38, R36, c[0x0][0x23c], -R63 ;  /* 0x00008f0024267a23 */ /* 0x000fc4000001083f */
[----:B------:R-:W1:Y:S01]  /*b1d0*/  MUFU.EX2 R42, R6 ;  /* 0x00000006002a7308 */ /* 0x000e620000000800 */
[----:B------:R-:W3:Y:S01]  /*b1e0*/  SHFL.BFLY PT, R4, R167, 0x1, 0x1f ;  /* 0x0c201f00a7047f89 */ /* 0x000ee200000e0000 */
[----:B------:R-:W-:Y:S02]  /*b1f0*/  FFMA.FTZ R41, R53, c[0x0][0x23c], -R63 ;  /* 0x00008f0035297a23 */ /* 0x000fe4000001083f */
[--C-:B------:R-:W-:Y:S02]  /*b200*/  FFMA.FTZ R37, R241, c[0x0][0x23c], -R58.reuse ;  /* 0x00008f00f1257a23 */ /* 0x100fe4000001083a */
[--C-:B------:R-:W-:Y:S02]  /*b210*/  FFMA.FTZ R36, R211, c[0x0][0x23c], -R58.reuse ;  /* 0x00008f00d3247a23 */ /* 0x100fe4000001083a */
[--C-:B------:R-:W-:Y:S01]  /*b220*/  FFMA.FTZ R3, R243, c[0x0][0x23c], -R58.reuse ;  /* 0x00008f00f3037a23 */ /* 0x100fe2000001083a */
[----:B------:R-:W-:Y:S01]  /*b230*/  MUFU.EX2 R41, R41 ;  /* 0x0000002900297308 */ /* 0x000fe20000000800 */
[----:B------:R-:W-:-:S02]  /*b240*/  FFMA.FTZ R2, R249, c[0x0][0x23c], -R58 ;  /* 0x00008f00f9027a23 */ /* 0x000fc4000001083a */
[----:B------:R-:W-:Y:S02]  /*b250*/  FMUL.FTZ R0, R0, c[0x0][0x23c] ;  /* 0x00008f0000007a20 */ /* 0x000fe40000410000 */
[----:B------:R-:W-:Y:S02]  /*b260*/  FFMA.FTZ R171, R184, c[0x0][0x23c], -R63 ;  /* 0x00008f00b8ab7a23 */ /* 0x000fe4000001083f */
[-C--:B-1----:R-:W-:Y:S01]  /*b270*/  FMUL.FTZ R156, R156, R42.reuse ;  /* 0x0000002a9c9c7220 */ /* 0x082fe20000410000 */
[----:B--2---:R-:W-:Y:S01]  /*b280*/  FMNMX.FTZ R168, R168, R5, !PT ;  /* 0x00000005a8a87209 */ /* 0x004fe20007810000 */
[----:B------:R-:W1:Y:S01]  /*b290*/  MUFU.EX2 R40, R40 ;  /* 0x0000002800287308 */ /* 0x000e620000000800 */
[----:B------:R-:W-:Y:S02]  /*b2a0*/  FMUL.FTZ R157, R157, R42 ;  /* 0x0000002a9d9d7220 */ /* 0x000fe40000410000 */
[C---:B------:R-:W-:Y:S01]  /*b2b0*/  FSETP.NEU.FTZ.AND P2, PT, R168.reuse, -INF , PT ;  /* 0xff800000a800780b */ /* 0x040fe20003f5d000 */
[----:B------:R-:W-:-:S02]  /*b2c0*/  FMUL.FTZ R45, R168, c[0x0][0x23c] ;  /* 0x00008f00a82d7a20 */ /* 0x000fc40000410000 */
[----:B------:R-:W-:Y:S01]  /*b2d0*/  FMUL.FTZ R152, R152, R42 ;  /* 0x0000002a98987220 */ /* 0x000fe20000410000 */
[----:B---3--:R-:W-:Y:S01]  /*b2e0*/  FMNMX.FTZ R167, R167, R4, !PT ;  /* 0x00000004a7a77209 */ /* 0x008fe20007810000 */
[----:B------:R-:W-:Y:S01]  /*b2f0*/  MUFU.EX2 R39, R39 ;  /* 0x0000002700277308 */ /* 0x000fe20000000800 */
[----:B------:R-:W-:Y:S01]  /*b300*/  FSEL R45, R45, RZ, P2 ;  /* 0x000000ff2d2d7208 */ /* 0x000fe20001000000 */
[----:B------:R-:W2:Y:S01]  /*b310*/  LDSM.16.MT88.4 R4, [R214+0xb000] ;  /* 0x00b00000d604783b */ /* 0x000ea20000004200 */
[C---:B------:R-:W-:Y:S01]  /*b320*/  FSETP.NEU.FTZ.AND P1, PT, R167.reuse, -INF , PT ;  /* 0xff800000a700780b */ /* 0x040fe20003f3d000 */
[----:B------:R-:W-:Y:S02]  /*b330*/  FMUL.FTZ R8, R167, c[0x0][0x23c] ;  /* 0x00008f00a7087a20 */ /* 0x000fe40000410000 */
[--C-:B------:R-:W-:Y:S01]  /*b340*/  FFMA.FTZ R9, R47, c[0x0][0x23c], -R45.reuse ;  /* 0x00008f002f097a23 */ /* 0x100fe2000001082d */
[----:B------:R-:W-:Y:S01]  /*b350*/  FSEL R169, R167, RZ, P1 ;  /* 0x000000ffa7a97208 */ /* 0x000fe20000800000 */
[--C-:B------:R-:W-:Y:S01]  /*b360*/  FFMA.FTZ R47, R46, c[0x0][0x23c], -R45.reuse ;  /* 0x00008f002e2f7a23 */ /* 0x100fe2000001082d */
[----:B------:R-:W3:Y:S01]  /*b370*/  MUFU.EX2 R38, R38 ;  /* 0x0000002600267308 */ /* 0x000ee20000000800 */
[--C-:B------:R-:W-:Y:S01]  /*b380*/  FFMA.FTZ R56, R51, c[0x0][0x23c], -R45.reuse ;  /* 0x00008f0033387a23 */ /* 0x100fe2000001082d */
[----:B------:R-:W-:Y:S01]  /*b390*/  FSEL R51, R8, RZ, P1 ;  /* 0x000000ff08337208 */ /* 0x000fe20000800000 */
[----:B------:R-:W-:Y:S01]  /*b3a0*/  FFMA.FTZ R57, R49, c[0x0][0x23c], -R45 ;  /* 0x00008f0031397a23 */ /* 0x000fe2000001082d */
[----:B-1----:R-:W-:Y:S01]  /*b3b0*/  F2FP.PACK_AB R28, R40, R41 ;  /* 0x00000029281c723e */ /* 0x002fe200000000ff */
[----:B------:R-:W-:-:S02]  /*b3c0*/  FADD.FTZ R169, R208, -R169 ;  /* 0x800000a9d0a97221 */ /* 0x000fc40000010000 */
[--C-:B------:R-:W-:Y:S01]  /*b3d0*/  FFMA.FTZ R53, R52, c[0x0][0x23c], -R51.reuse ;  /* 0x00008f0034357a23 */ /* 0x100fe20000010833 */
[----:B------:R1:W-:Y:S01]  /*b3e0*/  MUFU.EX2 R46, R9 ;  /* 0x00000009002e7308 */ /* 0x0003e20000000800 */
[--C-:B------:R-:W-:Y:S02]  /*b3f0*/  FFMA.FTZ R54, R54, c[0x0][0x23c], -R51.reuse ;  /* 0x00008f0036367a23 */ /* 0x100fe40000010833 */
[----:B------:R-:W-:Y:S02]  /*b400*/  FMUL.FTZ R62, R169, c[0x0][0x23c] ;  /* 0x00008f00a93e7a20 */ /* 0x000fe40000410000 */
[----:B------:R-:W-:Y:S02]  /*b410*/  FFMA.FTZ R201, R201, c[0x0][0x23c], -R51 ;  /* 0x00008f00c9c97a23 */ /* 0x000fe40000010833 */
[-C--:B------:R-:W-:Y:S01]  /*b420*/  FMUL.FTZ R153, R153, R42.reuse ;  /* 0x0000002a99997220 */ /* 0x080fe20000410000 */
[----:B------:R4:W-:Y:S01]  /*b430*/  MUFU.EX2 R49, R56 ;  /* 0x0000003800317308 */ /* 0x0009e20000000800 */
[----:B---3--:R-:W-:Y:S01]  /*b440*/  F2FP.PACK_AB R30, R38, R39 ;  /* 0x00000027261e723e */ /* 0x008fe200000000ff */
[----:B------:R-:W-:-:S02]  /*b450*/  FMUL.FTZ R76, R76, R42 ;  /* 0x0000002a4c4c7220 */ /* 0x000fc40000410000 */
[-C--:B------:R-:W-:Y:S02]  /*b460*/  FMUL.FTZ R77, R77, R42.reuse ;  /* 0x0000002a4d4d7220 */ /* 0x080fe40000410000 */
[-C--:B------:R-:W-:Y:S01]  /*b470*/  FMUL.FTZ R80, R80, R42.reuse ;  /* 0x0000002a50507220 */ /* 0x080fe20000410000 */
[----:B-1----:R-:W1:Y:S01]  /*b480*/  LDSM.16.MT88.4 R8, [R212+0xb000] ;  /* 0x00b00000d408783b */ /* 0x002e620000004200 */
[----:B------:R3:W-:Y:S01]  /*b490*/  MUFU.EX2 R52, R57 ;  /* 0x0000003900347308 */ /* 0x0007e20000000800 */
[-C--:B------:R-:W-:Y:S02]  /*b4a0*/  FMUL.FTZ R81, R81, R42.reuse ;  /* 0x0000002a51517220 */ /* 0x080fe40000410000 */
[-C--:B------:R-:W-:Y:S02]  /*b4b0*/  FMUL.FTZ R92, R92, R42.reuse ;  /* 0x0000002a5c5c7220 */ /* 0x080fe40000410000 */
[----:B------:R-:W-:Y:S01]  /*b4c0*/  FMUL.FTZ R93, R93, R42 ;  /* 0x0000002a5d5d7220 */ /* 0x000fe20000410000 */
[----:B----4-:R-:W-:-:S02]  /*b4d0*/  FSEL R56, R168, RZ, P2 ;  /* 0x000000ffa8387208 */ /* 0x010fc40001000000 */
[----:B------:R-:W-:Y:S01]  /*b4e0*/  MUFU.EX2 R37, R37 ;  /* 0x0000002500257308 */ /* 0x000fe20000000800 */
[-C--:B------:R-:W-:Y:S02]  /*b4f0*/  FMUL.FTZ R96, R96, R42.reuse ;  /* 0x0000002a60607220 */ /* 0x080fe40000410000 */
[-C--:B------:R-:W-:Y:S02]  /*b500*/  FMUL.FTZ R97, R97, R42.reuse ;  /* 0x0000002a61617220 */ /* 0x080fe40000410000 */
[-C--:B------:R-:W-:Y:S02]  /*b510*/  FMUL.FTZ R104, R104, R42.reuse ;  /* 0x0000002a68687220 */ /* 0x080fe40000410000 */
[----:B------:R-:W-:Y:S01]  /*b520*/  FMUL.FTZ R105, R105, R42 ;  /* 0x0000002a69697220 */ /* 0x000fe20000410000 */
[----:B------:R-:W4:Y:S01]  /*b530*/  MUFU.EX2 R36, R36 ;  /* 0x0000002400247308 */ /* 0x000f220000000800 */
[----:B---3--:R-:W-:Y:S02]  /*b540*/  FADD.FTZ R57, R209, -R56 ;  /* 0x80000038d1397221 */ /* 0x008fe40000010000 */
[----:B------:R-:W-:-:S02]  /*b550*/  FFMA.FTZ R56, R203, c[0x0][0x23c], -R51 ;  /* 0x00008f00cb387a23 */ /* 0x000fc40000010833 */
[----:B------:R-:W-:Y:S02]  /*b560*/  FMUL.FTZ R60, R57, c[0x0][0x23c] ;  /* 0x00008f00393c7a20 */ /* 0x000fe40000410000 */
[-C--:B------:R-:W-:Y:S01]  /*b570*/  FMUL.FTZ R108, R108, R42.reuse ;  /* 0x0000002a6c6c7220 */ /* 0x080fe20000410000 */
[----:B------:R-:W-:Y:S01]  /*b580*/  MUFU.EX2 R3, R3 ;  /* 0x0000000300037308 */ /* 0x000fe20000000800 */
[-C--:B------:R-:W-:Y:S02]  /*b590*/  FMUL.FTZ R109, R109, R42.reuse ;  /* 0x0000002a6d6d7220 */ /* 0x080fe40000410000 */
[-C--:B------:R-:W-:Y:S02]  /*b5a0*/  FMUL.FTZ R116, R116, R42.reuse ;  /* 0x0000002a74747220 */ /* 0x080fe40000410000 */
[-C--:B------:R-:W-:Y:S02]  /*b5b0*/  FMUL.FTZ R117, R117, R42.reuse ;  /* 0x0000002a75757220 */ /* 0x080fe40000410000 */
[-C--:B------:R-:W-:Y:S01]  /*b5c0*/  FMUL.FTZ R120, R120, R42.reuse ;  /* 0x0000002a78787220 */ /* 0x080fe20000410000 */
[----:B------:R-:W3:Y:S01]  /*b5d0*/  MUFU.EX2 R2, R2 ;  /* 0x0000000200027308 */ /* 0x000ee20000000800 */
[----:B----4-:R-:W-:Y:S01]  /*b5e0*/  F2FP.PACK_AB R29, R36, R37 ;  /* 0x00000025241d723e */ /* 0x010fe200000000ff */
[----:B------:R-:W-:-:S02]  /*b5f0*/  FMUL.FTZ R121, R121, R42 ;  /* 0x0000002a79797220 */ /* 0x000fc40000410000 */
[-C--:B------:R-:W-:Y:S02]  /*b600*/  FMUL.FTZ R128, R128, R42.reuse ;  /* 0x0000002a80807220 */ /* 0x080fe40000410000 */
[-C--:B------:R-:W-:Y:S02]  /*b610*/  FMUL.FTZ R129, R129, R42.reuse ;  /* 0x0000002a81817220 */ /* 0x080fe40000410000 */
[----:B------:R-:W4:Y:S01]  /*b620*/  MUFU.EX2 R0, R0 ;  /* 0x0000000000007308 */ /* 0x000f220000000800 */
[-C--:B------:R-:W-:Y:S02]  /*b630*/  FMUL.FTZ R132, R132, R42.reuse ;  /* 0x0000002a84847220 */ /* 0x080fe40000410000 */
[----:B------:R-:W-:Y:S02]  /*b640*/  FMUL.FTZ R133, R133, R42 ;  /* 0x0000002a85857220 */ /* 0x000fe40000410000 */
[--C-:B------:R-:W-:Y:S02]  /*b650*/  FFMA.FTZ R169, R199, c[0x0][0x23c], -R63.reuse ;  /* 0x00008f00c7a97a23 */ /* 0x100fe4000001083f */
[----:B------:R-:W-:Y:S01]  /*b660*/  FFMA.FTZ R188, R252, c[0x0][0x23c], -R63 ;  /* 0x00008f00fcbc7a23 */ /* 0x000fe2000001083f */
[----:B------:R-:W-:Y:S01]  /*b670*/  MUFU.EX2 R47, R47 ;  /* 0x0000002f002f7308 */ /* 0x000fe20000000800 */
[----:B---3--:R-:W-:Y:S01]  /*b680*/  F2FP.PACK_AB R31, R2, R3 ;  /* 0x00000003021f723e */ /* 0x008fe200000000ff */
[----:B------:R-:W-:-:S02]  /*b690*/  FFMA.FTZ R190, R193, c[0x0][0x23c], -R58 ;  /* 0x00008f00c1be7a23 */ /* 0x000fc4000001083a */
[----:B------:R-:W-:Y:S02]  /*b6a0*/  FFMA.FTZ R175, R183, c[0x0][0x23c], -R58 ;  /* 0x00008f00b7af7a23 */ /* 0x000fe4000001083a */
[----:B------:R-:W-:Y:S02]  /*b6b0*/  FFMA.FTZ R197, R197, c[0x0][0x23c], -R63 ;  /* 0x00008f00c5c57a23 */ /* 0x000fe4000001083f */
[----:B------:R-:W-:Y:S01]  /*b6c0*/  MUFU.EX2 R53, R53 ;  /* 0x0000003500357308 */ /* 0x000fe20000000800 */
[-C--:B----4-:R-:W-:Y:S02]  /*b6d0*/  FMUL.FTZ R158, R158, R0.reuse ;  /* 0x000000009e9e7220 */ /* 0x090fe40000410000 */
        /* <DEDUP_REMOVED lines=21> */
[----:B------:R-:W3:Y:S01]  /*b830*/  MUFU.EX2 R60, R60 ;  /* 0x0000003c003c7308 */ /* 0x000ee20000000800 */
[-C--:B------:R-:W-:Y:S01]  /*b840*/  FMUL.FTZ R118, R118, R0.reuse ;  /* 0x0000000076767220 */ /* 0x080fe20000410000 */
[C---:B------:R-:W-:Y:S01]  /*b850*/  HMMA.16816.F32 R80, R28.reuse, R22, R80 ;  /* 0x000000161c50723c */ /* 0x040fe20000001850 */
[-C--:B------:R-:W-:Y:S02]  /*b860*/  FMUL.FTZ R119, R119, R0.reuse ;  /* 0x0000000077777220 */ /* 0x080fe40000410000 */
[-C--:B------:R-:W-:Y:S02]  /*b870*/  FMUL.FTZ R122, R122, R0.reuse ;  /* 0x000000007a7a7220 */ /* 0x080fe40000410000 */
[-C--:B------:R-:W-:Y:S01]  /*b880*/  FMUL.FTZ R123, R123, R0.reuse ;  /* 0x000000007b7b7220 */ /* 0x080fe20000410000 */
[----:B------:R-:W4:Y:S01]  /*b890*/  MUFU.EX2 R62, R62 ;  /* 0x0000003e003e7308 */ /* 0x000f220000000800 */
[-C--:B------:R-:W-:Y:S01]  /*b8a0*/  FMUL.FTZ R130, R130, R0.reuse ;  /* 0x0000000082827220 */ /* 0x080fe20000410000 */
[----:B------:R-:W-:Y:S01]  /*b8b0*/  HMMA.16816.F32 R92, R28, R16, R92 ;  /* 0x000000101c5c723c */ /* 0x000fe2000000185c */
[----:B------:R-:W-:-:S02]  /*b8c0*/  FMUL.FTZ R131, R131, R0 ;  /* 0x0000000083837220 */ /* 0x000fc40000410000 */
[-C--:B------:R-:W-:Y:S02]  /*b8d0*/  FMUL.FTZ R134, R134, R0.reuse ;  /* 0x0000000086867220 */ /* 0x080fe40000410000 */
[----:B------:R-:W-:Y:S01]  /*b8e0*/  FMUL.FTZ R135, R135, R0 ;  /* 0x0000000087877220 */ /* 0x000fe20000410000 */
[----:B------:R-:W-:Y:S01]  /*b8f0*/  MUFU.EX2 R169, R169 ;  /* 0x000000a900a97308 */ /* 0x000fe20000000800 */
[-C--:B---3--:R-:W-:Y:S01]  /*b900*/  FMUL.FTZ R144, R144, R60.reuse ;  /* 0x0000003c90907220 */ /* 0x088fe20000410000 */
[C---:B------:R-:W-:Y:S01]  /*b910*/  HMMA.16816.F32 R96, R28.reuse, R18, R96 ;  /* 0x000000121c60723c */ /* 0x040fe20000001860 */
[-C--:B------:R-:W-:Y:S02]  /*b920*/  FMUL.FTZ R145, R145, R60.reuse ;  /* 0x0000003c91917220 */ /* 0x080fe40000410000 */
[-C--:B------:R-:W-:Y:S02]  /*b930*/  FMUL.FTZ R160, R160, R60.reuse ;  /* 0x0000003ca0a07220 */ /* 0x080fe40000410000 */
[----:B------:R-:W-:Y:S01]  /*b940*/  FMUL.FTZ R161, R161, R60 ;  /* 0x0000003ca1a17220 */ /* 0x000fe20000410000 */
[----:B------:R3:W5:Y:S01]  /*b950*/  MUFU.EX2 R184, R197 ;  /* 0x000000c500b87308 */ /* 0x0007620000000800 */
[-C--:B----4-:R-:W-:Y:S01]  /*b960*/  FMUL.FTZ R146, R146, R62.reuse ;  /* 0x0000003e92927220 */ /* 0x090fe20000410000 */
        /* <DEDUP_REMOVED lines=12> */
[----:B--2---:R-:W-:Y:S01]  /*ba30*/  HMMA.16816.F32 R116, R28, R4, R116 ;  /* 0x000000041c74723c */ /* 0x004fe20000001874 */
[----:B------:R-:W-:-:S02]  /*ba40*/  FMUL.FTZ R73, R73, R60 ;  /* 0x0000003c49497220 */ /* 0x000fc40000410000 */
[-C--:B------:R-:W-:Y:S02]  /*ba50*/  FMUL.FTZ R74, R74, R62.reuse ;  /* 0x0000003e4a4a7220 */ /* 0x080fe40000410000 */
[----:B------:R-:W-:Y:S01]  /*ba60*/  FMUL.FTZ R75, R75, R62 ;  /* 0x0000003e4b4b7220 */ /* 0x000fe20000410000 */
[----:B------:R-:W2:Y:S01]  /*ba70*/  MUFU.EX2 R190, R190 ;  /* 0x000000be00be7308 */ /* 0x000ea20000000800 */
[-C--:B------:R-:W-:Y:S01]  /*ba80*/  FMUL.FTZ R84, R84, R60.reuse ;  /* 0x0000003c54547220 */ /* 0x080fe20000410000 */
[C---:B------:R-:W-:Y:S01]  /*ba90*/  HMMA.16816.F32 R120, R28.reuse, R6, R120 ;  /* 0x000000061c78723c */ /* 0x040fe20000001878 */
[----:B------:R-:W-:Y:S02]  /*baa0*/  FMUL.FTZ R85, R85, R60 ;  /* 0x0000003c55557220 */ /* 0x000fe40000410000 */
[-C--:B------:R-:W-:Y:S02]  /*bab0*/  FMUL.FTZ R86, R86, R62.reuse ;  /* 0x0000003e56567220 */ /* 0x080fe40000410000 */
[----:B------:R-:W-:Y:S01]  /*bac0*/  FMUL.FTZ R87, R87, R62 ;  /* 0x0000003e57577220 */ /* 0x000fe20000410000 */
[----:B------:R-:W-:Y:S01]  /*bad0*/  MUFU.EX2 R175, R175 ;  /* 0x000000af00af7308 */ /* 0x000fe20000000800 */
[-C--:B------:R-:W-:Y:S01]  /*bae0*/  FMUL.FTZ R88, R88, R60.reuse ;  /* 0x0000003c58587220 */ /* 0x080fe20000410000 */
[----:B-1----:R-:W-:Y:S01]  /*baf0*/  HMMA.16816.F32 R128, R28, R8, R128 ;  /* 0x000000081c80723c */ /* 0x002fe20000001880 */
        /* <DEDUP_REMOVED lines=13> */
[----:B------:R-:W-:Y:S01]  /*bbd0*/  FMUL.FTZ R150, R150, R62 ;  /* 0x0000003e96967220 */ /* 0x000fe20000410000 */
[----:B------:R-:W-:Y:S01]  /*bbe0*/  F2FP.PACK_AB R31, R57, R56 ;  /* 0x00000038391f723e */ /* 0x000fe200000000ff */
[----:B------:R-:W-:Y:S02]  /*bbf0*/  FMUL.FTZ R151, R151, R62 ;  /* 0x0000003e97977220 */ /* 0x000fe40000410000 */
        /* <DEDUP_REMOVED lines=15> */
[----:B------:R-:W1:Y:S01]  /*bcf0*/  LDSM.16.MT88.4 R24, [R214+0x9400] ;  /* 0x00940000d618783b */ /* 0x000e620000004200 */
[-C--:B------:R-:W-:Y:S02]  /*bd00*/  FMUL.FTZ R136, R136, R60.reuse ;  /* 0x0000003c88887220 */ /* 0x080fe40000410000 */
[----:B------:R-:W-:-:S02]  /*bd10*/  FMUL.FTZ R137, R137, R60 ;  /* 0x0000003c89897220 */ /* 0x000fc40000410000 */
[-C--:B------:R-:W-:Y:S01]  /*bd20*/  FMUL.FTZ R138, R138, R62.reuse ;  /* 0x0000003e8a8a7220 */ /* 0x080fe20000410000 */
[C---:B------:R-:W-:Y:S01]  /*bd30*/  HMMA.16816.F32 R72, R28.reuse, R20, R72 ;  /* 0x000000141c48723c */ /* 0x040fe20000001848 */
[----:B------:R-:W-:Y:S02]  /*bd40*/  FMUL.FTZ R139, R139, R62 ;  /* 0x0000003e8b8b7220 */ /* 0x000fe40000410000 */
[----:B------:R-:W-:Y:S02]  /*bd50*/  FFMA.FTZ R4, R177, c[0x0][0x23c], -R58 ;  /* 0x00008f00b1047a23 */ /* 0x000fe4000001083a */
[--C-:B------:R-:W-:Y:S02]  /*bd60*/  FFMA.FTZ R177, R192, c[0x0][0x23c], -R45.reuse ;  /* 0x00008f00c0b17a23 */ /* 0x100fe4000001082d */
[----:B------:R4:W1:Y:S01]  /*bd70*/  MUFU.EX2 R192, R4 ;  /* 0x0000000400c07308 */ /* 0x0008620000000800 */
[----:B------:R-:W-:Y:S01]  /*bd80*/  HMMA.16816.F32 R84, R28, R22, R84 ;  /* 0x000000161c54723c */ /* 0x000fe20000001854 */
[----:B------:R-:W1:Y:S01]  /*bd90*/  LDSM.16.MT88.4 R20, [R212+0x9400] ;  /* 0x00940000d414783b */ /* 0x000e620000004200 */
[----:B------:R-:W-:-:S02]  /*bda0*/  FFMA.FTZ R183, R196, c[0x0][0x23c], -R45 ;  /* 0x00008f00c4b77a23 */ /* 0x000fc4000001082d */
[--C-:B------:R-:W-:Y:S02]  /*bdb0*/  FFMA.FTZ R194, R194, c[0x0][0x23c], -R45.reuse ;  /* 0x00008f00c2c27a23 */ /* 0x100fe4000001082d */
[----:B------:R-:W-:Y:S01]  /*bdc0*/  FFMA.FTZ R196, R250, c[0x0][0x23c], -R45 ;  /* 0x00008f00fac47a23 */ /* 0x000fe2000001082d */
[----:B------:R-:W-:Y:S01]  /*bdd0*/  MUFU.EX2 R177, R177 ;  /* 0x000000b100b17308 */ /* 0x000fe20000000800 */
[C---:B------:R-:W-:Y:S01]  /*bde0*/  HMMA.16816.F32 R88, R28.reuse, R16, R88 ;  /* 0x000000101c58723c */ /* 0x040fe20000001858 */
[--C-:B------:R-:W-:Y:S02]  /*bdf0*/  FFMA.FTZ R189, R240, c[0x0][0x23c], -R51.reuse ;  /* 0x00008f00f0bd7a23 */ /* 0x100fe40000010833 */
[--C-:B------:R-:W-:Y:S02]  /*be00*/  FFMA.FTZ R204, R234, c[0x0][0x23c], -R51.reuse ;  /* 0x00008f00eacc7a23 */ /* 0x100fe40000010833 */
[--C-:B------:R-:W-:Y:S02]  /*be10*/  FFMA.FTZ R191, R248, c[0x0][0x23c], -R51.reuse ;  /* 0x00008f00f8bf7a23 */ /* 0x100fe40000010833 */
[----:B------:R-:W-:Y:S01]  /*be20*/  FFMA.FTZ R206, R242, c[0x0][0x23c], -R51 ;  /* 0x00008f00f2ce7a23 */ /* 0x000fe20000010833 */
[----:B------:R-:W-:Y:S01]  /*be30*/  HMMA.16816.F32 R100, R28, R18, R100 ;  /* 0x000000121c64723c */ /* 0x000fe20000001864 */
[----:B------:R-:W1:Y:S01]  /*be40*/  LDSM.16.MT88.4 R16, [R214+0xa400] ;  /* 0x00a40000d610783b */ /* 0x000e620000004200 */
[----:B------:R-:W1:Y:S01]  /*be50*/  MUFU.EX2 R194, R194 ;  /* 0x000000c200c27308 */ /* 0x000e620000000800 */
[----:B------:R-:W-:-:S02]  /*be60*/  FFMA.FTZ R195, R202, c[0x0][0x23c], -R63 ;  /* 0x00008f00cac37a23 */ /* 0x000fc4000001083f */
[--C-:B------:R-:W-:Y:S02]  /*be70*/  FFMA.FTZ R202, R179, c[0x0][0x23c], -R58.reuse ;  /* 0x00008f00b3ca7a23 */ /* 0x100fe4000001083a */
        /* <DEDUP_REMOVED lines=8> */
[----:B------:R-:W1:Y:S01]  /*bf00*/  LDSM.16.MT88.4 R12, [R212+0xa400] ;  /* 0x00a40000d40c783b */ /* 0x000e620000004200 */
[----:B------:R-:W-:Y:S01]  /*bf10*/  MUFU.EX2 R196, R196 ;  /* 0x000000c400c47308 */ /* 0x000fe20000000800 */
[----:B------:R-:W-:-:S02]  /*bf20*/  FFMA.FTZ R208, R185, c[0x0][0x23c], -R58 ;  /* 0x00008f00b9d07a23 */ /* 0x000fc4000001083a */
[----:B------:R-:W-:Y:S02]  /*bf30*/  FFMA.FTZ R181, R178, c[0x0][0x23c], -R45 ;  /* 0x00008f00b2b57a23 */ /* 0x000fe4000001082d */
[----:B---3--:R-:W-:Y:S01]  /*bf40*/  FFMA.FTZ R197, R170, c[0x0][0x23c], -R51 ;  /* 0x00008f00aac57a23 */ /* 0x008fe20000010833 */
[C---:B------:R-:W-:Y:S01]  /*bf50*/  HMMA.16816.F32 R124, R28.reuse, R6, R124 ;  /* 0x000000061c7c723c */ /* 0x040fe2000000187c */
[----:B----4-:R-:W-:Y:S01]  /*bf60*/  LDSM.16.MT88.4 R4, [R212+0xb400] ;  /* 0x00b40000d404783b */ /* 0x010fe20000004200 */
[----:B------:R-:W-:Y:S01]  /*bf70*/  MUFU.EX2 R189, R189 ;  /* 0x000000bd00bd7308 */ /* 0x000fe20000000800 */
[--C-:B------:R-:W-:Y:S02]  /*bf80*/  FFMA.FTZ R176, R176, c[0x0][0x23c], -R45.reuse ;  /* 0x00008f00b0b07a23 */ /* 0x100fe4000001082d */
[--C-:B------:R-:W-:Y:S02]  /*bf90*/  FFMA.FTZ R178, R182, c[0x0][0x23c], -R45.reuse ;  /* 0x00008f00b6b27a23 */ /* 0x100fe4000001082d */
[----:B------:R-:W-:Y:S01]  /*bfa0*/  FFMA.FTZ R185, R186, c[0x0][0x23c], -R45 ;  /* 0x00008f00bab97a23 */ /* 0x000fe2000001082d */
[----:B------:R-:W-:Y:S01]  /*bfb0*/  HMMA.16816.F32 R140, R28, R8, R140 ;  /* 0x000000081c8c723c */ /* 0x000fe2000000188c */
[--C-:B------:R-:W-:Y:S01]  /*bfc0*/  FFMA.FTZ R172, R172, c[0x0][0x23c], -R51.reuse ;  /* 0x00008f00acac7a23 */ /* 0x100fe20000010833 */
[----:B------:R-:W3:Y:S01]  /*bfd0*/  MUFU.EX2 R204, R204 ;  /* 0x000000cc00cc7308 */ /* 0x000ee20000000800 */
[----:B------:R-:W-:-:S02]  /*bfe0*/  FFMA.FTZ R170, R180, c[0x0][0x23c], -R51 ;  /* 0x00008f00b4aa7a23 */ /* 0x000fc40000010833 */
[----:B------:R-:W-:Y:S02]  /*bff0*/  FFMA.FTZ R199, R174, c[0x0][0x23c], -R51 ;  /* 0x00008f00aec77a23 */ /* 0x000fe40000010833 */
[----:B------:R-:W-:Y:S01]  /*c000*/  FFMA.FTZ R46, R237, R60, R46 ;  /* 0x0000003ced2e7223 */ /* 0x000fe2000001002e */
[----:B------:R-:W-:Y:S01]  /*c010*/  HMMA.16816.F32 R136, R28, R10, R136 ;  /* 0x0000000a1c88723c */ /* 0x000fe20000001888 */
[----:B------:R-:W4:Y:S01]  /*c020*/  LDSM.16.MT88.4 R8, [R214+0xb400] ;  /* 0x00b40000d608783b */ /* 0x000f220000004200 */
[----:B------:R-:W-:Y:S01]  /*c030*/  MUFU.EX2 R191, R191 ;  /* 0x000000bf00bf7308 */ /* 0x000fe20000000800 */
[----:B------:R-:W-:Y:S02]  /*c040*/  FFMA.FTZ R53, R232, R62, R53 ;  /* 0x0000003ee8357223 */ /* 0x000fe40000010035 */
[----:B------:R-:W-:Y:S02]  /*c050*/  FFMA.FTZ R41, R235, R42, R41 ;  /* 0x0000002aeb297223 */ /* 0x000fe40000010029 */
[----:B-----5:R-:W-:Y:S01]  /*c060*/  F2FP.PACK_AB R28, R184, R169 ;  /* 0x000000a9b81c723e */ /* 0x020fe200000000ff */
[----:B------:R-:W-:Y:S01]  /*c070*/  FFMA.FTZ R37, R233, R0, R37 ;  /* 0x00000000e9257223 */ /* 0x000fe20000010025 */
[----:B--2---:R-:W-:Y:S01]  /*c080*/  F2FP.PACK_AB R29, R190, R173 ;  /* 0x000000adbe1d723e */ /* 0x004fe200000000ff */
[----:B------:R-:W2:Y:S01]  /*c090*/  MUFU.EX2 R206, R206 ;  /* 0x000000ce00ce7308 */ /* 0x000ea20000000800 */
[----:B------:R-:W-:Y:S01]  /*c0a0*/  F2FP.PACK_AB R30, R188, R171 ;  /* 0x000000abbc1e723e */ /* 0x000fe200000000ff */
[----:B------:R-:W-:Y:S01]  /*c0b0*/  FADD.FTZ R46, R47, R46 ;  /* 0x0000002e2f2e7221 */ /* 0x000fe20000010000 */
[----:B-1----:R-:W-:Y:S01]  /*c0c0*/  F2FP.PACK_AB R31, R192, R175 ;  /* 0x000000afc01f723e */ /* 0x002fe200000000ff */
[----:B------:R-:W-:-:S02]  /*c0d0*/  FADD.FTZ R53, R54, R53 ;  /* 0x0000003536357221 */ /* 0x000fc40000010000 */
[----:B------:R-:W-:Y:S02]  /*c0e0*/  FADD.FTZ R40, R40, R41 ;  /* 0x0000002928287221 */ /* 0x000fe40000010000 */
[----:B------:R-:W-:Y:S01]  /*c0f0*/  MUFU.EX2 R193, R193 ;  /* 0x000000c100c17308 */ /* 0x000fe20000000800 */
[----:B------:R-:W-:Y:S01]  /*c100*/  FADD.FTZ R36, R36, R37 ;  /* 0x0000002524247221 */ /* 0x000fe20000010000 */
[C---:B------:R-:W-:Y:S01]  /*c110*/  HMMA.16816.F32 R156, R28.reuse, R24, R156 ;  /* 0x000000181c9c723c */ /* 0x040fe2000000189c */
[----:B------:R-:W-:Y:S02]  /*c120*/  FADD.FTZ R49, R49, R46 ;  /* 0x0000002e31317221 */ /* 0x000fe40000010000 */
[----:B------:R-:W-:Y:S02]  /*c130*/  FADD.FTZ R56, R56, R53 ;  /* 0x0000003538387221 */ /* 0x000fe40000010000 */
[----:B------:R-:W-:Y:S01]  /*c140*/  FADD.FTZ R39, R39, R40 ;  /* 0x0000002827277221 */ /* 0x000fe20000010000 */
[----:B------:R-:W1:Y:S01]  /*c150*/  MUFU.EX2 R200, R200 ;  /* 0x000000c800c87308 */ /* 0x000e620000000800 */
[----:B------:R-:W-:Y:S01]  /*c160*/  FADD.FTZ R3, R3, R36 ;  /* 0x0000002403037221 */ /* 0x000fe20000010000 */
[----:B------:R-:W-:Y:S01]  /*c170*/  HMMA.16816.F32 R152, R28, R26, R152 ;  /* 0x0000001a1c98723c */ /* 0x000fe20000001898 */
[----:B------:R-:W-:-:S02]  /*c180*/  FADD.FTZ R52, R52, R49 ;  /* 0x0000003134347221 */ /* 0x000fc40000010000 */
[----:B------:R-:W-:Y:S02]  /*c190*/  FADD.FTZ R56, R57, R56 ;  /* 0x0000003839387221 */ /* 0x000fe40000010000 */
[----:B------:R-:W-:Y:S01]  /*c1a0*/  FADD.FTZ R38, R38, R39 ;  /* 0x0000002726267221 */ /* 0x000fe20000010000 */
[----:B------:R-:W-:Y:S01]  /*c1b0*/  MUFU.EX2 R195, R195 ;  /* 0x000000c300c37308 */ /* 0x000fe20000000800 */
[----:B------:R-:W-:Y:S01]  /*c1c0*/  FADD.FTZ R2, R2, R3 ;  /* 0x0000000302027221 */ /* 0x000fe20000010000 */
        /* <DEDUP_REMOVED lines=11> */
[----:B------:R-:W-:Y:S01]  /*c280*/  FADD.FTZ R169, R169, R38 ;  /* 0x00000026a9a97221 */ /* 0x000fe20000010000 */
[C---:B------:R-:W-:Y:S01]  /*c290*/  HMMA.16816.F32 R92, R28.reuse, R16, R92 ;  /* 0x000000101c5c723c */ /* 0x040fe2000000185c */
[----:B------:R-:W-:Y:S02]  /*c2a0*/  FADD.FTZ R173, R173, R2 ;  /* 0x00000002adad7221 */ /* 0x000fe40000010000 */
[----:B------:R-:W-:Y:S02]  /*c2b0*/  FFMA.FTZ R58, R55, c[0x0][0x23c], -R58 ;  /* 0x00008f00373a7a23 */ /* 0x000fe4000001083a */
[----:B------:R-:W-:Y:S01]  /*c2c0*/  FADD.FTZ R184, R184, R169 ;  /* 0x000000a9b8b87221 */ /* 0x000fe20000010000 */
[----:B------:R-:W5:Y:S01]  /*c2d0*/  MUFU.EX2 R202, R202 ;  /* 0x000000ca00ca7308 */ /* 0x000f620000000800 */
[----:B------:R-:W-:Y:S01]  /*c2e0*/  FADD.FTZ R190, R190, R173 ;  /* 0x000000adbebe7221 */ /* 0x000fe20000010000 */
[----:B------:R-:W-:Y:S01]  /*c2f0*/  HMMA.16816.F32 R96, R28, R18, R96 ;  /* 0x000000121c60723c */ /* 0x000fe20000001860 */
[----:B------:R-:W-:-:S02]  /*c300*/  FADD.FTZ R171, R171, R184 ;  /* 0x000000b8abab7221 */ /* 0x000fc40000010000 */
[----:B------:R-:W-:Y:S02]  /*c310*/  FADD.FTZ R175, R175, R190 ;  /* 0x000000beafaf7221 */ /* 0x000fe40000010000 */
[--C-:B------:R-:W-:Y:S01]  /*c320*/  FFMA.FTZ R48, R48, c[0x0][0x23c], -R45.reuse ;  /* 0x00008f0030307a23 */ /* 0x100fe2000001082d */
[----:B------:R-:W-:Y:S01]  /*c330*/  MUFU.EX2 R179, R179 ;  /* 0x000000b300b37308 */ /* 0x000fe20000000800 */
[----:B------:R-:W-:Y:S01]  /*c340*/  FFMA.FTZ R55, R50, c[0x0][0x23c], -R45 ;  /* 0x00008f0032377a23 */ /* 0x000fe2000001082d */
[C---:B------:R-:W-:Y:S01]  /*c350*/  HMMA.16816.F32 R104, R28.reuse, R12, R104 ;  /* 0x0000000c1c68723c */ /* 0x040fe20000001868 */
[--C-:B------:R-:W-:Y:S02]  /*c360*/  FFMA.FTZ R33, R33, c[0x0][0x23c], -R51.reuse ;  /* 0x00008f0021217a23 */ /* 0x100fe40000010833 */
[----:B------:R-:W-:Y:S02]  /*c370*/  FFMA.FTZ R34, R34, c[0x0][0x23c], -R51 ;  /* 0x00008f0022227a23 */ /* 0x000fe40000010833 */
[--C-:B------:R-:W-:Y:S01]  /*c380*/  FFMA.FTZ R32, R32, c[0x0][0x23c], -R45.reuse ;  /* 0x00008f0020207a23 */ /* 0x100fe2000001082d */
[----:B------:R-:W1:Y:S01]  /*c390*/  MUFU.EX2 R208, R208 ;  /* 0x000000d000d07308 */ /* 0x000e620000000800 */
[----:B------:R-:W-:Y:S01]  /*c3a0*/  FFMA.FTZ R35, R35, c[0x0][0x23c], -R45 ;  /* 0x00008f0023237a23 */ /* 0x000fe2000001082d */
[----:B------:R-:W-:Y:S01]  /*c3b0*/  HMMA.16816.F32 R108, R28, R14, R108 ;  /* 0x0000000e1c6c723c */ /* 0x000fe2000000186c */
[----:B------:R-:W-:-:S02]  /*c3c0*/  FFMA.FTZ R43, R43, c[0x0][0x23c], -R51 ;  /* 0x00008f002b2b7a23 */ /* 0x000fc40000010833 */
[----:B------:R-:W-:Y:S02]  /*c3d0*/  FFMA.FTZ R44, R44, c[0x0][0x23c], -R51 ;  /* 0x00008f002c2c7a23 */ /* 0x000fe40000010833 */
[----:B------:R-:W-:Y:S01]  /*c3e0*/  FADD.FTZ R188, R188, R171 ;  /* 0x000000abbcbc7221 */ /* 0x000fe20000010000 */
[----:B------:R-:W-:Y:S01]  /*c3f0*/  MUFU.EX2 R176, R176 ;  /* 0x000000b000b07308 */ /* 0x000fe20000000800 */
[----:B------:R-:W-:Y:S01]  /*c400*/  FADD.FTZ R192, R192, R175 ;  /* 0x000000afc0c07221 */ /* 0x000fe20000010000 */
[C---:B----4-:R-:W-:Y:S06]  /*c410*/  HMMA.16816.F32 R116, R28.reuse, R8, R116 ;  /* 0x000000081c74723c */ /* 0x050fec0000001874 */
[----:B------:R-:W4:Y:S02]  /*c420*/  MUFU.EX2 R181, R181 ;  /* 0x000000b500b57308 */ /* 0x000f240000000800 */
[C---:B------:R-:W-:Y:S06]  /*c430*/  HMMA.16816.F32 R120, R28.reuse, R10, R120 ;  /* 0x0000000a1c78723c */ /* 0x040fec0000001878 */
[----:B------:R-:W-:Y:S02]  /*c440*/  MUFU.EX2 R178, R178 ;  /* 0x000000b200b27308 */ /* 0x000fe40000000800 */
[C---:B------:R-:W-:Y:S06]  /*c450*/  HMMA.16816.F32 R128, R28.reuse, R4, R128 ;  /* 0x000000041c80723c */ /* 0x040fec0000001880 */
[----:B------:R-:W-:Y:S02]  /*c460*/  MUFU.EX2 R185, R185 ;  /* 0x000000b900b97308 */ /* 0x000fe40000000800 */
[----:B------:R-:W-:Y:S06]  /*c470*/  HMMA.16816.F32 R132, R28, R6, R132 ;  /* 0x000000061c84723c */ /* 0x000fec0000001884 */
[----:B------:R-:W-:Y:S01]  /*c480*/  MUFU.EX2 R172, R172 ;  /* 0x000000ac00ac7308 */ /* 0x000fe20000000800 */
[----:B------:R-:W-:Y:S01]  /*c490*/  F2FP.PACK_AB R28, R194, R177 ;  /* 0x000000b1c21c723e */ /* 0x000fe200000000ff */
[----:B------:R-:W-:Y:S01]  /*c4a0*/  FADD.FTZ R177, R177, R52 ;  /* 0x00000034b1b17221 */ /* 0x000fe20000010000 */
[----:B---3--:R-:W-:Y:S01]  /*c4b0*/  F2FP.PACK_AB R29, R204, R189 ;  /* 0x000000bdcc1d723e */ /* 0x008fe200000000ff */
[----:B------:R-:W-:Y:S01]  /*c4c0*/  FADD.FTZ R189, R189, R56 ;  /* 0x00000038bdbd7221 */ /* 0x000fe20000010000 */
[----:B------:R-:W-:Y:S01]  /*c4d0*/  F2FP.PACK_AB R30, R196, R183 ;  /* 0x000000b7c41e723e */ /* 0x000fe200000000ff */
[----:B------:R-:W-:Y:S01]  /*c4e0*/  FADD.FTZ R194, R194, R177 ;  /* 0x000000b1c2c27221 */ /* 0x000fe20000010000 */
[----:B--2---:R-:W-:Y:S01]  /*c4f0*/  F2FP.PACK_AB R31, R206, R191 ;  /* 0x000000bfce1f723e */ /* 0x004fe200000000ff */
[----:B------:R-:W2:Y:S01]  /*c500*/  MUFU.EX2 R197, R197 ;  /* 0x000000c500c57308 */ /* 0x000ea20000000800 */
        /* <DEDUP_REMOVED lines=8> */
[----:B------:R-:W3:Y:S01]  /*c590*/  LDSM.16.MT88.4 R24, [R214+0x9800] ;  /* 0x00980000d618783b */ /* 0x000ee20000004200 */
        /* <DEDUP_REMOVED lines=14> */
[----:B------:R-:W2:Y:S01]  /*c680*/  LDSM.16.MT88.4 R12, [R212+0xa800] ;  /* 0x00a80000d40c783b */ /* 0x000ea20000004200 */
[----:B------:R-:W1:Y:S06]  /*c690*/  MUFU.EX2 R59, R59 ;  /* 0x0000003b003b7308 */ /* 0x000e6c0000000800 */
[C---:B------:R-:W-:Y:S02]  /*c6a0*/  HMMA.16816.F32 R144, R28.reuse, R8, R144 ;  /* 0x000000081c90723c */ /* 0x040fe40000001890 */
[----:B------:R-:W-:Y:S06]  /*c6b0*/  MUFU.EX2 R61, R61 ;  /* 0x0000003d003d7308 */ /* 0x000fec0000000800 */
[C---:B------:R-:W-:Y:S01]  /*c6c0*/  HMMA.16816.F32 R124, R28.reuse, R10, R124 ;  /* 0x0000000a1c7c723c */ /* 0x040fe2000000187c */
[----:B------:R-:W2:Y:S01]  /*c6d0*/  LDSM.16.MT88.4 R8, [R214+0xb800] ;  /* 0x00b80000d608783b */ /* 0x000ea20000004200 */
[----:B------:R-:W1:Y:S06]  /*c6e0*/  MUFU.EX2 R58, R58 ;  /* 0x0000003a003a7308 */ /* 0x000e6c0000000800 */
[C---:B------:R-:W-:Y:S02]  /*c6f0*/  HMMA.16816.F32 R140, R28.reuse, R4, R140 ;  /* 0x000000041c8c723c */ /* 0x040fe4000000188c */
[----:B------:R-:W-:Y:S06]  /*c700*/  MUFU.EX2 R48, R48 ;  /* 0x0000003000307308 */ /* 0x000fec0000000800 */
[----:B------:R-:W-:Y:S01]  /*c710*/  HMMA.16816.F32 R136, R28, R6, R136 ;  /* 0x000000061c88723c */ /* 0x000fe20000001888 */
[----:B------:R-:W2:Y:S01]  /*c720*/  LDSM.16.MT88.4 R4, [R212+0xb800] ;  /* 0x00b80000d404783b */ /* 0x000ea20000004200 */
[----:B------:R-:W2:Y:S05]  /*c730*/  MUFU.EX2 R55, R55 ;  /* 0x0000003700377308 */ /* 0x000eaa0000000800 */
[----:B-1----:R-:W-:Y:S01]  /*c740*/  F2FP.PACK_AB R28, R200, R193 ;  /* 0x000000c1c81c723e */ /* 0x002fe200000000ff */
[----:B------:R-:W-:Y:S01]  /*c750*/  FADD.FTZ R193, R193, R188 ;  /* 0x000000bcc1c17221 */ /* 0x000fe20000010000 */
[----:B-----5:R-:W-:Y:S01]  /*c760*/  F2FP.PACK_AB R29, R202, R187 ;  /* 0x000000bbca1d723e */ /* 0x020fe200000000ff */
[----:B------:R-:W-:Y:S01]  /*c770*/  MUFU.EX2 R33, R33 ;  /* 0x0000002100217308 */ /* 0x000fe20000000800 */
[----:B------:R-:W-:Y:S01]  /*c780*/  F2FP.PACK_AB R30, R198, R195 ;  /* 0x000000c3c61e723e */ /* 0x000fe200000000ff */
[----:B------:R-:W-:Y:S01]  /*c790*/  FADD.FTZ R187, R187, R192 ;  /* 0x000000c0bbbb7221 */ /* 0x000fe20000010000 */
[----:B------:R-:W-:Y:S01]  /*c7a0*/  F2FP.PACK_AB R31, R208, R179 ;  /* 0x000000b3d01f723e */ /* 0x000fe200000000ff */
[----:B------:R-:W-:-:S02]  /*c7b0*/  FADD.FTZ R200, R200, R193 ;  /* 0x000000c1c8c87221 */ /* 0x000fc40000010000 */
[----:B------:R-:W-:Y:S02]  /*c7c0*/  FADD.FTZ R202, R202, R187 ;  /* 0x000000bbcaca7221 */ /* 0x000fe40000010000 */
[----:B------:R-:W1:Y:S01]  /*c7d0*/  MUFU.EX2 R34, R34 ;  /* 0x0000002200227308 */ /* 0x000e620000000800 */
[----:B------:R-:W-:Y:S01]  /*c7e0*/  FADD.FTZ R195, R195, R200 ;  /* 0x000000c8c3c37221 */ /* 0x000fe20000010000 */
[C---:B---3--:R-:W-:Y:S01]  /*c7f0*/  HMMA.16816.F32 R156, R28.reuse, R24, R156 ;  /* 0x000000181c9c723c */ /* 0x048fe2000000189c */
[----:B------:R-:W-:Y:S02]  /*c800*/  FADD.FTZ R179, R179, R202 ;  /* 0x000000cab3b37221 */ /* 0x000fe40000010000 */
[----:B------:R-:W-:Y:S02]  /*c810*/  FADD.FTZ R195, R198, R195 ;  /* 0x000000c3c6c37221 */ /* 0x000fe40000010000 */
[----:B------:R-:W-:Y:S01]  /*c820*/  FADD.FTZ R179, R208, R179 ;  /* 0x000000b3d0b37221 */ /* 0x000fe20000010000 */
[----:B------:R-:W-:Y:S02]  /*c830*/  MUFU.EX2 R32, R32 ;  /* 0x0000002000207308 */ /* 0x000fe40000000800 */
[C---:B------:R-:W-:Y:S06]  /*c840*/  HMMA.16816.F32 R152, R28.reuse, R26, R152 ;  /* 0x0000001a1c98723c */ /* 0x040fec0000001898 */
[----:B------:R-:W3:Y:S02]  /*c850*/  MUFU.EX2 R35, R35 ;  /* 0x0000002300237308 */ /* 0x000ee40000000800 */
[C---:B------:R-:W-:Y:S06]  /*c860*/  HMMA.16816.F32 R76, R28.reuse, R20, R76 ;  /* 0x000000141c4c723c */ /* 0x040fec000000184c */
[----:B------:R-:W-:Y:S02]  /*c870*/  MUFU.EX2 R43, R43 ;  /* 0x0000002b002b7308 */ /* 0x000fe40000000800 */
[C---:B------:R-:W-:Y:S06]  /*c880*/  HMMA.16816.F32 R80, R28.reuse, R22, R80 ;  /* 0x000000161c50723c */ /* 0x040fec0000001850 */
[----:B------:R-:W5:Y:S02]  /*c890*/  MUFU.EX2 R44, R44 ;  /* 0x0000002c002c7308 */ /* 0x000f640000000800 */
[C---:B------:R-:W-:Y:S08]  /*c8a0*/  HMMA.16816.F32 R92, R28.reuse, R16, R92 ;  /* 0x000000101c5c723c */ /* 0x040ff0000000185c */
[C---:B------:R-:W-:Y:S08]  /*c8b0*/  HMMA.16816.F32 R96, R28.reuse, R18, R96 ;  /* 0x000000121c60723c */ /* 0x040ff00000001860 */
[C---:B--2---:R-:W-:Y:S08]  /*c8c0*/  HMMA.16816.F32 R104, R28.reuse, R12, R104 ;  /* 0x0000000c1c68723c */ /* 0x044ff00000001868 */
[C---:B------:R-:W-:Y:S08]  /*c8d0*/  HMMA.16816.F32 R108, R28.reuse, R14, R108 ;  /* 0x0000000e1c6c723c */ /* 0x040ff0000000186c */
[C---:B------:R-:W-:Y:S08]  /*c8e0*/  HMMA.16816.F32 R116, R28.reuse, R8, R116 ;  /* 0x000000081c74723c */ /* 0x040ff00000001874 */
[C---:B------:R-:W-:Y:S08]  /*c8f0*/  HMMA.16816.F32 R120, R28.reuse, R10, R120 ;  /* 0x0000000a1c78723c */ /* 0x040ff00000001878 */
[C---:B------:R-:W-:Y:S08]  /*c900*/  HMMA.16816.F32 R128, R28.reuse, R4, R128 ;  /* 0x000000041c80723c */ /* 0x040ff00000001880 */
[----:B------:R-:W-:Y:S07]  /*c910*/  HMMA.16816.F32 R132, R28, R6, R132 ;  /* 0x000000061c84723c */ /* 0x000fee0000001884 */
[----:B----4-:R-:W-:Y:S01]  /*c920*/  F2FP.PACK_AB R28, R181, R176 ;  /* 0x000000b0b51c723e */ /* 0x010fe200000000ff */
        /* <DEDUP_REMOVED lines=16> */
[----:B------:R-:W4:Y:S07]  /*ca30*/  LDSM.16.MT88.4 R20, [R212+0x9c00] ;  /* 0x009c0000d414783b */ /* 0x000f2e0000004200 */
        /* <DEDUP_REMOVED lines=22> */
[----:B--2---:R-:W-:Y:S01]  /*cba0*/  HMMA.16816.F32 R156, R28, R24, R156 ;  /* 0x000000181c9c723c */ /* 0x004fe2000000189c */
[----:B------:R-:W-:Y:S02]  /*cbb0*/  FADD.FTZ R235, R63, R66 ;  /* 0x000000423feb7221 */ /* 0x000fe40000010000 */
[----:B------:R-:W-:-:S05]  /*cbc0*/  FADD.FTZ R233, R58, R61 ;  /* 0x0000003d3ae97221 */ /* 0x000fca0000010000 */
[C---:B------:R-:W-:Y:S08]  /*cbd0*/  HMMA.16816.F32 R152, R28.reuse, R26, R152 ;  /* 0x0000001a1c98723c */ /* 0x040ff00000001898 */
[C---:B----4-:R-:W-:Y:S08]  /*cbe0*/  HMMA.16816.F32 R76, R28.reuse, R20, R76 ;  /* 0x000000141c4c723c */ /* 0x050ff0000000184c */
        /* <DEDUP_REMOVED lines=34> */
.L_x_67:
[----:B------:R-:W-:-:S12]  /*ce10*/  UIADD3 UR8, UR19, -0x1, URZ ;  /* 0xffffffff13087890 */ /* 0x000fd8000fffe03f */
.L_x_74:
[----:B------:R-:W-:Y:S01]  /*ce20*/  ISETP.LE.AND P0, PT, RZ, UR8, PT ;  /* 0x00000008ff007c0c */ /* 0x000fe2000bf03270 */
[----:B------:R-:W-:-:S12]  /*ce30*/  ULDC.64 UR16, c[0x0][0x118] ;  /* 0x0000460000107ab9 */ /* 0x000fd80000000a00 */
[----:B------:R-:W-:Y:S05]  /*ce40*/  @!P0 BRA `(.L_x_75) ;  /* 0x0000329000008947 */ /* 0x000fea0003800000 */
[----:B------:R-:W-:Y:S01]  /*ce50*/  IMAD.MOV.U32 R2, RZ, RZ, R167 ;  /* 0x000000ffff027224 */ /* 0x000fe200078e00a7 */
[----:B------:R-:W-:Y:S01]  /*ce60*/  MOV R0, R165 ;  /* 0x000000a500007202 */ /* 0x000fe20000000f00 */
[----:B------:R-:W-:Y:S01]  /*ce70*/  IMAD.MOV.U32 R3, RZ, RZ, R168 ;  /* 0x000000ffff037224 */ /* 0x000fe200078e00a8 */
[----:B------:R-:W-:Y:S01]  /*ce80*/  ISETP.GE.AND P4, PT, R228, c[0x0][0x220], PT ;  /* 0x00008800e4007a0c */ /* 0x000fe20003f86270 */
[----:B------:R-:W-:Y:S01]  /*ce90*/  IMAD.MOV.U32 R169, RZ, RZ, R166 ;  /* 0x000000ffffa97224 */ /* 0x000fe200078e00a6 */
[----:B------:R-:W-:Y:S02]  /*cea0*/  ISETP.GE.AND P3, PT, R223, c[0x0][0x220], PT ;  /* 0x00008800df007a0c */ /* 0x000fe40003f66270 */
[----:B------:R-:W-:Y:S02]  /*ceb0*/  ISETP.GE.AND P2, PT, R222, c[0x0][0x220], PT ;  /* 0x00008800de007a0c */ /* 0x000fe40003f46270 */
[----:B------:R-:W-:Y:S01]  /*cec0*/  MOV R239, R245 ;  /* 0x000000f500ef7202 */ /* 0x000fe20000000f00 */
[----:B------:R-:W-:Y:S05]  /*ced0*/  BRA `(.L_x_76) ;  /* 0x000003c000007947 */ /* 0x000fea0003800000 */
.L_x_78:
[----:B------:R1:W-:Y:S01]  /*cee0*/  @P4 STS [R221+0x6000], RZ ;  /* 0x006000ffdd004388 */ /* 0x0003e20000000800 */
[----:B------:R-:W-:Y:S02]  /*cef0*/  UIADD3 UR19, UR8, -0x1, URZ ;  /* 0xffffffff08137890 */ /* 0x000fe4000fffe03f */
[----:B------:R-:W-:Y:S01]  /*cf00*/  ULDC.64 UR4, c[0x0][0x198] ;  /* 0x0000660000047ab9 */ /* 0x000fe20000000a00 */
[----:B------:R1:W-:Y:S01]  /*cf10*/  @P4 STS [R221+0x6004], RZ ;  /* 0x006004ffdd004388 */ /* 0x0003e20000000800 */
[----:B------:R-:W-:Y:S02]  /*cf20*/  USHF.R.S32.HI UR13, URZ, 0x1f, UR19 ;  /* 0x0000001f3f0d7899 */ /* 0x000fe40008011413 */
[----:B------:R-:W-:Y:S01]  /*cf30*/  UIMAD.WIDE.U32 UR20, UR19, UR4, URZ ;  /* 0x00000004131472a5 */ /* 0x000fe2000f8e003f */
[----:B------:R1:W-:Y:S01]  /*cf40*/  @P4 STS.64 [R221+0x6008], RZ ;  /* 0x006008ffdd004388 */ /* 0x0003e20000000a00 */
[----:B------:R-:W-:Y:S04]  /*cf50*/  UIMAD UR13, UR13, UR4, URZ ;  /* 0x000000040d0d72a4 */ /* 0x000fe8000f8e023f */
[----:B------:R-:W-:Y:S01]  /*cf60*/  UIMAD UR13, UR19, UR5, UR13 ;  /* 0x00000005130d72a4 */ /* 0x000fe2000f8e020d */
[----:B------:R-:W-:Y:S02]  /*cf70*/  IMAD.U32 R165, RZ, RZ, UR20 ;  /* 0x00000014ffa57e24 */ /* 0x000fe4000f8e00ff */
[----:B------:R-:W-:Y:S01]  /*cf80*/  IMAD.U32 R164, RZ, RZ, UR20 ;  /* 0x00000014ffa47e24 */ /* 0x000fe2000f8e00ff */
[----:B------:R-:W-:Y:S02]  /*cf90*/  UIADD3 UR13, UR21, UR13, URZ ;  /* 0x0000000d150d7290 */ /* 0x000fe4000fffe03f */
[----:B------:R-:W-:Y:S04]  /*cfa0*/  LEA R166, P1, R165, R224, 0x6 ;  /* 0x000000e0a5a67211 */ /* 0x000fe800078230ff */
[----:B------:R-:W-:Y:S01]  /*cfb0*/  IMAD.U32 R165, RZ, RZ, UR13 ;  /* 0x0000000dffa57e24 */ /* 0x000fe2000f8e00ff */
[C---:B------:R-:W-:Y:S02]  /*cfc0*/  @!P4 LEA R170, P0, R166.reuse, c[0x0][0x168], 0x1 ;  /* 0x00005a00a6aaca11 */ /* 0x040fe400078008ff */
[----:B------:R-:W-:Y:S02]  /*cfd0*/  @!P3 LEA R174, P6, R166, c[0x0][0x168], 0x1 ;  /* 0x00005a00a6aeba11 */ /* 0x000fe400078c08ff */
[----:B------:R-:W-:Y:S02]  /*cfe0*/  LEA.HI.X R165, R164, R227, R165, 0x6, P1 ;  /* 0x000000e3a4a57211 */ /* 0x000fe400008f34a5 */
[C---:B------:R-:W-:Y:S02]  /*cff0*/  IADD3 R164, P1, R166.reuse, UR7, RZ ;  /* 0x00000007a6a47c10 */ /* 0x040fe4000ff3e0ff */
[C-C-:B------:R-:W-:Y:S02]  /*d000*/  @!P4 LEA.HI.X R171, R166.reuse, c[0x0][0x16c], R165.reuse, 0x1, P0 ;  /* 0x00005b00a6abca11 */ /* 0x140fe400000f0ca5 */
[C-C-:B------:R-:W-:Y:S02]  /*d010*/  @!P3 LEA.HI.X R175, R166.reuse, c[0x0][0x16c], R165.reuse, 0x1, P6 ;  /* 0x00005b00a6afba11 */ /* 0x140fe400030f0ca5 */
[----:B------:R-:W-:Y:S01]  /*d020*/  @!P2 LEA R172, P0, R166, c[0x0][0x168], 0x1 ;  /* 0x00005a00a6acaa11 */ /* 0x000fe200078008ff */
[----:B------:R-:W-:Y:S01]  /*d030*/  @!PT LDS RZ, [RZ] ;  /* 0x00000000fffff984 */ /* 0x000fe20000000800 */
[----:B------:R-:W-:Y:S01]  /*d040*/  @!PT LDS RZ, [RZ] ;  /* 0x00000000fffff984 */ /* 0x000fe20000000800 */
[----:B------:R-:W-:Y:S01]  /*d050*/  @!PT LDS RZ, [RZ] ;  /* 0x00000000fffff984 */ /* 0x000fe20000000800 */
[----:B------:R1:W-:Y:S01]  /*d060*/  @!P4 LDGSTS.E.BYPASS.LTC128B.128 [R221+0x6000], [R170.64] ;  /* 0x06000000aaddcfae */ /* 0x0003e2000b901d50 */
[----:B------:R-:W-:Y:S02]  /*d070*/  @!P4 LEA R176, P6, R164, c[0x0][0x168], 0x1 ;  /* 0x00005a00a4b0ca11 */ /* 0x000fe400078c08ff */
[----:B------:R-:W-:Y:S01]  /*d080*/  @!P2 LEA.HI.X R173, R166, c[0x0][0x16c], R165, 0x1, P0 ;  /* 0x00005b00a6adaa11 */ /* 0x000fe200000f0ca5 */
[----:B------:R1:W-:Y:S01]  /*d090*/  @P3 STS.128 [R221+0x7000], RZ ;  /* 0x007000ffdd003388 */ /* 0x0003e20000000c00 */
[C---:B------:R-:W-:Y:S02]  /*d0a0*/  @!P2 LEA R166, P0, R164.reuse, c[0x0][0x168], 0x1 ;  /* 0x00005a00a4a6aa11 */ /* 0x040fe400078008ff */
[----:B------:R-:W-:Y:S01]  /*d0b0*/  IADD3.X R165, R165, UR6, RZ, P1, !PT ;  /* 0x00000006a5a57c10 */ /* 0x000fe20008ffe4ff */
[----:B------:R-:W-:Y:S01]  /*d0c0*/  @!PT LDS RZ, [RZ] ;  /* 0x00000000fffff984 */ /* 0x000fe20000000800 */
[----:B------:R-:W-:Y:S01]  /*d0d0*/  @!PT LDS RZ, [RZ] ;  /* 0x00000000fffff984 */ /* 0x000fe20000000800 */
[----:B------:R-:W-:Y:S01]  /*d0e0*/  @!PT LDS RZ, [RZ] ;  /* 0x00000000fffff984 */ /* 0x000fe20000000800 */
[----:B------:R1:W-:Y:S01]  /*d0f0*/  @!P3 LDGSTS.E.BYPASS.LTC128B.128 [R221+0x7000], [R174.64+0x40] ;  /* 0x07000040aeddbfae */ /* 0x0003e2000b901d50 */
[C---:B------:R-:W-:Y:S02]  /*d100*/  @!P3 LEA R178, P1, R164.reuse, c[0x0][0x168], 0x1 ;  /* 0x00005a00a4b2ba11 */ /* 0x040fe400078208ff */
[C-C-:B------:R-:W-:Y:S01]  /*d110*/  @!P4 LEA.HI.X R177, R164.reuse, c[0x0][0x16c], R165.reuse, 0x1, P6 ;  /* 0x00005b00a4b1ca11 */ /* 0x140fe200030f0ca5 */
[----:B------:R1:W-:Y:S01]  /*d120*/  @P2 STS.128 [R221+0x8000], RZ ;  /* 0x008000ffdd002388 */ /* 0x0003e20000000c00 */
[C-C-:B------:R-:W-:Y:S02]  /*d130*/  @!P3 LEA.HI.X R179, R164.reuse, c[0x0][0x16c], R165.reuse, 0x1, P1 ;  /* 0x00005b00a4b3ba11 */ /* 0x140fe400008f0ca5 */
[----:B------:R-:W-:Y:S01]  /*d140*/  @!P2 LEA.HI.X R167, R164, c[0x0][0x16c], R165, 0x1, P0 ;  /* 0x00005b00a4a7aa11 */ /* 0x000fe200000f0ca5 */
        /* <DEDUP_REMOVED lines=18> */
[----:B------:R1:W-:Y:S04]  /*d270*/  @!P2 LDGSTS.E.BYPASS.LTC128B.128 [R221+0x8800], [R166.64+0x80] ;  /* 0x08800080a6ddafae */ /* 0x0003e8000b901d50 */
[----:B------:R-:W0:Y:S01]  /*d280*/  LDGDEPBAR ;  /* 0x00000000000079af */ /* 0x000e220000000000 */
[----:B------:R-:W-:-:S05]  /*d290*/  BRA `(.L_x_77) ;  /* 0x00000be000007947 */ /* 0x000fca0003800000 */
.L_x_76:
[----:B------:R-:W-:Y:S04]  /*d2a0*/  DEPBAR.LE SB0, 0x0 ;  /* 0x000080000000791a */ /* 0x000fe80000000000 */
[----:B------:R-:W-:Y:S01]  /*d2b0*/  BAR.SYNC.DEFER_BLOCKING 0x0 ;  /* 0x0000000000007b1d */ /* 0x000fe20000010000 */
[----:B------:R-:W-:Y:S01]  /*d2c0*/  USHF.R.S32.HI UR5, URZ, 0x1f, UR8 ;  /* 0x0000001f3f057899 */ /* 0x000fe20008011408 */
[----:B------:R-:W-:Y:S01]  /*d2d0*/  IMAD.WIDE.U32 R248, R218, UR8, R238 ;  /* 0x00000008daf87c25 */ /* 0x000fe2000f8e00ee */
[----:B------:R-:W-:Y:S04]  /*d2e0*/  UIMAD UR4, UR11, UR8, URZ ;  /* 0x000000080b0472a4 */ /* 0x000fe8000f8e023f */
[----:B------:R-:W-:Y:S01]  /*d2f0*/  UIMAD UR4, UR5, UR14, UR4 ;  /* 0x0000000e050472a4 */ /* 0x000fe2000f8e0204 */
[C---:B------:R-:W-:Y:S02]  /*d300*/  @!P4 LEA R6, P1, R248.reuse, c[0x0][0x170], 0x1 ;  /* 0x00005c00f806ca11 */ /* 0x040fe400078208ff */
[C---:B------:R-:W-:Y:S02]  /*d310*/  @!P3 LEA R246, P0, R248.reuse, c[0x0][0x170], 0x1 ;  /* 0x00005c00f8f6ba11 */ /* 0x040fe400078008ff */
[C---:B------:R-:W-:Y:S02]  /*d320*/  @!P2 LEA R244, P5, R248.reuse, c[0x0][0x170], 0x1 ;  /* 0x00005c00f8f4aa11 */ /* 0x040fe400078a08ff */
[----:B------:R-:W-:Y:S02]  /*d330*/  IADD3 R170, R249, UR4, RZ ;  /* 0x00000004f9aa7c10 */ /* 0x000fe4000fffe0ff */
[C---:B------:R-:W-:Y:S02]  /*d340*/  IADD3 R171, P6, R248.reuse, UR12, RZ ;  /* 0x0000000cf8ab7c10 */ /* 0x040fe4000ffde0ff */
[C-C-:B------:R-:W-:Y:S02]  /*d350*/  @!P4 LEA.HI.X R7, R248.reuse, c[0x0][0x174], R170.reuse, 0x1, P1 ;  /* 0x00005d00f807ca11 */ /* 0x140fe400008f0caa */
[C-C-:B------:R-:W-:Y:S02]  /*d360*/  @!P3 LEA.HI.X R247, R248.reuse, c[0x0][0x174], R170.reuse, 0x1, P0 ;  /* 0x00005d00f8f7ba11 */ /* 0x140fe400000f0caa */
[----:B------:R-:W-:Y:S01]  /*d370*/  @!P2 LEA.HI.X R245, R248, c[0x0][0x174], R170, 0x1, P5 ;  /* 0x00005d00f8f5aa11 */ /* 0x000fe200028f0caa */
[----:B------:R-:W-:Y:S01]  /*d380*/  @P4 STS [R221+0x9000], RZ ;  /* 0x009000ffdd004388 */ /* 0x000fe20000000800 */
[----:B------:R-:W-:Y:S02]  /*d390*/  IADD3.X R168, R170, UR18, RZ, P6, !PT ;  /* 0x00000012aaa87c10 */ /* 0x000fe4000b7fe4ff */
[C---:B------:R-:W-:Y:S02]  /*d3a0*/  @!P4 LEA R250, P6, R171.reuse, c[0x0][0x170], 0x1 ;  /* 0x00005c00abfaca11 */ /* 0x040fe400078c08ff */
[C---:B------:R-:W-:Y:S01]  /*d3b0*/  @!P3 LEA R242, P1, R171.reuse, c[0x0][0x170], 0x1 ;  /* 0x00005c00abf2ba11 */ /* 0x040fe200078208ff */
[----:B------:R-:W-:Y:S01]  /*d3c0*/  @P4 STS [R221+0x9004], RZ ;  /* 0x009004ffdd004388 */ /* 0x000fe20000000800 */
[C-C-:B------:R-:W-:Y:S02]  /*d3d0*/  @!P4 LEA.HI.X R251, R171.reuse, c[0x0][0x174], R168.reuse, 0x1, P6 ;  /* 0x00005d00abfbca11 */ /* 0x140fe400030f0ca8 */
[C-C-:B------:R-:W-:Y:S02]  /*d3e0*/  @!P3 LEA.HI.X R243, R171.reuse, c[0x0][0x174], R168.reuse, 0x1, P1 ;  /* 0x00005d00abf3ba11 */ /* 0x140fe400008f0ca8 */
[C---:B------:R-:W-:Y:S01]  /*d3f0*/  @!P2 LEA R240, P0, R171.reuse, c[0x0][0x170], 0x1 ;  /* 0x00005c00abf0aa11 */ /* 0x040fe200078008ff */
[----:B------:R-:W-:Y:S01]  /*d400*/  @P4 STS.64 [R221+0x9008], RZ ;  /* 0x009008ffdd004388 */ /* 0x000fe20000000a00 */
[----:B------:R-:W-:Y:S02]  /*d410*/  ISETP.LT.AND P5, PT, RZ, UR8, PT ;  /* 0x00000008ff007c0c */ /* 0x000fe4000bfa1270 */
[----:B------:R-:W-:Y:S03]  /*d420*/  @!P2 LEA.HI.X R241, R171, c[0x0][0x174], R168, 0x1, P0 ;  /* 0x00005d00abf1aa11 */ /* 0x000fe600000f0ca8 */
[----:B------:R-:W-:Y:S01]  /*d430*/  @!PT LDS RZ, [RZ] ;  /* 0x00000000fffff984 */ /* 0x000fe20000000800 */
[----:B------:R-:W-:Y:S01]  /*d440*/  @!PT LDS RZ, [RZ] ;  /* 0x00000000fffff984 */ /* 0x000fe20000000800 */
[----:B------:R-:W-:Y:S01]  /*d450*/  @!PT LDS RZ, [RZ] ;  /* 0x00000000fffff984 */ /* 0x000fe20000000800 */
[----:B------:R1:W-:Y:S06]  /*d460*/  @!P4 LDGSTS.E.BYPASS.LTC128B.128 [R221+0x9000], [R6.64] ;  /* 0x0900000006ddcfae */ /* 0x0003ec000b901d50 */
[----:B------:R-:W-:Y:S06]  /*d470*/  @P3 STS.128 [R221+0xa000], RZ ;  /* 0x00a000ffdd003388 */ /* 0x000fec0000000c00 */
[----:B------:R-:W-:Y:S01]  /*d480*/  @!PT LDS RZ, [RZ] ;  /* 0x00000000fffff984 */ /* 0x000fe20000000800 */
[----:B------:R-:W-:Y:S01]  /*d490*/  @!PT LDS RZ, [RZ] ;  /* 0x00000000fffff984 */ /* 0x000fe20000000800 */
[----:B------:R-:W-:Y:S01]  /*d4a0*/  @!PT LDS RZ, [RZ] ;  /* 0x00000000fffff984 */ /* 0x000fe20000000800 */
[----:B------:R2:W-:Y:S06]  /*d4b0*/  @!P3 LDGSTS.E.BYPASS.LTC128B.128 [R221+0xa000], [R246.64+0x40] ;  /* 0x0a000040f6ddbfae */ /* 0x0005ec000b901d50 */
        /* <DEDUP_REMOVED lines=20> */
[----:B------:R-:W-:Y:S06]  /*d600*/  LDSM.16.M88.4 R164, [R217] ;  /* 0x00000000d9a4783b */ /* 0x000fec0000000200 */
[----:B------:R-:W1:Y:S06]  /*d610*/  LDSM.16.M88.4 R172, [R216+0x6000] ;  /* 0x00600000d8ac783b */ /* 0x000e6c0000000200 */
[----:B------:R-:W3:Y:S06]  /*d620*/  LDSM.16.M88.4 R176, [R217+0x1000] ;  /* 0x00100000d9b0783b */ /* 0x000eec0000000200 */
[----:B------:R-:W4:Y:S06]  /*d630*/  LDSM.16.M88.4 R180, [R216+0x6400] ;  /* 0x00640000d8b4783b */ /* 0x000f2c0000000200 */
[----:B------:R-:W0:Y:S06]  /*d640*/  LDGDEPBAR ;  /* 0x00000000000079af */ /* 0x000e2c0000000000 */
[----:B------:R-:W5:Y:S06]  /*d650*/  LDSM.16.M88.4 R184, [R216+0x6800] ;  /* 0x00680000d8b8783b */ /* 0x000f6c0000000200 */
[----:B------:R-:W2:Y:S06]  /*d660*/  LDSM.16.M88.4 R188, [R216+0x6c00] ;  /* 0x006c0000d8bc783b */ /* 0x000eac0000000200 */
[----:B------:R-:W-:Y:S01]  /*d670*/  LDSM.16.M88.4 R192, [R215] ;  /* 0x00000000d7c0783b */ /* 0x000fe20000000200 */
[-C--:B-1----:R-:W-:Y:S05]  /*d680*/  HMMA.16816.F32 R4, R164, R172.reuse, RZ ;  /* 0x000000aca404723c */ /* 0x082fea00000018ff */
[----:B------:R-:W1:Y:S03]  /*d690*/  LDSM.16.M88.4 R196, [R213+0x6000] ;  /* 0x00600000d5c4783b */ /* 0x000e660000000200 */
[C---:B---3--:R-:W-:Y:S03]  /*d6a0*/  HMMA.16816.F32 R8, R176.reuse, R172, RZ ;  /* 0x000000acb008723c */ /* 0x048fe600000018ff */
[----:B------:R-:W3:Y:S06]  /*d6b0*/  LDSM.16.M88.4 R200, [R215+0x1000] ;  /* 0x00100000d7c8783b */ /* 0x000eec0000000200 */
[----:B------:R-:W-:Y:S01]  /*d6c0*/  LDSM.16.M88.4 R204, [R213+0x6800] ;  /* 0x00680000d5cc783b */ /* 0x000fe20000000200 */
[-C--:B------:R-:W-:Y:S05]  /*d6d0*/  HMMA.16816.F32 R12, R176, R174.reuse, RZ ;  /* 0x000000aeb00c723c */ /* 0x080fea00000018ff */
[----:B------:R-:W-:Y:S03]  /*d6e0*/  LDSM.16.M88.4 R208, [R213+0x6c00] ;  /* 0x006c0000d5d0783b */ /* 0x000fe60000000200 */
[C---:B------:R-:W-:Y:S03]  /*d6f0*/  HMMA.16816.F32 R16, R164.reuse, R174, RZ ;  /* 0x000000aea410723c */ /* 0x040fe600000018ff */
[----:B------:R-:W1:Y:S05]  /*d700*/  LDSM.16.M88.4 R172, [R213+0x6400] ;  /* 0x00640000d5ac783b */ /* 0x000e6a0000000200 */
[-C--:B----4-:R-:W-:Y:S08]  /*d710*/  HMMA.16816.F32 R20, R164, R180.reuse, RZ ;  /* 0x000000b4a414723c */ /* 0x090ff000000018ff */
[C---:B------:R-:W-:Y:S08]  /*d720*/  HMMA.16816.F32 R24, R176.reuse, R180, RZ ;  /* 0x000000b4b018723c */ /* 0x040ff000000018ff */
        /* <DEDUP_REMOVED lines=8> */
[-C--:B--2---:R-:W-:Y:S08]  /*d7b0*/  HMMA.16816.F32 R52, R164, R188.reuse, RZ ;  /* 0x000000bca434723c */ /* 0x084ff000000018ff */
[C---:B------:R-:W-:Y:S08]  /*d7c0*/  HMMA.16816.F32 R56, R176.reuse, R188, RZ ;  /* 0x000000bcb038723c */ /* 0x040ff000000018ff */
[-C--:B------:R-:W-:Y:S01]  /*d7d0*/  HMMA.16816.F32 R60, R176, R190.reuse, RZ ;  /* 0x000000beb03c723c */ /* 0x080fe200000018ff */
[----:B------:R-:W-:Y:S07]  /*d7e0*/  LDSM.16.M88.4 R176, [R216+0x7000] ;  /* 0x00700000d8b0783b */ /* 0x000fee0000000200 */
[----:B------:R-:W-:Y:S01]  /*d7f0*/  HMMA.16816.F32 R64, R164, R190, RZ ;  /* 0x000000bea440723c */ /* 0x000fe200000018ff */
[----:B------:R-:W2:Y:S06]  /*d800*/  LDSM.16.M88.4 R164, [R217+0x2000] ;  /* 0x00200000d9a4783b */ /* 0x000eac0000000200 */
[----:B------:R-:W-:Y:S01]  /*d810*/  LDSM.16.M88.4 R188, [R216+0x7c00] ;  /* 0x007c0000d8bc783b */ /* 0x000fe20000000200 */
[-C--:B-1----:R-:W-:Y:S08]  /*d820*/  HMMA.16816.F32 R4, R192, R196.reuse, R4 ;  /* 0x000000c4c004723c */ /* 0x082ff00000001804 */
        /* <DEDUP_REMOVED lines=19> */
[----:B------:R-:W3:Y:S06]  /*d960*/  LDSM.16.M88.4 R192, [R215+0x2000] ;  /* 0x00200000d7c0783b */ /* 0x000eec0000000200 */
[----:B------:R-:W-:Y:S01]  /*d970*/  LDSM.16.M88.4 R208, [R213+0x7c00] ;  /* 0x007c0000d5d0783b */ /* 0x000fe20000000200 */
[-C--:B--2---:R-:W-:Y:S08]  /*d980*/  HMMA.16816.F32 R4, R164, R176.reuse, R4 ;  /* 0x000000b0a404723c */ /* 0x084ff00000001804 */
[C---:B------:R-:W-:Y:S08]  /*d990*/  HMMA.16816.F32 R8, R180.reuse, R176, R8 ;  /* 0x000000b0b408723c */ /* 0x040ff00000001808 */
[-C--:B------:R-:W-:Y:S08]  /*d9a0*/  HMMA.16816.F32 R12, R180, R178.reuse, R12 ;  /* 0x000000b2b40c723c */ /* 0x080ff0000000180c */
[C---:B------:R-:W-:Y:S01]  /*d9b0*/  HMMA.16816.F32 R16, R164.reuse, R178, R16 ;  /* 0x000000b2a410723c */ /* 0x040fe20000001810 */
[----:B------:R-:W2:Y:S07]  /*d9c0*/  LDSM.16.M88.4 R176, [R213+0x7400] ;  /* 0x00740000d5b0783b */ /* 0x000eae0000000200 */
[-C--:B------:R-:W-:Y:S08]  /*d9d0*/  HMMA.16816.F32 R20, R164, R184.reuse, R20 ;  /* 0x000000b8a414723c */ /* 0x080ff00000001814 */
        /* <DEDUP_REMOVED lines=14> */
[----:B------:R-:W1:Y:S06]  /*dac0*/  LDSM.16.M88.4 R164, [R217+0x4000] ;  /* 0x00400000d9a4783b */ /* 0x000e6c0000000200 */
[----:B------:R-:W-:Y:S01]  /*dad0*/  LDSM.16.M88.4 R188, [R216+0x8c00] ;  /* 0x008c0000d8bc783b */ /* 0x000fe20000000200 */
[-C--:B---3--:R-:W-:Y:S08]  /*dae0*/  HMMA.16816.F32 R4, R192, R196.reuse, R4 ;  /* 0x000000c4c004723c */ /* 0x088ff00000001804 */
        /* <DEDUP_REMOVED lines=20> */
[----:B------:R-:W4:Y:S01]  /*dc30*/  LDSM.16.M88.4 R208, [R213+0x8800] ;  /* 0x00880000d5d0783b */ /* 0x000f220000000200 */
[-C--:B-1----:R-:W-:Y:S08]  /*dc40*/  HMMA.16816.F32 R4, R164, R172.reuse, R4 ;  /* 0x000000aca404723c */ /* 0x082ff00000001804 */
[C---:B------:R-:W-:Y:S08]  /*dc50*/  HMMA.16816.F32 R8, R180.reuse, R172, R8 ;  /* 0x000000acb408723c */ /* 0x040ff00000001808 */
[-C--:B------:R-:W-:Y:S08]  /*dc60*/  HMMA.16816.F32 R12, R180, R174.reuse, R12 ;  /* 0x000000aeb40c723c */ /* 0x080ff0000000180c */
[C---:B------:R-:W-:Y:S01]  /*dc70*/  HMMA.16816.F32 R16, R164.reuse, R174, R16 ;  /* 0x000000aea410723c */ /* 0x040fe20000001810 */
[----:B------:R-:W1:Y:S01]  /*dc80*/  LDSM.16.M88.4 R172, [R213+0x8c00] ;  /* 0x008c0000d5ac783b */ /* 0x000e620000000200 */
[----:B------:R-:W-:Y:S05]  /*dc90*/  DEPBAR.LE SB0, 0x0 ;  /* 0x000080000000791a */ /* 0x000fea0000000000 */
[----:B------:R-:W-:Y:S01]  /*dca0*/  BAR.SYNC.DEFER_BLOCKING 0x0 ;  /* 0x0000000000007b1d */ /* 0x000fe20000010000 */
[-C--:B--2---:R-:W-:Y:S08]  /*dcb0*/  HMMA.16816.F32 R20, R164, R176.reuse, R20 ;  /* 0x000000b0a414723c */ /* 0x084ff00000001814 */
        /* <DEDUP_REMOVED lines=19> */
[-C--:B----4-:R-:W-:Y:S08]  /*ddf0*/  HMMA.16816.F32 R36, R192, R208.reuse, R36 ;  /* 0x000000d0c024723c */ /* 0x090ff00000001824 */
[C---:B------:R-:W-:Y:S08]  /*de00*/  HMMA.16816.F32 R40, R200.reuse, R208, R40 ;  /* 0x000000d0c828723c */ /* 0x040ff00000001828 */
[-C--:B------:R-:W-:Y:S08]  /*de10*/  HMMA.16816.F32 R44, R200, R210.reuse, R44 ;  /* 0x000000d2c82c723c */ /* 0x080ff0000000182c */
[C---:B------:R-:W-:Y:S08]  /*de20*/  HMMA.16816.F32 R48, R192.reuse, R210, R48 ;  /* 0x000000d2c030723c */ /* 0x040ff00000001830 */
[-C--:B-1----:R-:W-:Y:S08]  /*de30*/  HMMA.16816.F32 R52, R192, R172.reuse, R52 ;  /* 0x000000acc034723c */ /* 0x082ff00000001834 */
[C---:B------:R-:W-:Y:S08]  /*de40*/  HMMA.16816.F32 R56, R200.reuse, R172, R56 ;  /* 0x000000acc838723c */ /* 0x040ff00000001838 */
[-C--:B------:R-:W-:Y:S08]  /*de50*/  HMMA.16816.F32 R60, R200, R174.reuse, R60 ;  /* 0x000000aec83c723c */ /* 0x080ff0000000183c */
[----:B------:R-:W-:Y:S01]  /*de60*/  HMMA.16816.F32 R64, R192, R174, R64 ;  /* 0x000000aec040723c */ /* 0x000fe20000001840 */
[----:B------:R-:W-:-:S07]  /*de70*/  @P5 BRA `(.L_x_78) ;  /* 0xfffff06000005947 */ /* 0x000fce000383ffff */
.L_x_77:
[----:B------:R-:W-:Y:S01]  /*de80*/  FMNMX.FTZ R164, R4, R3, !PT ;  /* 0x0000000304a47209 */ /* 0x000fe20007810000 */
[----:B-1----:R-:W-:Y:S01]  /*de90*/  LDSM.16.MT88.4 R176, [R212+0x9000] ;  /* 0x00900000d4b0783b */ /* 0x002fe20000004200 */
[----:B------:R-:W-:Y:S01]  /*dea0*/  FMNMX.FTZ R166, R6, R2, !PT ;  /* 0x0000000206a67209 */ /* 0x000fe20007810000 */
[----:B------:R-:W-:Y:S01]  /*deb0*/  UIADD3 UR8, UR8, -0x1, URZ ;  /* 0xffffffff08087890 */ /* 0x000fe2000fffe03f */
        /* <DEDUP_REMOVED lines=62> */
[----:B------:R-:W-:Y:S04]  /*e2a0*/  FMNMX.FTZ R164, R62, R165, !PT ;  /* 0x000000a53ea47209 */ /* 0x000fe80007810000 */
        /* <DEDUP_REMOVED lines=97> */
[--C-:B------:R-:W-:Y:S02]  /*e8c0*/  FFMA.FTZ R250, R62, c[0x0][0x23c], -R189.reuse ;  /* 0x00008f003efa7a23 */ /* 0x100fe400000108bd */
[C---:B------:R-:W-:Y:S01]  /*e8d0*/  FMUL.FTZ R68, R164.reuse, R68 ;  /* 0x00000044a4447220 */ /* 0x040fe20000410000 */
[----:B------:R-:W3:Y:S01]  /*e8e0*/  MUFU.EX2 R0, R0 ;  /* 0x0000000000007308 */ /* 0x000ee20000000800 */
[C---:B------:R-:W-:Y:S02]  /*e8f0*/  FMUL.FTZ R69, R164.reuse, R69 ;  /* 0x00000045a4457220 */ /* 0x040fe40000410000 */
[C---:B------:R-:W-:Y:S02]  /*e900*/  FMUL.FTZ R70, R3.reuse, R70 ;  /* 0x0000004603467220 */ /* 0x040fe40000410000 */
[C---:B------:R-:W-:Y:S02]  /*e910*/  FMUL.FTZ R71, R3.reuse, R71 ;  /* 0x0000004703477220 */ /* 0x040fe40000410000 */
[C---:B------:R-:W-:Y:S02]  /*e920*/  FMUL.FTZ R88, R164.reuse, R88 ;  /* 0x00000058a4587220 */ /* 0x040fe40000410000 */
[----:B------:R-:W-:Y:S01]  /*e930*/  FMUL.FTZ R89, R164, R89 ;  /* 0x00000059a4597220 */ /* 0x000fe20000410000 */
[----:B------:R-:W-:Y:S01]  /*e940*/  MUFU.EX2 R181, R181 ;  /* 0x000000b500b57308 */ /* 0x000fe20000000800 */
[C---:B------:R-:W-:Y:S02]  /*e950*/  FMUL.FTZ R90, R3.reuse, R90 ;  /* 0x0000005a035a7220 */ /* 0x040fe40000410000 */
[C---:B------:R-:W-:Y:S01]  /*e960*/  FMUL.FTZ R91, R3.reuse, R91 ;  /* 0x0000005b035b7220 */ /* 0x040fe20000410000 */
        /* <DEDUP_REMOVED lines=14> */
[----:B------:R-:W-:Y:S02]  /*ea50*/  FMUL.FTZ R95, R0, R95 ;  /* 0x0000005f005f7220 */ /* 0x000fe40000410000 */
[----:B------:R-:W-:Y:S01]  /*ea60*/  FMUL.FTZ R97, R2, R97 ;  /* 0x0000006102617220 */ /* 0x000fe20000410000 */
[----:B--2---:R-:W-:Y:S01]  /*ea70*/  F2FP.PACK_AB R156, R184, R181 ;  /* 0x000000b5b89c723e */ /* 0x004fe200000000ff */
[C---:B------:R-:W-:Y:S02]  /*ea80*/  FMUL.FTZ R98, R0.reuse, R98 ;  /* 0x0000006200627220 */ /* 0x040fe40000410000 */
[----:B------:R-:W-:Y:S02]  /*ea90*/  FMUL.FTZ R99, R0, R99 ;  /* 0x0000006300637220 */ /* 0x000fe40000410000 */
[C---:B------:R-:W-:Y:S01]  /*eaa0*/  FMUL.FTZ R100, R164.reuse, R100 ;  /* 0x00000064a4647220 */ /* 0x040fe20000410000 */
[----:B------:R-:W-:Y:S01]  /*eab0*/  MUFU.EX2 R185, R185 ;  /* 0x000000b900b97308 */ /* 0x000fe20000000800 */
[----:B------:R-:W-:Y:S02]  /*eac0*/  FMUL.FTZ R101, R164, R101 ;  /* 0x00000065a4657220 */ /* 0x000fe40000410000 */
[C---:B------:R-:W-:Y:S02]  /*ead0*/  FMUL.FTZ R102, R3.reuse, R102 ;  /* 0x0000006603667220 */ /* 0x040fe40000410000 */
[----:B------:R-:W-:Y:S02]  /*eae0*/  FMUL.FTZ R103, R3, R103 ;  /* 0x0000006703677220 */ /* 0x000fe40000410000 */
[--C-:B------:R-:W-:Y:S02]  /*eaf0*/  FFMA.FTZ R192, R32, c[0x0][0x23c], -R194.reuse ;  /* 0x00008f0020c07a23 */ /* 0x100fe400000108c2 */
[C---:B------:R-:W-:Y:S01]  /*eb00*/  FMUL.FTZ R32, R164.reuse, R144 ;  /* 0x00000090a4207220 */ /* 0x040fe20000410000 */
[----:B------:R-:W2:Y:S01]  /*eb10*/  MUFU.EX2 R188, R188 ;  /* 0x000000bc00bc7308 */ /* 0x000ea20000000800 */
[--C-:B------:R-:W-:Y:S02]  /*eb20*/  FFMA.FTZ R195, R33, c[0x0][0x23c], -R194.reuse ;  /* 0x00008f0021c37a23 */ /* 0x100fe400000108c2 */
[----:B------:R-:W-:Y:S01]  /*eb30*/  FMUL.FTZ R33, R164, R145 ;  /* 0x00000091a4217220 */ /* 0x000fe20000410000 */
[----:B---3--:R-:W-:Y:S01]  /*eb40*/  F2FP.PACK_AB R157, R186, R183 ;  /* 0x000000b7ba9d723e */ /* 0x008fe200000000ff */
[C---:B------:R-:W-:Y:S02]  /*eb50*/  FMUL.FTZ R116, R2.reuse, R116 ;  /* 0x0000007402747220 */ /* 0x040fe40000410000 */
[----:B------:R-:W-:Y:S02]  /*eb60*/  FMUL.FTZ R117, R2, R117 ;  /* 0x0000007502757220 */ /* 0x000fe40000410000 */
[C---:B------:R-:W-:Y:S01]  /*eb70*/  FMUL.FTZ R118, R0.reuse, R118 ;  /* 0x0000007600767220 */ /* 0x040fe20000410000 */
[----:B------:R-:W-:Y:S01]  /*eb80*/  MUFU.EX2 R187, R187 ;  /* 0x000000bb00bb7308 */ /* 0x000fe20000000800 */
[----:B------:R-:W-:Y:S02]  /*eb90*/  FMUL.FTZ R119, R0, R119 ;  /* 0x0000007700777220 */ /* 0x000fe40000410000 */
[C---:B------:R-:W-:Y:S02]  /*eba0*/  FMUL.FTZ R120, R2.reuse, R120 ;  /* 0x0000007802787220 */ /* 0x040fe40000410000 */
[----:B------:R-:W-:Y:S02]  /*ebb0*/  FMUL.FTZ R121, R2, R121 ;  /* 0x0000007902797220 */ /* 0x000fe40000410000 */
[C---:B------:R-:W-:Y:S02]  /*ebc0*/  FMUL.FTZ R122, R0.reuse, R122 ;  /* 0x0000007a007a7220 */ /* 0x040fe40000410000 */
[----:B------:R-:W-:Y:S01]  /*ebd0*/  FMUL.FTZ R123, R0, R123 ;  /* 0x0000007b007b7220 */ /* 0x000fe20000410000 */
[----:B------:R-:W3:Y:S01]  /*ebe0*/  MUFU.EX2 R190, R190 ;  /* 0x000000be00be7308 */ /* 0x000ee20000000800 */
[C---:B------:R-:W-:Y:S02]  /*ebf0*/  FMUL.FTZ R124, R164.reuse, R124 ;  /* 0x0000007ca47c7220 */ /* 0x040fe40000410000 */
[----:B------:R-:W-:Y:S01]  /*ec00*/  FMUL.FTZ R125, R164, R125 ;  /* 0x0000007da47d7220 */ /* 0x000fe20000410000 */
[----:B--2---:R-:W-:Y:S01]  /*ec10*/  F2FP.PACK_AB R158, R188, R185 ;  /* 0x000000b9bc9e723e */ /* 0x004fe200000000ff */
[C---:B------:R-:W-:Y:S02]  /*ec20*/  FMUL.FTZ R126, R3.reuse, R126 ;  /* 0x0000007e037e7220 */ /* 0x040fe40000410000 */
[C---:B------:R-:W-:Y:S02]  /*ec30*/  FMUL.FTZ R127, R3.reuse, R127 ;  /* 0x0000007f037f7220 */ /* 0x040fe40000410000 */
[--C-:B------:R-:W-:Y:S01]  /*ec40*/  FFMA.FTZ R196, R26, c[0x0][0x23c], -R189.reuse ;  /* 0x00008f001ac47a23 */ /* 0x100fe200000108bd */
[----:B------:R-:W-:Y:S01]  /*ec50*/  MUFU.EX2 R210, R210 ;  /* 0x000000d200d27308 */ /* 0x000fe20000000800 */
[----:B------:R-:W-:Y:S02]  /*ec60*/  FMUL.FTZ R26, R3, R142 ;  /* 0x0000008e031a7220 */ /* 0x000fe40000410000 */
[----:B------:R-:W-:Y:S02]  /*ec70*/  FFMA.FTZ R197, R27, c[0x0][0x23c], -R189 ;  /* 0x00008f001bc57a23 */ /* 0x000fe400000108bd */
[----:B------:R-:W-:Y:S02]  /*ec80*/  FMUL.FTZ R27, R3, R143 ;  /* 0x0000008f031b7220 */ /* 0x000fe40000410000 */
[--C-:B------:R-:W-:Y:S02]  /*ec90*/  FFMA.FTZ R198, R28, c[0x0][0x23c], -R191.reuse ;  /* 0x00008f001cc67a23 */ /* 0x100fe400000108bf */
[----:B------:R-:W-:Y:S01]  /*eca0*/  FFMA.FTZ R199, R29, c[0x0][0x23c], -R191 ;  /* 0x00008f001dc77a23 */ /* 0x000fe200000108bf */
[----:B------:R-:W2:Y:S01]  /*ecb0*/  MUFU.EX2 R211, R211 ;  /* 0x000000d300d37308 */ /* 0x000ea20000000800 */
[--C-:B------:R-:W-:Y:S02]  /*ecc0*/  FFMA.FTZ R200, R30, c[0x0][0x23c], -R189.reuse ;  /* 0x00008f001ec87a23 */ /* 0x100fe400000108bd */
[----:B------:R-:W-:Y:S01]  /*ecd0*/  FFMA.FTZ R201, R31, c[0x0][0x23c], -R189 ;  /* 0x00008f001fc97a23 */ /* 0x000fe200000108bd */
[----:B---3--:R-:W-:Y:S01]  /*ece0*/  F2FP.PACK_AB R159, R190, R187 ;  /* 0x000000bbbe9f723e */ /* 0x008fe200000000ff */
[--C-:B------:R-:W-:Y:S02]  /*ecf0*/  FFMA.FTZ R236, R44, c[0x0][0x23c], -R191.reuse ;  /* 0x00008f002cec7a23 */ /* 0x100fe400000108bf */
[----:B------:R-:W-:Y:S02]  /*ed00*/  FFMA.FTZ R243, R45, c[0x0][0x23c], -R191 ;  /* 0x00008f002df37a23 */ /* 0x000fe400000108bf */
[--C-:B------:R-:W-:Y:S01]  /*ed10*/  FFMA.FTZ R240, R46, c[0x0][0x23c], -R189.reuse ;  /* 0x00008f002ef07a23 */ /* 0x100fe200000108bd */
[----:B------:R-:W-:Y:S01]  /*ed20*/  MUFU.EX2 R234, R234 ;  /* 0x000000ea00ea7308 */ /* 0x000fe20000000800 */
[C---:B------:R-:W-:Y:S04]  /*ed30*/  HMMA.16816.F32 R12, R156.reuse, R172, R12 ;  /* 0x000000ac9c0c723c */ /* 0x040fe8000000180c */
[--C-:B------:R-:W-:Y:S02]  /*ed40*/  FFMA.FTZ R245, R47, c[0x0][0x23c], -R189.reuse ;  /* 0x00008f002ff57a23 */ /* 0x100fe400000108bd */
[----:B------:R-:W-:Y:S02]  /*ed50*/  FFMA.FTZ R189, R63, c[0x0][0x23c], -R189 ;  /* 0x00008f003fbd7a23 */ /* 0x000fe400000108bd */
[-C--:B------:R-:W-:Y:S01]  /*ed60*/  HMMA.16816.F32 R16, R156, R174.reuse, R16 ;  /* 0x000000ae9c10723c */ /* 0x080fe20000001810 */
[----:B------:R-:W3:Y:S03]  /*ed70*/  MUFU.EX2 R241, R241 ;  /* 0x000000f100f17308 */ /* 0x000ee60000000800 */
[C---:B------:R-:W-:Y:S01]  /*ed80*/  FMUL.FTZ R72, R164.reuse, R72 ;  /* 0x00000048a4487220 */ /* 0x040fe20000410000 */
[----:B--2---:R-:W-:Y:S01]  /*ed90*/  F2FP.PACK_AB R44, R211, R210 ;  /* 0x000000d2d32c723e */ /* 0x004fe200000000ff */
[C---:B------:R-:W-:Y:S02]  /*eda0*/  FMUL.FTZ R73, R164.reuse, R73 ;  /* 0x00000049a4497220 */ /* 0x040fe40000410000 */
[C---:B------:R-:W-:Y:S01]  /*edb0*/  HMMA.16816.F32 R68, R160.reuse, R174, R68 ;  /* 0x000000aea044723c */ /* 0x040fe20000001844 */
[----:B------:R-:W2:Y:S02]  /*edc0*/  LDSM.16.MT88.4 R172, [R212+0xa000] ;  /* 0x00a00000d4ac783b */ /* 0x000ea40000004200 */
[----:B------:R-:W-:Y:S01]  /*edd0*/  MUFU.EX2 R236, R236 ;  /* 0x000000ec00ec7308 */ /* 0x000fe20000000800 */
[C---:B------:R-:W-:Y:S02]  /*ede0*/  FMUL.FTZ R74, R3.reuse, R74 ;  /* 0x0000004a034a7220 */ /* 0x040fe40000410000 */
[----:B------:R-:W-:Y:S02]  /*edf0*/  FMUL.FTZ R75, R3, R75 ;  /* 0x0000004b034b7220 */ /* 0x000fe40000410000 */
[C---:B------:R-:W-:Y:S04]  /*ee00*/  FMUL.FTZ R84, R164.reuse, R84 ;  /* 0x00000054a4547220 */ /* 0x040fe80000410000 */
[----:B------:R-:W-:Y:S01]  /*ee10*/  FMUL.FTZ R85, R164, R85 ;  /* 0x00000055a4557220 */ /* 0x000fe20000410000 */
[-C--:B------:R-:W-:Y:S01]  /*ee20*/  HMMA.16816.F32 R72, R160, R176.reuse, R72 ;  /* 0x000000b0a048723c */ /* 0x080fe20000001848 */
[----:B------:R-:W4:Y:S02]  /*ee30*/  MUFU.EX2 R243, R243 ;  /* 0x000000f300f37308 */ /* 0x000f240000000800 */
[C---:B------:R-:W-:Y:S01]  /*ee40*/  FMUL.FTZ R76, R2.reuse, R76 ;  /* 0x0000004c024c7220 */ /* 0x040fe20000410000 */
[----:B---3--:R-:W-:Y:S01]  /*ee50*/  F2FP.PACK_AB R45, R241, R234 ;  /* 0x000000eaf12d723e */ /* 0x008fe200000000ff */
[----:B------:R-:W-:Y:S02]  /*ee60*/  FMUL.FTZ R77, R2, R77 ;  /* 0x0000004d024d7220 */ /* 0x000fe40000410000 */
[C---:B------:R-:W-:Y:S02]  /*ee70*/  FMUL.FTZ R78, R0.reuse, R78 ;  /* 0x0000004e004e7220 */ /* 0x040fe40000410000 */
[----:B------:R-:W-:Y:S02]  /*ee80*/  FMUL.FTZ R79, R0, R79 ;  /* 0x0000004f004f7220 */ /* 0x000fe40000410000 */
[----:B------:R-:W-:Y:S01]  /*ee90*/  MUFU.EX2 R240, R240 ;  /* 0x000000f000f07308 */ /* 0x000fe20000000800 */
[C---:B------:R-:W-:Y:S02]  /*eea0*/  FMUL.FTZ R86, R3.reuse, R86 ;  /* 0x0000005603567220 */ /* 0x040fe40000410000 */
[----:B------:R-:W-:Y:S02]  /*eeb0*/  FMUL.FTZ R87, R3, R87 ;  /* 0x0000005703577220 */ /* 0x000fe40000410000 */
[C---:B------:R-:W-:Y:S04]  /*eec0*/  HMMA.16816.F32 R76, R156.reuse, R176, R76 ;  /* 0x000000b09c4c723c */ /* 0x040fe8000000184c */
[C---:B------:R-:W-:Y:S01]  /*eed0*/  FMUL.FTZ R80, R2.reuse, R80 ;  /* 0x0000005002507220 */ /* 0x040fe20000410000 */
[----:B------:R-:W3:Y:S01]  /*eee0*/  MUFU.EX2 R245, R245 ;  /* 0x000000f500f57308 */ /* 0x000ee20000000800 */
[----:B------:R-:W-:Y:S02]  /*eef0*/  FMUL.FTZ R81, R2, R81 ;  /* 0x0000005102517220 */ /* 0x000fe40000410000 */
[C---:B------:R-:W-:Y:S01]  /*ef00*/  FMUL.FTZ R82, R0.reuse, R82 ;  /* 0x0000005200527220 */ /* 0x040fe20000410000 */
[----:B----4-:R-:W-:Y:S03]  /*ef10*/  F2FP.PACK_AB R46, R243, R236 ;  /* 0x000000ecf32e723e */ /* 0x010fe600000000ff */
[----:B------:R-:W-:Y:S02]  /*ef20*/  FMUL.FTZ R83, R0, R83 ;  /* 0x0000005300537220 */ /* 0x000fe40000410000 */
[--C-:B------:R-:W-:Y:S01]  /*ef30*/  FFMA.FTZ R176, R20, c[0x0][0x23c], -R194.reuse ;  /* 0x00008f0014b07a23 */ /* 0x100fe200000108c2 */
[----:B------:R-:W-:Y:S01]  /*ef40*/  MUFU.EX2 R192, R192 ;  /* 0x000000c000c07308 */ /* 0x000fe20000000800 */
[C---:B------:R-:W-:Y:S02]  /*ef50*/  FMUL.FTZ R20, R164.reuse, R148 ;  /* 0x00000094a4147220 */ /* 0x040fe40000410000 */
[--C-:B------:R-:W-:Y:S01]  /*ef60*/  FFMA.FTZ R177, R21, c[0x0][0x23c], -R194.reuse ;  /* 0x00008f0015b17a23 */ /* 0x100fe200000108c2 */
[-C--:B------:R-:W-:Y:S03]  /*ef70*/  HMMA.16816.F32 R80, R156, R178.reuse, R80 ;  /* 0x000000b29c50723c */ /* 0x080fe60000001850 */
[----:B------:R-:W-:Y:S02]  /*ef80*/  FMUL.FTZ R21, R164, R149 ;  /* 0x00000095a4157220 */ /* 0x000fe40000410000 */
[C---:B------:R-:W-:Y:S01]  /*ef90*/  FMUL.FTZ R104, R2.reuse, R104 ;  /* 0x0000006802687220 */ /* 0x040fe20000410000 */
[----:B------:R-:W-:Y:S01]  /*efa0*/  MUFU.EX2 R176, R176 ;  /* 0x000000b000b07308 */ /* 0x000fe20000000800 */
[----:B------:R-:W-:Y:S01]  /*efb0*/  FMUL.FTZ R105, R2, R105 ;  /* 0x0000006902697220 */ /* 0x000fe20000410000 */
[C---:B------:R-:W-:Y:S04]  /*efc0*/  HMMA.16816.F32 R84, R160.reuse, R178, R84 ;  /* 0x000000b2a054723c */ /* 0x040fe80000001854 */
[----:B---3--:R-:W-:Y:S01]  /*efd0*/  F2FP.PACK_AB R47, R245, R240 ;  /* 0x000000f0f52f723e */ /* 0x008fe200000000ff */
[----:B------:R-:W-:Y:S02]  /*efe0*/  FMUL.FTZ R106, R0, R106 ;  /* 0x0000006a006a7220 */ /* 0x000fe40000410000 */
[--C-:B------:R-:W-:Y:S01]  /*eff0*/  FFMA.FTZ R178, R22, c[0x0][0x23c], -R193.reuse ;  /* 0x00008f0016b27a23 */ /* 0x100fe200000108c1 */
[-C--:B-1----:R-:W-:Y:S01]  /*f000*/  HMMA.16816.F32 R88, R160, R152.reuse, R88 ;  /* 0x00000098a058723c */ /* 0x082fe20000001858 */
[----:B------:R-:W1:Y:S03]  /*f010*/  MUFU.EX2 R177, R177 ;  /* 0x000000b100b17308 */ /* 0x000e660000000800 */
[----:B------:R-:W-:Y:S02]  /*f020*/  FMUL.FTZ R22, R3, R150 ;  /* 0x0000009603167220 */ /* 0x000fe40000410000 */
[--C-:B------:R-:W-:Y:S02]  /*f030*/  FFMA.FTZ R179, R23, c[0x0][0x23c], -R193.reuse ;  /* 0x00008f0017b37a23 */ /* 0x100fe400000108c1 */
[C---:B------:R-:W-:Y:S03]  /*f040*/  HMMA.16816.F32 R92, R156.reuse, R152, R92 ;  /* 0x000000989c5c723c */ /* 0x040fe6000000185c */
[----:B------:R-:W-:Y:S01]  /*f050*/  MUFU.EX2 R178, R178 ;  /* 0x000000b200b27308 */ /* 0x000fe20000000800 */
[C---:B------:R-:W-:Y:S02]  /*f060*/  FMUL.FTZ R23, R3.reuse, R151 ;  /* 0x0000009703177220 */ /* 0x040fe40000410000 */
[----:B------:R-:W3:Y:S01]  /*f070*/  LDSM.16.MT88.4 R148, [R214+0xb000] ;  /* 0x00b00000d694783b */ /* 0x000ee20000004200 */
[----:B------:R-:W-:Y:S01]  /*f080*/  FMUL.FTZ R107, R0, R107 ;  /* 0x0000006b006b7220 */ /* 0x000fe20000410000 */
[-C--:B------:R-:W-:Y:S04]  /*f090*/  HMMA.16816.F32 R96, R156, R154.reuse, R96 ;  /* 0x0000009a9c60723c */ /* 0x080fe80000001860 */
[C---:B------:R-:W-:Y:S01]  /*f0a0*/  FMUL.FTZ R108, R2.reuse, R108 ;  /* 0x0000006c026c7220 */ /* 0x040fe20000410000 */
[----:B------:R-:W4:Y:S01]  /*f0b0*/  MUFU.EX2 R179, R179 ;  /* 0x000000b300b37308 */ /* 0x000f220000000800 */
[----:B------:R-:W-:Y:S02]  /*f0c0*/  FMUL.FTZ R109, R2, R109 ;  /* 0x0000006d026d7220 */ /* 0x000fe40000410000 */
[C---:B------:R-:W-:Y:S01]  /*f0d0*/  HMMA.16816.F32 R100, R160.reuse, R154, R100 ;  /* 0x0000009aa064723c */ /* 0x040fe20000001864 */
[----:B------:R-:W-:Y:S03]  /*f0e0*/  LDSM.16.MT88.4 R152, [R214+0xa400] ;  /* 0x00a40000d698783b */ /* 0x000fe60000004200 */
[C---:B------:R-:W-:Y:S02]  /*f0f0*/  FMUL.FTZ R110, R0.reuse, R110 ;  /* 0x0000006e006e7220 */ /* 0x040fe40000410000 */
[----:B------:R-:W-:Y:S01]  /*f100*/  FMUL.FTZ R111, R0, R111 ;  /* 0x0000006f006f7220 */ /* 0x000fe20000410000 */
[----:B------:R-:W5:Y:S01]  /*f110*/  MUFU.EX2 R195, R195 ;  /* 0x000000c300c37308 */ /* 0x000f620000000800 */
[-C--:B--2---:R-:W-:Y:S04]  /*f120*/  HMMA.16816.F32 R20, R160, R172.reuse, R20 ;  /* 0x000000aca014723c */ /* 0x084fe80000001814 */
[C---:B------:R-:W-:Y:S02]  /*f130*/  FMUL.FTZ R112, R164.reuse, R112 ;  /* 0x00000070a4707220 */ /* 0x040fe40000410000 */
[----:B------:R-:W-:Y:S02]  /*f140*/  FMUL.FTZ R113, R164, R113 ;  /* 0x00000071a4717220 */ /* 0x000fe40000410000 */
[C---:B------:R-:W-:Y:S01]  /*f150*/  HMMA.16816.F32 R104, R156.reuse, R172, R104 ;  /* 0x000000ac9c68723c */ /* 0x040fe20000001868 */
[----:B------:R-:W-:Y:S03]  /*f160*/  MUFU.EX2 R196, R196 ;  /* 0x000000c400c47308 */ /* 0x000fe60000000800 */
[C---:B------:R-:W-:Y:S02]  /*f170*/  FMUL.FTZ R114, R3.reuse, R114 ;  /* 0x0000007203727220 */ /* 0x040fe40000410000 */
[C---:B------:R-:W-:Y:S02]  /*f180*/  FMUL.FTZ R115, R3.reuse, R115 ;  /* 0x0000007303737220 */ /* 0x040fe40000410000 */
[-C--:B------:R-:W-:Y:S03]  /*f190*/  HMMA.16816.F32 R108, R156, R174.reuse, R108 ;  /* 0x000000ae9c6c723c */ /* 0x080fe6000000186c */
[----:B------:R-:W-:Y:S01]  /*f1a0*/  MUFU.EX2 R197, R197 ;  /* 0x000000c500c57308 */ /* 0x000fe20000000800 */
[--C-:B------:R-:W-:Y:S02]  /*f1b0*/  FFMA.FTZ R172, R34, c[0x0][0x23c], -R193.reuse ;  /* 0x00008f0022ac7a23 */ /* 0x100fe400000108c1 */
[----:B------:R-:W-:Y:S02]  /*f1c0*/  FMUL.FTZ R34, R3, R146 ;  /* 0x0000009203227220 */ /* 0x000fe40000410000 */
[C---:B------:R-:W-:Y:S04]  /*f1d0*/  HMMA.16816.F32 R112, R160.reuse, R174, R112 ;  /* 0x000000aea070723c */ /* 0x040fe80000001870 */
[----:B------:R-:W-:Y:S01]  /*f1e0*/  FFMA.FTZ R173, R35, c[0x0][0x23c], -R193 ;  /* 0x00008f0023ad7a23 */ /* 0x000fe200000108c1 */
[----:B------:R-:W-:Y:S01]  /*f1f0*/  MUFU.EX2 R172, R172 ;  /* 0x000000ac00ac7308 */ /* 0x000fe20000000800 */
[----:B------:R-:W-:Y:S02]  /*f200*/  FMUL.FTZ R35, R3, R147 ;  /* 0x0000009303237220 */ /* 0x000fe40000410000 */
[----:B------:R-:W2:Y:S01]  /*f210*/  LDSM.16.MT88.4 R144, [R212+0xb000] ;  /* 0x00b00000d490783b */ /* 0x000ea20000004200 */
[--C-:B------:R-:W-:Y:S03]  /*f220*/  FFMA.FTZ R174, R24, c[0x0][0x23c], -R191.reuse ;  /* 0x00008f0018ae7a23 */ /* 0x100fe600000108bf */
[C---:B------:R-:W-:Y:S01]  /*f230*/  FMUL.FTZ R24, R164.reuse, R140 ;  /* 0x0000008ca4187220 */ /* 0x040fe20000410000 */
[-C--:B---3--:R-:W-:Y:S02]  /*f240*/  HMMA.16816.F32 R32, R160, R148.reuse, R32 ;  /* 0x00000094a020723c */ /* 0x088fe40000001820 */
[----:B------:R-:W3:Y:S01]  /*f250*/  MUFU.EX2 R173, R173 ;  /* 0x000000ad00ad7308 */ /* 0x000ee20000000800 */
[----:B------:R-:W-:Y:S02]  /*f260*/  FFMA.FTZ R175, R25, c[0x0][0x23c], -R191 ;  /* 0x00008f0019af7a23 */ /* 0x000fe400000108bf */
[----:B------:R-:W-:Y:S02]  /*f270*/  FMUL.FTZ R25, R164, R141 ;  /* 0x0000008da4197220 */ /* 0x000fe40000410000 */
[----:B------:R-:W3:Y:S01]  /*f280*/  LDSM.16.MT88.4 R140, [R214+0x9400] ;  /* 0x00940000d68c783b */ /* 0x000ee20000004200 */
[C---:B------:R-:W-:Y:S04]  /*f290*/  HMMA.16816.F32 R116, R156.reuse, R148, R116 ;  /* 0x000000949c74723c */ /* 0x040fe80000001874 */
[C---:B------:R-:W-:Y:S01]  /*f2a0*/  FMUL.FTZ R128, R2.reuse, R128 ;  /* 0x0000008002807220 */ /* 0x040fe20000410000 */
[----:B------:R-:W-:Y:S01]  /*f2b0*/  MUFU.EX2 R174, R174 ;  /* 0x000000ae00ae7308 */ /* 0x000fe20000000800 */
[----:B------:R-:W-:Y:S02]  /*f2c0*/  FMUL.FTZ R129, R2, R129 ;  /* 0x0000008102817220 */ /* 0x000fe40000410000 */
[-C--:B------:R-:W-:Y:S04]  /*f2d0*/  HMMA.16816.F32 R120, R156, R150.reuse, R120 ;  /* 0x000000969c78723c */ /* 0x080fe80000001878 */
[C---:B------:R-:W-:Y:S02]  /*f2e0*/  FMUL.FTZ R130, R0.reuse, R130 ;  /* 0x0000008200827220 */ /* 0x040fe40000410000 */
[----:B------:R-:W-:Y:S01]  /*f2f0*/  FMUL.FTZ R131, R0, R131 ;  /* 0x0000008300837220 */ /* 0x000fe20000410000 */
[----:B------:R-:W3:Y:S01]  /*f300*/  MUFU.EX2 R175, R175 ;  /* 0x000000af00af7308 */ /* 0x000ee20000000800 */
[C---:B------:R-:W-:Y:S01]  /*f310*/  HMMA.16816.F32 R124, R160.reuse, R150, R124 ;  /* 0x00000096a07c723c */ /* 0x040fe2000000187c */
[----:B------:R-:W3:Y:S03]  /*f320*/  LDSM.16.MT88.4 R148, [R212+0x9400] ;  /* 0x00940000d494783b */ /* 0x000ee60000004200 */
[C---:B------:R-:W-:Y:S02]  /*f330*/  FMUL.FTZ R132, R2.reuse, R132 ;  /* 0x0000008402847220 */ /* 0x040fe40000410000 */
[----:B------:R-:W-:Y:S02]  /*f340*/  FMUL.FTZ R133, R2, R133 ;  /* 0x0000008502857220 */ /* 0x000fe40000410000 */
[C---:B------:R-:W-:Y:S01]  /*f350*/  FMUL.FTZ R134, R0.reuse, R134 ;  /* 0x0000008600867220 */ /* 0x040fe20000410000 */
[----:B------:R-:W-:Y:S01]  /*f360*/  MUFU.EX2 R198, R198 ;  /* 0x000000c600c67308 */ /* 0x000fe20000000800 */
[-C--:B--2---:R-:W-:Y:S03]  /*f370*/  HMMA.16816.F32 R24, R160, R144.reuse, R24 ;  /* 0x00000090a018723c */ /* 0x084fe60000001818 */
[----:B------:R-:W-:Y:S02]  /*f380*/  FMUL.FTZ R135, R0, R135 ;  /* 0x0000008700877220 */ /* 0x000fe40000410000 */
[C---:B------:R-:W-:Y:S01]  /*f390*/  FMUL.FTZ R28, R164.reuse, R136 ;  /* 0x00000088a41c7220 */ /* 0x040fe20000410000 */
[----:B-1----:R-:W-:Y:S01]  /*f3a0*/  F2FP.PACK_AB R136, R177, R176 ;  /* 0x000000b0b188723e */ /* 0x002fe200000000ff */
[----:B------:R-:W-:Y:S01]  /*f3b0*/  FMUL.FTZ R29, R164, R137 ;  /* 0x00000089a41d7220 */ /* 0x000fe20000410000 */
[C---:B------:R-:W-:Y:S01]  /*f3c0*/  HMMA.16816.F32 R128, R156.reuse, R144, R128 ;  /* 0x000000909c80723c */ /* 0x040fe20000001880 */
[----:B------:R-:W1:Y:S03]  /*f3d0*/  MUFU.EX2 R199, R199 ;  /* 0x000000c700c77308 */ /* 0x000e660000000800 */
[----:B----4-:R-:W-:Y:S01]  /*f3e0*/  F2FP.PACK_AB R137, R179, R178 ;  /* 0x000000b2b389723e */ /* 0x010fe200000000ff */
[----:B------:R-:W-:Y:S01]  /*f3f0*/  FMUL.FTZ R30, R3, R138 ;  /* 0x0000008a031e7220 */ /* 0x000fe20000410000 */
[----:B-----5:R-:W-:Y:S01]  /*f400*/  F2FP.PACK_AB R138, R195, R192 ;  /* 0x000000c0c38a723e */ /* 0x020fe200000000ff */
[----:B------:R-:W-:Y:S01]  /*f410*/  FMUL.FTZ R31, R3, R139 ;  /* 0x0000008b031f7220 */ /* 0x000fe20000410000 */
[-C--:B------:R-:W-:Y:S03]  /*f420*/  HMMA.16816.F32 R132, R156, R146.reuse, R132 ;  /* 0x000000929c84723c */ /* 0x080fe60000001884 */
[----:B------:R-:W-:Y:S01]  /*f430*/  MUFU.EX2 R200, R200 ;  /* 0x000000c800c87308 */ /* 0x000fe20000000800 */
[----:B---3--:R-:W-:Y:S01]  /*f440*/  F2FP.PACK_AB R139, R173, R172 ;  /* 0x000000acad8b723e */ /* 0x008fe200000000ff */
[--C-:B------:R-:W-:Y:S01]  /*f450*/  FFMA.FTZ R64, R64, c[0x0][0x23c], -R194.reuse ;  /* 0x00008f0040407a23 */ /* 0x100fe200000108c2 */
[----:B------:R-:W-:Y:S01]  /*f460*/  F2FP.PACK_AB R144, R175, R174 ;  /* 0x000000aeaf90723e */ /* 0x000fe200000000ff */
[----:B------:R-:W-:Y:S01]  /*f470*/  FFMA.FTZ R194, R65, c[0x0][0x23c], -R194 ;  /* 0x00008f0041c27a23 */ /* 0x000fe200000108c2 */
[----:B------:R-:W-:Y:S04]  /*f480*/  HMMA.16816.F32 R28, R160, R146, R28 ;  /* 0x00000092a01c723c */ /* 0x000fe8000000181c */
[----:B------:R-:W-:Y:S01]  /*f490*/  F2FP.PACK_AB R145, R197, R196 ;  /* 0x000000c4c591723e */ /* 0x000fe200000000ff */
[----:B------:R-:W2:Y:S01]  /*f4a0*/  MUFU.EX2 R201, R201 ;  /* 0x000000c900c97308 */ /* 0x000ea20000000800 */
[--C-:B------:R-:W-:Y:S02]  /*f4b0*/  FFMA.FTZ R66, R66, c[0x0][0x23c], -R193.reuse ;  /* 0x00008f0042427a23 */ /* 0x100fe400000108c1 */
[-C--:B------:R-:W-:Y:S05]  /*f4c0*/  HMMA.16816.F32 R8, R136, R140.reuse, R8 ;  /* 0x0000008c8808723c */ /* 0x080fea0000001808 */
[----:B-1----:R-:W-:Y:S01]  /*f4d0*/  F2FP.PACK_AB R146, R199, R198 ;  /* 0x000000c6c792723e */ /* 0x002fe200000000ff */
[----:B------:R-:W-:Y:S01]  /*f4e0*/  FFMA.FTZ R193, R67, c[0x0][0x23c], -R193 ;  /* 0x00008f0043c17a23 */ /* 0x000fe200000108c1 */
[----:B------:R1:W-:Y:S01]  /*f4f0*/  MUFU.EX2 R65, R194 ;  /* 0x000000c200417308 */ /* 0x0003e20000000800 */
[----:B------:R-:W-:Y:S04]  /*f500*/  FFMA.FTZ R67, R56, c[0x0][0x23c], -R191 ;  /* 0x00008f0038437a23 */ /* 0x000fe800000108bf */
[----:B------:R-:W-:Y:S02]  /*f510*/  FFMA.FTZ R169, R164, R237, R169 ;  /* 0x000000eda4a97223 */ /* 0x000fe400000100a9 */
[----:B------:R-:W-:Y:S01]  /*f520*/  FFMA.FTZ R5, R3, R232, R5 ;  /* 0x000000e803057223 */ /* 0x000fe20000010005 */
[----:B------:R-:W-:Y:S01]  /*f530*/  MOV R3, R168 ;  /* 0x000000a800037202 */ /* 0x000fe20000000f00 */
[----:B------:R-:W-:Y:S01]  /*f540*/  FFMA.FTZ R181, R2, R235, R181 ;  /* 0x000000eb02b57223 */ /* 0x000fe200000100b5 */
[----:B------:R-:W-:Y:S01]  /*f550*/  MUFU.EX2 R202, R202 ;  /* 0x000000ca00ca7308 */ /* 0x000fe20000000800 */
[----:B------:R-:W-:Y:S01]  /*f560*/  FFMA.FTZ R183, R0, R233, R183 ;  /* 0x000000e900b77223 */ /* 0x000fe200000100b7 */
[----:B------:R-:W-:Y:S01]  /*f570*/  MOV R0, R165 ;  /* 0x000000a500007202 */ /* 0x000fe20000000f00 */
[----:B------:R-:W-:Y:S01]  /*f580*/  FADD.FTZ R170, R170, R169 ;  /* 0x000000a9aaaa7221 */ /* 0x000fe20000010000 */
[----:B--2---:R-:W-:Y:S01]  /*f590*/  F2FP.PACK_AB R147, R201, R200 ;  /* 0x000000c8c993723e */ /* 0x004fe200000000ff */
[----:B------:R-:W-:Y:S01]  /*f5a0*/  FADD.FTZ R6, R6, R5 ;  /* 0x0000000506067221 */ /* 0x000fe20000010000 */
[----:B------:R-:W-:Y:S01]  /*f5b0*/  MOV R2, R167 ;  /* 0x000000a700027202 */ /* 0x000fe20000000f00 */
[----:B------:R-:W-:Y:S01]  /*f5c0*/  FADD.FTZ R184, R184, R181 ;  /* 0x000000b5b8b87221 */ /* 0x000fe20000010000 */
[----:B------:R-:W-:Y:S01]  /*f5d0*/  MOV R169, R166 ;  /* 0x000000a600a97202 */ /* 0x000fe20000000f00 */
        /* <DEDUP_REMOVED lines=9> */
[----:B------:R-:W-:Y:S01]  /*f670*/  LDSM.16.MT88.4 R60, [R212+0xac00] ;  /* 0x00ac0000d43c783b */ /* 0x000fe20000004200 */
[----:B------:R-:W-:Y:S01]  /*f680*/  FADD.FTZ R171, R171, R6 ;  /* 0x00000006abab7221 */ /* 0x000fe20000010000 */
[C---:B------:R-:W-:Y:S03]  /*f690*/  HMMA.16816.F32 R68, R136.reuse, R142, R68 ;  /* 0x0000008e8844723c */ /* 0x040fe60000001844 */
[----:B------:R-:W1:Y:S01]  /*f6a0*/  MUFU.EX2 R205, R205 ;  /* 0x000000cd00cd7308 */ /* 0x000e620000000800 */
[----:B------:R-:W-:Y:S02]  /*f6b0*/  FADD.FTZ R185, R185, R184 ;  /* 0x000000b8b9b97221 */ /* 0x000fe40000010000 */
[----:B------:R-:W3:Y:S01]  /*f6c0*/  LDSM.16.MT88.4 R140, [R212+0xa400] ;  /* 0x00a40000d48c783b */ /* 0x000ee20000004200 */
[----:B------:R-:W-:Y:S01]  /*f6d0*/  FADD.FTZ R187, R187, R186 ;  /* 0x000000babbbb7221 */ /* 0x000fe20000010000 */
        /* <DEDUP_REMOVED lines=26> */
[----:B------:R-:W1:Y:S01]  /*f880*/  MUFU.EX2 R247, R247 ;  /* 0x000000f700f77308 */ /* 0x000e620000000800 */
[C---:B------:R-:W-:Y:S04]  /*f890*/  HMMA.16816.F32 R100, R136.reuse, R154, R100 ;  /* 0x0000009a8864723c */ /* 0x040fe80000001864 */
[----:B------:R-:W-:Y:S02]  /*f8a0*/  FADD.FTZ R198, R198, R175 ;  /* 0x000000afc6c67221 */ /* 0x000fe40000010000 */
[----:B------:R-:W-:Y:S02]  /*f8b0*/  FADD.FTZ R200, R200, R197 ;  /* 0x000000c5c8c87221 */ /* 0x000fe40000010000 */
[-C--:B---3--:R-:W-:Y:S01]  /*f8c0*/  HMMA.16816.F32 R20, R136, R140.reuse, R20 ;  /* 0x0000008c8814723c */ /* 0x088fe20000001814 */
[----:B------:R-:W-:Y:S03]  /*f8d0*/  MUFU.EX2 R244, R244 ;  /* 0x000000f400f47308 */ /* 0x000fe60000000800 */
[----:B------:R-:W-:Y:S02]  /*f8e0*/  FADD.FTZ R195, R195, R192 ;  /* 0x000000c0c3c37221 */ /* 0x000fe40000010000 */
[----:B------:R-:W-:Y:S02]  /*f8f0*/  FADD.FTZ R173, R173, R172 ;  /* 0x000000acadad7221 */ /* 0x000fe40000010000 */
[C---:B------:R-:W-:Y:S03]  /*f900*/  HMMA.16816.F32 R104, R144.reuse, R140, R104 ;  /* 0x0000008c9068723c */ /* 0x040fe60000001868 */
[----:B------:R-:W3:Y:S01]  /*f910*/  MUFU.EX2 R249, R249 ;  /* 0x000000f900f97308 */ /* 0x000ee20000000800 */
[----:B------:R-:W-:Y:S02]  /*f920*/  FADD.FTZ R199, R199, R198 ;  /* 0x000000c6c7c77221 */ /* 0x000fe40000010000 */
[----:B------:R-:W-:Y:S02]  /*f930*/  FADD.FTZ R201, R201, R200 ;  /* 0x000000c8c9c97221 */ /* 0x000fe40000010000 */
[-C--:B------:R-:W-:Y:S04]  /*f940*/  HMMA.16816.F32 R108, R144, R142.reuse, R108 ;  /* 0x0000008e906c723c */ /* 0x080fe8000000186c */
[----:B------:R-:W-:Y:S01]  /*f950*/  FADD.FTZ R210, R210, R199 ;  /* 0x000000c7d2d27221 */ /* 0x000fe20000010000 */
[----:B------:R-:W1:Y:S01]  /*f960*/  MUFU.EX2 R64, R64 ;  /* 0x0000004000407308 */ /* 0x000e620000000800 */
[----:B------:R-:W-:Y:S02]  /*f970*/  FADD.FTZ R234, R234, R201 ;  /* 0x000000c9eaea7221 */ /* 0x000fe40000010000 */
[C---:B------:R-:W-:Y:S01]  /*f980*/  HMMA.16816.F32 R112, R136.reuse, R142, R112 ;  /* 0x0000008e8870723c */ /* 0x040fe20000001870 */
[----:B------:R-:W3:Y:S03]  /*f990*/  LDSM.16.MT88.4 R140, [R212+0x9800] ;  /* 0x00980000d48c783b */ /* 0x000ee60000004200 */
[----:B------:R-:W-:Y:S02]  /*f9a0*/  FADD.FTZ R211, R211, R210 ;  /* 0x000000d2d3d37221 */ /* 0x000fe40000010000 */
[----:B------:R-:W-:Y:S01]  /*f9b0*/  FADD.FTZ R241, R241, R234 ;  /* 0x000000eaf1f17221 */ /* 0x000fe20000010000 */
[----:B------:R-:W-:Y:S01]  /*f9c0*/  MUFU.EX2 R66, R66 ;  /* 0x0000004200427308 */ /* 0x000fe20000000800 */
[-C--:B------:R-:W-:Y:S04]  /*f9d0*/  HMMA.16816.F32 R32, R136, R36.reuse, R32 ;  /* 0x000000248820723c */ /* 0x080fe80000001820 */
[----:B------:R-:W-:Y:S02]  /*f9e0*/  FADD.FTZ R236, R236, R211 ;  /* 0x000000d3ecec7221 */ /* 0x000fe40000010000 */
[----:B------:R-:W-:Y:S02]  /*f9f0*/  FADD.FTZ R240, R240, R241 ;  /* 0x000000f1f0f07221 */ /* 0x000fe40000010000 */
[C---:B------:R-:W-:Y:S01]  /*fa00*/  HMMA.16816.F32 R116, R144.reuse, R36, R116 ;  /* 0x000000249074723c */ /* 0x040fe20000001874 */
[----:B------:R-:W3:Y:S03]  /*fa10*/  MUFU.EX2 R193, R193 ;  /* 0x000000c100c17308 */ /* 0x000ee60000000800 */
[----:B------:R-:W-:Y:S02]  /*fa20*/  FADD.FTZ R236, R243, R236 ;  /* 0x000000ecf3ec7221 */ /* 0x000fe40000010000 */
[----:B------:R-:W-:Y:S01]  /*fa30*/  FADD.FTZ R245, R245, R240 ;  /* 0x000000f0f5f57221 */ /* 0x000fe20000010000 */
[----:B--2---:R-:W-:Y:S01]  /*fa40*/  F2FP.PACK_AB R36, R203, R202 ;  /* 0x000000cacb24723e */ /* 0x004fe200000000ff */
[-C--:B------:R-:W-:Y:S03]  /*fa50*/  HMMA.16816.F32 R120, R144, R38.reuse, R120 ;  /* 0x000000269078723c */ /* 0x080fe60000001878 */
[----:B------:R-:W-:Y:S01]  /*fa60*/  MUFU.EX2 R67, R67 ;  /* 0x0000004300437308 */ /* 0x000fe20000000800 */
[----:B-1----:R-:W-:Y:S01]  /*fa70*/  F2FP.PACK_AB R37, R205, R204 ;  /* 0x000000cccd25723e */ /* 0x002fe200000000ff */
[----:B------:R-:W-:Y:S02]  /*fa80*/  FADD.FTZ R202, R202, R195 ;  /* 0x000000c3caca7221 */ /* 0x000fe40000010000 */
[----:B------:R-:W-:Y:S01]  /*fa90*/  FADD.FTZ R204, R204, R173 ;  /* 0x000000adcccc7221 */ /* 0x000fe20000010000 */
[C---:B------:R-:W-:Y:S04]  /*faa0*/  HMMA.16816.F32 R124, R136.reuse, R38, R124 ;  /* 0x00000026887c723c */ /* 0x040fe8000000187c */
[----:B------:R-:W-:Y:S01]  /*fab0*/  FADD.FTZ R203, R203, R202 ;  /* 0x000000cacbcb7221 */ /* 0x000fe20000010000 */
[----:B------:R-:W1:Y:S01]  /*fac0*/  MUFU.EX2 R194, R194 ;  /* 0x000000c200c27308 */ /* 0x000e620000000800 */
        /* <DEDUP_REMOVED lines=13> */
[----:B------:R-:W4:Y:S02]  /*fba0*/  LDSM.16.MT88.4 R48, [R214+0xa800] ;  /* 0x00a80000d630783b */ /* 0x000f240000004200 */
[----:B------:R-:W-:Y:S04]  /*fbb0*/  MUFU.EX2 R248, R248 ;  /* 0x000000f800f87308 */ /* 0x000fe80000000800 */
[----:B------:R-:W-:Y:S01]  /*fbc0*/  F2FP.PACK_AB R136, R247, R242 ;  /* 0x000000f2f788723e */ /* 0x000fe200000000ff */
[-C--:B------:R-:W-:Y:S05]  /*fbd0*/  HMMA.16816.F32 R8, R36, R40.reuse, R8 ;  /* 0x000000282408723c */ /* 0x080fea0000001808 */
[----:B---3--:R-:W-:Y:S01]  /*fbe0*/  F2FP.PACK_AB R137, R249, R244 ;  /* 0x000000f4f989723e */ /* 0x008fe200000000ff */
[----:B------:R-:W3:Y:S01]  /*fbf0*/  MUFU.EX2 R191, R191 ;  /* 0x000000bf00bf7308 */ /* 0x000ee20000000800 */
[----:B------:R-:W-:Y:S01]  /*fc00*/  F2FP.PACK_AB R138, R65, R64 ;  /* 0x00000040418a723e */ /* 0x000fe200000000ff */
[C---:B------:R-:W-:Y:S04]  /*fc10*/  HMMA.16816.F32 R12, R44.reuse, R40, R12 ;  /* 0x000000282c0c723c */ /* 0x040fe8000000180c */
[----:B------:R-:W-:Y:S01]  /*fc20*/  F2FP.PACK_AB R139, R193, R66 ;  /* 0x00000042c18b723e */ /* 0x000fe200000000ff */
[----:B------:R-:W-:Y:S02]  /*fc30*/  FADD.FTZ R242, R242, R207 ;  /* 0x000000cff2f27221 */ /* 0x000fe40000010000 */
[----:B------:R-:W-:Y:S01]  /*fc40*/  FADD.FTZ R244, R244, R209 ;  /* 0x000000d1f4f47221 */ /* 0x000fe20000010000 */
[-C--:B------:R-:W-:Y:S01]  /*fc50*/  HMMA.16816.F32 R16, R44, R42.reuse, R16 ;  /* 0x0000002a2c10723c */ /* 0x080fe20000001810 */
[----:B------:R-:W-:Y:S03]  /*fc60*/  MUFU.EX2 R250, R250 ;  /* 0x000000fa00fa7308 */ /* 0x000fe60000000800 */
[----:B------:R-:W-:Y:S02]  /*fc70*/  FADD.FTZ R247, R247, R242 ;  /* 0x000000f2f7f77221 */ /* 0x000fe40000010000 */
[----:B------:R-:W-:Y:S02]  /*fc80*/  FADD.FTZ R249, R249, R244 ;  /* 0x000000f4f9f97221 */ /* 0x000fe40000010000 */
[C---:B------:R-:W-:Y:S01]  /*fc90*/  HMMA.16816.F32 R68, R36.reuse, R42, R68 ;  /* 0x0000002a2444723c */ /* 0x040fe20000001844 */
[----:B------:R-:W5:Y:S02]  /*fca0*/  LDSM.16.MT88.4 R40, [R212+0xa800] ;  /* 0x00a80000d428783b */ /* 0x000f640000004200 */
[----:B------:R-:W1:Y:S01]  /*fcb0*/  MUFU.EX2 R189, R189 ;  /* 0x000000bd00bd7308 */ /* 0x000e620000000800 */
[----:B------:R-:W-:Y:S02]  /*fcc0*/  FADD.FTZ R64, R64, R247 ;  /* 0x000000f740407221 */ /* 0x000fe40000010000 */
[----:B------:R-:W-:Y:S02]  /*fcd0*/  FADD.FTZ R66, R66, R249 ;  /* 0x000000f942427221 */ /* 0x000fe40000010000 */
[-C--:B------:R-:W-:Y:S04]  /*fce0*/  HMMA.16816.F32 R72, R36, R140.reuse, R72 ;  /* 0x0000008c2448723c */ /* 0x080fe80000001848 */
[----:B------:R-:W-:Y:S02]  /*fcf0*/  FADD.FTZ R237, R65, R64 ;  /* 0x0000004041ed7221 */ /* 0x000fe40000010000 */
[----:B------:R-:W-:Y:S02]  /*fd00*/  FADD.FTZ R232, R193, R66 ;  /* 0x00000042c1e87221 */ /* 0x000fe40000010000 */
[C---:B------:R-:W-:Y:S08]  /*fd10*/  HMMA.16816.F32 R76, R44.reuse, R140, R76 ;  /* 0x0000008c2c4c723c */ /* 0x040ff0000000184c */
[-C--:B------:R-:W-:Y:S08]  /*fd20*/  HMMA.16816.F32 R80, R44, R142.reuse, R80 ;  /* 0x0000008e2c50723c */ /* 0x080ff00000001850 */
[C---:B------:R-:W-:Y:S08]  /*fd30*/  HMMA.16816.F32 R84, R36.reuse, R142, R84 ;  /* 0x0000008e2454723c */ /* 0x040ff00000001854 */
[-C--:B----4-:R-:W-:Y:S08]  /*fd40*/  HMMA.16816.F32 R88, R36, R48.reuse, R88 ;  /* 0x000000302458723c */ /* 0x090ff00000001858 */
[C---:B------:R-:W-:Y:S08]  /*fd50*/  HMMA.16816.F32 R92, R44.reuse, R48, R92 ;  /* 0x000000302c5c723c */ /* 0x040ff0000000185c */
[-C--:B------:R-:W-:Y:S08]  /*fd60*/  HMMA.16816.F32 R96, R44, R50.reuse, R96 ;  /* 0x000000322c60723c */ /* 0x080ff00000001860 */
[C---:B------:R-:W-:Y:S01]  /*fd70*/  HMMA.16816.F32 R100, R36.reuse, R50, R100 ;  /* 0x000000322464723c */ /* 0x040fe20000001864 */
[----:B------:R-:W4:Y:S07]  /*fd80*/  LDSM.16.MT88.4 R48, [R212+0xb800] ;  /* 0x00b80000d430783b */ /* 0x000f2e0000004200 */
[-C--:B-----5:R-:W-:Y:S08]  /*fd90*/  HMMA.16816.F32 R20, R36, R40.reuse, R20 ;  /* 0x000000282414723c */ /* 0x0a0ff00000001814 */
[C---:B------:R-:W-:Y:S08]  /*fda0*/  HMMA.16816.F32 R104, R44.reuse, R40, R104 ;  /* 0x000000282c68723c */ /* 0x040ff00000001868 */
[-C--:B------:R-:W-:Y:S08]  /*fdb0*/  HMMA.16816.F32 R108, R44, R42.reuse, R108 ;  /* 0x0000002a2c6c723c */ /* 0x080ff0000000186c */
[C---:B------:R-:W-:Y:S01]  /*fdc0*/  HMMA.16816.F32 R112, R36.reuse, R42, R112 ;  /* 0x0000002a2470723c */ /* 0x040fe20000001870 */
[----:B------:R-:W5:Y:S07]  /*fdd0*/  LDSM.16.MT88.4 R40, [R214+0x9c00] ;  /* 0x009c0000d628783b */ /* 0x000f6e0000004200 */
[-C--:B------:R-:W-:Y:S08]  /*fde0*/  HMMA.16816.F32 R32, R36, R52.reuse, R32 ;  /* 0x000000342420723c */ /* 0x080ff00000001820 */
[C---:B------:R-:W-:Y:S08]  /*fdf0*/  HMMA.16816.F32 R116, R44.reuse, R52, R116 ;  /* 0x000000342c74723c */ /* 0x040ff00000001874 */
[-C--:B------:R-:W-:Y:S08]  /*fe00*/  HMMA.16816.F32 R120, R44, R54.reuse, R120 ;  /* 0x000000362c78723c */ /* 0x080ff00000001878 */
[C---:B------:R-:W-:Y:S01]  /*fe10*/  HMMA.16816.F32 R124, R36.reuse, R54, R124 ;  /* 0x00000036247c723c */ /* 0x040fe2000000187c */
[----:B------:R-:W2:Y:S07]  /*fe20*/  LDSM.16.MT88.4 R52, [R212+0x9c00] ;  /* 0x009c0000d434783b */ /* 0x000eae0000004200 */
[-C--:B----4-:R-:W-:Y:S08]  /*fe30*/  HMMA.16816.F32 R24, R36, R48.reuse, R24 ;  /* 0x000000302418723c */ /* 0x090ff00000001818 */
[C---:B------:R-:W-:Y:S08]  /*fe40*/  HMMA.16816.F32 R128, R44.reuse, R48, R128 ;  /* 0x000000302c80723c */ /* 0x040ff00000001880 */
[-C--:B------:R-:W-:Y:S01]  /*fe50*/  HMMA.16816.F32 R132, R44, R50.reuse, R132 ;  /* 0x000000322c84723c */ /* 0x080fe20000001884 */
[----:B------:R-:W4:Y:S07]  /*fe60*/  LDSM.16.MT88.4 R44, [R214+0xbc00] ;  /* 0x00bc0000d62c783b */ /* 0x000f2e0000004200 */
[----:B------:R-:W-:Y:S07]  /*fe70*/  HMMA.16816.F32 R28, R36, R50, R28 ;  /* 0x00000032241c723c */ /* 0x000fee000000181c */
[----:B-1----:R-:W-:Y:S01]  /*fe80*/  F2FP.PACK_AB R36, R194, R67 ;  /* 0x00000043c224723e */ /* 0x002fe200000000ff */
[-C--:B-----5:R-:W-:Y:S01]  /*fe90*/  HMMA.16816.F32 R160, R136, R40.reuse, R8 ;  /* 0x0000002888a0723c */ /* 0x0a0fe20000001808 */
[----:B------:R-:W1:Y:S04]  /*fea0*/  LDSM.16.MT88.4 R8, [R212+0xbc00] ;  /* 0x00bc0000d408783b */ /* 0x000e680000004200 */
[----:B--2---:R-:W-:Y:S01]  /*feb0*/  F2FP.PACK_AB R37, R251, R246 ;  /* 0x000000f6fb25723e */ /* 0x004fe200000000ff */
[----:B------:R-:W-:Y:S01]  /*fec0*/  FADD.FTZ R67, R67, R236 ;  /* 0x000000ec43437221 */ /* 0x000fe20000010000 */
[----:B---3--:R-:W-:Y:S01]  /*fed0*/  F2FP.PACK_AB R38, R191, R248 ;  /* 0x000000f8bf26723e */ /* 0x008fe200000000ff */
[----:B------:R-:W-:Y:S01]  /*fee0*/  FADD.FTZ R246, R246, R245 ;  /* 0x000000f5f6f67221 */ /* 0x000fe20000010000 */
[----:B------:R-:W-:Y:S03]  /*fef0*/  F2FP.PACK_AB R39, R189, R250 ;  /* 0x000000fabd27723e */ /* 0x000fe600000000ff */
[----:B------:R-:W-:Y:S02]  /*ff00*/  FADD.FTZ R67, R194, R67 ;  /* 0x00000043c2437221 */ /* 0x000fe40000010000 */
[----:B------:R-:W-:Y:S02]  /*ff10*/  FADD.FTZ R251, R251, R246 ;  /* 0x000000f6fbfb7221 */ /* 0x000fe40000010000 */
[C---:B------:R-:W-:Y:S04]  /*ff20*/  HMMA.16816.F32 R156, R36.reuse, R40, R12 ;  /* 0x00000028249c723c */ /* 0x040fe8000000180c */
        /* <DEDUP_REMOVED lines=27> */
.L_x_75:
[----:B------:R-:W1:Y:S01]  /*100e0*/  SHFL.BFLY PT, R0, R237, 0x2, 0x1f ;  /* 0x0c401f00ed007f89 */ /* 0x000e6200000e0000 */
[----:B------:R-:W2:Y:S01]  /*100f0*/  S2UR UR6, SR_CTAID.Y ;  /* 0x00000000000679c3 */ /* 0x000ea20000002600 */
[----:B------:R-:W-:Y:S01]  /*10100*/  UISETP.NE.AND UP0, UPT, UR9, -0x1, UPT ;  /* 0xffffffff0900788c */ /* 0x000fe2000bf05270 */
[----:B------:R-:W-:Y:S01]  /*10110*/  BSSY B0, `(.L_x_79) ;  /* 0x000016b000007945 */ /* 0x000fe20003800000 */
[----:B------:R-:W3:Y:S01]  /*10120*/  SHFL.BFLY PT, R3, R232, 0x2, 0x1f ;  /* 0x0c401f00e8037f89 */ /* 0x000ee200000e0000 */
[----:B------:R-:W-:-:S02]  /*10130*/  ULDC.64 UR4, c[0x0][0x1e8] ;  /* 0x00007a0000047ab9 */ /* 0x000fc40000000a00 */
[----:B------:R-:W-:Y:S01]  /*10140*/  ULDC UR8, c[0x0][0x214] ;  /* 0x0000850000087ab9 */ /* 0x000fe20000000800 */
[----:B------:R-:W4:Y:S01]  /*10150*/  SHFL.BFLY PT, R2, R235, 0x2, 0x1f ;  /* 0x0c401f00eb027f89 */ /* 0x000f2200000e0000 */
[----:B------:R-:W5:Y:S01]  /*10160*/  S2UR UR11, SR_CTAID.X ;  /* 0x00000000000b79c3 */ /* 0x000f620000002500 */
[----:B------:R-:W-:Y:S02]  /*10170*/  UMOV UR24, URZ ;  /* 0x0000003f00187c82 */ /* 0x000fe40008000000 */
[----:B------:R-:W-:Y:S02]  /*10180*/  UMOV UR25, URZ ;  /* 0x0000003f00197c82 */ /* 0x000fe40008000000 */
[----:B------:R-:W-:-:S03]  /*10190*/  @UP0 UIMAD.WIDE.U32 UR18, UR9, UR4, URZ ;  /* 0x00000004091202a5 */ /* 0x000fc6000f8e003f */
[----:B------:R-:W5:Y:S01]  /*101a0*/  S2UR UR12, SR_CTAID.Z ;  /* 0x00000000000c79c3 */ /* 0x000f620000002700 */
[----:B------:R-:W-:-:S03]  /*101b0*/  @UP0 UIMAD UR7, UR9, UR5, UR19 ;  /* 0x00000005090702a4 */ /* 0x000fc6000f8e0213 */
[----:B------:R-:W-:Y:S01]  /*101c0*/  ULDC.64 UR4, c[0x0][0x1e0] ;  /* 0x0000780000047ab9 */ /* 0x000fe20000000a00 */
[----:B-1----:R-:W-:Y:S01]  /*101d0*/  FADD.FTZ R5, R0, R237 ;  /* 0x000000ed00057221 */ /* 0x002fe20000010000 */
[----:B--2---:R-:W-:Y:S01]  /*101e0*/  @!UP0 USHF.R.S32.HI UR13, URZ, 0x1f, UR6 ;  /* 0x0000001f3f0d8899 */ /* 0x004fe20008011406 */
[----:B------:R-:W1:Y:S01]  /*101f0*/  SHFL.BFLY PT, R0, R233, 0x2, 0x1f ;  /* 0x0c401f00e9007f89 */ /* 0x000e6200000e0000 */
[----:B------:R-:W-:Y:S01]  /*10200*/  @!UP0 UIMAD.WIDE.U32 UR22, UR6, UR4, URZ ;  /* 0x00000004061682a5 */ /* 0x000fe2000f8e003f */
[----:B---3--:R-:W-:Y:S01]  /*10210*/  FADD.FTZ R6, R3, R232 ;  /* 0x000000e803067221 */ /* 0x008fe20000010000 */
[----:B------:R-:W-:Y:S01]  /*10220*/  @!UP0 UIMAD UR13, UR13, UR4, URZ ;  /* 0x000000040d0d82a4 */ /* 0x000fe2000f8e023f */
[----:B------:R-:W2:Y:S01]  /*10230*/  SHFL.BFLY PT, R4, R5, 0x1, 0x1f ;  /* 0x0c201f0005047f89 */ /* 0x000ea200000e0000 */
[----:B----4-:R-:W-:Y:S01]  /*10240*/  FADD.FTZ R2, R2, R235 ;  /* 0x000000eb02027221 */ /* 0x010fe20000010000 */
[----:B------:R-:W-:Y:S02]  /*10250*/  ULDC.U8 UR4, c[0x0][0x329] ;  /* 0x0000ca4000047ab9 */ /* 0x000fe40000000000 */
[----:B------:R-:W3:Y:S01]  /*10260*/  SHFL.BFLY PT, R3, R6, 0x1, 0x1f ;  /* 0x0c201f0006037f89 */ /* 0x000ee200000e0000 */
[----:B------:R-:W-:-:S02]  /*10270*/  UISETP.NE.AND UP1, UPT, UR4, URZ, UPT ;  /* 0x0000003f0400728c */ /* 0x000fc4000bf25270 */
[----:B------:R-:W-:Y:S01]  /*10280*/  @!UP0 UIMAD UR13, UR6, UR5, UR13 ;  /* 0x00000005060d82a4 */ /* 0x000fe2000f8e020d */
[----:B------:R-:W4:Y:S01]  /*10290*/  SHFL.BFLY PT, R9, R2, 0x1, 0x1f ;  /* 0x0c201f0002097f89 */ /* 0x000f2200000e0000 */
[----:B------:R-:W-:Y:S02]  /*102a0*/  @!UP0 UMOV UR18, UR22 ;  /* 0x0000001600128c82 */ /* 0x000fe40008000000 */
[----:B------:R-:W-:Y:S02]  /*102b0*/  ULDC.U8 UR5, c[0x0][0x328] ;  /* 0x0000ca0000057ab9 */ /* 0x000fe40000000000 */
[----:B------:R-:W-:Y:S02]  /*102c0*/  UISETP.NE.AND UP2, UPT, UR5, URZ, UPT ;  /* 0x0000003f0500728c */ /* 0x000fe4000bf45270 */
[----:B------:R-:W-:Y:S02]  /*102d0*/  @!UP0 UIADD3 UR7, UR23, UR13, URZ ;  /* 0x0000000d17078290 */ /* 0x000fe4000fffe03f */
[----:B------:R-:W-:-:S02]  /*102e0*/  UISETP.NE.OR UP3, UPT, UR4, URZ, !UP2 ;  /* 0x0000003f0400728c */ /* 0x000fc4000d765670 */
[----:B------:R-:W-:Y:S01]  /*102f0*/  @UP1 ULDC UR14, c[0x0][0x210] ;  /* 0x00008400000e1ab9 */ /* 0x000fe20000000800 */
[----:B-1----:R-:W-:Y:S01]  /*10300*/  FADD.FTZ R8, R0, R233 ;  /* 0x000000e900087221 */ /* 0x002fe20000010000 */
[----:B------:R-:W-:Y:S01]  /*10310*/  MOV R0, 0x3f800000 ;  /* 0x3f80000000007802 */ /* 0x000fe20000000f00 */
[----:B------:R-:W-:Y:S01]  /*10320*/  ULDC UR5, c[0x0][0x234] ;  /* 0x00008d0000057ab9 */ /* 0x000fe20000000800 */
[----:B--2---:R-:W-:Y:S02]  /*10330*/  FADD.FTZ R4, R5, R4 ;  /* 0x0000000405047221 */ /* 0x004fe40000010000 */
[----:B------:R-:W1:Y:S01]  /*10340*/  SHFL.BFLY PT, R7, R8, 0x1, 0x1f ;  /* 0x0c201f0008077f89 */ /* 0x000e6200000e0000 */
[----:B------:R-:W-:Y:S01]  /*10350*/  MOV R5, 0x3f800000 ;  /* 0x3f80000000057802 */ /* 0x000fe20000000f00 */
[----:B------:R-:W-:Y:S01]  /*10360*/  @UP1 UIMAD UR14, UR14, UR8, URZ ;  /* 0x000000080e0e12a4 */ /* 0x000fe2000f8e023f */
[----:B---3--:R-:W-:Y:S01]  /*10370*/  FADD.FTZ R3, R6, R3 ;  /* 0x0000000306037221 */ /* 0x008fe20000010000 */
[----:B------:R-:W-:Y:S01]  /*10380*/  FSETP.NE.FTZ.AND P5, PT, R4, RZ, PT ;  /* 0x000000ff0400720b */ /* 0x000fe20003fb5000 */
[----:B------:R-:W-:Y:S01]  /*10390*/  @!UP1 USEL UR14, UR8, UR5, !UP2 ;  /* 0x00000005080e9287 */ /* 0x000fe2000d000000 */
[----:B----4-:R-:W-:-:S02]  /*103a0*/  FADD.FTZ R6, R2, R9 ;  /* 0x0000000902067221 */ /* 0x010fc40000010000 */
[----:B------:R-:W-:Y:S01]  /*103b0*/  FSETP.NE.FTZ.AND P4, PT, R3, RZ, PT ;  /* 0x000000ff0300720b */ /* 0x000fe20003f95000 */
[----:B------:R-:W-:Y:S01]  /*103c0*/  ULDC UR4, c[0x0][0x1c0] ;  /* 0x0000700000047ab9 */ /* 0x000fe20000000800 */
[----:B------:R-:W-:Y:S01]  /*103d0*/  MOV R2, 0x3f800000 ;  /* 0x3f80000000027802 */ /* 0x000fe20000000f00 */
[----:B------:R-:W-:Y:S01]  /*103e0*/  @UP1 UMOV UR19, 0x1 ;  /* 0x0000000100131882 */ /* 0x000fe20000000000 */
[----:B------:R-:W-:Y:S01]  /*103f0*/  FSETP.NE.FTZ.AND P3, PT, R6, RZ, PT ;  /* 0x000000ff0600720b */ /* 0x000fe20003f75000 */
[----:B------:R-:W-:Y:S02]  /*10400*/  @!UP1 UIMAD UR19, UR14, UR4, URZ ;  /* 0x000000040e1392a4 */ /* 0x000fe4000f8e023f */
[----:B------:R-:W-:Y:S02]  /*10410*/  @!UP3 UIMAD UR21, UR6, UR8, URZ ;  /* 0x000000080615b2a4 */ /* 0x000fe4000f8e023f */
[----:B------:R-:W2:Y:S01]  /*10420*/  @P5 MUFU.RCP R0, R4 ;  /* 0x0000000400005308 */ /* 0x000ea20000001000 */
[----:B------:R-:W-:-:S02]  /*10430*/  @UP1 ULDC UR20, c[0x0][0x210] ;  /* 0x0000840000141ab9 */ /* 0x000fc40000000800 */
[----:B------:R-:W-:Y:S02]  /*10440*/  UIMAD UR5, UR6, UR19, URZ ;  /* 0x00000013060572a4 */ /* 0x000fe4000f8e023f */
[----:B------:R-:W-:Y:S01]  /*10450*/  @!UP1 UMOV UR20, 0x1 ;  /* 0x0000000100149882 */ /* 0x000fe20000000000 */
[----:B-1----:R-:W-:Y:S02]  /*10460*/  FADD.FTZ R7, R8, R7 ;  /* 0x0000000708077221 */ /* 0x002fe40000010000 */
[----:B------:R-:W1:Y:S01]  /*10470*/  @P4 MUFU.RCP R5, R3 ;  /* 0x0000000300054308 */ /* 0x000e620000001000 */
[----:B------:R-:W-:Y:S02]  /*10480*/  @!UP3 USEL UR21, UR21, UR9, !UP0 ;  /* 0x000000091515b287 */ /* 0x000fe4000c000000 */
[----:B-----5:R-:W-:Y:S01]  /*10490*/  UIMAD UR4, UR11, UR20, URZ ;  /* 0x000000140b0472a4 */ /* 0x020fe2000f8e023f */
[----:B------:R-:W-:Y:S01]  /*104a0*/  FSETP.NE.FTZ.AND P2, PT, R7, RZ, PT ;  /* 0x000000ff0700720b */ /* 0x000fe20003f55000 */
[----:B------:R-:W-:-:S02]  /*104b0*/  USEL UR5, UR5, URZ, UP3 ;  /* 0x0000003f05057287 */ /* 0x000fc40009800000 */
[----:B------:R-:W-:Y:S01]  /*104c0*/  USHF.L.U32 UR4, UR4, 0x7, URZ ;  /* 0x0000000704047899 */ /* 0x000fe2000800063f */
[C---:B--2---:R-:W-:Y:S01]  /*104d0*/  FMUL.FTZ R160, R0.reuse, R160 ;  /* 0x000000a000a07220 */ /* 0x044fe20000410000 */
[----:B------:R-:W-:Y:S01]  /*104e0*/  @P5 MUFU.LG2 R4, R4 ;  /* 0x0000000400045308 */ /* 0x000fe20000000c00 */
[C---:B------:R-:W-:Y:S01]  /*104f0*/  FMUL.FTZ R161, R0.reuse, R161 ;  /* 0x000000a100a17220 */ /* 0x040fe20000410000 */
[----:B------:R-:W-:Y:S01]  /*10500*/  UIMAD UR14, UR12, UR14, UR5 ;  /* 0x0000000e0c0e72a4 */ /* 0x000fe2000f8e0205 */
[C---:B------:R-:W-:Y:S01]  /*10510*/  FMUL.FTZ R68, R0.reuse, R68 ;  /* 0x0000004400447220 */ /* 0x040fe20000410000 */
[----:B------:R-:W-:Y:S01]  /*10520*/  @!UP3 UMOV UR24, UR21 ;  /* 0x000000150018bc82 */ /* 0x000fe20008000000 */
[C---:B------:R-:W-:Y:S01]  /*10530*/  FMUL.FTZ R69, R0.reuse, R69 ;  /* 0x0000004500457220 */ /* 0x040fe20000410000 */
[----:B------:R-:W-:Y:S01]  /*10540*/  F2FP.PACK_AB R160, R161, R160 ;  /* 0x000000a0a1a0723e */ /* 0x000fe200000000ff */
[C---:B------:R-:W-:Y:S01]  /*10550*/  FMUL.FTZ R72, R0.reuse, R72 ;  /* 0x0000004800487220 */ /* 0x040fe20000410000 */
[----:B------:R-:W-:Y:S01]  /*10560*/  @P2 MUFU.RCP R2, R7 ;  /* 0x0000000700022308 */ /* 0x000fe20000001000 */
[C---:B------:R-:W-:Y:S01]  /*10570*/  FMUL.FTZ R73, R0.reuse, R73 ;  /* 0x0000004900497220 */ /* 0x040fe20000410000 */
[----:B------:R-:W-:Y:S01]  /*10580*/  F2FP.PACK_AB R68, R69, R68 ;  /* 0x000000444544723e */ /* 0x000fe200000000ff */
[C---:B------:R-:W-:Y:S01]  /*10590*/  FMUL.FTZ R84, R0.reuse, R84 ;  /* 0x0000005400547220 */ /* 0x040fe20000410000 */
[----:B------:R-:W-:Y:S01]  /*105a0*/  USHF.R.S32.HI UR5, URZ, 0x1f, UR4 ;  /* 0x0000001f3f057899 */ /* 0x000fe20008011404 */
[C---:B------:R-:W-:Y:S01]  /*105b0*/  FMUL.FTZ R85, R0.reuse, R85 ;  /* 0x0000005500557220 */ /* 0x040fe20000410000 */
[----:B------:R-:W-:Y:S01]  /*105c0*/  F2FP.PACK_AB R72, R73, R72 ;  /* 0x000000484948723e */ /* 0x000fe200000000ff */
[C---:B------:R-:W-:Y:S01]  /*105d0*/  FMUL.FTZ R88, R0.reuse, R88 ;  /* 0x0000005800587220 */ /* 0x040fe20000410000 */
[----:B------:R-:W-:Y:S01]  /*105e0*/  @P4 MUFU.LG2 R3, R3 ;  /* 0x0000000300034308 */ /* 0x000fe20000000c00 */
[C---:B------:R-:W-:Y:S01]  /*105f0*/  FMUL.FTZ R89, R0.reuse, R89 ;  /* 0x0000005900597220 */ /* 0x040fe20000410000 */
[----:B------:R-:W-:Y:S01]  /*10600*/  F2FP.PACK_AB R84, R85, R84 ;  /* 0x000000545554723e */ /* 0x000fe200000000ff */
[C---:B------:R-:W-:Y:S01]  /*10610*/  FMUL.FTZ R100, R0.reuse, R100 ;  /* 0x0000006400647220 */ /* 0x040fe20000410000 */
[----:B------:R-:W-:Y:S01]  /*10620*/  @!UP3 USHF.R.S32.HI UR25, URZ, 0x1f, UR21 ;  /* 0x0000001f3f19b899 */ /* 0x000fe20008011415 */
[C---:B------:R-:W-:Y:S01]  /*10630*/  FMUL.FTZ R101, R0.reuse, R101 ;  /* 0x0000006500657220 */ /* 0x040fe20000410000 */
[----:B------:R-:W-:Y:S01]  /*10640*/  F2FP.PACK_AB R88, R89, R88 ;  /* 0x000000585958723e */ /* 0x000fe200000000ff */
[C---:B------:R-:W-:Y:S01]  /*10650*/  FMUL.FTZ R148, R0.reuse, R148 ;  /* 0x0000009400947220 */ /* 0x040fe20000410000 */
[----:B------:R-:W-:Y:S01]  /*10660*/  @P2 MUFU.LG2 R7, R7 ;  /* 0x0000000700072308 */ /* 0x000fe20000000c00 */
[C---:B------:R-:W-:Y:S01]  /*10670*/  FMUL.FTZ R149, R0.reuse, R149 ;  /* 0x0000009500957220 */ /* 0x040fe20000410000 */
[----:B------:R-:W-:Y:S01]  /*10680*/  F2FP.PACK_AB R100, R101, R100 ;  /* 0x000000646564723e */ /* 0x000fe200000000ff */
[C---:B------:R-:W-:Y:S01]  /*10690*/  FMUL.FTZ R112, R0.reuse, R112 ;  /* 0x0000007000707220 */ /* 0x040fe20000410000 */
[----:B------:R-:W-:Y:S01]  /*106a0*/  USHF.R.S32.HI UR6, URZ, 0x1f, UR14 ;  /* 0x0000001f3f067899 */ /* 0x000fe2000801140e */
[C---:B------:R-:W-:Y:S01]  /*106b0*/  FMUL.FTZ R113, R0.reuse, R113 ;  /* 0x0000007100717220 */ /* 0x040fe20000410000 */
[----:B------:R-:W-:Y:S01]  /*106c0*/  F2FP.PACK_AB R148, R149, R148 ;  /* 0x000000949594723e */ /* 0x000fe200000000ff */
[C---:B------:R-:W-:Y:S01]  /*106d0*/  FMUL.FTZ R144, R0.reuse, R144 ;  /* 0x0000009000907220 */ /* 0x040fe20000410000 */
[----:B------:R-:W-:Y:S01]  /*106e0*/  UIADD3 UR4, UP2, UP1, UR4, UR24, UR14 ;  /* 0x0000001804047290 */ /* 0x000fe2000f95e00e */
[C---:B------:R-:W-:Y:S01]  /*106f0*/  FMUL.FTZ R145, R0.reuse, R145 ;  /* 0x0000009100917220 */ /* 0x040fe20000410000 */
[----:B------:R-:W-:Y:S01]  /*10700*/  F2FP.PACK_AB R112, R113, R112 ;  /* 0x000000707170723e */ /* 0x000fe200000000ff */
[C---:B------:R-:W-:Y:S01]  /*10710*/  FMUL.FTZ R124, R0.reuse, R124 ;  /* 0x0000007c007c7220 */ /* 0x040fe20000410000 */
[----:B------:R-:W-:Y:S01]  /*10720*/  UIADD3.X UR5, UR5, UR25, UR6, UP2, UP1 ;  /* 0x0000001905057290 */ /* 0x000fe200097e2406 */
        /* <DEDUP_REMOVED lines=8> */
[----:B-1----:R-:W-:Y:S01]  /*107b0*/  FMUL.FTZ R162, R5, R162 ;  /* 0x000000a205a27220 */ /* 0x002fe20000410000 */
        /* <DEDUP_REMOVED lines=72> */
[C---:B------:R-:W-:Y:S01]  /*10c40*/  FMUL.FTZ R138, R5.reuse, R138 ;  /* 0x0000008a058a7220 */ /* 0x040fe20000410000 */
[----:B-1----:R-:W-:Y:S01]  /*10c50*/  SHF.R.S32.HI R9, RZ, 0x1f, R0 ;  /* 0x0000001fff097819 */ /* 0x002fe20000011400 */
[----:B------:R-:W-:Y:S01]  /*10c60*/  FMUL.FTZ R5, R5, R139 ;  /* 0x0000008b05057220 */ /* 0x000fe20000410000 */
        /* <DEDUP_REMOVED lines=13> */
[C---:B------:R-:W-:Y:S01]  /*10d40*/  FMUL.FTZ R83, R2.reuse, R83 ;  /* 0x0000005302537220 */ /* 0x040fe20000410000 */
[----:B------:R-:W-:Y:S01]  /*10d50*/  LEA.HI R11, R11, R10, RZ, 0x3 ;  /* 0x0000000a0b0b7211 */ /* 0x000fe200078f18ff */
[C---:B------:R-:W-:Y:S01]  /*10d60*/  FMUL.FTZ R82, R2.reuse, R82 ;  /* 0x0000005202527220 */ /* 0x040fe20000410000 */
[----:B------:R-:W-:Y:S01]  /*10d70*/  IADD3 R16, -R15, R0, RZ ;  /* 0x000000000f107210 */ /* 0x000fe20007ffe1ff */
[C---:B------:R-:W-:Y:S01]  /*10d80*/  FMUL.FTZ R95, R2.reuse, R95 ;  /* 0x0000005f025f7220 */ /* 0x040fe20000410000 */
[----:B------:R-:W-:Y:S01]  /*10d90*/  LOP3.LUT R11, R11, 0xfffffff8, RZ, 0xc0, !PT ;  /* 0xfffffff80b0b7812 */ /* 0x000fe200078ec0ff */
[C---:B------:R-:W-:Y:S01]  /*10da0*/  FMUL.FTZ R94, R2.reuse, R94 ;  /* 0x0000005e025e7220 */ /* 0x040fe20000410000 */
[----:B------:R-:W-:Y:S01]  /*10db0*/  F2FP.PACK_AB R138, R5, R138 ;  /* 0x0000008a058a723e */ /* 0x000fe200000000ff */
[----:B------:R-:W-:Y:S01]  /*10dc0*/  FMUL.FTZ R99, R2, R99 ;  /* 0x0000006302637220 */ /* 0x000fe20000410000 */
[----:B------:R-:W-:Y:S01]  /*10dd0*/  IADD3 R11, R10, -R11, RZ ;  /* 0x8000000b0a0b7210 */ /* 0x000fe20007ffe0ff */
[C---:B------:R-:W-:Y:S01]  /*10de0*/  FMUL.FTZ R98, R2.reuse, R98 ;  /* 0x0000006202627220 */ /* 0x040fe20000410000 */
[----:B------:R-:W-:Y:S01]  /*10df0*/  F2FP.PACK_AB R158, R159, R158 ;  /* 0x0000009e9f9e723e */ /* 0x000fe200000000ff */
[C---:B------:R-:W-:Y:S01]  /*10e00*/  FMUL.FTZ R107, R2.reuse, R107 ;  /* 0x0000006b026b7220 */ /* 0x040fe20000410000 */
[----:B------:R-:W-:Y:S01]  /*10e10*/  LEA.HI R12, R11, R11, RZ, 0x1 ;  /* 0x0000000b0b0c7211 */ /* 0x000fe200078f08ff */
[C---:B------:R-:W-:Y:S01]  /*10e20*/  FMUL.FTZ R106, R2.reuse, R106 ;  /* 0x0000006a026a7220 */ /* 0x040fe20000410000 */
[----:B------:R-:W-:Y:S01]  /*10e30*/  F2FP.PACK_AB R154, R155, R154 ;  /* 0x0000009a9b9a723e */ /* 0x000fe200000000ff */
[C---:B------:R-:W-:Y:S01]  /*10e40*/  FMUL.FTZ R111, R2.reuse, R111 ;  /* 0x0000006f026f7220 */ /* 0x040fe20000410000 */
[----:B------:R-:W-:Y:S01]  /*10e50*/  SHF.R.S32.HI R14, RZ, 0x1, R12 ;  /* 0x00000001ff0e7819 */ /* 0x000fe2000001140c */
[----:B------:R-:W-:Y:S01]  /*10e60*/  FMUL.FTZ R110, R2, R110 ;  /* 0x0000006e026e7220 */ /* 0x000fe20000410000 */
[----:B------:R-:W-:Y:S01]  /*10e70*/  LOP3.LUT R12, R12, 0x3fffffe, RZ, 0xc0, !PT ;  /* 0x03fffffe0c0c7812 */ /* 0x000fe200078ec0ff */
[----:B------:R-:W-:Y:S01]  /*10e80*/  FMUL.FTZ R119, R2, R119 ;  /* 0x0000007702777220 */ /* 0x000fe20000410000 */
[----:B------:R-:W-:Y:S01]  /*10e90*/  SHF.L.U32 R15, R14, 0x6, RZ ;  /* 0x000000060e0f7819 */ /* 0x000fe200000006ff */
[C---:B------:R-:W-:Y:S01]  /*10ea0*/  FMUL.FTZ R118, R2.reuse, R118 ;  /* 0x0000007602767220 */ /* 0x040fe20000410000 */
[----:B------:R-:W-:Y:S01]  /*10eb0*/  IADD3 R12, R11, -R12, RZ ;  /* 0x8000000c0b0c7210 */ /* 0x000fe20007ffe0ff */
[C---:B------:R-:W-:Y:S01]  /*10ec0*/  FMUL.FTZ R123, R2.reuse, R123 ;  /* 0x0000007b027b7220 */ /* 0x040fe20000410000 */
[----:B------:R-:W-:Y:S01]  /*10ed0*/  LEA R11, R13, R16, 0x8 ;  /* 0x000000100d0b7211 */ /* 0x000fe200078e40ff */
[C---:B------:R-:W-:Y:S01]  /*10ee0*/  FMUL.FTZ R122, R2.reuse, R122 ;  /* 0x0000007a027a7220 */ /* 0x040fe20000410000 */
[----:B------:R-:W-:Y:S01]  /*10ef0*/  LOP3.LUT R15, R15, 0xc0, RZ, 0xc0, !PT ;  /* 0x000000c00f0f7812 */ /* 0x000fe200078ec0ff */
[----:B------:R-:W-:Y:S01]  /*10f00*/  FMUL.FTZ R131, R2, R131 ;  /* 0x0000008302837220 */ /* 0x000fe20000410000 */
[----:B------:R-:W-:Y:S01]  /*10f10*/  LEA R11, R12, R11, 0x4 ;  /* 0x0000000b0c0b7211 */ /* 0x000fe200078e20ff */
[----:B------:R-:W-:Y:S01]  /*10f20*/  FMUL.FTZ R130, R2, R130 ;  /* 0x0000008202827220 */ /* 0x000fe20000410000 */
[----:B------:R-:W-:Y:S01]  /*10f30*/  LOP3.LUT R12, R14, 0x1, RZ, 0xc0, !PT ;  /* 0x000000010e0c7812 */ /* 0x000fe200078ec0ff */
[C---:B------:R-:W-:Y:S01]  /*10f40*/  FMUL.FTZ R135, R2.reuse, R135 ;  /* 0x0000008702877220 */ /* 0x040fe20000410000 */
[----:B------:R-:W-:Y:S01]  /*10f50*/  LEA.HI R16, R15, R15, RZ, 0x1d ;  /* 0x0000000f0f107211 */ /* 0x000fe200078fe8ff */
[----:B------:R-:W-:Y:S01]  /*10f60*/  FMUL.FTZ R2, R2, R134 ;  /* 0x0000008602027220 */ /* 0x000fe20000410000 */
[----:B------:R-:W-:-:S02]  /*10f70*/  ISETP.NE.U32.AND P1, PT, R12, 0x1, PT ;  /* 0x000000010c00780c */ /* 0x000fc40003f25070 */
[----:B------:R-:W-:Y:S02]  /*10f80*/  LEA R11, R11, R16, 0x1 ;  /* 0x000000100b0b7211 */ /* 0x000fe400078e08ff */
[----:B------:R-:W-:Y:S02]  /*10f90*/  LOP3.LUT P0, RZ, R14, 0x2, RZ, 0xc0, !PT ;  /* 0x000000020eff7812 */ /* 0x000fe4000780c0ff */
[----:B------:R-:W-:Y:S02]  /*10fa0*/  SHF.L.U32 R11, R11, 0x1, RZ ;  /* 0x000000010b0b7819 */ /* 0x000fe400000006ff */
[----:B------:R-:W-:Y:S02]  /*10fb0*/  MOV R12, 0x20 ;  /* 0x00000020000c7802 */ /* 0x000fe40000000f00 */
[----:B------:R-:W-:Y:S01]  /*10fc0*/  IADD3 R5, R11, -0x10, RZ ;  /* 0xfffffff00b057810 */ /* 0x000fe20007ffe0ff */
[----:B------:R-:W-:Y:S01]  /*10fd0*/  STS [R11], R160 ;  /* 0x000000a00b007388 */ /* 0x000fe20000000800 */
[----:B------:R-:W-:-:S02]  /*10fe0*/  SEL R12, R12, 0xffffffe0, !P0 ;  /* 0xffffffe00c0c7807 */ /* 0x000fc40004000000 */
[C---:B------:R-:W-:Y:S01]  /*10ff0*/  @P1 IADD3 R5, R11.reuse, 0x10, RZ ;  /* 0x000000100b051810 */ /* 0x040fe20007ffe0ff */
[----:B------:R-:W-:Y:S01]  /*11000*/  STS [R11+0x200], R162 ;  /* 0x000200a20b007388 */ /* 0x000fe20000000800 */
[----:B------:R-:W-:Y:S02]  /*11010*/  IADD3 R15, R11, R12, RZ ;  /* 0x0000000c0b0f7210 */ /* 0x000fe40007ffe0ff */
[----:B------:R-:W-:Y:S01]  /*11020*/  IADD3 R17, R12, R5, RZ ;  /* 0x000000050c117210 */ /* 0x000fe20007ffe0ff */
[----:B------:R-:W-:Y:S01]  /*11030*/  STS [R5], R68 ;  /* 0x0000004405007388 */ /* 0x000fe20000000800 */
[----:B------:R-:W-:Y:S02]  /*11040*/  F2FP.PACK_AB R78, R79, R78 ;  /* 0x0000004e4f4e723e */ /* 0x000fe400000000ff */
[----:B------:R-:W-:Y:S01]  /*11050*/  F2FP.PACK_AB R82, R83, R82 ;  /* 0x000000525352723e */ /* 0x000fe200000000ff */
[----:B------:R-:W-:Y:S01]  /*11060*/  STS [R5+0x200], R70 ;  /* 0x0002004605007388 */ /* 0x000fe20000000800 */
[----:B------:R-:W-:-:S02]  /*11070*/  F2FP.PACK_AB R94, R95, R94 ;  /* 0x0000005e5f5e723e */ /* 0x000fc400000000ff */
[----:B------:R-:W-:Y:S01]  /*11080*/  F2FP.PACK_AB R98, R99, R98 ;  /* 0x000000626362723e */ /* 0x000fe200000000ff */
[----:B------:R-:W-:Y:S01]  /*11090*/  STS [R11+0x1000], R156 ;  /* 0x0010009c0b007388 */ /* 0x000fe20000000800 */
[----:B------:R-:W-:Y:S02]  /*110a0*/  F2FP.PACK_AB R106, R107, R106 ;  /* 0x0000006a6b6a723e */ /* 0x000fe400000000ff */
        /* <DEDUP_REMOVED lines=11> */
[----:B------:R-:W-:Y:S01]  /*11160*/  MOV R0, 0x7f800000 ;  /* 0x7f80000000007802 */ /* 0x000fe20000000f00 */
[----:B------:R-:W-:Y:S01]  /*11170*/  STS [R15+0x200], R74 ;  /* 0x0002004a0f007388 */ /* 0x000fe20000000800 */
[----:B------:R-:W-:Y:S02]  /*11180*/  LOP3.LUT P0, RZ, R9, 0x3, RZ, 0xc0, !PT ;  /* 0x0000000309ff7812 */ /* 0x000fe4000780c0ff */
[----:B------:R-:W-:Y:S01]  /*11190*/  MOV R9, 0x7f800000 ;  /* 0x7f80000000097802 */ /* 0x000fe20000000f00 */
[----:B------:R-:W-:Y:S04]  /*111a0*/  STS [R17], R84 ;  /* 0x0000005411007388 */ /* 0x000fe80000000800 */
        /* <DEDUP_REMOVED lines=28> */
[----:B------:R3:W-:Y:S04]  /*11370*/  STS [R5+0x5200], R122 ;  /* 0x0052007a05007388 */ /* 0x0007e80000000800 */
[----:B------:R-:W-:Y:S04]  /*11380*/  STS [R15+0x4000], R140 ;  /* 0x0040008c0f007388 */ /* 0x000fe80000000800 */
[----:B------:R-:W-:Y:S04]  /*11390*/  STS [R15+0x4200], R142 ;  /* 0x0042008e0f007388 */ /* 0x000fe80000000800 */
[----:B------:R-:W-:Y:S04]  /*113a0*/  STS [R17+0x4000], R136 ;  /* 0x0040008811007388 */ /* 0x000fe80000000800 */
[----:B------:R-:W-:Y:S01]  /*113b0*/  STS [R17+0x4200], R138 ;  /* 0x0042008a11007388 */ /* 0x000fe20000000800 */
[----:B-1----:R-:W-:-:S02]  /*113c0*/  @P5 FMUL.FTZ R11, R4, 0.69314718246459960938 ;  /* 0x3f317218040b5820 */ /* 0x002fc40000410000 */
[----:B------:R-:W-:Y:S01]  /*113d0*/  @P4 FMUL.FTZ R4, R3, 0.69314718246459960938 ;  /* 0x3f31721803044820 */ /* 0x000fe20000410000 */
[----:B------:R-:W-:Y:S01]  /*113e0*/  STS [R15+0x5000], R128 ;  /* 0x005000800f007388 */ /* 0x000fe20000000800 */
[----:B--2---:R-:W-:Y:S02]  /*113f0*/  @P3 FMUL.FTZ R3, R6, 0.69314718246459960938 ;  /* 0x3f31721806033820 */ /* 0x004fe40000410000 */
[----:B------:R-:W-:Y:S01]  /*11400*/  @P2 FMUL.FTZ R6, R7, 0.69314718246459960938 ;  /* 0x3f31721807062820 */ /* 0x000fe20000410000 */
[----:B------:R-:W-:Y:S01]  /*11410*/  STS [R15+0x5200], R130 ;  /* 0x005200820f007388 */ /* 0x000fe20000000800 */
[----:B---3--:R-:W-:Y:S01]  /*11420*/  MOV R5, 0x7f800000 ;  /* 0x7f80000000057802 */ /* 0x008fe20000000f00 */
[----:B------:R-:W-:Y:S02]  /*11430*/  @P5 FFMA.FTZ R5, R168, c[0x0][0x238], R11 ;  /* 0x00008e00a8055a23 */ /* 0x000fe4000001000b */
[----:B------:R-:W-:Y:S01]  /*11440*/  STS [R17+0x5000], R132 ;  /* 0x0050008411007388 */ /* 0x000fe20000000800 */
[----:B------:R-:W-:-:S02]  /*11450*/  @P4 FFMA.FTZ R9, R167, c[0x0][0x238], R4 ;  /* 0x00008e00a7094a23 */ /* 0x000fc40000010004 */
[----:B------:R-:W-:Y:S01]  /*11460*/  @P3 FFMA.FTZ R0, R166, c[0x0][0x238], R3 ;  /* 0x00008e00a6003a23 */ /* 0x000fe20000010003 */
[----:B------:R1:W-:Y:S04]  /*11470*/  STS [R17+0x5200], R2 ;  /* 0x0052000211007388 */ /* 0x0003e80000000800 */
[----:B------:R-:W-:Y:S01]  /*11480*/  BAR.SYNC.DEFER_BLOCKING 0x0 ;  /* 0x0000000000007b1d */ /* 0x000fe20000010000 */
[----:B-1----:R-:W-:Y:S01]  /*11490*/  MOV R2, 0x7f800000 ;  /* 0x7f80000000027802 */ /* 0x002fe20000000f00 */
[----:B------:R-:W-:-:S04]  /*114a0*/  @P2 FFMA.FTZ R2, R165, c[0x0][0x238], R6 ;  /* 0x00008e00a5022a23 */ /* 0x000fc80000010006 */
[----:B------:R1:W2:Y:S04]  /*114b0*/  LDS.128 R56, [R221] ;  /* 0x00000000dd387984 */ /* 0x0002a80000000c00 */
[----:B------:R1:W3:Y:S04]  /*114c0*/  LDS.128 R52, [R221+0x800] ;  /* 0x00080000dd347984 */ /* 0x0002e80000000c00 */
[----:B------:R1:W4:Y:S04]  /*114d0*/  LDS.128 R48, [R221+0x1000] ;  /* 0x00100000dd307984 */ /* 0x0003280000000c00 */
[----:B------:R1:W1:Y:S04]  /*114e0*/  LDS.128 R44, [R221+0x1800] ;  /* 0x00180000dd2c7984 */ /* 0x0002680000000c00 */
[----:B------:R1:W1:Y:S04]  /*114f0*/  LDS.128 R40, [R221+0x2000] ;  /* 0x00200000dd287984 */ /* 0x0002680000000c00 */
        /* <DEDUP_REMOVED lines=8> */
[----:B--23--:R-:W-:-:S04]  /*11580*/  SHF.R.S32.HI R4, RZ, 0x1f, R13 ;  /* 0x0000001fff047819 */ /* 0x00cfc8000001140d */
[----:B------:R-:W-:-:S04]  /*11590*/  LEA.HI R4, R4, R13, RZ, 0x2 ;  /* 0x0000000d04047211 */ /* 0x000fc800078f10ff */
[----:B------:R-:W-:-:S05]  /*115a0*/  LOP3.LUT R4, R4, 0xffffffc, RZ, 0xc0, !PT ;  /* 0x0ffffffc04047812 */ /* 0x000fca00078ec0ff */
[----:B------:R-:W-:-:S04]  /*115b0*/  IMAD.IADD R4, R13, 0x1, -R4 ;  /* 0x000000010d047824 */ /* 0x000fc800078e0a04 */
[----:B------:R-:W-:-:S05]  /*115c0*/  IMAD R3, R4, 0x10, R219 ;  /* 0x0000001004037824 */ /* 0x000fca00078e02db */
[C---:B------:R-:W-:Y:S02]  /*115d0*/  ISETP.GE.AND P6, PT, R3.reuse, UR10, PT ;  /* 0x0000000a03007c0c */ /* 0x040fe4000bfc6270 */
[C---:B------:R-:W-:Y:S02]  /*115e0*/  IADD3 R7, R3.reuse, 0x8, RZ ;  /* 0x0000000803077810 */ /* 0x040fe40007ffe0ff */
[----:B------:R-:W-:Y:S02]  /*115f0*/  IADD3 R12, R3, 0x40, RZ ;  /* 0x00000040030c7810 */ /* 0x000fe40007ffe0ff */
[----:B------:R-:W-:Y:S02]  /*11600*/  ISETP.GE.AND P5, PT, R7, UR10, PT ;  /* 0x0000000a07007c0c */ /* 0x000fe4000bfa6270 */
[----:B------:R-:W-:Y:S02]  /*11610*/  IADD3 R11, R3, 0x48, RZ ;  /* 0x00000048030b7810 */ /* 0x000fe40007ffe0ff */
[----:B------:R-:W-:-:S02]  /*11620*/  ISETP.GE.AND P4, PT, R12, UR10, PT ;  /* 0x0000000a0c007c0c */ /* 0x000fc4000bf86270 */
[----:B------:R-:W-:Y:S01]  /*11630*/  ISETP.GE.AND P3, PT, R11, UR10, PT ;  /* 0x0000000a0b007c0c */ /* 0x000fe2000bf66270 */
[----:B------:R-:W-:-:S05]  /*11640*/  @!P6 IMAD R3, R3, UR20, RZ ;  /* 0x000000140303ec24 */ /* 0x000fca000f8e02ff */
[----:B------:R-:W-:Y:S01]  /*11650*/  @!P6 IADD3 R6, P0, R3, UR4, RZ ;  /* 0x000000040306ec10 */ /* 0x000fe2000ff1e0ff */
[----:B------:R-:W-:-:S03]  /*11660*/  @!P5 IMAD R7, R7, UR20, RZ ;  /* 0x000000140707dc24 */ /* 0x000fc6000f8e02ff */
[----:B------:R-:W-:Y:S01]  /*11670*/  @!P6 LEA.HI.X.SX32 R3, R3, UR5, 0x1, P0 ;  /* 0x000000050303ec11 */ /* 0x000fe200080f0eff */
[----:B------:R-:W-:Y:S01]  /*11680*/  @!P4 IMAD R12, R12, UR20, RZ ;  /* 0x000000140c0ccc24 */ /* 0x000fe2000f8e02ff */
[C---:B------:R-:W-:Y:S01]  /*11690*/  @!P6 LEA R14, P1, R6.reuse, c[0x0][0x200], 0x2 ;  /* 0x00008000060eea11 */ /* 0x040fe200078210ff */
[----:B------:R-:W-:Y:S01]  /*116a0*/  @!P3 IMAD R11, R11, UR20, RZ ;  /* 0x000000140b0bbc24 */ /* 0x000fe2000f8e02ff */
[C---:B------:R-:W-:Y:S02]  /*116b0*/  @!P5 IADD3 R4, P0, R7.reuse, UR4, RZ ;  /* 0x000000040704dc10 */ /* 0x040fe4000ff1e0ff */
[----:B------:R-:W-:Y:S02]  /*116c0*/  @!P6 LEA.HI.X R15, R6, c[0x0][0x204], R3, 0x2, P1 ;  /* 0x00008100060fea11 */ /* 0x000fe400008f1403 */
[----:B------:R-:W-:Y:S02]  /*116d0*/  @!P5 LEA.HI.X.SX32 R3, R7, UR5, 0x1, P0 ;  /* 0x000000050703dc11 */ /* 0x000fe400080f0eff */
[----:B------:R-:W-:Y:S01]  /*116e0*/  @!P5 LEA R64, P2, R4, c[0x0][0x200], 0x2 ;  /* 0x000080000440da11 */ /* 0x000fe200078410ff */
[----:B------:R2:W-:Y:S01]  /*116f0*/  @!P6 STG.E [R14.64], R5 ;  /* 0x000000050e00e986 */ /* 0x0005e2000c101910 */
[----:B------:R-:W-:-:S02]  /*11700*/  @!P4 IADD3 R6, P1, R12, UR4, RZ ;  /* 0x000000040c06cc10 */ /* 0x000fc4000ff3e0ff */
[C---:B------:R-:W-:Y:S02]  /*11710*/  @!P3 IADD3 R7, P0, R11.reuse, UR4, RZ ;  /* 0x000000040b07bc10 */ /* 0x040fe4000ff1e0ff */
[----:B------:R-:W-:Y:S02]  /*11720*/  @!P5 LEA.HI.X R65, R4, c[0x0][0x204], R3, 0x2, P2 ;  /* 0x000081000441da11 */ /* 0x000fe400010f1403 */
[----:B------:R-:W-:Y:S02]  /*11730*/  @!P4 LEA.HI.X.SX32 R3, R12, UR5, 0x1, P1 ;  /* 0x000000050c03cc11 */ /* 0x000fe400088f0eff */
[----:B------:R-:W-:Y:S01]  /*11740*/  @!P3 LEA.HI.X.SX32 R4, R11, UR5, 0x1, P0 ;  /* 0x000000050b04bc11 */ /* 0x000fe200080f0eff */
[----:B------:R2:W-:Y:S01]  /*11750*/  @!P5 STG.E [R64.64], R9 ;  /* 0x000000094000d986 */ /* 0x0005e2000c101910 */
[----:B------:R-:W-:Y:S02]  /*11760*/  @!P4 LEA R66, P1, R6, c[0x0][0x200], 0x2 ;  /* 0x000080000642ca11 */ /* 0x000fe400078210ff */
[----:B------:R-:W-:-:S02]  /*11770*/  @!P3 LEA R12, P0, R7, c[0x0][0x200], 0x2 ;  /* 0x00008000070cba11 */ /* 0x000fc400078010ff */
[----:B------:R-:W-:Y:S02]  /*11780*/  @!P4 LEA.HI.X R67, R6, c[0x0][0x204], R3, 0x2, P1 ;  /* 0x000081000643ca11 */ /* 0x000fe400008f1403 */
[----:B------:R-:W-:-:S03]  /*11790*/  @!P3 LEA.HI.X R13, R7, c[0x0][0x204], R4, 0x2, P0 ;  /* 0x00008100070dba11 */ /* 0x000fc600000f1404 */
[----:B------:R2:W-:Y:S04]  /*117a0*/  @!P4 STG.E [R66.64], R0 ;  /* 0x000000004200c986 */ /* 0x0005e8000c101910 */
[----:B------:R2:W-:Y:S02]  /*117b0*/  @!P3 STG.E [R12.64], R2 ;  /* 0x000000020c00b986 */ /* 0x0005e4000c101910 */
.L_x_80:
[----:B--23--:R-:W-:Y:S05]  /*117c0*/  BSYNC B0 ;  /* 0x0000000000007941 */ /* 0x00cfea0003800000 */
.L_x_79:
[----:B------:R-:W2:Y:S01]  /*117d0*/  S2R R0, SR_CTAID.Z ;  /* 0x0000000000007919 */ /* 0x000ea20000002700 */
[----:B------:R-:W-:Y:S01]  /*117e0*/  UIMAD UR11, UR11, -0x80, UR15 ;  /* 0xffffff800b0b78a4 */ /* 0x000fe2000f8e020f */
[----:B------:R-:W-:Y:S01]  /*117f0*/  SHF.R.S32.HI R2, RZ, 0x1f, R228 ;  /* 0x0000001fff027819 */ /* 0x000fe200000114e4 */
[----:B------:R-:W-:Y:S01]  /*11800*/  USHF.R.S32.HI UR6, URZ, 0x1f, UR12 ;  /* 0x0000001f3f067899 */ /* 0x000fe2000801140c */
[----:B------:R-:W-:Y:S01]  /*11810*/  IADD3 R4, P0, R228, UR18, RZ ;  /* 0x00000012e4047c10 */ /* 0x000fe2000ff1e0ff */
[----:B------:R-:W-:Y:S01]  /*11820*/  ULDC.64 UR4, c[0x0][0x1f0] ;  /* 0x00007c0000047ab9 */ /* 0x000fe20000000a00 */
[----:B------:R-:W-:Y:S01]  /*11830*/  BSSY B0, `(.L_x_81) ;  /* 0x0000015000007945 */ /* 0x000fe20003800000 */
[----:B------:R-:W-:Y:S01]  /*11840*/  UIMAD UR4, UR6, UR4, URZ ;  /* 0x00000004060472a4 */ /* 0x000fe2000f8e023f */
[----:B------:R-:W-:-:S02]  /*11850*/  IADD3.X R5, R2, UR7, RZ, P0, !PT ;  /* 0x0000000702057c10 */ /* 0x000fc400087fe4ff */
[----:B------:R-:W-:Y:S01]  /*11860*/  ISETP.GE.AND P0, PT, R10, UR11, PT ;  /* 0x0000000b0a007c0c */ /* 0x000fe2000bf06270 */
[----:B------:R-:W-:Y:S02]  /*11870*/  UIMAD UR4, UR12, UR5, UR4 ;  /* 0x000000050c0472a4 */ /* 0x000fe4000f8e0204 */
[----:B--2---:R-:W-:-:S05]  /*11880*/  IMAD.WIDE.U32 R4, R0, c[0x0][0x1f0], R4 ;  /* 0x00007c0000047a25 */ /* 0x004fca00078e0004 */
[----:B------:R-:W-:-:S05]  /*11890*/  IADD3 R7, R5, UR4, RZ ;  /* 0x0000000405077c10 */ /* 0x000fca000fffe0ff */
[----:B------:R-:W-:Y:S05]  /*118a0*/  @P0 BRA `(.L_x_82) ;  /* 0x000000d000000947 */ /* 0x000fea0003800000 */
[----:B------:R-:W-:Y:S01]  /*118b0*/  IMAD R3, R231, c[0x0][0x1e8], RZ ;  /* 0x00007a00e7037a24 */ /* 0x000fe200078e02ff */
[----:B------:R-:W-:Y:S01]  /*118c0*/  ISETP.GE.AND P3, PT, R228, c[0x0][0x220], PT ;  /* 0x00008800e4007a0c */ /* 0x000fe20003f66270 */
[----:B------:R-:W-:Y:S01]  /*118d0*/  IMAD.MOV.U32 R6, RZ, RZ, R4 ;  /* 0x000000ffff067224 */ /* 0x000fe200078e0004 */
[----:B------:R-:W-:Y:S01]  /*118e0*/  ISETP.GE.AND P2, PT, R223, c[0x0][0x220], PT ;  /* 0x00008800df007a0c */ /* 0x000fe20003f46270 */
[----:B------:R-:W-:Y:S01]  /*118f0*/  IMAD R0, R230, c[0x0][0x1ec], R3 ;  /* 0x00007b00e6007a24 */ /* 0x000fe200078e0203 */
[----:B------:R-:W-:Y:S01]  /*11900*/  ISETP.GE.AND P1, PT, R222, c[0x0][0x220], PT ;  /* 0x00008800de007a0c */ /* 0x000fe20003f26270 */
[----:B------:R-:W-:-:S04]  /*11910*/  IMAD.WIDE.U32 R10, R230, c[0x0][0x1e8], R6 ;  /* 0x00007a00e60a7a25 */ /* 0x000fc800078e0006 */
[----:B------:R-:W-:Y:S01]  /*11920*/  IMAD.IADD R0, R11, 0x1, R0 ;  /* 0x000000010b007824 */ /* 0x000fe200078e0200 */
[----:B------:R-:W-:-:S04]  /*11930*/  LEA R2, P0, R10, c[0x0][0x1d0], 0x1 ;  /* 0x000074000a027a11 */ /* 0x000fc800078008ff */
[----:B------:R-:W-:-:S05]  /*11940*/  LEA.HI.X R3, R10, c[0x0][0x1d4], R0, 0x1, P0 ;  /* 0x000075000a037a11 */ /* 0x000fca00000f0c00 */
[----:B------:R2:W-:Y:S04]  /*11950*/  @!P3 STG.E.128 [R2.64], R56 ;  /* 0x000000380200b986 */ /* 0x0005e8000c101d10 */
[----:B-1----:R2:W-:Y:S04]  /*11960*/  @!P2 STG.E.128 [R2.64+0x40], R40 ;  /* 0x000040280200a986 */ /* 0x0025e8000c101d10 */
[----:B------:R2:W-:Y:S02]  /*11970*/  @!P1 STG.E.128 [R2.64+0x80], R24 ;  /* 0x0000801802009986 */ /* 0x0005e4000c101d10 */
.L_x_82:
[----:B------:R-:W-:Y:S05]  /*11980*/  BSYNC B0 ;  /* 0x0000000000007941 */ /* 0x000fea0003800000 */
.L_x_81:
[----:B------:R-:W-:Y:S01]  /*11990*/  LEA.HI.SX32 R8, R8, 0x20, 0x1e ;  /* 0x0000002008087811 */ /* 0x000fe200078ff2ff */
[----:B------:R-:W-:Y:S03]  /*119a0*/  BSSY B0, `(.L_x_83) ;  /* 0x0000013000007945 */ /* 0x000fe60003800000 */
[----:B------:R-:W-:-:S13]  /*119b0*/  ISETP.GE.AND P0, PT, R8, UR11, PT ;  /* 0x0000000b08007c0c */ /* 0x000fda000bf06270 */
[----:B------:R-:W-:Y:S05]  /*119c0*/  @P0 BRA `(.L_x_84) ;  /* 0x0000010000000947 */ /* 0x000fea0003800000 */
[----:B--2---:R-:W-:Y:S01]  /*119d0*/  IADD3 R2, P0, R230, 0x20, RZ ;  /* 0x00000020e6027810 */ /* 0x004fe20007f1e0ff */
[----:B------:R-:W-:Y:S01]  /*119e0*/  IMAD.MOV.U32 R8, RZ, RZ, R4 ;  /* 0x000000ffff087224 */ /* 0x000fe200078e0004 */
[----:B------:R-:W-:Y:S02]  /*119f0*/  MOV R9, R7 ;  /* 0x0000000700097202 */ /* 0x000fe40000000f00 */
[----:B------:R-:W-:Y:S01]  /*11a00*/  ISETP.GE.AND P2, PT, R228, c[0x0][0x220], PT ;  /* 0x00008800e4007a0c */ /* 0x000fe20003f46270 */
[----:B------:R-:W-:Y:S01]  /*11a10*/  IMAD.X R0, RZ, RZ, R231, P0 ;  /* 0x000000ffff007224 */ /* 0x000fe200000e06e7 */
[----:B------:R-:W-:Y:S01]  /*11a20*/  ISETP.GE.AND P1, PT, R223, c[0x0][0x220], PT ;  /* 0x00008800df007a0c */ /* 0x000fe20003f26270 */
[----:B------:R-:W-:Y:S01]  /*11a30*/  IMAD.WIDE.U32 R8, R2, c[0x0][0x1e8], R8 ;  /* 0x00007a0002087a25 */ /* 0x000fe200078e0008 */
[----:B------:R-:W-:-:S03]  /*11a40*/  ISETP.GE.AND P0, PT, R222, c[0x0][0x220], PT ;  /* 0x00008800de007a0c */ /* 0x000fc60003f06270 */
[----:B------:R-:W-:-:S04]  /*11a50*/  IMAD R3, R0, c[0x0][0x1e8], RZ ;  /* 0x00007a0000037a24 */ /* 0x000fc800078e02ff */
[----:B------:R-:W-:Y:S01]  /*11a60*/  IMAD R3, R2, c[0x0][0x1ec], R3 ;  /* 0x00007b0002037a24 */ /* 0x000fe200078e0203 */
[----:B------:R-:W-:-:S03]  /*11a70*/  LEA R2, P3, R8, c[0x0][0x1d0], 0x1 ;  /* 0x0000740008027a11 */ /* 0x000fc600078608ff */
[----:B------:R-:W-:-:S05]  /*11a80*/  IMAD.IADD R3, R9, 0x1, R3 ;  /* 0x0000000109037824 */ /* 0x000fca00078e0203 */
[----:B------:R-:W-:-:S05]  /*11a90*/  LEA.HI.X R3, R8, c[0x0][0x1d4], R3, 0x1, P3 ;  /* 0x0000750008037a11 */ /* 0x000fca00018f0c03 */
[----:B------:R2:W-:Y:S04]  /*11aa0*/  @!P2 STG.E.128 [R2.64], R52 ;  /* 0x000000340200a986 */ /* 0x0005e8000c101d10 */
[----:B-1----:R2:W-:Y:S04]  /*11ab0*/  @!P1 STG.E.128 [R2.64+0x40], R36 ;  /* 0x0000402402009986 */ /* 0x0025e8000c101d10 */
[----:B------:R2:W-:Y:S02]  /*11ac0*/  @!P0 STG.E.128 [R2.64+0x80], R20 ;  /* 0x0000801402008986 */ /* 0x0005e4000c101d10 */
.L_x_84:
[----:B------:R-:W-:Y:S05]  /*11ad0*/  BSYNC B0 ;  /* 0x0000000000007941 */ /* 0x000fea0003800000 */
.L_x_83:
[----:B--2---:R-:W2:Y:S01]  /*11ae0*/  S2R R3, SR_TID.X ;  /* 0x0000000000037919 */ /* 0x004ea20000002100 */
[----:B------:R-:W-:Y:S01]  /*11af0*/  BSSY B0, `(.L_x_85) ;  /* 0x0000017000007945 */ /* 0x000fe20003800000 */
[----:B--2---:R-:W-:-:S04]  /*11b00*/  SHF.R.S32.HI R0, RZ, 0x1f, R3 ;  /* 0x0000001fff007819 */ /* 0x004fc80000011403 */
[----:B------:R-:W-:-:S04]  /*11b10*/  LEA.HI R0, R0, R3, RZ, 0x2 ;  /* 0x0000000300007211 */ /* 0x000fc800078f10ff */
[----:B------:R-:W-:-:S04]  /*11b20*/  SHF.R.S32.HI R0, RZ, 0x2, R0 ;  /* 0x00000002ff007819 */ /* 0x000fc80000011400 */
[----:B------:R-:W-:-:S04]  /*11b30*/  IADD3 R0, R0, 0x40, RZ ;  /* 0x0000004000007810 */ /* 0x000fc80007ffe0ff */
[----:B------:R-:W-:-:S13]  /*11b40*/  ISETP.GE.AND P0, PT, R0, UR10, PT ;  /* 0x0000000a00007c0c */ /* 0x000fda000bf06270 */
[----:B------:R-:W-:Y:S05]  /*11b50*/  @P0 BRA `(.L_x_86) ;  /* 0x0000010000000947 */ /* 0x000fea0003800000 */
[----:B------:R-:W-:Y:S01]  /*11b60*/  IADD3 R2, P0, R230, 0x40, RZ ;  /* 0x00000040e6027810 */ /* 0x000fe20007f1e0ff */
        /* <DEDUP_REMOVED lines=12> */
[----:B----4-:R2:W-:Y:S04]  /*11c30*/  @!P2 STG.E.128 [R2.64], R48 ;  /* 0x000000300200a986 */ /* 0x0105e8000c101d10 */
[----:B-1----:R2:W-:Y:S04]  /*11c40*/  @!P1 STG.E.128 [R2.64+0x40], R32 ;  /* 0x0000402002009986 */ /* 0x0025e8000c101d10 */
[----:B------:R2:W-:Y:S02]  /*11c50*/  @!P0 STG.E.128 [R2.64+0x80], R16 ;  /* 0x0000801002008986 */ /* 0x0005e4000c101d10 */
.L_x_86:
[----:B------:R-:W-:Y:S05]  /*11c60*/  BSYNC B0 ;  /* 0x0000000000007941 */ /* 0x000fea0003800000 */
.L_x_85:
[----:B------:R-:W-:-:S13]  /*11c70*/  ISETP.GE.AND P0, PT, R220, UR10, PT ;  /* 0x0000000adc007c0c */ /* 0x000fda000bf06270 */
[----:B------:R-:W-:Y:S05]  /*11c80*/  @P0 EXIT ;  /* 0x000000000000094d */ /* 0x000fea0003800000 */
[----:B------:R-:W-:Y:S01]  /*11c90*/  IADD3 R0, P0, R230, 0x60, RZ ;  /* 0x00000060e6007810 */ /* 0x000fe20007f1e0ff */
[----:B------:R-:W-:Y:S01]  /*11ca0*/  IMAD.MOV.U32 R5, RZ, RZ, R7 ;  /* 0x000000ffff057224 */ /* 0x000fe200078e0007 */
[----:B------:R-:W-:-:S03]  /*11cb0*/  ISETP.GE.AND P1, PT, R228, c[0x0][0x220], PT ;  /* 0x00008800e4007a0c */ /* 0x000fc60003f26270 */
[----:B------:R-:W-:Y:S01]  /*11cc0*/  IMAD.X R230, RZ, RZ, R231, P0 ;  /* 0x000000ffffe67224 */ /* 0x000fe200000e06e7 */
[----:B------:R-:W-:Y:S01]  /*11cd0*/  ISETP.GE.AND P0, PT, R223, c[0x0][0x220], PT ;  /* 0x00008800df007a0c */ /* 0x000fe20003f06270 */
[----:B------:R-:W-:-:S04]  /*11ce0*/  IMAD.WIDE.U32 R4, R0, c[0x0][0x1e8], R4 ;  /* 0x00007a0000047a25 */ /* 0x000fc800078e0004 */
[----:B--2---:R-:W-:Y:S01]  /*11cf0*/  IMAD R3, R230, c[0x0][0x1e8], RZ ;  /* 0x00007a00e6037a24 */ /* 0x004fe200078e02ff */
[----:B------:R-:W-:-:S03]  /*11d00*/  LEA R2, P2, R4, c[0x0][0x1d0], 0x1 ;  /* 0x0000740004027a11 */ /* 0x000fc600078408ff */
[----:B------:R-:W-:-:S04]  /*11d10*/  IMAD R3, R0, c[0x0][0x1ec], R3 ;  /* 0x00007b0000037a24 */ /* 0x000fc800078e0203 */
[----:B------:R-:W-:-:S05]  /*11d20*/  IMAD.IADD R3, R5, 0x1, R3 ;  /* 0x0000000105037824 */ /* 0x000fca00078e0203 */
[----:B------:R-:W-:-:S05]  /*11d30*/  LEA.HI.X R3, R4, c[0x0][0x1d4], R3, 0x1, P2 ;  /* 0x0000750004037a11 */ /* 0x000fca00010f0c03 */
[----:B-1----:R1:W-:Y:S01]  /*11d40*/  @!P0 STG.E.128 [R2.64+0x40], R28 ;  /* 0x0000401c02008986 */ /* 0x0023e2000c101d10 */
[----:B------:R-:W-:-:S03]  /*11d50*/  ISETP.GE.AND P0, PT, R222, c[0x0][0x220], PT ;  /* 0x00008800de007a0c */ /* 0x000fc60003f06270 */
[----:B------:R1:W-:Y:S10]  /*11d60*/  @!P1 STG.E.128 [R2.64], R44 ;  /* 0x0000002c02009986 */ /* 0x0003f4000c101d10 */
[----:B------:R-:W-:Y:S05]  /*11d70*/  @P0 EXIT ;  /* 0x000000000000094d */ /* 0x000fea0003800000 */
[----:B------:R-:W-:Y:S01]  /*11d80*/  STG.E.128 [R2.64+0x80], R60 ;  /* 0x0000803c02007986 */ /* 0x000fe2000c101d10 */
[----:B------:R-:W-:Y:S05]  /*11d90*/  EXIT ;  /* 0x000000000000794d */ /* 0x000fea0003800000 */
.L_x_45:
[----:B-1----:R-:W-:Y:S01]  /*11da0*/  UISETP.NE.AND UP4, UPT, UR9, -0x1, UPT ;  /* 0xffffffff0900788c */ /* 0x002fe2000bf85270 */
[----:B------:R-:W-:Y:S01]  /*11db0*/  SHF.R.S32.HI R3, RZ, 0x1f, R2 ;  /* 0x0000001fff037819 */ /* 0x000fe20000011402 */
[----:B------:R-:W-:Y:S01]  /*11dc0*/  ULDC.64 UR6, c[0x0][0x1e8] ;  /* 0x00007a0000067ab9 */ /* 0x000fe20000000a00 */
[----:B------:R-:W1:Y:S01]  /*11dd0*/  S2R R10, SR_CTAID.Z ;  /* 0x00000000000a7919 */ /* 0x000e620000002700 */
[----:B------:R-:W-:Y:S01]  /*11de0*/  ULDC.64 UR4, c[0x0][0x1e0] ;  /* 0x0000780000047ab9 */ /* 0x000fe20000000a00 */
[----:B------:R-:W-:Y:S01]  /*11df0*/  LEA.HI R14, R3, R2, RZ, 0x2 ;  /* 0x00000002030e7211 */ /* 0x000fe200078f10ff */
[----:B------:R-:W-:Y:S01]  /*11e00*/  ULDC.U8 UR18, c[0x0][0x328] ;  /* 0x0000ca0000127ab9 */ /* 0x000fe20000000000 */
[----:B------:R-:W2:Y:S01]  /*11e10*/  S2R R17, SR_CTAID.X ;  /* 0x0000000000117919 */ /* 0x000ea20000002500 */
[----:B------:R-:W-:Y:S01]  /*11e20*/  USHF.R.S32.HI UR14, URZ, 0x1f, UR11 ;  /* 0x0000001f3f0e7899 */ /* 0x000fe2000801140b */
[----:B------:R-:W-:Y:S01]  /*11e30*/  LOP3.LUT R7, R14, 0xfffffffc, RZ, 0xc0, !PT ;  /* 0xfffffffc0e077812 */ /* 0x000fe200078ec0ff */
[----:B------:R-:W-:Y:S01]  /*11e40*/  UISETP.NE.AND UP3, UPT, UR18, URZ, UPT ;  /* 0x0000003f1200728c */ /* 0x000fe2000bf65270 */
[----:B------:R-:W-:Y:S01]  /*11e50*/  SHF.R.S32.HI R14, RZ, 0x2, R14 ;  /* 0x00000002ff0e7819 */ /* 0x000fe2000001140e */
[----:B------:R-:W-:Y:S01]  /*11e60*/  @UP4 UIMAD.WIDE.U32 UR16, UR9, UR6, URZ ;  /* 0x00000006091042a5 */ /* 0x000fe2000f8e003f */
[----:B------:R-:W-:Y:S01]  /*11e70*/  BSSY B0, `(.L_x_87) ;  /* 0x0000041000007945 */ /* 0x000fe20003800000 */
[----:B------:R-:W-:Y:S01]  /*11e80*/  @!UP4 USHF.R.S32.HI UR19, URZ, 0x1f, UR10 ;  /* 0x0000001f3f13c899 */ /* 0x000fe2000801140a */
[----:B------:R-:W-:Y:S01]  /*11e90*/  IMAD.IADD R7, R2, 0x1, -R7 ;  /* 0x0000000102077824 */ /* 0x000fe200078e0a07 */
[----:B------:R-:W-:Y:S01]  /*11ea0*/  @UP4 UIMAD UR7, UR9, UR7, UR17 ;  /* 0x00000007090742a4 */ /* 0x000fe2000f8e0211 */
[----:B------:R-:W-:Y:S01]  /*11eb0*/  SHF.R.S32.HI R15, RZ, 0x1f, R14 ;  /* 0x0000001fff0f7819 */ /* 0x000fe2000001140e */
[----:B------:R-:W-:Y:S01]  /*11ec0*/  @!UP4 UIMAD UR19, UR19, UR4, URZ ;  /* 0x000000041313c2a4 */ /* 0x000fe2000f8e023f */
[----:B------:R-:W-:Y:S01]  /*11ed0*/  IMAD.SHL.U32 R6, R7, 0x8, RZ ;  /* 0x0000000807067824 */ /* 0x000fe200078e00ff */
[----:B------:R-:W-:-:S02]  /*11ee0*/  ULDC.U8 UR17, c[0x0][0x329] ;  /* 0x0000ca4000117ab9 */ /* 0x000fc40000000000 */
[----:B------:R-:W-:Y:S02]  /*11ef0*/  UISETP.NE.AND UP1, UPT, UR17, URZ, UPT ;  /* 0x0000003f1100728c */ /* 0x000fe4000bf25270 */
[----:B------:R-:W-:Y:S01]  /*11f00*/  @!UP4 UIMAD.WIDE.U32 UR20, UR10, UR4, URZ ;  /* 0x000000040a14c2a5 */ /* 0x000fe2000f8e003f */
[C---:B------:R-:W-:Y:S01]  /*11f10*/  IADD3 R5, R6.reuse, 0x20, RZ ;  /* 0x0000002006057810 */ /* 0x040fe20007ffe0ff */
[----:B------:R-:W-:Y:S01]  /*11f20*/  @!UP4 UIMAD UR19, UR10, UR5, UR19 ;  /* 0x000000050a13c2a4 */ /* 0x000fe2000f8e0213 */
[----:B------:R-:W-:Y:S01]  /*11f30*/  IADD3 R4, R6, 0x40, RZ ;  /* 0x0000004006047810 */ /* 0x000fe20007ffe0ff */
[----:B------:R-:W-:Y:S02]  /*11f40*/  UISETP.NE.OR UP2, UPT, UR17, URZ, !UP3 ;  /* 0x0000003f1100728c */ /* 0x000fe4000df45670 */
[----:B------:R-:W-:Y:S01]  /*11f50*/  ULDC.64 UR4, c[0x0][0x1f0] ;  /* 0x00007c0000047ab9 */ /* 0x000fe20000000a00 */
[----:B--2---:R-:W-:Y:S01]  /*11f60*/  IMAD.WIDE R16, R17, 0x80, R14 ;  /* 0x0000008011107825 */ /* 0x004fe200078e020e */
[----:B------:R-:W-:-:S02]  /*11f70*/  UIMAD UR4, UR14, UR4, URZ ;  /* 0x000000040e0472a4 */ /* 0x000fc4000f8e023f */
[----:B------:R-:W-:Y:S02]  /*11f80*/  ULDC UR13, c[0x0][0x214] ;  /* 0x00008500000d7ab9 */ /* 0x000fe40000000800 */
[----:B------:R-:W-:Y:S02]  /*11f90*/  @UP1 ULDC UR14, c[0x0][0x210] ;  /* 0x00008400000e1ab9 */ /* 0x000fe40000000800 */
[----:B------:R-:W-:Y:S02]  /*11fa0*/  ULDC UR8, c[0x0][0x234] ;  /* 0x00008d0000087ab9 */ /* 0x000fe40000000800 */
[----:B------:R-:W-:Y:S02]  /*11fb0*/  @UP1 UIMAD UR14, UR14, UR13, URZ ;  /* 0x0000000d0e0e12a4 */ /* 0x000fe4000f8e023f */
[----:B------:R-:W-:Y:S02]  /*11fc0*/  UISETP.NE.OR UP0, UPT, UR9, -0x1, UP2 ;  /* 0xffffffff0900788c */ /* 0x000fe40009705670 */
[----:B------:R-:W-:-:S02]  /*11fd0*/  @!UP1 USEL UR14, UR13, UR8, !UP3 ;  /* 0x000000080d0e9287 */ /* 0x000fc4000d800000 */
[----:B------:R-:W-:Y:S02]  /*11fe0*/  ULDC UR6, c[0x0][0x1c0] ;  /* 0x0000700000067ab9 */ /* 0x000fe40000000800 */
[----:B------:R-:W-:Y:S02]  /*11ff0*/  @UP1 UMOV UR17, 0x1 ;  /* 0x0000000100111882 */ /* 0x000fe40000000000 */
[----:B------:R-:W-:Y:S02]  /*12000*/  @!UP1 UIMAD UR17, UR14, UR6, URZ ;  /* 0x000000060e1192a4 */ /* 0x000fe4000f8e023f */
[----:B------:R-:W-:Y:S02]  /*12010*/  @!UP4 UMOV UR16, UR20 ;  /* 0x000000140010cc82 */ /* 0x000fe40008000000 */
[----:B------:R-:W-:Y:S01]  /*12020*/  @!UP4 UIADD3 UR7, UR21, UR19, URZ ;  /* 0x000000131507c290 */ /* 0x000fe2000fffe03f */
[----:B------:R-:W-:Y:S01]  /*12030*/  IADD3 R2, P0, R6, UR16, RZ ;  /* 0x0000001006027c10 */ /* 0x000fe2000ff1e0ff */
[----:B------:R-:W-:-:S02]  /*12040*/  UIADD3 UR15, -UR12, UR15, URZ ;  /* 0x0000000f0c0f7290 */ /* 0x000fc4000fffe13f */
[----:B------:R-:W-:Y:S02]  /*12050*/  UIMAD UR17, UR10, UR17, URZ ;  /* 0x000000110a1172a4 */ /* 0x000fe4000f8e023f */
[----:B------:R-:W-:Y:S01]  /*12060*/  @!UP0 UIMAD UR9, UR10, UR13, URZ ;  /* 0x0000000d0a0982a4 */ /* 0x000fe2000f8e023f */
[----:B------:R-:W-:Y:S01]  /*12070*/  LEA.HI.X.SX32 R3, R6, UR7, 0x1, P0 ;  /* 0x0000000706037c11 */ /* 0x000fe200080f0eff */
[----:B------:R-:W-:Y:S01]  /*12080*/  @UP1 ULDC UR18, c[0x0][0x210] ;  /* 0x0000840000121ab9 */ /* 0x000fe20000000800 */
[----:B------:R-:W-:Y:S01]  /*12090*/  ISETP.GE.AND P0, PT, R14, UR15, PT ;  /* 0x0000000f0e007c0c */ /* 0x000fe2000bf06270 */
[----:B------:R-:W-:Y:S02]  /*120a0*/  USEL UR17, UR17, URZ, UP2 ;  /* 0x0000003f11117287 */ /* 0x000fe40009000000 */
[----:B------:R-:W-:Y:S01]  /*120b0*/  @!UP1 UMOV UR18, 0x1 ;  /* 0x0000000100129882 */ /* 0x000fe20000000000 */
[----:B-1----:R-:W-:Y:S01]  /*120c0*/  IMAD.WIDE.U32 R10, R10, c[0x0][0x1f0], R2 ;  /* 0x00007c000a0a7a25 */ /* 0x002fe200078e0002 */
[----:B------:R-:W-:-:S02]  /*120d0*/  UIMAD UR12, UR12, UR18, URZ ;  /* 0x000000120c0c72a4 */ /* 0x000fc4000f8e023f */
[----:B------:R-:W-:Y:S02]  /*120e0*/  UIMAD UR17, UR11, UR14, UR17 ;  /* 0x0000000e0b1172a4 */ /* 0x000fe4000f8e0211 */
[----:B------:R-:W-:Y:S02]  /*120f0*/  UMOV UR22, URZ ;  /* 0x0000003f00167c82 */ /* 0x000fe40008000000 */
[----:B------:R-:W-:Y:S02]  /*12100*/  UIMAD UR4, UR11, UR5, UR4 ;  /* 0x000000050b0472a4 */ /* 0x000fe4000f8e0204 */
[----:B------:R-:W-:Y:S02]  /*12110*/  @!UP2 UMOV UR22, UR9 ;  /* 0x000000090016ac82 */ /* 0x000fe40008000000 */
[----:B------:R-:W-:Y:S02]  /*12120*/  UMOV UR23, URZ ;  /* 0x0000003f00177c82 */ /* 0x000fe40008000000 */
[----:B------:R-:W-:Y:S01]  /*12130*/  USHF.R.S32.HI UR6, URZ, 0x1f, UR12 ;  /* 0x0000001f3f067899 */ /* 0x000fe2000801140c */
[----:B------:R-:W-:Y:S01]  /*12140*/  IADD3 R13, R11, UR4, RZ ;  /* 0x000000040b0d7c10 */ /* 0x000fe2000fffe0ff */
[----:B------:R-:W-:-:S02]  /*12150*/  @!UP2 USHF.R.S32.HI UR23, URZ, 0x1f, UR9 ;  /* 0x0000001f3f17a899 */ /* 0x000fc40008011409 */
[----:B------:R-:W-:Y:S02]  /*12160*/  USHF.R.S32.HI UR7, URZ, 0x1f, UR17 ;  /* 0x0000001f3f077899 */ /* 0x000fe40008011411 */
[----:B------:R-:W-:Y:S02]  /*12170*/  UIADD3 UR12, UP1, UP0, UR12, UR22, UR17 ;  /* 0x000000160c0c7290 */ /* 0x000fe4000f83e011 */
[----:B------:R-:W-:Y:S02]  /*12180*/  ULDC.64 UR4, c[0x0][0x118] ;  /* 0x0000460000047ab9 */ /* 0x000fe40000000a00 */
[----:B------:R-:W-:Y:S01]  /*12190*/  UIADD3.X UR6, UR6, UR23, UR7, UP1, UP0 ;  /* 0x0000001706067290 */ /* 0x000fe20008fe0407 */
[----:B------:R-:W-:Y:S06]  /*121a0*/  @P0 BRA `(.L_x_88) ;  /* 0x000000d000000947 */ /* 0x000fec0003800000 */
        /* <DEDUP_REMOVED lines=10> */
[----:B------:R1:W-:Y:S04]  /*12250*/  @!P2 STG.E.128 [R2.64], RZ ;  /* 0x000000ff0200a986 */ /* 0x0003e8000c101d04 */
[----:B------:R1:W-:Y:S04]  /*12260*/  @!P1 STG.E.128 [R2.64+0x40], RZ ;  /* 0x000040ff02009986 */ /* 0x0003e8000c101d04 */
[----:B------:R1:W-:Y:S02]  /*12270*/  @!P0 STG.E.128 [R2.64+0x80], RZ ;  /* 0x000080ff02008986 */ /* 0x0003e4000c101d04 */
.L_x_88:
[----:B------:R-:W-:Y:S05]  /*12280*/  BSYNC B0 ;  /* 0x0000000000007941 */ /* 0x000fea0003800000 */
.L_x_87:
[----:B-1----:R-:W-:Y:S01]  /*12290*/  IADD3 R3, R14, 0x20, RZ ;  /* 0x000000200e037810 */ /* 0x002fe20007ffe0ff */
[----:B------:R-:W-:Y:S03]  /*122a0*/  BSSY B0, `(.L_x_89) ;  /* 0x0000013000007945 */ /* 0x000fe60003800000 */
        /* <DEDUP_REMOVED lines=10> */
[----:B------:R-:W-:Y:S01]  /*12350*/  IMAD R0, R0, c[0x0][0x1e8], RZ ;  /* 0x00007a0000007a24 */ /* 0x000fe200078e02ff */
[----:B------:R-:W-:-:S03]  /*12360*/  LEA R8, P3, R18, c[0x0][0x1d0], 0x1 ;  /* 0x0000740012087a11 */ /* 0x000fc600078608ff */
[----:B------:R-:W-:-:S04]  /*12370*/  IMAD R0, R9, c[0x0][0x1ec], R0 ;  /* 0x00007b0009007a24 */ /* 0x000fc800078e0200 */
[----:B------:R-:W-:-:S05]  /*12380*/  IMAD.IADD R0, R19, 0x1, R0 ;  /* 0x0000000113007824 */ /* 0x000fca00078e0200 */
[----:B------:R-:W-:-:S05]  /*12390*/  LEA.HI.X R9, R18, c[0x0][0x1d4], R0, 0x1, P3 ;  /* 0x0000750012097a11 */ /* 0x000fca00018f0c00 */
[----:B------:R1:W-:Y:S04]  /*123a0*/  @!P2 STG.E.128 [R8.64], RZ ;  /* 0x000000ff0800a986 */ /* 0x0003e8000c101d04 */
[----:B------:R1:W-:Y:S04]  /*123b0*/  @!P1 STG.E.128 [R8.64+0x40], RZ ;  /* 0x000040ff08009986 */ /* 0x0003e8000c101d04 */
[----:B------:R1:W-:Y:S02]  /*123c0*/  @!P0 STG.E.128 [R8.64+0x80], RZ ;  /* 0x000080ff08008986 */ /* 0x0003e4000c101d04 */
.L_x_90:
[----:B------:R-:W-:Y:S05]  /*123d0*/  BSYNC B0 ;  /* 0x0000000000007941 */ /* 0x000fea0003800000 */
.L_x_89:
[----:B------:R-:W-:Y:S01]  /*123e0*/  IADD3 R2, R14, 0x40, RZ ;  /* 0x000000400e027810 */ /* 0x000fe20007ffe0ff */
[----:B------:R-:W-:Y:S03]  /*123f0*/  BSSY B0, `(.L_x_91) ;  /* 0x0000013000007945 */ /* 0x000fe60003800000 */
[----:B------:R-:W-:-:S13]  /*12400*/  ISETP.GE.AND P0, PT, R2, UR15, PT ;  /* 0x0000000f02007c0c */ /* 0x000fda000bf06270 */
[----:B------:R-:W-:Y:S05]  /*12410*/  @P0 BRA `(.L_x_92) ;  /* 0x0000010000000947 */ /* 0x000fea0003800000 */
[----:B-1----:R-:W-:Y:S01]  /*12420*/  IADD3 R9, P0, R16, 0x40, RZ ;  /* 0x0000004010097810 */ /* 0x002fe20007f1e0ff */
        /* <DEDUP_REMOVED lines=15> */
.L_x_92:
[----:B------:R-:W-:Y:S05]  /*12520*/  BSYNC B0 ;  /* 0x0000000000007941 */ /* 0x000fea0003800000 */
.L_x_91:
[----:B------:R-:W-:Y:S01]  /*12530*/  IADD3 R0, R14, 0x60, RZ ;  /* 0x000000600e007810 */ /* 0x000fe20007ffe0ff */
[----:B------:R-:W-:Y:S03]  /*12540*/  BSSY B0, `(.L_x_93) ;  /* 0x0000012000007945 */ /* 0x000fe60003800000 */
[----:B------:R-:W-:-:S13]  /*12550*/  ISETP.GE.AND P0, PT, R0, UR15, PT ;  /* 0x0000000f00007c0c */ /* 0x000fda000bf06270 */
        /* <DEDUP_REMOVED lines=16> */
.L_x_94:
[----:B------:R-:W-:Y:S05]  /*12660*/  BSYNC B0 ;  /* 0x0000000000007941 */ /* 0x000fea0003800000 */
.L_x_93:
[----:B------:R-:W-:-:S04]  /*12670*/  ISETP.NE.AND P6, PT, R7, RZ, PT ;  /* 0x000000ff0700720c */ /* 0x000fc80003fc5270 */
[----:B------:R-:W-:Y:S02]  /*12680*/  ISETP.GE.OR P5, PT, R14, UR15, P6 ;  /* 0x0000000f0e007c0c */ /* 0x000fe4000b7a6670 */
[----:B------:R-:W-:Y:S02]  /*12690*/  ISETP.GE.OR P4, PT, R3, UR15, P6 ;  /* 0x0000000f03007c0c */ /* 0x000fe4000b786670 */
[----:B------:R-:W-:Y:S02]  /*126a0*/  ISETP.GE.OR P3, PT, R2, UR15, P6 ;  /* 0x0000000f02007c0c */ /* 0x000fe4000b766670 */
[----:B------:R-:W-:-:S07]  /*126b0*/  ISETP.GE.OR P6, PT, R0, UR15, P6 ;  /* 0x0000000f00007c0c */ /* 0x000fce000b7c6670 */
[----:B------:R-:W-:Y:S02]  /*126c0*/  @!P5 IMAD R7, R14, UR18, RZ ;  /* 0x000000120e07dc24 */ /* 0x000fe4000f8e02ff */
[----:B-1----:R-:W-:Y:S02]  /*126d0*/  @!P4 IMAD R8, R3, UR18, RZ ;  /* 0x000000120308cc24 */ /* 0x002fe4000f8e02ff */
[----:B------:R-:W-:Y:S01]  /*126e0*/  @!P3 IMAD R4, R2, UR18, RZ ;  /* 0x000000120204bc24 */ /* 0x000fe2000f8e02ff */
[C---:B------:R-:W-:Y:S02]  /*126f0*/  @!P5 IADD3 R6, P0, R7.reuse, UR12, RZ ;  /* 0x0000000c0706dc10 */ /* 0x040fe4000ff1e0ff */
[----:B------:R-:W-:Y:S02]  /*12700*/  @!P4 IADD3 R3, P1, R8, UR12, RZ ;  /* 0x0000000c0803cc10 */ /* 0x000fe4000ff3e0ff */
[----:B------:R-:W-:Y:S02]  /*12710*/  @!P5 LEA.HI.X.SX32 R7, R7, UR6, 0x1, P0 ;  /* 0x000000060707dc11 */ /* 0x000fe400080f0eff */
[----:B------:R-:W-:-:S02]  /*12720*/  @!P5 LEA R10, P2, R6, c[0x0][0x200], 0x2 ;  /* 0x00008000060ada11 */ /* 0x000fc400078410ff */
[----:B------:R-:W-:Y:S02]  /*12730*/  @!P3 IADD3 R5, P0, R4, UR12, RZ ;  /* 0x0000000c0405bc10 */ /* 0x000fe4000ff1e0ff */
[----:B------:R-:W-:Y:S02]  /*12740*/  @!P4 LEA.HI.X.SX32 R2, R8, UR6, 0x1, P1 ;  /* 0x000000060802cc11 */ /* 0x000fe400088f0eff */
[----:B------:R-:W-:Y:S02]  /*12750*/  @!P5 LEA.HI.X R11, R6, c[0x0][0x204], R7, 0x2, P2 ;  /* 0x00008100060bda11 */ /* 0x000fe400010f1407 */
[----:B------:R-:W-:Y:S02]  /*12760*/  @!P4 LEA R8, P1, R3, c[0x0][0x200], 0x2 ;  /* 0x000080000308ca11 */ /* 0x000fe400078210ff */
[----:B------:R-:W-:Y:S02]  /*12770*/  @!P3 LEA.HI.X.SX32 R4, R4, UR6, 0x1, P0 ;  /* 0x000000060404bc11 */ /* 0x000fe400080f0eff */
[----:B------:R-:W-:-:S02]  /*12780*/  @!P3 LEA R6, P0, R5, c[0x0][0x200], 0x2 ;  /* 0x000080000506ba11 */ /* 0x000fc400078010ff */
[----:B------:R-:W-:Y:S01]  /*12790*/  @!P4 LEA.HI.X R9, R3, c[0x0][0x204], R2, 0x2, P1 ;  /* 0x000081000309ca11 */ /* 0x000fe200008f1402 */
[----:B------:R-:W-:Y:S01]  /*127a0*/  @!P5 IMAD.MOV.U32 R2, RZ, RZ, 0x7f800000 ;  /* 0x7f800000ff02d424 */ /* 0x000fe200078e00ff */
[----:B------:R-:W-:Y:S01]  /*127b0*/  @!P3 LEA.HI.X R7, R5, c[0x0][0x204], R4, 0x2, P0 ;  /* 0x000081000507ba11 */ /* 0x000fe200000f1404 */
[----:B------:R-:W-:Y:S02]  /*127c0*/  @!P4 IMAD.MOV.U32 R5, RZ, RZ, 0x7f800000 ;  /* 0x7f800000ff05c424 */ /* 0x000fe400078e00ff */
[----:B------:R-:W-:Y:S01]  /*127d0*/  @!P3 IMAD.MOV.U32 R3, RZ, RZ, 0x7f800000 ;  /* 0x7f800000ff03b424 */ /* 0x000fe200078e00ff */
[----:B------:R1:W-:Y:S04]  /*127e0*/  @!P5 STG.E [R10.64], R2 ;  /* 0x000000020a00d986 */ /* 0x0003e8000c101904 */
[----:B------:R1:W-:Y:S04]  /*127f0*/  @!P4 STG.E [R8.64], R5 ;  /* 0x000000050800c986 */ /* 0x0003e8000c101904 */
[----:B------:R1:W-:Y:S01]  /*12800*/  @!P3 STG.E [R6.64], R3 ;  /* 0x000000030600b986 */ /* 0x0003e2000c101904 */
[----:B------:R-:W-:Y:S05]  /*12810*/  @P6 EXIT ;  /* 0x000000000000694d */ /* 0x000fea0003800000 */
[----:B------:R-:W-:Y:S02]  /*12820*/  IMAD R0, R0, UR18, RZ ;  /* 0x0000001200007c24 */ /* 0x000fe4000f8e02ff */
[----:B-1----:R-:W-:-:S03]  /*12830*/  IMAD.MOV.U32 R5, RZ, RZ, 0x7f800000 ;  /* 0x7f800000ff057424 */ /* 0x002fc600078e00ff */
[----:B------:R-:W-:-:S04]  /*12840*/  IADD3 R3, P0, R0, UR12, RZ ;  /* 0x0000000c00037c10 */ /* 0x000fc8000ff1e0ff */
[----:B------:R-:W-:Y:S02]  /*12850*/  LEA.HI.X.SX32 R0, R0, UR6, 0x1, P0 ;  /* 0x0000000600007c11 */ /* 0x000fe400080f0eff */
[----:B------:R-:W-:-:S04]  /*12860*/  LEA R2, P0, R3, c[0x0][0x200], 0x2 ;  /* 0x0000800003027a11 */ /* 0x000fc800078010ff */
[----:B------:R-:W-:-:S05]  /*12870*/  LEA.HI.X R3, R3, c[0x0][0x204], R0, 0x2, P0 ;  /* 0x0000810003037a11 */ /* 0x000fca00000f1400 */
[----:B------:R-:W-:Y:S01]  /*12880*/  STG.E [R2.64], R5 ;  /* 0x0000000502007986 */ /* 0x000fe2000c101904 */
[----:B------:R-:W-:Y:S05]  /*12890*/  EXIT ;  /* 0x000000000000794d */ /* 0x000fea0003800000 */
.L_x_95:
        /* <DEDUP_REMOVED lines=14> */
.L_x_980:


//--------------------- .text._ZN5flash16flash_fwd_kernelI23Flash_fwd_kernel_traitsILi96ELi128ELi64ELi4ELb0ELb0EN7cutlass6half_tE19Flash_kernel_traitsILi96ELi128ELi64ELi4ES3_EELb0ELb1ELb0ELb1ELb0ELb0ELb0ELb0EEEvNS_16Flash_fwd_paramsE --------------------------
	.section	.text._ZN5flash16flash_fwd_kernelI23Flash_fwd_kernel_traitsILi96ELi128ELi64ELi4ELb0ELb0EN7cutlass6half_tE19Flash_kernel_traitsILi96ELi128ELi64ELi4ES3_EELb0ELb1ELb0ELb1ELb0ELb0ELb0ELb0EEEvNS_16Flash_fwd_paramsE,"ax",@progbits
	.sectioninfo	@"SHI_REGISTERS=255"
	.align	128
        .global         _ZN5flash16flash_fwd_kernelI23Flash_fwd_kernel_traitsILi96ELi128ELi64ELi4ELb0ELb0EN7cutlass6half_tE19Flash_kernel_traitsILi96ELi128ELi64ELi4ES3_EELb0ELb1ELb0ELb1ELb0ELb0ELb0ELb0EEEvNS_16Flash_fwd_paramsE
        .type           _ZN5flash16flash_fwd_kernelI23Flash_fwd_kernel_traitsILi96ELi128ELi64ELi4ELb0ELb0EN7cutlass6half_tE19Flash_kernel_traitsILi96ELi128ELi64ELi4ES3_EELb0ELb1ELb0ELb1ELb0ELb0ELb0ELb0EEEvNS_16Flash_fwd_paramsE,@function
        .size           _ZN5flash16flash_fwd_kernelI23Flash_fwd_kernel_traitsILi96ELi128ELi64ELi4ELb0ELb0EN7cutlass6half_tE19Flash_kernel_traitsILi96ELi128ELi64ELi4ES3_EELb0ELb1ELb0ELb1ELb0ELb0ELb0ELb0EEEvNS_16Flash_fwd_paramsE,(.L_x_981 - _ZN5flash16flash_fwd_kernelI23Flash_fwd_kernel_traitsILi96ELi128ELi64ELi4ELb0ELb0EN7cutlass6half_tE19Flash_kernel_traitsILi96ELi128ELi64ELi4ES3_EELb0ELb1ELb0ELb1ELb0ELb0ELb0ELb0EEEvNS_16Flash_fwd_paramsE)
        .other          _ZN5flash16flash_fwd_kernelI23Flash_fwd_kernel_traitsILi96ELi128ELi64ELi4ELb0ELb0EN7cutlass6half_tE19Flash_kernel_traitsILi96ELi128ELi64ELi4ES3_EELb0ELb1ELb0ELb1ELb0ELb0ELb0ELb0EEEvNS_16Flash_fwd_paramsE,@"STO_CUDA_ENTRY STV_DEFAULT"
_ZN5flash16flash_fwd_kernelI23Flash_fwd_kernel_traitsILi96ELi128ELi64ELi4ELb0ELb0EN7cutlass6half_tE19Flash_kernel_traitsILi96ELi128ELi64ELi4ES3_EELb0ELb1ELb0ELb1ELb0ELb0ELb0ELb0EEEvNS_16Flash_fwd_paramsE:
.text._ZN5flash16flash_fwd_kernelI23Flash_fwd_kernel_traitsILi96ELi128ELi64ELi4ELb0ELb0EN7cutlass6half_tE19Flash_kernel_traitsILi96ELi128ELi64ELi4ES3_EELb0ELb1ELb0ELb1ELb0ELb0ELb0ELb0EEEvNS_16Flash_fwd_paramsE:
        /* <DEDUP_REMOVED lines=55> */
.L_x_96:
[----:B------:R-:W-:Y:S02]  /*0370*/  ULDC UR6, c[0x0][0x218] ;  /* 0x0000860000067ab9 */ /* 0x000fe40000000800 */
.L_x_97:
        /* <DEDUP_REMOVED lines=43> */
[----:B------:R-:W-:Y:S02]  /*0630*/  @UP0 UIADD3 UR18, UR14, UR15, URZ ;  /* 0x0000000f0e120290 */ /* 0x000fe4000fffe03f */
[----:B------:R-:W-:Y:S02]  /*0640*/  @UP1 UIMAD UR13, UR9, UR5, UR17 ;  /* 0x00000005090d12a4 */ /* 0x000fe4000f8e0211 */
[----:B------:R-:W-:Y:S02]  /*0650*/  @!UP1 USHF.R.S32.HI UR17, URZ, 0x1f, UR24 ;  /* 0x0000001f3f119899 */ /* 0x000fe40008011418 */
[----:B------:R-:W-:Y:S02]  /*0660*/  ULDC.64 UR4, c[0x0][0x198] ;  /* 0x0000660000047ab9 */ /* 0x000fe40000000a00 */
[----:B------:R-:W-:-:S02]  /*0670*/  @!UP1 UIMAD UR17, UR17, UR6, URZ ;  /* 0x00000006111192a4 */ /* 0x000fc4000f8e023f */
[----:B------:R-:W-:Y:S02]  /*0680*/  @!UP1 UIMAD.WIDE.U32 UR28, UR24, UR6, URZ ;  /* 0x00000006181c92a5 */ /* 0x000fe4000f8e003f */
[----:B------:R-:W-:Y:S02]  /*0690*/  @UP0 UIMAD.WIDE.U32 UR22, UR18, UR4, URZ ;  /* 0x00000004121602a5 */ /* 0x000fe4000f8e003f */
[----:B------:R-:W-:Y:S02]  /*06a0*/  @!UP1 UIMAD UR17, UR24, UR7, UR17 ;  /* 0x00000007181192a4 */ /* 0x000fe4000f8e0211 */
[----:B------:R-:W-:Y:S02]  /*06b0*/  @UP0 UIMAD UR7, UR18, UR5, UR23 ;  /* 0x00000005120702a4 */ /* 0x000fe4000f8e0217 */
[----:B------:R-:W-:Y:S02]  /*06c0*/  @UP1 UMOV UR6, UR16 ;  /* 0x0000001000061c82 */ /* 0x000fe40008000000 */
[----:B------:R-:W-:-:S02]  /*06d0*/  USHF.R.S32.HI UR23, URZ, 0x1f, UR26 ;  /* 0x0000001f3f177899 */ /* 0x000fc4000801141a */
[----:B------:R-:W-:Y:S02]  /*06e0*/  @!UP1 UIADD3 UR13, UR29, UR17, URZ ;  /* 0x000000111d0d9290 */ /* 0x000fe4000fffe03f */
[----:B------:R-:W-:Y:S01]  /*06f0*/  @!UP1 UMOV UR6, UR28 ;  /* 0x0000001c00069c82 */ /* 0x000fe20008000000 */
        /* <DEDUP_REMOVED lines=8> */
[----:B------:R-:W-:Y:S02]  /*0780*/  UIMAD UR7, UR7, UR4, URZ ;  /* 0x00000004070772a4 */ /* 0x000fe4000f8e023f */
[----:B------:R-:W-:Y:S02]  /*0790*/  UIADD3 UR17, UR19, UR16, URZ ;  /* 0x0000001013117290 */ /* 0x000fe4000fffe03f */
[----:B------:R-:W-:Y:S02]  /*07a0*/  UIMAD UR7, UR24, UR5, UR7 ;  /* 0x00000005180772a4 */ /* 0x000fe4000f8e0207 */
[----:B------:R-:W-:-:S02]  /*07b0*/  UMOV UR16, UR18 ;  /* 0x0000001200107c82 */ /* 0x000fc40008000000 */
[----:B------:R-:W-:-:S04]  /*07c0*/  UIMAD.WIDE.U32 UR4, UR24, UR4, UR16 ;  /* 0x00000004180472a5 */ /* 0x000fc8000f8e0010 */
[----:B------:R-:W-:-:S03]  /*07d0*/  UIADD3 UR7, UR5, UR7, URZ ;  /* 0x0000000705077290 */ /* 0x000fc6000fffe03f */
[----:B------:R-:W-:Y:S02]  /*07e0*/  UMOV UR22, UR4 ;  /* 0x0000000400167c82 */ /* 0x000fe40008000000 */
.L_x_99:
        /* <DEDUP_REMOVED lines=11> */
[----:B-1----:R-:W-:Y:S02]  /*08a0*/  IABS R0, R0 ;  /* 0x0000000000007213 */ /* 0x002fe40000000000 */
[----:B--2---:R-:W-:-:S05]  /*08b0*/  IADD3 R6, R6, 0xffffffe, RZ ;  /* 0x0ffffffe06067810 */ /* 0x004fca0007ffe0ff */
        /* <DEDUP_REMOVED lines=29> */
.L_x_100:
[----:B------:R-:W-:Y:S01]  /*0a90*/  SHF.R.S32.HI R5, RZ, 0x1f, R2 ;  /* 0x0000001fff057819 */ /* 0x000fe20000011402 */
[----:B------:R-:W1:Y:S01]  /*0aa0*/  S2R R18, SR_CTAID.Z ;  /* 0x0000000000127919 */ /* 0x000e620000002700 */
[----:B------:R-:W-:Y:S01]  /*0ab0*/  UIADD3 UR5, -UR25, UR12, URZ ;  /* 0x0000000c19057290 */ /* 0x000fe2000fffe13f */
[----:B------:R-:W-:Y:S01]  /*0ac0*/  SHF.R.S32.HI R241, RZ, 0x1f, R234 ;  /* 0x0000001ffff17819 */ /* 0x000fe200000114ea */
[----:B------:R-:W-:Y:S01]  /*0ad0*/  IMAD.MOV.U32 R4, RZ, RZ, 0x10 ;  /* 0x00000010ff047424 */ /* 0x000fe200078e00ff */
[CC--:B------:R-:W-:Y:S01]  /*0ae0*/  LEA.HI R15, R5.reuse, R2.reuse, RZ, 0x2 ;  /* 0x00000002050f7211 */ /* 0x0c0fe200078f10ff */
[----:B------:R-:W-:Y:S01]  /*0af0*/  IMAD.U32 R23, RZ, RZ, UR10 ;  /* 0x0000000aff177e24 */ /* 0x000fe2000f8e00ff */
[-C--:B------:R-:W-:Y:S01]  /*0b00*/  LEA.HI R12, R5, R2.reuse, RZ, 0x3 ;  /* 0x00000002050c7211 */ /* 0x080fe200078f18ff */
[----:B------:R-:W-:Y:S01]  /*0b10*/  IMAD R227, R241, c[0x0][0x1b0], RZ ;  /* 0x00006c00f1e37a24 */ /* 0x000fe200078e02ff */
[----:B------:R-:W-:Y:S01]  /*0b20*/  LOP3.LUT R3, R15, 0xfffffffc, RZ, 0xc0, !PT ;  /* 0xfffffffc0f037812 */ /* 0x000fe200078ec0ff */
[----:B------:R-:W-:Y:S01]  /*0b30*/  IMAD R241, R241, c[0x0][0x1b8], RZ ;  /* 0x00006e00f1f17a24 */ /* 0x000fe200078e02ff */
[----:B------:R-:W-:Y:S01]  /*0b40*/  SHF.R.S32.HI R7, RZ, 0x3, R12 ;  /* 0x00000003ff077819 */ /* 0x000fe2000001140c */
[----:B------:R-:W-:Y:S01]  /*0b50*/  IMAD R227, R234, c[0x0][0x1b4], R227 ;  /* 0x00006d00eae37a24 */ /* 0x000fe200078e02e3 */
[----:B------:R-:W-:Y:S01]  /*0b60*/  LEA.HI R11, R5, R2, RZ, 0x4 ;  /* 0x00000002050b7211 */ /* 0x000fe200078f20ff */
[----:B------:R-:W-:Y:S01]  /*0b70*/  IMAD.IADD R228, R2, 0x1, -R3 ;  /* 0x0000000102e47824 */ /* 0x000fe200078e0a03 */
[----:B------:R-:W-:Y:S01]  /*0b80*/  SHF.R.S32.HI R16, RZ, 0x2, R15 ;  /* 0x00000002ff107819 */ /* 0x000fe2000001140f */
[----:B------:R-:W-:Y:S01]  /*0b90*/  IMAD.SHL.U32 R19, R7, 0x40, RZ ;  /* 0x0000004007137824 */ /* 0x000fe200078e00ff */
[----:B------:R-:W-:Y:S01]  /*0ba0*/  LOP3.LUT R3, R11, 0xfffffff0, RZ, 0xc0, !PT ;  /* 0xfffffff00b037812 */ /* 0x000fe200078ec0ff */
[----:B------:R-:W-:Y:S01]  /*0bb0*/  IMAD.SHL.U32 R228, R228, 0x8, RZ ;  /* 0x00000008e4e47824 */ /* 0x000fe200078e00ff */
[----:B------:R-:W-:Y:S01]  /*0bc0*/  LEA.HI R15, R15, R16, RZ, 0x1 ;  /* 0x000000100f0f7211 */ /* 0x000fe200078f08ff */
[----:B------:R-:W-:Y:S01]  /*0bd0*/  IMAD R241, R234, c[0x0][0x1bc], R241 ;  /* 0x00006f00eaf17a24 */ /* 0x000fe200078e02f1 */
[----:B------:R-:W-:Y:S01]  /*0be0*/  LOP3.LUT R19, R19, 0xc0, RZ, 0xc0, !PT ;  /* 0x000000c013137812 */ /* 0x000fe200078ec0ff */
[----:B------:R-:W-:Y:S01]  /*0bf0*/  IMAD.IADD R10, R2, 0x1, -R3 ;  /* 0x00000001020a7824 */ /* 0x000fe200078e0a03 */
[----:B------:R-:W-:Y:S01]  /*0c00*/  LEA.HI R5, R5, R2, RZ, 0x5 ;  /* 0x0000000205057211 */ /* 0x000fe200078f28ff */
[----:B------:R-:W-:Y:S01]  /*0c10*/  BSSY B0, `(.L_x_101) ;  /* 0x0000050000007945 */ /* 0x000fe20003800000 */
[----:B------:R-:W-:-:S02]  /*0c20*/  LOP3.LUT R0, R19, 0x18, R228, 0xf8, !PT ;  /* 0x0000001813007812 */ /* 0x000fc400078ef8e4 */
[----:B------:R-:W-:Y:S02]  /*0c30*/  SHF.R.U32.HI R19, RZ, 0x3, R19 ;  /* 0x00000003ff137819 */ /* 0x000fe40000011613 */
[----:B------:R-:W-:Y:S02]  /*0c40*/  LEA.HI R9, R10, R10, RZ, 0x1 ;  /* 0x0000000a0a097211 */ /* 0x000fe400078f08ff */
[----:B------:R-:W-:Y:S02]  /*0c50*/  LOP3.LUT R19, R0, R19, RZ, 0x3c, !PT ;  /* 0x0000001300137212 */ /* 0x000fe400078e3cff */
[----:B------:R-:W-:Y:S02]  /*0c60*/  LOP3.LUT R15, R15, 0x7fffffe, RZ, 0xc0, !PT ;  /* 0x07fffffe0f0f7812 */ /* 0x000fe400078ec0ff */
[--C-:B------:R-:W-:Y:S02]  /*0c70*/  SHF.R.S32.HI R0, RZ, 0x1, R9.reuse ;  /* 0x00000001ff007819 */ /* 0x100fe40000011409 */
[----:B------:R-:W-:Y:S01]  /*0c80*/  SHF.R.S32.HI R3, RZ, 0x1f, R9 ;  /* 0x0000001fff037819 */ /* 0x000fe20000011409 */
[----:B------:R-:W-:Y:S01]  /*0c90*/  IMAD.IADD R15, R16, 0x1, -R15 ;  /* 0x00000001100f7824 */ /* 0x000fe200078e0a0f */
[----:B------:R-:W-:-:S02]  /*0ca0*/  SHF.R.S32.HI R6, RZ, 0x5, R5 ;  /* 0x00000005ff067819 */ /* 0x000fc40000011405 */
[----:B------:R-:W-:Y:S02]  /*0cb0*/  LEA.HI R3, R3, R0, RZ, 0x2 ;  /* 0x0000000003037211 */ /* 0x000fe400078f10ff */
[----:B------:R-:W-:Y:S01]  /*0cc0*/  SHF.R.S32.HI R17, RZ, 0x1f, R16 ;  /* 0x0000001fff117819 */ /* 0x000fe20000011410 */
[----:B------:R-:W-:Y:S01]  /*0cd0*/  IMAD R220, R6, 0x8, R15 ;  /* 0x0000000806dc7824 */ /* 0x000fe200078e020f */
[--C-:B------:R-:W-:Y:S02]  /*0ce0*/  SHF.R.S32.HI R229, RZ, 0x1f, R228.reuse ;  /* 0x0000001fffe57819 */ /* 0x100fe400000114e4 */
[----:B------:R-:W-:Y:S01]  /*0cf0*/  IADD3 R20, P0, R228, UR6, RZ ;  /* 0x00000006e4147c10 */ /* 0x000fe2000ff1e0ff */
[----:B------:R-:W-:Y:S01]  /*0d00*/  IMAD R13, R17, c[0x0][0x198], RZ ;  /* 0x00006600110d7a24 */ /* 0x000fe200078e02ff */
[----:B------:R-:W-:Y:S01]  /*0d10*/  LOP3.LUT R3, R3, 0xfffffffc, RZ, 0xc0, !PT ;  /* 0xfffffffc03037812 */ /* 0x000fe200078ec0ff */
[----:B------:R-:W-:Y:S01]  /*0d20*/  IMAD.WIDE.U32 R14, R16, c[0x0][0x198], R228 ;  /* 0x00006600100e7a25 */ /* 0x000fe200078e00e4 */
[----:B------:R-:W-:-:S02]  /*0d30*/  IADD3.X R21, R229, UR13, RZ, P0, !PT ;  /* 0x0000000de5157c10 */ /* 0x000fc400087fe4ff */
[----:B------:R-:W-:Y:S01]  /*0d40*/  LOP3.LUT R5, R5, 0xffffffe0, RZ, 0xc0, !PT ;  /* 0xffffffe005057812 */ /* 0x000fe200078ec0ff */
[----:B------:R-:W-:Y:S01]  /*0d50*/  IMAD.IADD R3, R0, 0x1, -R3 ;  /* 0x0000000100037824 */ /* 0x000fe200078e0a03 */
[----:B------:R-:W-:Y:S01]  /*0d60*/  IADD3 R224, P0, R14, UR22, RZ ;  /* 0x000000160ee07c10 */ /* 0x000fe2000ff1e0ff */
[----:B------:R-:W-:Y:S01]  /*0d70*/  IMAD.U32 R220, R220, 0x20, R19 ;  /* 0x00000020dcdc7824 */ /* 0x000fe200078e0013 */
[----:B------:R-:W-:Y:S01]  /*0d80*/  IADD3 R222, R228, 0x20, RZ ;  /* 0x00000020e4de7810 */ /* 0x000fe20007ffe0ff */
[----:B------:R-:W-:Y:S01]  /*0d90*/  IMAD R0, R16, c[0x0][0x19c], R13 ;  /* 0x0000670010007a24 */ /* 0x000fe200078e020d */
[----:B------:R-:W-:Y:S01]  /*0da0*/  LOP3.LUT P1, RZ, R3, 0x2, RZ, 0xc0, !PT ;  /* 0x0000000203ff7812 */ /* 0x000fe2000782c0ff */
[----:B-1----:R-:W-:Y:S01]  /*0db0*/  IMAD.WIDE.U32 R18, R18, c[0x0][0x1a8], R20 ;  /* 0x00006a0012127a25 */ /* 0x002fe200078e0014 */
[----:B------:R-:W-:Y:S02]  /*0dc0*/  IADD3 R221, R228, 0x40, RZ ;  /* 0x00000040e4dd7810 */ /* 0x000fe40007ffe0ff */
[----:B------:R-:W-:Y:S01]  /*0dd0*/  IADD3.X R225, R15, UR7, R0, P0, !PT ;  /* 0x000000070fe17c10 */ /* 0x000fe200087fe400 */
[----:B------:R-:W-:Y:S01]  /*0de0*/  IMAD R13, R17, c[0x0][0x1a0], RZ ;  /* 0x00006800110d7a24 */ /* 0x000fe200078e02ff */
[----:B------:R-:W-:Y:S01]  /*0df0*/  ULDC.64 UR6, c[0x0][0x1a8] ;  /* 0x00006a0000067ab9 */ /* 0x000fe20000000a00 */
[----:B------:R-:W-:Y:S01]  /*0e00*/  IMAD.WIDE.U32 R20, R16, c[0x0][0x1a0], R228 ;  /* 0x0000680010147a25 */ /* 0x000fe200078e00e4 */
[----:B------:R-:W-:-:S03]  /*0e10*/  UIMAD UR6, UR23, UR6, URZ ;  /* 0x00000006170672a4 */ /* 0x000fc6000f8e023f */
[----:B------:R-:W-:Y:S01]  /*0e20*/  IMAD R0, R16, c[0x0][0x1a4], R13 ;  /* 0x0000690010007a24 */ /* 0x000fe200078e020d */
[----:B------:R-:W-:Y:S01]  /*0e30*/  IADD3 R14, P0, R20, UR16, RZ ;  /* 0x00000010140e7c10 */ /* 0x000fe2000ff1e0ff */
[----:B------:R-:W-:Y:S01]  /*0e40*/  UIMAD UR6, UR26, UR7, UR6 ;  /* 0x000000071a0672a4 */ /* 0x000fe2000f8e0206 */
[----:B------:R-:W-:Y:S02]  /*0e50*/  IMAD.WIDE.U32 R224, R234, c[0x0][0x1b0], R224 ;  /* 0x00006c00eae07a25 */ /* 0x000fe400078e00e0 */
[----:B------:R-:W-:Y:S02]  /*0e60*/  IADD3.X R15, R21, UR4, R0, P0, !PT ;  /* 0x00000004150f7c10 */ /* 0x000fe400087fe400 */
[----:B------:R-:W-:Y:S01]  /*0e70*/  ISETP.GE.AND P0, PT, R16, UR5, PT ;  /* 0x0000000510007c0c */ /* 0x000fe2000bf06270 */
[----:B------:R-:W-:Y:S01]  /*0e80*/  IMAD.WIDE R22, R23, 0x80, R16 ;  /* 0x0000008017167825 */ /* 0x000fe200078e0210 */
[----:B------:R-:W-:Y:S02]  /*0e90*/  IADD3 R21, R19, UR6, RZ ;  /* 0x0000000613157c10 */ /* 0x000fe4000fffe0ff */
[----:B------:R-:W-:Y:S01]  /*0ea0*/  SEL R0, R4, 0xfffffff0, !P1 ;  /* 0xfffffff004007807 */ /* 0x000fe20004800000 */
[----:B------:R-:W-:-:S04]  /*0eb0*/  IMAD.WIDE.U32 R234, R234, c[0x0][0x1b8], R14 ;  /* 0x00006e00eaea7a25 */ /* 0x000fc800078e000e */
        /* <DEDUP_REMOVED lines=37> */
.L_x_102:
[----:B------:R-:W-:Y:S05]  /*1110*/  BSYNC B0 ;  /* 0x0000000000007941 */ /* 0x000fea0003800000 */
.L_x_101:
        /* <DEDUP_REMOVED lines=37> */
.L_x_104:
[----:B------:R-:W-:Y:S05]  /*1370*/  BSYNC B0 ;  /* 0x0000000000007941 */ /* 0x000fea0003800000 */
.L_x_103:
        /* <DEDUP_REMOVED lines=37> */
.L_x_106:
[----:B------:R-:W-:Y:S05]  /*15d0*/  BSYNC B0 ;  /* 0x0000000000007941 */ /* 0x000fea0003800000 */
.L_x_105:
        /* <DEDUP_REMOVED lines=8> */
[----:B------:R-:W-:Y:S01]  /*1660*/  IADD3 R13, P0, R22, 0x60, RZ ;  /* 0x00000060160d7810 */ /* 0x000fe20007f1e0ff */
[----:B------:R-:W-:Y:S01]  /*1670*/  IMAD.MOV.U32 R19, RZ, RZ, R21 ;  /* 0x000000ffff137224 */ /* 0x000fe200078e0015 */
[----:B------:R-:W-:Y:S02]  /*1680*/  ISETP.GE.AND P3, PT, R228, c[0x0][0x220], PT ;  /* 0x00008800e4007a0c */ /* 0x000fe40003f66270 */
[----:B------:R-:W-:Y:S01]  /*1690*/  ISETP.GE.AND P2, PT, R222, c[0x0][0x220], PT ;  /* 0x00008800de007a0c */ /* 0x000fe20003f46270 */
[----:B-1----:R-:W-:Y:S01]  /*16a0*/  IMAD.X R14, RZ, RZ, R23, P0 ;  /* 0x000000ffff0e7224 */ /* 0x002fe200000e0617 */
        /* <DEDUP_REMOVED lines=27> */
.L_x_108:
[----:B------:R-:W-:Y:S05]  /*1860*/  BSYNC B0 ;  /* 0x0000000000007941 */ /* 0x000fea0003800000 */
.L_x_107:
        /* <DEDUP_REMOVED lines=39> */
.L_x_110:
[----:B------:R-:W-:Y:S05]  /*1ae0*/  BSYNC B0 ;  /* 0x0000000000007941 */ /* 0x000fea0003800000 */
.L_x_109:
[----:B------:R-:W-:Y:S01]  /*1af0*/  ISETP.GE.AND P0, PT, R5, UR13, PT ;  /* 0x0000000d05007c0c */ /* 0x000fe2000bf06270 */
[----:B------:R-:W-:Y:S01]  /*1b00*/  UMOV UR15, 0x5 ;  /* 0x00000005000f7882 */ /* 0x000fe20000000000 */
[----:B------:R-:W-:Y:S01]  /*1b10*/  BSSY B0, `(.L_x_111) ;  /* 0x0000020000007945 */ /* 0x000fe20003800000 */
[----:B------:R-:W-:Y:S02]  /*1b20*/  ULDC UR22, c[0x0][0x19c] ;  /* 0x0000670000167ab9 */ /* 0x000fe40000000800 */
[----:B------:R-:W-:Y:S02]  /*1b30*/  USHF.L.U32 UR18, UR6, 0x5, URZ ;  /* 0x0000000506127899 */ /* 0x000fe4000800063f */
[----:B------:R-:W-:-:S06]  /*1b40*/  USHF.L.U64.HI UR22, UR6, UR15, UR22 ;  /* 0x0000000f06167299 */ /* 0x000fcc0008010216 */
[----:B------:R-:W-:Y:S05]  /*1b50*/  @P0 BRA `(.L_x_112) ;  /* 0x000001b000000947 */ /* 0x000fea0003800000 */
        /* <DEDUP_REMOVED lines=27> */
.L_x_112:
[----:B------:R-:W-:Y:S05]  /*1d10*/  BSYNC B0 ;  /* 0x0000000000007941 */ /* 0x000fea0003800000 */
.L_x_111:
[----:B------:R-:W-:Y:S01]  /*1d20*/  ULDC.64 UR6, c[0x0][0x318] ;  /* 0x0000c60000067ab9 */ /* 0x000fe20000000a00 */
[----:B------:R-:W0:Y:S01]  /*1d30*/  LDGDEPBAR ;  /* 0x00000000000079af */ /* 0x000e220000000000 */
[----:B------:R-:W-:-:S04]  /*1d40*/  UISETP.NE.U32.AND UP1, UPT, URZ, UR6, UPT ;  /* 0x000000063f00728c */ /* 0x000fc8000bf25070 */
[----:B------:R-:W-:-:S03]  /*1d50*/  UISETP.NE.AND.EX UP1, UPT, URZ, UR7, UPT, UP1 ;  /* 0x000000073f00728c */ /* 0x000fc6000bf25310 */
[----:B------:R-:W-:-:S03]  /*1d60*/  ULDC.64 UR6, c[0x0][0x320] ;  /* 0x0000c80000067ab9 */ /* 0x000fc60000000a00 */
[----:B------:R-:W-:-:S05]  /*1d70*/  PLOP3.LUT P0, PT, PT, PT, UP1, 0x80, 0x0 ;  /* 0x000000000000781c */ /* 0x000fca0003f0f018 */
[----:B------:R-:W-:Y:S02]  /*1d80*/  @UP1 USHF.R.S32.HI UR27, URZ, 0x1f, UR24 ;  /* 0x0000001f3f1b1899 */ /* 0x000fe40008011418 */
[----:B------:R-:W-:Y:S02]  /*1d90*/  @UP1 UMOV UR28, UR26 ;  /* 0x0000001a001c1c82 */ /* 0x000fe40008000000 */
[----:B------:R-:W-:Y:S02]  /*1da0*/  @UP1 UIMAD UR27, UR27, UR6, URZ ;  /* 0x000000061b1b12a4 */ /* 0x000fe4000f8e023f */
[----:B------:R-:W-:Y:S02]  /*1db0*/  @UP1 UMOV UR29, UR23 ;  /* 0x00000017001d1c82 */ /* 0x000fe40008000000 */
[----:B------:R-:W-:Y:S01]  /*1dc0*/  @UP1 UIMAD.WIDE.U32 UR28, UR24, UR6, UR28 ;  /* 0x00000006181c12a5 */ /* 0x000fe2000f8e001c */
[----:B------:R-:W-:Y:S01]  /*1dd0*/  ISETP.GE.AND P1, PT, R16, UR13, PT ;  /* 0x0000000d10007c0c */ /* 0x000fe2000bf26270 */
[----:B------:R-:W-:Y:S01]  /*1de0*/  @UP1 UIMAD UR7, UR24, UR7, UR27 ;  /* 0x00000007180712a4 */ /* 0x000fe2000f8e021b */
[----:B------:R-:W-:-:S04]  /*1df0*/  DEPBAR.LE SB0, 0x0 ;  /* 0x000080000000791a */ /* 0x000fc80000000000 */
[----:B------:R-:W-:Y:S02]  /*1e00*/  ULDC UR6, c[0x0][0x318] ;  /* 0x0000c60000067ab9 */ /* 0x000fe40000000800 */
[----:B------:R-:W-:Y:S02]  /*1e10*/  @UP1 ULEA UR26, UP0, UR28, UR6, 0x2 ;  /* 0x000000061c1a1291 */ /* 0x000fe4000f80103f */
[----:B------:R-:W-:Y:S02]  /*1e20*/  @UP1 UIADD3 UR7, UR29, UR7, URZ ;  /* 0x000000071d071290 */ /* 0x000fe4000fffe03f */
[----:B------:R-:W-:Y:S02]  /*1e30*/  ULDC UR6, c[0x0][0x31c] ;  /* 0x0000c70000067ab9 */ /* 0x000fe40000000800 */
[----:B------:R-:W-:Y:S01]  /*1e40*/  @UP1 ULEA.HI.X UR27, UR28, UR6, UR7, 0x2, UP0 ;  /* 0x000000061c1b1291 */ /* 0x000fe200080f1407 */
[----:B-1----:R-:W-:Y:S01]  /*1e50*/  IMAD.U32 R18, RZ, RZ, UR26 ;  /* 0x0000001aff127e24 */ /* 0x002fe2000f8e00ff */
[----:B------:R-:W1:Y:S01]  /*1e60*/  @P0 MUFU.RCP R14, c[0x0][0x238] ;  /* 0x00008e00000e0b08 */ /* 0x000e620000001000 */
[----:B------:R-:W-:Y:S01]  /*1e70*/  SHF.R.S32.HI R16, RZ, 0x4, R11 ;  /* 0x00000004ff107819 */ /* 0x000fe2000001140b */
[----:B------:R-:W-:-:S02]  /*1e80*/  ULDC.64 UR6, c[0x0][0x1a0] ;  /* 0x0000680000067ab9 */ /* 0x000fc40000000a00 */
[----:B------:R-:W-:-:S05]  /*1e90*/  IMAD.U32 R19, RZ, RZ, UR27 ;  /* 0x0000001bff137e24 */ /* 0x000fca000f8e00ff */
[----:B------:R2:W1:Y:S01]  /*1ea0*/  @P0 LDG.E R13, [R18.64] ;  /* 0x00000014120d0981 */ /* 0x000462000c1e1900 */
[----:B------:R-:W-:Y:S01]  /*1eb0*/  SHF.R.S32.HI R15, RZ, 0x1f, R10 ;  /* 0x0000001fff0f7819 */ /* 0x000fe2000001140a */
[----:B------:R-:W-:Y:S01]  /*1ec0*/  USHF.L.U32 UR24, UR6, 0x6, URZ ;  /* 0x0000000606187899 */ /* 0x000fe2000800063f */
[----:B------:R-:W-:Y:S01]  /*1ed0*/  LOP3.LUT R21, R12, 0xfffffff8, RZ, 0xc0, !PT ;  /* 0xfffffff80c157812 */ /* 0x000fe200078ec0ff */
[----:B------:R-:W-:Y:S01]  /*1ee0*/  BAR.SYNC.DEFER_BLOCKING 0x0 ;  /* 0x0000000000007b1d */ /* 0x000fe20000010000 */
[----:B------:R-:W-:Y:S01]  /*1ef0*/  SHF.R.S32.HI R17, RZ, 0x1f, R8 ;  /* 0x0000001fff117819 */ /* 0x000fe20000011408 */
[----:B------:R-:W-:Y:S01]  /*1f00*/  USHF.L.U64.HI UR23, UR6, UR4, UR7 ;  /* 0x0000000406177299 */ /* 0x000fe20008010207 */
[----:B------:R-:W-:Y:S01]  /*1f10*/  LEA.HI R12, R11, R16, RZ, 0x1 ;  /* 0x000000100b0c7211 */ /* 0x000fe200078f08ff */
[----:B------:R-:W-:Y:S01]  /*1f20*/  IMAD.IADD R21, R2, 0x1, -R21 ;  /* 0x0000000102157824 */ /* 0x000fe200078e0a15 */
[----:B------:R-:W-:Y:S01]  /*1f30*/  LEA.HI R11, R15, R10, RZ, 0x3 ;  /* 0x0000000a0f0b7211 */ /* 0x000fe200078f18ff */
[----:B------:R-:W-:Y:S01]  /*1f40*/  IMAD.SHL.U32 R215, R7, 0x8, RZ ;  /* 0x0000000807d77824 */ /* 0x000fe200078e00ff */
[----:B------:R-:W-:Y:S01]  /*1f50*/  LEA.HI R17, R17, R8, RZ, 0x2 ;  /* 0x0000000811117211 */ /* 0x000fe200078f10ff */
[----:B------:R-:W-:Y:S01]  /*1f60*/  UIMAD UR4, UR23, UR14, URZ ;  /* 0x0000000e170472a4 */ /* 0x000fe2000f8e023f */
[----:B------:R-:W-:Y:S01]  /*1f70*/  LOP3.LUT R9, R9, 0x7fffffe, RZ, 0xc0, !PT ;  /* 0x07fffffe09097812 */ /* 0x000fe200078ec0ff */
[----:B------:R-:W-:Y:S01]  /*1f80*/  IMAD.SHL.U32 R11, R11, 0x20, RZ ;  /* 0x000000200b0b7824 */ /* 0x000fe200078e00ff */
[----:B------:R-:W-:Y:S01]  /*1f90*/  LOP3.LUT R15, R12, 0xfffffffe, RZ, 0xc0, !PT ;  /* 0xfffffffe0c0f7812 */ /* 0x000fe200078ec0ff */
[----:B------:R-:W-:Y:S01]  /*1fa0*/  IMAD.U32 R217, RZ, RZ, UR24 ;  /* 0x00000018ffd97e24 */ /* 0x000fe2000f8e00ff */
[----:B------:R-:W-:Y:S01]  /*1fb0*/  LEA R12, R6, UR25, 0x4 ;  /* 0x00000019060c7c11 */ /* 0x000fe2000f8e20ff */
[----:B------:R-:W-:Y:S01]  /*1fc0*/  IMAD.IADD R9, R10, 0x1, -R9 ;  /* 0x000000010a097824 */ /* 0x000fe200078e0a09 */
[----:B------:R-:W-:Y:S01]  /*1fd0*/  SHF.R.S32.HI R17, RZ, 0x2, R17 ;  /* 0x00000002ff117819 */ /* 0x000fe20000011411 */
[----:B------:R-:W-:Y:S01]  /*1fe0*/  IMAD.IADD R15, R16, 0x1, -R15 ;  /* 0x00000001100f7824 */ /* 0x000fe200078e0a0f */
[----:B------:R-:W-:Y:S01]  /*1ff0*/  LOP3.LUT R11, R11, 0xffffff00, RZ, 0xc0, !PT ;  /* 0xffffff000b0b7812 */ /* 0x000fe200078ec0ff */
[----:B------:R-:W-:Y:S01]  /*2000*/  IMAD.MOV.U32 R240, RZ, RZ, R234 ;  /* 0x000000fffff07224 */ /* 0x000fe200078e00ea */
[----:B------:R-:W-:Y:S01]  /*2010*/  IADD3 R17, R12, 0x1, R17 ;  /* 0x000000010c117810 */ /* 0x000fe20007ffe011 */
[----:B------:R-:W-:Y:S01]  /*2020*/  IMAD.U32 R12, RZ, RZ, UR11 ;  /* 0x0000000bff0c7e24 */ /* 0x000fe2000f8e00ff */
[----:B--2---:R-:W-:Y:S01]  /*2030*/  SHF.R.S32.HI R19, RZ, 0x1f, R6 ;  /* 0x0000001fff137819 */ /* 0x004fe20000011406 */
[--C-:B------:R-:W-:Y:S01]  /*2040*/  IMAD R16, R6, 0x200, R11.reuse ;  /* 0x0000020006107824 */ /* 0x100fe200078e020b */
[----:B------:R-:W-:Y:S01]  /*2050*/  LEA.HI R10, R21, R21, RZ, 0x1 ;  /* 0x00000015150a7211 */ /* 0x000fe200078f08ff */
[----:B------:R2:W-:Y:S01]  /*2060*/  @P1 STS [R220+0x9000], RZ ;  /* 0x009000ffdc001388 */ /* 0x0005e20000000800 */
[----:B------:R-:W-:Y:S01]  /*2070*/  LEA.HI R19, R19, R6, RZ, 0x2 ;  /* 0x0000000613137211 */ /* 0x000fe200078f10ff */
[----:B------:R-:W-:Y:S01]  /*2080*/  UIMAD UR19, UR19, UR24, UR4 ;  /* 0x00000018131372a4 */ /* 0x000fe2000f8e0204 */
[----:B------:R-:W-:Y:S01]  /*2090*/  LOP3.LUT R8, R10, 0x7fffffe, RZ, 0xc0, !PT ;  /* 0x07fffffe0a087812 */ /* 0x000fe200078ec0ff */
[----:B------:R2:W-:Y:S01]  /*20a0*/  @P1 STS [R220+0x9004], RZ ;  /* 0x009004ffdc001388 */ /* 0x0005e20000000800 */
[----:B------:R-:W-:Y:S01]  /*20b0*/  LOP3.LUT R19, R19, 0xfffffffc, RZ, 0xc0, !PT ;  /* 0xfffffffc13137812 */ /* 0x000fe200078ec0ff */
[----:B------:R-:W-:Y:S01]  /*20c0*/  IMAD R11, R9, 0x20, R11 ;  /* 0x00000020090b7824 */ /* 0x000fe200078e020b */
[----:B------:R-:W-:Y:S01]  /*20d0*/  SHF.R.S32.HI R10, RZ, 0x1, R10 ;  /* 0x00000001ff0a7819 */ /* 0x000fe2000001140a */
[----:B------:R2:W-:Y:S01]  /*20e0*/  @P1 STS.64 [R220+0x9008], RZ ;  /* 0x009008ffdc001388 */ /* 0x0005e20000000a00 */
[----:B------:R-:W-:Y:S01]  /*20f0*/  IMAD.IADD R8, R21, 0x1, -R8 ;  /* 0x0000000115087824 */ /* 0x000fe200078e0a08 */
[----:B------:R-:W-:Y:S01]  /*2100*/  UMOV UR4, URZ ;  /* 0x0000003f00047c82 */ /* 0x000fe20008000000 */
[----:B------:R-:W-:Y:S01]  /*2110*/  IMAD.IADD R218, R6, 0x1, -R19 ;  /* 0x0000000106da7824 */ /* 0x000fe200078e0a13 */
[----:B------:R-:W-:Y:S01]  /*2120*/  IADD3 R6, R12, -UR12, R17 ;  /* 0x8000000c0c067c10 */ /* 0x000fe2000fffe011 */
[----:B------:R-:W-:Y:S01]  /*2130*/  IMAD.SHL.U32 R12, R3, 0x40, RZ ;  /* 0x00000040030c7824 */ /* 0x000fe200078e00ff */
[----:B------:R2:W-:Y:S01]  /*2140*/  @P1 STS.128 [R220+0xa000], RZ ;  /* 0x00a000ffdc001388 */ /* 0x0005e20000000c00 */
[----:B------:R-:W-:Y:S01]  /*2150*/  IMAD.SHL.U32 R3, R15, 0x8, RZ ;  /* 0x000000080f037824 */ /* 0x000fe200078e00ff */
[----:B------:R-:W-:Y:S01]  /*2160*/  BSSY B0, `(.L_x_113) ;  /* 0x0000036000007945 */ /* 0x000fe20003800000 */
[----:B------:R-:W-:Y:S01]  /*2170*/  IMAD R16, R9, 0x20, R16 ;  /* 0x0000002009107824 */ /* 0x000fe200078e0210 */
[----:B------:R2:W-:Y:S01]  /*2180*/  @P1 STS.128 [R220+0xb000], RZ ;  /* 0x00b000ffdc001388 */ /* 0x0005e20000000c00 */
[----:B------:R-:W-:Y:S01]  /*2190*/  LOP3.LUT R12, R12, 0xc0, RZ, 0xc0, !PT ;  /* 0x000000c00c0c7812 */ /* 0x000fe200078ec0ff */
[----:B------:R-:W-:-:S02]  /*21a0*/  IMAD.SHL.U32 R219, R2, 0x2, RZ ;  /* 0x0000000202db7824 */ /* 0x000fc400078e00ff */
[----:B------:R-:W-:Y:S01]  /*21b0*/  IMAD R8, R15, 0x8, R8 ;  /* 0x000000080f087824 */ /* 0x000fe200078e0208 */
[----:B------:R-:W-:Y:S02]  /*21c0*/  LOP3.LUT R3, R12, 0x8, R3, 0xf8, !PT ;  /* 0x000000080c037812 */ /* 0x000fe400078ef803 */
[----:B------:R-:W-:Y:S02]  /*21d0*/  SHF.R.U32.HI R12, RZ, 0x3, R12 ;  /* 0x00000003ff0c7819 */ /* 0x000fe4000001160c */
[----:B------:R-:W-:Y:S02]  /*21e0*/  LOP3.LUT R219, R219, 0x6, RZ, 0xc0, !PT ;  /* 0x00000006dbdb7812 */ /* 0x000fe400078ec0ff */
[----:B------:R-:W-:-:S05]  /*21f0*/  LOP3.LUT R3, R3, R12, RZ, 0x3c, !PT ;  /* 0x0000000c03037212 */ /* 0x000fca00078e3cff */
[C---:B------:R-:W-:Y:S02]  /*2200*/  IMAD.IADD R216, R3.reuse, 0x1, R16 ;  /* 0x0000000103d87824 */ /* 0x040fe400078e0210 */
[----:B------:R-:W-:Y:S01]  /*2210*/  IMAD.IADD R2, R3, 0x1, R11 ;  /* 0x0000000103027824 */ /* 0x000fe200078e020b */
[----:B------:R-:W-:Y:S01]  /*2220*/  IADD3 R3, R6, c[0x0][0x2e8], RZ ;  /* 0x0000ba0006037a10 */ /* 0x000fe20007ffe0ff */
[----:B-1----:R-:W-:-:S04]  /*2230*/  @P0 FMUL.FTZ R13, R13, R14 ;  /* 0x0000000e0d0d0220 */ /* 0x002fc80000410000 */
[----:B------:R1:W3:Y:S01]  /*2240*/  @P0 R2UR UR25, R13 ;  /* 0x000000000d1903c2 */ /* 0x0002e200000e0000 */
[C---:B------:R-:W-:Y:S01]  /*2250*/  LOP3.LUT P0, RZ, R10.reuse, 0x2, RZ, 0xc0, !PT ;  /* 0x000000020aff7812 */ /* 0x040fe2000780c0ff */
[----:B------:R-:W-:-:S03]  /*2260*/  IMAD.SHL.U32 R10, R10, 0x40, RZ ;  /* 0x000000400a0a7824 */ /* 0x000fc600078e00ff */
[----:B------:R-:W-:Y:S02]  /*2270*/  SEL R4, R4, 0xfffffff0, !P0 ;  /* 0xfffffff004047807 */ /* 0x000fe40004000000 */
[----:B------:R-:W-:-:S04]  /*2280*/  LOP3.LUT R10, R10, 0xc0, RZ, 0xc0, !PT ;  /* 0x000000c00a0a7812 */ /* 0x000fc800078ec0ff */
[----:B------:R-:W-:Y:S02]  /*2290*/  LOP3.LUT R215, R10, 0x8, R215, 0xf8, !PT ;  /* 0x000000080ad77812 */ /* 0x000fe400078ef8d7 */
[----:B------:R-:W-:-:S04]  /*22a0*/  SHF.R.U32.HI R10, RZ, 0x3, R10 ;  /* 0x00000003ff0a7819 */ /* 0x000fc8000001160a */
[----:B------:R-:W-:-:S05]  /*22b0*/  LOP3.LUT R215, R215, R10, RZ, 0x3c, !PT ;  /* 0x0000000ad7d77212 */ /* 0x000fca00078e3cff */
[----:B------:R-:W-:Y:S02]  /*22c0*/  IMAD.U32 R215, R8, 0x20, R215 ;  /* 0x0000002008d77824 */ /* 0x000fe400078e00d7 */
[----:B-1----:R-:W-:Y:S01]  /*22d0*/  IMAD.WIDE.U32 R12, R217, UR14, R240 ;  /* 0x0000000ed90c7c25 */ /* 0x002fe2000f8e00f0 */
[----:B---3--:R-:W-:-:S04]  /*22e0*/  @UP1 UMOV UR4, UR25 ;  /* 0x0000001900041c82 */ /* 0x008fc80008000000 */
[----:B------:R-:W-:Y:S01]  /*22f0*/  IADD3 R7, R13, UR19, RZ ;  /* 0x000000130d077c10 */ /* 0x000fe2000fffe0ff */
[----:B------:R-:W-:Y:S05]  /*2300*/  @P1 BRA `(.L_x_114) ;  /* 0x000001b000001947 */ /* 0x000fea0003800000 */
[----:B--2---:R-:W-:Y:S02]  /*2310*/  ISETP.GE.AND P3, PT, R228, c[0x0][0x220], PT ;  /* 0x00008800e4007a0c */ /* 0x004fe40003f66270 */
[----:B------:R-:W-:Y:S02]  /*2320*/  ISETP.GE.AND P2, PT, R222, c[0x0][0x220], PT ;  /* 0x00008800de007a0c */ /* 0x000fe40003f46270 */
        /* <DEDUP_REMOVED lines=25> */
.L_x_114:
[----:B--2---:R-:W-:Y:S05]  /*24c0*/  BSYNC B0 ;  /* 0x0000000000007941 */ /* 0x004fea0003800000 */
.L_x_113:
        /* <DEDUP_REMOVED lines=14> */
[C---:B-1----:R-:W-:Y:S01]  /*25b0*/  @!P3 LEA R10, P4, R12.reuse, c[0x0][0x170], 0x1 ;  /* 0x00005c000c0aba11 */ /* 0x042fe200078808ff */
        /* <DEDUP_REMOVED lines=21> */
.L_x_116:
[----:B------:R-:W-:Y:S05]  /*2710*/  BSYNC B0 ;  /* 0x0000000000007941 */ /* 0x000fea0003800000 */
.L_x_115:
[----:B------:R-:W-:Y:S01]  /*2720*/  IMAD.SHL.U32 R216, R216, 0x2, RZ ;  /* 0x00000002d8d87824 */ /* 0x000fe200078e00ff */
[----:B------:R-:W-:Y:S01]  /*2730*/  IADD3 R170, R3, 0x8, RZ ;  /* 0x0000000803aa7810 */ /* 0x000fe20007ffe0ff */
[----:B------:R-:W-:Y:S01]  /*2740*/  IMAD.SHL.U32 R215, R215, 0x2, RZ ;  /* 0x00000002d7d77824 */ /* 0x000fe200078e00ff */
[C---:B------:R-:W-:Y:S01]  /*2750*/  IADD3 R169, R3.reuse, 0x40, RZ ;  /* 0x0000004003a97810 */ /* 0x040fe20007ffe0ff */
[----:B------:R-:W-:Y:S01]  /*2760*/  IMAD R214, R0, 0x2, R216 ;  /* 0x0000000200d67824 */ /* 0x000fe200078e02d8 */
[----:B------:R-:W-:Y:S01]  /*2770*/  LDSM.16.M88.4 R80, [R216] ;  /* 0x00000000d850783b */ /* 0x000fe20000000200 */
[----:B------:R-:W-:Y:S01]  /*2780*/  IMAD R212, R4, 0x2, R215 ;  /* 0x0000000204d47824 */ /* 0x000fe200078e02d7 */
[----:B------:R-:W-:Y:S01]  /*2790*/  IMNMX R232, R3, UR11, PT ;  /* 0x0000000b03e87c17 */ /* 0x000fe2000b800200 */
[----:B------:R-:W-:Y:S01]  /*27a0*/  UISETP.GE.AND UP0, UPT, UR8, 0x2, UPT ;  /* 0x000000020800788c */ /* 0x000fe2000bf06270 */
[----:B------:R-:W4:Y:S01]  /*27b0*/  LDSM.16.M88.4 R48, [R215+0x6000] ;  /* 0x00600000d730783b */ /* 0x000f220000000200 */
[----:B------:R-:W-:-:S02]  /*27c0*/  IMNMX R170, R170, UR11, PT ;  /* 0x0000000baaaa7c17 */ /* 0x000fc4000b800200 */
[----:B------:R-:W-:Y:S01]  /*27d0*/  IMNMX R169, R169, UR11, PT ;  /* 0x0000000ba9a97c17 */ /* 0x000fe2000b800200 */
[----:B------:R-:W5:Y:S04]  /*27e0*/  LDSM.16.M88.4 R24, [R216+0x1000] ;  /* 0x00100000d818783b */ /* 0x000f680000000200 */
[----:B------:R-:W1:Y:S04]  /*27f0*/  LDSM.16.M88.4 R96, [R215+0x6400] ;  /* 0x00640000d760783b */ /* 0x000e680000000200 */
[----:B------:R-:W2:Y:S04]  /*2800*/  LDSM.16.M88.4 R88, [R215+0x6800] ;  /* 0x00680000d758783b */ /* 0x000ea80000000200 */
[----:B-1----:R-:W1:Y:S04]  /*2810*/  LDSM.16.M88.4 R8, [R215+0x6c00] ;  /* 0x006c0000d708783b */ /* 0x002e680000000200 */
[----:B---3--:R-:W-:Y:S04]  /*2820*/  LDSM.16.M88.4 R4, [R214] ;  /* 0x00000000d604783b */ /* 0x008fe80000000200 */
[----:B------:R-:W3:Y:S04]  /*2830*/  LDSM.16.M88.4 R112, [R212+0x6000] ;  /* 0x00600000d470783b */ /* 0x000ee80000000200 */
[----:B------:R-:W1:Y:S04]  /*2840*/  LDSM.16.M88.4 R108, [R214+0x1000] ;  /* 0x00100000d66c783b */ /* 0x000e680000000200 */
[----:B------:R-:W1:Y:S04]  /*2850*/  LDSM.16.M88.4 R104, [R212+0x6400] ;  /* 0x00640000d468783b */ /* 0x000e680000000200 */
[----:B------:R-:W1:Y:S04]  /*2860*/  LDSM.16.M88.4 R76, [R212+0x6800] ;  /* 0x00680000d44c783b */ /* 0x000e680000000200 */
[----:B------:R-:W1:Y:S01]  /*2870*/  LDSM.16.M88.4 R72, [R212+0x6c00] ;  /* 0x006c0000d448783b */ /* 0x000e620000000200 */
[-C--:B----4-:R-:W-:Y:S03]  /*2880*/  HMMA.16816.F32 R60, R80, R48.reuse, RZ ;  /* 0x00000030503c723c */ /* 0x090fe600000018ff */
[----:B------:R-:W-:Y:S04]  /*2890*/  LDSM.16.M88.4 R64, [R216+0x3000] ;  /* 0x00300000d840783b */ /* 0x000fe80000000200 */
[----:B------:R-:W4:Y:S01]  /*28a0*/  LDSM.16.M88.4 R68, [R215+0x7000] ;  /* 0x00700000d744783b */ /* 0x000f220000000200 */
[C---:B-----5:R-:W-:Y:S03]  /*28b0*/  HMMA.16816.F32 R56, R24.reuse, R48, RZ ;  /* 0x000000301838723c */ /* 0x060fe600000018ff */
[----:B------:R-:W-:Y:S04]  /*28c0*/  LDSM.16.M88.4 R20, [R215+0x7400] ;  /* 0x00740000d714783b */ /* 0x000fe80000000200 */
[----:B------:R-:W-:Y:S01]  /*28d0*/  LDSM.16.M88.4 R16, [R215+0x7800] ;  /* 0x00780000d710783b */ /* 0x000fe20000000200 */
[C---:B------:R-:W-:Y:S03]  /*28e0*/  HMMA.16816.F32 R52, R24.reuse, R50, RZ ;  /* 0x000000321834723c */ /* 0x040fe600000018ff */
[----:B------:R-:W-:Y:S04]  /*28f0*/  LDSM.16.M88.4 R12, [R215+0x7c00] ;  /* 0x007c0000d70c783b */ /* 0x000fe80000000200 */
[----:B------:R-:W-:Y:S01]  /*2900*/  LDSM.16.M88.4 R120, [R212+0x7000] ;  /* 0x00700000d478783b */ /* 0x000fe20000000200 */
[C---:B------:R-:W-:Y:S03]  /*2910*/  HMMA.16816.F32 R44, R24.reuse, R96, RZ ;  /* 0x00000060182c723c */ /* 0x040fe600000018ff */
[----:B------:R-:W-:Y:S04]  /*2920*/  LDSM.16.M88.4 R116, [R214+0x2000] ;  /* 0x00200000d674783b */ /* 0x000fe80000000200 */
[----:B------:R-:W0:Y:S01]  /*2930*/  LDGDEPBAR ;  /* 0x00000000000079af */ /* 0x000e220000000000 */
[C---:B--2---:R-:W-:Y:S08]  /*2940*/  HMMA.16816.F32 R36, R24.reuse, R88, RZ ;  /* 0x000000581824723c */ /* 0x044ff000000018ff */
[C---:B------:R-:W-:Y:S08]  /*2950*/  HMMA.16816.F32 R40, R24.reuse, R98, RZ ;  /* 0x000000621828723c */ /* 0x040ff000000018ff */
[----:B------:R-:W-:Y:S08]  /*2960*/  HMMA.16816.F32 R32, R24, R90, RZ ;  /* 0x0000005a1820723c */ /* 0x000ff000000018ff */
[C---:B------:R-:W-:Y:S08]  /*2970*/  HMMA.16816.F32 R100, R80.reuse, R96, RZ ;  /* 0x000000605064723c */ /* 0x040ff000000018ff */
[C---:B------:R-:W-:Y:S08]  /*2980*/  HMMA.16816.F32 R92, R80.reuse, R88, RZ ;  /* 0x00000058505c723c */ /* 0x040ff000000018ff */
[----:B------:R-:W-:Y:S08]  /*2990*/  HMMA.16816.F32 R48, R80, R50, RZ ;  /* 0x000000325030723c */ /* 0x000ff000000018ff */
[----:B-1----:R-:W-:Y:S08]  /*29a0*/  HMMA.16816.F32 R28, R24, R8, RZ ;  /* 0x00000008181c723c */ /* 0x002ff000000018ff */
[C---:B------:R-:W-:Y:S08]  /*29b0*/  HMMA.16816.F32 R96, R80.reuse, R98, RZ ;  /* 0x000000625060723c */ /* 0x040ff000000018ff */
[C---:B------:R-:W-:Y:S08]  /*29c0*/  HMMA.16816.F32 R88, R80.reuse, R90, RZ ;  /* 0x0000005a5058723c */ /* 0x040ff000000018ff */
[----:B------:R-:W-:Y:S08]  /*29d0*/  HMMA.16816.F32 R84, R80, R8, RZ ;  /* 0x000000085054723c */ /* 0x000ff000000018ff */
[-C--:B------:R-:W-:Y:S08]  /*29e0*/  HMMA.16816.F32 R24, R24, R10.reuse, RZ ;  /* 0x0000000a1818723c */ /* 0x080ff000000018ff */
[----:B------:R-:W-:Y:S01]  /*29f0*/  HMMA.16816.F32 R80, R80, R10, RZ ;  /* 0x0000000a5050723c */ /* 0x000fe200000018ff */
[----:B------:R-:W1:Y:S07]  /*2a00*/  LDSM.16.M88.4 R8, [R216+0x2000] ;  /* 0x00200000d808783b */ /* 0x000e6e0000000200 */
[-C--:B---3--:R-:W-:Y:S08]  /*2a10*/  HMMA.16816.F32 R60, R4, R112.reuse, R60 ;  /* 0x00000070043c723c */ /* 0x088ff0000000183c */
        /* <DEDUP_REMOVED lines=9> */
[C---:B------:R-:W-:Y:S08]  /*2ab0*/  HMMA.16816.F32 R100, R4.reuse, R104, R100 ;  /* 0x000000680464723c */ /* 0x040ff00000001864 */
[C---:B------:R-:W-:Y:S08]  /*2ac0*/  HMMA.16816.F32 R92, R4.reuse, R76, R92 ;  /* 0x0000004c045c723c */ /* 0x040ff0000000185c */
[C---:B------:R-:W-:Y:S08]  /*2ad0*/  HMMA.16816.F32 R84, R4.reuse, R72, R84 ;  /* 0x000000480454723c */ /* 0x040ff00000001854 */
[C---:B------:R-:W-:Y:S01]  /*2ae0*/  HMMA.16816.F32 R48, R4.reuse, R114, R48 ;  /* 0x000000720430723c */ /* 0x040fe20000001830 */
[----:B------:R-:W-:Y:S07]  /*2af0*/  LDSM.16.M88.4 R112, [R212+0x7400] ;  /* 0x00740000d470783b */ /* 0x000fee0000000200 */
[C---:B------:R-:W-:Y:S01]  /*2b00*/  HMMA.16816.F32 R96, R4.reuse, R106, R96 ;  /* 0x0000006a0460723c */ /* 0x040fe20000001860 */
[----:B------:R-:W-:Y:S07]  /*2b10*/  LDSM.16.M88.4 R104, [R212+0x7c00] ;  /* 0x007c0000d468783b */ /* 0x000fee0000000200 */
[C---:B------:R-:W-:Y:S01]  /*2b20*/  HMMA.16816.F32 R88, R4.reuse, R78, R88 ;  /* 0x0000004e0458723c */ /* 0x040fe20000001858 */
[----:B------:R-:W-:Y:S07]  /*2b30*/  LDSM.16.M88.4 R76, [R216+0x5000] ;  /* 0x00500000d84c783b */ /* 0x000fee0000000200 */
[----:B------:R-:W-:Y:S01]  /*2b40*/  HMMA.16816.F32 R80, R4, R74, R80 ;  /* 0x0000004a0450723c */ /* 0x000fe20000001850 */
[----:B------:R-:W2:Y:S04]  /*2b50*/  LDSM.16.M88.4 R4, [R214+0x3000] ;  /* 0x00300000d604783b */ /* 0x000ea80000000200 */
[----:B------:R-:W3:Y:S03]  /*2b60*/  LDSM.16.M88.4 R72, [R215+0x8000] ;  /* 0x00800000d748783b */ /* 0x000ee60000000200 */
[-C--:B----4-:R-:W-:Y:S08]  /*2b70*/  HMMA.16816.F32 R56, R64, R68.reuse, R56 ;  /* 0x000000444038723c */ /* 0x090ff00000001838 */
        /* <DEDUP_REMOVED lines=10> */
[C---:B------:R-:W-:Y:S01]  /*2c20*/  HMMA.16816.F32 R80, R8.reuse, R14, R80 ;  /* 0x0000000e0850723c */ /* 0x040fe20000001850 */
[----:B------:R-:W1:Y:S07]  /*2c30*/  LDSM.16.M88.4 R12, [R216+0x4000] ;  /* 0x00400000d80c783b */ /* 0x000e6e0000000200 */
[C---:B------:R-:W-:Y:S01]  /*2c40*/  HMMA.16816.F32 R48, R8.reuse, R70, R48 ;  /* 0x000000460830723c */ /* 0x040fe20000001830 */
[----:B------:R-:W-:Y:S07]  /*2c50*/  LDSM.16.M88.4 R68, [R215+0x8400] ;  /* 0x00840000d744783b */ /* 0x000fee0000000200 */
[C---:B------:R-:W-:Y:S08]  /*2c60*/  HMMA.16816.F32 R92, R8.reuse, R16, R92 ;  /* 0x00000010085c723c */ /* 0x040ff0000000185c */
[C---:B------:R-:W-:Y:S01]  /*2c70*/  HMMA.16816.F32 R88, R8.reuse, R18, R88 ;  /* 0x000000120858723c */ /* 0x040fe20000001858 */
[----:B------:R-:W4:Y:S07]  /*2c80*/  LDSM.16.M88.4 R16, [R215+0x8c00] ;  /* 0x008c0000d710783b */ /* 0x000f2e0000000200 */
[----:B------:R-:W-:Y:S08]  /*2c90*/  HMMA.16816.F32 R100, R8, R20, R100 ;  /* 0x000000140864723c */ /* 0x000ff00000001864 */
[-C--:B--2---:R-:W-:Y:S08]  /*2ca0*/  HMMA.16816.F32 R56, R4, R120.reuse, R56 ;  /* 0x000000780438723c */ /* 0x084ff00000001838 */
[----:B------:R-:W-:Y:S08]  /*2cb0*/  HMMA.16816.F32 R60, R116, R120, R60 ;  /* 0x00000078743c723c */ /* 0x000ff0000000183c */
[----:B------:R-:W-:Y:S01]  /*2cc0*/  HMMA.16816.F32 R96, R8, R22, R96 ;  /* 0x000000160860723c */ /* 0x000fe20000001860 */
[----:B------:R-:W-:Y:S04]  /*2cd0*/  LDSM.16.M88.4 R20, [R212+0x8000] ;  /* 0x00800000d414783b */ /* 0x000fe80000000200 */
[----:B------:R-:W-:Y:S03]  /*2ce0*/  LDSM.16.M88.4 R8, [R214+0x4000] ;  /* 0x00400000d608783b */ /* 0x000fe60000000200 */
        /* <DEDUP_REMOVED lines=9> */
[C---:B------:R-:W-:Y:S08]  /*2d80*/  HMMA.16816.F32 R92, R116.reuse, R108, R92 ;  /* 0x0000006c745c723c */ /* 0x040ff0000000185c */
[C---:B------:R-:W-:Y:S08]  /*2d90*/  HMMA.16816.F32 R88, R116.reuse, R110, R88 ;  /* 0x0000006e7458723c */ /* 0x040ff00000001858 */
[C---:B------:R-:W-:Y:S08]  /*2da0*/  HMMA.16816.F32 R84, R116.reuse, R104, R84 ;  /* 0x000000687454723c */ /* 0x040ff00000001854 */
[----:B------:R-:W-:Y:S08]  /*2db0*/  HMMA.16816.F32 R100, R116, R112, R100 ;  /* 0x000000707464723c */ /* 0x000ff00000001864 */
[-C--:B---3--:R-:W-:Y:S08]  /*2dc0*/  HMMA.16816.F32 R56, R76, R72.reuse, R56 ;  /* 0x000000484c38723c */ /* 0x088ff00000001838 */
[----:B-1----:R-:W-:Y:S08]  /*2dd0*/  HMMA.16816.F32 R60, R12, R72, R60 ;  /* 0x000000480c3c723c */ /* 0x002ff0000000183c */
[C---:B------:R-:W-:Y:S08]  /*2de0*/  HMMA.16816.F32 R52, R76.reuse, R74, R52 ;  /* 0x0000004a4c34723c */ /* 0x040ff00000001834 */
[C---:B------:R-:W-:Y:S08]  /*2df0*/  HMMA.16816.F32 R36, R76.reuse, R64, R36 ;  /* 0x000000404c24723c */ /* 0x040ff00000001824 */
[----:B------:R-:W-:Y:S08]  /*2e00*/  HMMA.16816.F32 R32, R76, R66, R32 ;  /* 0x000000424c20723c */ /* 0x000ff00000001820 */
[C---:B------:R-:W-:Y:S08]  /*2e10*/  HMMA.16816.F32 R48, R12.reuse, R74, R48 ;  /* 0x0000004a0c30723c */ /* 0x040ff00000001830 */
[C---:B------:R-:W-:Y:S08]  /*2e20*/  HMMA.16816.F32 R92, R12.reuse, R64, R92 ;  /* 0x000000400c5c723c */ /* 0x040ff0000000185c */
[----:B------:R-:W-:Y:S01]  /*2e30*/  HMMA.16816.F32 R88, R12, R66, R88 ;  /* 0x000000420c58723c */ /* 0x000fe20000001858 */
[----:B------:R-:W1:Y:S07]  /*2e40*/  LDSM.16.M88.4 R64, [R212+0x8400] ;  /* 0x00840000d440783b */ /* 0x000e6e0000000200 */
[-C--:B----4-:R-:W-:Y:S08]  /*2e50*/  HMMA.16816.F32 R28, R76, R16.reuse, R28 ;  /* 0x000000104c1c723c */ /* 0x090ff0000000181c */
[----:B------:R-:W-:Y:S07]  /*2e60*/  HMMA.16816.F32 R84, R12, R16, R84 ;  /* 0x000000100c54723c */ /* 0x000fee0000001854 */
[----:B------:R-:W-:Y:S01]  /*2e70*/  IMAD.U32 R16, RZ, RZ, UR14 ;  /* 0x0000000eff107e24 */ /* 0x000fe2000f8e00ff */
[C---:B------:R-:W-:Y:S08]  /*2e80*/  HMMA.16816.F32 R96, R116.reuse, R114, R96 ;  /* 0x000000727460723c */ /* 0x040ff00000001860 */
[----:B------:R-:W-:Y:S08]  /*2e90*/  HMMA.16816.F32 R80, R116, R106, R80 ;  /* 0x0000006a7450723c */ /* 0x000ff00000001850 */
[-C--:B------:R-:W-:Y:S08]  /*2ea0*/  HMMA.16816.F32 R44, R76, R68.reuse, R44 ;  /* 0x000000444c2c723c */ /* 0x080ff0000000182c */
[----:B------:R-:W-:Y:S07]  /*2eb0*/  HMMA.16816.F32 R100, R12, R68, R100 ;  /* 0x000000440c64723c */ /* 0x000fee0000001864 */
[----:B------:R-:W-:Y:S01]  /*2ec0*/  IMAD R69, R16, 0x40, R219 ;  /* 0x0000004010457824 */ /* 0x000fe200078e02db */
[----:B--2---:R-:W-:Y:S04]  /*2ed0*/  HMMA.16816.F32 R56, R4, R20, R56 ;  /* 0x000000140438723c */ /* 0x004fe80000001838 */
[----:B------:R-:W-:-:S04]  /*2ee0*/  IADD3 R17, R69, 0x1, RZ ;  /* 0x0000000145117810 */ /* 0x000fc80007ffe0ff */
[----:B------:R-:W-:Y:S01]  /*2ef0*/  HMMA.16816.F32 R60, R8, R20, R60 ;  /* 0x00000014083c723c */ /* 0x000fe2000000183c */
[----:B------:R-:W2:Y:S01]  /*2f00*/  I2F R16, R17 ;  /* 0x0000001100107306 */ /* 0x000ea20000201400 */
[C---:B------:R-:W-:Y:S02]  /*2f10*/  ISETP.GE.AND P1, PT, R17.reuse, R232, PT ;  /* 0x000000e81100720c */ /* 0x040fe40003f26270 */
[C---:B------:R-:W-:Y:S02]  /*2f20*/  ISETP.GE.AND P0, PT, R17.reuse, R170, PT ;  /* 0x000000aa1100720c */ /* 0x040fe40003f06270 */
[----:B------:R-:W-:Y:S02]  /*2f30*/  ISETP.GE.AND P4, PT, R17, R169, PT ;  /* 0x000000a91100720c */ /* 0x000fe40003f86270 */
[----:B------:R-:W-:Y:S01]  /*2f40*/  IADD3 R20, R3, 0x48, RZ ;  /* 0x0000004803147810 */ /* 0x000fe20007ffe0ff */
[----:B------:R-:W-:Y:S03]  /*2f50*/  HMMA.16816.F32 R52, R4, R22, R52 ;  /* 0x000000160434723c */ /* 0x000fe60000001834 */
[----:B------:R-:W-:-:S02]  /*2f60*/  IMNMX R3, R20, UR11, PT ;  /* 0x0000000b14037c17 */ /* 0x000fc4000b800200 */
[----:B------:R-:W-:Y:S02]  /*2f70*/  IADD3 R20, R69, 0x8, RZ ;  /* 0x0000000845147810 */ /* 0x000fe40007ffe0ff */
[----:B------:R-:W-:Y:S01]  /*2f80*/  ISETP.GE.AND P2, PT, R17, R3, PT ;  /* 0x000000031100720c */ /* 0x000fe20003f46270 */
[----:B------:R-:W-:Y:S01]  /*2f90*/  HMMA.16816.F32 R48, R8, R22, R48 ;  /* 0x000000160830723c */ /* 0x000fe20000001830 */
[----:B------:R-:W3:Y:S01]  /*2fa0*/  I2F R17, R20 ;  /* 0x0000001400117306 */ /* 0x000ee20000201400 */
[----:B--2---:R-:W-:Y:S01]  /*2fb0*/  FFMA.FTZ R57, R16, UR4, R57 ;  /* 0x0000000410397c23 */ /* 0x004fe20008010039 */
[----:B------:R-:W-:Y:S01]  /*2fc0*/  ISETP.GE.AND P6, PT, R20, R232, PT ;  /* 0x000000e81400720c */ /* 0x000fe20003fc6270 */
[----:B------:R-:W-:Y:S01]  /*2fd0*/  FFMA.FTZ R59, R16, UR4, R59 ;  /* 0x00000004103b7c23 */ /* 0x000fe2000801003b */
[----:B------:R-:W-:Y:S02]  /*2fe0*/  ISETP.GE.AND P5, PT, R20, R170, PT ;  /* 0x000000aa1400720c */ /* 0x000fe40003fa6270 */
[C---:B------:R-:W-:Y:S01]  /*2ff0*/  FFMA.FTZ R61, R16.reuse, UR4, R61 ;  /* 0x00000004103d7c23 */ /* 0x040fe2000801003d */
[----:B------:R-:W-:Y:S01]  /*3000*/  HMMA.16816.F32 R96, R12, R70, R96 ;  /* 0x000000460c60723c */ /* 0x000fe20000001860 */
[----:B------:R-:W-:Y:S01]  /*3010*/  FFMA.FTZ R63, R16, UR4, R63 ;  /* 0x00000004103f7c23 */ /* 0x000fe2000801003f */
[----:B------:R-:W-:-:S02]  /*3020*/  ISETP.GE.AND P3, PT, R20, R169, PT ;  /* 0x000000a91400720c */ /* 0x000fc40003f66270 */
[----:B------:R-:W-:Y:S02]  /*3030*/  FSEL R74, R61, -INF , !P1 ;  /* 0xff8000003d4a7808 */ /* 0x000fe40004800000 */
[----:B------:R-:W-:Y:S02]  /*3040*/  ISETP.GE.AND P1, PT, R20, R3, PT ;  /* 0x000000031400720c */ /* 0x000fe40003f26270 */
[----:B------:R-:W-:Y:S01]  /*3050*/  HMMA.16816.F32 R80, R12, R18, R80 ;  /* 0x000000120c50723c */ /* 0x000fe20000001850 */
[----:B---3--:R-:W-:Y:S01]  /*3060*/  FFMA.FTZ R52, R17, UR4, R52 ;  /* 0x0000000411347c23 */ /* 0x008fe20008010034 */
[----:B------:R-:W-:Y:S01]  /*3070*/  FSEL R68, R63, -INF , !P0 ;  /* 0xff8000003f447808 */ /* 0x000fe20004000000 */
[----:B------:R-:W-:-:S03]  /*3080*/  FFMA.FTZ R54, R17, UR4, R54 ;  /* 0x0000000411367c23 */ /* 0x000fc60008010036 */
[----:B------:R-:W-:Y:S02]  /*3090*/  FSEL R52, R52, -INF , !P3 ;  /* 0xff80000034347808 */ /* 0x000fe40005800000 */
[----:B------:R-:W-:Y:S01]  /*30a0*/  IADD3 R12, R69, 0x9, RZ ;  /* 0x00000009450c7810 */ /* 0x000fe20007ffe0ff */
[----:B------:R-:W-:Y:S01]  /*30b0*/  HMMA.16816.F32 R40, R76, R70, R40 ;  /* 0x000000464c28723c */ /* 0x000fe20000001828 */
[C---:B------:R-:W-:Y:S02]  /*30c0*/  FFMA.FTZ R48, R17.reuse, UR4, R48 ;  /* 0x0000000411307c23 */ /* 0x040fe40008010030 */
[----:B------:R-:W2:Y:S01]  /*30d0*/  I2F R16, R12 ;  /* 0x0000000c00107306 */ /* 0x000ea20000201400 */
[----:B------:R-:W-:Y:S01]  /*30e0*/  FFMA.FTZ R50, R17, UR4, R50 ;  /* 0x0000000411327c23 */ /* 0x000fe20008010032 */
[----:B------:R-:W-:Y:S02]  /*30f0*/  ISETP.GE.AND P0, PT, R12, R232, PT ;  /* 0x000000e80c00720c */ /* 0x000fe40003f06270 */
[----:B------:R-:W-:Y:S01]  /*3100*/  FSEL R72, R48, -INF , !P6 ;  /* 0xff80000030487808 */ /* 0x000fe20007000000 */
[----:B-1----:R-:W-:Y:S01]  /*3110*/  HMMA.16816.F32 R100, R8, R64, R100 ;  /* 0x000000400864723c */ /* 0x002fe20000001864 */
[----:B------:R-:W-:-:S07]  /*3120*/  ISETP.GE.AND P6, PT, R12, R3, PT ;  /* 0x000000030c00720c */ /* 0x000fce0003fc6270 */
[----:B------:R-:W-:Y:S01]  /*3130*/  HMMA.16816.F32 R44, R4, R64, R44 ;  /* 0x00000040042c723c */ /* 0x000fe2000000182c */
[----:B--2---:R-:W-:Y:S01]  /*3140*/  FFMA.FTZ R20, R16, UR4, R49 ;  /* 0x0000000410147c23 */ /* 0x004fe20008010031 */
[----:B------:R-:W-:Y:S01]  /*3150*/  FSEL R49, R54, -INF , !P1 ;  /* 0xff80000036317808 */ /* 0x000fe20004800000 */
[C---:B------:R-:W-:Y:S02]  /*3160*/  FFMA.FTZ R51, R16.reuse, UR4, R51 ;  /* 0x0000000410337c23 */ /* 0x040fe40008010033 */
[----:B------:R-:W-:-:S03]  /*3170*/  FFMA.FTZ R53, R16, UR4, R53 ;  /* 0x0000000410357c23 */ /* 0x000fc60008010035 */
[----:B------:R-:W-:Y:S01]  /*3180*/  HMMA.16816.F32 R24, R76, R18, R24 ;  /* 0x000000124c18723c */ /* 0x000fe20000001818 */
[----:B------:R-:W-:-:S06]  /*3190*/  FFMA.FTZ R55, R16, UR4, R55 ;  /* 0x0000000410377c23 */ /* 0x000fcc0008010037 */
[----:B------:R-:W-:Y:S01]  /*31a0*/  IADD3 R19, R69, 0x10, RZ ;  /* 0x0000001045137810 */ /* 0x000fe20007ffe0ff */
[-C--:B------:R-:W-:Y:S01]  /*31b0*/  HMMA.16816.F32 R96, R8, R66.reuse, R96 ;  /* 0x000000420860723c */ /* 0x080fe20000001860 */
[----:B------:R-:W-:Y:S02]  /*31c0*/  FSEL R78, R57, -INF , !P4 ;  /* 0xff800000394e7808 */ /* 0x000fe40006000000 */
[----:B------:R-:W1:Y:S01]  /*31d0*/  I2F R17, R19 ;  /* 0x0000001300117306 */ /* 0x000e620000201400 */
[----:B------:R-:W-:Y:S02]  /*31e0*/  FSEL R57, R59, -INF , !P2 ;  /* 0xff8000003b397808 */ /* 0x000fe40005000000 */
[C---:B------:R-:W-:Y:S02]  /*31f0*/  ISETP.GE.AND P4, PT, R12.reuse, R170, PT ;  /* 0x000000aa0c00720c */ /* 0x040fe40003f86270 */
[----:B------:R-:W-:Y:S01]  /*3200*/  ISETP.GE.AND P2, PT, R12, R169, PT ;  /* 0x000000a90c00720c */ /* 0x000fe20003f46270 */
[----:B------:R-:W-:Y:S01]  /*3210*/  HMMA.16816.F32 R40, R4, R66, R40 ;  /* 0x000000420428723c */ /* 0x000fe20000001828 */
[----:B------:R-:W2:Y:S01]  /*3220*/  LDSM.16.M88.4 R12, [R212+0x8800] ;  /* 0x00880000d40c783b */ /* 0x000ea20000000200 */
[----:B------:R-:W-:-:S02]  /*3230*/  FSEL R76, R50, -INF , !P5 ;  /* 0xff800000324c7808 */ /* 0x000fc40006800000 */
[----:B------:R-:W-:Y:S02]  /*3240*/  FSEL R50, R20, -INF , !P0 ;  /* 0xff80000014327808 */ /* 0x000fe40004000000 */
[C---:B------:R-:W-:Y:S02]  /*3250*/  ISETP.GE.AND P5, PT, R19.reuse, R232, PT ;  /* 0x000000e81300720c */ /* 0x040fe40003fa6270 */
[C---:B------:R-:W-:Y:S02]  /*3260*/  ISETP.GE.AND P3, PT, R19.reuse, R170, PT ;  /* 0x000000aa1300720c */ /* 0x040fe40003f66270 */
[----:B------:R-:W-:Y:S01]  /*3270*/  ISETP.GE.AND P1, PT, R19, R169, PT ;  /* 0x000000a91300720c */ /* 0x000fe20003f26270 */
[----:B-1----:R-:W-:Y:S01]  /*3280*/  FFMA.FTZ R100, R17, UR4, R100 ;  /* 0x0000000411647c23 */ /* 0x002fe20008010064 */
[----:B------:R-:W-:Y:S01]  /*3290*/  ISETP.GE.AND P0, PT, R19, R3, PT ;  /* 0x000000031300720c */ /* 0x000fe20003f06270 */
[----:B------:R-:W-:Y:S01]  /*32a0*/  FFMA.FTZ R102, R17, UR4, R102 ;  /* 0x0000000411667c23 */ /* 0x000fe20008010066 */
[----:B------:R-:W-:Y:S01]  /*32b0*/  IADD3 R18, R69, 0x11, RZ ;  /* 0x0000001145127810 */ /* 0x000fe20007ffe0ff */
[----:B------:R-:W-:Y:S01]  /*32c0*/  FFMA.FTZ R20, R17, UR4, R44 ;  /* 0x0000000411147c23 */ /* 0x000fe2000801002c */
[----:B------:R-:W-:Y:S01]  /*32d0*/  IADD3 R19, R69, 0x18, RZ ;  /* 0x0000001845137810 */ /* 0x000fe20007ffe0ff */
[----:B------:R-:W-:Y:S01]  /*32e0*/  FFMA.FTZ R21, R17, UR4, R46 ;  /* 0x0000000411157c23 */ /* 0x000fe2000801002e */
[----:B------:R-:W1:Y:S01]  /*32f0*/  I2F R16, R18 ;  /* 0x0000001200107306 */ /* 0x000e620000201400 */
[----:B------:R-:W-:-:S02]  /*3300*/  FSEL R54, R53, -INF , !P2 ;  /* 0xff80000035367808 */ /* 0x000fc40005000000 */
[----:B------:R-:W-:Y:S02]  /*3310*/  FSEL R70, R51, -INF , !P4 ;  /* 0xff80000033467808 */ /* 0x000fe40006000000 */
[----:B------:R-:W-:Y:S02]  /*3320*/  FSEL R53, R55, -INF , !P6 ;  /* 0xff80000037357808 */ /* 0x000fe40007000000 */
[----:B------:R-:W-:Y:S01]  /*3330*/  FSEL R124, R100, -INF , !P5 ;  /* 0xff800000647c7808 */ /* 0x000fe20006800000 */
[----:B------:R-:W3:Y:S01]  /*3340*/  I2F R17, R19 ;  /* 0x0000001300117306 */ /* 0x000ee20000201400 */
[C---:B------:R-:W-:Y:S02]  /*3350*/  ISETP.GE.AND P4, PT, R18.reuse, R232, PT ;  /* 0x000000e81200720c */ /* 0x040fe40003f86270 */
[C---:B------:R-:W-:Y:S02]  /*3360*/  ISETP.GE.AND P2, PT, R18.reuse, R170, PT ;  /* 0x000000aa1200720c */ /* 0x040fe40003f46270 */
[----:B------:R-:W-:-:S02]  /*3370*/  ISETP.GE.AND P6, PT, R18, R169, PT ;  /* 0x000000a91200720c */ /* 0x000fc40003fc6270 */
[----:B------:R-:W-:Y:S01]  /*3380*/  ISETP.GE.AND P5, PT, R18, R3, PT ;  /* 0x000000031200720c */ /* 0x000fe20003fa6270 */
[C---:B-1----:R-:W-:Y:S01]  /*3390*/  FFMA.FTZ R101, R16.reuse, UR4, R101 ;  /* 0x0000000410657c23 */ /* 0x042fe20008010065 */
[----:B------:R-:W-:Y:S01]  /*33a0*/  IADD3 R18, R69, 0x19, RZ ;  /* 0x0000001945127810 */ /* 0x000fe20007ffe0ff */
[----:B------:R-:W-:Y:S01]  /*33b0*/  FFMA.FTZ R103, R16, UR4, R103 ;  /* 0x0000000410677c23 */ /* 0x000fe20008010067 */
[----:B------:R-:W-:Y:S01]  /*33c0*/  FSEL R236, R102, -INF , !P3 ;  /* 0xff80000066ec7808 */ /* 0x000fe20005800000 */
[C---:B------:R-:W-:Y:S01]  /*33d0*/  FFMA.FTZ R22, R16.reuse, UR4, R45 ;  /* 0x0000000410167c23 */ /* 0x040fe2000801002d */
[----:B------:R-:W-:Y:S01]  /*33e0*/  ISETP.GE.AND P3, PT, R19, R232, PT ;  /* 0x000000e81300720c */ /* 0x000fe20003f66270 */
[----:B------:R-:W-:Y:S01]  /*33f0*/  FFMA.FTZ R23, R16, UR4, R47 ;  /* 0x0000000410177c23 */ /* 0x000fe2000801002f */
[----:B------:R-:W1:Y:S01]  /*3400*/  I2F R44, R18 ;  /* 0x00000012002c7306 */ /* 0x000e620000201400 */
[C---:B---3--:R-:W-:Y:S01]  /*3410*/  FFMA.FTZ R96, R17.reuse, UR4, R96 ;  /* 0x0000000411607c23 */ /* 0x048fe20008010060 */
[----:B------:R-:W-:Y:S01]  /*3420*/  FSEL R20, R20, -INF , !P1 ;  /* 0xff80000014147808 */ /* 0x000fe20004800000 */
[----:B------:R-:W-:Y:S01]  /*3430*/  FFMA.FTZ R100, R17, UR4, R40 ;  /* 0x0000000411647c23 */ /* 0x000fe20008010028 */
[----:B------:R-:W-:Y:S01]  /*3440*/  FSEL R21, R21, -INF , !P0 ;  /* 0xff80000015157808 */ /* 0x000fe20004000000 */
[----:B------:R-:W-:Y:S01]  /*3450*/  FFMA.FTZ R98, R17, UR4, R98 ;  /* 0x0000000411627c23 */ /* 0x000fe20008010062 */
[----:B------:R-:W-:Y:S01]  /*3460*/  FSEL R246, R101, -INF , !P4 ;  /* 0xff80000065f67808 */ /* 0x000fe20006000000 */
[----:B------:R-:W-:Y:S01]  /*3470*/  FFMA.FTZ R42, R17, UR4, R42 ;  /* 0x00000004112a7c23 */ /* 0x000fe2000801002a */
[----:B------:R-:W-:Y:S01]  /*3480*/  FSEL R188, R103, -INF , !P2 ;  /* 0xff80000067bc7808 */ /* 0x000fe20005000000 */
[----:B--2---:R-:W-:Y:S01]  /*3490*/  HMMA.16816.F32 R92, R8, R12, R92 ;  /* 0x0000000c085c723c */ /* 0x004fe2000000185c */
[----:B------:R-:W-:-:S02]  /*34a0*/  FSEL R22, R22, -INF , !P6 ;  /* 0xff80000016167808 */ /* 0x000fc40007000000 */
[----:B------:R-:W-:Y:S02]  /*34b0*/  FSEL R23, R23, -INF , !P5 ;  /* 0xff80000017177808 */ /* 0x000fe40006800000 */
[----:B------:R-:W-:Y:S02]  /*34c0*/  FSEL R244, R96, -INF , !P3 ;  /* 0xff80000060f47808 */ /* 0x000fe40005800000 */
[C---:B------:R-:W-:Y:S01]  /*34d0*/  ISETP.GE.AND P1, PT, R19.reuse, R170, PT ;  /* 0x000000aa1300720c */ /* 0x040fe20003f26270 */
[----:B------:R-:W-:Y:S01]  /*34e0*/  HMMA.16816.F32 R36, R4, R12, R36 ;  /* 0x0000000c0424723c */ /* 0x000fe20000001824 */
[C---:B------:R-:W-:Y:S01]  /*34f0*/  ISETP.GE.AND P0, PT, R19.reuse, R169, PT ;  /* 0x000000a91300720c */ /* 0x040fe20003f06270 */
[C---:B-1----:R-:W-:Y:S01]  /*3500*/  FFMA.FTZ R97, R44.reuse, UR4, R97 ;  /* 0x000000042c617c23 */ /* 0x042fe20008010061 */
[----:B------:R-:W-:Y:S01]  /*3510*/  ISETP.GE.AND P4, PT, R19, R3, PT ;  /* 0x000000031300720c */ /* 0x000fe20003f86270 */
[----:B------:R-:W-:Y:S01]  /*3520*/  FFMA.FTZ R99, R44, UR4, R99 ;  /* 0x000000042c637c23 */ /* 0x000fe20008010063 */
[----:B------:R-:W-:Y:S01]  /*3530*/  ISETP.GE.AND P2, PT, R18, R232, PT ;  /* 0x000000e81200720c */ /* 0x000fe20003f46270 */
[----:B------:R-:W-:Y:S01]  /*3540*/  FFMA.FTZ R41, R44, UR4, R41 ;  /* 0x000000042c297c23 */ /* 0x000fe20008010029 */
[C---:B------:R-:W-:Y:S01]  /*3550*/  ISETP.GE.AND P6, PT, R18.reuse, R170, PT ;  /* 0x000000aa1200720c */ /* 0x040fe20003fc6270 */
[----:B------:R-:W-:Y:S01]  /*3560*/  HMMA.16816.F32 R88, R8, R14, R88 ;  /* 0x0000000e0858723c */ /* 0x000fe20000001858 */
[----:B------:R-:W-:Y:S01]  /*3570*/  ISETP.GE.AND P5, PT, R18, R169, PT ;  /* 0x000000a91200720c */ /* 0x000fe20003fa6270 */
[----:B------:R-:W-:Y:S01]  /*3580*/  FFMA.FTZ R43, R44, UR4, R43 ;  /* 0x000000042c2b7c23 */ /* 0x000fe2000801002b */
[----:B------:R-:W-:-:S02]  /*3590*/  ISETP.GE.AND P3, PT, R18, R3, PT ;  /* 0x000000031200720c */ /* 0x000fc40003f66270 */
[----:B------:R-:W1:Y:S01]  /*35a0*/  LDSM.16.M88.4 R16, [R212+0x8c00] ;  /* 0x008c0000d410783b */ /* 0x000e620000000200 */
[----:B------:R-:W-:Y:S01]  /*35b0*/  IADD3 R12, R69, 0x20, RZ ;  /* 0x00000020450c7810 */ /* 0x000fe20007ffe0ff */
[----:B------:R-:W-:-:S04]  /*35c0*/  DEPBAR.LE SB0, 0x0 ;  /* 0x000080000000791a */ /* 0x000fc80000000000 */
[----:B------:R-:W-:Y:S01]  /*35d0*/  IADD3 R40, R69, 0x21, RZ ;  /* 0x0000002145287810 */ /* 0x000fe20007ffe0ff */
[----:B------:R-:W2:Y:S01]  /*35e0*/  I2F R13, R12 ;  /* 0x0000000c000d7306 */ /* 0x000ea20000201400 */
[----:B------:R-:W-:Y:S01]  /*35f0*/  FSEL R242, R98, -INF , !P1 ;  /* 0xff80000062f27808 */ /* 0x000fe20004800000 */
[----:B------:R-:W-:Y:S01]  /*3600*/  HMMA.16816.F32 R32, R4, R14, R32 ;  /* 0x0000000e0420723c */ /* 0x000fe20000001820 */
[----:B------:R-:W-:Y:S02]  /*3610*/  FSEL R100, R100, -INF , !P0 ;  /* 0xff80000064647808 */ /* 0x000fe40004000000 */
[----:B------:R-:W-:Y:S02]  /*3620*/  FSEL R61, R42, -INF , !P4 ;  /* 0xff8000002a3d7808 */ /* 0x000fe40006000000 */
[----:B------:R-:W-:Y:S02]  /*3630*/  FSEL R248, R97, -INF , !P2 ;  /* 0xff80000061f87808 */ /* 0x000fe40005000000 */
[----:B------:R-:W-:-:S02]  /*3640*/  ISETP.GE.AND P1, PT, R12, R232, PT ;  /* 0x000000e80c00720c */ /* 0x000fc40003f26270 */
[C---:B------:R-:W-:Y:S02]  /*3650*/  ISETP.GE.AND P0, PT, R12.reuse, R170, PT ;  /* 0x000000aa0c00720c */ /* 0x040fe40003f06270 */
[C---:B------:R-:W-:Y:S02]  /*3660*/  ISETP.GE.AND P4, PT, R12.reuse, R169, PT ;  /* 0x000000a90c00720c */ /* 0x040fe40003f86270 */
[----:B------:R-:W-:Y:S01]  /*3670*/  ISETP.GE.AND P2, PT, R12, R3, PT ;  /* 0x000000030c00720c */ /* 0x000fe20003f46270 */
[----:B--2---:R-:W-:Y:S01]  /*3680*/  FFMA.FTZ R94, R13, UR4, R94 ;  /* 0x000000040d5e7c23 */ /* 0x004fe2000801005e */
[----:B------:R-:W2:Y:S01]  /*3690*/  I2F R12, R40 ;  /* 0x00000028000c7306 */ /* 0x000ea20000201400 */
[----:B------:R-:W-:Y:S01]  /*36a0*/  FSEL R238, R99, -INF , !P6 ;  /* 0xff80000063ee7808 */ /* 0x000fe20007000000 */
[C---:B------:R-:W-:Y:S01]  /*36b0*/  FFMA.FTZ R36, R13.reuse, UR4, R36 ;  /* 0x000000040d247c23 */ /* 0x040fe20008010024 */
[----:B------:R-:W-:Y:S01]  /*36c0*/  ISETP.GE.AND P6, PT, R40, R232, PT ;  /* 0x000000e82800720c */ /* 0x000fe20003fc6270 */
[----:B------:R-:W-:Y:S01]  /*36d0*/  FFMA.FTZ R38, R13, UR4, R38 ;  /* 0x000000040d267c23 */ /* 0x000fe20008010026 */
[----:B------:R-:W-:Y:S01]  /*36e0*/  IADD3 R14, R69, 0x28, RZ ;  /* 0x00000028450e7810 */ /* 0x000fe20007ffe0ff */
[----:B------:R-:W-:Y:S01]  /*36f0*/  FFMA.FTZ R92, R13, UR4, R92 ;  /* 0x000000040d5c7c23 */ /* 0x000fe2000801005c */
[----:B------:R-:W-:-:S02]  /*3700*/  FSEL R102, R41, -INF , !P5 ;  /* 0xff80000029667808 */ /* 0x000fc40006800000 */
[----:B------:R-:W-:Y:S01]  /*3710*/  FSEL R204, R94, -INF , !P0 ;  /* 0xff8000005ecc7808 */ /* 0x000fe20004000000 */
[----:B------:R-:W3:Y:S01]  /*3720*/  I2F R41, R14 ;  /* 0x0000000e00297306 */ /* 0x000ee20000201400 */
[----:B------:R-:W-:Y:S02]  /*3730*/  FSEL R186, R36, -INF , !P4 ;  /* 0xff80000024ba7808 */ /* 0x000fe40006000000 */
[----:B------:R-:W-:Y:S02]  /*3740*/  FSEL R181, R38, -INF , !P2 ;  /* 0xff80000026b57808 */ /* 0x000fe40005000000 */
[----:B------:R-:W-:Y:S01]  /*3750*/  ISETP.GE.AND P0, PT, R14, R232, PT ;  /* 0x000000e80e00720c */ /* 0x000fe20003f06270 */
[----:B--2---:R-:W-:Y:S01]  /*3760*/  FFMA.FTZ R93, R12, UR4, R93 ;  /* 0x000000040c5d7c23 */ /* 0x004fe2000801005d */
[-C--:B------:R-:W-:Y:S01]  /*3770*/  ISETP.GE.AND P4, PT, R14, R170.reuse, PT ;  /* 0x000000aa0e00720c */ /* 0x080fe20003f86270 */
[----:B------:R-:W-:Y:S01]  /*3780*/  FFMA.FTZ R95, R12, UR4, R95 ;  /* 0x000000040c5f7c23 */ /* 0x000fe2000801005f */
[----:B------:R-:W-:Y:S01]  /*3790*/  ISETP.GE.AND P2, PT, R14, R169, PT ;  /* 0x000000a90e00720c */ /* 0x000fe20003f46270 */
[C---:B------:R-:W-:Y:S01]  /*37a0*/  FFMA.FTZ R37, R12.reuse, UR4, R37 ;  /* 0x000000040c257c23 */ /* 0x040fe20008010025 */
[----:B------:R-:W-:Y:S01]  /*37b0*/  FSEL R210, R93, -INF , !P6 ;  /* 0xff8000005dd27808 */ /* 0x000fe20007000000 */
[----:B------:R-:W-:Y:S01]  /*37c0*/  FFMA.FTZ R39, R12, UR4, R39 ;  /* 0x000000040c277c23 */ /* 0x000fe20008010027 */
[----:B------:R-:W-:Y:S01]  /*37d0*/  ISETP.GE.AND P6, PT, R14, R3, PT ;  /* 0x000000030e00720c */ /* 0x000fe20003fc6270 */
[-C--:B-1----:R-:W-:Y:S01]  /*37e0*/  HMMA.16816.F32 R84, R8, R16.reuse, R84 ;  /* 0x000000100854723c */ /* 0x082fe20000001854 */
[----:B------:R-:W-:Y:S01]  /*37f0*/  IADD3 R38, R69, 0x29, RZ ;  /* 0x0000002945267810 */ /* 0x000fe20007ffe0ff */
[----:B---3--:R-:W-:Y:S01]  /*3800*/  FFMA.FTZ R88, R41, UR4, R88 ;  /* 0x0000000429587c23 */ /* 0x008fe20008010058 */
[----:B------:R-:W-:Y:S01]  /*3810*/  FSEL R47, R43, -INF , !P3 ;  /* 0xff8000002b2f7808 */ /* 0x000fe20005800000 */
[C---:B------:R-:W-:Y:S01]  /*3820*/  FFMA.FTZ R34, R41.reuse, UR4, R34 ;  /* 0x0000000429227c23 */ /* 0x040fe20008010022 */
[----:B------:R-:W1:Y:S01]  /*3830*/  I2F R36, R38 ;  /* 0x0000002600247306 */ /* 0x000e620000201400 */
[----:B------:R-:W-:Y:S01]  /*3840*/  ISETP.GE.AND P5, PT, R40, R170, PT ;  /* 0x000000aa2800720c */ /* 0x000fe20003fa6270 */
[----:B------:R-:W-:Y:S01]  /*3850*/  FFMA.FTZ R90, R41, UR4, R90 ;  /* 0x00000004295a7c23 */ /* 0x000fe2000801005a */
[----:B------:R-:W-:Y:S01]  /*3860*/  HMMA.16816.F32 R12, R4, R16, R28 ;  /* 0x00000010040c723c */ /* 0x000fe2000000181c */
[----:B------:R-:W-:-:S02]  /*3870*/  FSEL R208, R88, -INF , !P0 ;  /* 0xff80000058d07808 */ /* 0x000fc40004000000 */
[----:B------:R-:W-:Y:S02]  /*3880*/  ISETP.GE.AND P0, PT, R38, R3, PT ;  /* 0x000000032600720c */ /* 0x000fe40003f06270 */
[----:B------:R-:W-:Y:S02]  /*3890*/  ISETP.GE.AND P3, PT, R40, R169, PT ;  /* 0x000000a92800720c */ /* 0x000fe40003f66270 */
[C---:B------:R-:W-:Y:S01]  /*38a0*/  IADD3 R16, R69.reuse, 0x31, RZ ;  /* 0x0000003145107810 */ /* 0x040fe20007ffe0ff */
[-C--:B------:R-:W-:Y:S01]  /*38b0*/  HMMA.16816.F32 R80, R8, R18.reuse, R80 ;  /* 0x000000120850723c */ /* 0x080fe20000001850 */
[----:B------:R-:W-:Y:S01]  /*38c0*/  IADD3 R29, R69, 0x30, RZ ;  /* 0x00000030451d7810 */ /* 0x000fe20007ffe0ff */
[----:B------:R-:W-:Y:S01]  /*38d0*/  FFMA.FTZ R28, R41, UR4, R32 ;  /* 0x00000004291c7c23 */ /* 0x000fe20008010020 */
[----:B------:R-:W2:Y:S01]  /*38e0*/  I2F R8, R16 ;  /* 0x0000001000087306 */ /* 0x000ea20000201400 */
[----:B------:R-:W-:Y:S01]  /*38f0*/  FSEL R230, R92, -INF , !P1 ;  /* 0xff8000005ce67808 */ /* 0x000fe20004800000 */
[----:B-1----:R-:W-:Y:S01]  /*3900*/  FFMA.FTZ R35, R36, UR4, R35 ;  /* 0x0000000424237c23 */ /* 0x002fe20008010023 */
[----:B------:R-:W-:Y:S01]  /*3910*/  ISETP.GE.AND P1, PT, R40, R3, PT ;  /* 0x000000032800720c */ /* 0x000fe20003f26270 */
[C---:B------:R-:W-:Y:S01]  /*3920*/  FFMA.FTZ R89, R36.reuse, UR4, R89 ;  /* 0x0000000424597c23 */ /* 0x040fe20008010059 */
[----:B------:R-:W-:Y:S01]  /*3930*/  HMMA.16816.F32 R24, R4, R18, R24 ;  /* 0x000000120418723c */ /* 0x000fe20000001818 */
[----:B------:R-:W-:Y:S01]  /*3940*/  FSEL R200, R95, -INF , !P5 ;  /* 0xff8000005fc87808 */ /* 0x000fe20006800000 */
[C---:B------:R-:W-:Y:S01]  /*3950*/  FFMA.FTZ R91, R36.reuse, UR4, R91 ;  /* 0x00000004245b7c23 */ /* 0x040fe2000801005b */
[----:B------:R-:W1:Y:S01]  /*3960*/  I2F R7, R69 ;  /* 0x0000004500077306 */ /* 0x000e620000201400 */
[----:B------:R-:W-:Y:S01]  /*3970*/  FSEL R193, R35, -INF , !P0 ;  /* 0xff80000023c17808 */ /* 0x000fe20004000000 */
[----:B------:R-:W-:Y:S01]  /*3980*/  FFMA.FTZ R30, R36, UR4, R33 ;  /* 0x00000004241e7c23 */ /* 0x000fe20008010021 */
[----:B------:R-:W-:-:S02]  /*3990*/  ISETP.GE.AND P0, PT, R16, R169, PT ;  /* 0x000000a91000720c */ /* 0x000fc40003f06270 */
[C---:B------:R-:W-:Y:S02]  /*39a0*/  IADD3 R6, R69.reuse, 0x39, RZ ;  /* 0x0000003945067810 */ /* 0x040fe40007ffe0ff */
[----:B------:R-:W-:Y:S01]  /*39b0*/  IADD3 R4, R69, 0x38, RZ ;  /* 0x0000003845047810 */ /* 0x000fe20007ffe0ff */
[C---:B--2---:R-:W-:Y:S01]  /*39c0*/  FFMA.FTZ R85, R8.reuse, UR4, R85 ;  /* 0x0000000408557c23 */ /* 0x044fe20008010055 */
[----:B------:R-:W2:Y:S01]  /*39d0*/  I2F R17, R29 ;  /* 0x0000001d00117306 */ /* 0x000ea20000201400 */
[C---:B------:R-:W-:Y:S01]  /*39e0*/  FFMA.FTZ R87, R8.reuse, UR4, R87 ;  /* 0x0000000408577c23 */ /* 0x040fe20008010057 */
[----:B------:R-:W-:Y:S01]  /*39f0*/  FSEL R180, R37, -INF , !P3 ;  /* 0xff80000025b47808 */ /* 0x000fe20005800000 */
[----:B------:R-:W-:Y:S01]  /*3a00*/  FFMA.FTZ R13, R8, UR4, R13 ;  /* 0x00000004080d7c23 */ /* 0x000fe2000801000d */
[----:B------:R-:W-:Y:S01]  /*3a10*/  ISETP.GE.AND P5, PT, R38, R232, PT ;  /* 0x000000e82600720c */ /* 0x000fe20003fa6270 */
[----:B------:R-:W-:Y:S01]  /*3a20*/  FFMA.FTZ R15, R8, UR4, R15 ;  /* 0x00000004080f7c23 */ /* 0x000fe2000801000f */
[----:B------:R-:W-:Y:S01]  /*3a30*/  ISETP.GE.AND P3, PT, R38, R170, PT ;  /* 0x000000aa2600720c */ /* 0x000fe20003f66270 */
[----:B-1----:R-:W-:Y:S01]  /*3a40*/  FFMA.FTZ R62, R7, UR4, R62 ;  /* 0x00000004073e7c23 */ /* 0x002fe2000801003e */
[----:B------:R-:W1:Y:S01]  /*3a50*/  I2F R8, R6 ;  /* 0x0000000600087306 */ /* 0x000e620000201400 */
[----:B------:R-:W-:Y:S01]  /*3a60*/  FSEL R194, R13, -INF , !P0 ;  /* 0xff8000000dc27808 */ /* 0x000fe20004000000 */
[----:B------:R-:W-:Y:S01]  /*3a70*/  FFMA.FTZ R9, R7, UR4, R56 ;  /* 0x0000000407097c23 */ /* 0x000fe20008010038 */
[----:B------:R-:W-:-:S02]  /*3a80*/  FSEL R195, R39, -INF , !P1 ;  /* 0xff80000027c37808 */ /* 0x000fc40004800000 */
[-C--:B------:R-:W-:Y:S02]  /*3a90*/  ISETP.GE.AND P0, PT, R69, R170.reuse, PT ;  /* 0x000000aa4500720c */ /* 0x080fe40003f06270 */
[-C--:B------:R-:W-:Y:S01]  /*3aa0*/  ISETP.GE.AND P1, PT, R38, R169.reuse, PT ;  /* 0x000000a92600720c */ /* 0x080fe20003f26270 */
[----:B------:R-:W3:Y:S01]  /*3ab0*/  I2F R5, R4 ;  /* 0x0000000400057306 */ /* 0x000ee20000201400 */
[----:B------:R-:W-:Y:S01]  /*3ac0*/  FSEL R28, R28, -INF , !P2 ;  /* 0xff8000001c1c7808 */ /* 0x000fe20005000000 */
[C---:B--2---:R-:W-:Y:S01]  /*3ad0*/  FFMA.FTZ R86, R17.reuse, UR4, R86 ;  /* 0x0000000411567c23 */ /* 0x044fe20008010056 */
[----:B------:R-:W-:Y:S01]  /*3ae0*/  FSEL R189, R34, -INF , !P6 ;  /* 0xff80000022bd7808 */ /* 0x000fe20007000000 */
[----:B------:R-:W-:Y:S01]  /*3af0*/  FFMA.FTZ R12, R17, UR4, R12 ;  /* 0x00000004110c7c23 */ /* 0x000fe2000801000c */
[----:B------:R-:W-:Y:S01]  /*3b00*/  FSEL R198, R89, -INF , !P5 ;  /* 0xff80000059c67808 */ /* 0x000fe20006800000 */
[----:B------:R-:W-:Y:S01]  /*3b10*/  FFMA.FTZ R14, R17, UR4, R14 ;  /* 0x00000004110e7c23 */ /* 0x000fe2000801000e */
[----:B------:R-:W-:Y:S01]  /*3b20*/  FSEL R206, R91, -INF , !P3 ;  /* 0xff8000005bce7808 */ /* 0x000fe20005800000 */
[C---:B-1----:R-:W-:Y:S01]  /*3b30*/  FFMA.FTZ R81, R8.reuse, UR4, R81 ;  /* 0x0000000408517c23 */ /* 0x042fe20008010051 */
[C---:B------:R-:W-:Y:S01]  /*3b40*/  ISETP.GE.AND P2, PT, R29.reuse, R170, PT ;  /* 0x000000aa1d00720c */ /* 0x040fe20003f46270 */
[C---:B------:R-:W-:Y:S01]  /*3b50*/  FFMA.FTZ R64, R8.reuse, UR4, R83 ;  /* 0x0000000408407c23 */ /* 0x040fe20008010053 */
[C---:B------:R-:W-:Y:S01]  /*3b60*/  ISETP.GE.AND P6, PT, R29.reuse, R169, PT ;  /* 0x000000a91d00720c */ /* 0x040fe20003fc6270 */
[C---:B------:R-:W-:Y:S01]  /*3b70*/  FFMA.FTZ R25, R8.reuse, UR4, R25 ;  /* 0x0000000408197c23 */ /* 0x040fe20008010019 */
[----:B------:R-:W-:Y:S01]  /*3b80*/  ISETP.GE.AND P5, PT, R29, R3, PT ;  /* 0x000000031d00720c */ /* 0x000fe20003fa6270 */
[----:B------:R-:W-:Y:S01]  /*3b90*/  FFMA.FTZ R27, R8, UR4, R27 ;  /* 0x00000004081b7c23 */ /* 0x000fe2000801001b */
[-C--:B------:R-:W-:Y:S01]  /*3ba0*/  ISETP.GE.AND P3, PT, R16, R232.reuse, PT ;  /* 0x000000e81000720c */ /* 0x080fe20003f66270 */
[----:B------:R-:W-:Y:S01]  /*3bb0*/  FFMA.FTZ R84, R17, UR4, R84 ;  /* 0x0000000411547c23 */ /* 0x000fe20008010054 */
[----:B------:R-:W-:Y:S01]  /*3bc0*/  FSEL R8, R62, -INF , !P0 ;  /* 0xff8000003e087808 */ /* 0x000fe20004000000 */
[C---:B---3--:R-:W-:Y:S01]  /*3bd0*/  FFMA.FTZ R80, R5.reuse, UR4, R80 ;  /* 0x0000000405507c23 */ /* 0x048fe20008010050 */
[----:B------:R-:W-:Y:S01]  /*3be0*/  FSEL R202, R90, -INF , !P4 ;  /* 0xff8000005aca7808 */ /* 0x000fe20006000000 */
[C---:B------:R-:W-:Y:S01]  /*3bf0*/  FFMA.FTZ R24, R5.reuse, UR4, R24 ;  /* 0x0000000405187c23 */ /* 0x040fe20008010018 */
[----:B------:R-:W-:Y:S01]  /*3c00*/  FSEL R30, R30, -INF , !P1 ;  /* 0xff8000001e1e7808 */ /* 0x000fe20004800000 */
[C---:B------:R-:W-:Y:S01]  /*3c10*/  FFMA.FTZ R66, R5.reuse, UR4, R82 ;  /* 0x0000000405427c23 */ /* 0x040fe20008010052 */
[----:B------:R-:W-:Y:S01]  /*3c20*/  PLOP3.LUT P0, PT, PT, PT, UP0, 0x80, 0x0 ;  /* 0x000000000000781c */ /* 0x000fe20003f0f008 */
[----:B------:R-:W-:Y:S01]  /*3c30*/  FFMA.FTZ R26, R5, UR4, R26 ;  /* 0x00000004051a7c23 */ /* 0x000fe2000801001a */
[----:B------:R-:W-:Y:S01]  /*3c40*/  BAR.SYNC.DEFER_BLOCKING 0x0 ;  /* 0x0000000000007b1d */ /* 0x000fe20000010000 */
        /* <DEDUP_REMOVED lines=8> */
[C---:B------:R-:W-:Y:S02]  /*3cd0*/  ISETP.GE.AND P5, PT, R4.reuse, R169, PT ;  /* 0x000000a90400720c */ /* 0x040fe40003fa6270 */
[-C--:B------:R-:W-:Y:S01]  /*3ce0*/  ISETP.GE.AND P3, PT, R4, R3.reuse, PT ;  /* 0x000000030400720c */ /* 0x080fe20003f66270 */
[C---:B------:R-:W-:Y:S01]  /*3cf0*/  FFMA.FTZ R4, R7.reuse, UR4, R60 ;  /* 0x0000000407047c23 */ /* 0x040fe2000801003c */
[----:B------:R-:W-:Y:S01]  /*3d00*/  FSEL R178, R84, -INF , !P4 ;  /* 0xff80000054b27808 */ /* 0x000fe20006000000 */
[----:B------:R-:W-:Y:S01]  /*3d10*/  FFMA.FTZ R7, R7, UR4, R58 ;  /* 0x0000000407077c23 */ /* 0x000fe2000801003a */
[----:B------:R-:W-:Y:S02]  /*3d20*/  FSEL R164, R87, -INF , !P1 ;  /* 0xff80000057a47808 */ /* 0x000fe40004800000 */
[----:B------:R-:W-:-:S02]  /*3d30*/  ISETP.GE.AND P4, PT, R16, R3, PT ;  /* 0x000000031000720c */ /* 0x000fc40003f86270 */
[----:B------:R-:W-:Y:S02]  /*3d40*/  ISETP.GE.AND P1, PT, R69, R232, PT ;  /* 0x000000e84500720c */ /* 0x000fe40003f26270 */
[----:B------:R-:W-:Y:S02]  /*3d50*/  FSEL R185, R15, -INF , !P4 ;  /* 0xff8000000fb97808 */ /* 0x000fe40006000000 */
[----:B------:R-:W-:Y:S02]  /*3d60*/  FSEL R176, R80, -INF , !P2 ;  /* 0xff80000050b07808 */ /* 0x000fe40005000000 */
[----:B------:R-:W-:Y:S02]  /*3d70*/  FSEL R66, R66, -INF , !P6 ;  /* 0xff80000042427808 */ /* 0x000fe40007000000 */
[----:B------:R-:W-:Y:S02]  /*3d80*/  FSEL R192, R24, -INF , !P5 ;  /* 0xff80000018c07808 */ /* 0x000fe40006800000 */
[----:B------:R-:W-:-:S02]  /*3d90*/  FSEL R183, R26, -INF , !P3 ;  /* 0xff8000001ab77808 */ /* 0x000fc40005800000 */
[----:B------:R-:W-:Y:S02]  /*3da0*/  FSEL R4, R4, -INF , !P1 ;  /* 0xff80000004047808 */ /* 0x000fe40004800000 */
[C---:B------:R-:W-:Y:S02]  /*3db0*/  ISETP.GE.AND P4, PT, R69.reuse, R169, PT ;  /* 0x000000a94500720c */ /* 0x040fe40003f86270 */
[----:B------:R-:W-:Y:S02]  /*3dc0*/  ISETP.GE.AND P2, PT, R69, R3, PT ;  /* 0x000000034500720c */ /* 0x000fe40003f46270 */
[C---:B------:R-:W-:Y:S02]  /*3dd0*/  ISETP.GE.AND P6, PT, R6.reuse, R232, PT ;  /* 0x000000e80600720c */ /* 0x040fe40003fc6270 */
[C---:B------:R-:W-:Y:S02]  /*3de0*/  ISETP.GE.AND P5, PT, R6.reuse, R170, PT ;  /* 0x000000aa0600720c */ /* 0x040fe40003fa6270 */
        /* <DEDUP_REMOVED lines=66> */
.L_x_119:
[----:B------:R-:W-:Y:S05]  /*4210*/  BSYNC B0 ;  /* 0x0000000000007941 */ /* 0x000fea0003800000 */
.L_x_118:
[----:B------:R-:W0:Y:S02]  /*4220*/  LDGDEPBAR ;  /* 0x00000000000079af */ /* 0x000e240000000000 */
.L_x_117:
[----:B-1----:R-:W-:Y:S02]  /*4230*/  FMNMX.FTZ R11, R9, R78, !PT ;  /* 0x0000004e090b7209 */ /* 0x002fe40007810000 */
        /* <DEDUP_REMOVED lines=58> */
[----:B-1----:R-:W-:Y:S01]  /*45e0*/  FMNMX.FTZ R6, R15, R6, !PT ;  /* 0x000000060f067209 */ /* 0x002fe20007810000 */
[----:B------:R-:W1:Y:S01]  /*45f0*/  SHFL.BFLY PT, R168, R5, 0x2, 0x1f ;  /* 0x0c401f0005a87f89 */ /* 0x000e6200000e0000 */
[----:B------:R-:W-:Y:S02]  /*4600*/  FMNMX.FTZ R167, R206, R11, !PT ;  /* 0x0000000bcea77209 */ /* 0x000fe40007810000 */
[----:B--2---:R-:W-:Y:S01]  /*4610*/  FMNMX.FTZ R166, R13, R166, !PT ;  /* 0x000000a60da67209 */ /* 0x004fe20007810000 */
[----:B------:R-:W2:Y:S01]  /*4620*/  SHFL.BFLY PT, R165, R6, 0x1, 0x1f ;  /* 0x0c201f0006a57f89 */ /* 0x000ea200000e0000 */
[----:B------:R-:W-:-:S02]  /*4630*/  FMNMX.FTZ R167, R172, R167, !PT ;  /* 0x000000a7aca77209 */ /* 0x000fc40007810000 */
[----:B------:R-:W-:Y:S01]  /*4640*/  SHF.L.U32 R213, R2, 0x1, RZ ;  /* 0x0000000102d57819 */ /* 0x000fe200000006ff */
[----:B------:R-:W-:Y:S01]  /*4650*/  FMUL.FTZ R191, R166, c[0x0][0x23c] ;  /* 0x00008f00a6bf7a20 */ /* 0x000fe20000410000 */
[----:B------:R-:W-:Y:S02]  /*4660*/  FMNMX.FTZ R167, R164, R167, !PT ;  /* 0x000000a7a4a77209 */ /* 0x000fe40007810000 */
[----:B------:R-:W-:Y:S01]  /*4670*/  FSETP.NEU.FTZ.AND P1, PT, R166, -INF , PT ;  /* 0xff800000a600780b */ /* 0x000fe20003f3d000 */
[----:B------:R-:W-:Y:S01]  /*4680*/  LDSM.16.MT88.4 R148, [R213+0x9000] ;  /* 0x00900000d594783b */ /* 0x000fe20000004200 */
[----:B------:R-:W-:Y:S02]  /*4690*/  FMNMX.FTZ R167, R66, R167, !PT ;  /* 0x000000a742a77209 */ /* 0x000fe40007810000 */
[----:B------:R-:W-:Y:S01]  /*46a0*/  LEA R171, R0, R213, 0x1 ;  /* 0x000000d500ab7211 */ /* 0x000fe200078e08ff */
[----:B------:R-:W-:Y:S01]  /*46b0*/  LDSM.16.MT88.4 R96, [R213+0xa000] ;  /* 0x00a00000d560783b */ /* 0x000fe20000004200 */
[----:B------:R-:W-:-:S02]  /*46c0*/  FMNMX.FTZ R167, R64, R167, !PT ;  /* 0x000000a740a77209 */ /* 0x000fc40007810000 */
[----:B------:R-:W-:Y:S01]  /*46d0*/  FSEL R191, R191, RZ, P1 ;  /* 0x000000ffbfbf7208 */ /* 0x000fe20000800000 */
[----:B------:R-:W-:Y:S01]  /*46e0*/  LDSM.16.MT88.4 R80, [R171+0x9000] ;  /* 0x00900000ab50783b */ /* 0x000fe20000004200 */
[----:B-1----:R-:W-:-:S03]  /*46f0*/  FMNMX.FTZ R168, R5, R168, !PT ;  /* 0x000000a805a87209 */ /* 0x002fc60007810000 */
[----:B------:R-:W-:Y:S01]  /*4700*/  LDSM.16.MT88.4 R140, [R171+0xa000] ;  /* 0x00a00000ab8c783b */ /* 0x000fe20000004200 */
[--C-:B------:R-:W-:Y:S01]  /*4710*/  FFMA.FTZ R48, R9, c[0x0][0x23c], -R191.reuse ;  /* 0x00008f0009307a23 */ /* 0x100fe200000108bf */
[----:B--2---:R-:W-:Y:S02]  /*4720*/  FMNMX.FTZ R165, R6, R165, !PT ;  /* 0x000000a506a57209 */ /* 0x004fe40007810000 */
[----:B------:R-:W1:Y:S01]  /*4730*/  SHFL.BFLY PT, R5, R168, 0x1, 0x1f ;  /* 0x0c201f00a8057f89 */ /* 0x000e6200000e0000 */
[--C-:B------:R-:W-:Y:S01]  /*4740*/  FFMA.FTZ R45, R78, c[0x0][0x23c], -R191.reuse ;  /* 0x00008f004e2d7a23 */ /* 0x100fe200000108bf */
[C---:B------:R-:W-:Y:S02]  /*4750*/  FSETP.NEU.FTZ.AND P1, PT, R165.reuse, -INF , PT ;  /* 0xff800000a500780b */ /* 0x040fe40003f3d000 */
[----:B------:R-:W2:Y:S01]  /*4760*/  SHFL.BFLY PT, R6, R167, 0x2, 0x1f ;  /* 0x0c401f00a7067f89 */ /* 0x000ea200000e0000 */
[----:B------:R-:W-:Y:S01]  /*4770*/  FMUL.FTZ R184, R165, c[0x0][0x23c] ;  /* 0x00008f00a5b87a20 */ /* 0x000fe20000410000 */
[----:B------:R-:W-:Y:S01]  /*4780*/  MUFU.EX2 R48, R48 ;  /* 0x0000003000307308 */ /* 0x000fe20000000800 */
[--C-:B------:R-:W-:Y:S01]  /*4790*/  FFMA.FTZ R46, R52, c[0x0][0x23c], -R191.reuse ;  /* 0x00008f00342e7a23 */ /* 0x100fe200000108bf */
[----:B------:R-:W-:Y:S01]  /*47a0*/  LDSM.16.MT88.4 R120, [R213+0xb000] ;  /* 0x00b00000d578783b */ /* 0x000fe20000004200 */
[--C-:B------:R-:W-:Y:S01]  /*47b0*/  FFMA.FTZ R39, R54, c[0x0][0x23c], -R191.reuse ;  /* 0x00008f0036277a23 */ /* 0x100fe200000108bf */
[----:B------:R-:W-:Y:S01]  /*47c0*/  FSEL R184, R184, RZ, P1 ;  /* 0x000000ffb8b87208 */ /* 0x000fe20000800000 */
[--C-:B------:R-:W-:Y:S01]  /*47d0*/  FFMA.FTZ R43, R20, c[0x0][0x23c], -R191.reuse ;  /* 0x00008f00142b7a23 */ /* 0x100fe200000108bf */
[----:B------:R-:W-:Y:S01]  /*47e0*/  LDSM.16.MT88.4 R24, [R213+0x9400] ;  /* 0x00940000d518783b */ /* 0x000fe20000004200 */
[----:B------:R-:W-:Y:S01]  /*47f0*/  FFMA.FTZ R36, R22, c[0x0][0x23c], -R191 ;  /* 0x00008f0016247a23 */ /* 0x000fe200000108bf */
[----:B------:R-:W3:Y:S01]  /*4800*/  MUFU.EX2 R45, R45 ;  /* 0x0000002d002d7308 */ /* 0x000ee20000000800 */
[--C-:B------:R-:W-:Y:S01]  /*4810*/  FFMA.FTZ R44, R7, c[0x0][0x23c], -R184.reuse ;  /* 0x00008f00072c7a23 */ /* 0x100fe200000108b8 */
[----:B------:R-:W-:Y:S01]  /*4820*/  LDSM.16.MT88.4 R16, [R213+0xa400] ;  /* 0x00a40000d510783b */ /* 0x000fe20000004200 */
[----:B------:R-:W-:-:S02]  /*4830*/  FFMA.FTZ R51, R57, c[0x0][0x23c], -R184 ;  /* 0x00008f0039337a23 */ /* 0x000fc400000108b8 */
[--C-:B------:R-:W-:Y:S01]  /*4840*/  FFMA.FTZ R49, R49, c[0x0][0x23c], -R184.reuse ;  /* 0x00008f0031317a23 */ /* 0x100fe200000108b8 */
[----:B------:R-:W-:Y:S01]  /*4850*/  LDSM.16.MT88.4 R12, [R171+0xa400] ;  /* 0x00a40000ab0c783b */ /* 0x000fe20000004200 */
[--C-:B------:R-:W-:Y:S01]  /*4860*/  FFMA.FTZ R40, R53, c[0x0][0x23c], -R184.reuse ;  /* 0x00008f0035287a23 */ /* 0x100fe200000108b8 */
[----:B------:R-:W-:Y:S01]  /*4870*/  MUFU.EX2 R46, R46 ;  /* 0x0000002e002e7308 */ /* 0x000fe20000000800 */
[----:B------:R-:W-:Y:S01]  /*4880*/  FFMA.FTZ R41, R21, c[0x0][0x23c], -R184 ;  /* 0x00008f0015297a23 */ /* 0x000fe200000108b8 */
[----:B-1----:R-:W-:Y:S01]  /*4890*/  FMNMX.FTZ R168, R168, R5, !PT ;  /* 0x00000005a8a87209 */ /* 0x002fe20007810000 */
[----:B------:R-:W-:Y:S01]  /*48a0*/  LDSM.16.MT88.4 R32, [R171+0xb400] ;  /* 0x00b40000ab20783b */ /* 0x000fe20000004200 */
[--C-:B------:R-:W-:Y:S01]  /*48b0*/  FFMA.FTZ R37, R100, c[0x0][0x23c], -R191.reuse ;  /* 0x00008f0064257a23 */ /* 0x100fe200000108bf */
[----:B--2---:R-:W-:Y:S02]  /*48c0*/  FMNMX.FTZ R167, R167, R6, !PT ;  /* 0x00000006a7a77209 */ /* 0x004fe40007810000 */
[C---:B------:R-:W-:Y:S01]  /*48d0*/  FMUL.FTZ R175, R168.reuse, c[0x0][0x23c] ;  /* 0x00008f00a8af7a20 */ /* 0x040fe20000410000 */
[----:B------:R-:W-:Y:S01]  /*48e0*/  FSETP.NEU.FTZ.AND P1, PT, R168, -INF , PT ;  /* 0xff800000a800780b */ /* 0x000fe20003f3d000 */
[----:B------:R-:W1:Y:S01]  /*48f0*/  MUFU.EX2 R39, R39 ;  /* 0x0000002700277308 */ /* 0x000e620000000800 */
[----:B---3--:R-:W-:Y:S01]  /*4900*/  F2FP.PACK_AB R128, R45, R48 ;  /* 0x000000302d80723e */ /* 0x008fe200000000ff */
[----:B------:R-:W2:Y:S01]  /*4910*/  SHFL.BFLY PT, R0, R167, 0x1, 0x1f ;  /* 0x0c201f00a7007f89 */ /* 0x000ea200000e0000 */
[----:B------:R-:W-:Y:S01]  /*4920*/  FSEL R175, R175, RZ, P1 ;  /* 0x000000ffafaf7208 */ /* 0x000fe20000800000 */
[----:B------:R-:W-:-:S02]  /*4930*/  FFMA.FTZ R2, R102, c[0x0][0x23c], -R191 ;  /* 0x00008f0066027a23 */ /* 0x000fc400000108bf */
[--C-:B------:R-:W-:Y:S02]  /*4940*/  FFMA.FTZ R38, R61, c[0x0][0x23c], -R184.reuse ;  /* 0x00008f003d267a23 */ /* 0x100fe400000108b8 */
[--C-:B------:R-:W-:Y:S01]  /*4950*/  FFMA.FTZ R59, R4, c[0x0][0x23c], -R175.reuse ;  /* 0x00008f00043b7a23 */ /* 0x100fe200000108af */
[----:B------:R-:W-:Y:S01]  /*4960*/  MUFU.EX2 R44, R44 ;  /* 0x0000002c002c7308 */ /* 0x000fe20000000800 */
[----:B------:R-:W3:Y:S01]  /*4970*/  LDSM.16.MT88.4 R4, [R171+0xb000] ;  /* 0x00b00000ab04783b */ /* 0x000ee20000004200 */
[--C-:B------:R-:W-:Y:S02]  /*4980*/  FFMA.FTZ R54, R74, c[0x0][0x23c], -R175.reuse ;  /* 0x00008f004a367a23 */ /* 0x100fe400000108af */
[--C-:B------:R-:W-:Y:S02]  /*4990*/  FFMA.FTZ R55, R72, c[0x0][0x23c], -R175.reuse ;  /* 0x00008f0048377a23 */ /* 0x100fe400000108af */
[----:B------:R-:W-:Y:S01]  /*49a0*/  FFMA.FTZ R50, R50, c[0x0][0x23c], -R175 ;  /* 0x00008f0032327a23 */ /* 0x000fe200000108af */
[----:B-1----:R-:W-:Y:S01]  /*49b0*/  F2FP.PACK_AB R130, R39, R46 ;  /* 0x0000002e2782723e */ /* 0x002fe200000000ff */
[----:B------:R-:W1:Y:S01]  /*49c0*/  MUFU.EX2 R51, R51 ;  /* 0x0000003300337308 */ /* 0x000e620000000800 */
[----:B------:R-:W-:-:S02]  /*49d0*/  FFMA.FTZ R47, R47, c[0x0][0x23c], -R184 ;  /* 0x00008f002f2f7a23 */ /* 0x000fc400000108b8 */
[--C-:B------:R-:W-:Y:S02]  /*49e0*/  FFMA.FTZ R56, R124, c[0x0][0x23c], -R175.reuse ;  /* 0x00008f007c387a23 */ /* 0x100fe400000108af */
[--C-:B------:R-:W-:Y:S02]  /*49f0*/  FFMA.FTZ R61, R246, c[0x0][0x23c], -R175.reuse ;  /* 0x00008f00f63d7a23 */ /* 0x100fe400000108af */
[----:B------:R-:W-:Y:S01]  /*4a00*/  FFMA.FTZ R58, R244, c[0x0][0x23c], -R175 ;  /* 0x00008f00f43a7a23 */ /* 0x000fe200000108af */
[----:B------:R-:W-:Y:S01]  /*4a10*/  MUFU.EX2 R49, R49 ;  /* 0x0000003100317308 */ /* 0x000fe20000000800 */
[----:B--2---:R-:W-:Y:S01]  /*4a20*/  FMNMX.FTZ R167, R167, R0, !PT ;  /* 0x00000000a7a77209 */ /* 0x004fe20007810000 */
[----:B------:R-:W-:Y:S02]  /*4a30*/  FFMA.FTZ R0, R23, c[0x0][0x23c], -R184 ;  /* 0x00008f0017007a23 */ /* 0x000fe400000108b8 */
[----:B------:R-:W2:Y:S01]  /*4a40*/  LDSM.16.MT88.4 R20, [R171+0x9400] ;  /* 0x00940000ab14783b */ /* 0x000ea20000004200 */
[C---:B------:R-:W-:Y:S01]  /*4a50*/  FSETP.NEU.FTZ.AND P1, PT, R167.reuse, -INF , PT ;  /* 0xff800000a700780b */ /* 0x040fe20003f3d000 */
[----:B------:R-:W-:-:S02]  /*4a60*/  FMUL.FTZ R173, R167, c[0x0][0x23c] ;  /* 0x00008f00a7ad7a20 */ /* 0x000fc40000410000 */
[----:B------:R-:W4:Y:S01]  /*4a70*/  MUFU.EX2 R40, R40 ;  /* 0x0000002800287308 */ /* 0x000f220000000800 */
[----:B-1----:R-:W-:Y:S01]  /*4a80*/  F2FP.PACK_AB R129, R51, R44 ;  /* 0x0000002c3381723e */ /* 0x002fe200000000ff */
[----:B------:R-:W-:Y:S01]  /*4a90*/  FFMA.FTZ R63, R248, c[0x0][0x23c], -R175 ;  /* 0x00008f00f83f7a23 */ /* 0x000fe200000108af */
[----:B------:R-:W-:Y:S01]  /*4aa0*/  FSEL R173, R173, RZ, P1 ;  /* 0x000000ffadad7208 */ /* 0x000fe20000800000 */
[--C-:B------:R-:W-:Y:S02]  /*4ab0*/  FFMA.FTZ R177, R186, c[0x0][0x23c], -R191.reuse ;  /* 0x00008f00bab17a23 */ /* 0x100fe400000108bf */
[----:B------:R-:W-:Y:S02]  /*4ac0*/  FFMA.FTZ R180, R180, c[0x0][0x23c], -R191 ;  /* 0x00008f00b4b47a23 */ /* 0x000fe400000108bf */
[--C-:B------:R-:W-:Y:S01]  /*4ad0*/  FFMA.FTZ R57, R8, c[0x0][0x23c], -R173.reuse ;  /* 0x00008f0008397a23 */ /* 0x100fe200000108ad */
[----:B------:R-:W-:Y:S01]  /*4ae0*/  MUFU.EX2 R59, R59 ;  /* 0x0000003b003b7308 */ /* 0x000fe20000000800 */
[--C-:B------:R-:W-:Y:S01]  /*4af0*/  FFMA.FTZ R52, R68, c[0x0][0x23c], -R173.reuse ;  /* 0x00008f0044347a23 */ /* 0x100fe200000108ad */
[----:B------:R-:W1:Y:S01]  /*4b00*/  LDSM.16.MT88.4 R8, [R213+0xb400] ;  /* 0x00b40000d508783b */ /* 0x000e620000004200 */
[----:B------:R-:W-:-:S02]  /*4b10*/  FFMA.FTZ R53, R76, c[0x0][0x23c], -R173 ;  /* 0x00008f004c357a23 */ /* 0x000fc400000108ad */
[--C-:B------:R-:W-:Y:S01]  /*4b20*/  FFMA.FTZ R42, R70, c[0x0][0x23c], -R173.reuse ;  /* 0x00008f00462a7a23 */ /* 0x100fe200000108ad */
[----:B----4-:R-:W-:Y:S02]  /*4b30*/  F2FP.PACK_AB R131, R40, R49 ;  /* 0x000000312883723e */ /* 0x010fe400000000ff */
[----:B------:R-:W4:Y:S01]  /*4b40*/  MUFU.EX2 R54, R54 ;  /* 0x0000003600367308 */ /* 0x000f220000000800 */
[--C-:B------:R-:W-:Y:S02]  /*4b50*/  FFMA.FTZ R65, R236, c[0x0][0x23c], -R173.reuse ;  /* 0x00008f00ec417a23 */ /* 0x100fe400000108ad */
[--C-:B------:R-:W-:Y:S02]  /*4b60*/  FFMA.FTZ R60, R188, c[0x0][0x23c], -R173.reuse ;  /* 0x00008f00bc3c7a23 */ /* 0x100fe400000108ad */
[--C-:B------:R-:W-:Y:S01]  /*4b70*/  FFMA.FTZ R62, R242, c[0x0][0x23c], -R173.reuse ;  /* 0x00008f00f23e7a23 */ /* 0x100fe200000108ad */
[----:B------:R-:W-:Y:S01]  /*4b80*/  HMMA.16816.F32 R156, R128, R148, RZ ;  /* 0x00000094809c723c */ /* 0x000fe200000018ff */
[----:B------:R-:W-:Y:S01]  /*4b90*/  FFMA.FTZ R67, R238, c[0x0][0x23c], -R173 ;  /* 0x00008f00ee437a23 */ /* 0x000fe200000108ad */
[----:B------:R-:W-:Y:S01]  /*4ba0*/  MUFU.EX2 R55, R55 ;  /* 0x0000003700377308 */ /* 0x000fe20000000800 */
[----:B------:R-:W-:-:S02]  /*4bb0*/  FFMA.FTZ R181, R181, c[0x0][0x23c], -R184 ;  /* 0x00008f00b5b57a23 */ /* 0x000fc400000108b8 */
[--C-:B------:R-:W-:Y:S02]  /*4bc0*/  FFMA.FTZ R186, R195, c[0x0][0x23c], -R184.reuse ;  /* 0x00008f00c3ba7a23 */ /* 0x100fe400000108b8 */
[--C-:B------:R-:W-:Y:S01]  /*4bd0*/  FFMA.FTZ R189, R189, c[0x0][0x23c], -R184.reuse ;  /* 0x00008f00bdbd7a23 */ /* 0x100fe200000108b8 */
[C---:B------:R-:W-:Y:S01]  /*4be0*/  HMMA.16816.F32 R72, R128.reuse, R80, RZ ;  /* 0x000000508048723c */ /* 0x040fe200000018ff */
[----:B------:R-:W-:Y:S01]  /*4bf0*/  FFMA.FTZ R188, R193, c[0x0][0x23c], -R184 ;  /* 0x00008f00c1bc7a23 */ /* 0x000fe200000108b8 */
[----:B------:R-:W5:Y:S01]  /*4c00*/  MUFU.EX2 R50, R50 ;  /* 0x0000003200327308 */ /* 0x000f620000000800 */
[----:B----4-:R-:W-:Y:S01]  /*4c10*/  F2FP.PACK_AB R132, R54, R59 ;  /* 0x0000003b3684723e */ /* 0x010fe200000000ff */
[----:B------:R-:W-:Y:S02]  /*4c20*/  FFMA.FTZ R197, R202, c[0x0][0x23c], -R173 ;  /* 0x00008f00cac57a23 */ /* 0x000fe400000108ad */
[--C-:B------:R-:W-:Y:S02]  /*4c30*/  FFMA.FTZ R193, R230, c[0x0][0x23c], -R175.reuse ;  /* 0x00008f00e6c17a23 */ /* 0x100fe400000108af */
[----:B------:R-:W-:Y:S01]  /*4c40*/  HMMA.16816.F32 R88, R128, R96, RZ ;  /* 0x000000608058723c */ /* 0x000fe200000018ff */
[----:B------:R-:W-:Y:S01]  /*4c50*/  FFMA.FTZ R198, R198, c[0x0][0x23c], -R175 ;  /* 0x00008f00c6c67a23 */ /* 0x000fe200000108af */
[----:B------:R-:W-:Y:S01]  /*4c60*/  MUFU.EX2 R57, R57 ;  /* 0x0000003900397308 */ /* 0x000fe20000000800 */
[----:B------:R-:W-:-:S02]  /*4c70*/  FFMA.FTZ R195, R204, c[0x0][0x23c], -R173 ;  /* 0x00008f00ccc37a23 */ /* 0x000fc400000108ad */
[--C-:B------:R-:W-:Y:S02]  /*4c80*/  FFMA.FTZ R200, R200, c[0x0][0x23c], -R173.reuse ;  /* 0x00008f00c8c87a23 */ /* 0x100fe400000108ad */
[----:B------:R-:W-:Y:S01]  /*4c90*/  FFMA.FTZ R202, R206, c[0x0][0x23c], -R173 ;  /* 0x00008f00ceca7a23 */ /* 0x000fe200000108ad */
[C---:B------:R-:W-:Y:S01]  /*4ca0*/  HMMA.16816.F32 R144, R128.reuse, R140, RZ ;  /* 0x0000008c8090723c */ /* 0x040fe200000018ff */
[----:B------:R-:W-:Y:S01]  /*4cb0*/  FFMA.FTZ R210, R210, c[0x0][0x23c], -R175 ;  /* 0x00008f00d2d27a23 */ /* 0x000fe200000108af */
[----:B------:R-:W4:Y:S01]  /*4cc0*/  MUFU.EX2 R52, R52 ;  /* 0x0000003400347308 */ /* 0x000f220000000800 */
        /* <DEDUP_REMOVED lines=9> */
[C---:B---3--:R-:W-:Y:S01]  /*4d60*/  HMMA.16816.F32 R136, R128.reuse, R4, RZ ;  /* 0x000000048088723c */ /* 0x048fe200000018ff */
[----:B------:R-:W-:Y:S01]  /*4d70*/  FADD.FTZ R55, R50, R55 ;  /* 0x0000003732377221 */ /* 0x000fe20000010000 */
[----:B------:R-:W3:Y:S01]  /*4d80*/  MUFU.EX2 R42, R42 ;  /* 0x0000002a002a7308 */ /* 0x000ee20000000800 */
[----:B----4-:R-:W-:Y:S01]  /*4d90*/  F2FP.PACK_AB R133, R52, R57 ;  /* 0x000000393485723e */ /* 0x010fe200000000ff */
[----:B------:R-:W-:Y:S02]  /*4da0*/  FADD.FTZ R52, R57, R52 ;  /* 0x0000003439347221 */ /* 0x000fe40000010000 */
[----:B------:R-:W-:Y:S02]  /*4db0*/  FADD.FTZ R46, R39, R46 ;  /* 0x0000002e272e7221 */ /* 0x000fe40000010000 */
[----:B------:R-:W-:Y:S01]  /*4dc0*/  HMMA.16816.F32 R152, R128, R150, RZ ;  /* 0x000000968098723c */ /* 0x000fe200000018ff */
[----:B------:R-:W-:Y:S01]  /*4dd0*/  FADD.FTZ R40, R40, R49 ;  /* 0x0000003128287221 */ /* 0x000fe20000010000 */
[----:B------:R-:W-:Y:S01]  /*4de0*/  MUFU.EX2 R43, R43 ;  /* 0x0000002b002b7308 */ /* 0x000fe20000000800 */
[----:B------:R-:W-:-:S02]  /*4df0*/  FFMA.FTZ R199, R194, c[0x0][0x23c], -R191 ;  /* 0x00008f00c2c77a23 */ /* 0x000fc400000108bf */
[--C-:B------:R-:W-:Y:S02]  /*4e00*/  FFMA.FTZ R231, R190, c[0x0][0x23c], -R191.reuse ;  /* 0x00008f00bee77a23 */ /* 0x100fe400000108bf */
[--C-:B------:R-:W-:Y:S01]  /*4e10*/  FFMA.FTZ R196, R196, c[0x0][0x23c], -R191.reuse ;  /* 0x00008f00c4c47a23 */ /* 0x100fe200000108bf */
[C---:B------:R-:W-:Y:S01]  /*4e20*/  HMMA.16816.F32 R76, R128.reuse, R82, RZ ;  /* 0x00000052804c723c */ /* 0x040fe200000018ff */
[----:B------:R-:W-:Y:S01]  /*4e30*/  FFMA.FTZ R192, R192, c[0x0][0x23c], -R191 ;  /* 0x00008f00c0c07a23 */ /* 0x000fe200000108bf */
[C---:B---3--:R-:W-:Y:S01]  /*4e40*/  F2FP.PACK_AB R135, R42.reuse, R53 ;  /* 0x000000352a87723e */ /* 0x048fe200000000ff */
[----:B------:R-:W3:Y:S01]  /*4e50*/  MUFU.EX2 R36, R36 ;  /* 0x0000002400247308 */ /* 0x000ee20000000800 */
[----:B------:R-:W-:Y:S02]  /*4e60*/  FADD.FTZ R53, R53, R52 ;  /* 0x0000003435357221 */ /* 0x000fe40000010000 */
[----:B------:R-:W-:Y:S02]  /*4e70*/  FFMA.FTZ R187, R187, c[0x0][0x23c], -R184 ;  /* 0x00008f00bbbb7a23 */ /* 0x000fe400000108b8 */
[----:B------:R-:W-:Y:S01]  /*4e80*/  HMMA.16816.F32 R92, R128, R98, RZ ;  /* 0x00000062805c723c */ /* 0x000fe200000018ff */
[----:B------:R-:W-:-:S02]  /*4e90*/  FADD.FTZ R42, R42, R53 ;  /* 0x000000352a2a7221 */ /* 0x000fc40000010000 */
[----:B------:R-:W-:Y:S01]  /*4ea0*/  MUFU.EX2 R37, R37 ;  /* 0x0000002500257308 */ /* 0x000fe20000000800 */
[--C-:B------:R-:W-:Y:S02]  /*4eb0*/  FFMA.FTZ R190, R185, c[0x0][0x23c], -R184.reuse ;  /* 0x00008f00b9be7a23 */ /* 0x100fe400000108b8 */
[--C-:B------:R-:W-:Y:S02]  /*4ec0*/  FFMA.FTZ R194, R183, c[0x0][0x23c], -R184.reuse ;  /* 0x00008f00b7c27a23 */ /* 0x100fe400000108b8 */
[----:B------:R-:W-:Y:S01]  /*4ed0*/  HMMA.16816.F32 R104, R128, R142, RZ ;  /* 0x0000008e8068723c */ /* 0x000fe200000018ff */
[----:B------:R-:W-:Y:S02]  /*4ee0*/  FFMA.FTZ R223, R179, c[0x0][0x23c], -R184 ;  /* 0x00008f00b3df7a23 */ /* 0x000fe400000108b8 */
[----:B------:R-:W-:Y:S01]  /*4ef0*/  MUFU.EX2 R2, R2 ;  /* 0x0000000200027308 */ /* 0x000fe20000000800 */
[--C-:B------:R-:W-:Y:S02]  /*4f00*/  FFMA.FTZ R178, R178, c[0x0][0x23c], -R175.reuse ;  /* 0x00008f00b2b27a23 */ /* 0x100fe400000108af */
[----:B------:R-:W-:-:S02]  /*4f10*/  FFMA.FTZ R179, R182, c[0x0][0x23c], -R175 ;  /* 0x00008f00b6b37a23 */ /* 0x000fc400000108af */
[C---:B------:R-:W-:Y:S01]  /*4f20*/  HMMA.16816.F32 R116, R128.reuse, R122, RZ ;  /* 0x0000007a8074723c */ /* 0x040fe200000018ff */
[--C-:B------:R-:W-:Y:S02]  /*4f30*/  FFMA.FTZ R176, R176, c[0x0][0x23c], -R175.reuse ;  /* 0x00008f00b0b07a23 */ /* 0x100fe400000108af */
[----:B------:R-:W-:Y:S01]  /*4f40*/  MUFU.EX2 R41, R41 ;  /* 0x0000002900297308 */ /* 0x000fe20000000800 */
[----:B------:R-:W-:Y:S02]  /*4f50*/  FFMA.FTZ R233, R174, c[0x0][0x23c], -R175 ;  /* 0x00008f00aee97a23 */ /* 0x000fe400000108af */
[--C-:B------:R-:W-:Y:S02]  /*4f60*/  FFMA.FTZ R172, R172, c[0x0][0x23c], -R173.reuse ;  /* 0x00008f00acac7a23 */ /* 0x100fe400000108ad */
[----:B------:R-:W-:Y:S01]  /*4f70*/  HMMA.16816.F32 R128, R128, R6, RZ ;  /* 0x000000068080723c */ /* 0x000fe200000018ff */
[----:B------:R-:W-:Y:S02]  /*4f80*/  FFMA.FTZ R66, R66, c[0x0][0x23c], -R173 ;  /* 0x00008f0042427a23 */ /* 0x000fe400000108ad */
[----:B------:R-:W4:Y:S05]  /*4f90*/  MUFU.EX2 R0, R0 ;  /* 0x0000000000007308 */ /* 0x000f2a0000000800 */
        /* <DEDUP_REMOVED lines=11> */
[----:B------:R-:W-:Y:S04]  /*5050*/  MUFU.EX2 R63, R63 ;  /* 0x0000003f003f7308 */ /* 0x000fe80000000800 */
[----:B---3--:R-:W-:Y:S01]  /*5060*/  F2FP.PACK_AB R4, R36, R43 ;  /* 0x0000002b2404723e */ /* 0x008fe200000000ff */
[----:B------:R-:W-:Y:S01]  /*5070*/  HMMA.16816.F32 R148, R132, R150, RZ ;  /* 0x000000968494723c */ /* 0x000fe200000018ff */
[----:B----4-:R-:W-:Y:S01]  /*5080*/  F2FP.PACK_AB R5, R0, R41 ;  /* 0x000000290005723e */ /* 0x010fe200000000ff */
[----:B------:R-:W-:Y:S01]  /*5090*/  FADD.FTZ R43, R43, R46 ;  /* 0x0000002e2b2b7221 */ /* 0x000fe20000010000 */
[----:B------:R-:W-:Y:S01]  /*50a0*/  MUFU.EX2 R65, R65 ;  /* 0x0000004100417308 */ /* 0x000fe20000000800 */
[----:B------:R-:W-:-:S02]  /*50b0*/  FADD.FTZ R41, R41, R40 ;  /* 0x0000002829297221 */ /* 0x000fc40000010000 */
[----:B------:R-:W-:Y:S02]  /*50c0*/  FADD.FTZ R36, R36, R43 ;  /* 0x0000002b24247221 */ /* 0x000fe40000010000 */
[C---:B------:R-:W-:Y:S01]  /*50d0*/  HMMA.16816.F32 R80, R132.reuse, R82, RZ ;  /* 0x000000528450723c */ /* 0x040fe200000018ff */
[----:B------:R-:W-:Y:S02]  /*50e0*/  FADD.FTZ R41, R0, R41 ;  /* 0x0000002900297221 */ /* 0x000fe40000010000 */
[----:B------:R-:W3:Y:S05]  /*50f0*/  MUFU.EX2 R60, R60 ;  /* 0x0000003c003c7308 */ /* 0x000eea0000000800 */
[C---:B------:R-:W-:Y:S03]  /*5100*/  HMMA.16816.F32 R96, R132.reuse, R98, RZ ;  /* 0x000000628460723c */ /* 0x040fe600000018ff */
[----:B------:R-:W-:Y:S05]  /*5110*/  MUFU.EX2 R62, R62 ;  /* 0x0000003e003e7308 */ /* 0x000fea0000000800 */
[C---:B------:R-:W-:Y:S03]  /*5120*/  HMMA.16816.F32 R140, R132.reuse, R142, RZ ;  /* 0x0000008e848c723c */ /* 0x040fe600000018ff */
[----:B------:R-:W4:Y:S05]  /*5130*/  MUFU.EX2 R67, R67 ;  /* 0x0000004300437308 */ /* 0x000f2a0000000800 */
[C---:B------:R-:W-:Y:S03]  /*5140*/  HMMA.16816.F32 R120, R132.reuse, R122, RZ ;  /* 0x0000007a8478723c */ /* 0x040fe600000018ff */
[----:B------:R-:W-:Y:S05]  /*5150*/  MUFU.EX2 R177, R177 ;  /* 0x000000b100b17308 */ /* 0x000fea0000000800 */
[----:B------:R-:W-:Y:S03]  /*5160*/  HMMA.16816.F32 R132, R132, R6, RZ ;  /* 0x000000068484723c */ /* 0x000fe600000018ff */
[----:B------:R-:W1:Y:S04]  /*5170*/  MUFU.EX2 R180, R180 ;  /* 0x000000b400b47308 */ /* 0x000e680000000800 */
[----:B------:R-:W-:Y:S01]  /*5180*/  F2FP.PACK_AB R6, R2, R37 ;  /* 0x000000250206723e */ /* 0x000fe200000000ff */
[----:B------:R-:W-:Y:S01]  /*5190*/  FADD.FTZ R37, R37, R36 ;  /* 0x0000002425257221 */ /* 0x000fe20000010000 */
[----:B-----5:R-:W-:Y:S01]  /*51a0*/  F2FP.PACK_AB R7, R47, R38 ;  /* 0x000000262f07723e */ /* 0x020fe200000000ff */
[----:B------:R-:W-:Y:S01]  /*51b0*/  FADD.FTZ R38, R38, R41 ;  /* 0x0000002926267221 */ /* 0x000fe20000010000 */
[----:B------:R-:W-:Y:S01]  /*51c0*/  MUFU.EX2 R181, R181 ;  /* 0x000000b500b57308 */ /* 0x000fe20000000800 */
[----:B------:R-:W-:-:S02]  /*51d0*/  FADD.FTZ R2, R2, R37 ;  /* 0x0000002502027221 */ /* 0x000fc40000010000 */
[----:B------:R-:W-:Y:S02]  /*51e0*/  FADD.FTZ R38, R47, R38 ;  /* 0x000000262f267221 */ /* 0x000fe40000010000 */
[C---:B------:R-:W-:Y:S03]  /*51f0*/  HMMA.16816.F32 R156, R4.reuse, R24, R156 ;  /* 0x00000018049c723c */ /* 0x040fe6000000189c */
[----:B------:R-:W5:Y:S05]  /*5200*/  MUFU.EX2 R186, R186 ;  /* 0x000000ba00ba7308 */ /* 0x000f6a0000000800 */
[C---:B--2---:R-:W-:Y:S03]  /*5210*/  HMMA.16816.F32 R72, R4.reuse, R20, R72 ;  /* 0x000000140448723c */ /* 0x044fe60000001848 */
[----:B------:R-:W-:Y:S05]  /*5220*/  MUFU.EX2 R189, R189 ;  /* 0x000000bd00bd7308 */ /* 0x000fea0000000800 */
[C---:B------:R-:W-:Y:S03]  /*5230*/  HMMA.16816.F32 R88, R4.reuse, R16, R88 ;  /* 0x000000100458723c */ /* 0x040fe60000001858 */
[----:B------:R-:W-:Y:S05]  /*5240*/  MUFU.EX2 R188, R188 ;  /* 0x000000bc00bc7308 */ /* 0x000fea0000000800 */
[C---:B------:R-:W-:Y:S03]  /*5250*/  HMMA.16816.F32 R144, R4.reuse, R12, R144 ;  /* 0x0000000c0490723c */ /* 0x040fe60000001890 */
[----:B------:R-:W-:Y:S05]  /*5260*/  MUFU.EX2 R193, R193 ;  /* 0x000000c100c17308 */ /* 0x000fea0000000800 */
[C---:B-1----:R-:W-:Y:S03]  /*5270*/  HMMA.16816.F32 R112, R4.reuse, R8, R112 ;  /* 0x000000080470723c */ /* 0x042fe60000001870 */
        /* <DEDUP_REMOVED lines=17> */
[C---:B---3--:R-:W-:Y:S01]  /*5390*/  F2FP.PACK_AB R5, R60.reuse, R65 ;  /* 0x000000413c05723e */ /* 0x048fe200000000ff */
[----:B------:R-:W-:Y:S01]  /*53a0*/  FADD.FTZ R65, R65, R42 ;  /* 0x0000002a41417221 */ /* 0x000fe20000010000 */
[----:B------:R-:W-:Y:S01]  /*53b0*/  F2FP.PACK_AB R6, R63, R58 ;  /* 0x0000003a3f06723e */ /* 0x000fe200000000ff */
[----:B------:R-:W-:Y:S01]  /*53c0*/  FADD.FTZ R61, R61, R56 ;  /* 0x000000383d3d7221 */ /* 0x000fe20000010000 */
[----:B----4-:R-:W-:Y:S01]  /*53d0*/  F2FP.PACK_AB R7, R67, R62 ;  /* 0x0000003e4307723e */ /* 0x010fe200000000ff */
        /* <DEDUP_REMOVED lines=28> */
[----:B------:R-:W1:Y:S03]  /*55a0*/  LDSM.16.MT88.4 R16, [R171+0xa800] ;  /* 0x00a80000ab10783b */ /* 0x000e660000004200 */
[----:B------:R-:W-:Y:S04]  /*55b0*/  MUFU.EX2 R172, R172 ;  /* 0x000000ac00ac7308 */ /* 0x000fe80000000800 */
[C---:B------:R-:W-:Y:S01]  /*55c0*/  HMMA.16816.F32 R140, R4.reuse, R14, R140 ;  /* 0x0000000e048c723c */ /* 0x040fe2000000188c */
[----:B------:R-:W3:Y:S03]  /*55d0*/  LDSM.16.MT88.4 R12, [R213+0xb800] ;  /* 0x00b80000d50c783b */ /* 0x000ee60000004200 */
[----:B------:R-:W-:Y:S04]  /*55e0*/  MUFU.EX2 R176, R176 ;  /* 0x000000b000b07308 */ /* 0x000fe80000000800 */
[C---:B------:R-:W-:Y:S01]  /*55f0*/  HMMA.16816.F32 R120, R4.reuse, R10, R120 ;  /* 0x0000000a0478723c */ /* 0x040fe20000001878 */
[----:B------:R-:W4:Y:S03]  /*5600*/  LDSM.16.MT88.4 R8, [R171+0xb800] ;  /* 0x00b80000ab08783b */ /* 0x000f260000004200 */
[----:B------:R-:W-:Y:S04]  /*5610*/  MUFU.EX2 R233, R233 ;  /* 0x000000e900e97308 */ /* 0x000fe80000000800 */
[----:B------:R-:W-:Y:S04]  /*5620*/  HMMA.16816.F32 R132, R4, R34, R132 ;  /* 0x000000220484723c */ /* 0x000fe80000001884 */
[----:B------:R-:W1:Y:S03]  /*5630*/  MUFU.EX2 R34, R210 ;  /* 0x000000d200227308 */ /* 0x000e660000000800 */
[----:B------:R-:W-:Y:S01]  /*5640*/  FFMA.FTZ R35, R208, c[0x0][0x23c], -R175 ;  /* 0x00008f00d0237a23 */ /* 0x000fe200000108af */
[----:B------:R-:W-:Y:S01]  /*5650*/  F2FP.PACK_AB R4, R180, R177 ;  /* 0x000000b1b404723e */ /* 0x000fe200000000ff */
[--C-:B------:R-:W-:Y:S01]  /*5660*/  FFMA.FTZ R175, R164, c[0x0][0x23c], -R173.reuse ;  /* 0x00008f00a4af7a23 */ /* 0x100fe200000108ad */
[----:B-----5:R-:W-:Y:S01]  /*5670*/  F2FP.PACK_AB R5, R186, R181 ;  /* 0x000000b5ba05723e */ /* 0x020fe200000000ff */
[----:B------:R-:W-:Y:S01]  /*5680*/  FFMA.FTZ R173, R64, c[0x0][0x23c], -R173 ;  /* 0x00008f0040ad7a23 */ /* 0x000fe200000108ad */
[----:B--2---:R-:W-:Y:S01]  /*5690*/  F2FP.PACK_AB R6, R33, R32 ;  /* 0x000000202106723e */ /* 0x004fe200000000ff */
[----:B------:R-:W2:Y:S01]  /*56a0*/  MUFU.EX2 R35, R35 ;  /* 0x0000002300237308 */ /* 0x000ea20000000800 */
[----:B------:R-:W-:Y:S01]  /*56b0*/  F2FP.PACK_AB R7, R188, R189 ;  /* 0x000000bdbc07723e */ /* 0x000fe200000000ff */
[----:B------:R-:W-:-:S02]  /*56c0*/  FADD.FTZ R177, R177, R2 ;  /* 0x00000002b1b17221 */ /* 0x000fc40000010000 */
[----:B------:R-:W-:Y:S02]  /*56d0*/  FADD.FTZ R181, R181, R38 ;  /* 0x00000026b5b57221 */ /* 0x000fe40000010000 */
[----:B------:R-:W-:Y:S02]  /*56e0*/  FADD.FTZ R177, R180, R177 ;  /* 0x000000b1b4b17221 */ /* 0x000fe40000010000 */
[----:B-1----:R-:W-:Y:S01]  /*56f0*/  HMMA.16816.F32 R156, R4, R28, R156 ;  /* 0x0000001c049c723c */ /* 0x002fe2000000189c */
[----:B------:R-:W1:Y:S01]  /*5700*/  MUFU.EX2 R175, R175 ;  /* 0x000000af00af7308 */ /* 0x000e620000000800 */
[----:B------:R-:W-:Y:S02]  /*5710*/  FADD.FTZ R186, R186, R181 ;  /* 0x000000b5baba7221 */ /* 0x000fe40000010000 */
[----:B------:R-:W-:Y:S02]  /*5720*/  FADD.FTZ R32, R32, R177 ;  /* 0x000000b120207221 */ /* 0x000fe40000010000 */
[----:B------:R-:W-:-:S02]  /*5730*/  FADD.FTZ R189, R189, R186 ;  /* 0x000000babdbd7221 */ /* 0x000fc40000010000 */
[----:B---3--:R-:W-:Y:S01]  /*5740*/  HMMA.16816.F32 R72, R4, R24, R72 ;  /* 0x000000180448723c */ /* 0x008fe20000001848 */
[----:B------:R-:W-:Y:S01]  /*5750*/  MUFU.EX2 R66, R66 ;  /* 0x0000004200427308 */ /* 0x000fe20000000800 */
[----:B------:R-:W-:Y:S02]  /*5760*/  FADD.FTZ R33, R33, R32 ;  /* 0x0000002021217221 */ /* 0x000fe40000010000 */
[----:B------:R-:W-:-:S04]  /*5770*/  FADD.FTZ R188, R188, R189 ;  /* 0x000000bdbcbc7221 */ /* 0x000fc80000010000 */
[C---:B----4-:R-:W-:Y:S01]  /*5780*/  HMMA.16816.F32 R88, R4.reuse, R20, R88 ;  /* 0x000000140458723c */ /* 0x050fe20000001858 */
[----:B------:R-:W3:Y:S07]  /*5790*/  MUFU.EX2 R173, R173 ;  /* 0x000000ad00ad7308 */ /* 0x000eee0000000800 */
        /* <DEDUP_REMOVED lines=41> */
[C---:B------:R-:W-:Y:S01]  /*5a30*/  F2FP.PACK_AB R5, R190.reuse, R187 ;  /* 0x000000bbbe05723e */ /* 0x040fe200000000ff */
        /* <DEDUP_REMOVED lines=80> */
[----:B------:R-:W-:Y:S01]  /*5f40*/  @P3 STS.128 [R220+0xa000], RZ ;  /* 0x00a000ffdc003388 */ /* 0x000fe20000000c00 */
[----:B------:R-:W-:-:S03]  /*5f50*/  IMAD.U32 R0, RZ, RZ, UR14 ;  /* 0x0000000eff007e24 */ /* 0x000fc6000f8e00ff */
[----:B------:R-:W-:Y:S01]  /*5f60*/  @!PT LDS RZ, [RZ] ;  /* 0x00000000fffff984 */ /* 0x000fe20000000800 */
[----:B------:R-:W-:Y:S01]  /*5f70*/  @!PT LDS RZ, [RZ] ;  /* 0x00000000fffff984 */ /* 0x000fe20000000800 */
[----:B------:R-:W-:Y:S01]  /*5f80*/  @!PT LDS RZ, [RZ] ;  /* 0x00000000fffff984 */ /* 0x000fe20000000800 */
[----:B------:R2:W-:Y:S01]  /*5f90*/  @!P3 LDGSTS.E.BYPASS.LTC128B.128 [R220+0xa000], [R6.64+0x40] ;  /* 0x0a00004006dcbfae */ /* 0x0005e2000b901d54 */
[----:B------:R-:W-:-:S03]  /*5fa0*/  IMAD R0, R0, 0x40, R219 ;  /* 0x0000004000007824 */ /* 0x000fc600078e02db */
[----:B------:R-:W-:Y:S02]  /*5fb0*/  @P2 STS.128 [R220+0xb000], RZ ;  /* 0x00b000ffdc002388 */ /* 0x000fe40000000c00 */
[----:B------:R-:W-:Y:S02]  /*5fc0*/  IADD3 R2, R0, 0x1, RZ ;  /* 0x0000000100027810 */ /* 0x000fe40007ffe0ff */
[----:B------:R-:W-:Y:S01]  /*5fd0*/  @!PT LDS RZ, [RZ] ;  /* 0x00000000fffff984 */ /* 0x000fe20000000800 */
[----:B------:R-:W-:Y:S01]  /*5fe0*/  @!PT LDS RZ, [RZ] ;  /* 0x00000000fffff984 */ /* 0x000fe20000000800 */
[----:B------:R-:W-:Y:S01]  /*5ff0*/  @!PT LDS RZ, [RZ] ;  /* 0x00000000fffff984 */ /* 0x000fe20000000800 */
[----:B------:R3:W-:Y:S02]  /*6000*/  @!P2 LDGSTS.E.BYPASS.LTC128B.128 [R220+0xb000], [R8.64+0x80] ;  /* 0x0b00008008dcafae */ /* 0x0007e4000b901d54 */
[C---:B------:R-:W-:Y:S02]  /*6010*/  ISETP.GE.AND P0, PT, R2.reuse, R232, PT ;  /* 0x000000e80200720c */ /* 0x040fe40003f06270 */
[----:B------:R-:W-:Y:S01]  /*6020*/  @P4 STS.128 [R220+0x9800], RZ ;  /* 0x009800ffdc004388 */ /* 0x000fe20000000c00 */
[C---:B------:R-:W-:Y:S02]  /*6030*/  ISETP.GE.AND P6, PT, R2.reuse, R170, PT ;  /* 0x000000aa0200720c */ /* 0x040fe40003fc6270 */
[C---:B------:R-:W-:Y:S01]  /*6040*/  ISETP.GE.AND P5, PT, R2.reuse, R169, PT ;  /* 0x000000a90200720c */ /* 0x040fe20003fa6270 */
[----:B------:R-:W-:Y:S01]  /*6050*/  @!PT LDS RZ, [RZ] ;  /* 0x00000000fffff984 */ /* 0x000fe20000000800 */
[----:B------:R-:W-:Y:S01]  /*6060*/  @!PT LDS RZ, [RZ] ;  /* 0x00000000fffff984 */ /* 0x000fe20000000800 */
[----:B------:R-:W-:Y:S01]  /*6070*/  @!PT LDS RZ, [RZ] ;  /* 0x00000000fffff984 */ /* 0x000fe20000000800 */
[----:B------:R3:W-:Y:S01]  /*6080*/  @!P4 LDGSTS.E.BYPASS.LTC128B.128 [R220+0x9800], [R10.64] ;  /* 0x098000000adccfae */ /* 0x0007e2000b901d54 */
[----:B------:R-:W-:-:S03]  /*6090*/  ISETP.GE.AND P1, PT, R2, R3, PT ;  /* 0x000000030200720c */ /* 0x000fc60003f26270 */
        /* <DEDUP_REMOVED lines=79> */
[C---:B------:R-:W-:Y:S01]  /*6590*/  HMMA.16816.F32 R180, R236.reuse, R206, R180 ;  /* 0x000000ceecb4723c */ /* 0x040fe200000018b4 */
[----:B------:R-:W-:Y:S07]  /*65a0*/  LDSM.16.M88.4 R204, [R216+0x4000] ;  /* 0x00400000d8cc783b */ /* 0x000fee0000000200 */
        /* <DEDUP_REMOVED lines=14> */
[----:B------:R-:W1:Y:S07]  /*6690*/  LDSM.16.M88.4 R52, [R215+0x8000] ;  /* 0x00800000d734783b */ /* 0x000e6e0000000200 */
[C---:B------:R-:W-:Y:S08]  /*66a0*/  HMMA.16816.F32 R192, R56.reuse, R48, R192 ;  /* 0x0000003038c0723c */ /* 0x040ff000000018c0 */
[C---:B------:R-:W-:Y:S01]  /*66b0*/  HMMA.16816.F32 R188, R56.reuse, R50, R188 ;  /* 0x0000003238bc723c */ /* 0x040fe200000018bc */
[----:B------:R-:W-:Y:S07]  /*66c0*/  LDSM.16.M88.4 R48, [R215+0x8800] ;  /* 0x00880000d730783b */ /* 0x000fee0000000200 */
[C---:B------:R-:W-:Y:S08]  /*66d0*/  HMMA.16816.F32 R184, R56.reuse, R44, R184 ;  /* 0x0000002c38b8723c */ /* 0x040ff000000018b8 */
[C---:B------:R-:W-:Y:S01]  /*66e0*/  HMMA.16816.F32 R180, R56.reuse, R46, R180 ;  /* 0x0000002e38b4723c */ /* 0x040fe200000018b4 */
[----:B------:R-:W-:Y:S07]  /*66f0*/  LDSM.16.M88.4 R44, [R214+0x5000] ;  /* 0x00500000d62c783b */ /* 0x000fee0000000200 */
[C---:B------:R-:W-:Y:S08]  /*6700*/  HMMA.16816.F32 R176, R56.reuse, R40, R176 ;  /* 0x0000002838b0723c */ /* 0x040ff000000018b0 */
[C---:B------:R-:W-:Y:S01]  /*6710*/  HMMA.16816.F32 R172, R56.reuse, R42, R172 ;  /* 0x0000002a38ac723c */ /* 0x040fe200000018ac */
[----:B------:R-:W2:Y:S07]  /*6720*/  LDSM.16.M88.4 R40, [R212+0x8000] ;  /* 0x00800000d428783b */ /* 0x000eae0000000200 */
[----:B------:R-:W-:Y:S01]  /*6730*/  HMMA.16816.F32 R236, R56, R36, R64 ;  /* 0x0000002438ec723c */ /* 0x000fe20000001840 */
[----:B------:R-:W3:Y:S07]  /*6740*/  LDSM.16.M88.4 R64, [R214+0x4000] ;  /* 0x00400000d640783b */ /* 0x000eee0000000200 */
[-C--:B-1----:R-:W-:Y:S08]  /*6750*/  HMMA.16816.F32 R32, R196, R52.reuse, R32 ;  /* 0x00000034c420723c */ /* 0x082ff00000001820 */
[----:B------:R-:W-:Y:S08]  /*6760*/  HMMA.16816.F32 R192, R204, R52, R192 ;  /* 0x00000034ccc0723c */ /* 0x000ff000000018c0 */
[-C--:B------:R-:W-:Y:S08]  /*6770*/  HMMA.16816.F32 R28, R196, R54.reuse, R28 ;  /* 0x00000036c41c723c */ /* 0x080ff0000000181c */
[----:B------:R-:W-:Y:S08]  /*6780*/  HMMA.16816.F32 R188, R204, R54, R188 ;  /* 0x00000036ccbc723c */ /* 0x000ff000000018bc */
[----:B------:R-:W-:Y:S01]  /*6790*/  HMMA.16816.F32 R60, R56, R38, R60 ;  /* 0x00000026383c723c */ /* 0x000fe2000000183c */
[----:B------:R-:W1:Y:S07]  /*67a0*/  LDSM.16.M88.4 R36, [R212+0x8400] ;  /* 0x00840000d424783b */ /* 0x000e6e0000000200 */
[-C--:B--2---:R-:W-:Y:S08]  /*67b0*/  HMMA.16816.F32 R32, R44, R40.reuse, R32 ;  /* 0x000000282c20723c */ /* 0x084ff00000001820 */
[----:B---3--:R-:W-:Y:S01]  /*67c0*/  HMMA.16816.F32 R192, R64, R40, R192 ;  /* 0x0000002840c0723c */ /* 0x008fe200000018c0 */
[----:B------:R-:W2:Y:S07]  /*67d0*/  I2F R40, R2 ;  /* 0x0000000200287306 */ /* 0x000eae0000201400 */
[----:B------:R-:W-:Y:S08]  /*67e0*/  HMMA.16816.F32 R24, R196, R200, R24 ;  /* 0x000000c8c418723c */ /* 0x000ff00000001818 */
[----:B------:R-:W-:Y:S01]  /*67f0*/  HMMA.16816.F32 R28, R44, R42, R28 ;  /* 0x0000002a2c1c723c */ /* 0x000fe2000000181c */
[----:B--2---:R-:W-:Y:S01]  /*6800*/  FFMA.FTZ R33, R40, UR4, R33 ;  /* 0x0000000428217c23 */ /* 0x004fe20008010021 */
[----:B------:R-:W-:Y:S01]  /*6810*/  IADD3 R2, R0, 0x9, RZ ;  /* 0x0000000900027810 */ /* 0x000fe20007ffe0ff */
[----:B------:R-:W-:-:S05]  /*6820*/  FFMA.FTZ R35, R40, UR4, R35 ;  /* 0x0000000428237c23 */ /* 0x000fca0008010023 */
[----:B------:R-:W-:Y:S01]  /*6830*/  HMMA.16816.F32 R188, R64, R42, R188 ;  /* 0x0000002a40bc723c */ /* 0x000fe200000018bc */
[----:B------:R-:W-:Y:S01]  /*6840*/  FFMA.FTZ R55, R40, UR4, R195 ;  /* 0x0000000428377c23 */ /* 0x000fe200080100c3 */
[----:B------:R-:W-:-:S04]  /*6850*/  FSEL R58, R35, -INF , !P1 ;  /* 0xff800000233a7808 */ /* 0x000fc80004800000 */
[----:B------:R-:W-:Y:S02]  /*6860*/  FSEL R55, R55, -INF , !P6 ;  /* 0xff80000037377808 */ /* 0x000fe40007000000 */
[----:B------:R-:W-:Y:S01]  /*6870*/  HMMA.16816.F32 R184, R204, R200, R184 ;  /* 0x000000c8ccb8723c */ /* 0x000fe200000018b8 */
[----:B------:R-:W-:-:S04]  /*6880*/  IADD3 R42, R0, 0x8, RZ ;  /* 0x00000008002a7810 */ /* 0x000fc80007ffe0ff */
[----:B------:R-:W2:Y:S01]  /*6890*/  I2F R41, R42 ;  /* 0x0000002a00297306 */ /* 0x000ea20000201400 */
[C---:B------:R-:W-:Y:S02]  /*68a0*/  ISETP.GE.AND P6, PT, R42.reuse, R170, PT ;  /* 0x000000aa2a00720c */ /* 0x040fe40003fc6270 */
[----:B------:R-:W-:Y:S01]  /*68b0*/  HMMA.16816.F32 R16, R196, R48, R16 ;  /* 0x00000030c410723c */ /* 0x000fe20000001810 */
[----:B------:R-:W-:-:S07]  /*68c0*/  ISETP.GE.AND P1, PT, R42, R3, PT ;  /* 0x000000032a00720c */ /* 0x000fce0003f26270 */
[----:B------:R-:W-:Y:S01]  /*68d0*/  HMMA.16816.F32 R176, R204, R48, R176 ;  /* 0x00000030ccb0723c */ /* 0x000fe200000018b0 */
[----:B--2---:R-:W-:-:S06]  /*68e0*/  FFMA.FTZ R56, R41, UR4, R188 ;  /* 0x0000000429387c23 */ /* 0x004fcc00080100bc */
[----:B------:R-:W-:Y:S01]  /*68f0*/  FFMA.FTZ R48, R40, UR4, R193 ;  /* 0x0000000428307c23 */ /* 0x000fe200080100c1 */
[C---:B------:R-:W-:Y:S01]  /*6900*/  HMMA.16816.F32 R20, R196.reuse, R202, R20 ;  /* 0x000000cac414723c */ /* 0x040fe20000001814 */
[----:B------:R-:W-:Y:S01]  /*6910*/  FSEL R49, R33, -INF , !P5 ;  /* 0xff80000021317808 */ /* 0x000fe20006800000 */
[----:B------:R-:W-:Y:S01]  /*6920*/  FFMA.FTZ R57, R41, UR4, R190 ;  /* 0x0000000429397c23 */ /* 0x000fe200080100be */
[----:B------:R-:W-:Y:S02]  /*6930*/  ISETP.GE.AND P5, PT, R42, R169, PT ;  /* 0x000000a92a00720c */ /* 0x000fe40003fa6270 */
[----:B------:R-:W-:Y:S02]  /*6940*/  FSEL R48, R48, -INF , !P0 ;  /* 0xff80000030307808 */ /* 0x000fe40004000000 */
[----:B------:R-:W-:Y:S01]  /*6950*/  ISETP.GE.AND P0, PT, R42, R232, PT ;  /* 0x000000e82a00720c */ /* 0x000fe20003f06270 */
[----:B------:R-:W-:Y:S01]  /*6960*/  HMMA.16816.F32 R12, R196, R50, R12 ;  /* 0x00000032c40c723c */ /* 0x000fe2000000180c */
[----:B------:R-:W-:-:S02]  /*6970*/  IADD3 R33, R0, 0x10, RZ ;  /* 0x0000001000217810 */ /* 0x000fc40007ffe0ff */
[----:B------:R-:W-:Y:S02]  /*6980*/  FSEL R56, R56, -INF , !P0 ;  /* 0xff80000038387808 */ /* 0x000fe40004000000 */
[----:B------:R-:W2:Y:S01]  /*6990*/  I2F R35, R33 ;  /* 0x0000002100237306 */ /* 0x000ea20000201400 */
[----:B------:R-:W-:Y:S02]  /*69a0*/  FSEL R57, R57, -INF , !P6 ;  /* 0xff80000039397808 */ /* 0x000fe40007000000 */
[----:B------:R-:W-:Y:S01]  /*69b0*/  HMMA.16816.F32 R172, R204, R50, R172 ;  /* 0x00000032ccac723c */ /* 0x000fe200000018ac */
[C---:B------:R-:W-:Y:S02]  /*69c0*/  ISETP.GE.AND P0, PT, R2.reuse, R232, PT ;  /* 0x000000e80200720c */ /* 0x040fe40003f06270 */
[----:B------:R-:W-:-:S04]  /*69d0*/  ISETP.GE.AND P6, PT, R2, R170, PT ;  /* 0x000000aa0200720c */ /* 0x000fc80003fc6270 */
[C---:B------:R-:W-:Y:S01]  /*69e0*/  FFMA.FTZ R51, R41.reuse, UR4, R28 ;  /* 0x0000000429337c23 */ /* 0x040fe2000801001c */
[----:B-1----:R-:W-:Y:S01]  /*69f0*/  HMMA.16816.F32 R24, R44, R36, R24 ;  /* 0x000000242c18723c */ /* 0x002fe20000001818 */
[----:B------:R-:W-:Y:S02]  /*6a00*/  FFMA.FTZ R28, R41, UR4, R30 ;  /* 0x00000004291c7c23 */ /* 0x000fe4000801001e */
[----:B------:R-:W1:Y:S01]  /*6a10*/  LDSM.16.M88.4 R40, [R212+0x8800] ;  /* 0x00880000d428783b */ /* 0x000e620000000200 */
[----:B------:R-:W-:Y:S02]  /*6a20*/  FSEL R51, R51, -INF , !P5 ;  /* 0xff80000033337808 */ /* 0x000fe40006800000 */
[----:B------:R-:W-:Y:S02]  /*6a30*/  FSEL R28, R28, -INF , !P1 ;  /* 0xff8000001c1c7808 */ /* 0x000fe40004800000 */
[----:B------:R-:W-:Y:S01]  /*6a40*/  HMMA.16816.F32 R180, R204, R202, R180 ;  /* 0x000000caccb4723c */ /* 0x000fe200000018b4 */
[----:B------:R-:W-:-:S02]  /*6a50*/  ISETP.GE.AND P5, PT, R2, R169, PT ;  /* 0x000000a90200720c */ /* 0x000fc40003fa6270 */
[----:B------:R-:W-:-:S05]  /*6a60*/  ISETP.GE.AND P1, PT, R2, R3, PT ;  /* 0x000000030200720c */ /* 0x000fca0003f26270 */
[----:B------:R-:W-:Y:S01]  /*6a70*/  HMMA.16816.F32 R184, R64, R36, R184 ;  /* 0x0000002440b8723c */ /* 0x000fe200000018b8 */
[----:B------:R3:W4:Y:S07]  /*6a80*/  I2F R36, R2 ;  /* 0x0000000200247306 */ /* 0x00072e0000201400 */
[----:B------:R-:W-:Y:S01]  /*6a90*/  HMMA.16816.F32 R20, R44, R38, R20 ;  /* 0x000000262c14723c */ /* 0x000fe20000001814 */
[C---:B--2---:R-:W-:Y:S01]  /*6aa0*/  FFMA.FTZ R193, R35.reuse, UR4, R24 ;  /* 0x0000000423c17c23 */ /* 0x044fe20008010018 */
[----:B------:R-:W-:Y:S01]  /*6ab0*/  IADD3 R24, R0, 0x18, RZ ;  /* 0x0000001800187810 */ /* 0x000fe20007ffe0ff */
[----:B------:R-:W-:-:S05]  /*6ac0*/  FFMA.FTZ R26, R35, UR4, R26 ;  /* 0x00000004231a7c23 */ /* 0x000fca000801001a */
[----:B------:R-:W-:Y:S01]  /*6ad0*/  HMMA.16816.F32 R180, R64, R38, R180 ;  /* 0x0000002640b4723c */ /* 0x000fe200000018b4 */
[----:B---3--:R-:W-:Y:S01]  /*6ae0*/  IADD3 R2, R0, 0x11, RZ ;  /* 0x0000001100027810 */ /* 0x008fe20007ffe0ff */
[C---:B----4-:R-:W-:Y:S02]  /*6af0*/  FFMA.FTZ R52, R36.reuse, UR4, R189 ;  /* 0x0000000424347c23 */ /* 0x050fe400080100bd */
[C---:B------:R-:W-:Y:S02]  /*6b00*/  FFMA.FTZ R191, R36.reuse, UR4, R191 ;  /* 0x0000000424bf7c23 */ /* 0x040fe400080100bf */
[----:B------:R-:W-:Y:S01]  /*6b10*/  FFMA.FTZ R29, R36, UR4, R29 ;  /* 0x00000004241d7c23 */ /* 0x000fe2000801001d */
[----:B------:R-:W-:Y:S01]  /*6b20*/  FSEL R52, R52, -INF , !P0 ;  /* 0xff80000034347808 */ /* 0x000fe20004000000 */
[----:B------:R-:W-:Y:S01]  /*6b30*/  FFMA.FTZ R30, R36, UR4, R31 ;  /* 0x00000004241e7c23 */ /* 0x000fe2000801001f */
[----:B------:R-:W-:Y:S01]  /*6b40*/  HMMA.16816.F32 R8, R196, R208, R8 ;  /* 0x000000d0c408723c */ /* 0x000fe20000001808 */
[----:B------:R-:W2:Y:S01]  /*6b50*/  I2F R36, R2 ;  /* 0x0000000200247306 */ /* 0x000ea20000201400 */
[----:B------:R-:W-:Y:S01]  /*6b60*/  FSEL R29, R29, -INF , !P5 ;  /* 0xff8000001d1d7808 */ /* 0x000fe20006800000 */
[C---:B------:R-:W-:Y:S01]  /*6b70*/  FFMA.FTZ R184, R35.reuse, UR4, R184 ;  /* 0x0000000423b87c23 */ /* 0x040fe200080100b8 */
[----:B------:R-:W-:Y:S01]  /*6b80*/  FSEL R30, R30, -INF , !P1 ;  /* 0xff8000001e1e7808 */ /* 0x000fe20004800000 */
[----:B------:R-:W-:Y:S01]  /*6b90*/  FFMA.FTZ R186, R35, UR4, R186 ;  /* 0x0000000423ba7c23 */ /* 0x000fe200080100ba */
[----:B------:R-:W-:-:S02]  /*6ba0*/  ISETP.GE.AND P0, PT, R33, R232, PT ;  /* 0x000000e82100720c */ /* 0x000fc40003f06270 */
[----:B------:R-:W-:Y:S01]  /*6bb0*/  HMMA.16816.F32 R236, R204, R208, R236 ;  /* 0x000000d0ccec723c */ /* 0x000fe200000018ec */
[C---:B------:R-:W-:Y:S01]  /*6bc0*/  ISETP.GE.AND P5, PT, R33.reuse, R169, PT ;  /* 0x000000a92100720c */ /* 0x040fe20003fa6270 */
[----:B------:R-:W3:Y:S01]  /*6bd0*/  I2F R31, R24 ;  /* 0x00000018001f7306 */ /* 0x000ee20000201400 */
[----:B------:R-:W-:Y:S02]  /*6be0*/  ISETP.GE.AND P1, PT, R33, R3, PT ;  /* 0x000000032100720c */ /* 0x000fe40003f26270 */
[----:B------:R-:W-:Y:S02]  /*6bf0*/  FSEL R190, R184, -INF , !P0 ;  /* 0xff800000b8be7808 */ /* 0x000fe40004000000 */
[----:B------:R-:W-:Y:S01]  /*6c00*/  FSEL R209, R191, -INF , !P6 ;  /* 0xff800000bfd17808 */ /* 0x000fe20007000000 */
[----:B------:R-:W-:Y:S01]  /*6c10*/  HMMA.16816.F32 R4, R196, R210, R4 ;  /* 0x000000d2c404723c */ /* 0x000fe20000001804 */
[----:B------:R-:W-:Y:S01]  /*6c20*/  ISETP.GE.AND P6, PT, R33, R170, PT ;  /* 0x000000aa2100720c */ /* 0x000fe20003fc6270 */
[C---:B--2---:R-:W-:Y:S01]  /*6c30*/  FFMA.FTZ R185, R36.reuse, UR4, R185 ;  /* 0x0000000424b97c23 */ /* 0x044fe200080100b9 */
[----:B------:R-:W-:Y:S01]  /*6c40*/  FSEL R193, R193, -INF , !P5 ;  /* 0xff800000c1c17808 */ /* 0x000fe20006800000 */
[----:B------:R-:W-:Y:S01]  /*6c50*/  FFMA.FTZ R187, R36, UR4, R187 ;  /* 0x0000000424bb7c23 */ /* 0x000fe200080100bb */
[----:B------:R-:W-:Y:S01]  /*6c60*/  FSEL R188, R26, -INF , !P1 ;  /* 0xff8000001abc7808 */ /* 0x000fe20004800000 */
[----:B------:R-:W-:Y:S01]  /*6c70*/  FFMA.FTZ R25, R36, UR4, R25 ;  /* 0x0000000424197c23 */ /* 0x000fe20008010019 */
[----:B------:R-:W-:Y:S01]  /*6c80*/  FSEL R197, R186, -INF , !P6 ;  /* 0xff800000bac57808 */ /* 0x000fe20007000000 */
[----:B------:R-:W-:Y:S01]  /*6c90*/  FFMA.FTZ R27, R36, UR4, R27 ;  /* 0x00000004241b7c23 */ /* 0x000fe2000801001b */
[C---:B------:R-:W-:Y:S01]  /*6ca0*/  ISETP.GE.AND P0, PT, R2.reuse, R232, PT ;  /* 0x000000e80200720c */ /* 0x040fe20003f06270 */
[-C--:B-1----:R-:W-:Y:S01]  /*6cb0*/  HMMA.16816.F32 R16, R44, R40.reuse, R16 ;  /* 0x000000282c10723c */ /* 0x082fe20000001810 */
[C---:B------:R-:W-:Y:S01]  /*6cc0*/  ISETP.GE.AND P6, PT, R2.reuse, R170, PT ;  /* 0x000000aa0200720c */ /* 0x040fe20003fc6270 */
[C---:B---3--:R-:W-:Y:S01]  /*6cd0*/  FFMA.FTZ R180, R31.reuse, UR4, R180 ;  /* 0x000000041fb47c23 */ /* 0x048fe200080100b4 */
[C---:B------:R-:W-:Y:S01]  /*6ce0*/  ISETP.GE.AND P5, PT, R2.reuse, R169, PT ;  /* 0x000000a90200720c */ /* 0x040fe20003fa6270 */
[C---:B------:R-:W-:Y:S01]  /*6cf0*/  FFMA.FTZ R182, R31.reuse, UR4, R182 ;  /* 0x000000041fb67c23 */ /* 0x040fe200080100b6 */
[----:B------:R-:W-:Y:S01]  /*6d00*/  ISETP.GE.AND P1, PT, R2, R3, PT ;  /* 0x000000030200720c */ /* 0x000fe20003f26270 */
[----:B------:R-:W-:Y:S01]  /*6d10*/  FFMA.FTZ R22, R31, UR4, R22 ;  /* 0x000000041f167c23 */ /* 0x000fe20008010016 */
[----:B------:R-:W-:Y:S01]  /*6d20*/  IADD3 R2, R0, 0x19, RZ ;  /* 0x0000001900027810 */ /* 0x000fe20007ffe0ff */
[----:B------:R-:W-:Y:S01]  /*6d30*/  HMMA.16816.F32 R176, R64, R40, R176 ;  /* 0x0000002840b0723c */ /* 0x000fe200000018b0 */
[----:B------:R-:W-:-:S02]  /*6d40*/  FSEL R208, R185, -INF , !P0 ;  /* 0xff800000b9d07808 */ /* 0x000fc40004000000 */
[----:B------:R-:W1:Y:S01]  /*6d50*/  I2F R36, R2 ;  /* 0x0000000200247306 */ /* 0x000e620000201400 */
[----:B------:R-:W-:Y:S01]  /*6d60*/  FSEL R201, R187, -INF , !P6 ;  /* 0xff800000bbc97808 */ /* 0x000fe20007000000 */
[----:B------:R-:W-:Y:S01]  /*6d70*/  FFMA.FTZ R187, R31, UR4, R20 ;  /* 0x000000041fbb7c23 */ /* 0x000fe20008010014 */
[----:B------:R-:W-:Y:S02]  /*6d80*/  FSEL R185, R25, -INF , !P5 ;  /* 0xff80000019b97808 */ /* 0x000fe40006800000 */
[----:B------:R-:W-:Y:S01]  /*6d90*/  FSEL R242, R27, -INF , !P1 ;  /* 0xff8000001bf27808 */ /* 0x000fe20004800000 */
[----:B------:R-:W-:Y:S01]  /*6da0*/  HMMA.16816.F32 R60, R204, R210, R60 ;  /* 0x000000d2cc3c723c */ /* 0x000fe2000000183c */
[C---:B------:R-:W-:Y:S02]  /*6db0*/  ISETP.GE.AND P0, PT, R24.reuse, R232, PT ;  /* 0x000000e81800720c */ /* 0x040fe40003f06270 */
[C---:B------:R-:W-:Y:S02]  /*6dc0*/  ISETP.GE.AND P6, PT, R24.reuse, R170, PT ;  /* 0x000000aa1800720c */ /* 0x040fe40003fc6270 */
[----:B------:R-:W-:-:S02]  /*6dd0*/  ISETP.GE.AND P5, PT, R24, R169, PT ;  /* 0x000000a91800720c */ /* 0x000fc40003fa6270 */
[----:B------:R-:W-:Y:S01]  /*6de0*/  ISETP.GE.AND P1, PT, R24, R3, PT ;  /* 0x000000031800720c */ /* 0x000fe20003f26270 */
[-C--:B------:R-:W-:Y:S01]  /*6df0*/  HMMA.16816.F32 R12, R44, R42.reuse, R12 ;  /* 0x0000002a2c0c723c */ /* 0x080fe2000000180c */
[----:B------:R-:W2:Y:S01]  /*6e00*/  LDSM.16.M88.4 R24, [R212+0x8c00] ;  /* 0x008c0000d418783b */ /* 0x000ea20000000200 */
[----:B------:R-:W-:Y:S01]  /*6e10*/  IADD3 R20, R0, 0x20, RZ ;  /* 0x0000002000147810 */ /* 0x000fe20007ffe0ff */
[----:B-1----:R-:W-:Y:S01]  /*6e20*/  FFMA.FTZ R183, R36, UR4, R183 ;  /* 0x0000000424b77c23 */ /* 0x002fe200080100b7 */
[----:B------:R-:W-:Y:S01]  /*6e30*/  FSEL R203, R182, -INF , !P6 ;  /* 0xff800000b6cb7808 */ /* 0x000fe20007000000 */
[----:B------:R-:W-:Y:S01]  /*6e40*/  FFMA.FTZ R181, R36, UR4, R181 ;  /* 0x0000000424b57c23 */ /* 0x000fe200080100b5 */
[----:B------:R-:W1:Y:S01]  /*6e50*/  I2F R31, R20 ;  /* 0x00000014001f7306 */ /* 0x000e620000201400 */
[----:B------:R-:W-:Y:S01]  /*6e60*/  FSEL R200, R180, -INF , !P0 ;  /* 0xff800000b4c87808 */ /* 0x000fe20004000000 */
[----:B------:R-:W-:Y:S01]  /*6e70*/  FFMA.FTZ R21, R36, UR4, R21 ;  /* 0x0000000424157c23 */ /* 0x000fe20008010015 */
[----:B------:R-:W-:Y:S01]  /*6e80*/  ISETP.GE.AND P6, PT, R2, R170, PT ;  /* 0x000000aa0200720c */ /* 0x000fe20003fc6270 */
[----:B------:R-:W-:Y:S01]  /*6e90*/  FFMA.FTZ R23, R36, UR4, R23 ;  /* 0x0000000424177c23 */ /* 0x000fe20008010017 */
[----:B------:R-:W-:Y:S01]  /*6ea0*/  FSEL R187, R187, -INF , !P5 ;  /* 0xff800000bbbb7808 */ /* 0x000fe20006800000 */
[----:B------:R-:W-:Y:S01]  /*6eb0*/  HMMA.16816.F32 R172, R64, R42, R172 ;  /* 0x0000002a40ac723c */ /* 0x000fe200000018ac */
[----:B------:R-:W-:Y:S01]  /*6ec0*/  FSEL R244, R22, -INF , !P1 ;  /* 0xff80000016f47808 */ /* 0x000fe20004800000 */
[----:B------:R-:W-:-:S04]  /*6ed0*/  DEPBAR.LE SB0, 0x0 ;  /* 0x000080000000791a */ /* 0x000fc80000000000 */
[C---:B------:R-:W-:Y:S02]  /*6ee0*/  ISETP.GE.AND P0, PT, R2.reuse, R232, PT ;  /* 0x000000e80200720c */ /* 0x040fe40003f06270 */
[C---:B------:R-:W-:Y:S02]  /*6ef0*/  ISETP.GE.AND P5, PT, R2.reuse, R169, PT ;  /* 0x000000a90200720c */ /* 0x040fe40003fa6270 */
[----:B------:R-:W-:Y:S01]  /*6f00*/  ISETP.GE.AND P1, PT, R2, R3, PT ;  /* 0x000000030200720c */ /* 0x000fe20003f26270 */
[C---:B-1----:R-:W-:Y:S01]  /*6f10*/  FFMA.FTZ R189, R31.reuse, UR4, R16 ;  /* 0x000000041fbd7c23 */ /* 0x042fe20008010010 */
[----:B------:R-:W-:Y:S01]  /*6f20*/  IADD3 R2, R0, 0x21, RZ ;  /* 0x0000002100027810 */ /* 0x000fe20007ffe0ff */
[----:B------:R-:W-:Y:S01]  /*6f30*/  FFMA.FTZ R176, R31, UR4, R176 ;  /* 0x000000041fb07c23 */ /* 0x000fe200080100b0 */
[----:B------:R-:W-:Y:S01]  /*6f40*/  FSEL R205, R183, -INF , !P6 ;  /* 0xff800000b7cd7808 */ /* 0x000fe20007000000 */
[----:B------:R-:W-:Y:S01]  /*6f50*/  FFMA.FTZ R18, R31, UR4, R18 ;  /* 0x000000041f127c23 */ /* 0x000fe20008010012 */
[----:B------:R-:W-:Y:S01]  /*6f60*/  FSEL R202, R181, -INF , !P0 ;  /* 0xff800000b5ca7808 */ /* 0x000fe20004000000 */
[----:B------:R-:W-:Y:S01]  /*6f70*/  FFMA.FTZ R181, R31, UR4, R178 ;  /* 0x000000041fb57c23 */ /* 0x000fe200080100b2 */
[----:B------:R-:W-:-:S02]  /*6f80*/  FSEL R183, R21, -INF , !P5 ;  /* 0xff80000015b77808 */ /* 0x000fc40006800000 */
[----:B------:R-:W-:Y:S02]  /*6f90*/  FSEL R204, R23, -INF , !P1 ;  /* 0xff80000017cc7808 */ /* 0x000fe40004800000 */
[C---:B------:R-:W-:Y:S02]  /*6fa0*/  ISETP.GE.AND P0, PT, R20.reuse, R232, PT ;  /* 0x000000e81400720c */ /* 0x040fe40003f06270 */
[C---:B------:R-:W-:Y:S02]  /*6fb0*/  ISETP.GE.AND P6, PT, R20.reuse, R170, PT ;  /* 0x000000aa1400720c */ /* 0x040fe40003fc6270 */
[C---:B------:R-:W-:Y:S02]  /*6fc0*/  ISETP.GE.AND P5, PT, R20.reuse, R169, PT ;  /* 0x000000a91400720c */ /* 0x040fe40003fa6270 */
[----:B------:R-:W-:Y:S01]  /*6fd0*/  ISETP.GE.AND P1, PT, R20, R3, PT ;  /* 0x000000031400720c */ /* 0x000fe20003f26270 */
[----:B--2---:R-:W-:Y:S01]  /*6fe0*/  HMMA.16816.F32 R8, R44, R24, R8 ;  /* 0x000000182c08723c */ /* 0x004fe20000001808 */
[----:B------:R-:W1:Y:S01]  /*6ff0*/  I2F R20, R2 ;  /* 0x0000000200147306 */ /* 0x000e620000201400 */
[----:B------:R-:W-:-:S02]  /*7000*/  IADD3 R16, R0, 0x28, RZ ;  /* 0x0000002800107810 */ /* 0x000fc40007ffe0ff */
[----:B------:R-:W-:Y:S02]  /*7010*/  FSEL R178, R176, -INF , !P0 ;  /* 0xff800000b0b27808 */ /* 0x000fe40004000000 */
[----:B------:R-:W-:Y:S02]  /*7020*/  FSEL R181, R181, -INF , !P6 ;  /* 0xff800000b5b57808 */ /* 0x000fe40007000000 */
[----:B------:R-:W-:Y:S01]  /*7030*/  FSEL R189, R189, -INF , !P5 ;  /* 0xff800000bdbd7808 */ /* 0x000fe20006800000 */
[----:B------:R-:W2:Y:S01]  /*7040*/  I2F R21, R16 ;  /* 0x0000001000157306 */ /* 0x000ea20000201400 */
[----:B------:R-:W-:Y:S01]  /*7050*/  FSEL R186, R18, -INF , !P1 ;  /* 0xff80000012ba7808 */ /* 0x000fe20004800000 */
[----:B------:R-:W-:Y:S01]  /*7060*/  HMMA.16816.F32 R4, R44, R26, R4 ;  /* 0x0000001a2c04723c */ /* 0x000fe20000001804 */
[C---:B------:R-:W-:Y:S02]  /*7070*/  ISETP.GE.AND P0, PT, R2.reuse, R232, PT ;  /* 0x000000e80200720c */ /* 0x040fe40003f06270 */
[----:B------:R-:W-:-:S02]  /*7080*/  ISETP.GE.AND P6, PT, R2, R170, PT ;  /* 0x000000aa0200720c */ /* 0x000fc40003fc6270 */
[----:B------:R-:W-:Y:S01]  /*7090*/  ISETP.GE.AND P5, PT, R2, R169, PT ;  /* 0x000000a90200720c */ /* 0x000fe20003fa6270 */
[----:B-1----:R-:W-:Y:S01]  /*70a0*/  FFMA.FTZ R182, R20, UR4, R177 ;  /* 0x0000000414b67c23 */ /* 0x002fe200080100b1 */
[----:B------:R-:W-:Y:S01]  /*70b0*/  ISETP.GE.AND P1, PT, R2, R3, PT ;  /* 0x000000030200720c */ /* 0x000fe20003f26270 */
[----:B------:R-:W-:Y:S01]  /*70c0*/  FFMA.FTZ R177, R20, UR4, R179 ;  /* 0x0000000414b17c23 */ /* 0x000fe200080100b3 */
[----:B------:R-:W-:Y:S01]  /*70d0*/  IADD3 R2, R0, 0x29, RZ ;  /* 0x0000002900027810 */ /* 0x000fe20007ffe0ff */
[----:B------:R-:W-:Y:S01]  /*70e0*/  FFMA.FTZ R17, R20, UR4, R17 ;  /* 0x0000000414117c23 */ /* 0x000fe20008010011 */
[----:B------:R-:W-:Y:S01]  /*70f0*/  FSEL R182, R182, -INF , !P0 ;  /* 0xff800000b6b67808 */ /* 0x000fe20004000000 */
[----:B------:R-:W-:Y:S01]  /*7100*/  FFMA.FTZ R19, R20, UR4, R19 ;  /* 0x0000000414137c23 */ /* 0x000fe20008010013 */
[----:B------:R-:W-:Y:S01]  /*7110*/  FSEL R177, R177, -INF , !P6 ;  /* 0xff800000b1b17808 */ /* 0x000fe20007000000 */
[----:B--2---:R-:W-:Y:S01]  /*7120*/  FFMA.FTZ R195, R21, UR4, R12 ;  /* 0x0000000415c37c23 */ /* 0x004fe2000801000c */
[----:B------:R-:W-:Y:S01]  /*7130*/  FSEL R191, R17, -INF , !P5 ;  /* 0xff80000011bf7808 */ /* 0x000fe20006800000 */
[----:B------:R-:W-:Y:S01]  /*7140*/  FFMA.FTZ R172, R21, UR4, R172 ;  /* 0x0000000415ac7c23 */ /* 0x000fe200080100ac */
[----:B------:R-:W-:Y:S01]  /*7150*/  FSEL R184, R19, -INF , !P1 ;  /* 0xff80000013b87808 */ /* 0x000fe20004800000 */
[C---:B------:R-:W-:Y:S01]  /*7160*/  FFMA.FTZ R174, R21.reuse, UR4, R174 ;  /* 0x0000000415ae7c23 */ /* 0x040fe200080100ae */
[----:B------:R-:W-:Y:S01]  /*7170*/  BAR.SYNC.DEFER_BLOCKING 0x0 ;  /* 0x0000000000007b1d */ /* 0x000fe20000010000 */
[C---:B------:R-:W-:Y:S01]  /*7180*/  ISETP.GE.AND P0, PT, R16.reuse, R232, PT ;  /* 0x000000e81000720c */ /* 0x040fe20003f06270 */
[----:B------:R-:W-:Y:S01]  /*7190*/  FFMA.FTZ R14, R21, UR4, R14 ;  /* 0x00000004150e7c23 */ /* 0x000fe2000801000e */
[C---:B------:R-:W-:Y:S01]  /*71a0*/  ISETP.GE.AND P6, PT, R16.reuse, R170, PT ;  /* 0x000000aa1000720c */ /* 0x040fe20003fc6270 */
[----:B------:R-:W-:Y:S01]  /*71b0*/  HMMA.16816.F32 R236, R64, R24, R236 ;  /* 0x0000001840ec723c */ /* 0x000fe200000018ec */
[----:B------:R-:W-:-:S02]  /*71c0*/  ISETP.GE.AND P5, PT, R16, R169, PT ;  /* 0x000000a91000720c */ /* 0x000fc40003fa6270 */
[----:B------:R-:W-:Y:S02]  /*71d0*/  ISETP.GE.AND P1, PT, R16, R3, PT ;  /* 0x000000031000720c */ /* 0x000fe40003f26270 */
[----:B------:R-:W1:Y:S01]  /*71e0*/  I2F R16, R2 ;  /* 0x0000000200107306 */ /* 0x000e620000201400 */
[----:B------:R-:W-:Y:S02]  /*71f0*/  IADD3 R12, R0, 0x30, RZ ;  /* 0x00000030000c7810 */ /* 0x000fe40007ffe0ff */
[----:B------:R-:W-:Y:S01]  /*7200*/  FSEL R176, R172, -INF , !P0 ;  /* 0xff800000acb07808 */ /* 0x000fe20004000000 */
[----:B------:R-:W-:Y:S01]  /*7210*/  HMMA.16816.F32 R24, R64, R26, R60 ;  /* 0x0000001a4018723c */ /* 0x000fe2000000183c */
[----:B------:R-:W-:Y:S02]  /*7220*/  FSEL R179, R174, -INF , !P6 ;  /* 0xff800000aeb37808 */ /* 0x000fe40007000000 */
[----:B------:R-:W-:Y:S01]  /*7230*/  FSEL R195, R195, -INF , !P5 ;  /* 0xff800000c3c37808 */ /* 0x000fe20006800000 */
[----:B------:R-:W2:Y:S01]  /*7240*/  I2F R17, R12 ;  /* 0x0000000c00117306 */ /* 0x000ea20000201400 */
[----:B------:R-:W-:-:S02]  /*7250*/  FSEL R196, R14, -INF , !P1 ;  /* 0xff8000000ec47808 */ /* 0x000fc40004800000 */
[C---:B------:R-:W-:Y:S02]  /*7260*/  ISETP.GE.AND P0, PT, R2.reuse, R232, PT ;  /* 0x000000e80200720c */ /* 0x040fe40003f06270 */
[C---:B------:R-:W-:Y:S02]  /*7270*/  ISETP.GE.AND P6, PT, R2.reuse, R170, PT ;  /* 0x000000aa0200720c */ /* 0x040fe40003fc6270 */
[----:B------:R-:W-:Y:S01]  /*7280*/  ISETP.GE.AND P5, PT, R2, R169, PT ;  /* 0x000000a90200720c */ /* 0x000fe20003fa6270 */
[----:B-1----:R-:W-:Y:S01]  /*7290*/  FFMA.FTZ R199, R16, UR4, R13 ;  /* 0x0000000410c77c23 */ /* 0x002fe2000801000d */
[----:B------:R-:W-:Y:S01]  /*72a0*/  IADD3 R13, R0, 0x31, RZ ;  /* 0x00000031000d7810 */ /* 0x000fe20007ffe0ff */
[----:B------:R-:W-:Y:S01]  /*72b0*/  FFMA.FTZ R15, R16, UR4, R15 ;  /* 0x00000004100f7c23 */ /* 0x000fe2000801000f */
[----:B------:R-:W-:Y:S01]  /*72c0*/  ISETP.GE.AND P1, PT, R2, R3, PT ;  /* 0x000000030200720c */ /* 0x000fe20003f26270 */
[C---:B------:R-:W-:Y:S01]  /*72d0*/  FFMA.FTZ R173, R16.reuse, UR4, R173 ;  /* 0x0000000410ad7c23 */ /* 0x040fe200080100ad */
[----:B------:R-:W1:Y:S01]  /*72e0*/  I2F R2, R13 ;  /* 0x0000000d00027306 */ /* 0x000e620000201400 */
[----:B------:R-:W-:Y:S01]  /*72f0*/  FSEL R199, R199, -INF , !P5 ;  /* 0xff800000c7c77808 */ /* 0x000fe20006800000 */
[----:B------:R-:W-:Y:S01]  /*7300*/  FFMA.FTZ R175, R16, UR4, R175 ;  /* 0x0000000410af7c23 */ /* 0x000fe200080100af */
[----:B------:R-:W-:Y:S01]  /*7310*/  FSEL R198, R15, -INF , !P1 ;  /* 0xff8000000fc67808 */ /* 0x000fe20004800000 */
[C---:B--2---:R-:W-:Y:S01]  /*7320*/  FFMA.FTZ R172, R17.reuse, UR4, R8 ;  /* 0x0000000411ac7c23 */ /* 0x044fe20008010008 */
[----:B------:R-:W-:Y:S01]  /*7330*/  IADD3 R8, R0, 0x38, RZ ;  /* 0x0000003800087810 */ /* 0x000fe20007ffe0ff */
[C---:B------:R-:W-:Y:S01]  /*7340*/  FFMA.FTZ R50, R17.reuse, UR4, R236 ;  /* 0x0000000411327c23 */ /* 0x040fe200080100ec */
[----:B------:R-:W-:Y:S01]  /*7350*/  ISETP.GE.AND P5, PT, R12, R169, PT ;  /* 0x000000a90c00720c */ /* 0x000fe20003fa6270 */
[----:B------:R-:W-:Y:S01]  /*7360*/  FFMA.FTZ R33, R17, UR4, R238 ;  /* 0x0000000411217c23 */ /* 0x000fe200080100ee */
[----:B------:R-:W2:Y:S01]  /*7370*/  I2F R15, R8 ;  /* 0x00000008000f7306 */ /* 0x000ea20000201400 */
[----:B------:R-:W-:Y:S01]  /*7380*/  FSEL R180, R173, -INF , !P0 ;  /* 0xff800000adb47808 */ /* 0x000fe20004000000 */
[----:B------:R-:W-:Y:S01]  /*7390*/  FFMA.FTZ R10, R17, UR4, R10 ;  /* 0x00000004110a7c23 */ /* 0x000fe2000801000a */
[----:B------:R-:W-:-:S02]  /*73a0*/  FSEL R172, R172, -INF , !P5 ;  /* 0xff800000acac7808 */ /* 0x000fc40006800000 */
[----:B------:R-:W-:Y:S01]  /*73b0*/  ISETP.GE.AND P5, PT, R13, R169, PT ;  /* 0x000000a90d00720c */ /* 0x000fe20003fa6270 */
[----:B-1----:R-:W-:Y:S01]  /*73c0*/  FFMA.FTZ R9, R2, UR4, R9 ;  /* 0x0000000402097c23 */ /* 0x002fe20008010009 */
[----:B------:R-:W-:Y:S01]  /*73d0*/  ISETP.GE.AND P0, PT, R12, R232, PT ;  /* 0x000000e80c00720c */ /* 0x000fe20003f06270 */
[C---:B------:R-:W-:Y:S01]  /*73e0*/  FFMA.FTZ R54, R2.reuse, UR4, R237 ;  /* 0x0000000402367c23 */ /* 0x040fe200080100ed */
[----:B------:R-:W-:Y:S01]  /*73f0*/  FSEL R175, R175, -INF , !P6 ;  /* 0xff800000afaf7808 */ /* 0x000fe20007000000 */
[C---:B------:R-:W-:Y:S01]  /*7400*/  FFMA.FTZ R35, R2.reuse, UR4, R239 ;  /* 0x0000000402237c23 */ /* 0x040fe200080100ef */
[----:B------:R-:W-:Y:S01]  /*7410*/  FSEL R164, R9, -INF , !P5 ;  /* 0xff80000009a47808 */ /* 0x000fe20006800000 */
[----:B------:R-:W-:Y:S01]  /*7420*/  FFMA.FTZ R11, R2, UR4, R11 ;  /* 0x00000004020b7c23 */ /* 0x000fe2000801000b */
[----:B------:R-:W1:Y:S01]  /*7430*/  I2F R9, R0 ;  /* 0x0000000000097306 */ /* 0x000e620000201400 */
[----:B------:R-:W-:Y:S01]  /*7440*/  ISETP.GE.AND P6, PT, R12, R170, PT ;  /* 0x000000aa0c00720c */ /* 0x000fe20003fc6270 */
[C---:B--2---:R-:W-:Y:S01]  /*7450*/  FFMA.FTZ R62, R15.reuse, UR4, R6 ;  /* 0x000000040f3e7c23 */ /* 0x044fe20008010006 */
[----:B------:R-:W-:Y:S01]  /*7460*/  IADD3 R6, R0, 0x39, RZ ;  /* 0x0000003900067810 */ /* 0x000fe20007ffe0ff */
[C---:B------:R-:W-:Y:S01]  /*7470*/  FFMA.FTZ R24, R15.reuse, UR4, R24 ;  /* 0x000000040f187c23 */ /* 0x040fe20008010018 */
[----:B------:R-:W-:Y:S01]  /*7480*/  ISETP.GE.AND P1, PT, R12, R3, PT ;  /* 0x000000030c00720c */ /* 0x000fe20003f26270 */
[----:B------:R-:W-:Y:S01]  /*7490*/  FFMA.FTZ R4, R15, UR4, R4 ;  /* 0x000000040f047c23 */ /* 0x000fe20008010004 */
[----:B------:R-:W-:Y:S01]  /*74a0*/  FSEL R50, R50, -INF , !P0 ;  /* 0xff80000032327808 */ /* 0x000fe20004000000 */
[----:B------:R-:W2:Y:S01]  /*74b0*/  I2F R2, R6 ;  /* 0x0000000600027306 */ /* 0x000ea20000201400 */
[----:B------:R-:W-:Y:S01]  /*74c0*/  ISETP.GE.AND P0, PT, R13, R232, PT ;  /* 0x000000e80d00720c */ /* 0x000fe20003f06270 */
[----:B------:R-:W-:Y:S01]  /*74d0*/  FFMA.FTZ R26, R15, UR4, R26 ;  /* 0x000000040f1a7c23 */ /* 0x000fe2000801001a */
[----:B------:R-:W-:-:S02]  /*74e0*/  FSEL R33, R33, -INF , !P6 ;  /* 0xff80000021217808 */ /* 0x000fc40007000000 */
[----:B------:R-:W-:Y:S02]  /*74f0*/  FSEL R66, R10, -INF , !P1 ;  /* 0xff8000000a427808 */ /* 0x000fe40004800000 */
[----:B------:R-:W-:Y:S01]  /*7500*/  ISETP.GE.AND P6, PT, R13, R170, PT ;  /* 0x000000aa0d00720c */ /* 0x000fe20003fc6270 */
[----:B-1----:R-:W-:Y:S01]  /*7510*/  FFMA.FTZ R53, R9, UR4, R194 ;  /* 0x0000000409357c23 */ /* 0x002fe200080100c2 */
[----:B------:R-:W-:Y:S01]  /*7520*/  ISETP.GE.AND P1, PT, R13, R3, PT ;  /* 0x000000030d00720c */ /* 0x000fe20003f26270 */
[----:B------:R-:W-:Y:S01]  /*7530*/  FFMA.FTZ R32, R9, UR4, R32 ;  /* 0x0000000409207c23 */ /* 0x000fe20008010020 */
[----:B------:R-:W-:Y:S02]  /*7540*/  FSEL R54, R54, -INF , !P0 ;  /* 0xff80000036367808 */ /* 0x000fe40004000000 */
[----:B------:R-:W-:Y:S02]  /*7550*/  ISETP.GE.AND P0, PT, R8, R232, PT ;  /* 0x000000e80800720c */ /* 0x000fe40003f06270 */
[----:B------:R-:W-:Y:S01]  /*7560*/  FSEL R35, R35, -INF , !P6 ;  /* 0xff80000023237808 */ /* 0x000fe20007000000 */
[C---:B--2---:R-:W-:Y:S01]  /*7570*/  FFMA.FTZ R25, R2.reuse, UR4, R25 ;  /* 0x0000000402197c23 */ /* 0x044fe20008010019 */
[----:B------:R-:W-:Y:S01]  /*7580*/  FSEL R60, R11, -INF , !P1 ;  /* 0xff8000000b3c7808 */ /* 0x000fe20004800000 */
[----:B------:R-:W-:Y:S01]  /*7590*/  FFMA.FTZ R27, R2, UR4, R27 ;  /* 0x00000004021b7c23 */ /* 0x000fe2000801001b */
[----:B------:R-:W-:Y:S01]  /*75a0*/  ISETP.GE.AND P6, PT, R8, R170, PT ;  /* 0x000000aa0800720c */ /* 0x000fe20003fc6270 */
[----:B------:R-:W-:Y:S01]  /*75b0*/  FFMA.FTZ R5, R2, UR4, R5 ;  /* 0x0000000402057c23 */ /* 0x000fe20008010005 */
[----:B------:R-:W-:Y:S01]  /*75c0*/  ISETP.GE.AND P5, PT, R8, R169, PT ;  /* 0x000000a90800720c */ /* 0x000fe20003fa6270 */
[----:B------:R-:W-:Y:S01]  /*75d0*/  FFMA.FTZ R7, R2, UR4, R7 ;  /* 0x0000000402077c23 */ /* 0x000fe20008010007 */
[----:B------:R-:W-:Y:S01]  /*75e0*/  ISETP.GE.AND P1, PT, R8, R3, PT ;  /* 0x000000030800720c */ /* 0x000fe20003f26270 */
[----:B------:R-:W-:Y:S01]  /*75f0*/  FFMA.FTZ R8, R9, UR4, R192 ;  /* 0x0000000409087c23 */ /* 0x000fe200080100c0 */
[----:B------:R-:W-:-:S02]  /*7600*/  FSEL R37, R24, -INF , !P0 ;  /* 0xff80000018257808 */ /* 0x000fc40004000000 */
[-C--:B------:R-:W-:Y:S02]  /*7610*/  ISETP.GE.AND P0, PT, R0, R232.reuse, PT ;  /* 0x000000e80000720c */ /* 0x080fe40003f06270 */
[----:B------:R-:W-:Y:S01]  /*7620*/  FSEL R67, R4, -INF , !P5 ;  /* 0xff80000004437808 */ /* 0x000fe20006800000 */
[----:B------:R-:W-:Y:S01]  /*7630*/  FFMA.FTZ R4, R9, UR4, R34 ;  /* 0x0000000409047c23 */ /* 0x000fe20008010022 */
[----:B------:R-:W-:Y:S02]  /*7640*/  FSEL R8, R8, -INF , !P0 ;  /* 0xff80000008087808 */ /* 0x000fe40004000000 */
[----:B------:R-:W-:Y:S02]  /*7650*/  ISETP.GE.AND P0, PT, R6, R232, PT ;  /* 0x000000e80600720c */ /* 0x000fe40003f06270 */
[----:B------:R-:W-:Y:S02]  /*7660*/  FSEL R36, R26, -INF , !P6 ;  /* 0xff8000001a247808 */ /* 0x000fe40007000000 */
[----:B------:R-:W-:-:S02]  /*7670*/  FSEL R44, R25, -INF , !P0 ;  /* 0xff800000192c7808 */ /* 0x000fc40004000000 */
[----:B------:R-:W-:Y:S02]  /*7680*/  PLOP3.LUT P0, PT, PT, PT, UP0, 0x40, 0x0 ;  /* 0x000000000000781c */ /* 0x000fe40003f0e808 */
[----:B------:R-:W-:Y:S02]  /*7690*/  FSEL R62, R62, -INF , !P1 ;  /* 0xff8000003e3e7808 */ /* 0x000fe40004800000 */
[C---:B------:R-:W-:Y:S02]  /*76a0*/  ISETP.GE.AND P6, PT, R0.reuse, R170, PT ;  /* 0x000000aa0000720c */ /* 0x040fe40003fc6270 */
[C---:B------:R-:W-:Y:S02]  /*76b0*/  ISETP.GE.AND P5, PT, R0.reuse, R169, PT ;  /* 0x000000a90000720c */ /* 0x040fe40003fa6270 */
[----:B------:R-:W-:Y:S02]  /*76c0*/  ISETP.GE.AND P1, PT, R0, R3, PT ;  /* 0x000000030000720c */ /* 0x000fe40003f26270 */
[----:B------:R-:W-:-:S02]  /*76d0*/  FSEL R53, R53, -INF , !P6 ;  /* 0xff80000035357808 */ /* 0x000fc40007000000 */
[----:B------:R-:W-:Y:S02]  /*76e0*/  FSEL R9, R32, -INF , !P5 ;  /* 0xff80000020097808 */ /* 0x000fe40006800000 */
[----:B------:R-:W-:Y:S02]  /*76f0*/  FSEL R4, R4, -INF , !P1 ;  /* 0xff80000004047808 */ /* 0x000fe40004800000 */
[C---:B------:R-:W-:Y:S02]  /*7700*/  ISETP.GE.AND P6, PT, R6.reuse, R170, PT ;  /* 0x000000aa0600720c */ /* 0x040fe40003fc6270 */
[C---:B------:R-:W-:Y:S02]  /*7710*/  ISETP.GE.AND P5, PT, R6.reuse, R169, PT ;  /* 0x000000a90600720c */ /* 0x040fe40003fa6270 */
[----:B------:R-:W-:Y:S02]  /*7720*/  ISETP.GE.AND P1, PT, R6, R3, PT ;  /* 0x000000030600720c */ /* 0x000fe40003f26270 */
[----:B------:R-:W-:-:S02]  /*7730*/  FSEL R47, R27, -INF , !P6 ;  /* 0xff8000001b2f7808 */ /* 0x000fc40007000000 */
        /* <DEDUP_REMOVED lines=9> */
[----:B------:R-:W-:Y:S02]  /*77d0*/  UIMAD.WIDE.U32 UR26, UR16, UR6, URZ ;  /* 0x00000006101a72a5 */ /* 0x000fe4000f8e003f */
[----:B------:R-:W-:Y:S01]  /*77e0*/  UIMAD UR11, UR11, UR6, URZ ;  /* 0x000000060b0b72a4 */ /* 0x000fe2000f8e023f */
[----:B------:R1:W-:Y:S03]  /*77f0*/  @P4 STS.64 [R220+0x6008], RZ ;  /* 0x006008ffdc004388 */ /* 0x0003e60000000a00 */
[----:B------:R-:W-:Y:S01]  /*7800*/  UIMAD UR7, UR16, UR7, UR11 ;  /* 0x00000007100772a4 */ /* 0x000fe2000f8e020b */
[----:B------:R-:W-:-:S02]  /*7810*/  IMAD.U32 R5, RZ, RZ, UR26 ;  /* 0x0000001aff057e24 */ /* 0x000fc4000f8e00ff */
[----:B------:R-:W-:Y:S01]  /*7820*/  IMAD.U32 R2, RZ, RZ, UR26 ;  /* 0x0000001aff027e24 */ /* 0x000fe2000f8e00ff */
[----:B------:R-:W-:Y:S02]  /*7830*/  UIADD3 UR7, UR27, UR7, URZ ;  /* 0x000000071b077290 */ /* 0x000fe4000fffe03f */
[----:B------:R-:W-:-:S04]  /*7840*/  LEA R5, P0, R5, R224, 0x6 ;  /* 0x000000e005057211 */ /* 0x000fc800078030ff */
[----:B------:R-:W-:Y:S01]  /*7850*/  IMAD.U32 R7, RZ, RZ, UR7 ;  /* 0x00000007ff077e24 */ /* 0x000fe2000f8e00ff */
[C---:B------:R-:W-:Y:S02]  /*7860*/  @!P4 LEA R16, P5, R5.reuse, c[0x0][0x168], 0x1 ;  /* 0x00005a000510ca11 */ /* 0x040fe400078a08ff */
[C---:B------:R-:W-:Y:S02]  /*7870*/  @!P2 LEA R10, P1, R5.reuse, c[0x0][0x168], 0x1 ;  /* 0x00005a00050aaa11 */ /* 0x040fe400078208ff */
        /* <DEDUP_REMOVED lines=10> */
[----:B------:R-:W-:Y:S02]  /*7920*/  @!P4 LEA R14, P5, R0, c[0x0][0x168], 0x1 ;  /* 0x00005a00000eca11 */ /* 0x000fe400078a08ff */
        /* <DEDUP_REMOVED lines=32> */
.L_x_123:
[----:B------:R-:W-:Y:S05]  /*7b30*/  BSYNC B0 ;  /* 0x0000000000007941 */ /* 0x000fea0003800000 */
.L_x_122:
[----:B------:R-:W0:Y:S02]  /*7b40*/  LDGDEPBAR ;  /* 0x00000000000079af */ /* 0x000e240000000000 */
.L_x_121:
[----:B------:R-:W-:Y:S01]  /*7b50*/  FMNMX.FTZ R0, R166, R9, !PT ;  /* 0x00000009a6007209 */ /* 0x000fe20007810000 */
[----:B------:R-:W-:Y:S01]  /*7b60*/  LDSM.16.MT88.4 R24, [R213+0x9000] ;  /* 0x00900000d518783b */ /* 0x000fe20000004200 */
[----:B------:R-:W-:Y:S02]  /*7b70*/  FMNMX.FTZ R5, R165, R4, !PT ;  /* 0x00000004a5057209 */ /* 0x000fe40007810000 */
[----:B------:R-:W-:Y:S01]  /*7b80*/  FMNMX.FTZ R0, R49, R0, !PT ;  /* 0x0000000031007209 */ /* 0x000fe20007810000 */
[----:B------:R-:W-:Y:S01]  /*7b90*/  LDSM.16.MT88.4 R20, [R171+0x9000] ;  /* 0x00900000ab14783b */ /* 0x000fe20000004200 */
[----:B------:R-:W-:Y:S02]  /*7ba0*/  FMNMX.FTZ R5, R58, R5, !PT ;  /* 0x000000053a057209 */ /* 0x000fe40007810000 */
[----:B------:R-:W-:Y:S01]  /*7bb0*/  FMNMX.FTZ R0, R51, R0, !PT ;  /* 0x0000000033007209 */ /* 0x000fe20007810000 */
[----:B-1----:R-:W-:Y:S01]  /*7bc0*/  LDSM.16.MT88.4 R16, [R213+0xa000] ;  /* 0x00a00000d510783b */ /* 0x002fe20000004200 */
        /* <DEDUP_REMOVED lines=40> */
[----:B------:R-:W2:Y:S01]  /*7e50*/  SHFL.BFLY PT, R5, R0, 0x2, 0x1f ;  /* 0x0c401f0000057f89 */ /* 0x000ea200000e0000 */
[----:B------:R-:W-:Y:S02]  /*7e60*/  FMNMX.FTZ R6, R201, R6, !PT ;  /* 0x00000006c9067209 */ /* 0x000fe40007810000 */
        /* <DEDUP_REMOVED lines=13> */
[----:B--2---:R-:W-:Y:S02]  /*7f40*/  FMNMX.FTZ R5, R0, R5, !PT ;  /* 0x0000000500057209 */ /* 0x004fe40007810000 */
[----:B------:R-:W-:Y:S02]  /*7f50*/  FMNMX.FTZ R6, R175, R6, !PT ;  /* 0x00000006af067209 */ /* 0x000fe40007810000 */
[----:B------:R-:W-:Y:S01]  /*7f60*/  FMNMX.FTZ R7, R50, R7, !PT ;  /* 0x0000000732077209 */ /* 0x000fe20007810000 */
[----:B------:R-:W2:Y:S01]  /*7f70*/  SHFL.BFLY PT, R0, R5, 0x1, 0x1f ;  /* 0x0c201f0005007f89 */ /* 0x000ea200000e0000 */
[----:B------:R-:W-:-:S02]  /*7f80*/  FMNMX.FTZ R10, R33, R6, !PT ;  /* 0x00000006210a7209 */ /* 0x000fc40007810000 */
[----:B------:R-:W-:-:S04]  /*7f90*/  FMNMX.FTZ R6, R54, R7, !PT ;  /* 0x0000000736067209 */ /* 0x000fc80007810000 */
[----:B------:R-:W-:Y:S02]  /*7fa0*/  FMNMX.FTZ R7, R37, R6, !PT ;  /* 0x0000000625077209 */ /* 0x000fe40007810000 */
[----:B-1----:R-:W-:Y:S02]  /*7fb0*/  FMNMX.FTZ R2, R11, R2, !PT ;  /* 0x000000020b027209 */ /* 0x002fe40007810000 */
[----:B------:R-:W-:Y:S02]  /*7fc0*/  FMNMX.FTZ R6, R44, R7, !PT ;  /* 0x000000072c067209 */ /* 0x000fe40007810000 */
[----:B------:R-:W-:Y:S01]  /*7fd0*/  FMNMX.FTZ R11, R35, R10, !PT ;  /* 0x0000000a230b7209 */ /* 0x000fe20007810000 */
[C---:B------:R-:W-:Y:S01]  /*7fe0*/  FMUL.FTZ R174, R2.reuse, c[0x0][0x23c] ;  /* 0x00008f0002ae7a20 */ /* 0x040fe20000410000 */
[----:B------:R-:W-:Y:S01]  /*7ff0*/  FSETP.NEU.FTZ.AND P1, PT, R2, -INF , PT ;  /* 0xff8000000200780b */ /* 0x000fe20003f3d000 */
[----:B------:R-:W1:Y:S01]  /*8000*/  SHFL.BFLY PT, R237, R6, 0x2, 0x1f ;  /* 0x0c401f0006ed7f89 */ /* 0x000e6200000e0000 */
[----:B------:R-:W-:-:S02]  /*8010*/  FMNMX.FTZ R236, R36, R11, !PT ;  /* 0x0000000b24ec7209 */ /* 0x000fc40007810000 */
[----:B------:R-:W-:Y:S02]  /*8020*/  FSEL R174, R174, RZ, P1 ;  /* 0x000000ffaeae7208 */ /* 0x000fe40000800000 */
[----:B------:R-:W-:Y:S02]  /*8030*/  FMNMX.FTZ R236, R47, R236, !PT ;  /* 0x000000ec2fec7209 */ /* 0x000fe40007810000 */
[----:B--2---:R-:W-:Y:S01]  /*8040*/  FMNMX.FTZ R0, R5, R0, !PT ;  /* 0x0000000005007209 */ /* 0x004fe20007810000 */
[--C-:B------:R-:W-:Y:S01]  /*8050*/  FFMA.FTZ R41, R49, c[0x0][0x23c], -R174.reuse ;  /* 0x00008f0031297a23 */ /* 0x100fe200000108ae */
[----:B------:R-:W-:Y:S01]  /*8060*/  FSEL R7, R2, RZ, P1 ;  /* 0x000000ff02077208 */ /* 0x000fe20000800000 */
[----:B------:R-:W2:Y:S01]  /*8070*/  SHFL.BFLY PT, R5, R236, 0x2, 0x1f ;  /* 0x0c401f00ec057f89 */ /* 0x000ea200000e0000 */
[C---:B------:R-:W-:Y:S01]  /*8080*/  FSETP.NEU.FTZ.AND P0, PT, R0.reuse, -INF , PT ;  /* 0xff8000000000780b */ /* 0x040fe20003f1d000 */
[C---:B------:R-:W-:Y:S02]  /*8090*/  FMUL.FTZ R61, R0.reuse, c[0x0][0x23c] ;  /* 0x00008f00003d7a20 */ /* 0x040fe40000410000 */
[--C-:B------:R-:W-:Y:S01]  /*80a0*/  FFMA.FTZ R42, R9, c[0x0][0x23c], -R174.reuse ;  /* 0x00008f00092a7a23 */ /* 0x100fe200000108ae */
[----:B------:R-:W-:Y:S01]  /*80b0*/  FSEL R10, R0, RZ, P0 ;  /* 0x000000ff000a7208 */ /* 0x000fe20000000000 */
[--C-:B------:R-:W-:Y:S01]  /*80c0*/  FFMA.FTZ R40, R51, c[0x0][0x23c], -R174.reuse ;  /* 0x00008f0033287a23 */ /* 0x100fe200000108ae */
[----:B------:R-:W-:Y:S01]  /*80d0*/  FSEL R61, R61, RZ, P0 ;  /* 0x000000ff3d3d7208 */ /* 0x000fe20000000000 */
[----:B------:R-:W-:Y:S01]  /*80e0*/  FFMA.FTZ R39, R29, c[0x0][0x23c], -R174 ;  /* 0x00008f001d277a23 */ /* 0x000fe200000108ae */
[----:B------:R-:W-:Y:S01]  /*80f0*/  MUFU.EX2 R41, R41 ;  /* 0x0000002900297308 */ /* 0x000fe20000000800 */
[----:B------:R-:W-:-:S02]  /*8100*/  FADD.FTZ R10, R165, -R10 ;  /* 0x8000000aa50a7221 */ /* 0x000fc40000010000 */
[----:B------:R-:W-:Y:S01]  /*8110*/  FFMA.FTZ R38, R4, c[0x0][0x23c], -R61 ;  /* 0x00008f0004267a23 */ /* 0x000fe2000001083d */
[----:B-1----:R-:W-:Y:S01]  /*8120*/  FMNMX.FTZ R237, R6, R237, !PT ;  /* 0x000000ed06ed7209 */ /* 0x002fe20007810000 */
[----:B------:R-:W-:Y:S02]  /*8130*/  FADD.FTZ R6, R166, -R7 ;  /* 0x80000007a6067221 */ /* 0x000fe40000010000 */
[--C-:B------:R-:W-:Y:S01]  /*8140*/  FFMA.FTZ R34, R58, c[0x0][0x23c], -R61.reuse ;  /* 0x00008f003a227a23 */ /* 0x100fe2000001083d */
[----:B------:R-:W1:Y:S01]  /*8150*/  MUFU.EX2 R42, R42 ;  /* 0x0000002a002a7308 */ /* 0x000e620000000800 */
[----:B------:R-:W3:Y:S01]  /*8160*/  SHFL.BFLY PT, R4, R237, 0x1, 0x1f ;  /* 0x0c201f00ed047f89 */ /* 0x000ee200000e0000 */
[----:B------:R-:W-:Y:S02]  /*8170*/  FMUL.FTZ R6, R6, c[0x0][0x23c] ;  /* 0x00008f0006067a20 */ /* 0x000fe40000410000 */
[----:B------:R-:W-:Y:S01]  /*8180*/  FMUL.FTZ R45, R10, c[0x0][0x23c] ;  /* 0x00008f000a2d7a20 */ /* 0x000fe20000410000 */
[----:B--2---:R-:W-:Y:S01]  /*8190*/  FMNMX.FTZ R236, R236, R5, !PT ;  /* 0x00000005ecec7209 */ /* 0x004fe20007810000 */
[----:B------:R-:W-:-:S02]  /*81a0*/  FFMA.FTZ R32, R28, c[0x0][0x23c], -R61 ;  /* 0x00008f001c207a23 */ /* 0x000fc4000001083d */
[----:B------:R-:W2:Y:S01]  /*81b0*/  MUFU.EX2 R46, R6 ;  /* 0x00000006002e7308 */ /* 0x000ea20000000800 */
[----:B------:R-:W-:Y:S01]  /*81c0*/  FFMA.FTZ R43, R30, c[0x0][0x23c], -R61 ;  /* 0x00008f001e2b7a23 */ /* 0x000fe2000001083d */
[----:B------:R-:W4:Y:S01]  /*81d0*/  SHFL.BFLY PT, R5, R236, 0x1, 0x1f ;  /* 0x0c201f00ec057f89 */ /* 0x000f2200000e0000 */
[--C-:B------:R-:W-:Y:S02]  /*81e0*/  FFMA.FTZ R165, R193, c[0x0][0x23c], -R174.reuse ;  /* 0x00008f00c1a57a23 */ /* 0x100fe400000108ae */
[----:B------:R-:W-:-:S03]  /*81f0*/  FFMA.FTZ R166, R187, c[0x0][0x23c], -R174 ;  /* 0x00008f00bba67a23 */ /* 0x000fc600000108ae */
[----:B------:R-:W-:Y:S01]  /*8200*/  MUFU.EX2 R40, R40 ;  /* 0x0000002800287308 */ /* 0x000fe20000000800 */
[----:B-1----:R-:W-:Y:S01]  /*8210*/  F2FP.PACK_AB R28, R41, R42 ;  /* 0x0000002a291c723e */ /* 0x002fe200000000ff */
[--C-:B------:R-:W-:Y:S02]  /*8220*/  FFMA.FTZ R183, R183, c[0x0][0x23c], -R174.reuse ;  /* 0x00008f00b7b77a23 */ /* 0x100fe400000108ae */
[----:B------:R-:W-:Y:S02]  /*8230*/  FFMA.FTZ R204, R204, c[0x0][0x23c], -R61 ;  /* 0x00008f00cccc7a23 */ /* 0x000fe4000001083d */
[----:B------:R-:W-:Y:S02]  /*8240*/  FFMA.FTZ R206, R199, c[0x0][0x23c], -R174 ;  /* 0x00008f00c7ce7a23 */ /* 0x000fe400000108ae */
[----:B------:R-:W1:Y:S01]  /*8250*/  MUFU.EX2 R39, R39 ;  /* 0x0000002700277308 */ /* 0x000e620000000800 */
[----:B---3--:R-:W-:Y:S01]  /*8260*/  FMNMX.FTZ R237, R237, R4, !PT ;  /* 0x00000004eded7209 */ /* 0x008fe20007810000 */
[----:B--2---:R-:W-:-:S02]  /*8270*/  FMUL.FTZ R156, R156, R46 ;  /* 0x0000002e9c9c7220 */ /* 0x004fc40000410000 */
[-C--:B------:R-:W-:Y:S01]  /*8280*/  FMUL.FTZ R157, R157, R46.reuse ;  /* 0x0000002e9d9d7220 */ /* 0x080fe20000410000 */
[C---:B------:R-:W-:Y:S01]  /*8290*/  FSETP.NEU.FTZ.AND P1, PT, R237.reuse, -INF , PT ;  /* 0xff800000ed00780b */ /* 0x040fe20003f3d000 */
[C---:B------:R-:W-:Y:S02]  /*82a0*/  FMUL.FTZ R49, R237.reuse, c[0x0][0x23c] ;  /* 0x00008f00ed317a20 */ /* 0x040fe40000410000 */
[----:B------:R-:W-:Y:S01]  /*82b0*/  MUFU.EX2 R38, R38 ;  /* 0x0000002600267308 */ /* 0x000fe20000000800 */
[----:B------:R-:W-:Y:S01]  /*82c0*/  FSEL R63, R237, RZ, P1 ;  /* 0x000000ffed3f7208 */ /* 0x000fe20000800000 */
[-C--:B------:R-:W-:Y:S01]  /*82d0*/  FMUL.FTZ R152, R152, R46.reuse ;  /* 0x0000002e98987220 */ /* 0x080fe20000410000 */
[----:B------:R-:W-:Y:S01]  /*82e0*/  FSEL R49, R49, RZ, P1 ;  /* 0x000000ff31317208 */ /* 0x000fe20000800000 */
[----:B------:R-:W-:Y:S01]  /*82f0*/  FMUL.FTZ R153, R153, R46 ;  /* 0x0000002e99997220 */ /* 0x000fe20000410000 */
[----:B----4-:R-:W-:Y:S01]  /*8300*/  FMNMX.FTZ R236, R236, R5, !PT ;  /* 0x00000005ecec7209 */ /* 0x010fe20007810000 */
[----:B------:R-:W-:Y:S01]  /*8310*/  FADD.FTZ R63, R168, -R63 ;  /* 0x8000003fa83f7221 */ /* 0x000fe20000010000 */
[----:B------:R-:W2:Y:S01]  /*8320*/  LDSM.16.MT88.4 R4, [R213+0xb000] ;  /* 0x00b00000d504783b */ /* 0x000ea20000004200 */
[--C-:B------:R-:W-:Y:S01]  /*8330*/  FFMA.FTZ R9, R8, c[0x0][0x23c], -R49.reuse ;  /* 0x00008f0008097a23 */ /* 0x100fe20000010831 */
[C---:B------:R-:W-:Y:S01]  /*8340*/  FSETP.NEU.FTZ.AND P0, PT, R236.reuse, -INF , PT ;  /* 0xff800000ec00780b */ /* 0x040fe20003f1d000 */
[----:B------:R-:W-:Y:S01]  /*8350*/  FMUL.FTZ R8, R236, c[0x0][0x23c] ;  /* 0x00008f00ec087a20 */ /* 0x000fe20000410000 */
[----:B------:R-:W3:Y:S01]  /*8360*/  MUFU.EX2 R34, R34 ;  /* 0x0000002200227308 */ /* 0x000ee20000000800 */
[--C-:B------:R-:W-:Y:S01]  /*8370*/  FFMA.FTZ R51, R48, c[0x0][0x23c], -R49.reuse ;  /* 0x00008f0030337a23 */ /* 0x100fe20000010831 */
[----:B-1----:R-:W-:Y:S01]  /*8380*/  F2FP.PACK_AB R30, R39, R40 ;  /* 0x00000028271e723e */ /* 0x002fe200000000ff */
[--C-:B------:R-:W-:Y:S01]  /*8390*/  FFMA.FTZ R58, R56, c[0x0][0x23c], -R49.reuse ;  /* 0x00008f00383a7a23 */ /* 0x100fe20000010831 */
[----:B------:R-:W-:Y:S01]  /*83a0*/  FSEL R56, R8, RZ, P0 ;  /* 0x000000ff08387208 */ /* 0x000fe20000000000 */
[----:B------:R-:W-:-:S02]  /*83b0*/  FFMA.FTZ R65, R52, c[0x0][0x23c], -R49 ;  /* 0x00008f0034417a23 */ /* 0x000fc40000010831 */
[----:B------:R-:W-:Y:S01]  /*83c0*/  FMUL.FTZ R63, R63, c[0x0][0x23c] ;  /* 0x00008f003f3f7a20 */ /* 0x000fe20000410000 */
[----:B------:R1:W-:Y:S01]  /*83d0*/  MUFU.EX2 R48, R9 ;  /* 0x0000000900307308 */ /* 0x0003e20000000800 */
[--C-:B------:R-:W-:Y:S02]  /*83e0*/  FFMA.FTZ R64, R53, c[0x0][0x23c], -R56.reuse ;  /* 0x00008f0035407a23 */ /* 0x100fe40000010838 */
[--C-:B------:R-:W-:Y:S02]  /*83f0*/  FFMA.FTZ R57, R57, c[0x0][0x23c], -R56.reuse ;  /* 0x00008f0039397a23 */ /* 0x100fe40000010838 */
[----:B------:R-:W-:Y:S02]  /*8400*/  FFMA.FTZ R209, R209, c[0x0][0x23c], -R56 ;  /* 0x00008f00d1d17a23 */ /* 0x000fe40000010838 */
[----:B------:R-:W-:Y:S01]  /*8410*/  FMUL.FTZ R72, R72, R46 ;  /* 0x0000002e48487220 */ /* 0x000fe20000410000 */
[----:B------:R4:W-:Y:S01]  /*8420*/  MUFU.EX2 R52, R58 ;  /* 0x0000003a00347308 */ /* 0x0009e20000000800 */
[----:B---3--:R-:W-:Y:S01]  /*8430*/  F2FP.PACK_AB R29, R34, R38 ;  /* 0x00000026221d723e */ /* 0x008fe200000000ff */
[----:B------:R-:W-:-:S02]  /*8440*/  FMUL.FTZ R73, R73, R46 ;  /* 0x0000002e49497220 */ /* 0x000fc40000410000 */
[-C--:B------:R-:W-:Y:S02]  /*8450*/  FMUL.FTZ R76, R76, R46.reuse ;  /* 0x0000002e4c4c7220 */ /* 0x080fe40000410000 */
[-C--:B------:R-:W-:Y:S01]  /*8460*/  FMUL.FTZ R77, R77, R46.reuse ;  /* 0x0000002e4d4d7220 */ /* 0x080fe20000410000 */
[----:B-1----:R-:W1:Y:S01]  /*8470*/  LDSM.16.MT88.4 R8, [R171+0xb000] ;  /* 0x00b00000ab08783b */ /* 0x002e620000004200 */
[----:B------:R-:W-:Y:S01]  /*8480*/  MUFU.EX2 R53, R65 ;  /* 0x0000004100357308 */ /* 0x000fe20000000800 */
[-C--:B------:R-:W-:Y:S02]  /*8490*/  FMUL.FTZ R88, R88, R46.reuse ;  /* 0x0000002e58587220 */ /* 0x080fe40000410000 */
[-C--:B------:R-:W-:Y:S02]  /*84a0*/  FMUL.FTZ R89, R89, R46.reuse ;  /* 0x0000002e59597220 */ /* 0x080fe40000410000 */
[-C--:B------:R-:W-:Y:S02]  /*84b0*/  FMUL.FTZ R92, R92, R46.reuse ;  /* 0x0000002e5c5c7220 */ /* 0x080fe40000410000 */
[----:B----4-:R-:W-:Y:S01]  /*84c0*/  FFMA.FTZ R58, R55, c[0x0][0x23c], -R56 ;  /* 0x00008f00373a7a23 */ /* 0x010fe20000010838 */
[----:B------:R-:W-:Y:S01]  /*84d0*/  MUFU.EX2 R32, R32 ;  /* 0x0000002000207308 */ /* 0x000fe20000000800 */
[----:B------:R-:W-:-:S02]  /*84e0*/  FMUL.FTZ R93, R93, R46 ;  /* 0x0000002e5d5d7220 */ /* 0x000fc40000410000 */
[-C--:B------:R-:W-:Y:S02]  /*84f0*/  FMUL.FTZ R144, R144, R46.reuse ;  /* 0x0000002e90907220 */ /* 0x080fe40000410000 */
[-C--:B------:R-:W-:Y:S02]  /*8500*/  FMUL.FTZ R145, R145, R46.reuse ;  /* 0x0000002e91917220 */ /* 0x080fe40000410000 */
[-C--:B------:R-:W-:Y:S01]  /*8510*/  FMUL.FTZ R104, R104, R46.reuse ;  /* 0x0000002e68687220 */ /* 0x080fe20000410000 */
[----:B------:R3:W-:Y:S01]  /*8520*/  MUFU.EX2 R55, R64 ;  /* 0x0000004000377308 */ /* 0x0007e20000000800 */
[-C--:B------:R-:W-:Y:S02]  /*8530*/  FMUL.FTZ R105, R105, R46.reuse ;  /* 0x0000002e69697220 */ /* 0x080fe40000410000 */
[-C--:B------:R-:W-:Y:S02]  /*8540*/  FMUL.FTZ R112, R112, R46.reuse ;  /* 0x0000002e70707220 */ /* 0x080fe40000410000 */
[----:B------:R-:W-:-:S02]  /*8550*/  FMUL.FTZ R113, R113, R46 ;  /* 0x0000002e71717220 */ /* 0x000fc40000410000 */
[-C--:B------:R-:W-:Y:S01]  /*8560*/  FMUL.FTZ R116, R116, R46.reuse ;  /* 0x0000002e74747220 */ /* 0x080fe20000410000 */
[----:B------:R-:W4:Y:S01]  /*8570*/  MUFU.EX2 R43, R43 ;  /* 0x0000002b002b7308 */ /* 0x000f220000000800 */
[-C--:B------:R-:W-:Y:S02]  /*8580*/  FMUL.FTZ R117, R117, R46.reuse ;  /* 0x0000002e75757220 */ /* 0x080fe40000410000 */
[-C--:B------:R-:W-:Y:S02]  /*8590*/  FMUL.FTZ R136, R136, R46.reuse ;  /* 0x0000002e88887220 */ /* 0x080fe40000410000 */
[-C--:B------:R-:W-:Y:S02]  /*85a0*/  FMUL.FTZ R137, R137, R46.reuse ;  /* 0x0000002e89897220 */ /* 0x080fe40000410000 */
[-C--:B------:R-:W-:Y:S01]  /*85b0*/  FMUL.FTZ R128, R128, R46.reuse ;  /* 0x0000002e80807220 */ /* 0x080fe20000410000 */
[----:B---3--:R-:W-:Y:S01]  /*85c0*/  FSEL R64, R236, RZ, P0 ;  /* 0x000000ffec407208 */ /* 0x008fe20000000000 */
[----:B------:R-:W3:Y:S01]  /*85d0*/  MUFU.EX2 R45, R45 ;  /* 0x0000002d002d7308 */ /* 0x000ee20000000800 */
[----:B------:R-:W-:Y:S01]  /*85e0*/  FMUL.FTZ R129, R129, R46 ;  /* 0x0000002e81817220 */ /* 0x000fe20000410000 */
[----:B------:R-:W-:Y:S01]  /*85f0*/  PLOP3.LUT P0, PT, PT, PT, UP0, 0x40, 0x0 ;  /* 0x000000000000781c */ /* 0x000fe20003f0e808 */
[----:B------:R-:W-:-:S02]  /*8600*/  FFMA.FTZ R168, R185, c[0x0][0x23c], -R174 ;  /* 0x00008f00b9a87a23 */ /* 0x000fc400000108ae */
[----:B------:R-:W-:Y:S01]  /*8610*/  FADD.FTZ R65, R167, -R64 ;  /* 0x80000040a7417221 */ /* 0x000fe20000010000 */
[----:B----4-:R-:W-:Y:S02]  /*8620*/  F2FP.PACK_AB R31, R43, R32 ;  /* 0x000000202b1f723e */ /* 0x010fe400000000ff */
[----:B------:R-:W-:Y:S01]  /*8630*/  MUFU.EX2 R51, R51 ;  /* 0x0000003300337308 */ /* 0x000fe20000000800 */
[----:B------:R-:W-:Y:S02]  /*8640*/  FMUL.FTZ R65, R65, c[0x0][0x23c] ;  /* 0x00008f0041417a20 */ /* 0x000fe40000410000 */
[--C-:B------:R-:W-:Y:S02]  /*8650*/  FFMA.FTZ R167, R188, c[0x0][0x23c], -R61.reuse ;  /* 0x00008f00bca77a23 */ /* 0x100fe4000001083d */
[--C-:B------:R-:W-:Y:S02]  /*8660*/  FFMA.FTZ R188, R242, c[0x0][0x23c], -R61.reuse ;  /* 0x00008f00f2bc7a23 */ /* 0x100fe4000001083d */
[----:B------:R-:W-:Y:S01]  /*8670*/  FFMA.FTZ R185, R244, c[0x0][0x23c], -R61 ;  /* 0x00008f00f4b97a23 */ /* 0x000fe2000001083d */
        /* <DEDUP_REMOVED lines=17> */
[----:B------:R-:W3:Y:S01]  /*8790*/  MUFU.EX2 R63, R63 ;  /* 0x0000003f003f7308 */ /* 0x000ee20000000800 */
        /* <DEDUP_REMOVED lines=16> */
[----:B------:R-:W-:Y:S01]  /*88a0*/  FMUL.FTZ R131, R131, R45 ;  /* 0x0000002d83837220 */ /* 0x000fe20000410000 */
[----:B------:R-:W5:Y:S01]  /*88b0*/  MUFU.EX2 R168, R168 ;  /* 0x000000a800a87308 */ /* 0x000f620000000800 */
[-C--:B---3--:R-:W-:Y:S01]  /*88c0*/  FMUL.FTZ R160, R160, R63.reuse ;  /* 0x0000003fa0a07220 */ /* 0x088fe20000410000 */
[C---:B------:R-:W-:Y:S01]  /*88d0*/  HMMA.16816.F32 R92, R28.reuse, R18, R92 ;  /* 0x000000121c5c723c */ /* 0x040fe2000000185c */
[----:B------:R-:W-:Y:S02]  /*88e0*/  FMUL.FTZ R161, R161, R63 ;  /* 0x0000003fa1a17220 */ /* 0x000fe40000410000 */
[-C--:B----4-:R-:W-:Y:S02]  /*88f0*/  FMUL.FTZ R162, R162, R65.reuse ;  /* 0x00000041a2a27220 */ /* 0x090fe40000410000 */
        /* <DEDUP_REMOVED lines=30> */
[----:B------:R-:W-:Y:S01]  /*8ae0*/  FMUL.FTZ R99, R99, R65 ;  /* 0x0000004163637220 */ /* 0x000fe20000410000 */
[----:B------:R-:W-:Y:S01]  /*8af0*/  MUFU.EX2 R206, R206 ;  /* 0x000000ce00ce7308 */ /* 0x000fe20000000800 */
[-C--:B------:R-:W-:Y:S01]  /*8b00*/  FMUL.FTZ R100, R100, R63.reuse ;  /* 0x0000003f64647220 */ /* 0x080fe20000410000 */
[----:B------:R-:W-:Y:S01]  /*8b10*/  HMMA.16816.F32 R128, R28, R10, R128 ;  /* 0x0000000a1c80723c */ /* 0x000fe20000001880 */
[----:B------:R-:W-:Y:S02]  /*8b20*/  FMUL.FTZ R101, R101, R63 ;  /* 0x0000003f65657220 */ /* 0x000fe40000410000 */
[-C--:B------:R-:W-:Y:S02]  /*8b30*/  FMUL.FTZ R102, R102, R65.reuse ;  /* 0x0000004166667220 */ /* 0x080fe40000410000 */
[----:B------:R-:W-:-:S02]  /*8b40*/  FMUL.FTZ R103, R103, R65 ;  /* 0x0000004167677220 */ /* 0x000fc40000410000 */
[----:B------:R-:W-:Y:S01]  /*8b50*/  F2FP.PACK_AB R28, R51, R48 ;  /* 0x00000030331c723e */ /* 0x000fe200000000ff */
[----:B------:R-:W-:Y:S01]  /*8b60*/  FMUL.FTZ R140, R140, R63 ;  /* 0x0000003f8c8c7220 */ /* 0x000fe20000410000 */
        /* <DEDUP_REMOVED lines=16> */
[----:B------:R-:W1:Y:S01]  /*8c70*/  LDSM.16.MT88.4 R24, [R213+0x9400] ;  /* 0x00940000d518783b */ /* 0x000e620000004200 */
[----:B------:R-:W-:-:S02]  /*8c80*/  FMUL.FTZ R124, R124, R63 ;  /* 0x0000003f7c7c7220 */ /* 0x000fc40000410000 */
[----:B------:R-:W-:Y:S02]  /*8c90*/  FMUL.FTZ R125, R125, R63 ;  /* 0x0000003f7d7d7220 */ /* 0x000fe40000410000 */
        /* <DEDUP_REMOVED lines=8> */
[----:B------:R-:W3:Y:S01]  /*8d20*/  LDSM.16.MT88.4 R20, [R171+0x9400] ;  /* 0x00940000ab14783b */ /* 0x000ee20000004200 */
[----:B------:R-:W-:-:S02]  /*8d30*/  FFMA.FTZ R187, R190, c[0x0][0x23c], -R49 ;  /* 0x00008f00bebb7a23 */ /* 0x000fc40000010831 */
[----:B------:R4:W1:Y:S01]  /*8d40*/  MUFU.EX2 R190, R204 ;  /* 0x000000cc00be7308 */ /* 0x0008620000000800 */
[--C-:B------:R-:W-:Y:S02]  /*8d50*/  FFMA.FTZ R193, R200, c[0x0][0x23c], -R49.reuse ;  /* 0x00008f00c8c17a23 */ /* 0x100fe40000010831 */
[C---:B------:R-:W-:Y:S01]  /*8d60*/  HMMA.16816.F32 R84, R28.reuse, R16, R84 ;  /* 0x000000101c54723c */ /* 0x040fe20000001854 */
[--C-:B------:R-:W-:Y:S02]  /*8d70*/  FFMA.FTZ R194, R202, c[0x0][0x23c], -R49.reuse ;  /* 0x00008f00cac27a23 */ /* 0x100fe40000010831 */
[--C-:B------:R-:W-:Y:S02]  /*8d80*/  FFMA.FTZ R200, R201, c[0x0][0x23c], -R56.reuse ;  /* 0x00008f00c9c87a23 */ /* 0x100fe40000010838 */
[----:B------:R-:W-:Y:S01]  /*8d90*/  FFMA.FTZ R192, R208, c[0x0][0x23c], -R49 ;  /* 0x00008f00d0c07a23 */ /* 0x000fe20000010831 */
[----:B------:R-:W-:Y:S01]  /*8da0*/  MUFU.EX2 R187, R187 ;  /* 0x000000bb00bb7308 */ /* 0x000fe20000000800 */
[--C-:B------:R-:W-:Y:S01]  /*8db0*/  FFMA.FTZ R197, R197, c[0x0][0x23c], -R56.reuse ;  /* 0x00008f00c5c57a23 */ /* 0x100fe20000010838 */
[----:B------:R-:W-:Y:S01]  /*8dc0*/  HMMA.16816.F32 R96, R28, R18, R96 ;  /* 0x000000121c60723c */ /* 0x000fe20000001860 */
[----:B------:R-:W1:Y:S01]  /*8dd0*/  LDSM.16.MT88.4 R16, [R213+0xa400] ;  /* 0x00a40000d510783b */ /* 0x000e620000004200 */
[----:B------:R-:W-:-:S02]  /*8de0*/  FFMA.FTZ R201, R203, c[0x0][0x23c], -R56 ;  /* 0x00008f00cbc97a23 */ /* 0x000fc40000010838 */
[----:B------:R-:W-:Y:S02]  /*8df0*/  FFMA.FTZ R202, R205, c[0x0][0x23c], -R56 ;  /* 0x00008f00cdca7a23 */ /* 0x000fe40000010838 */
[----:B------:R-:W1:Y:S01]  /*8e00*/  MUFU.EX2 R192, R192 ;  /* 0x000000c000c07308 */ /* 0x000e620000000800 */
[--C-:B----4-:R-:W-:Y:S01]  /*8e10*/  FFMA.FTZ R204, R191, c[0x0][0x23c], -R174.reuse ;  /* 0x00008f00bfcc7a23 */ /* 0x110fe200000108ae */
[C---:B------:R-:W-:Y:S01]  /*8e20*/  HMMA.16816.F32 R100, R28.reuse, R12, R100 ;  /* 0x0000000c1c64723c */ /* 0x040fe20000001864 */
[--C-:B------:R-:W-:Y:S02]  /*8e30*/  FFMA.FTZ R191, R195, c[0x0][0x23c], -R174.reuse ;  /* 0x00008f00c3bf7a23 */ /* 0x100fe400000108ae */
[--C-:B------:R-:W-:Y:S02]  /*8e40*/  FFMA.FTZ R195, R184, c[0x0][0x23c], -R61.reuse ;  /* 0x00008f00b8c37a23 */ /* 0x100fe4000001083d */
[----:B------:R-:W-:Y:S01]  /*8e50*/  FFMA.FTZ R189, R189, c[0x0][0x23c], -R174 ;  /* 0x00008f00bdbd7a23 */ /* 0x000fe200000108ae */
[----:B------:R-:W-:Y:S01]  /*8e60*/  MUFU.EX2 R193, R193 ;  /* 0x000000c100c17308 */ /* 0x000fe20000000800 */
[--C-:B------:R-:W-:Y:S01]  /*8e70*/  FFMA.FTZ R186, R186, c[0x0][0x23c], -R61.reuse ;  /* 0x00008f00baba7a23 */ /* 0x100fe2000001083d */
[----:B------:R-:W-:Y:S01]  /*8e80*/  HMMA.16816.F32 R140, R28, R14, R140 ;  /* 0x0000000e1c8c723c */ /* 0x000fe2000000188c */
[----:B------:R-:W4:Y:S01]  /*8e90*/  LDSM.16.MT88.4 R12, [R171+0xa400] ;  /* 0x00a40000ab0c783b */ /* 0x000f220000004200 */
[----:B------:R-:W-:-:S02]  /*8ea0*/  FFMA.FTZ R184, R196, c[0x0][0x23c], -R61 ;  /* 0x00008f00c4b87a23 */ /* 0x000fc4000001083d */
[----:B------:R-:W-:Y:S02]  /*8eb0*/  FFMA.FTZ R199, R198, c[0x0][0x23c], -R61 ;  /* 0x00008f00c6c77a23 */ /* 0x000fe4000001083d */
[----:B------:R-:W-:Y:S01]  /*8ec0*/  MUFU.EX2 R194, R194 ;  /* 0x000000c200c27308 */ /* 0x000fe20000000800 */
[--C-:B------:R-:W-:Y:S01]  /*8ed0*/  FFMA.FTZ R203, R182, c[0x0][0x23c], -R49.reuse ;  /* 0x00008f00b6cb7a23 */ /* 0x100fe20000010831 */
[C---:B------:R-:W-:Y:S01]  /*8ee0*/  HMMA.16816.F32 R108, R28.reuse, R4, R108 ;  /* 0x000000041c6c723c */ /* 0x040fe2000000186c */
[--C-:B------:R-:W-:Y:S02]  /*8ef0*/  FFMA.FTZ R205, R180, c[0x0][0x23c], -R49.reuse ;  /* 0x00008f00b4cd7a23 */ /* 0x100fe40000010831 */
[--C-:B------:R-:W-:Y:S02]  /*8f00*/  FFMA.FTZ R178, R178, c[0x0][0x23c], -R49.reuse ;  /* 0x00008f00b2b27a23 */ /* 0x100fe40000010831 */
[----:B------:R-:W-:Y:S01]  /*8f10*/  FFMA.FTZ R176, R176, c[0x0][0x23c], -R49 ;  /* 0x00008f00b0b07a23 */ /* 0x000fe20000010831 */
[----:B------:R-:W-:Y:S01]  /*8f20*/  MUFU.EX2 R197, R197 ;  /* 0x000000c500c57308 */ /* 0x000fe20000000800 */
[--C-:B------:R-:W-:Y:S01]  /*8f30*/  FFMA.FTZ R180, R181, c[0x0][0x23c], -R56.reuse ;  /* 0x00008f00b5b47a23 */ /* 0x100fe20000010838 */
[----:B------:R-:W-:Y:S01]  /*8f40*/  HMMA.16816.F32 R120, R28, R6, R120 ;  /* 0x000000061c78723c */ /* 0x000fe20000001878 */
[----:B------:R-:W-:Y:S01]  /*8f50*/  LDSM.16.MT88.4 R4, [R171+0xb400] ;  /* 0x00b40000ab04783b */ /* 0x000fe20000004200 */
[----:B------:R-:W-:-:S02]  /*8f60*/  FFMA.FTZ R177, R177, c[0x0][0x23c], -R56 ;  /* 0x00008f00b1b17a23 */ /* 0x000fc40000010838 */
[--C-:B------:R-:W-:Y:S02]  /*8f70*/  FFMA.FTZ R179, R179, c[0x0][0x23c], -R56.reuse ;  /* 0x00008f00b3b37a23 */ /* 0x100fe40000010838 */
[----:B------:R-:W1:Y:S01]  /*8f80*/  MUFU.EX2 R200, R200 ;  /* 0x000000c800c87308 */ /* 0x000e620000000800 */
[----:B------:R-:W-:Y:S01]  /*8f90*/  FFMA.FTZ R182, R175, c[0x0][0x23c], -R56 ;  /* 0x00008f00afb67a23 */ /* 0x000fe20000010838 */
[C---:B------:R-:W-:Y:S01]  /*8fa0*/  HMMA.16816.F32 R124, R28.reuse, R8, R124 ;  /* 0x000000081c7c723c */ /* 0x040fe2000000187c */
[----:B------:R-:W-:Y:S02]  /*8fb0*/  FFMA.FTZ R48, R233, R63, R48 ;  /* 0x0000003fe9307223 */ /* 0x000fe40000010030 */
[----:B------:R-:W-:Y:S02]  /*8fc0*/  FFMA.FTZ R55, R230, R65, R55 ;  /* 0x00000041e6377223 */ /* 0x000fe40000010037 */
[----:B------:R-:W-:Y:S01]  /*8fd0*/  FFMA.FTZ R42, R231, R46, R42 ;  /* 0x0000002ee72a7223 */ /* 0x000fe2000001002a */
[----:B------:R-:W-:Y:S01]  /*8fe0*/  MUFU.EX2 R201, R201 ;  /* 0x000000c900c97308 */ /* 0x000fe20000000800 */
[----:B------:R-:W-:Y:S01]  /*8ff0*/  FFMA.FTZ R45, R223, R45, R38 ;  /* 0x0000002ddf2d7223 */ /* 0x000fe20000010026 */
[----:B------:R-:W-:Y:S01]  /*9000*/  HMMA.16816.F32 R132, R28, R10, R132 ;  /* 0x0000000a1c84723c */ /* 0x000fe20000001884 */
[----:B------:R-:W4:Y:S01]  /*9010*/  LDSM.16.MT88.4 R8, [R213+0xb400] ;  /* 0x00b40000d508783b */ /* 0x000f220000004200 */
[----:B------:R-:W-:-:S02]  /*9020*/  FADD.FTZ R51, R51, R48 ;  /* 0x0000003033337221 */ /* 0x000fc40000010000 */
[----:B------:R-:W-:Y:S02]  /*9030*/  FADD.FTZ R58, R58, R55 ;  /* 0x000000373a3a7221 */ /* 0x000fe40000010000 */
[----:B------:R-:W3:Y:S01]  /*9040*/  MUFU.EX2 R202, R202 ;  /* 0x000000ca00ca7308 */ /* 0x000ee20000000800 */
[----:B-----5:R-:W-:Y:S01]  /*9050*/  F2FP.PACK_AB R28, R168, R165 ;  /* 0x000000a5a81c723e */ /* 0x020fe200000000ff */
[----:B------:R-:W-:Y:S01]  /*9060*/  FADD.FTZ R41, R41, R42 ;  /* 0x0000002a29297221 */ /* 0x000fe20000010000 */
[----:B--2---:R-:W-:Y:S01]  /*9070*/  F2FP.PACK_AB R29, R188, R167 ;  /* 0x000000a7bc1d723e */ /* 0x004fe200000000ff */
[----:B------:R-:W-:Y:S01]  /*9080*/  FADD.FTZ R45, R34, R45 ;  /* 0x0000002d222d7221 */ /* 0x000fe20000010000 */
[----:B------:R-:W-:Y:S01]  /*9090*/  F2FP.PACK_AB R30, R183, R166 ;  /* 0x000000a6b71e723e */ /* 0x000fe200000000ff */
[----:B------:R-:W-:Y:S01]  /*90a0*/  FADD.FTZ R52, R52, R51 ;  /* 0x0000003334347221 */ /* 0x000fe20000010000 */
[----:B-1----:R-:W-:Y:S01]  /*90b0*/  F2FP.PACK_AB R31, R190, R185 ;  /* 0x000000b9be1f723e */ /* 0x002fe200000000ff */
[----:B------:R-:W-:Y:S01]  /*90c0*/  MUFU.EX2 R189, R189 ;  /* 0x000000bd00bd7308 */ /* 0x000fe20000000800 */
[----:B------:R-:W-:-:S02]  /*90d0*/  FADD.FTZ R57, R57, R58 ;  /* 0x0000003a39397221 */ /* 0x000fc40000010000 */
[----:B------:R-:W-:Y:S02]  /*90e0*/  FADD.FTZ R40, R40, R41 ;  /* 0x0000002928287221 */ /* 0x000fe40000010000 */
[----:B------:R-:W-:Y:S01]  /*90f0*/  FADD.FTZ R32, R32, R45 ;  /* 0x0000002d20207221 */ /* 0x000fe20000010000 */
[C---:B------:R-:W-:Y:S01]  /*9100*/  HMMA.16816.F32 R156, R28.reuse, R24, R156 ;  /* 0x000000181c9c723c */ /* 0x040fe2000000189c */
[----:B------:R-:W-:Y:S01]  /*9110*/  FADD.FTZ R52, R53, R52 ;  /* 0x0000003435347221 */ /* 0x000fe20000010000 */
[----:B------:R-:W1:Y:S01]  /*9120*/  MUFU.EX2 R204, R204 ;  /* 0x000000cc00cc7308 */ /* 0x000e620000000800 */
[----:B------:R-:W-:Y:S02]  /*9130*/  FADD.FTZ R64, R64, R57 ;  /* 0x0000003940407221 */ /* 0x000fe40000010000 */
[----:B------:R-:W-:Y:S02]  /*9140*/  FADD.FTZ R40, R39, R40 ;  /* 0x0000002827287221 */ /* 0x000fe40000010000 */
[----:B------:R-:W-:Y:S01]  /*9150*/  FADD.FTZ R32, R43, R32 ;  /* 0x000000202b207221 */ /* 0x000fe20000010000 */
[----:B------:R-:W-:Y:S01]  /*9160*/  HMMA.16816.F32 R152, R28, R26, R152 ;  /* 0x0000001a1c98723c */ /* 0x000fe20000001898 */
[--C-:B------:R-:W-:Y:S01]  /*9170*/  FFMA.FTZ R175, R164, c[0x0][0x23c], -R174.reuse ;  /* 0x00008f00a4af7a23 */ /* 0x100fe200000108ae */
[----:B------:R-:W-:Y:S01]  /*9180*/  MUFU.EX2 R191, R191 ;  /* 0x000000bf00bf7308 */ /* 0x000fe20000000800 */
[----:B------:R-:W-:-:S02]  /*9190*/  FFMA.FTZ R164, R173, c[0x0][0x23c], -R174 ;  /* 0x00008f00ada47a23 */ /* 0x000fc400000108ae */
[--C-:B------:R-:W-:Y:S02]  /*91a0*/  FFMA.FTZ R173, R60, c[0x0][0x23c], -R61.reuse ;  /* 0x00008f003cad7a23 */ /* 0x100fe4000001083d */
[----:B------:R-:W-:Y:S01]  /*91b0*/  FADD.FTZ R165, R165, R40 ;  /* 0x00000028a5a57221 */ /* 0x000fe20000010000 */
[C---:B---3--:R-:W-:Y:S01]  /*91c0*/  HMMA.16816.F32 R72, R28.reuse, R20, R72 ;  /* 0x000000141c48723c */ /* 0x048fe20000001848 */
[----:B------:R-:W-:Y:S01]  /*91d0*/  FADD.FTZ R167, R167, R32 ;  /* 0x00000020a7a77221 */ /* 0x000fe20000010000 */
[----:B------:R-:W-:Y:S01]  /*91e0*/  MUFU.EX2 R186, R186 ;  /* 0x000000ba00ba7308 */ /* 0x000fe20000000800 */
[--C-:B------:R-:W-:Y:S02]  /*91f0*/  FFMA.FTZ R172, R172, c[0x0][0x23c], -R174.reuse ;  /* 0x00008f00acac7a23 */ /* 0x100fe400000108ae */
[----:B------:R-:W-:Y:S02]  /*9200*/  FFMA.FTZ R67, R67, c[0x0][0x23c], -R174 ;  /* 0x00008f0043437a23 */ /* 0x000fe400000108ae */
[--C-:B------:R-:W-:Y:S01]  /*9210*/  FFMA.FTZ R66, R66, c[0x0][0x23c], -R61.reuse ;  /* 0x00008f0042427a23 */ /* 0x100fe2000001083d */
[----:B------:R-:W-:Y:S01]  /*9220*/  HMMA.16816.F32 R76, R28, R22, R76 ;  /* 0x000000161c4c723c */ /* 0x000fe2000000184c */
[--C-:B------:R-:W-:Y:S01]  /*9230*/  FFMA.FTZ R60, R62, c[0x0][0x23c], -R61.reuse ;  /* 0x00008f003e3c7a23 */ /* 0x100fe2000001083d */
[----:B------:R-:W2:Y:S01]  /*9240*/  MUFU.EX2 R195, R195 ;  /* 0x000000c300c37308 */ /* 0x000ea20000000800 */
[----:B------:R-:W-:-:S02]  /*9250*/  FFMA.FTZ R59, R59, c[0x0][0x23c], -R61 ;  /* 0x00008f003b3b7a23 */ /* 0x000fc4000001083d */
[----:B------:R-:W-:Y:S01]  /*9260*/  FADD.FTZ R165, R168, R165 ;  /* 0x000000a5a8a57221 */ /* 0x000fe20000010000 */
[----:B------:R-:W-:Y:S01]  /*9270*/  MOV R168, R237 ;  /* 0x000000ed00a87202 */ /* 0x000fe20000000f00 */
[----:B------:R-:W-:Y:S01]  /*9280*/  FADD.FTZ R188, R188, R167 ;  /* 0x000000a7bcbc7221 */ /* 0x000fe20000010000 */
[C---:B------:R-:W-:Y:S01]  /*9290*/  HMMA.16816.F32 R88, R28.reuse, R16, R88 ;  /* 0x000000101c58723c */ /* 0x040fe20000001858 */
[----:B------:R-:W-:Y:S01]  /*92a0*/  FFMA.FTZ R61, R54, c[0x0][0x23c], -R49 ;  /* 0x00008f00363d7a23 */ /* 0x000fe20000010831 */
[----:B------:R-:W-:Y:S01]  /*92b0*/  MUFU.EX2 R184, R184 ;  /* 0x000000b800b87308 */ /* 0x000fe20000000800 */
[----:B------:R-:W-:Y:S01]  /*92c0*/  FADD.FTZ R166, R166, R165 ;  /* 0x000000a5a6a67221 */ /* 0x000fe20000010000 */
[----:B------:R-:W-:Y:S01]  /*92d0*/  MOV R167, R236 ;  /* 0x000000ec00a77202 */ /* 0x000fe20000000f00 */
[----:B------:R-:W-:Y:S01]  /*92e0*/  FADD.FTZ R185, R185, R188 ;  /* 0x000000bcb9b97221 */ /* 0x000fe20000010000 */
[----:B------:R-:W-:Y:S01]  /*92f0*/  MOV R165, R0 ;  /* 0x0000000000a57202 */ /* 0x000fe20000000f00 */
[----:B------:R-:W-:Y:S01]  /*9300*/  FFMA.FTZ R50, R50, c[0x0][0x23c], -R49 ;  /* 0x00008f0032327a23 */ /* 0x000fe20000010831 */
[----:B------:R-:W-:Y:S01]  /*9310*/  HMMA.16816.F32 R92, R28, R18, R92 ;  /* 0x000000121c5c723c */ /* 0x000fe2000000185c */
[--C-:B------:R-:W-:Y:S01]  /*9320*/  FFMA.FTZ R33, R33, c[0x0][0x23c], -R56.reuse ;  /* 0x00008f0021217a23 */ /* 0x100fe20000010838 */
[----:B------:R-:W3:Y:S01]  /*9330*/  MUFU.EX2 R199, R199 ;  /* 0x000000c700c77308 */ /* 0x000ee20000000800 */
[----:B------:R-:W-:-:S02]  /*9340*/  FFMA.FTZ R54, R35, c[0x0][0x23c], -R56 ;  /* 0x00008f0023367a23 */ /* 0x000fc40000010838 */
[--C-:B------:R-:W-:Y:S02]  /*9350*/  FFMA.FTZ R35, R36, c[0x0][0x23c], -R56.reuse ;  /* 0x00008f0024237a23 */ /* 0x100fe40000010838 */
[--C-:B------:R-:W-:Y:S01]  /*9360*/  FFMA.FTZ R37, R37, c[0x0][0x23c], -R49.reuse ;  /* 0x00008f0025257a23 */ /* 0x100fe20000010831 */
[C---:B----4-:R-:W-:Y:S01]  /*9370*/  HMMA.16816.F32 R144, R28.reuse, R12, R144 ;  /* 0x0000000c1c90723c */ /* 0x050fe20000001890 */
[----:B------:R-:W-:Y:S01]  /*9380*/  FFMA.FTZ R44, R44, c[0x0][0x23c], -R49 ;  /* 0x00008f002c2c7a23 */ /* 0x000fe20000010831 */
[----:B------:R-:W-:Y:S01]  /*9390*/  MUFU.EX2 R178, R178 ;  /* 0x000000b200b27308 */ /* 0x000fe20000000800 */
[----:B------:R-:W-:Y:S02]  /*93a0*/  FFMA.FTZ R36, R47, c[0x0][0x23c], -R56 ;  /* 0x00008f002f247a23 */ /* 0x000fe40000010838 */
[----:B------:R-:W-:Y:S02]  /*93b0*/  FADD.FTZ R166, R183, R166 ;  /* 0x000000a6b7a67221 */ /* 0x000fe40000010000 */
[----:B------:R-:W-:Y:S01]  /*93c0*/  FADD.FTZ R185, R190, R185 ;  /* 0x000000b9beb97221 */ /* 0x000fe20000010000 */
[C---:B------:R-:W-:Y:S02]  /*93d0*/  HMMA.16816.F32 R104, R28.reuse, R14, R104 ;  /* 0x0000000e1c68723c */ /* 0x040fe40000001868 */
[----:B------:R-:W4:Y:S06]  /*93e0*/  MUFU.EX2 R203, R203 ;  /* 0x000000cb00cb7308 */ /* 0x000f2c0000000800 */
[C---:B------:R-:W-:Y:S02]  /*93f0*/  HMMA.16816.F32 R112, R28.reuse, R8, R112 ;  /* 0x000000081c70723c */ /* 0x040fe40000001870 */
[----:B------:R-:W-:Y:S06]  /*9400*/  MUFU.EX2 R176, R176 ;  /* 0x000000b000b07308 */ /* 0x000fec0000000800 */
[C---:B------:R-:W-:Y:S02]  /*9410*/  HMMA.16816.F32 R116, R28.reuse, R10, R116 ;  /* 0x0000000a1c74723c */ /* 0x040fe40000001874 */
[----:B------:R-:W-:Y:S06]  /*9420*/  MUFU.EX2 R205, R205 ;  /* 0x000000cd00cd7308 */ /* 0x000fec0000000800 */
[C---:B------:R-:W-:Y:S02]  /*9430*/  HMMA.16816.F32 R136, R28.reuse, R4, R136 ;  /* 0x000000041c88723c */ /* 0x040fe40000001888 */
[----:B------:R-:W-:Y:S06]  /*9440*/  MUFU.EX2 R180, R180 ;  /* 0x000000b400b47308 */ /* 0x000fec0000000800 */
[----:B------:R-:W-:Y:S02]  /*9450*/  HMMA.16816.F32 R128, R28, R6, R128 ;  /* 0x000000061c80723c */ /* 0x000fe40000001880 */
[----:B------:R-:W5:Y:S05]  /*9460*/  MUFU.EX2 R177, R177 ;  /* 0x000000b100b17308 */ /* 0x000f6a0000000800 */
[----:B------:R-:W-:Y:S01]  /*9470*/  F2FP.PACK_AB R28, R192, R187 ;  /* 0x000000bbc01c723e */ /* 0x000fe200000000ff */
[----:B------:R-:W-:Y:S01]  /*9480*/  FADD.FTZ R187, R187, R52 ;  /* 0x00000034bbbb7221 */ /* 0x000fe20000010000 */
[----:B------:R-:W-:Y:S01]  /*9490*/  F2FP.PACK_AB R29, R200, R197 ;  /* 0x000000c5c81d723e */ /* 0x000fe200000000ff */
        /* <DEDUP_REMOVED lines=8> */
[C---:B------:R-:W-:Y:S01]  /*9520*/  HMMA.16816.F32 R160, R28.reuse, R24, R160 ;  /* 0x000000181ca0723c */ /* 0x040fe200000018a0 */
[----:B------:R-:W-:Y:S02]  /*9530*/  FADD.FTZ R201, R201, R200 ;  /* 0x000000c8c9c97221 */ /* 0x000fe40000010000 */
[----:B------:R-:W-:Y:S02]  /*9540*/  FADD.FTZ R193, R194, R193 ;  /* 0x000000c1c2c17221 */ /* 0x000fe40000010000 */
[----:B------:R-:W-:Y:S01]  /*9550*/  FADD.FTZ R201, R202, R201 ;  /* 0x000000c9cac97221 */ /* 0x000fe20000010000 */
[----:B------:R-:W-:Y:S02]  /*9560*/  MUFU.EX2 R172, R172 ;  /* 0x000000ac00ac7308 */ /* 0x000fe40000000800 */
[C---:B------:R-:W-:Y:S01]  /*9570*/  HMMA.16816.F32 R148, R28.reuse, R26, R148 ;  /* 0x0000001a1c94723c */ /* 0x040fe20000001894 */
[----:B------:R-:W1:Y:S05]  /*9580*/  LDSM.16.MT88.4 R24, [R213+0x9800] ;  /* 0x00980000d518783b */ /* 0x000e6a0000004200 */
[----:B------:R-:W1:Y:S02]  /*9590*/  MUFU.EX2 R175, R175 ;  /* 0x000000af00af7308 */ /* 0x000e640000000800 */
[C---:B------:R-:W-:Y:S06]  /*95a0*/  HMMA.16816.F32 R68, R28.reuse, R20, R68 ;  /* 0x000000141c44723c */ /* 0x040fec0000001844 */
[----:B------:R-:W-:Y:S02]  /*95b0*/  MUFU.EX2 R67, R67 ;  /* 0x0000004300437308 */ /* 0x000fe40000000800 */
[C---:B------:R-:W-:Y:S01]  /*95c0*/  HMMA.16816.F32 R80, R28.reuse, R22, R80 ;  /* 0x000000161c50723c */ /* 0x040fe20000001850 */
[----:B------:R-:W1:Y:S05]  /*95d0*/  LDSM.16.MT88.4 R20, [R171+0x9800] ;  /* 0x00980000ab14783b */ /* 0x000e6a0000004200 */
[----:B------:R-:W-:Y:S02]  /*95e0*/  MUFU.EX2 R164, R164 ;  /* 0x000000a400a47308 */ /* 0x000fe40000000800 */
[C---:B------:R-:W-:Y:S06]  /*95f0*/  HMMA.16816.F32 R84, R28.reuse, R16, R84 ;  /* 0x000000101c54723c */ /* 0x040fec0000001854 */
[----:B------:R-:W-:Y:S02]  /*9600*/  MUFU.EX2 R66, R66 ;  /* 0x0000004200427308 */ /* 0x000fe40000000800 */
[C---:B------:R-:W-:Y:S01]  /*9610*/  HMMA.16816.F32 R96, R28.reuse, R18, R96 ;  /* 0x000000121c60723c */ /* 0x040fe20000001860 */
[----:B------:R-:W1:Y:S05]  /*9620*/  LDSM.16.MT88.4 R16, [R213+0xa800] ;  /* 0x00a80000d510783b */ /* 0x000e6a0000004200 */
[----:B------:R-:W1:Y:S02]  /*9630*/  MUFU.EX2 R173, R173 ;  /* 0x000000ad00ad7308 */ /* 0x000e640000000800 */
[C---:B------:R-:W-:Y:S06]  /*9640*/  HMMA.16816.F32 R100, R28.reuse, R12, R100 ;  /* 0x0000000c1c64723c */ /* 0x040fec0000001864 */
[----:B------:R-:W-:Y:S02]  /*9650*/  MUFU.EX2 R60, R60 ;  /* 0x0000003c003c7308 */ /* 0x000fe40000000800 */
[C---:B------:R-:W-:Y:S01]  /*9660*/  HMMA.16816.F32 R140, R28.reuse, R14, R140 ;  /* 0x0000000e1c8c723c */ /* 0x040fe2000000188c */
[----:B------:R-:W2:Y:S05]  /*9670*/  LDSM.16.MT88.4 R12, [R171+0xa800] ;  /* 0x00a80000ab0c783b */ /* 0x000eaa0000004200 */
[----:B------:R-:W1:Y:S02]  /*9680*/  MUFU.EX2 R59, R59 ;  /* 0x0000003b003b7308 */ /* 0x000e640000000800 */
[C---:B------:R-:W-:Y:S06]  /*9690*/  HMMA.16816.F32 R108, R28.reuse, R8, R108 ;  /* 0x000000081c6c723c */ /* 0x040fec000000186c */
[----:B------:R-:W-:Y:S02]  /*96a0*/  MUFU.EX2 R50, R50 ;  /* 0x0000003200327308 */ /* 0x000fe40000000800 */
[C---:B------:R-:W-:Y:S01]  /*96b0*/  HMMA.16816.F32 R120, R28.reuse, R10, R120 ;  /* 0x0000000a1c78723c */ /* 0x040fe20000001878 */
[----:B------:R-:W4:Y:S05]  /*96c0*/  LDSM.16.MT88.4 R8, [R213+0xb800] ;  /* 0x00b80000d508783b */ /* 0x000f2a0000004200 */
[----:B------:R-:W1:Y:S02]  /*96d0*/  MUFU.EX2 R61, R61 ;  /* 0x0000003d003d7308 */ /* 0x000e640000000800 */
[C---:B------:R-:W-:Y:S06]  /*96e0*/  HMMA.16816.F32 R124, R28.reuse, R4, R124 ;  /* 0x000000041c7c723c */ /* 0x040fec000000187c */
[----:B------:R-:W-:Y:S02]  /*96f0*/  MUFU.EX2 R33, R33 ;  /* 0x0000002100217308 */ /* 0x000fe40000000800 */
[----:B------:R-:W-:Y:S01]  /*9700*/  HMMA.16816.F32 R132, R28, R6, R132 ;  /* 0x000000061c84723c */ /* 0x000fe20000001884 */
[----:B------:R-:W4:Y:S05]  /*9710*/  LDSM.16.MT88.4 R4, [R171+0xb800] ;  /* 0x00b80000ab04783b */ /* 0x000f2a0000004200 */
[----:B------:R-:W4:Y:S01]  /*9720*/  MUFU.EX2 R54, R54 ;  /* 0x0000003600367308 */ /* 0x000f220000000800 */
[----:B-1----:R-:W-:Y:S01]  /*9730*/  F2FP.PACK_AB R28, R204, R189 ;  /* 0x000000bdcc1c723e */ /* 0x002fe200000000ff */
[----:B------:R-:W-:Y:S01]  /*9740*/  FADD.FTZ R189, R189, R166 ;  /* 0x000000a6bdbd7221 */ /* 0x000fe20000010000 */
[----:B--2---:R-:W-:Y:S01]  /*9750*/  F2FP.PACK_AB R29, R195, R186 ;  /* 0x000000bac31d723e */ /* 0x004fe200000000ff */
[----:B------:R-:W-:Y:S01]  /*9760*/  FADD.FTZ R186, R186, R185 ;  /* 0x000000b9baba7221 */ /* 0x000fe20000010000 */
[----:B------:R-:W-:Y:S01]  /*9770*/  F2FP.PACK_AB R30, R206, R191 ;  /* 0x000000bfce1e723e */ /* 0x000fe200000000ff */
[----:B------:R-:W-:Y:S01]  /*9780*/  FADD.FTZ R204, R204, R189 ;  /* 0x000000bdcccc7221 */ /* 0x000fe20000010000 */
[----:B---3--:R-:W-:Y:S01]  /*9790*/  F2FP.PACK_AB R31, R199, R184 ;  /* 0x000000b8c71f723e */ /* 0x008fe200000000ff */
        /* <DEDUP_REMOVED lines=9> */
[C---:B------:R-:W-:Y:S02]  /*9830*/  HMMA.16816.F32 R152, R28.reuse, R26, R152 ;  /* 0x0000001a1c98723c */ /* 0x040fe40000001898 */
[----:B------:R-:W-:Y:S06]  /*9840*/  MUFU.EX2 R35, R35 ;  /* 0x0000002300237308 */ /* 0x000fec0000000800 */
[C---:B------:R-:W-:Y:S02]  /*9850*/  HMMA.16816.F32 R72, R28.reuse, R20, R72 ;  /* 0x000000141c48723c */ /* 0x040fe40000001848 */
[----:B------:R-:W2:Y:S06]  /*9860*/  MUFU.EX2 R36, R36 ;  /* 0x0000002400247308 */ /* 0x000eac0000000800 */
        /* <DEDUP_REMOVED lines=49> */
[----:B---3--:R-:W-:Y:S01]  /*9b80*/  HMMA.16816.F32 R156, R28, R24, R156 ;  /* 0x000000181c9c723c */ /* 0x008fe2000000189c */
        /* <DEDUP_REMOVED lines=100> */
[----:B------:R-:W-:Y:S04]  /*a1d0*/  LDSM.16.M88.4 R60, [R216] ;  /* 0x00000000d83c783b */ /* 0x000fe80000000200 */
[----:B------:R-:W4:Y:S04]  /*a1e0*/  LDSM.16.M88.4 R184, [R215+0x6000] ;  /* 0x00600000d7b8783b */ /* 0x000f280000000200 */
[----:B------:R-:W5:Y:S04]  /*a1f0*/  LDSM.16.M88.4 R4, [R216+0x1000] ;  /* 0x00100000d804783b */ /* 0x000f680000000200 */
[----:B------:R-:W1:Y:S04]  /*a200*/  LDSM.16.M88.4 R176, [R215+0x6400] ;  /* 0x00640000d7b0783b */ /* 0x000e680000000200 */
[----:B------:R-:W3:Y:S04]  /*a210*/  LDSM.16.M88.4 R164, [R215+0x6800] ;  /* 0x00680000d7a4783b */ /* 0x000ee80000000200 */
[----:B------:R-:W1:Y:S04]  /*a220*/  LDSM.16.M88.4 R36, [R215+0x6c00] ;  /* 0x006c0000d724783b */ /* 0x000e680000000200 */
[----:B------:R-:W-:Y:S04]  /*a230*/  LDSM.16.M88.4 R204, [R212+0x6000] ;  /* 0x00600000d4cc783b */ /* 0x000fe80000000200 */
[----:B------:R-:W1:Y:S04]  /*a240*/  LDSM.16.M88.4 R208, [R214+0x1000] ;  /* 0x00100000d6d0783b */ /* 0x000e680000000200 */
[----:B------:R-:W2:Y:S04]  /*a250*/  LDSM.16.M88.4 R200, [R212+0x6400] ;  /* 0x00640000d4c8783b */ /* 0x000ea80000000200 */
[----:B------:R-:W2:Y:S04]  /*a260*/  LDSM.16.M88.4 R196, [R212+0x6800] ;  /* 0x00680000d4c4783b */ /* 0x000ea80000000200 */
[----:B------:R-:W2:Y:S01]  /*a270*/  LDSM.16.M88.4 R40, [R212+0x6c00] ;  /* 0x006c0000d428783b */ /* 0x000ea20000000200 */
[-C--:B----4-:R-:W-:Y:S03]  /*a280*/  HMMA.16816.F32 R188, R60, R184.reuse, RZ ;  /* 0x000000b83cbc723c */ /* 0x090fe600000018ff */
[----:B------:R-:W-:Y:S04]  /*a290*/  LDSM.16.M88.4 R192, [R216+0x3000] ;  /* 0x00300000d8c0783b */ /* 0x000fe80000000200 */
[----:B------:R-:W-:Y:S01]  /*a2a0*/  LDSM.16.M88.4 R56, [R215+0x7000] ;  /* 0x00700000d738783b */ /* 0x000fe20000000200 */
[C---:B-----5:R-:W-:Y:S03]  /*a2b0*/  HMMA.16816.F32 R32, R4.reuse, R184, RZ ;  /* 0x000000b80420723c */ /* 0x060fe600000018ff */
[----:B------:R-:W-:Y:S04]  /*a2c0*/  LDSM.16.M88.4 R52, [R215+0x7400] ;  /* 0x00740000d734783b */ /* 0x000fe80000000200 */
[----:B------:R-:W-:Y:S01]  /*a2d0*/  LDSM.16.M88.4 R48, [R215+0x7800] ;  /* 0x00780000d730783b */ /* 0x000fe20000000200 */
[C---:B------:R-:W-:Y:S03]  /*a2e0*/  HMMA.16816.F32 R28, R4.reuse, R186, RZ ;  /* 0x000000ba041c723c */ /* 0x040fe600000018ff */
[----:B------:R-:W-:Y:S04]  /*a2f0*/  LDSM.16.M88.4 R44, [R215+0x7c00] ;  /* 0x007c0000d72c783b */ /* 0x000fe80000000200 */
[----:B------:R-:W0:Y:S01]  /*a300*/  LDGDEPBAR ;  /* 0x00000000000079af */ /* 0x000e220000000000 */
[C---:B-1----:R-:W-:Y:S08]  /*a310*/  HMMA.16816.F32 R24, R4.reuse, R176, RZ ;  /* 0x000000b00418723c */ /* 0x042ff000000018ff */
[C---:B---3--:R-:W-:Y:S08]  /*a320*/  HMMA.16816.F32 R16, R4.reuse, R164, RZ ;  /* 0x000000a40410723c */ /* 0x048ff000000018ff */
[C---:B------:R-:W-:Y:S08]  /*a330*/  HMMA.16816.F32 R20, R4.reuse, R178, RZ ;  /* 0x000000b20414723c */ /* 0x040ff000000018ff */
[----:B--2---:R-:W-:Y:S08]  /*a340*/  HMMA.16816.F32 R12, R4, R166, RZ ;  /* 0x000000a6040c723c */ /* 0x004ff000000018ff */
[C---:B------:R-:W-:Y:S08]  /*a350*/  HMMA.16816.F32 R180, R60.reuse, R176, RZ ;  /* 0x000000b03cb4723c */ /* 0x040ff000000018ff */
[C---:B------:R-:W-:Y:S08]  /*a360*/  HMMA.16816.F32 R172, R60.reuse, R164, RZ ;  /* 0x000000a43cac723c */ /* 0x040ff000000018ff */
[----:B------:R-:W-:Y:S08]  /*a370*/  HMMA.16816.F32 R184, R60, R186, RZ ;  /* 0x000000ba3cb8723c */ /* 0x000ff000000018ff */
[----:B------:R-:W-:Y:S08]  /*a380*/  HMMA.16816.F32 R8, R4, R36, RZ ;  /* 0x000000240408723c */ /* 0x000ff000000018ff */
[C---:B------:R-:W-:Y:S08]  /*a390*/  HMMA.16816.F32 R176, R60.reuse, R178, RZ ;  /* 0x000000b23cb0723c */ /* 0x040ff000000018ff */
[C---:B------:R-:W-:Y:S08]  /*a3a0*/  HMMA.16816.F32 R164, R60.reuse, R166, RZ ;  /* 0x000000a63ca4723c */ /* 0x040ff000000018ff */
[----:B------:R-:W-:Y:S08]  /*a3b0*/  HMMA.16816.F32 R64, R60, R36, RZ ;  /* 0x000000243c40723c */ /* 0x000ff000000018ff */
[-C--:B------:R-:W-:Y:S08]  /*a3c0*/  HMMA.16816.F32 R4, R4, R38.reuse, RZ ;  /* 0x000000260404723c */ /* 0x080ff000000018ff */
        /* <DEDUP_REMOVED lines=11> */
[C---:B-1----:R-:W-:Y:S08]  /*a480*/  HMMA.16816.F32 R64, R36.reuse, R40, R64 ;  /* 0x000000282440723c */ /* 0x042ff00000001840 */
[C---:B------:R-:W-:Y:S01]  /*a490*/  HMMA.16816.F32 R60, R36.reuse, R42, R60 ;  /* 0x0000002a243c723c */ /* 0x040fe2000000183c */
[----:B------:R-:W1:Y:S07]  /*a4a0*/  LDSM.16.M88.4 R40, [R216+0x2000] ;  /* 0x00200000d828783b */ /* 0x000e6e0000000200 */
        /* <DEDUP_REMOVED lines=8> */
[----:B------:R-:W2:Y:S04]  /*a530*/  LDSM.16.M88.4 R36, [R214+0x3000] ;  /* 0x00300000d624783b */ /* 0x000ea80000000200 */
[----:B------:R-:W3:Y:S03]  /*a540*/  LDSM.16.M88.4 R196, [R212+0x7800] ;  /* 0x00780000d4c4783b */ /* 0x000ee60000000200 */
        /* <DEDUP_REMOVED lines=8> */
[----:B------:R-:W4:Y:S07]  /*a5d0*/  LDSM.16.M88.4 R192, [R212+0x7c00] ;  /* 0x007c0000d4c0783b */ /* 0x000f2e0000000200 */
[C---:B-1----:R-:W-:Y:S08]  /*a5e0*/  HMMA.16816.F32 R188, R40.reuse, R56, R188 ;  /* 0x0000003828bc723c */ /* 0x042ff000000018bc */
[C---:B------:R-:W-:Y:S01]  /*a5f0*/  HMMA.16816.F32 R184, R40.reuse, R58, R184 ;  /* 0x0000003a28b8723c */ /* 0x040fe200000018b8 */
[----:B------:R-:W-:Y:S07]  /*a600*/  LDSM.16.M88.4 R56, [R216+0x4000] ;  /* 0x00400000d838783b */ /* 0x000fee0000000200 */
[C---:B------:R-:W-:Y:S08]  /*a610*/  HMMA.16816.F32 R172, R40.reuse, R48, R172 ;  /* 0x0000003028ac723c */ /* 0x040ff000000018ac */
[C---:B------:R-:W-:Y:S01]  /*a620*/  HMMA.16816.F32 R164, R40.reuse, R50, R164 ;  /* 0x0000003228a4723c */ /* 0x040fe200000018a4 */
[----:B------:R-:W-:Y:S07]  /*a630*/  LDSM.16.M88.4 R48, [R215+0x8000] ;  /* 0x00800000d730783b */ /* 0x000fee0000000200 */
[C---:B------:R-:W-:Y:S08]  /*a640*/  HMMA.16816.F32 R180, R40.reuse, R52, R180 ;  /* 0x0000003428b4723c */ /* 0x040ff000000018b4 */
[C---:B------:R-:W-:Y:S01]  /*a650*/  HMMA.16816.F32 R176, R40.reuse, R54, R176 ;  /* 0x0000003628b0723c */ /* 0x040fe200000018b0 */
[----:B------:R-:W1:Y:S07]  /*a660*/  LDSM.16.M88.4 R52, [R216+0x5000] ;  /* 0x00500000d834783b */ /* 0x000e6e0000000200 */
[C---:B------:R-:W-:Y:S08]  /*a670*/  HMMA.16816.F32 R64, R40.reuse, R44, R64 ;  /* 0x0000002c2840723c */ /* 0x040ff00000001840 */
[----:B------:R-:W-:Y:S01]  /*a680*/  HMMA.16816.F32 R60, R40, R46, R60 ;  /* 0x0000002e283c723c */ /* 0x000fe2000000183c */
[----:B------:R-:W5:Y:S04]  /*a690*/  LDSM.16.M88.4 R40, [R215+0x8800] ;  /* 0x00880000d728783b */ /* 0x000f680000000200 */
[----:B------:R-:W1:Y:S03]  /*a6a0*/  LDSM.16.M88.4 R44, [R215+0x8400] ;  /* 0x00840000d72c783b */ /* 0x000e660000000200 */
[C---:B--2---:R-:W-:Y:S08]  /*a6b0*/  HMMA.16816.F32 R32, R36.reuse, R204, R32 ;  /* 0x000000cc2420723c */ /* 0x044ff00000001820 */
[C---:B------:R-:W-:Y:S08]  /*a6c0*/  HMMA.16816.F32 R28, R36.reuse, R206, R28 ;  /* 0x000000ce241c723c */ /* 0x040ff0000000181c */
[C---:B------:R-:W-:Y:S08]  /*a6d0*/  HMMA.16816.F32 R24, R36.reuse, R200, R24 ;  /* 0x000000c82418723c */ /* 0x040ff00000001818 */
[C---:B------:R-:W-:Y:S08]  /*a6e0*/  HMMA.16816.F32 R20, R36.reuse, R202, R20 ;  /* 0x000000ca2414723c */ /* 0x040ff00000001814 */
[C---:B---3--:R-:W-:Y:S08]  /*a6f0*/  HMMA.16816.F32 R16, R36.reuse, R196, R16 ;  /* 0x000000c42410723c */ /* 0x048ff00000001810 */
[C---:B------:R-:W-:Y:S08]  /*a700*/  HMMA.16816.F32 R12, R36.reuse, R198, R12 ;  /* 0x000000c6240c723c */ /* 0x040ff0000000180c */
[C---:B----4-:R-:W-:Y:S08]  /*a710*/  HMMA.16816.F32 R8, R36.reuse, R192, R8 ;  /* 0x000000c02408723c */ /* 0x050ff00000001808 */
[----:B------:R-:W-:Y:S01]  /*a720*/  HMMA.16816.F32 R4, R36, R194, R4 ;  /* 0x000000c22404723c */ /* 0x000fe20000001804 */
[----:B------:R-:W2:Y:S07]  /*a730*/  LDSM.16.M88.4 R36, [R215+0x8c00] ;  /* 0x008c0000d724783b */ /* 0x000eae0000000200 */
[C---:B------:R-:W-:Y:S08]  /*a740*/  HMMA.16816.F32 R188, R208.reuse, R204, R188 ;  /* 0x000000ccd0bc723c */ /* 0x040ff000000018bc */
[C---:B------:R-:W-:Y:S08]  /*a750*/  HMMA.16816.F32 R184, R208.reuse, R206, R184 ;  /* 0x000000ced0b8723c */ /* 0x040ff000000018b8 */
[C---:B------:R-:W-:Y:S08]  /*a760*/  HMMA.16816.F32 R172, R208.reuse, R196, R172 ;  /* 0x000000c4d0ac723c */ /* 0x040ff000000018ac */
[C---:B------:R-:W-:Y:S01]  /*a770*/  HMMA.16816.F32 R164, R208.reuse, R198, R164 ;  /* 0x000000c6d0a4723c */ /* 0x040fe200000018a4 */
[----:B------:R-:W-:Y:S07]  /*a780*/  LDSM.16.M88.4 R196, [R214+0x4000] ;  /* 0x00400000d6c4783b */ /* 0x000fee0000000200 */
[C---:B------:R-:W-:Y:S08]  /*a790*/  HMMA.16816.F32 R180, R208.reuse, R200, R180 ;  /* 0x000000c8d0b4723c */ /* 0x040ff000000018b4 */
[C---:B------:R-:W-:Y:S08]  /*a7a0*/  HMMA.16816.F32 R176, R208.reuse, R202, R176 ;  /* 0x000000cad0b0723c */ /* 0x040ff000000018b0 */
[C---:B------:R-:W-:Y:S08]  /*a7b0*/  HMMA.16816.F32 R64, R208.reuse, R192, R64 ;  /* 0x000000c0d040723c */ /* 0x040ff00000001840 */
[----:B------:R-:W-:Y:S01]  /*a7c0*/  HMMA.16816.F32 R60, R208, R194, R60 ;  /* 0x000000c2d03c723c */ /* 0x000fe2000000183c */
[----:B------:R-:W3:Y:S07]  /*a7d0*/  LDSM.16.M88.4 R192, [R212+0x8000] ;  /* 0x00800000d4c0783b */ /* 0x000eee0000000200 */
[C---:B-1----:R-:W-:Y:S08]  /*a7e0*/  HMMA.16816.F32 R32, R52.reuse, R48, R32 ;  /* 0x000000303420723c */ /* 0x042ff00000001820 */
[----:B------:R-:W-:Y:S08]  /*a7f0*/  HMMA.16816.F32 R28, R52, R50, R28 ;  /* 0x00000032341c723c */ /* 0x000ff0000000181c */
[C---:B------:R-:W-:Y:S08]  /*a800*/  HMMA.16816.F32 R188, R56.reuse, R48, R188 ;  /* 0x0000003038bc723c */ /* 0x040ff000000018bc */
[----:B------:R-:W-:Y:S01]  /*a810*/  HMMA.16816.F32 R184, R56, R50, R184 ;  /* 0x0000003238b8723c */ /* 0x000fe200000018b8 */
[----:B------:R-:W1:Y:S07]  /*a820*/  LDSM.16.M88.4 R48, [R212+0x8400] ;  /* 0x00840000d430783b */ /* 0x000e6e0000000200 */
[C---:B-----5:R-:W-:Y:S08]  /*a830*/  HMMA.16816.F32 R16, R52.reuse, R40, R16 ;  /* 0x000000283410723c */ /* 0x060ff00000001810 */
[----:B------:R-:W-:Y:S08]  /*a840*/  HMMA.16816.F32 R12, R52, R42, R12 ;  /* 0x0000002a340c723c */ /* 0x000ff0000000180c */
[C---:B------:R-:W-:Y:S08]  /*a850*/  HMMA.16816.F32 R172, R56.reuse, R40, R172 ;  /* 0x0000002838ac723c */ /* 0x040ff000000018ac */
[----:B------:R-:W-:Y:S01]  /*a860*/  HMMA.16816.F32 R164, R56, R42, R164 ;  /* 0x0000002a38a4723c */ /* 0x000fe200000018a4 */
[----:B------:R-:W4:Y:S07]  /*a870*/  LDSM.16.M88.4 R40, [R212+0x8800] ;  /* 0x00880000d428783b */ /* 0x000f2e0000000200 */
[C---:B------:R-:W-:Y:S08]  /*a880*/  HMMA.16816.F32 R24, R52.reuse, R44, R24 ;  /* 0x0000002c3418723c */ /* 0x040ff00000001818 */
[----:B------:R-:W-:Y:S08]  /*a890*/  HMMA.16816.F32 R20, R52, R46, R20 ;  /* 0x0000002e3414723c */ /* 0x000ff00000001814 */
[C---:B------:R-:W-:Y:S08]  /*a8a0*/  HMMA.16816.F32 R180, R56.reuse, R44, R180 ;  /* 0x0000002c38b4723c */ /* 0x040ff000000018b4 */
[----:B------:R-:W-:Y:S01]  /*a8b0*/  HMMA.16816.F32 R176, R56, R46, R176 ;  /* 0x0000002e38b0723c */ /* 0x000fe200000018b0 */
[----:B------:R-:W5:Y:S07]  /*a8c0*/  LDSM.16.M88.4 R44, [R214+0x5000] ;  /* 0x00500000d62c783b */ /* 0x000f6e0000000200 */
[C---:B--2---:R-:W-:Y:S08]  /*a8d0*/  HMMA.16816.F32 R8, R52.reuse, R36, R8 ;  /* 0x000000243408723c */ /* 0x044ff00000001808 */
[----:B------:R-:W-:Y:S07]  /*a8e0*/  HMMA.16816.F32 R4, R52, R38, R4 ;  /* 0x000000263404723c */ /* 0x000fee0000001804 */
[----:B------:R-:W-:Y:S01]  /*a8f0*/  IMAD.U32 R52, RZ, RZ, UR14 ;  /* 0x0000000eff347e24 */ /* 0x000fe2000f8e00ff */
[----:B------:R-:W-:Y:S03]  /*a900*/  HMMA.16816.F32 R64, R56, R36, R64 ;  /* 0x000000243840723c */ /* 0x000fe60000001840 */
[----:B------:R-:W-:-:S05]  /*a910*/  IMAD R52, R52, 0x40, R219 ;  /* 0x0000004034347824 */ /* 0x000fca00078e02db */
[----:B------:R-:W-:Y:S01]  /*a920*/  HMMA.16816.F32 R60, R56, R38, R60 ;  /* 0x00000026383c723c */ /* 0x000fe2000000183c */
[----:B------:R-:W2:Y:S01]  /*a930*/  LDSM.16.M88.4 R36, [R212+0x8c00] ;  /* 0x008c0000d424783b */ /* 0x000ea20000000200 */
[C---:B------:R-:W-:Y:S01]  /*a940*/  IADD3 R168, R52.reuse, 0x1, RZ ;  /* 0x0000000134a87810 */ /* 0x040fe20007ffe0ff */
[----:B------:R-:W-:Y:S01]  /*a950*/  I2F R57, R52 ;  /* 0x0000003400397306 */ /* 0x000fe20000201400 */
[----:B------:R-:W-:Y:S01]  /*a960*/  IADD3 R243, R52, 0x18, RZ ;  /* 0x0000001834f37810 */ /* 0x000fe20007ffe0ff */
[----:B------:R-:W-:-:S04]  /*a970*/  DEPBAR.LE SB0, 0x0 ;  /* 0x000080000000791a */ /* 0x000fc80000000000 */
[C---:B---3--:R-:W-:Y:S01]  /*a980*/  HMMA.16816.F32 R188, R196.reuse, R192, R188 ;  /* 0x000000c0c4bc723c */ /* 0x048fe200000018bc */
[C---:B------:R-:W-:Y:S01]  /*a990*/  IADD3 R245, R52.reuse, 0x29, RZ ;  /* 0x0000002934f57810 */ /* 0x040fe20007ffe0ff */
[----:B------:R-:W3:Y:S01]  /*a9a0*/  I2F R56, R168 ;  /* 0x000000a800387306 */ /* 0x000ee20000201400 */
[C---:B------:R-:W-:Y:S02]  /*a9b0*/  IADD3 R239, R52.reuse, 0x10, RZ ;  /* 0x0000001034ef7810 */ /* 0x040fe40007ffe0ff */
[C---:B------:R-:W-:Y:S02]  /*a9c0*/  IADD3 R207, R52.reuse, 0x8, RZ ;  /* 0x0000000834cf7810 */ /* 0x040fe40007ffe0ff */
[C---:B------:R-:W-:Y:S01]  /*a9d0*/  IADD3 R205, R52.reuse, 0x9, RZ ;  /* 0x0000000934cd7810 */ /* 0x040fe20007ffe0ff */
[----:B-1----:R-:W-:Y:S01]  /*a9e0*/  HMMA.16816.F32 R176, R196, R50, R176 ;  /* 0x00000032c4b0723c */ /* 0x002fe200000018b0 */
[C---:B------:R-:W-:Y:S01]  /*a9f0*/  IADD3 R211, R52.reuse, 0x19, RZ ;  /* 0x0000001934d37810 */ /* 0x040fe20007ffe0ff */
[----:B------:R-:W1:Y:S01]  /*aa00*/  I2F R209, R243 ;  /* 0x000000f300d17306 */ /* 0x000e620000201400 */
[----:B------:R-:W-:-:S02]  /*aa10*/  IADD3 R238, R52, 0x11, RZ ;  /* 0x0000001134ee7810 */ /* 0x000fc40007ffe0ff */
[-C--:B------:R-:W-:Y:S02]  /*aa20*/  ISETP.GE.AND P5, PT, R168, R232.reuse, PT ;  /* 0x000000e8a800720c */ /* 0x080fe40003fa6270 */
[CC--:B------:R-:W-:Y:S01]  /*aa30*/  ISETP.GE.AND P0, PT, R52.reuse, R232.reuse, PT ;  /* 0x000000e83400720c */ /* 0x0c0fe20003f06270 */
[----:B----4-:R-:W-:Y:S01]  /*aa40*/  HMMA.16816.F32 R172, R196, R40, R172 ;  /* 0x00000028c4ac723c */ /* 0x010fe200000018ac */
[----:B------:R-:W-:Y:S01]  /*aa50*/  ISETP.GE.AND P6, PT, R207, R232, PT ;  /* 0x000000e8cf00720c */ /* 0x000fe20003fc6270 */
[----:B------:R-:W-:Y:S01]  /*aa60*/  I2F R203, R239 ;  /* 0x000000ef00cb7306 */ /* 0x000fe20000201400 */
[----:B------:R-:W-:-:S05]  /*aa70*/  ISETP.GE.AND P1, PT, R52, R170, PT ;  /* 0x000000aa3400720c */ /* 0x000fca0003f26270 */
[----:B-----5:R-:W-:Y:S01]  /*aa80*/  HMMA.16816.F32 R32, R44, R192, R32 ;  /* 0x000000c02c20723c */ /* 0x020fe20000001820 */
[----:B---3--:R-:W-:Y:S01]  /*aa90*/  FFMA.FTZ R250, R56, UR4, R189 ;  /* 0x0000000438fa7c23 */ /* 0x008fe200080100bd */
[----:B------:R-:W-:Y:S01]  /*aaa0*/  I2F R201, R207 ;  /* 0x000000cf00c97306 */ /* 0x000fe20000201400 */
[C---:B------:R-:W-:Y:S02]  /*aab0*/  FFMA.FTZ R188, R57.reuse, UR4, R188 ;  /* 0x0000000439bc7c23 */ /* 0x040fe400080100bc */
[----:B------:R-:W-:Y:S01]  /*aac0*/  FFMA.FTZ R59, R57, UR4, R190 ;  /* 0x00000004393b7c23 */ /* 0x000fe200080100be */
[----:B------:R-:W-:Y:S01]  /*aad0*/  FSEL R250, R250, -INF , !P5 ;  /* 0xff800000fafa7808 */ /* 0x000fe20006800000 */
[----:B------:R-:W-:Y:S01]  /*aae0*/  FFMA.FTZ R191, R56, UR4, R191 ;  /* 0x0000000438bf7c23 */ /* 0x000fe200080100bf */
[----:B------:R-:W-:Y:S01]  /*aaf0*/  HMMA.16816.F32 R164, R196, R42, R164 ;  /* 0x0000002ac4a4723c */ /* 0x000fe200000018a4 */
[----:B------:R-:W-:Y:S01]  /*ab00*/  IADD3 R193, R52, 0x21, RZ ;  /* 0x0000002134c17810 */ /* 0x000fe20007ffe0ff */
[----:B------:R-:W3:Y:S01]  /*ab10*/  I2F R189, R245 ;  /* 0x000000f500bd7306 */ /* 0x000ee20000201400 */
[----:B-1----:R-:W-:Y:S01]  /*ab20*/  FFMA.FTZ R206, R209, UR4, R178 ;  /* 0x00000004d1ce7c23 */ /* 0x002fe200080100b2 */
[----:B------:R-:W-:Y:S01]  /*ab30*/  ISETP.GE.AND P5, PT, R239, R232, PT ;  /* 0x000000e8ef00720c */ /* 0x000fe20003fa6270 */
[----:B------:R-:W-:Y:S01]  /*ab40*/  FFMA.FTZ R176, R209, UR4, R176 ;  /* 0x00000004d1b07c23 */ /* 0x000fe200080100b0 */
[----:B------:R-:W-:-:S02]  /*ab50*/  FSEL R252, R188, -INF , !P0 ;  /* 0xff800000bcfc7808 */ /* 0x000fc40004000000 */
[----:B------:R-:W-:Y:S01]  /*ab60*/  HMMA.16816.F32 R180, R196, R48, R180 ;  /* 0x00000030c4b4723c */ /* 0x000fe200000018b4 */
[----:B------:R-:W-:Y:S01]  /*ab70*/  ISETP.GE.AND P0, PT, R205, R232, PT ;  /* 0x000000e8cd00720c */ /* 0x000fe20003f06270 */
[----:B------:R-:W-:Y:S01]  /*ab80*/  I2F R58, R205 ;  /* 0x000000cd003a7306 */ /* 0x000fe20000201400 */
[----:B------:R-:W-:Y:S02]  /*ab90*/  FSEL R59, R59, -INF , !P1 ;  /* 0xff8000003b3b7808 */ /* 0x000fe40004800000 */
[----:B------:R-:W-:-:S03]  /*aba0*/  ISETP.GE.AND P1, PT, R205, R170, PT ;  /* 0x000000aacd00720c */ /* 0x000fc60003f26270 */
[----:B------:R-:W-:Y:S01]  /*abb0*/  HMMA.16816.F32 R184, R196, R194, R184 ;  /* 0x000000c2c4b8723c */ /* 0x000fe200000018b8 */
[C---:B------:R-:W-:Y:S01]  /*abc0*/  FFMA.FTZ R33, R56.reuse, UR4, R33 ;  /* 0x0000000438217c23 */ /* 0x040fe20008010021 */
[----:B------:R-:W1:Y:S01]  /*abd0*/  I2F R200, R211 ;  /* 0x000000d300c87306 */ /* 0x000e620000201400 */
[----:B------:R-:W-:-:S05]  /*abe0*/  FFMA.FTZ R56, R56, UR4, R35 ;  /* 0x0000000438387c23 */ /* 0x000fca0008010023 */
[C---:B--2---:R-:W-:Y:S01]  /*abf0*/  HMMA.16816.F32 R64, R196.reuse, R36, R64 ;  /* 0x00000024c440723c */ /* 0x044fe20000001840 */
[----:B---3--:R-:W-:Y:S01]  /*ac00*/  FFMA.FTZ R53, R189, UR4, R167 ;  /* 0x00000004bd357c23 */ /* 0x008fe200080100a7 */
[----:B------:R-:W2:Y:S06]  /*ac10*/  I2F R204, R238 ;  /* 0x000000ee00cc7306 */ /* 0x000eac0000201400 */
[----:B------:R-:W-:Y:S01]  /*ac20*/  HMMA.16816.F32 R60, R196, R38, R60 ;  /* 0x00000026c43c723c */ /* 0x000fe2000000183c */
[----:B------:R-:W-:Y:S01]  /*ac30*/  FFMA.FTZ R180, R203, UR4, R180 ;  /* 0x00000004cbb47c23 */ /* 0x000fe200080100b4 */
[----:B------:R-:W3:Y:S01]  /*ac40*/  I2F R199, R193 ;  /* 0x000000c100c77306 */ /* 0x000ee20000201400 */
[----:B-1----:R-:W-:-:S02]  /*ac50*/  FFMA.FTZ R177, R200, UR4, R177 ;  /* 0x00000004c8b17c23 */ /* 0x002fc400080100b1 */
[----:B------:R-:W-:Y:S01]  /*ac60*/  FFMA.FTZ R208, R203, UR4, R182 ;  /* 0x00000004cbd07c23 */ /* 0x000fe200080100b6 */
[----:B------:R-:W-:Y:S01]  /*ac70*/  FSEL R188, R180, -INF , !P5 ;  /* 0xff800000b4bc7808 */ /* 0x000fe20006800000 */
[----:B------:R-:W-:Y:S01]  /*ac80*/  FFMA.FTZ R179, R200, UR4, R179 ;  /* 0x00000004c8b37c23 */ /* 0x000fe200080100b3 */
[C---:B------:R-:W-:Y:S01]  /*ac90*/  HMMA.16816.F32 R28, R44.reuse, R194, R28 ;  /* 0x000000c22c1c723c */ /* 0x040fe2000000181c */
[----:B------:R-:W-:Y:S01]  /*aca0*/  IADD3 R198, R52, 0x20, RZ ;  /* 0x0000002034c67810 */ /* 0x000fe20007ffe0ff */
[----:B------:R-:W-:Y:S01]  /*acb0*/  FFMA.FTZ R184, R201, UR4, R184 ;  /* 0x00000004c9b87c23 */ /* 0x000fe200080100b8 */
[-C--:B------:R-:W-:Y:S01]  /*acc0*/  ISETP.GE.AND P5, PT, R211, R232.reuse, PT ;  /* 0x000000e8d300720c */ /* 0x080fe20003fa6270 */
[----:B------:R-:W-:Y:S01]  /*acd0*/  FFMA.FTZ R246, R58, UR4, R185 ;  /* 0x000000043af67c23 */ /* 0x000fe200080100b9 */
[----:B------:R-:W1:Y:S01]  /*ace0*/  I2F R197, R198 ;  /* 0x000000c600c57306 */ /* 0x000e620000201400 */
[----:B--2---:R-:W-:Y:S01]  /*acf0*/  FFMA.FTZ R181, R204, UR4, R181 ;  /* 0x00000004ccb57c23 */ /* 0x004fe200080100b5 */
[----:B------:R-:W-:Y:S01]  /*ad00*/  IADD3 R194, R52, 0x28, RZ ;  /* 0x0000002834c27810 */ /* 0x000fe20007ffe0ff */
[C---:B------:R-:W-:Y:S01]  /*ad10*/  HMMA.16816.F32 R24, R44.reuse, R48, R24 ;  /* 0x000000302c18723c */ /* 0x040fe20000001818 */
[----:B------:R-:W-:Y:S01]  /*ad20*/  FSEL R248, R184, -INF , !P6 ;  /* 0xff800000b8f87808 */ /* 0x000fe20007000000 */
[----:B---3--:R-:W-:Y:S01]  /*ad30*/  FFMA.FTZ R178, R199, UR4, R173 ;  /* 0x00000004c7b27c23 */ /* 0x008fe200080100ad */
[----:B------:R-:W-:Y:S01]  /*ad40*/  IADD3 R173, R52, 0x31, RZ ;  /* 0x0000003134ad7810 */ /* 0x000fe20007ffe0ff */
[----:B------:R-:W-:Y:S01]  /*ad50*/  FFMA.FTZ R196, R204, UR4, R183 ;  /* 0x00000004ccc47c23 */ /* 0x000fe200080100b7 */
[----:B------:R-:W2:Y:S01]  /*ad60*/  I2F R195, R194 ;  /* 0x000000c200c37306 */ /* 0x000ea20000201400 */
[-C--:B------:R-:W-:Y:S01]  /*ad70*/  ISETP.GE.AND P6, PT, R238, R232.reuse, PT ;  /* 0x000000e8ee00720c */ /* 0x080fe20003fc6270 */
[----:B------:R-:W-:Y:S01]  /*ad80*/  FFMA.FTZ R187, R58, UR4, R187 ;  /* 0x000000043abb7c23 */ /* 0x000fe200080100bb */
[----:B------:R-:W-:Y:S01]  /*ad90*/  FSEL R246, R246, -INF , !P0 ;  /* 0xff800000f6f67808 */ /* 0x000fe20004000000 */
[----:B------:R-:W-:Y:S01]  /*ada0*/  FFMA.FTZ R186, R201, UR4, R186 ;  /* 0x00000004c9ba7c23 */ /* 0x000fe200080100ba */
[-C--:B------:R-:W-:Y:S01]  /*adb0*/  ISETP.GE.AND P0, PT, R243, R232.reuse, PT ;  /* 0x000000e8f300720c */ /* 0x080fe20003f06270 */
[----:B------:R-:W-:Y:S01]  /*adc0*/  FFMA.FTZ R175, R199, UR4, R175 ;  /* 0x00000004c7af7c23 */ /* 0x000fe200080100af */
[----:B------:R-:W-:Y:S01]  /*add0*/  FSEL R192, R177, -INF , !P5 ;  /* 0xff800000b1c07808 */ /* 0x000fe20006800000 */
[----:B------:R-:W3:Y:S01]  /*ade0*/  I2F R167, R173 ;  /* 0x000000ad00a77306 */ /* 0x000ee20000201400 */
[C---:B-1----:R-:W-:Y:S01]  /*adf0*/  FFMA.FTZ R48, R197.reuse, UR4, R172 ;  /* 0x00000004c5307c23 */ /* 0x042fe200080100ac */
[-C--:B------:R-:W-:Y:S01]  /*ae00*/  ISETP.GE.AND P5, PT, R194, R232.reuse, PT ;  /* 0x000000e8c200720c */ /* 0x080fe20003fa6270 */
[----:B------:R-:W-:Y:S01]  /*ae10*/  FFMA.FTZ R172, R197, UR4, R174 ;  /* 0x00000004c5ac7c23 */ /* 0x000fe200080100ae */
[C---:B------:R-:W-:Y:S01]  /*ae20*/  IADD3 R185, R52.reuse, 0x30, RZ ;  /* 0x0000003034b97810 */ /* 0x040fe20007ffe0ff */
[----:B------:R-:W-:Y:S01]  /*ae30*/  FFMA.FTZ R174, R189, UR4, R165 ;  /* 0x00000004bdae7c23 */ /* 0x000fe200080100a5 */
[----:B------:R-:W-:Y:S01]  /*ae40*/  FSEL R190, R181, -INF , !P6 ;  /* 0xff800000b5be7808 */ /* 0x000fe20007000000 */
[C---:B------:R-:W-:Y:S01]  /*ae50*/  HMMA.16816.F32 R20, R44.reuse, R50, R20 ;  /* 0x000000322c14723c */ /* 0x040fe20000001814 */
[C---:B--2---:R-:W-:Y:S01]  /*ae60*/  FFMA.FTZ R49, R195.reuse, UR4, R166 ;  /* 0x00000004c3317c23 */ /* 0x044fe200080100a6 */
[----:B------:R-:W-:Y:S01]  /*ae70*/  IADD3 R166, R52, 0x38, RZ ;  /* 0x0000003834a67810 */ /* 0x000fe20007ffe0ff */
[----:B------:R-:W-:Y:S01]  /*ae80*/  FFMA.FTZ R164, R195, UR4, R164 ;  /* 0x00000004c3a47c23 */ /* 0x000fe200080100a4 */
[-C--:B------:R-:W-:Y:S01]  /*ae90*/  ISETP.GE.AND P6, PT, R198, R232.reuse, PT ;  /* 0x000000e8c600720c */ /* 0x080fe20003fc6270 */
[----:B------:R-:W1:Y:S01]  /*aea0*/  I2F R183, R185 ;  /* 0x000000b900b77306 */ /* 0x000e620000201400 */
[----:B------:R-:W-:Y:S01]  /*aeb0*/  FSEL R210, R176, -INF , !P0 ;  /* 0xff800000b0d27808 */ /* 0x000fe20004000000 */
[----:B------:R-:W-:Y:S01]  /*aec0*/  FFMA.FTZ R28, R201, UR4, R28 ;  /* 0x00000004c91c7c23 */ /* 0x000fe2000801001c */
[----:B------:R-:W-:Y:S01]  /*aed0*/  FSEL R176, R164, -INF , !P5 ;  /* 0xff800000a4b07808 */ /* 0x000fe20006800000 */
[----:B---3--:R-:W-:Y:S01]  /*aee0*/  FFMA.FTZ R54, R167, UR4, R65 ;  /* 0x00000004a7367c23 */ /* 0x008fe20008010041 */
[-C--:B------:R-:W-:Y:S01]  /*aef0*/  ISETP.GE.AND P5, PT, R173, R232.reuse, PT ;  /* 0x000000e8ad00720c */ /* 0x080fe20003fa6270 */
[----:B------:R-:W-:Y:S01]  /*af00*/  FFMA.FTZ R67, R167, UR4, R67 ;  /* 0x00000004a7437c23 */ /* 0x000fe20008010043 */
[----:B------:R-:W-:Y:S01]  /*af10*/  FSEL R180, R48, -INF , !P6 ;  /* 0xff80000030b47808 */ /* 0x000fe20007000000 */
[----:B------:R-:W2:Y:S01]  /*af20*/  I2F R165, R166 ;  /* 0x000000a600a57306 */ /* 0x000ea20000201400 */
[----:B------:R-:W-:Y:S01]  /*af30*/  ISETP.GE.AND P6, PT, R245, R232, PT ;  /* 0x000000e8f500720c */ /* 0x000fe20003fc6270 */
[C---:B------:R-:W-:Y:S01]  /*af40*/  HMMA.16816.F32 R16, R44.reuse, R40, R16 ;  /* 0x000000282c10723c */ /* 0x040fe20000001810 */
[----:B------:R-:W-:Y:S01]  /*af50*/  FSEL R54, R54, -INF , !P5 ;  /* 0xff80000036367808 */ /* 0x000fe20006800000 */
[----:B------:R-:W-:Y:S01]  /*af60*/  FFMA.FTZ R201, R201, UR4, R30 ;  /* 0x00000004c9c97c23 */ /* 0x000fe2000801001e */
[----:B------:R-:W-:Y:S01]  /*af70*/  ISETP.GE.AND P5, PT, R168, R170, PT ;  /* 0x000000aaa800720c */ /* 0x000fe20003fa6270 */
[----:B------:R-:W-:Y:S01]  /*af80*/  FFMA.FTZ R29, R58, UR4, R29 ;  /* 0x000000043a1d7c23 */ /* 0x000fe2000801001d */
[----:B------:R-:W-:Y:S01]  /*af90*/  FSEL R174, R174, -INF , !P6 ;  /* 0xff800000aeae7808 */ /* 0x000fe20007000000 */
[----:B-1----:R-:W-:Y:S01]  /*afa0*/  FFMA.FTZ R55, R183, UR4, R64 ;  /* 0x00000004b7377c23 */ /* 0x002fe20008010040 */
[----:B------:R-:W-:Y:S01]  /*afb0*/  ISETP.GE.AND P6, PT, R166, R232, PT ;  /* 0x000000e8a600720c */ /* 0x000fe20003fc6270 */
[C---:B------:R-:W-:Y:S01]  /*afc0*/  HMMA.16816.F32 R12, R44.reuse, R42, R12 ;  /* 0x0000002a2c0c723c */ /* 0x040fe2000000180c */
[----:B------:R-:W-:Y:S01]  /*afd0*/  FSEL R244, R191, -INF , !P5 ;  /* 0xff800000bff47808 */ /* 0x000fe20006800000 */
[----:B------:R-:W-:Y:S01]  /*afe0*/  FFMA.FTZ R31, R58, UR4, R31 ;  /* 0x000000043a1f7c23 */ /* 0x000fe2000801001f */
[-C--:B------:R-:W-:Y:S01]  /*aff0*/  ISETP.GE.AND P5, PT, R239, R170.reuse, PT ;  /* 0x000000aaef00720c */ /* 0x080fe20003fa6270 */
[----:B------:R-:W-:Y:S01]  /*b000*/  FFMA.FTZ R24, R203, UR4, R24 ;  /* 0x00000004cb187c23 */ /* 0x000fe20008010018 */
[----:B------:R-:W-:Y:S01]  /*b010*/  FSEL R182, R187, -INF , !P1 ;  /* 0xff800000bbb67808 */ /* 0x000fe20004800000 */
[----:B--2---:R-:W-:Y:S01]  /*b020*/  FFMA.FTZ R48, R165, UR4, R60 ;  /* 0x00000004a5307c23 */ /* 0x004fe2000801003c */
[----:B------:R-:W-:Y:S01]  /*b030*/  ISETP.GE.AND P1, PT, R243, R170, PT ;  /* 0x000000aaf300720c */ /* 0x000fe20003f26270 */
[C---:B------:R-:W-:Y:S01]  /*b040*/  HMMA.16816.F32 R8, R44.reuse, R36, R8 ;  /* 0x000000242c08723c */ /* 0x040fe20000001808 */
[----:B------:R-:W-:Y:S01]  /*b050*/  ISETP.GE.AND P0, PT, R193, R232, PT ;  /* 0x000000e8c100720c */ /* 0x000fe20003f06270 */
[----:B------:R-:W-:Y:S01]  /*b060*/  FFMA.FTZ R26, R203, UR4, R26 ;  /* 0x00000004cb1a7c23 */ /* 0x000fe2000801001a */
[----:B------:R-:W-:Y:S01]  /*b070*/  FSEL R48, R48, -INF , !P6 ;  /* 0xff80000030307808 */ /* 0x000fe20007000000 */
[C---:B------:R-:W-:Y:S01]  /*b080*/  FFMA.FTZ R25, R204.reuse, UR4, R25 ;  /* 0x00000004cc197c23 */ /* 0x040fe20008010019 */
[-C--:B------:R-:W-:Y:S01]  /*b090*/  ISETP.GE.AND P6, PT, R207, R170.reuse, PT ;  /* 0x000000aacf00720c */ /* 0x080fe20003fc6270 */
[----:B------:R-:W-:Y:S01]  /*b0a0*/  FFMA.FTZ R27, R204, UR4, R27 ;  /* 0x00000004cc1b7c23 */ /* 0x000fe2000801001b */
[----:B------:R-:W-:Y:S01]  /*b0b0*/  FSEL R208, R208, -INF , !P5 ;  /* 0xff800000d0d07808 */ /* 0x000fe20006800000 */
[----:B------:R-:W-:Y:S01]  /*b0c0*/  HMMA.16816.F32 R4, R44, R38, R4 ;  /* 0x000000262c04723c */ /* 0x000fe20000001804 */
[-C--:B------:R-:W-:Y:S01]  /*b0d0*/  ISETP.GE.AND P5, PT, R211, R170.reuse, PT ;  /* 0x000000aad300720c */ /* 0x080fe20003fa6270 */
[C---:B------:R-:W-:Y:S01]  /*b0e0*/  FFMA.FTZ R20, R209.reuse, UR4, R20 ;  /* 0x00000004d1147c23 */ /* 0x040fe20008010014 */
[----:B------:R-:W-:Y:S01]  /*b0f0*/  FSEL R206, R206, -INF , !P1 ;  /* 0xff800000cece7808 */ /* 0x000fe20004800000 */
[----:B------:R-:W-:Y:S01]  /*b100*/  FFMA.FTZ R22, R209, UR4, R22 ;  /* 0x00000004d1167c23 */ /* 0x000fe20008010016 */
[----:B------:R-:W-:Y:S01]  /*b110*/  IADD3 R65, R52, 0x39, RZ ;  /* 0x0000003934417810 */ /* 0x000fe20007ffe0ff */
[----:B------:R-:W-:Y:S01]  /*b120*/  FFMA.FTZ R21, R200, UR4, R21 ;  /* 0x00000004c8157c23 */ /* 0x000fe20008010015 */
[----:B------:R-:W-:Y:S01]  /*b130*/  ISETP.GE.AND P1, PT, R198, R170, PT ;  /* 0x000000aac600720c */ /* 0x000fe20003f26270 */
[----:B------:R-:W-:Y:S01]  /*b140*/  FFMA.FTZ R23, R200, UR4, R23 ;  /* 0x00000004c8177c23 */ /* 0x000fe20008010017 */
[----:B------:R-:W-:Y:S01]  /*b150*/  FSEL R178, R178, -INF , !P0 ;  /* 0xff800000b2b27808 */ /* 0x000fe20004000000 */
[----:B------:R-:W1:Y:S01]  /*b160*/  I2F R60, R65 ;  /* 0x00000041003c7306 */ /* 0x000e620000201400 */
[----:B------:R-:W-:Y:S01]  /*b170*/  FSEL R242, R186, -INF , !P6 ;  /* 0xff800000baf27808 */ /* 0x000fe20007000000 */
[----:B------:R-:W-:Y:S01]  /*b180*/  FFMA.FTZ R16, R197, UR4, R16 ;  /* 0x00000004c5107c23 */ /* 0x000fe20008010010 */
[----:B------:R-:W-:Y:S01]  /*b190*/  ISETP.GE.AND P0, PT, R185, R232, PT ;  /* 0x000000e8b900720c */ /* 0x000fe20003f06270 */
[----:B------:R-:W-:Y:S01]  /*b1a0*/  FFMA.FTZ R18, R197, UR4, R18 ;  /* 0x00000004c5127c23 */ /* 0x000fe20008010012 */
[-C--:B------:R-:W-:Y:S01]  /*b1b0*/  ISETP.GE.AND P6, PT, R238, R170.reuse, PT ;  /* 0x000000aaee00720c */ /* 0x080fe20003fc6270 */
[----:B------:R-:W-:Y:S01]  /*b1c0*/  FFMA.FTZ R17, R199, UR4, R17 ;  /* 0x00000004c7117c23 */ /* 0x000fe20008010011 */
[----:B------:R-:W-:Y:S01]  /*b1d0*/  FSEL R202, R179, -INF , !P5 ;  /* 0xff800000b3ca7808 */ /* 0x000fe20006800000 */
[----:B------:R-:W-:Y:S01]  /*b1e0*/  FFMA.FTZ R19, R199, UR4, R19 ;  /* 0x00000004c7137c23 */ /* 0x000fe20008010013 */
[-C--:B------:R-:W-:Y:S01]  /*b1f0*/  ISETP.GE.AND P5, PT, R193, R170.reuse, PT ;  /* 0x000000aac100720c */ /* 0x080fe20003fa6270 */
[----:B------:R-:W-:Y:S01]  /*b200*/  FFMA.FTZ R12, R195, UR4, R12 ;  /* 0x00000004c30c7c23 */ /* 0x000fe2000801000c */
[----:B------:R-:W-:Y:S01]  /*b210*/  FSEL R172, R172, -INF , !P1 ;  /* 0xff800000acac7808 */ /* 0x000fe20004800000 */
[C---:B------:R-:W-:Y:S01]  /*b220*/  FFMA.FTZ R13, R189.reuse, UR4, R13 ;  /* 0x00000004bd0d7c23 */ /* 0x040fe2000801000d */
[-C--:B------:R-:W-:Y:S01]  /*b230*/  ISETP.GE.AND P1, PT, R194, R170.reuse, PT ;  /* 0x000000aac200720c */ /* 0x080fe20003f26270 */
[----:B------:R-:W-:Y:S01]  /*b240*/  FFMA.FTZ R15, R189, UR4, R15 ;  /* 0x00000004bd0f7c23 */ /* 0x000fe2000801000f */
[----:B------:R-:W-:Y:S01]  /*b250*/  FSEL R55, R55, -INF , !P0 ;  /* 0xff80000037377808 */ /* 0x000fe20004000000 */
[----:B-1----:R-:W-:Y:S01]  /*b260*/  FFMA.FTZ R63, R60, UR4, R63 ;  /* 0x000000043c3f7c23 */ /* 0x002fe2000801003f */
[----:B------:R-:W-:Y:S01]  /*b270*/  FSEL R196, R196, -INF , !P6 ;  /* 0xff800000c4c47808 */ /* 0x000fe20007000000 */
[----:B------:R-:W-:Y:S01]  /*b280*/  FFMA.FTZ R8, R183, UR4, R8 ;  /* 0x00000004b7087c23 */ /* 0x000fe20008010008 */
[C---:B------:R-:W-:Y:S01]  /*b290*/  ISETP.GE.AND P0, PT, R52.reuse, R169, PT ;  /* 0x000000a93400720c */ /* 0x040fe20003f06270 */
[----:B------:R-:W-:Y:S01]  /*b2a0*/  FFMA.FTZ R14, R195, UR4, R14 ;  /* 0x00000004c30e7c23 */ /* 0x000fe2000801000e */
[----:B------:R-:W-:Y:S01]  /*b2b0*/  ISETP.GE.AND P6, PT, R52, R3, PT ;  /* 0x000000033400720c */ /* 0x000fe20003fc6270 */
[----:B------:R-:W-:Y:S01]  /*b2c0*/  FFMA.FTZ R52, R183, UR4, R66 ;  /* 0x00000004b7347c23 */ /* 0x000fe20008010042 */
[----:B------:R-:W-:Y:S01]  /*b2d0*/  FSEL R164, R175, -INF , !P5 ;  /* 0xff800000afa47808 */ /* 0x000fe20006800000 */
[----:B------:R-:W-:Y:S01]  /*b2e0*/  FFMA.FTZ R4, R165, UR4, R4 ;  /* 0x00000004a5047c23 */ /* 0x000fe20008010004 */
[-C--:B------:R-:W-:Y:S01]  /*b2f0*/  ISETP.GE.AND P5, PT, R245, R170.reuse, PT ;  /* 0x000000aaf500720c */ /* 0x080fe20003fa6270 */
[----:B------:R-:W-:Y:S01]  /*b300*/  FFMA.FTZ R10, R183, UR4, R10 ;  /* 0x00000004b70a7c23 */ /* 0x000fe2000801000a */
[----:B------:R-:W-:Y:S01]  /*b310*/  FSEL R66, R49, -INF , !P1 ;  /* 0xff80000031427808 */ /* 0x000fe20004800000 */
[----:B------:R-:W-:Y:S01]  /*b320*/  FFMA.FTZ R9, R167, UR4, R9 ;  /* 0x00000004a7097c23 */ /* 0x000fe20008010009 */
[----:B------:R-:W-:Y:S01]  /*b330*/  BAR.SYNC.DEFER_BLOCKING 0x0 ;  /* 0x0000000000007b1d */ /* 0x000fe20000010000 */
[-C--:B------:R-:W-:Y:S01]  /*b340*/  ISETP.GE.AND P1, PT, R185, R170.reuse, PT ;  /* 0x000000aab900720c */ /* 0x080fe20003f26270 */
[----:B------:R-:W-:Y:S01]  /*b350*/  FFMA.FTZ R11, R167, UR4, R11 ;  /* 0x00000004a70b7c23 */ /* 0x000fe2000801000b */
[----:B------:R-:W-:Y:S01]  /*b360*/  FSEL R64, R53, -INF , !P5 ;  /* 0xff80000035407808 */ /* 0x000fe20006800000 */
[----:B------:R-:W-:Y:S01]  /*b370*/  FFMA.FTZ R53, R165, UR4, R62 ;  /* 0x00000004a5357c23 */ /* 0x000fe2000801003e */
[----:B------:R-:W-:Y:S01]  /*b380*/  FSEL R52, R52, -INF , !P1 ;  /* 0xff80000034347808 */ /* 0x000fe20004800000 */
[----:B------:R-:W-:Y:S01]  /*b390*/  FFMA.FTZ R62, R60, UR4, R61 ;  /* 0x000000043c3e7c23 */ /* 0x000fe2000801003d */
[-C--:B------:R-:W-:Y:S01]  /*b3a0*/  ISETP.GE.AND P5, PT, R173, R170.reuse, PT ;  /* 0x000000aaad00720c */ /* 0x080fe20003fa6270 */
[----:B------:R-:W-:Y:S01]  /*b3b0*/  FFMA.FTZ R61, R57, UR4, R32 ;  /* 0x00000004393d7c23 */ /* 0x000fe20008010020 */
[----:B------:R-:W-:Y:S01]  /*b3c0*/  ISETP.GE.AND P1, PT, R166, R170, PT ;  /* 0x000000aaa600720c */ /* 0x000fe20003f26270 */
[----:B------:R-:W-:Y:S01]  /*b3d0*/  FFMA.FTZ R6, R165, UR4, R6 ;  /* 0x00000004a5067c23 */ /* 0x000fe20008010006 */
[----:B------:R-:W-:Y:S01]  /*b3e0*/  FSEL R49, R67, -INF , !P5 ;  /* 0xff80000043317808 */ /* 0x000fe20006800000 */
[----:B------:R-:W-:Y:S01]  /*b3f0*/  FFMA.FTZ R67, R57, UR4, R34 ;  /* 0x0000000439437c23 */ /* 0x000fe20008010022 */
[----:B------:R-:W-:Y:S01]  /*b400*/  FSEL R53, R53, -INF , !P1 ;  /* 0xff80000035357808 */ /* 0x000fe20004800000 */
[C---:B------:R-:W-:Y:S01]  /*b410*/  FFMA.FTZ R5, R60.reuse, UR4, R5 ;  /* 0x000000043c057c23 */ /* 0x040fe20008010005 */
[C---:B------:R-:W-:Y:S01]  /*b420*/  ISETP.GE.AND P5, PT, R65.reuse, R232, PT ;  /* 0x000000e84100720c */ /* 0x040fe20003fa6270 */
[----:B------:R-:W-:Y:S01]  /*b430*/  FFMA.FTZ R7, R60, UR4, R7 ;  /* 0x000000043c077c23 */ /* 0x000fe20008010007 */
[----:B------:R-:W-:-:S02]  /*b440*/  ISETP.GE.AND P1, PT, R65, R170, PT ;  /* 0x000000aa4100720c */ /* 0x000fc40003f26270 */
[----:B------:R-:W-:Y:S02]  /*b450*/  FSEL R34, R62, -INF , !P5 ;  /* 0xff8000003e227808 */ /* 0x000fe40006800000 */
[----:B------:R-:W-:Y:S02]  /*b460*/  FSEL R32, R63, -INF , !P1 ;  /* 0xff8000003f207808 */ /* 0x000fe40004800000 */
[C---:B------:R-:W-:Y:S02]  /*b470*/  ISETP.GE.AND P5, PT, R168.reuse, R169, PT ;  /* 0x000000a9a800720c */ /* 0x040fe40003fa6270 */
[----:B------:R-:W-:Y:S02]  /*b480*/  ISETP.GE.AND P1, PT, R168, R3, PT ;  /* 0x00000003a800720c */ /* 0x000fe40003f26270 */
[----:B------:R-:W-:Y:S02]  /*b490*/  FSEL R57, R61, -INF , !P0 ;  /* 0xff8000003d397808 */ /* 0x000fe40004000000 */
[----:B------:R-:W-:-:S02]  /*b4a0*/  ISETP.GE.AND P0, PT, R207, R169, PT ;  /* 0x000000a9cf00720c */ /* 0x000fc40003f06270 */
[----:B------:R-:W-:Y:S02]  /*b4b0*/  FSEL R61, R67, -INF , !P6 ;  /* 0xff800000433d7808 */ /* 0x000fe40007000000 */
[----:B------:R-:W-:Y:S02]  /*b4c0*/  ISETP.GE.AND P6, PT, R207, R3, PT ;  /* 0x00000003cf00720c */ /* 0x000fe40003fc6270 */
[----:B------:R-:W-:Y:S02]  /*b4d0*/  FSEL R35, R33, -INF , !P5 ;  /* 0xff80000021237808 */ /* 0x000fe40006800000 */
[----:B------:R-:W-:Y:S02]  /*b4e0*/  FSEL R30, R56, -INF , !P1 ;  /* 0xff800000381e7808 */ /* 0x000fe40004800000 */
[C---:B------:R-:W-:Y:S02]  /*b4f0*/  ISETP.GE.AND P5, PT, R205.reuse, R169, PT ;  /* 0x000000a9cd00720c */ /* 0x040fe40003fa6270 */
[----:B------:R-:W-:-:S02]  /*b500*/  ISETP.GE.AND P1, PT, R205, R3, PT ;  /* 0x00000003cd00720c */ /* 0x000fc40003f26270 */
[----:B------:R-:W-:Y:S02]  /*b510*/  FSEL R33, R28, -INF , !P0 ;  /* 0xff8000001c217808 */ /* 0x000fe40004000000 */
[----:B------:R-:W-:Y:S02]  /*b520*/  ISETP.GE.AND P0, PT, R239, R169, PT ;  /* 0x000000a9ef00720c */ /* 0x000fe40003f06270 */
[----:B------:R-:W-:Y:S02]  /*b530*/  FSEL R28, R201, -INF , !P6 ;  /* 0xff800000c91c7808 */ /* 0x000fe40007000000 */
[----:B------:R-:W-:Y:S02]  /*b540*/  ISETP.GE.AND P6, PT, R239, R3, PT ;  /* 0x00000003ef00720c */ /* 0x000fe40003fc6270 */
[----:B------:R-:W-:Y:S02]  /*b550*/  FSEL R29, R29, -INF , !P5 ;  /* 0xff8000001d1d7808 */ /* 0x000fe40006800000 */
[----:B------:R-:W-:-:S02]  /*b560*/  FSEL R50, R31, -INF , !P1 ;  /* 0xff8000001f327808 */ /* 0x000fc40004800000 */
[C---:B------:R-:W-:Y:S02]  /*b570*/  ISETP.GE.AND P5, PT, R238.reuse, R169, PT ;  /* 0x000000a9ee00720c */ /* 0x040fe40003fa6270 */
[----:B------:R-:W-:Y:S02]  /*b580*/  ISETP.GE.AND P1, PT, R238, R3, PT ;  /* 0x00000003ee00720c */ /* 0x000fe40003f26270 */
[----:B------:R-:W-:Y:S02]  /*b590*/  FSEL R175, R24, -INF , !P0 ;  /* 0xff80000018af7808 */ /* 0x000fe40004000000 */
[C---:B------:R-:W-:Y:S02]  /*b5a0*/  ISETP.GE.AND P0, PT, R243.reuse, R169, PT ;  /* 0x000000a9f300720c */ /* 0x040fe40003f06270 */
[----:B------:R-:W-:Y:S02]  /*b5b0*/  FSEL R184, R26, -INF , !P6 ;  /* 0xff8000001ab87808 */ /* 0x000fe40007000000 */
        /* <DEDUP_REMOVED lines=31> */
[----:B------:R-:W-:Y:S02]  /*b7b0*/  PLOP3.LUT P0, PT, PT, PT, UP0, 0x80, 0x0 ;  /* 0x000000000000781c */ /* 0x000fe40003f0f008 */
[----:B------:R-:W-:Y:S02]  /*b7c0*/  ISETP.GE.AND P6, PT, R185, R3, PT ;  /* 0x00000003b900720c */ /* 0x000fe40003fc6270 */
[----:B------:R-:W-:Y:S02]  /*b7d0*/  FSEL R58, R11, -INF , !P1 ;  /* 0xff8000000b3a7808 */ /* 0x000fe40004800000 */
[----:B------:R-:W-:Y:S02]  /*b7e0*/  FSEL R62, R10, -INF , !P6 ;  /* 0xff8000000a3e7808 */ /* 0x000fe40007000000 */
[----:B------:R-:W-:Y:S02]  /*b7f0*/  ISETP.GE.AND P6, PT, R65, R169, PT ;  /* 0x000000a94100720c */ /* 0x000fe40003fc6270 */
[----:B------:R-:W-:-:S02]  /*b800*/  FSEL R169, R9, -INF , !P5 ;  /* 0xff80000009a97808 */ /* 0x000fc40006800000 */
[-C--:B------:R-:W-:Y:S02]  /*b810*/  ISETP.GE.AND P5, PT, R166, R3.reuse, PT ;  /* 0x00000003a600720c */ /* 0x080fe40003fa6270 */
[----:B------:R-:W-:Y:S02]  /*b820*/  ISETP.GE.AND P1, PT, R65, R3, PT ;  /* 0x000000034100720c */ /* 0x000fe40003f26270 */
        /* <DEDUP_REMOVED lines=19> */
[----:B------:R-:W-:-:S04]  /*b960*/  @!P4 LEA R6, P1, R5, c[0x0][0x168], 0x1 ;  /* 0x00005a000506ca11 */ /* 0x000fc800078208ff */
[----:B------:R-:W-:Y:S02]  /*b970*/  LEA.HI.X R4, R4, R227, R3, 0x6, P5 ;  /* 0x000000e304047211 */ /* 0x000fe400028f3403 */
[C---:B------:R-:W-:Y:S02]  /*b980*/  @!P3 LEA R10, P5, R5.reuse, c[0x0][0x168], 0x1 ;  /* 0x00005a00050aba11 */ /* 0x040fe400078a08ff */
[C-C-:B------:R-:W-:Y:S02]  /*b990*/  @!P4 LEA.HI.X R7, R5.reuse, c[0x0][0x16c], R4.reuse, 0x1, P1 ;  /* 0x00005b000507ca11 */ /* 0x140fe400008f0c04 */
[C---:B------:R-:W-:Y:S02]  /*b9a0*/  @!P2 LEA R8, P1, R5.reuse, c[0x0][0x168], 0x1 ;  /* 0x00005a000508aa11 */ /* 0x040fe400078208ff */
[C---:B------:R-:W-:Y:S01]  /*b9b0*/  IADD3 R3, P6, R5.reuse, UR18, RZ ;  /* 0x0000001205037c10 */ /* 0x040fe2000ffde0ff */
[----:B------:R-:W-:Y:S01]  /*b9c0*/  @!PT LDS RZ, [RZ] ;  /* 0x00000000fffff984 */ /* 0x000fe20000000800 */
[----:B------:R-:W-:Y:S01]  /*b9d0*/  @!PT LDS RZ, [RZ] ;  /* 0x00000000fffff984 */ /* 0x000fe20000000800 */
[----:B------:R-:W-:Y:S01]  /*b9e0*/  @!PT LDS RZ, [RZ] ;  /* 0x00000000fffff984 */ /* 0x000fe20000000800 */
[----:B------:R1:W-:Y:S01]  /*b9f0*/  @!P4 LDGSTS.E.BYPASS.LTC128B.128 [R220+0x6000], [R6.64] ;  /* 0x0600000006dccfae */ /* 0x0003e2000b901d54 */
[----:B------:R-:W-:-:S02]  /*ba00*/  @!P3 LEA.HI.X R11, R5, c[0x0][0x16c], R4, 0x1, P5 ;  /* 0x00005b00050bba11 */ /* 0x000fc400028f0c04 */
        /* <DEDUP_REMOVED lines=11> */
[----:B------:R-:W-:-:S03]  /*bac0*/  @!P3 LEA.HI.X R15, R3, c[0x0][0x16c], R4, 0x1, P1 ;  /* 0x00005b00030fba11 */ /* 0x000fc600008f0c04 */
        /* <DEDUP_REMOVED lines=22> */
.L_x_126:
[----:B------:R-:W-:Y:S05]  /*bc30*/  BSYNC B0 ;  /* 0x0000000000007941 */ /* 0x000fea0003800000 */
.L_x_125:
[----:B------:R-:W0:Y:S02]  /*bc40*/  LDGDEPBAR ;  /* 0x00000000000079af */ /* 0x000e240000000000 */
.L_x_124:
        /* <DEDUP_REMOVED lines=51> */
[----:B-1----:R-:W-:Y:S02]  /*bf80*/  FMNMX.FTZ R7, R4, R7, !PT ;  /* 0x0000000704077209 */ /* 0x002fe40007810000 */
        /* <DEDUP_REMOVED lines=15> */
[----:B------:R-:W-:Y:S01]  /*c080*/  FMNMX.FTZ R6, R52, R5, !PT ;  /* 0x0000000534067209 */ /* 0x000fe20007810000 */
[----:B------:R-:W-:Y:S01]  /*c090*/  LDSM.16.MT88.4 R8, [R171+0xb000] ;  /* 0x00b00000ab08783b */ /* 0x000fe20000004200 */
[----:B------:R-:W-:-:S02]  /*c0a0*/  FMNMX.FTZ R3, R54, R3, !PT ;  /* 0x0000000336037209 */ /* 0x000fc40007810000 */
[----:B------:R-:W-:Y:S01]  /*c0b0*/  FMNMX.FTZ R6, R49, R6, !PT ;  /* 0x0000000631067209 */ /* 0x000fe20007810000 */
[----:B------:R-:W1:Y:S01]  /*c0c0*/  SHFL.BFLY PT, R165, R4, 0x1, 0x1f ;  /* 0x0c201f0004a57f89 */ /* 0x000e6200000e0000 */
[----:B------:R-:W-:Y:S02]  /*c0d0*/  FMNMX.FTZ R3, R48, R3, !PT ;  /* 0x0000000330037209 */ /* 0x000fe40007810000 */
[----:B------:R-:W-:Y:S02]  /*c0e0*/  FMNMX.FTZ R167, R53, R6, !PT ;  /* 0x0000000635a77209 */ /* 0x000fe40007810000 */
[----:B------:R-:W-:Y:S02]  /*c0f0*/  FMNMX.FTZ R3, R34, R3, !PT ;  /* 0x0000000322037209 */ /* 0x000fe40007810000 */
[----:B------:R-:W-:Y:S02]  /*c100*/  FMNMX.FTZ R167, R32, R167, !PT ;  /* 0x000000a720a77209 */ /* 0x000fe40007810000 */
[----:B--2---:R-:W-:Y:S01]  /*c110*/  FMNMX.FTZ R166, R7, R166, !PT ;  /* 0x000000a607a67209 */ /* 0x004fe20007810000 */
[----:B------:R-:W2:Y:S03]  /*c120*/  SHFL.BFLY PT, R168, R3, 0x2, 0x1f ;  /* 0x0c401f0003a87f89 */ /* 0x000ea600000e0000 */
[C---:B------:R-:W-:Y:S01]  /*c130*/  FSETP.NEU.FTZ.AND P2, PT, R166.reuse, -INF , PT ;  /* 0xff800000a600780b */ /* 0x040fe20003f5d000 */
[----:B------:R-:W-:-:S03]  /*c140*/  FMUL.FTZ R170, R166, c[0x0][0x23c] ;  /* 0x00008f00a6aa7a20 */ /* 0x000fc60000410000 */
[----:B------:R-:W-:Y:S02]  /*c150*/  FSEL R7, R166, RZ, P2 ;  /* 0x000000ffa6077208 */ /* 0x000fe40001000000 */
[----:B------:R-:W-:-:S03]  /*c160*/  FSEL R170, R170, RZ, P2 ;  /* 0x000000ffaaaa7208 */ /* 0x000fc60001000000 */
[----:B------:R-:W-:Y:S01]  /*c170*/  FADD.FTZ R6, R2, -R7 ;  /* 0x8000000702067221 */ /* 0x000fe20000010000 */
[----:B-1----:R-:W-:Y:S01]  /*c180*/  FMNMX.FTZ R165, R4, R165, !PT ;  /* 0x000000a504a57209 */ /* 0x002fe20007810000 */
[--C-:B------:R-:W-:Y:S01]  /*c190*/  FFMA.FTZ R40, R57, c[0x0][0x23c], -R170.reuse ;  /* 0x00008f0039287a23 */ /* 0x100fe200000108aa */
[----:B------:R-:W1:Y:S01]  /*c1a0*/  SHFL.BFLY PT, R4, R167, 0x2, 0x1f ;  /* 0x0c401f00a7047f89 */ /* 0x000e6200000e0000 */
[----:B------:R-:W-:Y:S01]  /*c1b0*/  FMUL.FTZ R6, R6, c[0x0][0x23c] ;  /* 0x00008f0006067a20 */ /* 0x000fe20000410000 */
[C---:B------:R-:W-:Y:S01]  /*c1c0*/  FSETP.NEU.FTZ.AND P1, PT, R165.reuse, -INF , PT ;  /* 0xff800000a500780b */ /* 0x040fe20003f3d000 */
[C---:B------:R-:W-:Y:S02]  /*c1d0*/  FMUL.FTZ R57, R165.reuse, c[0x0][0x23c] ;  /* 0x00008f00a5397a20 */ /* 0x040fe40000410000 */
[----:B------:R-:W3:Y:S01]  /*c1e0*/  MUFU.EX2 R39, R6 ;  /* 0x0000000600277308 */ /* 0x000ee20000000800 */
[----:B------:R-:W-:Y:S01]  /*c1f0*/  FSEL R7, R165, RZ, P1 ;  /* 0x000000ffa5077208 */ /* 0x000fe20000800000 */
[--C-:B------:R-:W-:Y:S01]  /*c200*/  FFMA.FTZ R37, R35, c[0x0][0x23c], -R170.reuse ;  /* 0x00008f0023257a23 */ /* 0x100fe200000108aa */
[----:B--2---:R-:W-:Y:S01]  /*c210*/  FMNMX.FTZ R168, R3, R168, !PT ;  /* 0x000000a803a87209 */ /* 0x004fe20007810000 */
[----:B------:R-:W-:Y:S01]  /*c220*/  FFMA.FTZ R38, R33, c[0x0][0x23c], -R170 ;  /* 0x00008f0021267a23 */ /* 0x000fe200000108aa */
[----:B------:R-:W-:Y:S01]  /*c230*/  FSEL R57, R57, RZ, P1 ;  /* 0x000000ff39397208 */ /* 0x000fe20000800000 */
[----:B------:R-:W-:-:S02]  /*c240*/  FADD.FTZ R0, R0, -R7 ;  /* 0x8000000700007221 */ /* 0x000fc40000010000 */
[----:B------:R-:W2:Y:S01]  /*c250*/  SHFL.BFLY PT, R5, R168, 0x1, 0x1f ;  /* 0x0c201f00a8057f89 */ /* 0x000ea200000e0000 */
[----:B------:R-:W-:Y:S01]  /*c260*/  FFMA.FTZ R35, R29, c[0x0][0x23c], -R170 ;  /* 0x00008f001d237a23 */ /* 0x000fe200000108aa */
[----:B------:R-:W-:Y:S01]  /*c270*/  MUFU.EX2 R40, R40 ;  /* 0x0000002800287308 */ /* 0x000fe20000000800 */
[--C-:B------:R-:W-:Y:S02]  /*c280*/  FFMA.FTZ R36, R61, c[0x0][0x23c], -R57.reuse ;  /* 0x00008f003d247a23 */ /* 0x100fe40000010839 */
[--C-:B------:R-:W-:Y:S02]  /*c290*/  FFMA.FTZ R33, R30, c[0x0][0x23c], -R57.reuse ;  /* 0x00008f001e217a23 */ /* 0x100fe40000010839 */
[--C-:B------:R-:W-:Y:S02]  /*c2a0*/  FFMA.FTZ R3, R28, c[0x0][0x23c], -R57.reuse ;  /* 0x00008f001c037a23 */ /* 0x100fe40000010839 */
[----:B------:R-:W-:Y:S01]  /*c2b0*/  FFMA.FTZ R2, R50, c[0x0][0x23c], -R57 ;  /* 0x00008f0032027a23 */ /* 0x000fe20000010839 */
[----:B------:R-:W4:Y:S01]  /*c2c0*/  MUFU.EX2 R37, R37 ;  /* 0x0000002500257308 */ /* 0x000f220000000800 */
[----:B-1----:R-:W-:Y:S01]  /*c2d0*/  FMNMX.FTZ R167, R167, R4, !PT ;  /* 0x00000004a7a77209 */ /* 0x002fe20007810000 */
[----:B------:R-:W-:-:S02]  /*c2e0*/  FMUL.FTZ R0, R0, c[0x0][0x23c] ;  /* 0x00008f0000007a20 */ /* 0x000fc40000410000 */
[-C--:B---3--:R-:W-:Y:S02]  /*c2f0*/  FMUL.FTZ R156, R156, R39.reuse ;  /* 0x000000279c9c7220 */ /* 0x088fe40000410000 */
[----:B------:R-:W1:Y:S01]  /*c300*/  SHFL.BFLY PT, R4, R167, 0x1, 0x1f ;  /* 0x0c201f00a7047f89 */ /* 0x000e6200000e0000 */
[-C--:B------:R-:W-:Y:S01]  /*c310*/  FMUL.FTZ R157, R157, R39.reuse ;  /* 0x000000279d9d7220 */ /* 0x080fe20000410000 */
[----:B------:R-:W-:Y:S01]  /*c320*/  MUFU.EX2 R38, R38 ;  /* 0x0000002600267308 */ /* 0x000fe20000000800 */
[-C--:B------:R-:W-:Y:S02]  /*c330*/  FMUL.FTZ R152, R152, R39.reuse ;  /* 0x0000002798987220 */ /* 0x080fe40000410000 */
[-C--:B------:R-:W-:Y:S02]  /*c340*/  FMUL.FTZ R153, R153, R39.reuse ;  /* 0x0000002799997220 */ /* 0x080fe40000410000 */
[----:B------:R-:W-:Y:S01]  /*c350*/  FMUL.FTZ R72, R72, R39 ;  /* 0x0000002748487220 */ /* 0x000fe20000410000 */
[----:B--2---:R-:W-:Y:S01]  /*c360*/  FMNMX.FTZ R168, R168, R5, !PT ;  /* 0x00000005a8a87209 */ /* 0x004fe20007810000 */
[-C--:B------:R-:W-:Y:S01]  /*c370*/  FMUL.FTZ R73, R73, R39.reuse ;  /* 0x0000002749497220 */ /* 0x080fe20000410000 */
[----:B------:R-:W2:Y:S01]  /*c380*/  MUFU.EX2 R35, R35 ;  /* 0x0000002300237308 */ /* 0x000ea20000000800 */
[----:B----4-:R-:W-:Y:S01]  /*c390*/  F2FP.PACK_AB R28, R37, R40 ;  /* 0x00000028251c723e */ /* 0x010fe200000000ff */
[----:B------:R-:W-:Y:S01]  /*c3a0*/  FMUL.FTZ R76, R76, R39 ;  /* 0x000000274c4c7220 */ /* 0x000fe20000410000 */
[C---:B------:R-:W-:Y:S01]  /*c3b0*/  FSETP.NEU.FTZ.AND P2, PT, R168.reuse, -INF , PT ;  /* 0xff800000a800780b */ /* 0x040fe20003f5d000 */
[----:B------:R-:W-:-:S02]  /*c3c0*/  FMUL.FTZ R41, R168, c[0x0][0x23c] ;  /* 0x00008f00a8297a20 */ /* 0x000fc40000410000 */
[-C--:B------:R-:W-:Y:S01]  /*c3d0*/  FMUL.FTZ R77, R77, R39.reuse ;  /* 0x000000274d4d7220 */ /* 0x080fe20000410000 */
[----:B------:R-:W-:Y:S01]  /*c3e0*/  FSEL R50, R168, RZ, P2 ;  /* 0x000000ffa8327208 */ /* 0x000fe20001000000 */
[----:B------:R-:W-:Y:S01]  /*c3f0*/  MUFU.EX2 R36, R36 ;  /* 0x0000002400247308 */ /* 0x000fe20000000800 */
[----:B------:R-:W-:Y:S01]  /*c400*/  FSEL R41, R41, RZ, P2 ;  /* 0x000000ff29297208 */ /* 0x000fe20001000000 */
[-C--:B------:R-:W-:Y:S02]  /*c410*/  FMUL.FTZ R88, R88, R39.reuse ;  /* 0x0000002758587220 */ /* 0x080fe40000410000 */
[----:B------:R-:W-:Y:S01]  /*c420*/  FMUL.FTZ R89, R89, R39 ;  /* 0x0000002759597220 */ /* 0x000fe20000410000 */
[----:B-1----:R-:W-:Y:S01]  /*c430*/  FMNMX.FTZ R167, R167, R4, !PT ;  /* 0x00000004a7a77209 */ /* 0x002fe20007810000 */
[--C-:B------:R-:W-:Y:S01]  /*c440*/  FFMA.FTZ R42, R252, c[0x0][0x23c], -R41.reuse ;  /* 0x00008f00fc2a7a23 */ /* 0x100fe20000010829 */
[----:B------:R-:W1:Y:S01]  /*c450*/  LDSM.16.MT88.4 R4, [R213+0xb000] ;  /* 0x00b00000d504783b */ /* 0x000e620000004200 */
[----:B------:R-:W3:Y:S01]  /*c460*/  MUFU.EX2 R33, R33 ;  /* 0x0000002100217308 */ /* 0x000ee20000000800 */
[C---:B------:R-:W-:Y:S01]  /*c470*/  FSETP.NEU.FTZ.AND P1, PT, R167.reuse, -INF , PT ;  /* 0xff800000a700780b */ /* 0x040fe20003f3d000 */
[----:B------:R-:W-:Y:S01]  /*c480*/  FMUL.FTZ R45, R167, c[0x0][0x23c] ;  /* 0x00008f00a72d7a20 */ /* 0x000fe20000410000 */
[----:B--2---:R-:W-:Y:S01]  /*c490*/  F2FP.PACK_AB R30, R35, R38 ;  /* 0x00000026231e723e */ /* 0x004fe200000000ff */
[--C-:B------:R-:W-:Y:S01]  /*c4a0*/  FFMA.FTZ R43, R250, c[0x0][0x23c], -R41.reuse ;  /* 0x00008f00fa2b7a23 */ /* 0x100fe20000010829 */
[----:B------:R-:W-:Y:S01]  /*c4b0*/  FSEL R61, R167, RZ, P1 ;  /* 0x000000ffa73d7208 */ /* 0x000fe20000800000 */
[--C-:B------:R-:W-:Y:S01]  /*c4c0*/  FFMA.FTZ R44, R248, c[0x0][0x23c], -R41.reuse ;  /* 0x00008f00f82c7a23 */ /* 0x100fe20000010829 */
[----:B------:R-:W-:Y:S01]  /*c4d0*/  FSEL R45, R45, RZ, P1 ;  /* 0x000000ff2d2d7208 */ /* 0x000fe20000800000 */
[----:B------:R-:W-:Y:S01]  /*c4e0*/  MUFU.EX2 R3, R3 ;  /* 0x0000000300037308 */ /* 0x000fe20000000800 */
[----:B------:R-:W-:-:S02]  /*c4f0*/  FFMA.FTZ R47, R246, c[0x0][0x23c], -R41 ;  /* 0x00008f00f62f7a23 */ /* 0x000fc40000010829 */
[----:B------:R-:W-:Y:S02]  /*c500*/  FADD.FTZ R61, R236, -R61 ;  /* 0x8000003dec3d7221 */ /* 0x000fe40000010000 */
[--C-:B------:R-:W-:Y:S02]  /*c510*/  FFMA.FTZ R51, R59, c[0x0][0x23c], -R45.reuse ;  /* 0x00008f003b337a23 */ /* 0x100fe4000001082d */
[----:B------:R-:W-:Y:S01]  /*c520*/  FADD.FTZ R59, R237, -R50 ;  /* 0x80000032ed3b7221 */ /* 0x000fe20000010000 */
[----:B------:R-:W2:Y:S01]  /*c530*/  MUFU.EX2 R2, R2 ;  /* 0x0000000200027308 */ /* 0x000ea20000000800 */
[--C-:B------:R-:W-:Y:S01]  /*c540*/  FFMA.FTZ R46, R244, c[0x0][0x23c], -R45.reuse ;  /* 0x00008f00f42e7a23 */ /* 0x100fe2000001082d */
[----:B---3--:R-:W-:Y:S01]  /*c550*/  F2FP.PACK_AB R29, R33, R36 ;  /* 0x00000024211d723e */ /* 0x008fe200000000ff */
[----:B------:R-:W-:Y:S02]  /*c560*/  FFMA.FTZ R50, R242, c[0x0][0x23c], -R45 ;  /* 0x00008f00f2327a23 */ /* 0x000fe4000001082d */
[----:B------:R-:W-:-:S02]  /*c570*/  FMUL.FTZ R63, R61, c[0x0][0x23c] ;  /* 0x00008f003d3f7a20 */ /* 0x000fc40000410000 */
[----:B------:R-:W-:Y:S01]  /*c580*/  FFMA.FTZ R182, R182, c[0x0][0x23c], -R45 ;  /* 0x00008f00b6b67a23 */ /* 0x000fe2000001082d */
[----:B------:R-:W3:Y:S01]  /*c590*/  MUFU.EX2 R0, R0 ;  /* 0x0000000000007308 */ /* 0x000ee20000000800 */
[----:B------:R-:W-:Y:S02]  /*c5a0*/  FMUL.FTZ R183, R59, c[0x0][0x23c] ;  /* 0x00008f003bb77a20 */ /* 0x000fe40000410000 */
[-C--:B------:R-:W-:Y:S02]  /*c5b0*/  FMUL.FTZ R92, R92, R39.reuse ;  /* 0x000000275c5c7220 */ /* 0x080fe40000410000 */
[-C--:B------:R-:W-:Y:S02]  /*c5c0*/  FMUL.FTZ R93, R93, R39.reuse ;  /* 0x000000275d5d7220 */ /* 0x080fe40000410000 */
[----:B------:R-:W-:Y:S01]  /*c5d0*/  FMUL.FTZ R144, R144, R39 ;  /* 0x0000002790907220 */ /* 0x000fe20000410000 */
[----:B------:R-:W-:Y:S01]  /*c5e0*/  MUFU.EX2 R42, R42 ;  /* 0x0000002a002a7308 */ /* 0x000fe20000000800 */
[----:B--2---:R-:W-:Y:S01]  /*c5f0*/  F2FP.PACK_AB R31, R2, R3 ;  /* 0x00000003021f723e */ /* 0x004fe200000000ff */
[----:B------:R-:W-:-:S02]  /*c600*/  FMUL.FTZ R145, R145, R39 ;  /* 0x0000002791917220 */ /* 0x000fc40000410000 */
[-C--:B------:R-:W-:Y:S02]  /*c610*/  FMUL.FTZ R104, R104, R39.reuse ;  /* 0x0000002768687220 */ /* 0x080fe40000410000 */
[----:B------:R-:W-:Y:S02]  /*c620*/  FMUL.FTZ R105, R105, R39 ;  /* 0x0000002769697220 */ /* 0x000fe40000410000 */
[----:B------:R-:W-:Y:S01]  /*c630*/  MUFU.EX2 R43, R43 ;  /* 0x0000002b002b7308 */ /* 0x000fe20000000800 */
[-C--:B---3--:R-:W-:Y:S02]  /*c640*/  FMUL.FTZ R158, R158, R0.reuse ;  /* 0x000000009e9e7220 */ /* 0x088fe40000410000 */
        /* <DEDUP_REMOVED lines=33> */
[----:B------:R2:W-:Y:S01]  /*c860*/  MUFU.EX2 R59, R182 ;  /* 0x000000b6003b7308 */ /* 0x0005e20000000800 */
[-C--:B------:R-:W-:Y:S01]  /*c870*/  FMUL.FTZ R136, R136, R39.reuse ;  /* 0x0000002788887220 */ /* 0x080fe20000410000 */
[C---:B------:R-:W-:Y:S01]  /*c880*/  HMMA.16816.F32 R92, R28.reuse, R18, R92 ;  /* 0x000000121c5c723c */ /* 0x040fe2000000185c */
[-C--:B------:R-:W-:Y:S02]  /*c890*/  FMUL.FTZ R137, R137, R39.reuse ;  /* 0x0000002789897220 */ /* 0x080fe40000410000 */
[-C--:B------:R-:W-:Y:S02]  /*c8a0*/  FMUL.FTZ R138, R138, R0.reuse ;  /* 0x000000008a8a7220 */ /* 0x080fe40000410000 */
[----:B------:R-:W-:Y:S01]  /*c8b0*/  FMUL.FTZ R139, R139, R0 ;  /* 0x000000008b8b7220 */ /* 0x000fe20000410000 */
[----:B------:R-:W3:Y:S01]  /*c8c0*/  MUFU.EX2 R61, R183 ;  /* 0x000000b7003d7308 */ /* 0x000ee20000000800 */
[-C--:B------:R-:W-:Y:S01]  /*c8d0*/  FMUL.FTZ R128, R128, R39.reuse ;  /* 0x0000002780807220 */ /* 0x080fe20000410000 */
[----:B------:R-:W-:Y:S01]  /*c8e0*/  HMMA.16816.F32 R144, R28, R12, R144 ;  /* 0x0000000c1c90723c */ /* 0x000fe20000001890 */
[----:B------:R-:W-:-:S02]  /*c8f0*/  FMUL.FTZ R129, R129, R39 ;  /* 0x0000002781817220 */ /* 0x000fc40000410000 */
[-C--:B------:R-:W-:Y:S02]  /*c900*/  FMUL.FTZ R130, R130, R0.reuse ;  /* 0x0000000082827220 */ /* 0x080fe40000410000 */
[----:B------:R-:W-:Y:S01]  /*c910*/  FMUL.FTZ R131, R131, R0 ;  /* 0x0000000083837220 */ /* 0x000fe20000410000 */
[----:B------:R-:W4:Y:S01]  /*c920*/  MUFU.EX2 R63, R63 ;  /* 0x0000003f003f7308 */ /* 0x000f220000000800 */
[--C-:B--2---:R-:W-:Y:S01]  /*c930*/  FFMA.FTZ R182, R181, c[0x0][0x23c], -R170.reuse ;  /* 0x00008f00b5b67a23 */ /* 0x104fe200000108aa */
[C---:B------:R-:W-:Y:S01]  /*c940*/  HMMA.16816.F32 R104, R28.reuse, R14, R104 ;  /* 0x0000000e1c68723c */ /* 0x040fe20000001868 */
[--C-:B------:R-:W-:Y:S02]  /*c950*/  FFMA.FTZ R175, R175, c[0x0][0x23c], -R170.reuse ;  /* 0x00008f00afaf7a23 */ /* 0x100fe400000108aa */
[----:B------:R-:W-:Y:S02]  /*c960*/  FFMA.FTZ R177, R177, c[0x0][0x23c], -R170 ;  /* 0x00008f00b1b17a23 */ /* 0x000fe400000108aa */
[----:B------:R-:W-:Y:S01]  /*c970*/  FFMA.FTZ R186, R186, c[0x0][0x23c], -R57 ;  /* 0x00008f00baba7a23 */ /* 0x000fe20000010839 */
[----:B------:R-:W-:Y:S01]  /*c980*/  MUFU.EX2 R182, R182 ;  /* 0x000000b600b67308 */ /* 0x000fe20000000800 */
[-C--:B---3--:R-:W-:Y:S01]  /*c990*/  FMUL.FTZ R100, R100, R61.reuse ;  /* 0x0000003d64647220 */ /* 0x088fe20000410000 */
[----:B-1----:R-:W-:Y:S01]  /*c9a0*/  HMMA.16816.F32 R112, R28, R4, R112 ;  /* 0x000000041c70723c */ /* 0x002fe20000001870 */
[----:B------:R-:W-:-:S02]  /*c9b0*/  FMUL.FTZ R101, R101, R61 ;  /* 0x0000003d65657220 */ /* 0x000fc40000410000 */
[-C--:B------:R-:W-:Y:S02]  /*c9c0*/  FMUL.FTZ R160, R160, R61.reuse ;  /* 0x0000003da0a07220 */ /* 0x080fe40000410000 */
[----:B------:R-:W-:Y:S01]  /*c9d0*/  FMUL.FTZ R161, R161, R61 ;  /* 0x0000003da1a17220 */ /* 0x000fe20000410000 */
[----:B------:R-:W1:Y:S01]  /*c9e0*/  MUFU.EX2 R175, R175 ;  /* 0x000000af00af7308 */ /* 0x000e620000000800 */
[-C--:B----4-:R-:W-:Y:S01]  /*c9f0*/  FMUL.FTZ R102, R102, R63.reuse ;  /* 0x0000003f66667220 */ /* 0x090fe20000410000 */
        /* <DEDUP_REMOVED lines=85> */
[--C-:B------:R-:W-:Y:S02]  /*cf50*/  FFMA.FTZ R208, R195, c[0x0][0x23c], -R170.reuse ;  /* 0x00008f00c3d07a23 */ /* 0x100fe400000108aa */
        /* <DEDUP_REMOVED lines=51> */
[----:B------:R-:W-:Y:S01]  /*d290*/  FFMA.FTZ R164, R65, c[0x0][0x23c], -R170 ;  /* 0x00008f0041a47a23 */ /* 0x000fe200000108aa */
[C---:B-----5:R-:W-:Y:S01]  /*d2a0*/  HMMA.16816.F32 R144, R28.reuse, R12, R144 ;  /* 0x0000000c1c90723c */ /* 0x060fe20000001890 */
[--C-:B------:R-:W-:Y:S02]  /*d2b0*/  FFMA.FTZ R65, R58, c[0x0][0x23c], -R57.reuse ;  /* 0x00008f003a417a23 */ /* 0x100fe40000010839 */
[--C-:B------:R-:W-:Y:S02]  /*d2c0*/  FFMA.FTZ R62, R62, c[0x0][0x23c], -R57.reuse ;  /* 0x00008f003e3e7a23 */ /* 0x100fe40000010839 */
[----:B------:R-:W-:Y:S01]  /*d2d0*/  FFMA.FTZ R58, R60, c[0x0][0x23c], -R57 ;  /* 0x00008f003c3a7a23 */ /* 0x000fe20000010839 */
[----:B------:R-:W4:Y:S01]  /*d2e0*/  MUFU.EX2 R206, R206 ;  /* 0x000000ce00ce7308 */ /* 0x000f220000000800 */
[----:B------:R-:W-:Y:S01]  /*d2f0*/  FADD.FTZ R175, R175, R38 ;  /* 0x00000026afaf7221 */ /* 0x000fe20000010000 */
[----:B------:R-:W-:Y:S01]  /*d300*/  HMMA.16816.F32 R104, R28, R14, R104 ;  /* 0x0000000e1c68723c */ /* 0x000fe20000001868 */
[----:B------:R-:W-:-:S02]  /*d310*/  FADD.FTZ R179, R179, R2 ;  /* 0x00000002b3b37221 */ /* 0x000fc40000010000 */
[--C-:B------:R-:W-:Y:S02]  /*d320*/  FFMA.FTZ R64, R173, c[0x0][0x23c], -R170.reuse ;  /* 0x00008f00ad407a23 */ /* 0x100fe400000108aa */
[--C-:B------:R-:W-:Y:S01]  /*d330*/  FFMA.FTZ R169, R169, c[0x0][0x23c], -R170.reuse ;  /* 0x00008f00a9a97a23 */ /* 0x100fe200000108aa */
[----:B------:R-:W-:Y:S01]  /*d340*/  MUFU.EX2 R191, R191 ;  /* 0x000000bf00bf7308 */ /* 0x000fe20000000800 */
[----:B------:R-:W-:Y:S01]  /*d350*/  FFMA.FTZ R67, R67, c[0x0][0x23c], -R170 ;  /* 0x00008f0043437a23 */ /* 0x000fe200000108aa */
[C---:B------:R-:W-:Y:S01]  /*d360*/  HMMA.16816.F32 R112, R28.reuse, R8, R112 ;  /* 0x000000081c70723c */ /* 0x040fe20000001870 */
[----:B------:R-:W-:Y:S02]  /*d370*/  FFMA.FTZ R57, R56, c[0x0][0x23c], -R57 ;  /* 0x00008f0038397a23 */ /* 0x000fe40000010839 */
[----:B------:R-:W-:Y:S02]  /*d380*/  FADD.FTZ R182, R182, R175 ;  /* 0x000000afb6b67221 */ /* 0x000fe40000010000 */
[----:B------:R-:W-:Y:S01]  /*d390*/  FADD.FTZ R186, R186, R179 ;  /* 0x000000b3baba7221 */ /* 0x000fe20000010000 */
[----:B------:R-:W-:Y:S01]  /*d3a0*/  MUFU.EX2 R208, R208 ;  /* 0x000000d000d07308 */ /* 0x000fe20000000800 */
[--C-:B------:R-:W-:Y:S01]  /*d3b0*/  FFMA.FTZ R55, R55, c[0x0][0x23c], -R41.reuse ;  /* 0x00008f0037377a23 */ /* 0x100fe20000010829 */
        /* <DEDUP_REMOVED lines=8> */
[--C-:B------:R-:W-:Y:S02]  /*d440*/  FFMA.FTZ R34, R52, c[0x0][0x23c], -R45.reuse ;  /* 0x00008f0034227a23 */ /* 0x100fe4000001082d */
[--C-:B------:R-:W-:Y:S01]  /*d450*/  FFMA.FTZ R49, R49, c[0x0][0x23c], -R45.reuse ;  /* 0x00008f0031317a23 */ /* 0x100fe2000001082d */
        /* <DEDUP_REMOVED lines=63> */
[----:B------:R-:W-:Y:S02]  /*d850*/  FADD.FTZ R191, R208, R191 ;  /* 0x000000bfd0bf7221 */ /* 0x000fe40000010000 */
        /* <DEDUP_REMOVED lines=101> */
.L_x_120:
[----:B------:R-:W-:-:S12]  /*deb0*/  UIADD3 UR8, UR14, -0x1, URZ ;  /* 0xffffffff0e087890 */ /* 0x000fd8000fffe03f */
.L_x_127:
[----:B------:R-:W-:-:S13]  /*dec0*/  ISETP.LE.AND P0, PT, RZ, UR8, PT ;  /* 0x00000008ff007c0c */ /* 0x000fda000bf03270 */
        /* <DEDUP_REMOVED lines=10> */
.L_x_131:
        /* <DEDUP_REMOVED lines=60> */
.L_x_129:
        /* <DEDUP_REMOVED lines=55> */
[----:B------:R-:W2:Y:S06]  /*e6a0*/  LDSM.16.M88.4 R172, [R215+0x6000] ;  /* 0x00600000d7ac783b */ /* 0x000eac0000000200 */
[----:B------:R-:W3:Y:S06]  /*e6b0*/  LDSM.16.M88.4 R176, [R216+0x1000] ;  /* 0x00100000d8b0783b */ /* 0x000eec0000000200 */
[----:B------:R-:W4:Y:S06]  /*e6c0*/  LDSM.16.M88.4 R180, [R215+0x6400] ;  /* 0x00640000d7b4783b */ /* 0x000f2c0000000200 */
[----:B------:R-:W0:Y:S06]  /*e6d0*/  LDGDEPBAR ;  /* 0x00000000000079af */ /* 0x000e2c0000000000 */
[----:B------:R-:W5:Y:S06]  /*e6e0*/  LDSM.16.M88.4 R184, [R215+0x6800] ;  /* 0x00680000d7b8783b */ /* 0x000f6c0000000200 */
[----:B------:R-:W1:Y:S06]  /*e6f0*/  LDSM.16.M88.4 R188, [R215+0x6c00] ;  /* 0x006c0000d7bc783b */ /* 0x000e6c0000000200 */
[----:B------:R-:W-:Y:S01]  /*e700*/  LDSM.16.M88.4 R192, [R214] ;  /* 0x00000000d6c0783b */ /* 0x000fe20000000200 */
[-C--:B--2---:R-:W-:Y:S05]  /*e710*/  HMMA.16816.F32 R4, R164, R172.reuse, RZ ;  /* 0x000000aca404723c */ /* 0x084fea00000018ff */
[----:B------:R-:W2:Y:S03]  /*e720*/  LDSM.16.M88.4 R196, [R212+0x6000] ;  /* 0x00600000d4c4783b */ /* 0x000ea60000000200 */
        /* <DEDUP_REMOVED lines=22> */
[----:B------:R-:W1:Y:S06]  /*e890*/  LDSM.16.M88.4 R164, [R216+0x2000] ;  /* 0x00200000d8a4783b */ /* 0x000e6c0000000200 */
[----:B------:R-:W-:Y:S01]  /*e8a0*/  LDSM.16.M88.4 R188, [R215+0x7c00] ;  /* 0x007c0000d7bc783b */ /* 0x000fe20000000200 */
[-C--:B--2---:R-:W-:Y:S08]  /*e8b0*/  HMMA.16816.F32 R4, R192, R196.reuse, R4 ;  /* 0x000000c4c004723c */ /* 0x084ff00000001804 */
        /* <DEDUP_REMOVED lines=41> */
[----:B------:R-:W2:Y:S06]  /*eb50*/  LDSM.16.M88.4 R164, [R216+0x4000] ;  /* 0x00400000d8a4783b */ /* 0x000eac0000000200 */
[----:B------:R-:W-:Y:S01]  /*eb60*/  LDSM.16.M88.4 R188, [R215+0x8c00] ;  /* 0x008c0000d7bc783b */ /* 0x000fe20000000200 */
[-C--:B---3--:R-:W-:Y:S08]  /*eb70*/  HMMA.16816.F32 R4, R192, R196.reuse, R4 ;  /* 0x000000c4c004723c */ /* 0x088ff00000001804 */
        /* <DEDUP_REMOVED lines=21> */
[-C--:B--2---:R-:W-:Y:S08]  /*ecd0*/  HMMA.16816.F32 R4, R164, R172.reuse, R4 ;  /* 0x000000aca404723c */ /* 0x084ff00000001804 */
[C---:B------:R-:W-:Y:S08]  /*ece0*/  HMMA.16816.F32 R8, R180.reuse, R172, R8 ;  /* 0x000000acb408723c */ /* 0x040ff00000001808 */
[-C--:B------:R-:W-:Y:S08]  /*ecf0*/  HMMA.16816.F32 R12, R180, R174.reuse, R12 ;  /* 0x000000aeb40c723c */ /* 0x080ff0000000180c */
[C---:B------:R-:W-:Y:S01]  /*ed00*/  HMMA.16816.F32 R16, R164.reuse, R174, R16 ;  /* 0x000000aea410723c */ /* 0x040fe20000001810 */
[----:B------:R-:W2:Y:S01]  /*ed10*/  LDSM.16.M88.4 R172, [R212+0x8c00] ;  /* 0x008c0000d4ac783b */ /* 0x000ea20000000200 */
[----:B------:R-:W-:Y:S05]  /*ed20*/  DEPBAR.LE SB0, 0x0 ;  /* 0x000080000000791a */ /* 0x000fea0000000000 */
[----:B------:R-:W-:Y:S01]  /*ed30*/  BAR.SYNC.DEFER_BLOCKING 0x0 ;  /* 0x0000000000007b1d */ /* 0x000fe20000010000 */
[-C--:B-1----:R-:W-:Y:S08]  /*ed40*/  HMMA.16816.F32 R20, R164, R176.reuse, R20 ;  /* 0x000000b0a414723c */ /* 0x082ff00000001814 */
        /* <DEDUP_REMOVED lines=28> */
.L_x_130:
[----:B-1----:R-:W-:Y:S01]  /*ef10*/  MOV R166, UR8 ;  /* 0x0000000800a67c02 */ /* 0x002fe20008000f00 */
[----:B------:R-:W-:Y:S03]  /*ef20*/  UIADD3 UR8, UR8, -0x1, URZ ;  /* 0xffffffff08087890 */ /* 0x000fe6000fffe03f */
[----:B------:R-:W-:Y:S04]  /*ef30*/  LEA R164, R166, R219, 0x6 ;  /* 0x000000dba6a47211 */ /* 0x000fe800078e30ff */
[----:B------:R-:W-:Y:S01]  /*ef40*/  I2F R179, R164 ;  /* 0x000000a400b37306 */ /* 0x000fe20000201400 */
[C---:B------:R-:W-:Y:S02]  /*ef50*/  IADD3 R176, R164.reuse, 0x1, RZ ;  /* 0x00000001a4b07810 */ /* 0x040fe40007ffe0ff */
[C---:B------:R-:W-:Y:S02]  /*ef60*/  IADD3 R167, R164.reuse, 0x8, RZ ;  /* 0x00000008a4a77810 */ /* 0x040fe40007ffe0ff */
[C---:B------:R-:W-:Y:S02]  /*ef70*/  IADD3 R166, R164.reuse, 0x29, RZ ;  /* 0x00000029a4a67810 */ /* 0x040fe40007ffe0ff */
[C---:B------:R-:W-:Y:S02]  /*ef80*/  IADD3 R170, R164.reuse, 0x21, RZ ;  /* 0x00000021a4aa7810 */ /* 0x040fe40007ffe0ff */
[C---:B------:R-:W-:Y:S01]  /*ef90*/  IADD3 R165, R164.reuse, 0x28, RZ ;  /* 0x00000028a4a57810 */ /* 0x040fe20007ffe0ff */
[----:B------:R-:W-:Y:S01]  /*efa0*/  I2F R176, R176 ;  /* 0x000000b000b07306 */ /* 0x000fe20000201400 */
[C---:B------:R-:W-:Y:S02]  /*efb0*/  IADD3 R175, R164.reuse, 0x20, RZ ;  /* 0x00000020a4af7810 */ /* 0x040fe40007ffe0ff */
[C---:B------:R-:W-:Y:S02]  /*efc0*/  IADD3 R174, R164.reuse, 0x11, RZ ;  /* 0x00000011a4ae7810 */ /* 0x040fe40007ffe0ff */
[C---:B------:R-:W-:Y:S02]  /*efd0*/  IADD3 R173, R164.reuse, 0x18, RZ ;  /* 0x00000018a4ad7810 */ /* 0x040fe40007ffe0ff */
[C---:B------:R-:W-:Y:S02]  /*efe0*/  IADD3 R168, R164.reuse, 0x9, RZ ;  /* 0x00000009a4a87810 */ /* 0x040fe40007ffe0ff */
[C---:B------:R-:W-:Y:S01]  /*eff0*/  IADD3 R177, R164.reuse, 0x10, RZ ;  /* 0x00000010a4b17810 */ /* 0x040fe20007ffe0ff */
[----:B------:R-:W-:Y:S01]  /*f000*/  I2F R167, R167 ;  /* 0x000000a700a77306 */ /* 0x000fe20000201400 */
[----:B------:R-:W-:Y:S09]  /*f010*/  IADD3 R172, R164, 0x19, RZ ;  /* 0x00000019a4ac7810 */ /* 0x000ff20007ffe0ff */
[----:B------:R-:W-:Y:S10]  /*f020*/  I2F R174, R174 ;  /* 0x000000ae00ae7306 */ /* 0x000ff40000201400 */
[----:B------:R-:W-:Y:S10]  /*f030*/  I2F R173, R173 ;  /* 0x000000ad00ad7306 */ /* 0x000ff40000201400 */
[----:B------:R-:W-:Y:S10]  /*f040*/  I2F R166, R166 ;  /* 0x000000a600a67306 */ /* 0x000ff40000201400 */
[----:B------:R-:W-:Y:S10]  /*f050*/  I2F R170, R170 ;  /* 0x000000aa00aa7306 */ /* 0x000ff40000201400 */
[----:B------:R-:W-:Y:S10]  /*f060*/  I2F R165, R165 ;  /* 0x000000a500a57306 */ /* 0x000ff40000201400 */
[----:B------:R-:W-:Y:S10]  /*f070*/  I2F R168, R168 ;  /* 0x000000a800a87306 */ /* 0x000ff40000201400 */
[----:B------:R-:W-:Y:S10]  /*f080*/  I2F R177, R177 ;  /* 0x000000b100b17306 */ /* 0x000ff40000201400 */
[----:B------:R-:W-:Y:S10]  /*f090*/  I2F R172, R172 ;  /* 0x000000ac00ac7306 */ /* 0x000ff40000201400 */
[----:B------:R-:W1:Y:S02]  /*f0a0*/  I2F R175, R175 ;  /* 0x000000af00af7306 */ /* 0x000e640000201400 */
[----:B-1----:R-:W-:Y:S02]  /*f0b0*/  FFMA.FTZ R36, R175, UR4, R36 ;  /* 0x00000004af247c23 */ /* 0x002fe40008010024 */
[C---:B------:R-:W-:Y:S02]  /*f0c0*/  FFMA.FTZ R5, R176.reuse, UR4, R5 ;  /* 0x00000004b0057c23 */ /* 0x040fe40008010005 */
[C---:B------:R-:W-:Y:S02]  /*f0d0*/  FFMA.FTZ R7, R176.reuse, UR4, R7 ;  /* 0x00000004b0077c23 */ /* 0x040fe40008010007 */
[C---:B------:R-:W-:Y:S02]  /*f0e0*/  FFMA.FTZ R11, R176.reuse, UR4, R11 ;  /* 0x00000004b00b7c23 */ /* 0x040fe4000801000b */
[----:B------:R-:W-:Y:S01]  /*f0f0*/  FFMA.FTZ R9, R176, UR4, R9 ;  /* 0x00000004b0097c23 */ /* 0x000fe20008010009 */
[----:B------:R-:W-:Y:S01]  /*f100*/  IADD3 R176, R164, 0x30, RZ ;  /* 0x00000030a4b07810 */ /* 0x000fe20007ffe0ff */
[C---:B------:R-:W-:Y:S02]  /*f110*/  FFMA.FTZ R16, R167.reuse, UR4, R16 ;  /* 0x00000004a7107c23 */ /* 0x040fe40008010010 */
[C---:B------:R-:W-:Y:S02]  /*f120*/  FFMA.FTZ R18, R167.reuse, UR4, R18 ;  /* 0x00000004a7127c23 */ /* 0x040fe40008010012 */
[C---:B------:R-:W-:Y:S02]  /*f130*/  FFMA.FTZ R14, R167.reuse, UR4, R14 ;  /* 0x00000004a70e7c23 */ /* 0x040fe4000801000e */
[----:B------:R-:W-:Y:S02]  /*f140*/  FFMA.FTZ R12, R167, UR4, R12 ;  /* 0x00000004a70c7c23 */ /* 0x000fe4000801000c */
[----:B------:R-:W1:Y:S01]  /*f150*/  I2F R167, R176 ;  /* 0x000000b000a77306 */ /* 0x000e620000201400 */
        /* <DEDUP_REMOVED lines=9> */
[----:B------:R2:W3:Y:S01]  /*f1f0*/  I2F R173, R174 ;  /* 0x000000ae00ad7306 */ /* 0x0004e20000201400 */
[C---:B------:R-:W-:Y:S02]  /*f200*/  FFMA.FTZ R4, R179.reuse, UR4, R4 ;  /* 0x00000004b3047c23 */ /* 0x040fe40008010004 */
[----:B------:R-:W-:Y:S02]  /*f210*/  FFMA.FTZ R6, R179, UR4, R6 ;  /* 0x00000004b3067c23 */ /* 0x000fe40008010006 */
[C---:B------:R-:W-:Y:S02]  /*f220*/  FFMA.FTZ R49, R166.reuse, UR4, R49 ;  /* 0x00000004a6317c23 */ /* 0x040fe40008010031 */
[C---:B------:R-:W-:Y:S02]  /*f230*/  FFMA.FTZ R51, R166.reuse, UR4, R51 ;  /* 0x00000004a6337c23 */ /* 0x040fe40008010033 */
[C---:B------:R-:W-:Y:S02]  /*f240*/  FFMA.FTZ R47, R166.reuse, UR4, R47 ;  /* 0x00000004a62f7c23 */ /* 0x040fe4000801002f */
[----:B------:R-:W-:Y:S01]  /*f250*/  FFMA.FTZ R45, R166, UR4, R45 ;  /* 0x00000004a62d7c23 */ /* 0x000fe2000801002d */
[----:B------:R-:W-:Y:S01]  /*f260*/  FMNMX.FTZ R166, R4, R3, !PT ;  /* 0x0000000304a67209 */ /* 0x000fe20007810000 */
        /* <DEDUP_REMOVED lines=10> */
[----:B------:R-:W-:Y:S02]  /*f310*/  FFMA.FTZ R10, R179, UR4, R10 ;  /* 0x00000004b30a7c23 */ /* 0x000fe4000801000a */
[----:B------:R-:W-:Y:S01]  /*f320*/  FFMA.FTZ R17, R168, UR4, R17 ;  /* 0x00000004a8117c23 */ /* 0x000fe20008010011 */
[----:B------:R-:W-:Y:S01]  /*f330*/  FMNMX.FTZ R166, R16, R165, !PT ;  /* 0x000000a510a67209 */ /* 0x000fe20007810000 */
[C---:B-1----:R-:W-:Y:S02]  /*f340*/  FFMA.FTZ R52, R167.reuse, UR4, R52 ;  /* 0x00000004a7347c23 */ /* 0x042fe40008010034 */
[----:B------:R-:W-:Y:S01]  /*f350*/  FFMA.FTZ R54, R167, UR4, R54 ;  /* 0x00000004a7367c23 */ /* 0x000fe20008010036 */
[----:B------:R-:W-:Y:S01]  /*f360*/  FMNMX.FTZ R165, R17, R166, !PT ;  /* 0x000000a611a57209 */ /* 0x000fe20007810000 */
[C---:B------:R-:W-:Y:S02]  /*f370*/  FFMA.FTZ R58, R167.reuse, UR4, R58 ;  /* 0x00000004a73a7c23 */ /* 0x040fe4000801003a */
[----:B------:R-:W-:Y:S01]  /*f380*/  FFMA.FTZ R56, R167, UR4, R56 ;  /* 0x00000004a7387c23 */ /* 0x000fe20008010038 */
[----:B------:R-:W-:Y:S01]  /*f390*/  FMNMX.FTZ R167, R7, R170, !PT ;  /* 0x000000aa07a77209 */ /* 0x000fe20007810000 */
[----:B------:R-:W-:Y:S02]  /*f3a0*/  FFMA.FTZ R8, R179, UR4, R8 ;  /* 0x00000004b3087c23 */ /* 0x000fe40008010008 */
[----:B------:R-:W-:Y:S01]  /*f3b0*/  FFMA.FTZ R19, R168, UR4, R19 ;  /* 0x00000004a8137c23 */ /* 0x000fe20008010013 */
[----:B------:R-:W-:Y:S01]  /*f3c0*/  FMNMX.FTZ R170, R18, R167, !PT ;  /* 0x000000a712aa7209 */ /* 0x000fe20007810000 */
[----:B------:R-:W-:Y:S01]  /*f3d0*/  FFMA.FTZ R20, R177, UR4, R20 ;  /* 0x00000004b1147c23 */ /* 0x000fe20008010014 */
[----:B--2---:R-:W-:Y:S01]  /*f3e0*/  FMNMX.FTZ R174, R8, R169, !PT ;  /* 0x000000a908ae7209 */ /* 0x004fe20007810000 */
[C---:B------:R-:W-:Y:S01]  /*f3f0*/  FFMA.FTZ R33, R172.reuse, UR4, R33 ;  /* 0x00000004ac217c23 */ /* 0x040fe20008010021 */
[----:B------:R-:W-:Y:S01]  /*f400*/  FMNMX.FTZ R167, R19, R170, !PT ;  /* 0x000000aa13a77209 */ /* 0x000fe20007810000 */
[----:B------:R-:W-:Y:S01]  /*f410*/  FFMA.FTZ R35, R172, UR4, R35 ;  /* 0x00000004ac237c23 */ /* 0x000fe20008010023 */
[----:B------:R-:W-:Y:S01]  /*f420*/  FMNMX.FTZ R166, R20, R165, !PT ;  /* 0x000000a514a67209 */ /* 0x000fe20007810000 */
[C---:B------:R-:W-:Y:S02]  /*f430*/  FFMA.FTZ R31, R172.reuse, UR4, R31 ;  /* 0x00000004ac1f7c23 */ /* 0x040fe4000801001f */
[----:B------:R-:W-:Y:S01]  /*f440*/  FFMA.FTZ R29, R172, UR4, R29 ;  /* 0x00000004ac1d7c23 */ /* 0x000fe2000801001d */
[----:B------:R-:W-:Y:S01]  /*f450*/  FMNMX.FTZ R172, R10, R0, !PT ;  /* 0x000000000aac7209 */ /* 0x000fe20007810000 */
[----:B------:R-:W-:Y:S01]  /*f460*/  FFMA.FTZ R22, R177, UR4, R22 ;  /* 0x00000004b1167c23 */ /* 0x000fe20008010016 */
[----:B------:R-:W-:Y:S01]  /*f470*/  FMNMX.FTZ R165, R21, R166, !PT ;  /* 0x000000a615a57209 */ /* 0x000fe20007810000 */
[C---:B------:R-:W-:Y:S02]  /*f480*/  FFMA.FTZ R38, R175.reuse, UR4, R38 ;  /* 0x00000004af267c23 */ /* 0x040fe40008010026 */
[C---:B------:R-:W-:Y:S01]  /*f490*/  FFMA.FTZ R42, R175.reuse, UR4, R42 ;  /* 0x00000004af2a7c23 */ /* 0x040fe2000801002a */
[----:B------:R-:W-:Y:S01]  /*f4a0*/  FMNMX.FTZ R170, R22, R167, !PT ;  /* 0x000000a716aa7209 */ /* 0x000fe20007810000 */
[----:B------:R-:W-:Y:S01]  /*f4b0*/  FFMA.FTZ R40, R175, UR4, R40 ;  /* 0x00000004af287c23 */ /* 0x000fe20008010028 */
[----:B------:R-:W-:Y:S01]  /*f4c0*/  FMNMX.FTZ R175, R11, R172, !PT ;  /* 0x000000ac0baf7209 */ /* 0x000fe20007810000 */
[----:B------:R-:W-:Y:S01]  /*f4d0*/  FFMA.FTZ R15, R168, UR4, R15 ;  /* 0x00000004a80f7c23 */ /* 0x000fe2000801000f */
[----:B------:R-:W-:Y:S01]  /*f4e0*/  FMNMX.FTZ R166, R32, R165, !PT ;  /* 0x000000a520a67209 */ /* 0x000fe20007810000 */
[----:B------:R-:W-:Y:S01]  /*f4f0*/  FFMA.FTZ R13, R168, UR4, R13 ;  /* 0x00000004a80d7c23 */ /* 0x000fe2000801000d */
[----:B------:R-:W-:Y:S01]  /*f500*/  IADD3 R168, R164, 0x31, RZ ;  /* 0x00000031a4a87810 */ /* 0x000fe20007ffe0ff */
[C---:B------:R-:W-:Y:S01]  /*f510*/  FFMA.FTZ R26, R177.reuse, UR4, R26 ;  /* 0x00000004b11a7c23 */ /* 0x040fe2000801001a */
[----:B------:R-:W-:Y:S01]  /*f520*/  FMNMX.FTZ R172, R14, R175, !PT ;  /* 0x000000af0eac7209 */ /* 0x000fe20007810000 */
[----:B------:R-:W-:Y:S01]  /*f530*/  FFMA.FTZ R24, R177, UR4, R24 ;  /* 0x00000004b1187c23 */ /* 0x000fe20008010018 */
[----:B------:R-:W-:Y:S01]  /*f540*/  FMNMX.FTZ R177, R9, R174, !PT ;  /* 0x000000ae09b17209 */ /* 0x000fe20007810000 */
[----:B---3--:R-:W-:Y:S01]  /*f550*/  FFMA.FTZ R64, R173, UR4, R64 ;  /* 0x00000004ad407c23 */ /* 0x008fe20008010040 */
[----:B------:R-:W1:Y:S01]  /*f560*/  I2F R168, R168 ;  /* 0x000000a800a87306 */ /* 0x000e620000201400 */
[----:B------:R-:W-:Y:S01]  /*f570*/  FMNMX.FTZ R175, R15, R172, !PT ;  /* 0x000000ac0faf7209 */ /* 0x000fe20007810000 */
[----:B------:R-:W-:Y:S01]  /*f580*/  FFMA.FTZ R66, R173, UR4, R66 ;  /* 0x00000004ad427c23 */ /* 0x000fe20008010042 */
[----:B------:R-:W-:Y:S01]  /*f590*/  FMNMX.FTZ R167, R23, R170, !PT ;  /* 0x000000aa17a77209 */ /* 0x000fe20007810000 */
[C---:B------:R-:W-:Y:S01]  /*f5a0*/  FFMA.FTZ R62, R173.reuse, UR4, R62 ;  /* 0x00000004ad3e7c23 */ /* 0x040fe2000801003e */
[----:B------:R-:W-:Y:S01]  /*f5b0*/  FMNMX.FTZ R174, R12, R177, !PT ;  /* 0x000000b10cae7209 */ /* 0x000fe20007810000 */
[----:B------:R-:W-:Y:S01]  /*f5c0*/  FFMA.FTZ R60, R173, UR4, R60 ;  /* 0x00000004ad3c7c23 */ /* 0x000fe2000801003c */
[----:B------:R-:W-:Y:S02]  /*f5d0*/  FMNMX.FTZ R165, R33, R166, !PT ;  /* 0x000000a621a57209 */ /* 0x000fe40007810000 */
[----:B------:R-:W-:Y:S02]  /*f5e0*/  FMNMX.FTZ R172, R26, R175, !PT ;  /* 0x000000af1aac7209 */ /* 0x000fe40007810000 */
[----:B------:R-:W-:Y:S02]  /*f5f0*/  FMNMX.FTZ R170, R34, R167, !PT ;  /* 0x000000a722aa7209 */ /* 0x000fe40007810000 */
[----:B------:R-:W-:Y:S02]  /*f600*/  FMNMX.FTZ R177, R13, R174, !PT ;  /* 0x000000ae0db17209 */ /* 0x000fe40007810000 */
[----:B------:R-:W-:Y:S02]  /*f610*/  IADD3 R164, R164, 0x39, RZ ;  /* 0x00000039a4a47810 */ /* 0x000fe40007ffe0ff */
[----:B------:R-:W-:Y:S02]  /*f620*/  FMNMX.FTZ R166, R36, R165, !PT ;  /* 0x000000a524a67209 */ /* 0x000fe40007810000 */
[----:B------:R-:W-:Y:S02]  /*f630*/  FMNMX.FTZ R175, R27, R172, !PT ;  /* 0x000000ac1baf7209 */ /* 0x000fe40007810000 */
[----:B------:R-:W-:Y:S01]  /*f640*/  FMNMX.FTZ R167, R35, R170, !PT ;  /* 0x000000aa23a77209 */ /* 0x000fe20007810000 */
[----:B------:R-:W2:Y:S01]  /*f650*/  I2F R164, R164 ;  /* 0x000000a400a47306 */ /* 0x000ea20000201400 */
[----:B------:R-:W-:Y:S01]  /*f660*/  FMNMX.FTZ R174, R24, R177, !PT ;  /* 0x000000b118ae7209 */ /* 0x000fe20007810000 */
[C---:B-1----:R-:W-:Y:S01]  /*f670*/  FFMA.FTZ R53, R168.reuse, UR4, R53 ;  /* 0x00000004a8357c23 */ /* 0x042fe20008010035 */
[----:B------:R-:W-:Y:S01]  /*f680*/  FMNMX.FTZ R165, R37, R166, !PT ;  /* 0x000000a625a57209 */ /* 0x000fe20007810000 */
[----:B------:R-:W-:Y:S01]  /*f690*/  FFMA.FTZ R55, R168, UR4, R55 ;  /* 0x00000004a8377c23 */ /* 0x000fe20008010037 */
[----:B------:R-:W-:Y:S01]  /*f6a0*/  FMNMX.FTZ R170, R38, R167, !PT ;  /* 0x000000a726aa7209 */ /* 0x000fe20007810000 */
[----:B------:R-:W-:Y:S01]  /*f6b0*/  FFMA.FTZ R59, R168, UR4, R59 ;  /* 0x00000004a83b7c23 */ /* 0x000fe2000801003b */
[----:B------:R-:W-:Y:S01]  /*f6c0*/  FMNMX.FTZ R172, R30, R175, !PT ;  /* 0x000000af1eac7209 */ /* 0x000fe20007810000 */
[----:B------:R-:W-:Y:S01]  /*f6d0*/  FFMA.FTZ R57, R168, UR4, R57 ;  /* 0x00000004a8397c23 */ /* 0x000fe20008010039 */
        /* <DEDUP_REMOVED lines=8> */
[C---:B--2---:R-:W-:Y:S01]  /*f760*/  FFMA.FTZ R65, R164.reuse, UR4, R65 ;  /* 0x00000004a4417c23 */ /* 0x044fe20008010041 */
        /* <DEDUP_REMOVED lines=29> */
[----:B------:R-:W-:Y:S05]  /*f940*/  FMNMX.FTZ R174, R61, R168, !PT ;  /* 0x000000a83dae7209 */ /* 0x000fea0007810000 */
[----:B------:R-:W3:Y:S01]  /*f950*/  SHFL.BFLY PT, R164, R167, 0x2, 0x1f ;  /* 0x0c401f00a7a47f89 */ /* 0x000ee200000e0000 */
[----:B-1----:R-:W-:Y:S07]  /*f960*/  FMNMX.FTZ R177, R170, R175, !PT ;  /* 0x000000afaab17209 */ /* 0x002fee0007810000 */
[----:B------:R-:W1:Y:S01]  /*f970*/  SHFL.BFLY PT, R179, R174, 0x2, 0x1f ;  /* 0x0c401f00aeb37f89 */ /* 0x000e6200000e0000 */
[----:B--2---:R-:W-:Y:S07]  /*f980*/  FMNMX.FTZ R175, R172, R165, !PT ;  /* 0x000000a5acaf7209 */ /* 0x004fee0007810000 */
[----:B------:R-:W2:Y:S01]  /*f990*/  SHFL.BFLY PT, R168, R177, 0x1, 0x1f ;  /* 0x0c201f00b1a87f89 */ /* 0x000ea200000e0000 */
[----:B---3--:R-:W-:Y:S07]  /*f9a0*/  FMNMX.FTZ R166, R167, R164, !PT ;  /* 0x000000a4a7a67209 */ /* 0x008fee0007810000 */
[----:B------:R-:W3:Y:S01]  /*f9b0*/  SHFL.BFLY PT, R170, R175, 0x1, 0x1f ;  /* 0x0c201f00afaa7f89 */ /* 0x000ee200000e0000 */
[----:B-1----:R-:W-:Y:S07]  /*f9c0*/  FMNMX.FTZ R173, R174, R179, !PT ;  /* 0x000000b3aead7209 */ /* 0x002fee0007810000 */
[----:B------:R-:W1:Y:S08]  /*f9d0*/  SHFL.BFLY PT, R165, R166, 0x1, 0x1f ;  /* 0x0c201f00a6a57f89 */ /* 0x000e7000000e0000 */
[----:B------:R-:W4:Y:S01]  /*f9e0*/  SHFL.BFLY PT, R172, R173, 0x1, 0x1f ;  /* 0x0c201f00adac7f89 */ /* 0x000f2200000e0000 */
[----:B--2---:R-:W-:Y:S04]  /*f9f0*/  FMNMX.FTZ R168, R177, R168, !PT ;  /* 0x000000a8b1a87209 */ /* 0x004fe80007810000 */
[C---:B------:R-:W-:Y:S01]  /*fa00*/  FSETP.NEU.FTZ.AND P0, PT, R168.reuse, -INF , PT ;  /* 0xff800000a800780b */ /* 0x040fe20003f1d000 */
[C---:B------:R-:W-:Y:S01]  /*fa10*/  FADD.FTZ R3, -R168.reuse, R3 ;  /* 0x00000003a8037221 */ /* 0x040fe20000010100 */
[----:B---3--:R-:W-:Y:S01]  /*fa20*/  FMNMX.FTZ R167, R175, R170, !PT ;  /* 0x000000aaafa77209 */ /* 0x008fe20007810000 */
[----:B------:R-:W-:Y:S01]  /*fa30*/  FMUL.FTZ R202, R168, c[0x0][0x23c] ;  /* 0x00008f00a8ca7a20 */ /* 0x000fe20000410000 */
[----:B------:R-:W-:Y:S01]  /*fa40*/  LDSM.16.MT88.4 R176, [R171+0x9000] ;  /* 0x00900000abb0783b */ /* 0x000fe20000004200 */
[----:B------:R-:W-:Y:S02]  /*fa50*/  FMUL.FTZ R164, R3, c[0x0][0x23c] ;  /* 0x00008f0003a47a20 */ /* 0x000fe40000410000 */
[C---:B------:R-:W-:Y:S01]  /*fa60*/  FADD.FTZ R2, -R167.reuse, R2 ;  /* 0x00000002a7027221 */ /* 0x040fe20000010100 */
[----:B------:R-:W-:Y:S01]  /*fa70*/  FSEL R202, R202, RZ, P0 ;  /* 0x000000ffcaca7208 */ /* 0x000fe20000000000 */
[C---:B------:R-:W-:Y:S01]  /*fa80*/  FMUL.FTZ R198, R167.reuse, c[0x0][0x23c] ;  /* 0x00008f00a7c67a20 */ /* 0x040fe20000410000 */
[----:B-1----:R-:W-:Y:S01]  /*fa90*/  FMNMX.FTZ R165, R166, R165, !PT ;  /* 0x000000a5a6a57209 */ /* 0x002fe20007810000 */
[----:B------:R-:W-:Y:S01]  /*faa0*/  FMUL.FTZ R170, R2, c[0x0][0x23c] ;  /* 0x00008f0002aa7a20 */ /* 0x000fe20000410000 */
[----:B------:R-:W-:Y:S01]  /*fab0*/  FSETP.NEU.FTZ.AND P0, PT, R167, -INF , PT ;  /* 0xff800000a700780b */ /* 0x000fe20003f1d000 */
[----:B------:R-:W-:Y:S01]  /*fac0*/  FFMA.FTZ R191, R16, c[0x0][0x23c], -R202 ;  /* 0x00008f0010bf7a23 */ /* 0x000fe200000108ca */
[----:B------:R-:W1:Y:S01]  /*fad0*/  MUFU.EX2 R164, R164 ;  /* 0x000000a400a47308 */ /* 0x000e620000000800 */
[C---:B------:R-:W-:Y:S01]  /*fae0*/  FADD.FTZ R2, -R165.reuse, R0 ;  /* 0x00000000a5027221 */ /* 0x040fe20000010100 */
[----:B------:R-:W-:Y:S01]  /*faf0*/  FSEL R198, R198, RZ, P0 ;  /* 0x000000ffc6c67208 */ /* 0x000fe20000000000 */
[----:B------:R-:W-:Y:S01]  /*fb00*/  FMUL.FTZ R195, R165, c[0x0][0x23c] ;  /* 0x00008f00a5c37a20 */ /* 0x000fe20000410000 */
[----:B----4-:R-:W-:Y:S01]  /*fb10*/  FMNMX.FTZ R166, R173, R172, !PT ;  /* 0x000000acada67209 */ /* 0x010fe20007810000 */
[----:B------:R-:W-:Y:S01]  /*fb20*/  FMUL.FTZ R0, R2, c[0x0][0x23c] ;  /* 0x00008f0002007a20 */ /* 0x000fe20000410000 */
[----:B------:R-:W-:Y:S01]  /*fb30*/  FSETP.NEU.FTZ.AND P0, PT, R165, -INF , PT ;  /* 0xff800000a500780b */ /* 0x000fe20003f1d000 */
[----:B------:R-:W2:Y:S01]  /*fb40*/  LDSM.16.MT88.4 R172, [R213+0x9000] ;  /* 0x00900000d5ac783b */ /* 0x000ea20000004200 */
[----:B------:R-:W-:Y:S02]  /*fb50*/  FFMA.FTZ R190, R17, c[0x0][0x23c], -R202 ;  /* 0x00008f0011be7a23 */ /* 0x000fe400000108ca */
[C---:B------:R-:W-:Y:S01]  /*fb60*/  FADD.FTZ R2, -R166.reuse, R169 ;  /* 0x000000a9a6027221 */ /* 0x040fe20000010100 */
[----:B------:R3:W4:Y:S01]  /*fb70*/  MUFU.EX2 R3, R170 ;  /* 0x000000aa00037308 */ /* 0x0007220000000800 */
[----:B------:R-:W-:Y:S01]  /*fb80*/  FMUL.FTZ R194, R166, c[0x0][0x23c] ;  /* 0x00008f00a6c27a20 */ /* 0x000fe20000410000 */
[----:B------:R-:W-:Y:S01]  /*fb90*/  FSEL R195, R195, RZ, P0 ;  /* 0x000000ffc3c37208 */ /* 0x000fe20000000000 */
[----:B------:R-:W-:Y:S01]  /*fba0*/  FMUL.FTZ R169, R2, c[0x0][0x23c] ;  /* 0x00008f0002a97a20 */ /* 0x000fe20000410000 */
[----:B------:R-:W-:Y:S01]  /*fbb0*/  FSETP.NEU.FTZ.AND P0, PT, R166, -INF , PT ;  /* 0xff800000a600780b */ /* 0x000fe20003f1d000 */
[--C-:B------:R-:W-:Y:S02]  /*fbc0*/  FFMA.FTZ R187, R18, c[0x0][0x23c], -R198.reuse ;  /* 0x00008f0012bb7a23 */ /* 0x100fe400000108c6 */
[----:B------:R-:W-:Y:S01]  /*fbd0*/  FFMA.FTZ R186, R19, c[0x0][0x23c], -R198 ;  /* 0x00008f0013ba7a23 */ /* 0x000fe200000108c6 */
[----:B------:R-:W-:Y:S01]  /*fbe0*/  FSEL R194, R194, RZ, P0 ;  /* 0x000000ffc2c27208 */ /* 0x000fe20000000000 */
[--C-:B------:R-:W-:Y:S01]  /*fbf0*/  FFMA.FTZ R193, R4, c[0x0][0x23c], -R202.reuse ;  /* 0x00008f0004c17a23 */ /* 0x100fe200000108ca */
[----:B------:R5:W2:Y:S01]  /*fc00*/  MUFU.EX2 R2, R169 ;  /* 0x000000a900027308 */ /* 0x000aa20000000800 */
[----:B------:R-:W-:Y:S02]  /*fc10*/  FFMA.FTZ R192, R5, c[0x0][0x23c], -R202 ;  /* 0x00008f0005c07a23 */ /* 0x000fe400000108ca */
[--C-:B------:R-:W-:Y:S02]  /*fc20*/  FFMA.FTZ R189, R6, c[0x0][0x23c], -R198.reuse ;  /* 0x00008f0006bd7a23 */ /* 0x100fe400000108c6 */
[----:B------:R-:W-:Y:S02]  /*fc30*/  FFMA.FTZ R188, R7, c[0x0][0x23c], -R198 ;  /* 0x00008f0007bc7a23 */ /* 0x000fe400000108c6 */
[--C-:B------:R-:W-:Y:S02]  /*fc40*/  FFMA.FTZ R183, R12, c[0x0][0x23c], -R194.reuse ;  /* 0x00008f000cb77a23 */ /* 0x100fe400000108c2 */
[--C-:B------:R-:W-:Y:S01]  /*fc50*/  FFMA.FTZ R182, R13, c[0x0][0x23c], -R194.reuse ;  /* 0x00008f000db67a23 */ /* 0x100fe200000108c2 */
[----:B------:R-:W-:Y:S01]  /*fc60*/  MUFU.EX2 R193, R193 ;  /* 0x000000c100c17308 */ /* 0x000fe20000000800 */
[--C-:B------:R-:W-:Y:S02]  /*fc70*/  FFMA.FTZ R181, R10, c[0x0][0x23c], -R195.reuse ;  /* 0x00008f000ab57a23 */ /* 0x100fe400000108c3 */
[--C-:B------:R-:W-:Y:S02]  /*fc80*/  FFMA.FTZ R180, R11, c[0x0][0x23c], -R195.reuse ;  /* 0x00008f000bb47a23 */ /* 0x100fe400000108c3 */
[--C-:B---3--:R-:W-:Y:S02]  /*fc90*/  FFMA.FTZ R170, R14, c[0x0][0x23c], -R195.reuse ;  /* 0x00008f000eaa7a23 */ /* 0x108fe400000108c3 */
[--C-:B------:R-:W-:Y:S02]  /*fca0*/  FFMA.FTZ R185, R8, c[0x0][0x23c], -R194.reuse ;  /* 0x00008f0008b97a23 */ /* 0x100fe400000108c2 */
[----:B------:R-:W-:Y:S01]  /*fcb0*/  FFMA.FTZ R184, R9, c[0x0][0x23c], -R194 ;  /* 0x00008f0009b87a23 */ /* 0x000fe200000108c2 */
[----:B------:R-:W3:Y:S01]  /*fcc0*/  MUFU.EX2 R192, R192 ;  /* 0x000000c000c07308 */ /* 0x000ee20000000800 */
[C---:B-1----:R-:W-:Y:S02]  /*fcd0*/  FMUL.FTZ R4, R164.reuse, R160 ;  /* 0x000000a0a4047220 */ /* 0x042fe40000410000 */
[----:B------:R-:W-:Y:S02]  /*fce0*/  FMUL.FTZ R5, R164, R161 ;  /* 0x000000a1a4057220 */ /* 0x000fe40000410000 */
[--C-:B-----5:R-:W-:Y:S02]  /*fcf0*/  FFMA.FTZ R169, R15, c[0x0][0x23c], -R195.reuse ;  /* 0x00008f000fa97a23 */ /* 0x120fe400000108c3 */
[C---:B----4-:R-:W-:Y:S02]  /*fd00*/  FMUL.FTZ R6, R3.reuse, R162 ;  /* 0x000000a203067220 */ /* 0x050fe40000410000 */
[C---:B------:R-:W-:Y:S01]  /*fd10*/  FMUL.FTZ R7, R3.reuse, R163 ;  /* 0x000000a303077220 */ /* 0x040fe20000410000 */
[----:B------:R-:W-:Y:S01]  /*fd20*/  MUFU.EX2 R191, R191 ;  /* 0x000000bf00bf7308 */ /* 0x000fe20000000800 */
[C---:B--2---:R-:W-:Y:S02]  /*fd30*/  FMUL.FTZ R8, R2.reuse, R156 ;  /* 0x0000009c02087220 */ /* 0x044fe40000410000 */
[C---:B------:R-:W-:Y:S02]  /*fd40*/  FMUL.FTZ R9, R2.reuse, R157 ;  /* 0x0000009d02097220 */ /* 0x040fe40000410000 */
[C---:B------:R-:W-:Y:S02]  /*fd50*/  FMUL.FTZ R12, R2.reuse, R152 ;  /* 0x00000098020c7220 */ /* 0x040fe40000410000 */
[----:B------:R-:W-:Y:S02]  /*fd60*/  FMUL.FTZ R13, R2, R153 ;  /* 0x00000099020d7220 */ /* 0x000fe40000410000 */
[C---:B------:R-:W-:Y:S01]  /*fd70*/  FMUL.FTZ R16, R164.reuse, R148 ;  /* 0x00000094a4107220 */ /* 0x040fe20000410000 */
[----:B------:R-:W1:Y:S01]  /*fd80*/  MUFU.EX2 R190, R190 ;  /* 0x000000be00be7308 */ /* 0x000e620000000800 */
[----:B------:R-:W-:Y:S02]  /*fd90*/  FMUL.FTZ R17, R164, R149 ;  /* 0x00000095a4117220 */ /* 0x000fe40000410000 */
[C---:B------:R-:W-:Y:S01]  /*fda0*/  FMUL.FTZ R18, R3.reuse, R150 ;  /* 0x0000009603127220 */ /* 0x040fe20000410000 */
[----:B---3--:R-:W-:Y:S01]  /*fdb0*/  F2FP.PACK_AB R160, R192, R193 ;  /* 0x000000c1c0a0723e */ /* 0x008fe200000000ff */
[----:B------:R-:W-:Y:S02]  /*fdc0*/  FMUL.FTZ R19, R3, R151 ;  /* 0x0000009703137220 */ /* 0x000fe40000410000 */
[----:B------:R-:W2:Y:S01]  /*fdd0*/  LDSM.16.MT88.4 R148, [R213+0xa000] ;  /* 0x00a00000d594783b */ /* 0x000ea20000004200 */
[--C-:B------:R-:W-:Y:S02]  /*fde0*/  FFMA.FTZ R205, R36, c[0x0][0x23c], -R202.reuse ;  /* 0x00008f0024cd7a23 */ /* 0x100fe400000108ca */
[----:B------:R-:W-:Y:S01]  /*fdf0*/  MUFU.EX2 R189, R189 ;  /* 0x000000bd00bd7308 */ /* 0x000fe20000000800 */
[----:B------:R-:W-:Y:S02]  /*fe00*/  FFMA.FTZ R208, R37, c[0x0][0x23c], -R202 ;  /* 0x00008f0025d07a23 */ /* 0x000fe400000108ca */
[--C-:B------:R-:W-:Y:S02]  /*fe10*/  FFMA.FTZ R209, R38, c[0x0][0x23c], -R198.reuse ;  /* 0x00008f0026d17a23 */ /* 0x100fe400000108c6 */
[----:B------:R-:W-:Y:S02]  /*fe20*/  FFMA.FTZ R232, R39, c[0x0][0x23c], -R198 ;  /* 0x00008f0027e87a23 */ /* 0x000fe400000108c6 */
[----:B------:R-:W-:Y:S01]  /*fe30*/  LDSM.16.MT88.4 R36, [R171+0xa400] ;  /* 0x00a40000ab24783b */ /* 0x000fe20000004200 */
[--C-:B------:R-:W-:Y:S02]  /*fe40*/  FFMA.FTZ R207, R48, c[0x0][0x23c], -R202.reuse ;  /* 0x00008f0030cf7a23 */ /* 0x100fe400000108ca */
[----:B------:R-:W3:Y:S01]  /*fe50*/  MUFU.EX2 R188, R188 ;  /* 0x000000bc00bc7308 */ /* 0x000ee20000000800 */
[----:B------:R-:W-:Y:S02]  /*fe60*/  FFMA.FTZ R210, R49, c[0x0][0x23c], -R202 ;  /* 0x00008f0031d27a23 */ /* 0x000fe400000108ca */
[--C-:B------:R-:W-:Y:S01]  /*fe70*/  FFMA.FTZ R236, R50, c[0x0][0x23c], -R198.reuse ;  /* 0x00008f0032ec7a23 */ /* 0x100fe200000108c6 */
[----:B-1----:R-:W-:Y:S01]  /*fe80*/  F2FP.PACK_AB R162, R190, R191 ;  /* 0x000000bfbea2723e */ /* 0x002fe200000000ff */
[----:B------:R-:W-:Y:S02]  /*fe90*/  FFMA.FTZ R211, R51, c[0x0][0x23c], -R198 ;  /* 0x00008f0033d37a23 */ /* 0x000fe400000108c6 */
[----:B------:R-:W-:Y:S01]  /*fea0*/  LDSM.16.MT88.4 R48, [R213+0xb400] ;  /* 0x00b40000d530783b */ /* 0x000fe20000004200 */
[--C-:B------:R-:W-:Y:S02]  /*feb0*/  FFMA.FTZ R237, R42, c[0x0][0x23c], -R195.reuse ;  /* 0x00008f002aed7a23 */ /* 0x100fe400000108c3 */
[----:B------:R-:W-:Y:S01]  /*fec0*/  MUFU.EX2 R187, R187 ;  /* 0x000000bb00bb7308 */ /* 0x000fe20000000800 */
[--C-:B------:R-:W-:Y:S02]  /*fed0*/  FFMA.FTZ R238, R43, c[0x0][0x23c], -R195.reuse ;  /* 0x00008f002bee7a23 */ /* 0x100fe400000108c3 */
[--C-:B------:R-:W-:Y:S02]  /*fee0*/  FFMA.FTZ R241, R40, c[0x0][0x23c], -R194.reuse ;  /* 0x00008f0028f17a23 */ /* 0x100fe400000108c2 */
[----:B------:R-:W-:Y:S02]  /*fef0*/  FFMA.FTZ R242, R41, c[0x0][0x23c], -R194 ;  /* 0x00008f0029f27a23 */ /* 0x000fe400000108c2 */
[----:B------:R-:W-:Y:S01]  /*ff00*/  LDSM.16.MT88.4 R40, [R213+0x9800] ;  /* 0x00980000d528783b */ /* 0x000fe20000004200 */
[--C-:B------:R-:W-:Y:S02]  /*ff10*/  FFMA.FTZ R245, R52, c[0x0][0x23c], -R202.reuse ;  /* 0x00008f0034f57a23 */ /* 0x100fe400000108ca */
[----:B------:R-:W1:Y:S01]  /*ff20*/  MUFU.EX2 R186, R186 ;  /* 0x000000ba00ba7308 */ /* 0x000e620000000800 */
[----:B------:R-:W-:Y:S02]  /*ff30*/  FFMA.FTZ R246, R53, c[0x0][0x23c], -R202 ;  /* 0x00008f0035f67a23 */ /* 0x000fe400000108ca */
[--C-:B------:R-:W-:Y:S01]  /*ff40*/  FFMA.FTZ R247, R54, c[0x0][0x23c], -R198.reuse ;  /* 0x00008f0036f77a23 */ /* 0x100fe200000108c6 */
[----:B---3--:R-:W-:Y:S01]  /*ff50*/  F2FP.PACK_AB R161, R188, R189 ;  /* 0x000000bdbca1723e */ /* 0x008fe200000000ff */
[----:B------:R-:W-:Y:S02]  /*ff60*/  FFMA.FTZ R248, R55, c[0x0][0x23c], -R198 ;  /* 0x00008f0037f87a23 */ /* 0x000fe400000108c6 */
[----:B------:R-:W-:Y:S01]  /*ff70*/  LDSM.16.MT88.4 R52, [R213+0xb800] ;  /* 0x00b80000d534783b */ /* 0x000fe20000004200 */
[C---:B------:R-:W-:Y:S02]  /*ff80*/  FMUL.FTZ R84, R164.reuse, R84 ;  /* 0x00000054a4547220 */ /* 0x040fe40000410000 */
[----:B------:R-:W3:Y:S01]  /*ff90*/  MUFU.EX2 R0, R0 ;  /* 0x0000000000007308 */ /* 0x000ee20000000800 */
[----:B------:R-:W-:Y:S02]  /*ffa0*/  FMUL.FTZ R85, R164, R85 ;  /* 0x00000055a4557220 */ /* 0x000fe40000410000 */
[C---:B------:R-:W-:Y:S02]  /*ffb0*/  FMUL.FTZ R86, R3.reuse, R86 ;  /* 0x0000005603567220 */ /* 0x040fe40000410000 */
[C---:B------:R-:W-:Y:S02]  /*ffc0*/  FMUL.FTZ R87, R3.reuse, R87 ;  /* 0x0000005703577220 */ /* 0x040fe40000410000 */
[C---:B------:R-:W-:Y:S02]  /*ffd0*/  FMUL.FTZ R88, R2.reuse, R88 ;  /* 0x0000005802587220 */ /* 0x040fe40000410000 */
[C---:B------:R-:W-:Y:S01]  /*ffe0*/  FMUL.FTZ R89, R2.reuse, R89 ;  /* 0x0000005902597220 */ /* 0x040fe20000410000 */
[----:B------:R-:W-:Y:S01]  /*fff0*/  MUFU.EX2 R181, R181 ;  /* 0x000000b500b57308 */ /* 0x000fe20000000800 */
[C---:B------:R-:W-:Y:S02]  /*10000*/  FMUL.FTZ R92, R2.reuse, R92 ;  /* 0x0000005c025c7220 */ /* 0x040fe40000410000 */
[----:B------:R-:W-:Y:S01]  /*10010*/  FMUL.FTZ R93, R2, R93 ;  /* 0x0000005d025d7220 */ /* 0x000fe20000410000 */
[----:B-1----:R-:W-:Y:S01]  /*10020*/  F2FP.PACK_AB R163, R186, R187 ;  /* 0x000000bbbaa3723e */ /* 0x002fe200000000ff */
[C---:B------:R-:W-:Y:S02]  /*10030*/  FMUL.FTZ R96, R164.reuse, R96 ;  /* 0x00000060a4607220 */ /* 0x040fe40000410000 */
[----:B------:R-:W-:Y:S02]  /*10040*/  FMUL.FTZ R97, R164, R97 ;  /* 0x00000061a4617220 */ /* 0x000fe40000410000 */
[C---:B------:R-:W-:Y:S01]  /*10050*/  FMUL.FTZ R98, R3.reuse, R98 ;  /* 0x0000006203627220 */ /* 0x040fe20000410000 */
[----:B------:R-:W1:Y:S01]  /*10060*/  MUFU.EX2 R180, R180 ;  /* 0x000000b400b47308 */ /* 0x000e620000000800 */
[-C--:B------:R-:W-:Y:S05]  /*10070*/  HMMA.16816.F32 R4, R160, R172.reuse, R4 ;  /* 0x000000aca004723c */ /* 0x080fea0000001804 */
[C---:B---3--:R-:W-:Y:S02]  /*10080*/  FMUL.FTZ R10, R0.reuse, R158 ;  /* 0x0000009e000a7220 */ /* 0x048fe40000410000 */
[C---:B------:R-:W-:Y:S02]  /*10090*/  FMUL.FTZ R11, R0.reuse, R159 ;  /* 0x0000009f000b7220 */ /* 0x040fe40000410000 */
[----:B------:R-:W-:Y:S03]  /*100a0*/  MUFU.EX2 R170, R170 ;  /* 0x000000aa00aa7308 */ /* 0x000fe60000000800 */
[C---:B------:R-:W-:Y:S02]  /*100b0*/  FMUL.FTZ R14, R0.reuse, R154 ;  /* 0x0000009a000e7220 */ /* 0x040fe40000410000 */
[C---:B------:R-:W-:Y:S02]  /*100c0*/  FMUL.FTZ R15, R0.reuse, R155 ;  /* 0x0000009b000f7220 */ /* 0x040fe40000410000 */
[----:B------:R-:W3:Y:S01]  /*100d0*/  LDSM.16.MT88.4 R152, [R171+0xa000] ;  /* 0x00a00000ab98783b */ /* 0x000ee20000004200 */
[C---:B------:R-:W-:Y:S02]  /*100e0*/  FMUL.FTZ R90, R0.reuse, R90 ;  /* 0x0000005a005a7220 */ /* 0x040fe40000410000 */
[----:B------:R-:W4:Y:S01]  /*100f0*/  MUFU.EX2 R169, R169 ;  /* 0x000000a900a97308 */ /* 0x000f220000000800 */
[C---:B------:R-:W-:Y:S02]  /*10100*/  FMUL.FTZ R91, R0.reuse, R91 ;  /* 0x0000005b005b7220 */ /* 0x040fe40000410000 */
[----:B------:R-:W-:Y:S01]  /*10110*/  FMUL.FTZ R94, R0, R94 ;  /* 0x0000005e005e7220 */ /* 0x000fe20000410000 */
[----:B-1----:R-:W-:Y:S01]  /*10120*/  F2FP.PACK_AB R157, R180, R181 ;  /* 0x000000b5b49d723e */ /* 0x002fe200000000ff */
[----:B------:R-:W-:Y:S02]  /*10130*/  FMUL.FTZ R95, R0, R95 ;  /* 0x0000005f005f7220 */ /* 0x000fe40000410000 */
[C---:B------:R-:W-:Y:S02]  /*10140*/  FMUL.FTZ R99, R3.reuse, R99 ;  /* 0x0000006303637220 */ /* 0x040fe40000410000 */
[C---:B------:R-:W-:Y:S01]  /*10150*/  FMUL.FTZ R108, R164.reuse, R108 ;  /* 0x0000006ca46c7220 */ /* 0x040fe20000410000 */
[----:B------:R-:W-:Y:S01]  /*10160*/  MUFU.EX2 R185, R185 ;  /* 0x000000b900b97308 */ /* 0x000fe20000000800 */
[----:B------:R-:W-:Y:S02]  /*10170*/  FMUL.FTZ R109, R164, R109 ;  /* 0x0000006da46d7220 */ /* 0x000fe40000410000 */
[C---:B------:R-:W-:Y:S02]  /*10180*/  FMUL.FTZ R110, R3.reuse, R110 ;  /* 0x0000006e036e7220 */ /* 0x040fe40000410000 */
[----:B------:R-:W-:Y:S02]  /*10190*/  FMUL.FTZ R111, R3, R111 ;  /* 0x0000006f036f7220 */ /* 0x000fe40000410000 */
[C---:B------:R-:W-:Y:S02]  /*101a0*/  FMUL.FTZ R114, R0.reuse, R114 ;  /* 0x0000007200727220 */ /* 0x040fe40000410000 */
[----:B------:R-:W-:Y:S01]  /*101b0*/  FMUL.FTZ R115, R0, R115 ;  /* 0x0000007300737220 */ /* 0x000fe20000410000 */
[----:B------:R-:W1:Y:S01]  /*101c0*/  MUFU.EX2 R184, R184 ;  /* 0x000000b800b87308 */ /* 0x000e620000000800 */
[C---:B------:R-:W-:Y:S02]  /*101d0*/  FMUL.FTZ R112, R2.reuse, R112 ;  /* 0x0000007002707220 */ /* 0x040fe40000410000 */
[----:B------:R-:W-:Y:S01]  /*101e0*/  FMUL.FTZ R113, R2, R113 ;  /* 0x0000007102717220 */ /* 0x000fe20000410000 */
[----:B----4-:R-:W-:Y:S01]  /*101f0*/  F2FP.PACK_AB R159, R169, R170 ;  /* 0x000000aaa99f723e */ /* 0x010fe200000000ff */
        /* <DEDUP_REMOVED lines=9> */
[----:B------:R-:W4:Y:S01]  /*10290*/  MUFU.EX2 R182, R182 ;  /* 0x000000b600b67308 */ /* 0x000f220000000800 */
[--C-:B------:R-:W-:Y:S02]  /*102a0*/  FFMA.FTZ R197, R26, c[0x0][0x23c], -R195.reuse ;  /* 0x00008f001ac57a23 */ /* 0x100fe400000108c3 */
[----:B------:R-:W-:Y:S01]  /*102b0*/  FMUL.FTZ R26, R0, R138 ;  /* 0x0000008a001a7220 */ /* 0x000fe20000410000 */
[----:B-1----:R-:W-:Y:S01]  /*102c0*/  F2FP.PACK_AB R156, R184, R185 ;  /* 0x000000b9b89c723e */ /* 0x002fe200000000ff */
[--C-:B------:R-:W-:Y:S02]  /*102d0*/  FFMA.FTZ R196, R27, c[0x0][0x23c], -R195.reuse ;  /* 0x00008f001bc47a23 */ /* 0x100fe400000108c3 */
[----:B------:R-:W-:Y:S02]  /*102e0*/  FMUL.FTZ R27, R0, R139 ;  /* 0x0000008b001b7220 */ /* 0x000fe40000410000 */
[--C-:B------:R-:W-:Y:S01]  /*102f0*/  FFMA.FTZ R201, R24, c[0x0][0x23c], -R194.reuse ;  /* 0x00008f0018c97a23 */ /* 0x100fe200000108c2 */
[----:B------:R-:W-:Y:S01]  /*10300*/  MUFU.EX2 R197, R197 ;  /* 0x000000c500c57308 */ /* 0x000fe20000000800 */
[C---:B------:R-:W-:Y:S02]  /*10310*/  FMUL.FTZ R24, R2.reuse, R136 ;  /* 0x0000008802187220 */ /* 0x040fe40000410000 */
[--C-:B------:R-:W-:Y:S02]  /*10320*/  FFMA.FTZ R204, R25, c[0x0][0x23c], -R194.reuse ;  /* 0x00008f0019cc7a23 */ /* 0x100fe400000108c2 */
[----:B------:R-:W-:Y:S02]  /*10330*/  FMUL.FTZ R25, R2, R137 ;  /* 0x0000008902197220 */ /* 0x000fe40000410000 */
[----:B------:R-:W-:Y:S01]  /*10340*/  LDSM.16.MT88.4 R136, [R213+0x9400] ;  /* 0x00940000d588783b */ /* 0x000fe20000004200 */
[--C-:B------:R-:W-:Y:S02]  /*10350*/  FFMA.FTZ R239, R46, c[0x0][0x23c], -R195.reuse ;  /* 0x00008f002eef7a23 */ /* 0x100fe400000108c3 */
[----:B------:R-:W-:Y:S01]  /*10360*/  MUFU.EX2 R196, R196 ;  /* 0x000000c400c47308 */ /* 0x000fe20000000800 */
[--C-:B------:R-:W-:Y:S02]  /*10370*/  FFMA.FTZ R240, R47, c[0x0][0x23c], -R195.reuse ;  /* 0x00008f002ff07a23 */ /* 0x100fe400000108c3 */
[--C-:B------:R-:W-:Y:S01]  /*10380*/  FFMA.FTZ R243, R44, c[0x0][0x23c], -R194.reuse ;  /* 0x00008f002cf37a23 */ /* 0x100fe200000108c2 */
[----:B----4-:R-:W-:Y:S01]  /*10390*/  F2FP.PACK_AB R158, R182, R183 ;  /* 0x000000b7b69e723e */ /* 0x010fe200000000ff */
[----:B------:R-:W-:Y:S02]  /*103a0*/  FFMA.FTZ R244, R45, c[0x0][0x23c], -R194 ;  /* 0x00008f002df47a23 */ /* 0x000fe400000108c2 */
[C---:B------:R-:W-:Y:S02]  /*103b0*/  FMUL.FTZ R68, R164.reuse, R68 ;  /* 0x00000044a4447220 */ /* 0x040fe40000410000 */
[----:B------:R-:W-:Y:S01]  /*103c0*/  FMUL.FTZ R69, R164, R69 ;  /* 0x00000045a4457220 */ /* 0x000fe20000410000 */
[----:B------:R-:W-:Y:S01]  /*103d0*/  MUFU.EX2 R201, R201 ;  /* 0x000000c900c97308 */ /* 0x000fe20000000800 */
[C---:B------:R-:W-:Y:S04]  /*103e0*/  HMMA.16816.F32 R8, R156.reuse, R172, R8 ;  /* 0x000000ac9c08723c */ /* 0x040fe80000001808 */
[C---:B------:R-:W-:Y:S02]  /*103f0*/  FMUL.FTZ R70, R3.reuse, R70 ;  /* 0x0000004603467220 */ /* 0x040fe40000410000 */
[----:B------:R-:W-:Y:S02]  /*10400*/  FMUL.FTZ R71, R3, R71 ;  /* 0x0000004703477220 */ /* 0x000fe40000410000 */
[-C--:B------:R-:W-:Y:S01]  /*10410*/  HMMA.16816.F32 R12, R156, R174.reuse, R12 ;  /* 0x000000ae9c0c723c */ /* 0x080fe2000000180c */
[----:B------:R-:W-:Y:S03]  /*10420*/  MUFU.EX2 R204, R204 ;  /* 0x000000cc00cc7308 */ /* 0x000fe60000000800 */
[--C-:B------:R-:W-:Y:S02]  /*10430*/  FFMA.FTZ R172, R20, c[0x0][0x23c], -R202.reuse ;  /* 0x00008f0014ac7a23 */ /* 0x100fe400000108ca */
[C---:B------:R-:W-:Y:S02]  /*10440*/  FMUL.FTZ R20, R2.reuse, R144 ;  /* 0x0000009002147220 */ /* 0x040fe40000410000 */
[C---:B------:R-:W-:Y:S03]  /*10450*/  HMMA.16816.F32 R16, R160.reuse, R174, R16 ;  /* 0x000000aea010723c */ /* 0x040fe60000001810 */
[----:B------:R-:W-:Y:S01]  /*10460*/  MUFU.EX2 R237, R237 ;  /* 0x000000ed00ed7308 */ /* 0x000fe20000000800 */
[--C-:B------:R-:W-:Y:S02]  /*10470*/  FFMA.FTZ R173, R21, c[0x0][0x23c], -R202.reuse ;  /* 0x00008f0015ad7a23 */ /* 0x100fe400000108ca */
[----:B------:R-:W-:Y:S02]  /*10480*/  FMUL.FTZ R21, R2, R145 ;  /* 0x0000009102157220 */ /* 0x000fe40000410000 */
[-C--:B------:R-:W-:Y:S04]  /*10490*/  HMMA.16816.F32 R68, R160, R176.reuse, R68 ;  /* 0x000000b0a044723c */ /* 0x080fe80000001844 */
[C---:B------:R-:W-:Y:S01]  /*104a0*/  FMUL.FTZ R74, R0.reuse, R74 ;  /* 0x0000004a004a7220 */ /* 0x040fe20000410000 */
[----:B------:R-:W1:Y:S01]  /*104b0*/  MUFU.EX2 R238, R238 ;  /* 0x000000ee00ee7308 */ /* 0x000e620000000800 */
[----:B------:R-:W-:Y:S02]  /*104c0*/  FMUL.FTZ R75, R0, R75 ;  /* 0x0000004b004b7220 */ /* 0x000fe40000410000 */
[C---:B------:R-:W-:Y:S04]  /*104d0*/  FMUL.FTZ R72, R2.reuse, R72 ;  /* 0x0000004802487220 */ /* 0x040fe80000410000 */
[----:B------:R-:W-:Y:S02]  /*104e0*/  FMUL.FTZ R73, R2, R73 ;  /* 0x0000004902497220 */ /* 0x000fe40000410000 */
[--C-:B------:R-:W-:Y:S01]  /*104f0*/  FFMA.FTZ R175, R32, c[0x0][0x23c], -R202.reuse ;  /* 0x00008f0020af7a23 */ /* 0x100fe200000108ca */
[----:B------:R-:W-:Y:S01]  /*10500*/  MUFU.EX2 R239, R239 ;  /* 0x000000ef00ef7308 */ /* 0x000fe20000000800 */
[----:B------:R-:W-:Y:S02]  /*10510*/  FMUL.FTZ R32, R164, R140 ;  /* 0x0000008ca4207220 */ /* 0x000fe40000410000 */
[----:B------:R-:W-:Y:S01]  /*10520*/  FFMA.FTZ R174, R33, c[0x0][0x23c], -R202 ;  /* 0x00008f0021ae7a23 */ /* 0x000fe200000108ca */
[C---:B------:R-:W-:Y:S04]  /*10530*/  HMMA.16816.F32 R72, R156.reuse, R176, R72 ;  /* 0x000000b09c48723c */ /* 0x040fe80000001848 */
[C---:B------:R-:W-:Y:S02]  /*10540*/  FMUL.FTZ R78, R0.reuse, R78 ;  /* 0x0000004e004e7220 */ /* 0x040fe40000410000 */
[----:B------:R-:W-:Y:S01]  /*10550*/  FMUL.FTZ R79, R0, R79 ;  /* 0x0000004f004f7220 */ /* 0x000fe20000410000 */
[----:B------:R-:W4:Y:S01]  /*10560*/  MUFU.EX2 R240, R240 ;  /* 0x000000f000f07308 */ /* 0x000f220000000800 */
[C---:B------:R-:W-:Y:S04]  /*10570*/  FMUL.FTZ R76, R2.reuse, R76 ;  /* 0x0000004c024c7220 */ /* 0x040fe80000410000 */
[----:B------:R-:W-:Y:S01]  /*10580*/  FMUL.FTZ R77, R2, R77 ;  /* 0x0000004d024d7220 */ /* 0x000fe20000410000 */
[----:B-1----:R-:W-:Y:S01]  /*10590*/  F2FP.PACK_AB R45, R238, R237 ;  /* 0x000000edee2d723e */ /* 0x002fe200000000ff */
[----:B------:R-:W-:Y:S02]  /*105a0*/  FMUL.FTZ R33, R164, R141 ;  /* 0x0000008da4217220 */ /* 0x000fe40000410000 */
[--C-:B------:R-:W-:Y:S01]  /*105b0*/  FFMA.FTZ R177, R22, c[0x0][0x23c], -R198.reuse ;  /* 0x00008f0016b17a23 */ /* 0x100fe200000108c6 */
[----:B------:R-:W-:Y:S01]  /*105c0*/  MUFU.EX2 R241, R241 ;  /* 0x000000f100f17308 */ /* 0x000fe20000000800 */
[----:B------:R-:W-:Y:S01]  /*105d0*/  FMUL.FTZ R22, R0, R146 ;  /* 0x0000009200167220 */ /* 0x000fe20000410000 */
[-C--:B------:R-:W-:Y:S03]  /*105e0*/  HMMA.16816.F32 R76, R156, R178.reuse, R76 ;  /* 0x000000b29c4c723c */ /* 0x080fe6000000184c */
[C---:B------:R-:W-:Y:S02]  /*105f0*/  FMUL.FTZ R80, R164.reuse, R80 ;  /* 0x00000050a4507220 */ /* 0x040fe40000410000 */
[----:B------:R-:W-:Y:S02]  /*10600*/  FMUL.FTZ R81, R164, R81 ;  /* 0x00000051a4517220 */ /* 0x000fe40000410000 */
[C---:B------:R-:W-:Y:S01]  /*10610*/  FMUL.FTZ R82, R3.reuse, R82 ;  /* 0x0000005203527220 */ /* 0x040fe20000410000 */
[----:B------:R-:W1:Y:S01]  /*10620*/  MUFU.EX2 R242, R242 ;  /* 0x000000f200f27308 */ /* 0x000e620000000800 */
[----:B------:R-:W-:Y:S03]  /*10630*/  FMUL.FTZ R83, R3, R83 ;  /* 0x0000005303537220 */ /* 0x000fe60000410000 */
[----:B----4-:R-:W-:Y:S01]  /*10640*/  F2FP.PACK_AB R47, R240, R239 ;  /* 0x000000eff02f723e */ /* 0x010fe200000000ff */
[--C-:B------:R-:W-:Y:S02]  /*10650*/  FFMA.FTZ R176, R23, c[0x0][0x23c], -R198.reuse ;  /* 0x00008f0017b07a23 */ /* 0x100fe400000108c6 */
[----:B------:R-:W-:Y:S01]  /*10660*/  FMUL.FTZ R23, R0, R147 ;  /* 0x0000009300177220 */ /* 0x000fe20000410000 */
[C---:B------:R-:W-:Y:S01]  /*10670*/  HMMA.16816.F32 R80, R160.reuse, R178, R80 ;  /* 0x000000b2a050723c */ /* 0x040fe20000001850 */
[----:B------:R-:W-:Y:S01]  /*10680*/  LDSM.16.MT88.4 R144, [R171+0x9400] ;  /* 0x00940000ab90783b */ /* 0x000fe20000004200 */
[----:B------:R-:W-:Y:S02]  /*10690*/  MUFU.EX2 R243, R243 ;  /* 0x000000f300f37308 */ /* 0x000fe40000000800 */
[C---:B------:R-:W-:Y:S02]  /*106a0*/  FMUL.FTZ R100, R164.reuse, R100 ;  /* 0x00000064a4647220 */ /* 0x040fe40000410000 */
[----:B------:R-:W-:Y:S02]  /*106b0*/  FMUL.FTZ R101, R164, R101 ;  /* 0x00000065a4657220 */ /* 0x000fe40000410000 */
[-C--:B--2---:R-:W-:Y:S04]  /*106c0*/  HMMA.16816.F32 R84, R160, R148.reuse, R84 ;  /* 0x00000094a054723c */ /* 0x084fe80000001854 */
[--C-:B------:R-:W-:Y:S01]  /*106d0*/  FFMA.FTZ R179, R34, c[0x0][0x23c], -R198.reuse ;  /* 0x00008f0022b37a23 */ /* 0x100fe200000108c6 */
[----:B------:R-:W2:Y:S01]  /*106e0*/  MUFU.EX2 R244, R244 ;  /* 0x000000f400f47308 */ /* 0x000ea20000000800 */
[----:B------:R-:W-:Y:S02]  /*106f0*/  FMUL.FTZ R34, R3, R142 ;  /* 0x0000008e03227220 */ /* 0x000fe40000410000 */
[C---:B------:R-:W-:Y:S04]  /*10700*/  HMMA.16816.F32 R88, R156.reuse, R148, R88 ;  /* 0x000000949c58723c */ /* 0x040fe80000001858 */
[----:B-1----:R-:W-:Y:S01]  /*10710*/  F2FP.PACK_AB R44, R242, R241 ;  /* 0x000000f1f22c723e */ /* 0x002fe200000000ff */
[----:B------:R-:W-:Y:S02]  /*10720*/  FFMA.FTZ R178, R35, c[0x0][0x23c], -R198 ;  /* 0x00008f0023b27a23 */ /* 0x000fe400000108c6 */
[C---:B------:R-:W-:Y:S01]  /*10730*/  FMUL.FTZ R35, R3.reuse, R143 ;  /* 0x0000008f03237220 */ /* 0x040fe20000410000 */
[-C--:B------:R-:W-:Y:S01]  /*10740*/  HMMA.16816.F32 R92, R156, R150.reuse, R92 ;  /* 0x000000969c5c723c */ /* 0x080fe2000000185c */
[----:B------:R-:W-:Y:S01]  /*10750*/  LDSM.16.MT88.4 R140, [R171+0xb000] ;  /* 0x00b00000ab8c783b */ /* 0x000fe20000004200 */
[----:B------:R-:W-:Y:S02]  /*10760*/  MUFU.EX2 R172, R172 ;  /* 0x000000ac00ac7308 */ /* 0x000fe40000000800 */
[C---:B------:R-:W-:Y:S02]  /*10770*/  FMUL.FTZ R102, R3.reuse, R102 ;  /* 0x0000006603667220 */ /* 0x040fe40000410000 */
[C---:B------:R-:W-:Y:S02]  /*10780*/  FMUL.FTZ R103, R3.reuse, R103 ;  /* 0x0000006703677220 */ /* 0x040fe40000410000 */
[C---:B------:R-:W-:Y:S01]  /*10790*/  HMMA.16816.F32 R96, R160.reuse, R150, R96 ;  /* 0x00000096a060723c */ /* 0x040fe20000001860 */
[----:B------:R-:W1:Y:S03]  /*107a0*/  LDSM.16.MT88.4 R148, [R213+0xb000] ;  /* 0x00b00000d594783b */ /* 0x000e660000004200 */
[----:B------:R-:W-:Y:S01]  /*107b0*/  FMUL.FTZ R106, R0, R106 ;  /* 0x0000006a006a7220 */ /* 0x000fe20000410000 */
[----:B--2---:R-:W-:Y:S01]  /*107c0*/  F2FP.PACK_AB R46, R244, R243 ;  /* 0x000000f3f42e723e */ /* 0x004fe200000000ff */
[----:B------:R-:W-:Y:S01]  /*107d0*/  FMUL.FTZ R107, R0, R107 ;  /* 0x0000006b006b7220 */ /* 0x000fe20000410000 */
[----:B------:R-:W2:Y:S01]  /*107e0*/  MUFU.EX2 R173, R173 ;  /* 0x000000ad00ad7308 */ /* 0x000ea20000000800 */
[-C--:B---3--:R-:W-:Y:S04]  /*107f0*/  HMMA.16816.F32 R100, R160, R152.reuse, R100 ;  /* 0x00000098a064723c */ /* 0x088fe80000001864 */
[C---:B------:R-:W-:Y:S02]  /*10800*/  FMUL.FTZ R104, R2.reuse, R104 ;  /* 0x0000006802687220 */ /* 0x040fe40000410000 */
[----:B------:R-:W-:Y:S02]  /*10810*/  FMUL.FTZ R105, R2, R105 ;  /* 0x0000006902697220 */ /* 0x000fe40000410000 */
[C---:B------:R-:W-:Y:S01]  /*10820*/  HMMA.16816.F32 R20, R156.reuse, R152, R20 ;  /* 0x000000989c14723c */ /* 0x040fe20000001814 */
[----:B------:R-:W-:Y:S03]  /*10830*/  MUFU.EX2 R175, R175 ;  /* 0x000000af00af7308 */ /* 0x000fe60000000800 */
[C---:B------:R-:W-:Y:S02]  /*10840*/  FMUL.FTZ R124, R164.reuse, R124 ;  /* 0x0000007ca47c7220 */ /* 0x040fe40000410000 */
[----:B------:R-:W-:Y:S02]  /*10850*/  FMUL.FTZ R125, R164, R125 ;  /* 0x0000007da47d7220 */ /* 0x000fe40000410000 */
[-C--:B------:R-:W-:Y:S03]  /*10860*/  HMMA.16816.F32 R104, R156, R154.reuse, R104 ;  /* 0x0000009a9c68723c */ /* 0x080fe60000001868 */
[----:B------:R-:W3:Y:S01]  /*10870*/  MUFU.EX2 R174, R174 ;  /* 0x000000ae00ae7308 */ /* 0x000ee20000000800 */
[C---:B------:R-:W-:Y:S02]  /*10880*/  FMUL.FTZ R126, R3.reuse, R126 ;  /* 0x0000007e037e7220 */ /* 0x040fe40000410000 */
[----:B------:R-:W-:Y:S02]  /*10890*/  FMUL.FTZ R127, R3, R127 ;  /* 0x0000007f037f7220 */ /* 0x000fe40000410000 */
[C---:B------:R-:W-:Y:S04]  /*108a0*/  HMMA.16816.F32 R32, R160.reuse, R154, R32 ;  /* 0x0000009aa020723c */ /* 0x040fe80000001820 */
[--C-:B------:R-:W-:Y:S01]  /*108b0*/  FFMA.FTZ R200, R30, c[0x0][0x23c], -R195.reuse ;  /* 0x00008f001ec87a23 */ /* 0x100fe200000108c3 */
[----:B------:R-:W-:Y:S01]  /*108c0*/  MUFU.EX2 R177, R177 ;  /* 0x000000b100b17308 */ /* 0x000fe20000000800 */
[--C-:B------:R-:W-:Y:S02]  /*108d0*/  FFMA.FTZ R199, R31, c[0x0][0x23c], -R195.reuse ;  /* 0x00008f001fc77a23 */ /* 0x100fe400000108c3 */
[--C-:B------:R-:W-:Y:S01]  /*108e0*/  FFMA.FTZ R203, R28, c[0x0][0x23c], -R194.reuse ;  /* 0x00008f001ccb7a23 */ /* 0x100fe200000108c2 */
[-C--:B-1----:R-:W-:Y:S03]  /*108f0*/  HMMA.16816.F32 R108, R160, R148.reuse, R108 ;  /* 0x00000094a06c723c */ /* 0x082fe6000000186c */
[----:B------:R-:W-:Y:S02]  /*10900*/  FFMA.FTZ R206, R29, c[0x0][0x23c], -R194 ;  /* 0x00008f001dce7a23 */ /* 0x000fe400000108c2 */
[C---:B------:R-:W-:Y:S01]  /*10910*/  FMUL.FTZ R130, R0.reuse, R130 ;  /* 0x0000008200827220 */ /* 0x040fe20000410000 */
[----:B------:R-:W-:Y:S01]  /*10920*/  MUFU.EX2 R200, R200 ;  /* 0x000000c800c87308 */ /* 0x000fe20000000800 */
[----:B------:R-:W-:Y:S01]  /*10930*/  FMUL.FTZ R131, R0, R131 ;  /* 0x0000008300837220 */ /* 0x000fe20000410000 */
[C---:B------:R-:W-:Y:S04]  /*10940*/  HMMA.16816.F32 R112, R156.reuse, R148, R112 ;  /* 0x000000949c70723c */ /* 0x040fe80000001870 */
[C---:B------:R-:W-:Y:S02]  /*10950*/  FMUL.FTZ R128, R2.reuse, R128 ;  /* 0x0000008002807220 */ /* 0x040fe40000410000 */
[----:B------:R-:W-:Y:S02]  /*10960*/  FMUL.FTZ R129, R2, R129 ;  /* 0x0000008102817220 */ /* 0x000fe40000410000 */
[-C--:B------:R-:W-:Y:S01]  /*10970*/  HMMA.16816.F32 R116, R156, R150.reuse, R116 ;  /* 0x000000969c74723c */ /* 0x080fe20000001874 */
[----:B------:R-:W-:Y:S03]  /*10980*/  MUFU.EX2 R199, R199 ;  /* 0x000000c700c77308 */ /* 0x000fe60000000800 */
[C---:B------:R-:W-:Y:S01]  /*10990*/  FMUL.FTZ R28, R164.reuse, R132 ;  /* 0x00000084a41c7220 */ /* 0x040fe20000410000 */
[----:B--2---:R-:W-:Y:S01]  /*109a0*/  F2FP.PACK_AB R132, R173, R172 ;  /* 0x000000acad84723e */ /* 0x004fe200000000ff */
[----:B------:R-:W-:Y:S02]  /*109b0*/  FMUL.FTZ R29, R164, R133 ;  /* 0x00000085a41d7220 */ /* 0x000fe40000410000 */
[C---:B------:R-:W-:Y:S01]  /*109c0*/  HMMA.16816.F32 R120, R160.reuse, R150, R120 ;  /* 0x00000096a078723c */ /* 0x040fe20000001878 */
[----:B------:R-:W1:Y:S02]  /*109d0*/  LDSM.16.MT88.4 R148, [R213+0xa400] ;  /* 0x00a40000d594783b */ /* 0x000e640000004200 */
[----:B------:R-:W-:Y:S01]  /*109e0*/  MUFU.EX2 R203, R203 ;  /* 0x000000cb00cb7308 */ /* 0x000fe20000000800 */
[C---:B------:R-:W-:Y:S01]  /*109f0*/  FMUL.FTZ R30, R3.reuse, R134 ;  /* 0x00000086031e7220 */ /* 0x040fe20000410000 */
[----:B---3--:R-:W-:Y:S01]  /*10a00*/  F2FP.PACK_AB R134, R174, R175 ;  /* 0x000000afae86723e */ /* 0x008fe200000000ff */
[----:B------:R-:W-:Y:S02]  /*10a10*/  FMUL.FTZ R31, R3, R135 ;  /* 0x00000087031f7220 */ /* 0x000fe40000410000 */
[-C--:B------:R-:W-:Y:S04]  /*10a20*/  HMMA.16816.F32 R124, R160, R140.reuse, R124 ;  /* 0x0000008ca07c723c */ /* 0x080fe8000000187c */
[----:B------:R-:W-:Y:S01]  /*10a30*/  FFMA.FTZ R64, R64, c[0x0][0x23c], -R202 ;  /* 0x00008f0040407a23 */ /* 0x000fe200000108ca */
[----:B------:R-:W2:Y:S01]  /*10a40*/  MUFU.EX2 R176, R176 ;  /* 0x000000b000b07308 */ /* 0x000ea20000000800 */
[----:B------:R-:W-:Y:S02]  /*10a50*/  FFMA.FTZ R66, R66, c[0x0][0x23c], -R198 ;  /* 0x00008f0042427a23 */ /* 0x000fe400000108c6 */
[C---:B------:R-:W-:Y:S04]  /*10a60*/  HMMA.16816.F32 R24, R156.reuse, R140, R24 ;  /* 0x0000008c9c18723c */ /* 0x040fe80000001818 */
[----:B------:R-:W-:Y:S02]  /*10a70*/  FFMA.FTZ R202, R65, c[0x0][0x23c], -R202 ;  /* 0x00008f0041ca7a23 */ /* 0x000fe400000108ca */
[----:B------:R-:W-:Y:S01]  /*10a80*/  FFMA.FTZ R198, R67, c[0x0][0x23c], -R198 ;  /* 0x00008f0043c67a23 */ /* 0x000fe200000108c6 */
[----:B------:R-:W-:Y:S01]  /*10a90*/  MUFU.EX2 R179, R179 ;  /* 0x000000b300b37308 */ /* 0x000fe20000000800 */
[-C--:B------:R-:W-:Y:S04]  /*10aa0*/  HMMA.16816.F32 R128, R156, R142.reuse, R128 ;  /* 0x0000008e9c80723c */ /* 0x080fe80000001880 */
[----:B------:R-:W-:Y:S01]  /*10ab0*/  F2FP.PACK_AB R141, R196, R197 ;  /* 0x000000c5c48d723e */ /* 0x000fe200000000ff */
[--C-:B------:R-:W-:Y:S01]  /*10ac0*/  FFMA.FTZ R58, R58, c[0x0][0x23c], -R195.reuse ;  /* 0x00008f003a3a7a23 */ /* 0x100fe200000108c3 */
[----:B------:R-:W-:Y:S01]  /*10ad0*/  F2FP.PACK_AB R140, R204, R201 ;  /* 0x000000c9cc8c723e */ /* 0x000fe200000000ff */
[--C-:B------:R-:W-:Y:S01]  /*10ae0*/  FFMA.FTZ R59, R59, c[0x0][0x23c], -R195.reuse ;  /* 0x00008f003b3b7a23 */ /* 0x100fe200000108c3 */
[----:B------:R-:W-:Y:S01]  /*10af0*/  HMMA.16816.F32 R28, R160, R142, R28 ;  /* 0x0000008ea01c723c */ /* 0x000fe2000000181c */
[----:B------:R-:W3:Y:S03]  /*10b00*/  MUFU.EX2 R178, R178 ;  /* 0x000000b200b27308 */ /* 0x000ee60000000800 */
[--C-:B------:R-:W-:Y:S01]  /*10b10*/  FFMA.FTZ R62, R62, c[0x0][0x23c], -R195.reuse ;  /* 0x00008f003e3e7a23 */ /* 0x100fe200000108c3 */
[----:B--2---:R-:W-:Y:S01]  /*10b20*/  F2FP.PACK_AB R133, R176, R177 ;  /* 0x000000b1b085723e */ /* 0x004fe200000000ff */
[----:B------:R-:W-:Y:S01]  /*10b30*/  FFMA.FTZ R195, R63, c[0x0][0x23c], -R195 ;  /* 0x00008f003fc37a23 */ /* 0x000fe200000108c3 */
[----:B------:R-:W-:Y:S01]  /*10b40*/  F2FP.PACK_AB R143, R199, R200 ;  /* 0x000000c8c78f723e */ /* 0x000fe200000000ff */
[--C-:B------:R-:W-:Y:S03]  /*10b50*/  FFMA.FTZ R56, R56, c[0x0][0x23c], -R194.reuse ;  /* 0x00008f0038387a23 */ /* 0x100fe600000108c2 */
[----:B------:R-:W2:Y:S01]  /*10b60*/  MUFU.EX2 R206, R206 ;  /* 0x000000ce00ce7308 */ /* 0x000ea20000000800 */
[--C-:B------:R-:W-:Y:S02]  /*10b70*/  FFMA.FTZ R57, R57, c[0x0][0x23c], -R194.reuse ;  /* 0x00008f0039397a23 */ /* 0x100fe400000108c2 */
[--C-:B------:R-:W-:Y:S02]  /*10b80*/  FFMA.FTZ R60, R60, c[0x0][0x23c], -R194.reuse ;  /* 0x00008f003c3c7a23 */ /* 0x100fe400000108c2 */
[----:B------:R-:W-:Y:S02]  /*10b90*/  FFMA.FTZ R194, R61, c[0x0][0x23c], -R194 ;  /* 0x00008f003dc27a23 */ /* 0x000fe400000108c2 */
[----:B------:R-:W-:Y:S01]  /*10ba0*/  FFMA.FTZ R181, R0, R223, R181 ;  /* 0x000000df00b57223 */ /* 0x000fe200000100b5 */
[----:B------:R-:W-:Y:S01]  /*10bb0*/  MOV R0, R165 ;  /* 0x000000a500007202 */ /* 0x000fe20000000f00 */
[----:B------:R-:W-:Y:S01]  /*10bc0*/  FFMA.FTZ R193, R164, R233, R193 ;  /* 0x000000e9a4c17223 */ /* 0x000fe200000100c1 */
[----:B------:R-:W-:Y:S01]  /*10bd0*/  MUFU.EX2 R205, R205 ;  /* 0x000000cd00cd7308 */ /* 0x000fe20000000800 */
[----:B------:R-:W-:Y:S01]  /*10be0*/  FFMA.FTZ R189, R3, R230, R189 ;  /* 0x000000e603bd7223 */ /* 0x000fe200000100bd */
[----:B------:R-:W-:Y:S01]  /*10bf0*/  MOV R3, R168 ;  /* 0x000000a800037202 */ /* 0x000fe20000000f00 */
[----:B------:R-:W-:Y:S01]  /*10c00*/  FFMA.FTZ R185, R2, R231, R185 ;  /* 0x000000e702b97223 */ /* 0x000fe200000100b9 */
[----:B---3--:R-:W-:Y:S01]  /*10c10*/  F2FP.PACK_AB R135, R178, R179 ;  /* 0x000000b3b287723e */ /* 0x008fe200000000ff */
[----:B------:R-:W-:Y:S01]  /*10c20*/  FADD.FTZ R181, R180, R181 ;  /* 0x000000b5b4b57221 */ /* 0x000fe20000010000 */
[----:B------:R-:W-:Y:S01]  /*10c30*/  MOV R2, R167 ;  /* 0x000000a700027202 */ /* 0x000fe20000000f00 */
[----:B------:R-:W-:Y:S02]  /*10c40*/  FADD.FTZ R192, R192, R193 ;  /* 0x000000c1c0c07221 */ /* 0x000fe40000010000 */
[----:B------:R-:W-:Y:S01]  /*10c50*/  FADD.FTZ R188, R188, R189 ;  /* 0x000000bdbcbc7221 */ /* 0x000fe20000010000 */
[----:B------:R-:W3:Y:S01]  /*10c60*/  MUFU.EX2 R208, R208 ;  /* 0x000000d000d07308 */ /* 0x000ee20000000800 */
[-C--:B------:R-:W-:Y:S05]  /*10c70*/  HMMA.16816.F32 R4, R132, R136.reuse, R4 ;  /* 0x000000888404723c */ /* 0x080fea0000001804 */
[----:B--2---:R-:W-:Y:S01]  /*10c80*/  F2FP.PACK_AB R142, R206, R203 ;  /* 0x000000cbce8e723e */ /* 0x004fe200000000ff */
[----:B------:R-:W-:Y:S02]  /*10c90*/  FADD.FTZ R184, R184, R185 ;  /* 0x000000b9b8b87221 */ /* 0x000fe40000010000 */
[----:B------:R-:W-:Y:S01]  /*10ca0*/  FADD.FTZ R170, R170, R181 ;  /* 0x000000b5aaaa7221 */ /* 0x000fe20000010000 */
[----:B------:R-:W-:Y:S03]  /*10cb0*/  MUFU.EX2 R207, R207 ;  /* 0x000000cf00cf7308 */ /* 0x000fe60000000800 */
[C---:B------:R-:W-:Y:S04]  /*10cc0*/  HMMA.16816.F32 R8, R140.reuse, R136, R8 ;  /* 0x000000888c08723c */ /* 0x040fe80000001808 */
[----:B------:R-:W-:Y:S02]  /*10cd0*/  FADD.FTZ R191, R191, R192 ;  /* 0x000000c0bfbf7221 */ /* 0x000fe40000010000 */
[----:B------:R-:W-:Y:S01]  /*10ce0*/  FADD.FTZ R187, R187, R188 ;  /* 0x000000bcbbbb7221 */ /* 0x000fe20000010000 */
[----:B------:R-:W-:Y:S01]  /*10cf0*/  MUFU.EX2 R210, R210 ;  /* 0x000000d200d27308 */ /* 0x000fe20000000800 */
[-C--:B------:R-:W-:Y:S04]  /*10d00*/  HMMA.16816.F32 R12, R140, R138.reuse, R12 ;  /* 0x0000008a8c0c723c */ /* 0x080fe8000000180c */
[----:B------:R-:W-:Y:S02]  /*10d10*/  FADD.FTZ R183, R183, R184 ;  /* 0x000000b8b7b77221 */ /* 0x000fe40000010000 */
[----:B------:R-:W-:Y:S01]  /*10d20*/  FADD.FTZ R170, R169, R170 ;  /* 0x000000aaa9aa7221 */ /* 0x000fe20000010000 */
[----:B------:R-:W-:Y:S01]  /*10d30*/  MOV R169, R166 ;  /* 0x000000a600a97202 */ /* 0x000fe20000000f00 */
[C---:B------:R-:W-:Y:S01]  /*10d40*/  HMMA.16816.F32 R16, R132.reuse, R138, R16 ;  /* 0x0000008a8410723c */ /* 0x040fe20000001810 */
[----:B------:R-:W2:Y:S01]  /*10d50*/  LDSM.16.MT88.4 R136, [R171+0xb400] ;  /* 0x00b40000ab88783b */ /* 0x000ea20000004200 */
[----:B------:R-:W-:Y:S02]  /*10d60*/  MUFU.EX2 R209, R209 ;  /* 0x000000d100d17308 */ /* 0x000fe40000000800 */
[----:B------:R-:W-:Y:S02]  /*10d70*/  FADD.FTZ R191, R190, R191 ;  /* 0x000000bfbebf7221 */ /* 0x000fe40000010000 */
[----:B------:R-:W-:Y:S02]  /*10d80*/  FADD.FTZ R186, R186, R187 ;  /* 0x000000bbbaba7221 */ /* 0x000fe40000010000 */
[-C--:B------:R-:W-:Y:S04]  /*10d90*/  HMMA.16816.F32 R68, R132, R144.reuse, R68 ;  /* 0x000000908444723c */ /* 0x080fe80000001844 */
[----:B------:R-:W4:Y:S01]  /*10da0*/  MUFU.EX2 R232, R232 ;  /* 0x000000e800e87308 */ /* 0x000f220000000800 */
[----:B------:R-:W-:Y:S02]  /*10db0*/  FADD.FTZ R182, R182, R183 ;  /* 0x000000b7b6b67221 */ /* 0x000fe40000010000 */
[----:B------:R-:W-:Y:S01]  /*10dc0*/  FADD.FTZ R197, R197, R170 ;  /* 0x000000aac5c57221 */ /* 0x000fe20000010000 */
[C---:B------:R-:W-:Y:S04]  /*10dd0*/  HMMA.16816.F32 R72, R140.reuse, R144, R72 ;  /* 0x000000908c48723c */ /* 0x040fe80000001848 */
[----:B------:R-:W-:Y:S02]  /*10de0*/  FADD.FTZ R172, R172, R191 ;  /* 0x000000bfacac7221 */ /* 0x000fe40000010000 */
[----:B------:R-:W-:Y:S01]  /*10df0*/  MUFU.EX2 R236, R236 ;  /* 0x000000ec00ec7308 */ /* 0x000fe20000000800 */
[----:B------:R-:W-:Y:S01]  /*10e00*/  FADD.FTZ R177, R177, R186 ;  /* 0x000000bab1b17221 */ /* 0x000fe20000010000 */
[-C--:B------:R-:W-:Y:S04]  /*10e10*/  HMMA.16816.F32 R76, R140, R146.reuse, R76 ;  /* 0x000000928c4c723c */ /* 0x080fe8000000184c */
[----:B------:R-:W-:Y:S02]  /*10e20*/  FADD.FTZ R201, R201, R182 ;  /* 0x000000b6c9c97221 */ /* 0x000fe40000010000 */
[----:B------:R-:W-:Y:S02]  /*10e30*/  FADD.FTZ R197, R196, R197 ;  /* 0x000000c5c4c57221 */ /* 0x000fe40000010000 */
[C---:B------:R-:W-:Y:S01]  /*10e40*/  HMMA.16816.F32 R80, R132.reuse, R146, R80 ;  /* 0x000000928450723c */ /* 0x040fe20000001850 */
[----:B------:R-:W5:Y:S01]  /*10e50*/  LDSM.16.MT88.4 R144, [R171+0x9800] ;  /* 0x00980000ab90783b */ /* 0x000f620000004200 */
[----:B------:R-:W2:Y:S02]  /*10e60*/  MUFU.EX2 R211, R211 ;  /* 0x000000d300d37308 */ /* 0x000ea40000000800 */
[----:B------:R-:W-:Y:S02]  /*10e70*/  FADD.FTZ R172, R173, R172 ;  /* 0x000000acadac7221 */ /* 0x000fe40000010000 */
[----:B------:R-:W-:Y:S02]  /*10e80*/  FADD.FTZ R176, R176, R177 ;  /* 0x000000b1b0b07221 */ /* 0x000fe40000010000 */
[-C--:B-1----:R-:W-:Y:S04]  /*10e90*/  HMMA.16816.F32 R84, R132, R148.reuse, R84 ;  /* 0x000000948454723c */ /* 0x082fe80000001854 */
[----:B------:R-:W-:Y:S01]  /*10ea0*/  MUFU.EX2 R245, R245 ;  /* 0x000000f500f57308 */ /* 0x000fe20000000800 */
[----:B------:R-:W-:Y:S02]  /*10eb0*/  FADD.FTZ R204, R204, R201 ;  /* 0x000000c9cccc7221 */ /* 0x000fe40000010000 */
[----:B------:R-:W-:Y:S01]  /*10ec0*/  FADD.FTZ R200, R200, R197 ;  /* 0x000000c5c8c87221 */ /* 0x000fe20000010000 */
[C---:B------:R-:W-:Y:S04]  /*10ed0*/  HMMA.16816.F32 R88, R140.reuse, R148, R88 ;  /* 0x000000948c58723c */ /* 0x040fe80000001858 */
[----:B------:R-:W-:Y:S02]  /*10ee0*/  FADD.FTZ R175, R175, R172 ;  /* 0x000000acafaf7221 */ /* 0x000fe40000010000 */
[----:B------:R-:W1:Y:S01]  /*10ef0*/  MUFU.EX2 R246, R246 ;  /* 0x000000f600f67308 */ /* 0x000e620000000800 */
[----:B------:R-:W-:Y:S01]  /*10f00*/  FADD.FTZ R179, R179, R176 ;  /* 0x000000b0b3b37221 */ /* 0x000fe20000010000 */
[-C--:B------:R-:W-:Y:S04]  /*10f10*/  HMMA.16816.F32 R92, R140, R150.reuse, R92 ;  /* 0x000000968c5c723c */ /* 0x080fe8000000185c */
[----:B------:R-:W-:Y:S02]  /*10f20*/  FADD.FTZ R203, R203, R204 ;  /* 0x000000cccbcb7221 */ /* 0x000fe40000010000 */
[----:B------:R-:W-:Y:S02]  /*10f30*/  FADD.FTZ R200, R199, R200 ;  /* 0x000000c8c7c87221 */ /* 0x000fe40000010000 */
[C---:B------:R-:W-:Y:S01]  /*10f40*/  HMMA.16816.F32 R96, R132.reuse, R150, R96 ;  /* 0x000000968460723c */ /* 0x040fe20000001860 */
[----:B------:R-:W-:Y:S01]  /*10f50*/  LDSM.16.MT88.4 R148, [R213+0x9c00] ;  /* 0x009c0000d594783b */ /* 0x000fe20000004200 */
[----:B------:R-:W-:Y:S02]  /*10f60*/  MUFU.EX2 R64, R64 ;  /* 0x0000004000407308 */ /* 0x000fe40000000800 */
[----:B------:R-:W-:Y:S02]  /*10f70*/  FADD.FTZ R174, R174, R175 ;  /* 0x000000afaeae7221 */ /* 0x000fe40000010000 */
[----:B------:R-:W-:Y:S02]  /*10f80*/  FADD.FTZ R178, R178, R179 ;  /* 0x000000b3b2b27221 */ /* 0x000fe40000010000 */
[-C--:B------:R-:W-:Y:S04]  /*10f90*/  HMMA.16816.F32 R100, R132, R36.reuse, R100 ;  /* 0x000000248464723c */ /* 0x080fe80000001864 */
[----:B------:R-:W1:Y:S01]  /*10fa0*/  MUFU.EX2 R65, R202 ;  /* 0x000000ca00417308 */ /* 0x000e620000000800 */
[----:B------:R-:W-:Y:S02]  /*10fb0*/  FADD.FTZ R206, R206, R203 ;  /* 0x000000cbcece7221 */ /* 0x000fe40000010000 */
[----:B------:R-:W-:Y:S01]  /*10fc0*/  FADD.FTZ R237, R237, R200 ;  /* 0x000000c8eded7221 */ /* 0x000fe20000010000 */
[C---:B------:R-:W-:Y:S04]  /*10fd0*/  HMMA.16816.F32 R20, R140.reuse, R36, R20 ;  /* 0x000000248c14723c */ /* 0x040fe80000001814 */
[----:B------:R-:W-:Y:S02]  /*10fe0*/  FADD.FTZ R241, R241, R206 ;  /* 0x000000cef1f17221 */ /* 0x000fe40000010000 */
[----:B------:R-:W-:Y:S01]  /*10ff0*/  MUFU.EX2 R247, R247 ;  /* 0x000000f700f77308 */ /* 0x000fe20000000800 */
[----:B---3--:R-:W-:Y:S01]  /*11000*/  F2FP.PACK_AB R36, R208, R205 ;  /* 0x000000cdd024723e */ /* 0x008fe200000000ff */
[-C--:B------:R-:W-:Y:S04]  /*11010*/  HMMA.16816.F32 R104, R140, R38.reuse, R104 ;  /* 0x000000268c68723c */ /* 0x080fe80000001868 */
[----:B----4-:R-:W-:Y:S01]  /*11020*/  F2FP.PACK_AB R37, R232, R209 ;  /* 0x000000d1e825723e */ /* 0x010fe200000000ff */
[----:B------:R-:W-:Y:S02]  /*11030*/  FADD.FTZ R205, R205, R174 ;  /* 0x000000aecdcd7221 */ /* 0x000fe40000010000 */
[----:B------:R-:W-:Y:S01]  /*11040*/  FADD.FTZ R209, R209, R178 ;  /* 0x000000b2d1d17221 */ /* 0x000fe20000010000 */
[C---:B------:R-:W-:Y:S01]  /*11050*/  HMMA.16816.F32 R32, R132.reuse, R38, R32 ;  /* 0x000000268420723c */ /* 0x040fe20000001820 */
[----:B------:R-:W3:Y:S03]  /*11060*/  MUFU.EX2 R248, R248 ;  /* 0x000000f800f87308 */ /* 0x000ee60000000800 */
[----:B------:R-:W-:Y:S02]  /*11070*/  FADD.FTZ R238, R238, R237 ;  /* 0x000000edeeee7221 */ /* 0x000fe40000010000 */
[----:B------:R-:W-:Y:S01]  /*11080*/  FADD.FTZ R208, R208, R205 ;  /* 0x000000cdd0d07221 */ /* 0x000fe20000010000 */
[----:B------:R-:W-:Y:S01]  /*11090*/  F2FP.PACK_AB R38, R210, R207 ;  /* 0x000000cfd226723e */ /* 0x000fe200000000ff */
[-C--:B------:R-:W-:Y:S03]  /*110a0*/  HMMA.16816.F32 R108, R132, R48.reuse, R108 ;  /* 0x00000030846c723c */ /* 0x080fe6000000186c */
[----:B------:R-:W-:Y:S01]  /*110b0*/  MUFU.EX2 R66, R66 ;  /* 0x0000004200427308 */ /* 0x000fe20000000800 */
[----:B--2---:R-:W-:Y:S01]  /*110c0*/  F2FP.PACK_AB R39, R211, R236 ;  /* 0x000000ecd327723e */ /* 0x004fe200000000ff */
[----:B------:R-:W-:Y:S02]  /*110d0*/  FADD.FTZ R209, R232, R209 ;  /* 0x000000d1e8d17221 */ /* 0x000fe40000010000 */
[----:B------:R-:W-:Y:S01]  /*110e0*/  FADD.FTZ R242, R242, R241 ;  /* 0x000000f1f2f27221 */ /* 0x000fe20000010000 */
[C---:B------:R-:W-:Y:S04]  /*110f0*/  HMMA.16816.F32 R112, R140.reuse, R48, R112 ;  /* 0x000000308c70723c */ /* 0x040fe80000001870 */
[----:B------:R-:W-:Y:S01]  /*11100*/  FADD.FTZ R239, R239, R238 ;  /* 0x000000eeefef7221 */ /* 0x000fe20000010000 */
[----:B------:R-:W2:Y:S01]  /*11110*/  MUFU.EX2 R67, R198 ;  /* 0x000000c600437308 */ /* 0x000ea20000000800 */
[----:B------:R-:W-:Y:S02]  /*11120*/  FADD.FTZ R207, R207, R208 ;  /* 0x000000d0cfcf7221 */ /* 0x000fe40000010000 */
[-C--:B------:R-:W-:Y:S04]  /*11130*/  HMMA.16816.F32 R116, R140, R50.reuse, R116 ;  /* 0x000000328c74723c */ /* 0x080fe80000001874 */
[----:B------:R-:W-:Y:S02]  /*11140*/  FADD.FTZ R236, R236, R209 ;  /* 0x000000d1ecec7221 */ /* 0x000fe40000010000 */
[----:B------:R-:W-:Y:S01]  /*11150*/  FADD.FTZ R243, R243, R242 ;  /* 0x000000f2f3f37221 */ /* 0x000fe20000010000 */
[----:B------:R-:W-:Y:S01]  /*11160*/  MUFU.EX2 R58, R58 ;  /* 0x0000003a003a7308 */ /* 0x000fe20000000800 */
[C---:B------:R-:W-:Y:S01]  /*11170*/  HMMA.16816.F32 R120, R132.reuse, R50, R120 ;  /* 0x000000328478723c */ /* 0x040fe20000001878 */
[----:B------:R-:W4:Y:S03]  /*11180*/  LDSM.16.MT88.4 R48, [R213+0xa800] ;  /* 0x00a80000d530783b */ /* 0x000f260000004200 */
[----:B------:R-:W-:Y:S02]  /*11190*/  FADD.FTZ R239, R240, R239 ;  /* 0x000000eff0ef7221 */ /* 0x000fe40000010000 */
[----:B------:R-:W-:Y:S02]  /*111a0*/  FADD.FTZ R210, R210, R207 ;  /* 0x000000cfd2d27221 */ /* 0x000fe40000010000 */
[-C--:B------:R-:W-:Y:S01]  /*111b0*/  HMMA.16816.F32 R124, R132, R136.reuse, R124 ;  /* 0x00000088847c723c */ /* 0x080fe2000000187c */
[----:B------:R-:W1:Y:S03]  /*111c0*/  MUFU.EX2 R59, R59 ;  /* 0x0000003b003b7308 */ /* 0x000e660000000800 */
[----:B------:R-:W-:Y:S02]  /*111d0*/  FADD.FTZ R236, R211, R236 ;  /* 0x000000ecd3ec7221 */ /* 0x000fe40000010000 */
[----:B------:R-:W-:Y:S02]  /*111e0*/  FADD.FTZ R243, R244, R243 ;  /* 0x000000f3f4f37221 */ /* 0x000fe40000010000 */
[C---:B------:R-:W-:Y:S03]  /*111f0*/  HMMA.16816.F32 R24, R140.reuse, R136, R24 ;  /* 0x000000888c18723c */ /* 0x040fe60000001818 */
[----:B------:R-:W-:Y:S05]  /*11200*/  MUFU.EX2 R62, R62 ;  /* 0x0000003e003e7308 */ /* 0x000fea0000000800 */
[-C--:B------:R-:W-:Y:S01]  /*11210*/  HMMA.16816.F32 R128, R140, R138.reuse, R128 ;  /* 0x0000008a8c80723c */ /* 0x080fe20000001880 */
[----:B------:R-:W-:Y:S04]  /*11220*/  LDSM.16.MT88.4 R140, [R171+0xac00] ;  /* 0x00ac0000ab8c783b */ /* 0x000fe80000004200 */
[----:B------:R-:W4:Y:S03]  /*11230*/  MUFU.EX2 R195, R195 ;  /* 0x000000c300c37308 */ /* 0x000f260000000800 */
[----:B------:R-:W-:Y:S07]  /*11240*/  HMMA.16816.F32 R28, R132, R138, R28 ;  /* 0x0000008a841c723c */ /* 0x000fee000000181c */
[----:B-1----:R-:W-:Y:S01]  /*11250*/  F2FP.PACK_AB R132, R246, R245 ;  /* 0x000000f5f684723e */ /* 0x002fe200000000ff */
[-C--:B------:R-:W-:Y:S01]  /*11260*/  HMMA.16816.F32 R4, R36, R40.reuse, R4 ;  /* 0x000000282404723c */ /* 0x080fe20000001804 */
[----:B------:R-:W-:Y:S04]  /*11270*/  MUFU.EX2 R56, R56 ;  /* 0x0000003800387308 */ /* 0x000fe80000000800 */
[----:B------:R-:W-:Y:S01]  /*11280*/  F2FP.PACK_AB R134, R65, R64 ;  /* 0x000000404186723e */ /* 0x000fe200000000ff */
[----:B------:R-:W-:Y:S01]  /*11290*/  FADD.FTZ R245, R245, R210 ;  /* 0x000000d2f5f57221 */ /* 0x000fe20000010000 */
[----:B---3--:R-:W-:Y:S01]  /*112a0*/  F2FP.PACK_AB R133, R248, R247 ;  /* 0x000000f7f885723e */ /* 0x008fe200000000ff */
[C---:B------:R-:W-:Y:S03]  /*112b0*/  HMMA.16816.F32 R8, R44.reuse, R40, R8 ;  /* 0x000000282c08723c */ /* 0x040fe60000001808 */
[----:B------:R-:W1:Y:S01]  /*112c0*/  MUFU.EX2 R57, R57 ;  /* 0x0000003900397308 */ /* 0x000e620000000800 */
[----:B--2---:R-:W-:Y:S01]  /*112d0*/  F2FP.PACK_AB R135, R67, R66 ;  /* 0x000000424387723e */ /* 0x004fe200000000ff */
[----:B------:R-:W-:Y:S02]  /*112e0*/  FADD.FTZ R247, R247, R236 ;  /* 0x000000ecf7f77221 */ /* 0x000fe40000010000 */
[----:B------:R-:W-:Y:S01]  /*112f0*/  FADD.FTZ R245, R246, R245 ;  /* 0x000000f5f6f57221 */ /* 0x000fe20000010000 */
[-C--:B------:R-:W-:Y:S04]  /*11300*/  HMMA.16816.F32 R12, R44, R42.reuse, R12 ;  /* 0x0000002a2c0c723c */ /* 0x080fe8000000180c */
[----:B------:R-:W-:Y:S01]  /*11310*/  FADD.FTZ R247, R248, R247 ;  /* 0x000000f7f8f77221 */ /* 0x000fe20000010000 */
[----:B------:R-:W-:Y:S01]  /*11320*/  MUFU.EX2 R60, R60 ;  /* 0x0000003c003c7308 */ /* 0x000fe20000000800 */
[----:B------:R-:W-:Y:S02]  /*11330*/  FADD.FTZ R64, R64, R245 ;  /* 0x000000f540407221 */ /* 0x000fe40000010000 */
[C---:B------:R-:W-:Y:S01]  /*11340*/  HMMA.16816.F32 R16, R36.reuse, R42, R16 ;  /* 0x0000002a2410723c */ /* 0x040fe20000001810 */
[----:B------:R-:W2:Y:S03]  /*11350*/  LDSM.16.MT88.4 R40, [R171+0xa800] ;  /* 0x00a80000ab28783b */ /* 0x000ea60000004200 */
[----:B------:R-:W-:Y:S02]  /*11360*/  FADD.FTZ R66, R66, R247 ;  /* 0x000000f742427221 */ /* 0x000fe40000010000 */
[----:B------:R-:W-:Y:S01]  /*11370*/  FADD.FTZ R233, R65, R64 ;  /* 0x0000004041e97221 */ /* 0x000fe20000010000 */
[----:B------:R-:W3:Y:S01]  /*11380*/  MUFU.EX2 R61, R194 ;  /* 0x000000c2003d7308 */ /* 0x000ee20000000800 */
[-C--:B-----5:R-:W-:Y:S04]  /*11390*/  HMMA.16816.F32 R68, R36, R144.reuse, R68 ;  /* 0x000000902444723c */ /* 0x0a0fe80000001844 */
[----:B------:R-:W-:Y:S04]  /*113a0*/  FADD.FTZ R230, R67, R66 ;  /* 0x0000004243e67221 */ /* 0x000fe80000010000 */
        /* <DEDUP_REMOVED lines=8> */
[-C--:B--2---:R-:W-:Y:S08]  /*11430*/  HMMA.16816.F32 R100, R36, R40.reuse, R100 ;  /* 0x000000282464723c */ /* 0x084ff00000001864 */
[C---:B------:R-:W-:Y:S08]  /*11440*/  HMMA.16816.F32 R20, R44.reuse, R40, R20 ;  /* 0x000000282c14723c */ /* 0x040ff00000001814 */
[-C--:B------:R-:W-:Y:S08]  /*11450*/  HMMA.16816.F32 R104, R44, R42.reuse, R104 ;  /* 0x0000002a2c68723c */ /* 0x080ff00000001868 */
[C---:B------:R-:W-:Y:S01]  /*11460*/  HMMA.16816.F32 R32, R36.reuse, R42, R32 ;  /* 0x0000002a2420723c */ /* 0x040fe20000001820 */
[----:B------:R-:W2:Y:S07]  /*11470*/  LDSM.16.MT88.4 R40, [R171+0x9c00] ;  /* 0x009c0000ab28783b */ /* 0x000eae0000004200 */
[-C--:B------:R-:W-:Y:S08]  /*11480*/  HMMA.16816.F32 R108, R36, R52.reuse, R108 ;  /* 0x00000034246c723c */ /* 0x080ff0000000186c */
[C---:B------:R-:W-:Y:S08]  /*11490*/  HMMA.16816.F32 R112, R44.reuse, R52, R112 ;  /* 0x000000342c70723c */ /* 0x040ff00000001870 */
[-C--:B------:R-:W-:Y:S08]  /*114a0*/  HMMA.16816.F32 R116, R44, R54.reuse, R116 ;  /* 0x000000362c74723c */ /* 0x080ff00000001874 */
[C---:B------:R-:W-:Y:S01]  /*114b0*/  HMMA.16816.F32 R120, R36.reuse, R54, R120 ;  /* 0x000000362478723c */ /* 0x040fe20000001878 */
[----:B------:R-:W5:Y:S07]  /*114c0*/  LDSM.16.MT88.4 R52, [R213+0xac00] ;  /* 0x00ac0000d534783b */ /* 0x000f6e0000004200 */
[-C--:B----4-:R-:W-:Y:S08]  /*114d0*/  HMMA.16816.F32 R124, R36, R48.reuse, R124 ;  /* 0x00000030247c723c */ /* 0x090ff0000000187c */
[C---:B------:R-:W-:Y:S08]  /*114e0*/  HMMA.16816.F32 R24, R44.reuse, R48, R24 ;  /* 0x000000302c18723c */ /* 0x040ff00000001818 */
[-C--:B------:R-:W-:Y:S01]  /*114f0*/  HMMA.16816.F32 R128, R44, R50.reuse, R128 ;  /* 0x000000322c80723c */ /* 0x080fe20000001880 */
[----:B------:R-:W4:Y:S07]  /*11500*/  LDSM.16.MT88.4 R44, [R213+0xbc00] ;  /* 0x00bc0000d52c783b */ /* 0x000f2e0000004200 */
[----:B------:R-:W-:Y:S07]  /*11510*/  HMMA.16816.F32 R28, R36, R50, R28 ;  /* 0x00000032241c723c */ /* 0x000fee000000181c */
[----:B------:R-:W-:Y:S01]  /*11520*/  F2FP.PACK_AB R37, R59, R58 ;  /* 0x0000003a3b25723e */ /* 0x000fe200000000ff */
[-C--:B------:R-:W-:Y:S01]  /*11530*/  HMMA.16816.F32 R160, R132, R148.reuse, R4 ;  /* 0x0000009484a0723c */ /* 0x080fe20000001804 */
[----:B------:R-:W4:Y:S04]  /*11540*/  LDSM.16.MT88.4 R4, [R171+0xbc00] ;  /* 0x00bc0000ab04783b */ /* 0x000f280000004200 */
[----:B------:R-:W-:Y:S01]  /*11550*/  F2FP.PACK_AB R39, R195, R62 ;  /* 0x0000003ec327723e */ /* 0x000fe200000000ff */
[----:B------:R-:W-:Y:S01]  /*11560*/  FADD.FTZ R58, R58, R239 ;  /* 0x000000ef3a3a7221 */ /* 0x000fe20000010000 */
[----:B-1----:R-:W-:Y:S01]  /*11570*/  F2FP.PACK_AB R36, R57, R56 ;  /* 0x000000383924723e */ /* 0x002fe200000000ff */
[----:B------:R-:W-:Y:S01]  /*11580*/  FADD.FTZ R56, R56, R243 ;  /* 0x000000f338387221 */ /* 0x000fe20000010000 */
[----:B---3--:R-:W-:Y:S03]  /*11590*/  F2FP.PACK_AB R38, R61, R60 ;  /* 0x0000003c3d26723e */ /* 0x008fe600000000ff */
        /* <DEDUP_REMOVED lines=9> */
[-C--:B--2---:R-:W-:Y:S08]  /*11630*/  HMMA.16816.F32 R68, R132, R40.reuse, R68 ;  /* 0x000000288444723c */ /* 0x084ff00000001844 */
[C---:B------:R-:W-:Y:S08]  /*11640*/  HMMA.16816.F32 R72, R36.reuse, R40, R72 ;  /* 0x000000282448723c */ /* 0x040ff00000001848 */
[-C--:B------:R-:W-:Y:S08]  /*11650*/  HMMA.16816.F32 R76, R36, R42.reuse, R76 ;  /* 0x0000002a244c723c */ /* 0x080ff0000000184c */
        /* <DEDUP_REMOVED lines=16> */
[----:B------:R-:W-:Y:S01]  /*11760*/  HMMA.16816.F32 R132, R132, R6, R28 ;  /* 0x000000068484723c */ /* 0x000fe2000000181c */
[----:B------:R-:W-:-:S07]  /*11770*/  @P5 BRA `(.L_x_129) ;  /* 0xffffcbb000005947 */ /* 0x000fce000383ffff */
.L_x_128:
[----:B------:R-:W1:Y:S01]  /*11780*/  SHFL.BFLY PT, R7, R230, 0x2, 0x1f ;  /* 0x0c401f00e6077f89 */ /* 0x000e6200000e0000 */
[----:B------:R-:W-:Y:S01]  /*11790*/  MOV R10, 0x3f800000 ;  /* 0x3f800000000a7802 */ /* 0x000fe20000000f00 */
[----:B------:R-:W2:Y:S01]  /*117a0*/  S2UR UR4, SR_CTAID.Y ;  /* 0x00000000000479c3 */ /* 0x000ea20000002600 */
[----:B------:R-:W-:Y:S01]  /*117b0*/  MOV R9, 0x3f800000 ;  /* 0x3f80000000097802 */ /* 0x000fe20000000f00 */
[----:B------:R-:W3:Y:S01]  /*117c0*/  SHFL.BFLY PT, R0, R233, 0x2, 0x1f ;  /* 0x0c401f00e9007f89 */ /* 0x000ee200000e0000 */
[----:B------:R-:W-:Y:S01]  /*117d0*/  UISETP.NE.AND UP0, UPT, UR9, -0x1, UPT ;  /* 0xffffffff0900788c */ /* 0x000fe2000bf05270 */
[----:B------:R-:W-:Y:S01]  /*117e0*/  BSSY B0, `(.L_x_132) ;  /* 0x000016c000007945 */ /* 0x000fe20003800000 */
[----:B------:R-:W-:Y:S01]  /*117f0*/  ULDC.64 UR6, c[0x0][0x1e8] ;  /* 0x00007a0000067ab9 */ /* 0x000fe20000000a00 */
[----:B------:R-:W4:Y:S01]  /*11800*/  SHFL.BFLY PT, R4, R231, 0x2, 0x1f ;  /* 0x0c401f00e7047f89 */ /* 0x000f2200000e0000 */
[----:B------:R-:W-:Y:S01]  /*11810*/  ULDC UR11, c[0x0][0x214] ;  /* 0x00008500000b7ab9 */ /* 0x000fe20000000800 */
[----:B------:R-:W5:Y:S01]  /*11820*/  S2UR UR13, SR_CTAID.X ;  /* 0x00000000000d79c3 */ /* 0x000f620000002500 */
[----:B------:R-:W-:Y:S01]  /*11830*/  UMOV UR26, URZ ;  /* 0x0000003f001a7c82 */ /* 0x000fe20008000000 */
[----:B------:R-:W5:Y:S01]  /*11840*/  SHFL.BFLY PT, R12, R223, 0x2, 0x1f ;  /* 0x0c401f00df0c7f89 */ /* 0x000f6200000e0000 */
[----:B------:R-:W-:-:S03]  /*11850*/  UMOV UR27, URZ ;  /* 0x0000003f001b7c82 */ /* 0x000fc60008000000 */
[----:B------:R-:W-:Y:S02]  /*11860*/  @UP0 UIMAD.WIDE.U32 UR16, UR9, UR6, URZ ;  /* 0x00000006091002a5 */ /* 0x000fe4000f8e003f */
[----:B------:R-:W5:Y:S02]  /*11870*/  S2UR UR14, SR_CTAID.Z ;  /* 0x00000000000e79c3 */ /* 0x000f640000002700 */
[----:B------:R-:W-:-:S03]  /*11880*/  @UP0 UIMAD UR8, UR9, UR7, UR17 ;  /* 0x00000007090802a4 */ /* 0x000fc6000f8e0211 */
[----:B------:R-:W-:Y:S01]  /*11890*/  ULDC.64 UR6, c[0x0][0x1e0] ;  /* 0x0000780000067ab9 */ /* 0x000fe20000000a00 */
[----:B-1----:R-:W-:Y:S01]  /*118a0*/  FADD.FTZ R7, R7, R230 ;  /* 0x000000e607077221 */ /* 0x002fe20000010000 */
[----:B--2---:R-:W-:Y:S01]  /*118b0*/  @!UP0 USHF.R.S32.HI UR15, URZ, 0x1f, UR4 ;  /* 0x0000001f3f0f8899 */ /* 0x004fe20008011404 */
[----:B---3--:R-:W-:-:S03]  /*118c0*/  FADD.FTZ R5, R0, R233 ;  /* 0x000000e900057221 */ /* 0x008fc60000010000 */
[----:B------:R-:W1:Y:S01]  /*118d0*/  SHFL.BFLY PT, R8, R7, 0x1, 0x1f ;  /* 0x0c201f0007087f89 */ /* 0x000e6200000e0000 */
[----:B------:R-:W-:Y:S01]  /*118e0*/  @!UP0 UIMAD UR15, UR15, UR6, URZ ;  /* 0x000000060f0f82a4 */ /* 0x000fe2000f8e023f */
[----:B----4-:R-:W-:Y:S02]  /*118f0*/  FADD.FTZ R3, R4, R231 ;  /* 0x000000e704037221 */ /* 0x010fe40000010000 */
[----:B------:R-:W2:Y:S01]  /*11900*/  SHFL.BFLY PT, R2, R5, 0x1, 0x1f ;  /* 0x0c201f0005027f89 */ /* 0x000ea200000e0000 */
[----:B------:R-:W-:Y:S01]  /*11910*/  @!UP0 UIMAD.WIDE.U32 UR24, UR4, UR6, URZ ;  /* 0x00000006041882a5 */ /* 0x000fe2000f8e003f */
[----:B-----5:R-:W-:Y:S02]  /*11920*/  FADD.FTZ R12, R12, R223 ;  /* 0x000000df0c0c7221 */ /* 0x020fe40000010000 */
[----:B------:R-:W3:Y:S01]  /*11930*/  S2R R0, SR_TID.X ;  /* 0x0000000000007919 */ /* 0x000ee20000002100 */
[----:B------:R-:W-:Y:S02]  /*11940*/  ULDC.U8 UR6, c[0x0][0x329] ;  /* 0x0000ca4000067ab9 */ /* 0x000fe40000000000 */
[----:B------:R-:W-:Y:S01]  /*11950*/  UISETP.NE.AND UP1, UPT, UR6, URZ, UPT ;  /* 0x0000003f0600728c */ /* 0x000fe2000bf25270 */
[----:B------:R-:W4:Y:S01]  /*11960*/  SHFL.BFLY PT, R14, R3, 0x1, 0x1f ;  /* 0x0c201f00030e7f89 */ /* 0x000f2200000e0000 */
[----:B------:R-:W-:-:S02]  /*11970*/  @!UP0 UIMAD UR15, UR4, UR7, UR15 ;  /* 0x00000007040f82a4 */ /* 0x000fc4000f8e020f */
[----:B------:R-:W-:Y:S01]  /*11980*/  @!UP0 UMOV UR16, UR24 ;  /* 0x0000001800108c82 */ /* 0x000fe20008000000 */
[----:B------:R-:W5:Y:S01]  /*11990*/  SHFL.BFLY PT, R11, R12, 0x1, 0x1f ;  /* 0x0c201f000c0b7f89 */ /* 0x000f6200000e0000 */
[----:B------:R-:W-:Y:S02]  /*119a0*/  ULDC.U8 UR7, c[0x0][0x328] ;  /* 0x0000ca0000077ab9 */ /* 0x000fe40000000000 */
[----:B------:R-:W-:Y:S02]  /*119b0*/  UISETP.NE.AND UP2, UPT, UR7, URZ, UPT ;  /* 0x0000003f0700728c */ /* 0x000fe4000bf45270 */
[----:B------:R-:W-:Y:S02]  /*119c0*/  @!UP0 UIADD3 UR8, UR25, UR15, URZ ;  /* 0x0000000f19088290 */ /* 0x000fe4000fffe03f */
[----:B------:R-:W-:Y:S01]  /*119d0*/  UISETP.NE.OR UP3, UPT, UR6, URZ, !UP2 ;  /* 0x0000003f0600728c */ /* 0x000fe2000d765670 */
[----:B-1----:R-:W-:Y:S01]  /*119e0*/  FADD.FTZ R8, R7, R8 ;  /* 0x0000000807087221 */ /* 0x002fe20000010000 */
[----:B------:R-:W-:-:S02]  /*119f0*/  @UP1 ULDC UR17, c[0x0][0x210] ;  /* 0x0000840000111ab9 */ /* 0x000fc40000000800 */
[----:B------:R-:W-:Y:S01]  /*11a00*/  ULDC UR7, c[0x0][0x234] ;  /* 0x00008d0000077ab9 */ /* 0x000fe20000000800 */
[----:B--2---:R-:W-:Y:S01]  /*11a10*/  FADD.FTZ R2, R5, R2 ;  /* 0x0000000205027221 */ /* 0x004fe20000010000 */
[----:B------:R-:W-:Y:S01]  /*11a20*/  FSETP.NE.FTZ.AND P4, PT, R8, RZ, PT ;  /* 0x000000ff0800720b */ /* 0x000fe20003f95000 */
[----:B------:R-:W-:Y:S01]  /*11a30*/  @UP1 UIMAD UR17, UR17, UR11, URZ ;  /* 0x0000000b111112a4 */ /* 0x000fe2000f8e023f */
[----:B---3--:R-:W-:Y:S01]  /*11a40*/  SHF.R.S32.HI R5, RZ, 0x1f, R0 ;  /* 0x0000001fff057819 */ /* 0x008fe20000011400 */
[----:B------:R-:W-:Y:S01]  /*11a50*/  @!UP1 USEL UR17, UR11, UR7, !UP2 ;  /* 0x000000070b119287 */ /* 0x000fe2000d000000 */
[----:B------:R-:W-:Y:S01]  /*11a60*/  FSETP.NE.FTZ.AND P5, PT, R2, RZ, PT ;  /* 0x000000ff0200720b */ /* 0x000fe20003fb5000 */
[----:B------:R-:W-:Y:S01]  /*11a70*/  ULDC UR6, c[0x0][0x1c0] ;  /* 0x0000700000067ab9 */ /* 0x000fe20000000800 */
[-C--:B------:R-:W-:Y:S01]  /*11a80*/  LEA.HI R6, R5, R0.reuse, RZ, 0x2 ;  /* 0x0000000005067211 */ /* 0x080fe200078f10ff */
[----:B----4-:R-:W-:Y:S01]  /*11a90*/  FADD.FTZ R3, R3, R14 ;  /* 0x0000000e03037221 */ /* 0x010fe20000010000 */
[----:B------:R-:W-:Y:S01]  /*11aa0*/  LEA.HI R5, R5, R0, RZ, 0x5 ;  /* 0x0000000005057211 */ /* 0x000fe200078f28ff */
[----:B------:R-:W-:Y:S01]  /*11ab0*/  @UP1 UMOV UR18, 0x1 ;  /* 0x0000000100121882 */ /* 0x000fe20000000000 */
[----:B-----5:R-:W-:Y:S01]  /*11ac0*/  FADD.FTZ R11, R12, R11 ;  /* 0x0000000b0c0b7221 */ /* 0x020fe20000010000 */
[----:B------:R-:W-:-:S02]  /*11ad0*/  LOP3.LUT R7, R6, 0xfffffffc, RZ, 0xc0, !PT ;  /* 0xfffffffc06077812 */ /* 0x000fc400078ec0ff */
[----:B------:R-:W1:Y:S01]  /*11ae0*/  @P4 MUFU.RCP R10, R8 ;  /* 0x00000008000a4308 */ /* 0x000e620000001000 */
[----:B------:R-:W-:Y:S01]  /*11af0*/  FSETP.NE.FTZ.AND P3, PT, R3, RZ, PT ;  /* 0x000000ff0300720b */ /* 0x000fe20003f75000 */
[----:B------:R-:W-:Y:S01]  /*11b00*/  @!UP1 UIMAD UR18, UR17, UR6, URZ ;  /* 0x00000006111292a4 */ /* 0x000fe2000f8e023f */
[----:B------:R-:W-:Y:S01]  /*11b10*/  FSETP.NE.FTZ.AND P2, PT, R11, RZ, PT ;  /* 0x000000ff0b00720b */ /* 0x000fe20003f55000 */
[----:B------:R-:W-:Y:S01]  /*11b20*/  @!UP3 UIMAD UR22, UR4, UR11, URZ ;  /* 0x0000000b0416b2a4 */ /* 0x000fe2000f8e023f */
[----:B------:R-:W-:Y:S01]  /*11b30*/  SHF.R.S32.HI R4, RZ, 0x5, R5 ;  /* 0x00000005ff047819 */ /* 0x000fe20000011405 */
[----:B------:R-:W-:Y:S01]  /*11b40*/  @UP1 ULDC UR19, c[0x0][0x210] ;  /* 0x0000840000131ab9 */ /* 0x000fe20000000800 */
[----:B------:R-:W-:Y:S01]  /*11b50*/  IADD3 R7, -R7, R0, RZ ;  /* 0x0000000007077210 */ /* 0x000fe20007ffe1ff */
[----:B------:R-:W2:Y:S01]  /*11b60*/  @P5 MUFU.RCP R9, R2 ;  /* 0x0000000200095308 */ /* 0x000ea20000001000 */
[----:B------:R-:W-:Y:S01]  /*11b70*/  MOV R12, 0x3f800000 ;  /* 0x3f800000000c7802 */ /* 0x000fe20000000f00 */
[----:B------:R-:W-:Y:S01]  /*11b80*/  UIMAD UR4, UR4, UR18, URZ ;  /* 0x00000012040472a4 */ /* 0x000fe2000f8e023f */
[----:B------:R-:W-:Y:S01]  /*11b90*/  LEA R4, R4, R7, 0x8 ;  /* 0x0000000704047211 */ /* 0x000fe200078e40ff */
[----:B------:R-:W-:Y:S01]  /*11ba0*/  @!UP1 UMOV UR19, 0x1 ;  /* 0x0000000100139882 */ /* 0x000fe20000000000 */
[----:B------:R-:W-:Y:S01]  /*11bb0*/  MOV R7, 0x3f800000 ;  /* 0x3f80000000077802 */ /* 0x000fe20000000f00 */
[----:B------:R-:W-:Y:S01]  /*11bc0*/  @!UP3 USEL UR22, UR22, UR9, !UP0 ;  /* 0x000000091616b287 */ /* 0x000fe2000c000000 */
[----:B------:R-:W-:Y:S01]  /*11bd0*/  LOP3.LUT R5, R5, 0xffffffe0, RZ, 0xc0, !PT ;  /* 0xffffffe005057812 */ /* 0x000fe200078ec0ff */
[C---:B-1----:R-:W-:Y:S01]  /*11be0*/  FMUL.FTZ R162, R10.reuse, R162 ;  /* 0x000000a20aa27220 */ /* 0x042fe20000410000 */
[----:B------:R-:W-:Y:S01]  /*11bf0*/  @P2 MUFU.RCP R12, R11 ;  /* 0x0000000b000c2308 */ /* 0x000fe20000001000 */
[C---:B------:R-:W-:Y:S01]  /*11c00*/  FMUL.FTZ R163, R10.reuse, R163 ;  /* 0x000000a30aa37220 */ /* 0x040fe20000410000 */
[----:B------:R-:W-:Y:S01]  /*11c10*/  IADD3 R5, -R5, R0, RZ ;  /* 0x0000000005057210 */ /* 0x000fe20007ffe1ff */
[C---:B------:R-:W-:Y:S01]  /*11c20*/  FMUL.FTZ R150, R10.reuse, R150 ;  /* 0x000000960a967220 */ /* 0x040fe20000410000 */
[----:B------:R-:W-:Y:S01]  /*11c30*/  UIMAD UR6, UR13, UR19, URZ ;  /* 0x000000130d0672a4 */ /* 0x000fe2000f8e023f */
[C---:B------:R-:W-:Y:S01]  /*11c40*/  FMUL.FTZ R151, R10.reuse, R151 ;  /* 0x000000970a977220 */ /* 0x040fe20000410000 */
[----:B------:R-:W-:Y:S01]  /*11c50*/  F2FP.PACK_AB R162, R163, R162 ;  /* 0x000000a2a3a2723e */ /* 0x000fe200000000ff */
[C---:B------:R-:W-:Y:S01]  /*11c60*/  FMUL.FTZ R70, R10.reuse, R70 ;  /* 0x000000460a467220 */ /* 0x040fe20000410000 */
[----:B------:R-:W1:Y:S01]  /*11c70*/  @P3 MUFU.RCP R7, R3 ;  /* 0x0000000300073308 */ /* 0x000e620000001000 */
[C---:B------:R-:W-:Y:S01]  /*11c80*/  FMUL.FTZ R71, R10.reuse, R71 ;  /* 0x000000470a477220 */ /* 0x040fe20000410000 */
[----:B------:R-:W-:Y:S01]  /*11c90*/  F2FP.PACK_AB R150, R151, R150 ;  /* 0x000000969796723e */ /* 0x000fe200000000ff */
[C---:B------:R-:W-:Y:S01]  /*11ca0*/  FMUL.FTZ R82, R10.reuse, R82 ;  /* 0x000000520a527220 */ /* 0x040fe20000410000 */
[----:B------:R-:W-:Y:S01]  /*11cb0*/  USEL UR4, UR4, URZ, UP3 ;  /* 0x0000003f04047287 */ /* 0x000fe20009800000 */
[C---:B------:R-:W-:Y:S01]  /*11cc0*/  FMUL.FTZ R83, R10.reuse, R83 ;  /* 0x000000530a537220 */ /* 0x040fe20000410000 */
[----:B------:R-:W-:Y:S01]  /*11cd0*/  F2FP.PACK_AB R70, R71, R70 ;  /* 0x000000464746723e */ /* 0x000fe200000000ff */
[C---:B------:R-:W-:Y:S01]  /*11ce0*/  FMUL.FTZ R86, R10.reuse, R86 ;  /* 0x000000560a567220 */ /* 0x040fe20000410000 */
[----:B------:R-:W-:Y:S01]  /*11cf0*/  @P5 MUFU.LG2 R2, R2 ;  /* 0x0000000200025308 */ /* 0x000fe20000000c00 */
[C---:B------:R-:W-:Y:S01]  /*11d00*/  FMUL.FTZ R87, R10.reuse, R87 ;  /* 0x000000570a577220 */ /* 0x040fe20000410000 */
[----:B------:R-:W-:Y:S01]  /*11d10*/  F2FP.PACK_AB R82, R83, R82 ;  /* 0x000000525352723e */ /* 0x000fe200000000ff */
[C---:B------:R-:W-:Y:S01]  /*11d20*/  FMUL.FTZ R98, R10.reuse, R98 ;  /* 0x000000620a627220 */ /* 0x040fe20000410000 */
[----:B------:R-:W-:Y:S01]  /*11d30*/  USHF.L.U32 UR6, UR6, 0x7, URZ ;  /* 0x0000000706067899 */ /* 0x000fe2000800063f */
[C---:B------:R-:W-:Y:S01]  /*11d40*/  FMUL.FTZ R99, R10.reuse, R99 ;  /* 0x000000630a637220 */ /* 0x040fe20000410000 */
[----:B------:R-:W-:Y:S01]  /*11d50*/  F2FP.PACK_AB R86, R87, R86 ;  /* 0x000000565756723e */ /* 0x000fe200000000ff */
[C---:B------:R-:W-:Y:S01]  /*11d60*/  FMUL.FTZ R102, R10.reuse, R102 ;  /* 0x000000660a667220 */ /* 0x040fe20000410000 */
[----:B------:R-:W3:Y:S01]  /*11d70*/  @P4 MUFU.LG2 R8, R8 ;  /* 0x0000000800084308 */ /* 0x000ee20000000c00 */
[C---:B------:R-:W-:Y:S01]  /*11d80*/  FMUL.FTZ R103, R10.reuse, R103 ;  /* 0x000000670a677220 */ /* 0x040fe20000410000 */
[----:B------:R-:W-:Y:S01]  /*11d90*/  F2FP.PACK_AB R98, R99, R98 ;  /* 0x000000626362723e */ /* 0x000fe200000000ff */
[C---:B------:R-:W-:Y:S01]  /*11da0*/  FMUL.FTZ R142, R10.reuse, R142 ;  /* 0x0000008e0a8e7220 */ /* 0x040fe20000410000 */
[----:B------:R-:W-:Y:S01]  /*11db0*/  UIMAD UR17, UR14, UR17, UR4 ;  /* 0x000000110e1172a4 */ /* 0x000fe2000f8e0204 */
[C---:B------:R-:W-:Y:S01]  /*11dc0*/  FMUL.FTZ R143, R10.reuse, R143 ;  /* 0x0000008f0a8f7220 */ /* 0x040fe20000410000 */
[----:B------:R-:W-:Y:S01]  /*11dd0*/  F2FP.PACK_AB R102, R103, R102 ;  /* 0x000000666766723e */ /* 0x000fe200000000ff */
[C---:B------:R-:W-:Y:S01]  /*11de0*/  FMUL.FTZ R110, R10.reuse, R110 ;  /* 0x0000006e0a6e7220 */ /* 0x040fe20000410000 */
[----:B------:R-:W4:Y:S01]  /*11df0*/  @P3 MUFU.LG2 R3, R3 ;  /* 0x0000000300033308 */ /* 0x000f220000000c00 */
[C---:B------:R-:W-:Y:S01]  /*11e00*/  FMUL.FTZ R111, R10.reuse, R111 ;  /* 0x0000006f0a6f7220 */ /* 0x040fe20000410000 */
[----:B------:R-:W-:Y:S01]  /*11e10*/  F2FP.PACK_AB R142, R143, R142 ;  /* 0x0000008e8f8e723e */ /* 0x000fe200000000ff */
[C---:B------:R-:W-:Y:S01]  /*11e20*/  FMUL.FTZ R122, R10.reuse, R122 ;  /* 0x0000007a0a7a7220 */ /* 0x040fe20000410000 */
[----:B------:R-:W-:Y:S01]  /*11e30*/  @!UP3 UMOV UR26, UR22 ;  /* 0x00000016001abc82 */ /* 0x000fe20008000000 */
[C---:B------:R-:W-:Y:S01]  /*11e40*/  FMUL.FTZ R123, R10.reuse, R123 ;  /* 0x0000007b0a7b7220 */ /* 0x040fe20000410000 */
[----:B------:R-:W-:Y:S01]  /*11e50*/  F2FP.PACK_AB R110, R111, R110 ;  /* 0x0000006e6f6e723e */ /* 0x000fe200000000ff */
[C---:B------:R-:W-:Y:S01]  /*11e60*/  FMUL.FTZ R126, R10.reuse, R126 ;  /* 0x0000007e0a7e7220 */ /* 0x040fe20000410000 */
[----:B------:R-:W5:Y:S01]  /*11e70*/  @P2 MUFU.LG2 R11, R11 ;  /* 0x0000000b000b2308 */ /* 0x000f620000000c00 */
[C---:B------:R-:W-:Y:S01]  /*11e80*/  FMUL.FTZ R127, R10.reuse, R127 ;  /* 0x0000007f0a7f7220 */ /* 0x040fe20000410000 */
[----:B------:R-:W-:Y:S01]  /*11e90*/  F2FP.PACK_AB R122, R123, R122 ;  /* 0x0000007a7b7a723e */ /* 0x000fe200000000ff */
[C---:B------:R-:W-:Y:S01]  /*11ea0*/  FMUL.FTZ R134, R10.reuse, R134 ;  /* 0x000000860a867220 */ /* 0x040fe20000410000 */
[----:B------:R-:W-:Y:S01]  /*11eb0*/  USHF.R.S32.HI UR4, URZ, 0x1f, UR6 ;  /* 0x0000001f3f047899 */ /* 0x000fe20008011406 */
[----:B------:R-:W-:Y:S01]  /*11ec0*/  FMUL.FTZ R135, R10, R135 ;  /* 0x000000870a877220 */ /* 0x000fe20000410000 */
[----:B------:R-:W-:Y:S01]  /*11ed0*/  SHF.R.S32.HI R10, RZ, 0x2, R6 ;  /* 0x00000002ff0a7819 */ /* 0x000fe20000011406 */
[----:B--2---:R-:W-:Y:S01]  /*11ee0*/  FMUL.FTZ R160, R9, R160 ;  /* 0x000000a009a07220 */ /* 0x004fe20000410000 */
[----:B------:R-:W-:Y:S01]  /*11ef0*/  F2FP.PACK_AB R126, R127, R126 ;  /* 0x0000007e7f7e723e */ /* 0x000fe200000000ff */
[C---:B------:R-:W-:Y:S01]  /*11f00*/  FMUL.FTZ R161, R9.reuse, R161 ;  /* 0x000000a109a17220 */ /* 0x040fe20000410000 */
[----:B------:R-:W-:Y:S01]  /*11f10*/  SHF.R.S32.HI R13, RZ, 0x1f, R10 ;  /* 0x0000001fff0d7819 */ /* 0x000fe2000001140a */
[----:B------:R-:W-:Y:S01]  /*11f20*/  FMUL.FTZ R148, R9, R148 ;  /* 0x0000009409947220 */ /* 0x000fe20000410000 */
[----:B------:R-:W-:Y:S01]  /*11f30*/  F2FP.PACK_AB R134, R135, R134 ;  /* 0x000000868786723e */ /* 0x000fe200000000ff */
[----:B------:R-:W-:Y:S01]  /*11f40*/  FMUL.FTZ R149, R9, R149 ;  /* 0x0000009509957220 */ /* 0x000fe20000410000 */
[----:B------:R-:W-:Y:S01]  /*11f50*/  LEA.HI R13, R13, R10, RZ, 0x3 ;  /* 0x0000000a0d0d7211 */ /* 0x000fe200078f18ff */
[----:B-1----:R-:W-:Y:S01]  /*11f60*/  FMUL.FTZ R156, R7, R156 ;  /* 0x0000009c079c7220 */ /* 0x002fe20000410000 */
[----:B------:R-:W-:Y:S01]  /*11f70*/  F2FP.PACK_AB R160, R161, R160 ;  /* 0x000000a0a1a0723e */ /* 0x000fe200000000ff */
[----:B------:R-:W-:Y:S01]  /*11f80*/  FMUL.FTZ R157, R7, R157 ;  /* 0x0000009d079d7220 */ /* 0x000fe20000410000 */
[----:B------:R-:W-:Y:S01]  /*11f90*/  LOP3.LUT R13, R13, 0xfffffff8, RZ, 0xc0, !PT ;  /* 0xfffffff80d0d7812 */ /* 0x000fe200078ec0ff */
[C---:B------:R-:W-:Y:S01]  /*11fa0*/  FMUL.FTZ R159, R12.reuse, R159 ;  /* 0x0000009f0c9f7220 */ /* 0x040fe20000410000 */
[----:B------:R-:W-:Y:S01]  /*11fb0*/  F2FP.PACK_AB R148, R149, R148 ;  /* 0x000000949594723e */ /* 0x000fe200000000ff */
[----:B------:R-:W-:Y:S01]  /*11fc0*/  FMUL.FTZ R158, R12, R158 ;  /* 0x0000009e0c9e7220 */ /* 0x000fe20000410000 */
[----:B------:R-:W-:Y:S01]  /*11fd0*/  IADD3 R13, R10, -R13, RZ ;  /* 0x8000000d0a0d7210 */ /* 0x000fe20007ffe0ff */
[----:B------:R-:W-:Y:S01]  /*11fe0*/  FMUL.FTZ R152, R7, R152 ;  /* 0x0000009807987220 */ /* 0x000fe20000410000 */
[----:B------:R-:W-:Y:S01]  /*11ff0*/  F2FP.PACK_AB R156, R157, R156 ;  /* 0x0000009c9d9c723e */ /* 0x000fe200000000ff */
[----:B------:R-:W-:Y:S01]  /*12000*/  FMUL.FTZ R153, R7, R153 ;  /* 0x0000009907997220 */ /* 0x000fe20000410000 */
[----:B------:R-:W-:Y:S01]  /*12010*/  LEA.HI R14, R13, R13, RZ, 0x1 ;  /* 0x0000000d0d0e7211 */ /* 0x000fe200078f08ff */
[C---:B------:R-:W-:Y:S01]  /*12020*/  FMUL.FTZ R155, R12.reuse, R155 ;  /* 0x0000009b0c9b7220 */ /* 0x040fe20000410000 */
[----:B------:R-:W-:Y:S01]  /*12030*/  F2FP.PACK_AB R158, R159, R158 ;  /* 0x0000009e9f9e723e */ /* 0x000fe200000000ff */
[----:B------:R-:W-:Y:S01]  /*12040*/  FMUL.FTZ R154, R12, R154 ;  /* 0x0000009a0c9a7220 */ /* 0x000fe20000410000 */
[----:B------:R-:W-:Y:S01]  /*12050*/  SHF.R.S32.HI R15, RZ, 0x1, R14 ;  /* 0x00000001ff0f7819 */ /* 0x000fe2000001140e */
[C---:B------:R-:W-:Y:S01]  /*12060*/  FMUL.FTZ R68, R9.reuse, R68 ;  /* 0x0000004409447220 */ /* 0x040fe20000410000 */
[----:B------:R-:W-:Y:S01]  /*12070*/  LOP3.LUT R14, R14, 0x3fffffe, RZ, 0xc0, !PT ;  /* 0x03fffffe0e0e7812 */ /* 0x000fe200078ec0ff */
[----:B------:R-:W-:Y:S01]  /*12080*/  FMUL.FTZ R69, R9, R69 ;  /* 0x0000004509457220 */ /* 0x000fe20000410000 */
[----:B------:R-:W-:Y:S01]  /*12090*/  SHF.L.U32 R16, R15, 0x6, RZ ;  /* 0x000000060f107819 */ /* 0x000fe200000006ff */
[----:B------:R-:W-:Y:S01]  /*120a0*/  FMUL.FTZ R80, R9, R80 ;  /* 0x0000005009507220 */ /* 0x000fe20000410000 */
[----:B------:R-:W-:Y:S01]  /*120b0*/  IADD3 R13, R13, -R14, RZ ;  /* 0x8000000e0d0d7210 */ /* 0x000fe20007ffe0ff */
[----:B------:R-:W-:Y:S01]  /*120c0*/  FMUL.FTZ R81, R9, R81 ;  /* 0x0000005109517220 */ /* 0x000fe20000410000 */
[----:B------:R-:W-:Y:S01]  /*120d0*/  LOP3.LUT R16, R16, 0xc0, RZ, 0xc0, !PT ;  /* 0x000000c010107812 */ /* 0x000fe200078ec0ff */
[----:B------:R-:W-:Y:S01]  /*120e0*/  FMUL.FTZ R72, R7, R72 ;  /* 0x0000004807487220 */ /* 0x000fe20000410000 */
[----:B------:R-:W-:Y:S01]  /*120f0*/  LEA R4, R13, R4, 0x4 ;  /* 0x000000040d047211 */ /* 0x000fe200078e20ff */
[----:B------:R-:W-:Y:S01]  /*12100*/  FMUL.FTZ R73, R7, R73 ;  /* 0x0000004907497220 */ /* 0x000fe20000410000 */
[----:B------:R-:W-:Y:S01]  /*12110*/  LOP3.LUT R13, R15, 0x1, RZ, 0xc0, !PT ;  /* 0x000000010f0d7812 */ /* 0x000fe200078ec0ff */
[----:B------:R-:W-:Y:S01]  /*12120*/  FMUL.FTZ R75, R12, R75 ;  /* 0x0000004b0c4b7220 */ /* 0x000fe20000410000 */
[----:B------:R-:W-:Y:S01]  /*12130*/  LEA.HI R17, R16, R16, RZ, 0x1d ;  /* 0x0000001010117211 */ /* 0x000fe200078fe8ff */
[----:B------:R-:W-:Y:S01]  /*12140*/  FMUL.FTZ R74, R12, R74 ;  /* 0x0000004a0c4a7220 */ /* 0x000fe20000410000 */
[----:B------:R-:W-:Y:S01]  /*12150*/  ISETP.NE.U32.AND P1, PT, R13, 0x1, PT ;  /* 0x000000010d00780c */ /* 0x000fe20003f25070 */
[C---:B------:R-:W-:Y:S01]  /*12160*/  FMUL.FTZ R76, R7.reuse, R76 ;  /* 0x0000004c074c7220 */ /* 0x040fe20000410000 */
[----:B------:R-:W-:Y:S01]  /*12170*/  LEA R4, R4, R17, 0x1 ;  /* 0x0000001104047211 */ /* 0x000fe200078e08ff */
[----:B------:R-:W-:Y:S01]  /*12180*/  FMUL.FTZ R77, R7, R77 ;  /* 0x0000004d074d7220 */ /* 0x000fe20000410000 */
[----:B------:R-:W-:Y:S01]  /*12190*/  LOP3.LUT P0, RZ, R15, 0x2, RZ, 0xc0, !PT ;  /* 0x000000020fff7812 */ /* 0x000fe2000780c0ff */
[----:B------:R-:W-:Y:S01]  /*121a0*/  FMUL.FTZ R79, R12, R79 ;  /* 0x0000004f0c4f7220 */ /* 0x000fe20000410000 */
[----:B------:R-:W-:Y:S01]  /*121b0*/  SHF.L.U32 R13, R4, 0x1, RZ ;  /* 0x00000001040d7819 */ /* 0x000fe200000006ff */
[----:B------:R-:W-:Y:S01]  /*121c0*/  FMUL.FTZ R78, R12, R78 ;  /* 0x0000004e0c4e7220 */ /* 0x000fe20000410000 */
[----:B------:R-:W-:Y:S01]  /*121d0*/  MOV R4, 0x20 ;  /* 0x0000002000047802 */ /* 0x000fe20000000f00 */
[----:B------:R-:W-:Y:S01]  /*121e0*/  FMUL.FTZ R84, R9, R84 ;  /* 0x0000005409547220 */ /* 0x000fe20000410000 */
[----:B------:R-:W-:Y:S01]  /*121f0*/  IADD3 R17, R13, -0x10, RZ ;  /* 0xfffffff00d117810 */ /* 0x000fe20007ffe0ff */
[C---:B------:R-:W-:Y:S01]  /*12200*/  FMUL.FTZ R85, R9.reuse, R85 ;  /* 0x0000005509557220 */ /* 0x040fe20000410000 */
[----:B------:R-:W-:Y:S01]  /*12210*/  SEL R4, R4, 0xffffffe0, !P0 ;  /* 0xffffffe004047807 */ /* 0x000fe20004000000 */
[----:B------:R-:W-:Y:S01]  /*12220*/  FMUL.FTZ R96, R9, R96 ;  /* 0x0000006009607220 */ /* 0x000fe20000410000 */
[----:B------:R-:W-:Y:S01]  /*12230*/  @P1 IADD3 R17, R13, 0x10, RZ ;  /* 0x000000100d111810 */ /* 0x000fe20007ffe0ff */
[----:B------:R-:W-:Y:S01]  /*12240*/  FMUL.FTZ R97, R9, R97 ;  /* 0x0000006109617220 */ /* 0x000fe20000410000 */
[----:B------:R-:W-:Y:S01]  /*12250*/  F2FP.PACK_AB R152, R153, R152 ;  /* 0x000000989998723e */ /* 0x000fe200000000ff */
[----:B------:R-:W-:Y:S01]  /*12260*/  FMUL.FTZ R88, R7, R88 ;  /* 0x0000005807587220 */ /* 0x000fe20000410000 */
[----:B------:R-:W-:Y:S01]  /*12270*/  F2FP.PACK_AB R154, R155, R154 ;  /* 0x0000009a9b9a723e */ /* 0x000fe200000000ff */
[----:B------:R-:W-:Y:S01]  /*12280*/  FMUL.FTZ R89, R7, R89 ;  /* 0x0000005907597220 */ /* 0x000fe20000410000 */
[----:B------:R-:W-:Y:S01]  /*12290*/  F2FP.PACK_AB R68, R69, R68 ;  /* 0x000000444544723e */ /* 0x000fe200000000ff */
[C---:B------:R-:W-:Y:S01]  /*122a0*/  FMUL.FTZ R91, R12.reuse, R91 ;  /* 0x0000005b0c5b7220 */ /* 0x040fe20000410000 */
        /* <DEDUP_REMOVED lines=11> */
[----:B------:R-:W-:Y:S01]  /*12360*/  STS [R17], R148 ;  /* 0x0000009411007388 */ /* 0x000fe20000000800 */
[C---:B------:R-:W-:Y:S01]  /*12370*/  FMUL.FTZ R94, R12.reuse, R94 ;  /* 0x0000005e0c5e7220 */ /* 0x040fe20000410000 */
[----:B------:R-:W-:Y:S01]  /*12380*/  F2FP.PACK_AB R76, R77, R76 ;  /* 0x0000004c4d4c723e */ /* 0x000fe200000000ff */
[C---:B------:R-:W-:Y:S01]  /*12390*/  FMUL.FTZ R100, R9.reuse, R100 ;  /* 0x0000006409647220 */ /* 0x040fe20000410000 */
        /* <DEDUP_REMOVED lines=61> */
[C---:B------:R-:W-:Y:S01]  /*12770*/  FMUL.FTZ R139, R12.reuse, R139 ;  /* 0x0000008b0c8b7220 */ /* 0x040fe20000410000 */
[----:B------:R-:W-:Y:S01]  /*12780*/  F2FP.PACK_AB R112, R113, R112 ;  /* 0x000000707170723e */ /* 0x000fe200000000ff */
[C---:B------:R-:W-:Y:S01]  /*12790*/  FMUL.FTZ R138, R12.reuse, R138 ;  /* 0x0000008a0c8a7220 */ /* 0x040fe20000410000 */
[----:B------:R-:W-:Y:S01]  /*127a0*/  STS [R17+0x2200], R98 ;  /* 0x0022006211007388 */ /* 0x000fe20000000800 */
[C---:B------:R-:W-:Y:S01]  /*127b0*/  FMUL.FTZ R131, R12.reuse, R131 ;  /* 0x000000830c837220 */ /* 0x040fe20000410000 */
[----:B------:R-:W-:Y:S01]  /*127c0*/  F2FP.PACK_AB R114, R115, R114 ;  /* 0x000000727372723e */ /* 0x000fe200000000ff */
[----:B------:R-:W-:Y:S01]  /*127d0*/  FMUL.FTZ R7, R7, R129 ;  /* 0x0000008107077220 */ /* 0x000fe20000410000 */
[----:B------:R-:W-:Y:S01]  /*127e0*/  STS [R13+0x3000], R88 ;  /* 0x003000580d007388 */ /* 0x000fe20000000800 */
[----:B------:R-:W-:Y:S01]  /*127f0*/  FMUL.FTZ R12, R12, R130 ;  /* 0x000000820c0c7220 */ /* 0x000fe20000410000 */
[----:B------:R-:W-:Y:S01]  /*12800*/  F2FP.PACK_AB R116, R117, R116 ;  /* 0x000000747574723e */ /* 0x000fe200000000ff */
[----:B------:R-:W-:Y:S01]  /*12810*/  @!UP3 USHF.R.S32.HI UR27, URZ, 0x1f, UR22 ;  /* 0x0000001f3f1bb899 */ /* 0x000fe20008011416 */
[----:B------:R-:W-:Y:S01]  /*12820*/  STS [R13+0x3200], R90 ;  /* 0x0032005a0d007388 */ /* 0x000fe20000000800 */
[----:B------:R-:W-:Y:S01]  /*12830*/  F2FP.PACK_AB R118, R119, R118 ;  /* 0x000000767776723e */ /* 0x000fe200000000ff */
[----:B------:R-:W-:Y:S01]  /*12840*/  USHF.R.S32.HI UR7, URZ, 0x1f, UR17 ;  /* 0x0000001f3f077899 */ /* 0x000fe20008011411 */
[----:B------:R-:W-:Y:S01]  /*12850*/  F2FP.PACK_AB R124, R125, R124 ;  /* 0x0000007c7d7c723e */ /* 0x000fe200000000ff */
[----:B------:R-:W-:Y:S01]  /*12860*/  STS [R17+0x3000], R92 ;  /* 0x0030005c11007388 */ /* 0x000fe20000000800 */
[----:B------:R-:W-:Y:S01]  /*12870*/  F2FP.PACK_AB R9, R9, R132 ;  /* 0x000000840909723e */ /* 0x000fe200000000ff */
[----:B------:R-:W-:Y:S01]  /*12880*/  UIADD3 UR6, UP2, UP1, UR6, UR26, UR17 ;  /* 0x0000001a06067290 */ /* 0x000fe2000f95e011 */
[----:B------:R-:W-:Y:S01]  /*12890*/  F2FP.PACK_AB R136, R137, R136 ;  /* 0x000000888988723e */ /* 0x000fe200000000ff */
[----:B------:R-:W-:Y:S01]  /*128a0*/  STS [R17+0x3200], R94 ;  /* 0x0032005e11007388 */ /* 0x000fe20000000800 */
[----:B------:R-:W-:Y:S01]  /*128b0*/  F2FP.PACK_AB R138, R139, R138 ;  /* 0x0000008a8b8a723e */ /* 0x000fe200000000ff */
[----:B---3--:R-:W-:Y:S01]  /*128c0*/  @P4 FMUL.FTZ R8, R8, 0.69314718246459960938 ;  /* 0x3f31721808084820 */ /* 0x008fe20000410000 */
[----:B------:R-:W-:Y:S01]  /*128d0*/  F2FP.PACK_AB R7, R7, R128 ;  /* 0x000000800707723e */ /* 0x000fe200000000ff */
[----:B------:R-:W-:Y:S01]  /*128e0*/  STS [R15+0x2000], R100 ;  /* 0x002000640f007388 */ /* 0x000fe20000000800 */
[----:B------:R-:W-:Y:S01]  /*128f0*/  F2FP.PACK_AB R12, R131, R12 ;  /* 0x0000000c830c723e */ /* 0x000fe200000000ff */
[----:B----4-:R-:W-:Y:S01]  /*12900*/  @P3 FMUL.FTZ R3, R3, 0.69314718246459960938 ;  /* 0x3f31721803033820 */ /* 0x010fe20000410000 */
[----:B------:R-:W-:Y:S01]  /*12910*/  LOP3.LUT P0, RZ, R5, 0x3, RZ, 0xc0, !PT ;  /* 0x0000000305ff7812 */ /* 0x000fe2000780c0ff */
[----:B------:R-:W-:Y:S01]  /*12920*/  STS [R15+0x2200], R102 ;  /* 0x002200660f007388 */ /* 0x000fe20000000800 */
[----:B------:R-:W-:Y:S01]  /*12930*/  UIADD3.X UR4, UR4, UR27, UR7, UP2, UP1 ;  /* 0x0000001b04047290 */ /* 0x000fe200097e2407 */
[----:B------:R-:W-:-:S02]  /*12940*/  MOV R5, 0x7f800000 ;  /* 0x7f80000000057802 */ /* 0x000fc40000000f00 */
[----:B------:R-:W-:Y:S01]  /*12950*/  STS [R19+0x2000], R140 ;  /* 0x0020008c13007388 */ /* 0x000fe20000000800 */
[----:B------:R-:W-:Y:S01]  /*12960*/  MOV R0, 0x7f800000 ;  /* 0x7f80000000007802 */ /* 0x000fe20000000f00 */
[----:B------:R-:W-:Y:S01]  /*12970*/  @P3 FFMA.FTZ R0, R166, c[0x0][0x238], R3 ;  /* 0x00008e00a6003a23 */ /* 0x000fe20000010003 */
[----:B------:R-:W-:Y:S01]  /*12980*/  MOV R4, 0x7f800000 ;  /* 0x7f80000000047802 */ /* 0x000fe20000000f00 */
        /* <DEDUP_REMOVED lines=19> */
[----:B------:R2:W-:Y:S04]  /*12ac0*/  STS [R19+0x5000], R7 ;  /* 0x0050000713007388 */ /* 0x0005e80000000800 */
[----:B------:R3:W-:Y:S04]  /*12ad0*/  STS [R19+0x5200], R12 ;  /* 0x0052000c13007388 */ /* 0x0007e80000000800 */
[----:B------:R-:W-:Y:S01]  /*12ae0*/  BAR.SYNC.DEFER_BLOCKING 0x0 ;  /* 0x0000000000007b1d */ /* 0x000fe20000010000 */
[----:B-1----:R-:W-:-:S02]  /*12af0*/  @P5 FMUL.FTZ R9, R2, 0.69314718246459960938 ;  /* 0x3f31721802095820 */ /* 0x002fc40000410000 */
[----:B-----5:R-:W-:Y:S02]  /*12b00*/  @P2 FMUL.FTZ R2, R11, 0.69314718246459960938 ;  /* 0x3f3172180b022820 */ /* 0x020fe40000410000 */
[----:B------:R-:W-:Y:S02]  /*12b10*/  @P5 FFMA.FTZ R5, R168, c[0x0][0x238], R9 ;  /* 0x00008e00a8055a23 */ /* 0x000fe40000010009 */
[----:B------:R-:W-:Y:S01]  /*12b20*/  @P2 FFMA.FTZ R4, R165, c[0x0][0x238], R2 ;  /* 0x00008e00a5042a23 */ /* 0x000fe20000010002 */
[----:B--2---:R-:W-:Y:S01]  /*12b30*/  MOV R7, 0x7f800000 ;  /* 0x7f80000000077802 */ /* 0x004fe20000000f00 */
[----:B------:R-:W-:Y:S01]  /*12b40*/  @P4 FFMA.FTZ R7, R167, c[0x0][0x238], R8 ;  /* 0x00008e00a7074a23 */ /* 0x000fe20000010008 */
[----:B------:R3:W1:Y:S04]  /*12b50*/  LDS.128 R52, [R220] ;  /* 0x00000000dc347984 */ /* 0x0006680000000c00 */
[----:B------:R3:W2:Y:S04]  /*12b60*/  LDS.128 R48, [R220+0x800] ;  /* 0x00080000dc307984 */ /* 0x0006a80000000c00 */
        /* <DEDUP_REMOVED lines=11> */
[----:B--2---:R-:W2:Y:S02]  /*12c20*/  S2R R2, SR_TID.X ;  /* 0x0000000000027919 */ /* 0x004ea40000002100 */
[----:B--2---:R-:W-:-:S04]  /*12c30*/  SHF.R.S32.HI R3, RZ, 0x1f, R2 ;  /* 0x0000001fff037819 */ /* 0x004fc80000011402 */
[----:B------:R-:W-:-:S04]  /*12c40*/  LEA.HI R3, R3, R2, RZ, 0x5 ;  /* 0x0000000203037211 */ /* 0x000fc800078f28ff */
[----:B------:R-:W-:-:S05]  /*12c50*/  LOP3.LUT R3, R3, 0xffffffe0, RZ, 0xc0, !PT ;  /* 0xffffffe003037812 */ /* 0x000fca00078ec0ff */
[----:B------:R-:W-:-:S05]  /*12c60*/  IMAD.IADD R3, R2, 0x1, -R3 ;  /* 0x0000000102037824 */ /* 0x000fca00078e0a03 */
[----:B------:R-:W-:-:S04]  /*12c70*/  SHF.R.S32.HI R2, RZ, 0x1f, R3 ;  /* 0x0000001fff027819 */ /* 0x000fc80000011403 */
[----:B------:R-:W-:-:S04]  /*12c80*/  LEA.HI R3, R2, R3, RZ, 0x2 ;  /* 0x0000000302037211 */ /* 0x000fc800078f10ff */
[----:B------:R-:W-:-:S05]  /*12c90*/  SHF.R.S32.HI R3, RZ, 0x2, R3 ;  /* 0x00000002ff037819 */ /* 0x000fca0000011403 */
        /* <DEDUP_REMOVED lines=13> */
[----:B------:R-:W-:Y:S01]  /*12d70*/  @!P6 LEA R62, P1, R9, c[0x0][0x200], 0x2 ;  /* 0x00008000093eea11 */ /* 0x000fe200078210ff */
[----:B------:R-:W-:Y:S01]  /*12d80*/  @!P3 IMAD R11, R11, UR19, RZ ;  /* 0x000000130b0bbc24 */ /* 0x000fe2000f8e02ff */
[C---:B------:R-:W-:Y:S02]  /*12d90*/  @!P5 IADD3 R3, P0, R8.reuse, UR6, RZ ;  /* 0x000000060803dc10 */ /* 0x040fe4000ff1e0ff */
[----:B------:R-:W-:Y:S02]  /*12da0*/  @!P6 LEA.HI.X R63, R9, c[0x0][0x204], R2, 0x2, P1 ;  /* 0x00008100093fea11 */ /* 0x000fe400008f1402 */
[----:B------:R-:W-:Y:S02]  /*12db0*/  @!P5 LEA.HI.X.SX32 R2, R8, UR4, 0x1, P0 ;  /* 0x000000040802dc11 */ /* 0x000fe400080f0eff */
[----:B------:R-:W-:Y:S01]  /*12dc0*/  @!P5 LEA R64, P2, R3, c[0x0][0x200], 0x2 ;  /* 0x000080000340da11 */ /* 0x000fe200078410ff */
[----:B------:R2:W-:Y:S01]  /*12dd0*/  @!P6 STG.E [R62.64], R5 ;  /* 0x000000053e00e986 */ /* 0x0005e2000c101914 */
[----:B------:R-:W-:-:S02]  /*12de0*/  @!P4 IADD3 R8, P1, R60, UR6, RZ ;  /* 0x000000063c08cc10 */ /* 0x000fc4000ff3e0ff */
[----:B------:R-:W-:Y:S02]  /*12df0*/  @!P3 IADD3 R9, P0, R11, UR6, RZ ;  /* 0x000000060b09bc10 */ /* 0x000fe4000ff1e0ff */
        /* <DEDUP_REMOVED lines=10> */
.L_x_133:
[----:B--2---:R-:W-:Y:S05]  /*12ea0*/  BSYNC B0 ;  /* 0x0000000000007941 */ /* 0x004fea0003800000 */
.L_x_132:
[----:B------:R-:W2:Y:S01]  /*12eb0*/  S2R R4, SR_TID.X ;  /* 0x0000000000047919 */ /* 0x000ea20000002100 */
[----:B------:R-:W-:Y:S01]  /*12ec0*/  UIMAD UR12, UR13, -0x80, UR12 ;  /* 0xffffff800d0c78a4 */ /* 0x000fe2000f8e020c */
[----:B------:R-:W-:Y:S01]  /*12ed0*/  SHF.R.S32.HI R2, RZ, 0x1f, R228 ;  /* 0x0000001fff027819 */ /* 0x000fe200000114e4 */
[----:B------:R-:W-:Y:S01]  /*12ee0*/  USHF.R.S32.HI UR4, URZ, 0x1f, UR14 ;  /* 0x0000001f3f047899 */ /* 0x000fe2000801140e */
[----:B------:R-:W5:Y:S01]  /*12ef0*/  S2R R0, SR_CTAID.Z ;  /* 0x0000000000007919 */ /* 0x000f620000002700 */
[----:B------:R-:W-:Y:S01]  /*12f00*/  IADD3 R8, P0, R228, UR16, RZ ;  /* 0x00000010e4087c10 */ /* 0x000fe2000ff1e0ff */
[----:B------:R-:W-:Y:S01]  /*12f10*/  ULDC.64 UR6, c[0x0][0x1f0] ;  /* 0x00007c0000067ab9 */ /* 0x000fe20000000a00 */
[----:B------:R-:W-:Y:S01]  /*12f20*/  BSSY B0, `(.L_x_134) ;  /* 0x000001b000007945 */ /* 0x000fe20003800000 */
[----:B------:R-:W-:Y:S01]  /*12f30*/  UIMAD UR4, UR4, UR6, URZ ;  /* 0x00000006040472a4 */ /* 0x000fe2000f8e023f */
[----:B------:R-:W-:-:S02]  /*12f40*/  IADD3.X R9, R2, UR8, RZ, P0, !PT ;  /* 0x0000000802097c10 */ /* 0x000fc400087fe4ff */
[----:B------:R-:W-:Y:S01]  /*12f50*/  ISETP.GE.AND P0, PT, R10, UR12, PT ;  /* 0x0000000c0a007c0c */ /* 0x000fe2000bf06270 */
[----:B------:R-:W-:Y:S01]  /*12f60*/  UIMAD UR4, UR14, UR7, UR4 ;  /* 0x000000070e0472a4 */ /* 0x000fe2000f8e0204 */
[----:B--2---:R-:W-:-:S04]  /*12f70*/  SHF.R.S32.HI R3, RZ, 0x1f, R4 ;  /* 0x0000001fff037819 */ /* 0x004fc80000011404 */
[----:B------:R-:W-:Y:S01]  /*12f80*/  LEA.HI R3, R3, R4, RZ, 0x2 ;  /* 0x0000000403037211 */ /* 0x000fe200078f10ff */
[----:B-----5:R-:W-:-:S03]  /*12f90*/  IMAD.WIDE.U32 R8, R0, c[0x0][0x1f0], R8 ;  /* 0x00007c0000087a25 */ /* 0x020fc600078e0008 */
[----:B------:R-:W-:Y:S01]  /*12fa0*/  SHF.R.S32.HI R4, RZ, 0x2, R3 ;  /* 0x00000002ff047819 */ /* 0x000fe20000011403 */
[----:B------:R-:W-:Y:S01]  /*12fb0*/  IMAD.U32 R0, RZ, RZ, UR10 ;  /* 0x0000000aff007e24 */ /* 0x000fe2000f8e00ff */
[----:B------:R-:W-:Y:S02]  /*12fc0*/  IADD3 R11, R9, UR4, RZ ;  /* 0x00000004090b7c10 */ /* 0x000fe4000fffe0ff */
[----:B------:R-:W-:-:S05]  /*12fd0*/  SHF.R.S32.HI R5, RZ, 0x1f, R4 ;  /* 0x0000001fff057819 */ /* 0x000fca0000011404 */
[----:B------:R-:W-:Y:S01]  /*12fe0*/  IMAD.WIDE R60, R0, 0x80, R4 ;  /* 0x00000080003c7825 */ /* 0x000fe200078e0204 */
[----:B------:R-:W-:Y:S05]  /*12ff0*/  @P0 BRA `(.L_x_135) ;  /* 0x000000d000000947 */ /* 0x000fea0003800000 */
[----:B------:R-:W-:Y:S01]  /*13000*/  IMAD R0, R61, c[0x0][0x1e8], RZ ;  /* 0x00007a003d007a24 */ /* 0x000fe200078e02ff */
[----:B------:R-:W-:Y:S01]  /*13010*/  ISETP.GE.AND P3, PT, R228, c[0x0][0x220], PT ;  /* 0x00008800e4007a0c */ /* 0x000fe20003f66270 */
[----:B------:R-:W-:Y:S01]  /*13020*/  IMAD.MOV.U32 R10, RZ, RZ, R8 ;  /* 0x000000ffff0a7224 */ /* 0x000fe200078e0008 */
[----:B------:R-:W-:Y:S01]  /*13030*/  ISETP.GE.AND P2, PT, R222, c[0x0][0x220], PT ;  /* 0x00008800de007a0c */ /* 0x000fe20003f46270 */
[C---:B------:R-:W-:Y:S01]  /*13040*/  IMAD R0, R60.reuse, c[0x0][0x1ec], R0 ;  /* 0x00007b003c007a24 */ /* 0x040fe200078e0200 */
[----:B------:R-:W-:Y:S01]  /*13050*/  ISETP.GE.AND P1, PT, R221, c[0x0][0x220], PT ;  /* 0x00008800dd007a0c */ /* 0x000fe20003f26270 */
[----:B------:R-:W-:-:S04]  /*13060*/  IMAD.WIDE.U32 R2, R60, c[0x0][0x1e8], R10 ;  /* 0x00007a003c027a25 */ /* 0x000fc800078e000a */
[----:B------:R-:W-:Y:S01]  /*13070*/  IMAD.IADD R0, R3, 0x1, R0 ;  /* 0x0000000103007824 */ /* 0x000fe200078e0200 */
[----:B------:R-:W-:-:S04]  /*13080*/  LEA R62, P0, R2, c[0x0][0x1d0], 0x1 ;  /* 0x00007400023e7a11 */ /* 0x000fc800078008ff */
[----:B------:R-:W-:-:S05]  /*13090*/  LEA.HI.X R63, R2, c[0x0][0x1d4], R0, 0x1, P0 ;  /* 0x00007500023f7a11 */ /* 0x000fca00000f0c00 */
[----:B-1----:R1:W-:Y:S04]  /*130a0*/  @!P3 STG.E.128 [R62.64], R52 ;  /* 0x000000343e00b986 */ /* 0x0023e8000c101d14 */
[----:B------:R1:W-:Y:S04]  /*130b0*/  @!P2 STG.E.128 [R62.64+0x40], R36 ;  /* 0x000040243e00a986 */ /* 0x0003e8000c101d14 */
[----:B------:R1:W-:Y:S02]  /*130c0*/  @!P1 STG.E.128 [R62.64+0x80], R20 ;  /* 0x000080143e009986 */ /* 0x0003e4000c101d14 */
.L_x_135:
[----:B------:R-:W-:Y:S05]  /*130d0*/  BSYNC B0 ;  /* 0x0000000000007941 */ /* 0x000fea0003800000 */
.L_x_134:
[----:B------:R-:W-:Y:S01]  /*130e0*/  LEA.HI.SX32 R6, R6, 0x20, 0x1e ;  /* 0x0000002006067811 */ /* 0x000fe200078ff2ff */
        /* <DEDUP_REMOVED lines=19> */
.L_x_137:
[----:B------:R-:W-:Y:S05]  /*13220*/  BSYNC B0 ;  /* 0x0000000000007941 */ /* 0x000fea0003800000 */
.L_x_136:
[----:B------:R-:W-:Y:S01]  /*13230*/  IADD3 R0, R4, 0x40, RZ ;  /* 0x0000004004007810 */ /* 0x000fe20007ffe0ff */
        /* <DEDUP_REMOVED lines=19> */
.L_x_139:
[----:B------:R-:W-:Y:S05]  /*13370*/  BSYNC B0 ;  /* 0x0000000000007941 */ /* 0x000fea0003800000 */
.L_x_138:
[----:B------:R-:W-:-:S04]  /*13380*/  IADD3 R4, R4, 0x60, RZ ;  /* 0x0000006004047810 */ /* 0x000fc80007ffe0ff */
[----:B------:R-:W-:-:S13]  /*13390*/  ISETP.GE.AND P0, PT, R4, UR5, PT ;  /* 0x0000000504007c0c */ /* 0x000fda000bf06270 */
[----:B------:R-:W-:Y:S05]  /*133a0*/  @P0 EXIT ;  /* 0x000000000000094d */ /* 0x000fea0003800000 */
[----:B------:R-:W-:Y:S01]  /*133b0*/  IADD3 R0, P0, R60, 0x60, RZ ;  /* 0x000000603c007810 */ /* 0x000fe20007f1e0ff */
[----:B------:R-:W-:Y:S01]  /*133c0*/  IMAD.MOV.U32 R4, RZ, RZ, R8 ;  /* 0x000000ffff047224 */ /* 0x000fe200078e0008 */
[----:B------:R-:W-:Y:S02]  /*133d0*/  MOV R5, R11 ;  /* 0x0000000b00057202 */ /* 0x000fe40000000f00 */
[----:B------:R-:W-:Y:S01]  /*133e0*/  ISETP.GE.AND P1, PT, R228, c[0x0][0x220], PT ;  /* 0x00008800e4007a0c */ /* 0x000fe20003f26270 */
        /* <DEDUP_REMOVED lines=14> */
.L_x_98:
[----:B-1----:R-:W-:Y:S01]  /*134d0*/  UISETP.NE.AND UP4, UPT, UR9, -0x1, UPT ;  /* 0xffffffff0900788c */ /* 0x002fe2000bf85270 */
[----:B------:R-:W-:Y:S01]  /*134e0*/  SHF.R.S32.HI R3, RZ, 0x1f, R2 ;  /* 0x0000001fff037819 */ /* 0x000fe20000011402 */
[----:B------:R-:W-:Y:S01]  /*134f0*/  ULDC.64 UR6, c[0x0][0x1e8] ;  /* 0x00007a0000067ab9 */ /* 0x000fe20000000a00 */
[----:B------:R-:W1:Y:S01]  /*13500*/  S2R R10, SR_CTAID.Z ;  /* 0x00000000000a7919 */ /* 0x000e620000002700 */
[----:B------:R-:W-:Y:S01]  /*13510*/  ULDC.64 UR4, c[0x0][0x1e0] ;  /* 0x0000780000047ab9 */ /* 0x000fe20000000a00 */
[----:B------:R-:W-:Y:S01]  /*13520*/  LEA.HI R14, R3, R2, RZ, 0x2 ;  /* 0x00000002030e7211 */ /* 0x000fe200078f10ff */
[----:B------:R-:W-:Y:S01]  /*13530*/  USHF.R.S32.HI UR13, URZ, 0x1f, UR26 ;  /* 0x0000001f3f0d7899 */ /* 0x000fe2000801141a */
[----:B------:R-:W-:Y:S01]  /*13540*/  IMAD.U32 R17, RZ, RZ, UR10 ;  /* 0x0000000aff117e24 */ /* 0x000fe2000f8e00ff */
[----:B------:R-:W-:Y:S01]  /*13550*/  ULDC.U8 UR16, c[0x0][0x328] ;  /* 0x0000ca0000107ab9 */ /* 0x000fe20000000000 */
        /* <DEDUP_REMOVED lines=12> */
[----:B------:R-:W-:Y:S01]  /*13620*/  UISETP.NE.AND UP1, UPT, UR15, URZ, UPT ;  /* 0x0000003f0f00728c */ /* 0x000fe2000bf25270 */
[----:B------:R-:W-:Y:S01]  /*13630*/  IMAD.WIDE R16, R17, 0x80, R14 ;  /* 0x0000008011107825 */ /* 0x000fe200078e020e */
[----:B------:R-:W-:Y:S01]  /*13640*/  @!UP4 UIMAD.WIDE.U32 UR18, UR24, UR4, URZ ;  /* 0x000000041812c2a5 */ /* 0x000fe2000f8e003f */
[C---:B------:R-:W-:Y:S01]  /*13650*/  IADD3 R5, R6.reuse, 0x20, RZ ;  /* 0x0000002006057810 */ /* 0x040fe20007ffe0ff */
[----:B------:R-:W-:Y:S01]  /*13660*/  @!UP4 UIMAD UR17, UR24, UR5, UR17 ;  /* 0x000000051811c2a4 */ /* 0x000fe2000f8e0211 */
[----:B------:R-:W-:Y:S01]  /*13670*/  IADD3 R4, R6, 0x40, RZ ;  /* 0x0000004006047810 */ /* 0x000fe20007ffe0ff */
[----:B------:R-:W-:Y:S02]  /*13680*/  ULDC UR11, c[0x0][0x214] ;  /* 0x00008500000b7ab9 */ /* 0x000fe40000000800 */
[----:B------:R-:W-:Y:S02]  /*13690*/  ULDC.64 UR4, c[0x0][0x1f0] ;  /* 0x00007c0000047ab9 */ /* 0x000fe40000000a00 */
[----:B------:R-:W-:-:S02]  /*136a0*/  UIMAD UR4, UR13, UR4, URZ ;  /* 0x000000040d0472a4 */ /* 0x000fc4000f8e023f */
[----:B------:R-:W-:Y:S02]  /*136b0*/  UISETP.NE.OR UP2, UPT, UR15, URZ, !UP3 ;  /* 0x0000003f0f00728c */ /* 0x000fe4000df45670 */
[----:B------:R-:W-:Y:S02]  /*136c0*/  @UP1 ULDC UR13, c[0x0][0x210] ;  /* 0x00008400000d1ab9 */ /* 0x000fe40000000800 */
[----:B------:R-:W-:Y:S02]  /*136d0*/  ULDC UR8, c[0x0][0x234] ;  /* 0x00008d0000087ab9 */ /* 0x000fe40000000800 */
[----:B------:R-:W-:Y:S02]  /*136e0*/  @UP1 UIMAD UR13, UR13, UR11, URZ ;  /* 0x0000000b0d0d12a4 */ /* 0x000fe4000f8e023f */
[----:B------:R-:W-:Y:S02]  /*136f0*/  @!UP1 USEL UR13, UR11, UR8, !UP3 ;  /* 0x000000080b0d9287 */ /* 0x000fe4000d800000 */
[----:B------:R-:W-:-:S02]  /*13700*/  UISETP.NE.OR UP0, UPT, UR9, -0x1, UP2 ;  /* 0xffffffff0900788c */ /* 0x000fc40009705670 */
        /* <DEDUP_REMOVED lines=10> */
[----:B------:R-:W-:Y:S01]  /*137b0*/  USEL UR15, UR15, URZ, UP2 ;  /* 0x0000003f0f0f7287 */ /* 0x000fe20009000000 */
[----:B------:R-:W-:Y:S01]  /*137c0*/  ISETP.GE.AND P0, PT, R14, UR12, PT ;  /* 0x0000000c0e007c0c */ /* 0x000fe2000bf06270 */
[----:B------:R-:W-:Y:S02]  /*137d0*/  @UP1 ULDC UR16, c[0x0][0x210] ;  /* 0x0000840000101ab9 */ /* 0x000fe40000000800 */
[----:B------:R-:W-:Y:S01]  /*137e0*/  @!UP1 UMOV UR16, 0x1 ;  /* 0x0000000100109882 */ /* 0x000fe20000000000 */
[----:B-1----:R-:W-:Y:S01]  /*137f0*/  IMAD.WIDE.U32 R10, R10, c[0x0][0x1f0], R2 ;  /* 0x00007c000a0a7a25 */ /* 0x002fe200078e0002 */
[----:B------:R-:W-:-:S02]  /*13800*/  UIMAD UR13, UR26, UR13, UR15 ;  /* 0x0000000d1a0d72a4 */ /* 0x000fc4000f8e020f */
[----:B------:R-:W-:Y:S02]  /*13810*/  UIMAD UR25, UR25, UR16, URZ ;  /* 0x00000010191972a4 */ /* 0x000fe4000f8e023f */
[----:B------:R-:W-:Y:S02]  /*13820*/  UMOV UR22, URZ ;  /* 0x0000003f00167c82 */ /* 0x000fe40008000000 */
[----:B------:R-:W-:Y:S02]  /*13830*/  @!UP2 UMOV UR22, UR9 ;  /* 0x000000090016ac82 */ /* 0x000fe40008000000 */
[----:B------:R-:W-:Y:S02]  /*13840*/  UIMAD UR4, UR26, UR5, UR4 ;  /* 0x000000051a0472a4 */ /* 0x000fe4000f8e0204 */
[----:B------:R-:W-:Y:S02]  /*13850*/  UMOV UR23, URZ ;  /* 0x0000003f00177c82 */ /* 0x000fe40008000000 */
[----:B------:R-:W-:-:S02]  /*13860*/  USHF.R.S32.HI UR7, URZ, 0x1f, UR13 ;  /* 0x0000001f3f077899 */ /* 0x000fc4000801140d */
[----:B------:R-:W-:Y:S01]  /*13870*/  @!UP2 USHF.R.S32.HI UR23, URZ, 0x1f, UR9 ;  /* 0x0000001f3f17a899 */ /* 0x000fe20008011409 */
[----:B------:R-:W-:Y:S01]  /*13880*/  IADD3 R13, R11, UR4, RZ ;  /* 0x000000040b0d7c10 */ /* 0x000fe2000fffe0ff */
[----:B------:R-:W-:Y:S02]  /*13890*/  USHF.R.S32.HI UR6, URZ, 0x1f, UR25 ;  /* 0x0000001f3f067899 */ /* 0x000fe40008011419 */
[----:B------:R-:W-:-:S04]  /*138a0*/  UIADD3 UR13, UP1, UP0, UR25, UR22, UR13 ;  /* 0x00000016190d7290 */ /* 0x000fc8000f83e00d */
        /* <DEDUP_REMOVED lines=15> */
.L_x_141:
[----:B------:R-:W-:Y:S05]  /*139a0*/  BSYNC B0 ;  /* 0x0000000000007941 */ /* 0x000fea0003800000 */
.L_x_140:
        /* <DEDUP_REMOVED lines=20> */
.L_x_143:
[----:B------:R-:W-:Y:S05]  /*13af0*/  BSYNC B0 ;  /* 0x0000000000007941 */ /* 0x000fea0003800000 */
.L_x_142:
        /* <DEDUP_REMOVED lines=20> */
.L_x_145:
[----:B------:R-:W-:Y:S05]  /*13c40*/  BSYNC B0 ;  /* 0x0000000000007941 */ /* 0x000fea0003800000 */
.L_x_144:
        /* <DEDUP_REMOVED lines=19> */
.L_x_147:
[----:B------:R-:W-:Y:S05]  /*13d80*/  BSYNC B0 ;  /* 0x0000000000007941 */ /* 0x000fea0003800000 */
.L_x_146:
        /* <DEDUP_REMOVED lines=35> */
.L_x_148:
        /* <DEDUP_REMOVED lines=12> */
.L_x_981:


//--------------------- .text._ZN5flash16flash_fwd_kernelI23Flash_fwd_kernel_traitsILi96ELi64ELi64ELi4ELb0ELb0EN7cutlass6half_tE19Flash_kernel_traitsILi96ELi64ELi64ELi4ES3_EELb0ELb1ELb0ELb0ELb1ELb1ELb0ELb0EEEvNS_16Flash_fwd_paramsE --------------------------
	.section	.text._ZN5flash16flash_fwd_kernelI23Flash_fwd_kernel_traitsILi96ELi64ELi64ELi4ELb0ELb0EN7cutlass6half_tE19Flash_kernel_traitsILi96ELi64ELi64ELi4ES3_EELb0ELb1ELb0ELb0ELb1ELb1ELb0ELb0EEEvNS_16Flash_fwd_paramsE,"ax",@progbits
	.sectioninfo	@"SHI_REGISTERS=166"
	.align	128
        .global         _ZN5flash16flash_fwd_kernelI23Flash_fwd_kernel_traitsILi96ELi64ELi64ELi4ELb0ELb0EN7cutlass6half_tE19Flash_kernel_traitsILi96ELi64ELi64ELi4ES3_EELb0ELb1ELb0ELb0ELb1ELb1ELb0ELb0EEEvNS_16Flash_fwd_paramsE
        .type           _ZN5flash16flash_fwd_kernelI23Flash_fwd_kernel_traitsILi96ELi64ELi64ELi4ELb0ELb0EN7cutlass6half_tE19Flash_kernel_traitsILi96ELi64ELi64ELi4ES3_EELb0ELb1ELb0ELb0ELb1ELb1ELb0ELb0EEEvNS_16Flash_fwd_paramsE,@function
        .size           _ZN5flash16flash_fwd_kernelI23Flash_fwd_kernel_traitsILi96ELi64ELi64ELi4ELb0ELb0EN7cutlass6half_tE19Flash_kernel_traitsILi96ELi64ELi64ELi4ES3_EELb0ELb1ELb0ELb0ELb1ELb1ELb0ELb0EEEvNS_16Flash_fwd_paramsE,(.L_x_982 - _ZN5flash16flash_fwd_kernelI23Flash_fwd_kernel_traitsILi96ELi64ELi64ELi4ELb0ELb0EN7cutlass6half_tE19Flash_kernel_traitsILi96ELi64ELi64ELi4ES3_EELb0ELb1ELb0ELb0ELb1ELb1ELb0ELb0EEEvNS_16Flash_fwd_paramsE)
        .other          _ZN5flash16flash_fwd_kernelI23Flash_fwd_kernel_traitsILi96ELi64ELi64ELi4ELb0ELb0EN7cutlass6half_tE19Flash_kernel_traitsILi96ELi64ELi64ELi4ES3_EELb0ELb1ELb0ELb0ELb1ELb1ELb0ELb0EEEvNS_16Flash_fwd_paramsE,@"STO_CUDA_ENTRY STV_DEFAULT"
_ZN5flash16flash_fwd_kernelI23Flash_fwd_kernel_traitsILi96ELi64ELi64ELi4ELb0ELb0EN7cutlass6half_tE19Flash_kernel_traitsILi96ELi64ELi64ELi4ES3_EELb0ELb1ELb0ELb0ELb1ELb1ELb0ELb0EEEvNS_16Flash_fwd_paramsE:
.text._ZN5flash16flash_fwd_kernelI23Flash_fwd_kernel_traitsILi96ELi64ELi64ELi4ELb0ELb0EN7cutlass6half_tE19Flash_kernel_traitsILi96ELi64ELi64ELi4ES3_EELb0ELb1ELb0ELb0ELb1ELb1ELb0ELb0EEEvNS_16Flash_fwd_paramsE:
        /* <DEDUP_REMOVED lines=26> */
[----:B------:R-:W-:Y:S01]  /*01a0*/  IADD3 R3, R85, -c[0x0][0x214], R0 ;  /* 0x8000850055037a10 */ /* 0x000fe20007ffe000 */
[----:B------:R-:W2:Y:S01]  /*01b0*/  S2R R80, SR_TID.X ;  /* 0x0000000000507919 */ /* 0x000ea20000002100 */
[----:B------:R-:W-:Y:S02]  /*01c0*/  SHF.R.S32.HI R0, RZ, 0x1f, R5 ;  /* 0x0000001fff007819 */ /* 0x000fe40000011405 */
[----:B------:R-:W-:Y:S02]  /*01d0*/  IADD3 R3, R3, c[0x0][0x2e8], RZ ;  /* 0x0000ba0003037a10 */ /* 0x000fe40007ffe0ff */
[----:B------:R-:W-:-:S02]  /*01e0*/  LEA.HI R0, R0, R5, RZ, 0x6 ;  /* 0x0000000500007211 */ /* 0x000fc400078f30ff */
[----:B------:R-:W-:Y:S02]  /*01f0*/  SHF.R.S32.HI R2, RZ, 0x1f, R3 ;  /* 0x0000001fff027819 */ /* 0x000fe40000011403 */
[----:B------:R-:W-:Y:S02]  /*0200*/  SHF.R.S32.HI R0, RZ, 0x6, R0 ;  /* 0x00000006ff007819 */ /* 0x000fe40000011400 */
[----:B------:R-:W-:-:S04]  /*0210*/  LEA.HI R2, R2, R3, RZ, 0x6 ;  /* 0x0000000302027211 */ /* 0x000fc800078f30ff */
[----:B------:R-:W-:-:S04]  /*0220*/  SHF.R.S32.HI R3, RZ, 0x6, R2 ;  /* 0x00000006ff037819 */ /* 0x000fc80000011402 */
[----:B------:R-:W-:-:S04]  /*0230*/  IMNMX R84, R0, R3, PT ;  /* 0x0000000300547217 */ /* 0x000fc80003800200 */
[----:B------:R-:W-:-:S13]  /*0240*/  ISETP.GE.AND P0, PT, R84, 0x1, PT ;  /* 0x000000015400780c */ /* 0x000fda0003f06270 */
[----:B------:R-:W-:Y:S05]  /*0250*/  @!P0 BRA `(.L_x_149) ;  /* 0x000050b000008947 */ /* 0x000fea0003800000 */
[----:B-12---:R-:W-:Y:S01]  /*0260*/  IABS R0, c[0x0][0x1c8] ;  /* 0x0000720000007a13 */ /* 0x006fe20000000000 */
[----:B------:R-:W-:Y:S01]  /*0270*/  IMAD.MOV.U32 R129, RZ, RZ, c[0x0][0x1a0] ;  /* 0x00006800ff817624 */ /* 0x000fe200078e00ff */
[----:B------:R-:W-:Y:S02]  /*0280*/  SHF.R.S32.HI R19, RZ, 0x1f, R80 ;  /* 0x0000001fff137819 */ /* 0x000fe40000011450 */
[----:B------:R-:W1:Y:S01]  /*0290*/  I2F.RP R8, R0 ;  /* 0x0000000000087306 */ /* 0x000e620000209400 */
[----:B------:R-:W-:Y:S01]  /*02a0*/  LOP3.LUT R2, R9, c[0x0][0x1c8], RZ, 0x3c, !PT ;  /* 0x0000720009027a12 */ /* 0x000fe200078e3cff */
[----:B------:R-:W-:Y:S01]  /*02b0*/  IMAD.SHL.U32 R130, R129, 0x40, RZ ;  /* 0x0000004081827824 */ /* 0x000fe200078e00ff */
[CC--:B------:R-:W-:Y:S02]  /*02c0*/  LEA.HI R3, R19.reuse, R80.reuse, RZ, 0x2 ;  /* 0x0000005013037211 */ /* 0x0c0fe400078f10ff */
[----:B------:R-:W-:Y:S02]  /*02d0*/  LEA.HI R5, R19, R80, RZ, 0x4 ;  /* 0x0000005013057211 */ /* 0x000fe400078f20ff */
[----:B------:R-:W-:-:S02]  /*02e0*/  SHF.R.S32.HI R12, RZ, 0x2, R3 ;  /* 0x00000002ff0c7819 */ /* 0x000fc40000011403 */
[----:B------:R-:W-:Y:S02]  /*02f0*/  SHF.R.S32.HI R4, RZ, 0x4, R5 ;  /* 0x00000004ff047819 */ /* 0x000fe40000011405 */
[C---:B------:R-:W-:Y:S02]  /*0300*/  LEA.HI R20, R3.reuse, R12, RZ, 0x1 ;  /* 0x0000000c03147211 */ /* 0x040fe400078f08ff */
[--C-:B------:R-:W-:Y:S02]  /*0310*/  SHF.R.S32.HI R13, RZ, 0x1f, R12.reuse ;  /* 0x0000001fff0d7819 */ /* 0x100fe4000001140c */
[----:B------:R-:W-:Y:S01]  /*0320*/  LOP3.LUT R20, R20, 0x7fffffe, RZ, 0xc0, !PT ;  /* 0x07fffffe14147812 */ /* 0x000fe200078ec0ff */
[----:B-1----:R-:W1:Y:S01]  /*0330*/  MUFU.RCP R6, R8 ;  /* 0x0000000800067308 */ /* 0x002e620000001000 */
[----:B------:R-:W-:Y:S01]  /*0340*/  IADD3 R17, P1, R12, R21, RZ ;  /* 0x000000150c117210 */ /* 0x000fe20007f3e0ff */
[----:B------:R-:W-:Y:S01]  /*0350*/  IMAD.WIDE R144, R144, 0x40, R12 ;  /* 0x0000004090907825 */ /* 0x000fe200078e020c */
[----:B------:R-:W-:-:S02]  /*0360*/  LOP3.LUT R3, R3, 0xfffffffc, RZ, 0xc0, !PT ;  /* 0xfffffffc03037812 */ /* 0x000fc400078ec0ff */
[----:B------:R-:W-:Y:S01]  /*0370*/  ISETP.GE.AND P0, PT, R2, RZ, PT ;  /* 0x000000ff0200720c */ /* 0x000fe20003f06270 */
[----:B------:R-:W-:Y:S01]  /*0380*/  IMAD.IADD R20, R12, 0x1, -R20 ;  /* 0x000000010c147824 */ /* 0x000fe200078e0a14 */
[----:B------:R-:W-:Y:S01]  /*0390*/  IABS R12, R9 ;  /* 0x00000009000c7213 */ /* 0x000fe20000000000 */
[----:B------:R-:W-:Y:S01]  /*03a0*/  IMAD.IADD R140, R80, 0x1, -R3 ;  /* 0x00000001508c7824 */ /* 0x000fe200078e0a03 */
[----:B------:R-:W-:Y:S02]  /*03b0*/  LEA.HI R14, R5, R4, RZ, 0x1 ;  /* 0x00000004050e7211 */ /* 0x000fe400078f08ff */
[----:B------:R-:W-:Y:S01]  /*03c0*/  LEA.HI.X.SX32 R2, R21, R13, 0x1, P1 ;  /* 0x0000000d15027211 */ /* 0x000fe200008f0eff */
[----:B------:R-:W-:Y:S01]  /*03d0*/  IMAD.SHL.U32 R140, R140, 0x8, RZ ;  /* 0x000000088c8c7824 */ /* 0x000fe200078e00ff */
[----:B------:R-:W-:Y:S02]  /*03e0*/  LOP3.LUT R14, R14, 0xfffffffe, RZ, 0xc0, !PT ;  /* 0xfffffffe0e0e7812 */ /* 0x000fe400078ec0ff */
[----:B------:R-:W-:-:S02]  /*03f0*/  LOP3.LUT R5, R5, 0xfffffff0, RZ, 0xc0, !PT ;  /* 0xfffffff005057812 */ /* 0x000fc400078ec0ff */
[----:B-1----:R-:W-:Y:S01]  /*0400*/  IADD3 R6, R6, 0xffffffe, RZ ;  /* 0x0ffffffe06067810 */ /* 0x002fe20007ffe0ff */
[----:B------:R-:W-:Y:S01]  /*0410*/  IMAD.IADD R14, R4, 0x1, -R14 ;  /* 0x00000001040e7824 */ /* 0x000fe200078e0a0e */
[----:B------:R-:W-:Y:S01]  /*0420*/  LEA.HI R8, R19, R80, RZ, 0x3 ;  /* 0x0000005013087211 */ /* 0x000fe200078f18ff */
[----:B------:R-:W-:Y:S01]  /*0430*/  IMAD.IADD R18, R80, 0x1, -R5 ;  /* 0x0000000150127824 */ /* 0x000fe200078e0a05 */
[----:B------:R-:W1:Y:S01]  /*0440*/  F2I.FTZ.U32.TRUNC.NTZ R7, R6 ;  /* 0x0000000600077305 */ /* 0x000e62000021f000 */
[----:B------:R-:W-:Y:S02]  /*0450*/  SHF.R.S32.HI R141, RZ, 0x1f, R140 ;  /* 0x0000001fff8d7819 */ /* 0x000fe4000001148c */
[----:B------:R-:W-:Y:S02]  /*0460*/  LOP3.LUT R3, R8, 0xfffffff8, RZ, 0xc0, !PT ;  /* 0xfffffff808037812 */ /* 0x000fe400078ec0ff */
[----:B------:R-:W-:Y:S01]  /*0470*/  SHF.R.S32.HI R131, RZ, 0x3, R8 ;  /* 0x00000003ff837819 */ /* 0x000fe20000011408 */
[----:B------:R-:W-:Y:S01]  /*0480*/  IMAD.WIDE.U32 R24, R17, c[0x0][0x198], R140 ;  /* 0x0000660011187a25 */ /* 0x000fe200078e008c */
[----:B------:R-:W-:-:S02]  /*0490*/  LEA.HI R10, R18, R18, RZ, 0x1 ;  /* 0x00000012120a7211 */ /* 0x000fc400078f08ff */
[----:B------:R-:W-:Y:S01]  /*04a0*/  SHF.R.S32.HI R21, RZ, 0x1f, R18 ;  /* 0x0000001fff157819 */ /* 0x000fe20000011412 */
[----:B------:R-:W-:Y:S01]  /*04b0*/  IMAD.IADD R16, R80, 0x1, -R3 ;  /* 0x0000000150107824 */ /* 0x000fe200078e0a03 */
[----:B------:R-:W-:Y:S01]  /*04c0*/  SHF.R.S32.HI R3, RZ, 0x1f, R11 ;  /* 0x0000001fff037819 */ /* 0x000fe2000001140b */
[----:B------:R-:W-:Y:S01]  /*04d0*/  IMAD.SHL.U32 R131, R131, 0x40, RZ ;  /* 0x0000004083837824 */ /* 0x000fe200078e00ff */
[----:B------:R-:W-:Y:S01]  /*04e0*/  LEA.HI R82, R19, R80, RZ, 0x5 ;  /* 0x0000005013527211 */ /* 0x000fe200078f28ff */
[----:B------:R-:W-:Y:S01]  /*04f0*/  IMAD.WIDE.U32 R22, R11, c[0x0][0x178], R140 ;  /* 0x00005e000b167a25 */ /* 0x000fe200078e008c */
[----:B------:R-:W-:Y:S02]  /*0500*/  LEA.HI R4, R16, R16, RZ, 0x1 ;  /* 0x0000001010047211 */ /* 0x000fe400078f08ff */
[----:B------:R-:W-:Y:S01]  /*0510*/  LOP3.LUT R131, R131, 0xc0, RZ, 0xc0, !PT ;  /* 0x000000c083837812 */ /* 0x000fe200078ec0ff */
[----:B-1----:R-:W-:Y:S01]  /*0520*/  IMAD.MOV R15, RZ, RZ, -R7 ;  /* 0x000000ffff0f7224 */ /* 0x002fe200078e0a07 */
[----:B------:R-:W-:Y:S01]  /*0530*/  LOP3.LUT R5, R4, 0x3fffffe, RZ, 0xc0, !PT ;  /* 0x03fffffe04057812 */ /* 0x000fe200078ec0ff */
[----:B------:R-:W-:Y:S01]  /*0540*/  IMAD.MOV.U32 R6, RZ, RZ, RZ ;  /* 0x000000ffff067224 */ /* 0x000fe200078e00ff */
[----:B------:R-:W-:Y:S01]  /*0550*/  SHF.R.S32.HI R83, RZ, 0x5, R82 ;  /* 0x00000005ff537819 */ /* 0x000fe20000011452 */
[----:B------:R-:W-:Y:S01]  /*0560*/  IMAD R15, R15, R0, RZ ;  /* 0x000000000f0f7224 */ /* 0x000fe200078e02ff */
[----:B------:R-:W-:Y:S01]  /*0570*/  IADD3 R81, R84, -0x1, RZ ;  /* 0xffffffff54517810 */ /* 0x000fe20007ffe0ff */
[----:B------:R-:W-:Y:S01]  /*0580*/  IMAD.IADD R5, R16, 0x1, -R5 ;  /* 0x0000000110057824 */ /* 0x000fe200078e0a05 */
[----:B------:R-:W-:Y:S01]  /*0590*/  SHF.R.S32.HI R4, RZ, 0x1, R4 ;  /* 0x00000001ff047819 */ /* 0x000fe20000011404 */
[----:B------:R-:W-:Y:S01]  /*05a0*/  IMAD.HI.U32 R15, R7, R15, R6 ;  /* 0x0000000f070f7227 */ /* 0x000fe200078e0006 */
[----:B------:R-:W-:-:S02]  /*05b0*/  LOP3.LUT R6, R131, 0x18, R140, 0xf8, !PT ;  /* 0x0000001883067812 */ /* 0x000fc400078ef88c */
[----:B------:R-:W-:Y:S01]  /*05c0*/  SHF.R.U32.HI R131, RZ, 0x3, R131 ;  /* 0x00000003ff837819 */ /* 0x000fe20000011683 */
[----:B------:R-:W-:Y:S01]  /*05d0*/  IMAD R16, R2, c[0x0][0x198], RZ ;  /* 0x0000660002107a24 */ /* 0x000fe200078e02ff */
[----:B------:R-:W-:Y:S01]  /*05e0*/  LOP3.LUT R7, R10, 0x7fffffe, RZ, 0xc0, !PT ;  /* 0x07fffffe0a077812 */ /* 0x000fe200078ec0ff */
[----:B------:R-:W-:Y:S01]  /*05f0*/  IMAD.HI.U32 R15, R15, R12, RZ ;  /* 0x0000000c0f0f7227 */ /* 0x000fe200078e00ff */
[----:B------:R-:W-:Y:S02]  /*0600*/  LOP3.LUT R131, R6, R131, RZ, 0x3c, !PT ;  /* 0x0000008306837212 */ /* 0x000fe400078e3cff */
[----:B------:R-:W-:Y:S01]  /*0610*/  LEA.HI R6, R21, R18, RZ, 0x3 ;  /* 0x0000001215067211 */ /* 0x000fe200078f18ff */
[----:B------:R-:W-:Y:S02]  /*0620*/  IMAD.MOV R13, RZ, RZ, -R15 ;  /* 0x000000ffff0d7224 */ /* 0x000fe400078e0a0f */
[----:B------:R-:W-:Y:S02]  /*0630*/  IMAD R2, R2, c[0x0][0x1a0], RZ ;  /* 0x0000680002027a24 */ /* 0x000fe400078e02ff */
[----:B------:R-:W-:-:S02]  /*0640*/  IMAD R13, R0, R13, R12 ;  /* 0x0000000d000d7224 */ /* 0x000fc400078e020c */
[----:B------:R-:W-:Y:S02]  /*0650*/  IMAD R16, R17, c[0x0][0x19c], R16 ;  /* 0x0000670011107a24 */ /* 0x000fe400078e0210 */
[----:B------:R-:W-:Y:S01]  /*0660*/  IMAD R12, R3, c[0x0][0x178], RZ ;  /* 0x00005e00030c7a24 */ /* 0x000fe200078e02ff */
[----:B------:R-:W-:Y:S01]  /*0670*/  ISETP.GT.U32.AND P1, PT, R0, R13, PT ;  /* 0x0000000d0000720c */ /* 0x000fe20003f24070 */
[----:B------:R-:W-:Y:S01]  /*0680*/  IMAD.IADD R7, R18, 0x1, -R7 ;  /* 0x0000000112077824 */ /* 0x000fe200078e0a07 */
[----:B------:R-:W-:Y:S01]  /*0690*/  SHF.R.S32.HI R18, RZ, 0x1f, R9 ;  /* 0x0000001fff127819 */ /* 0x000fe20000011409 */
[----:B------:R-:W-:Y:S02]  /*06a0*/  IMAD R2, R17, c[0x0][0x1a4], R2 ;  /* 0x0000690011027a24 */ /* 0x000fe400078e0202 */
[----:B------:R-:W-:Y:S02]  /*06b0*/  IMAD.IADD R25, R25, 0x1, R16 ;  /* 0x0000000119197824 */ /* 0x000fe400078e0210 */
[----:B------:R-:W-:-:S02]  /*06c0*/  IMAD R12, R11, c[0x0][0x17c], R12 ;  /* 0x00005f000b0c7a24 */ /* 0x000fc400078e020c */
[----:B------:R-:W-:-:S04]  /*06d0*/  IMAD.WIDE.U32 R16, R17, c[0x0][0x1a0], R140 ;  /* 0x0000680011107a25 */ /* 0x000fc800078e008c */
[----:B------:R-:W-:Y:S01]  /*06e0*/  @!P1 IMAD.IADD R13, R13, 0x1, -R0 ;  /* 0x000000010d0d9824 */ /* 0x000fe200078e0a00 */
[----:B------:R-:W-:Y:S01]  /*06f0*/  @!P1 IADD3 R15, R15, 0x1, RZ ;  /* 0x000000010f0f9810 */ /* 0x000fe20007ffe0ff */
[----:B------:R-:W-:Y:S01]  /*0700*/  IMAD.IADD R23, R23, 0x1, R12 ;  /* 0x0000000117177824 */ /* 0x000fe200078e020c */
[----:B------:R-:W-:Y:S01]  /*0710*/  ISETP.NE.AND P1, PT, RZ, c[0x0][0x1c8], PT ;  /* 0x00007200ff007a0c */ /* 0x000fe20003f25270 */
[----:B------:R-:W-:Y:S01]  /*0720*/  IMAD R18, R18, c[0x0][0x1a8], RZ ;  /* 0x00006a0012127a24 */ /* 0x000fe200078e02ff */
[----:B------:R-:W-:Y:S01]  /*0730*/  ISETP.GE.U32.AND P2, PT, R13, R0, PT ;  /* 0x000000000d00720c */ /* 0x000fe20003f46070 */
[----:B------:R-:W-:Y:S02]  /*0740*/  IMAD.IADD R17, R17, 0x1, R2 ;  /* 0x0000000111117824 */ /* 0x000fe400078e0202 */
[C---:B------:R-:W-:Y:S02]  /*0750*/  IMAD R2, R3.reuse, c[0x0][0x180], RZ ;  /* 0x0000600003027a24 */ /* 0x040fe400078e02ff */
[----:B------:R-:W-:Y:S01]  /*0760*/  IMAD R12, R3, c[0x0][0x188], RZ ;  /* 0x00006200030c7a24 */ /* 0x000fe200078e02ff */
[----:B------:R-:W-:Y:S01]  /*0770*/  SHF.R.S32.HI R3, RZ, 0x1, R10 ;  /* 0x00000001ff037819 */ /* 0x000fe2000001140a */
[C---:B------:R-:W-:Y:S01]  /*0780*/  IMAD R18, R9.reuse, c[0x0][0x1ac], R18 ;  /* 0x00006b0009127a24 */ /* 0x040fe200078e0212 */
[----:B------:R-:W-:Y:S01]  /*0790*/  SHF.R.S32.HI R10, RZ, 0x1f, R10 ;  /* 0x0000001fff0a7819 */ /* 0x000fe2000001140a */
[----:B------:R-:W-:-:S03]  /*07a0*/  IMAD.WIDE.U32 R22, R9, c[0x0][0x1a8], R22 ;  /* 0x00006a0009167a25 */ /* 0x000fc600078e0016 */
[----:B------:R-:W-:Y:S01]  /*07b0*/  LEA.HI R10, R10, R3, RZ, 0x2 ;  /* 0x000000030a0a7211 */ /* 0x000fe200078f10ff */
[----:B------:R-:W-:Y:S01]  /*07c0*/  IMAD.IADD R23, R23, 0x1, R18 ;  /* 0x0000000117177824 */ /* 0x000fe200078e0212 */
[----:B------:R-:W-:Y:S01]  /*07d0*/  @P2 IADD3 R15, R15, 0x1, RZ ;  /* 0x000000010f0f2810 */ /* 0x000fe20007ffe0ff */
[----:B------:R-:W-:Y:S02]  /*07e0*/  IMAD R9, R145, c[0x0][0x190], RZ ;  /* 0x0000640091097a24 */ /* 0x000fe400078e02ff */
[----:B------:R-:W-:Y:S01]  /*07f0*/  IMAD.WIDE.U32 R132, R11, c[0x0][0x188], R16 ;  /* 0x000062000b847a25 */ /* 0x000fe200078e0010 */
[----:B------:R-:W-:-:S03]  /*0800*/  LOP3.LUT R16, R10, 0xfffffffc, RZ, 0xc0, !PT ;  /* 0xfffffffc0a107812 */ /* 0x000fc600078ec0ff */
[C---:B------:R-:W-:Y:S02]  /*0810*/  IMAD R2, R11.reuse, c[0x0][0x184], R2 ;  /* 0x000061000b027a24 */ /* 0x040fe400078e0202 */
[C---:B------:R-:W-:Y:S02]  /*0820*/  IMAD R12, R11.reuse, c[0x0][0x18c], R12 ;  /* 0x000063000b0c7a24 */ /* 0x040fe400078e020c */
[----:B------:R-:W-:-:S04]  /*0830*/  IMAD.WIDE.U32 R134, R11, c[0x0][0x180], R24 ;  /* 0x000060000b867a25 */ /* 0x000fc800078e0018 */
[----:B------:R-:W-:Y:S02]  /*0840*/  IMAD R20, R83, 0x8, R20 ;  /* 0x0000000853147824 */ /* 0x000fe400078e0214 */
[C---:B------:R-:W-:Y:S01]  /*0850*/  IMAD R0, R144.reuse, c[0x0][0x194], R9 ;  /* 0x0000650090007a24 */ /* 0x040fe200078e0209 */
[----:B------:R-:W-:Y:S01]  /*0860*/  SHF.R.S32.HI R9, RZ, 0x1f, R81 ;  /* 0x0000001fff097819 */ /* 0x000fe20000011451 */
[----:B------:R-:W-:-:S04]  /*0870*/  IMAD.WIDE.U32 R10, R144, c[0x0][0x190], R22 ;  /* 0x00006400900a7a25 */ /* 0x000fc800078e0016 */
[----:B------:R-:W-:Y:S01]  /*0880*/  @!P0 IMAD.MOV R15, RZ, RZ, -R15 ;  /* 0x000000ffff0f8224 */ /* 0x000fe200078e0a0f */
[----:B------:R-:W-:Y:S01]  /*0890*/  @!P1 LOP3.LUT R15, RZ, c[0x0][0x1c8], RZ, 0x33, !PT ;  /* 0x00007200ff0f9a12 */ /* 0x000fe200078e33ff */
[----:B------:R-:W-:Y:S01]  /*08a0*/  IMAD.U32 R131, R20, 0x20, R131 ;  /* 0x0000002014837824 */ /* 0x000fe200078e0083 */
[C---:B------:R-:W-:Y:S01]  /*08b0*/  LEA R20, P0, R10.reuse, c[0x0][0x160], 0x1 ;  /* 0x000058000a147a11 */ /* 0x040fe200078008ff */
[----:B------:R-:W-:Y:S01]  /*08c0*/  IMAD.IADD R0, R11, 0x1, R0 ;  /* 0x000000010b007824 */ /* 0x000fe200078e0200 */
[----:B------:R-:W-:Y:S01]  /*08d0*/  SHF.R.S32.HI R13, RZ, 0x1f, R15 ;  /* 0x0000001fff0d7819 */ /* 0x000fe2000001140f */
[----:B------:R-:W-:Y:S02]  /*08e0*/  IMAD.IADD R135, R135, 0x1, R2 ;  /* 0x0000000187877824 */ /* 0x000fe400078e0202 */
[----:B------:R-:W-:Y:S01]  /*08f0*/  IMAD.MOV.U32 R2, RZ, RZ, c[0x0][0x198] ;  /* 0x00006600ff027624 */ /* 0x000fe200078e00ff */
[----:B------:R-:W-:Y:S01]  /*0900*/  LEA.HI.X R21, R10, c[0x0][0x164], R0, 0x1, P0 ;  /* 0x000059000a157a11 */ /* 0x000fe200000f0c00 */
[----:B------:R-:W-:-:S02]  /*0910*/  IMAD.MOV.U32 R10, RZ, RZ, 0x6 ;  /* 0x00000006ff0a7424 */ /* 0x000fc400078e00ff */
[----:B------:R-:W-:Y:S02]  /*0920*/  IMAD.IADD R133, R133, 0x1, R12 ;  /* 0x0000000185857824 */ /* 0x000fe400078e020c */
[----:B------:R-:W-:Y:S01]  /*0930*/  IMAD R12, R13, c[0x0][0x1b0], RZ ;  /* 0x00006c000d0c7a24 */ /* 0x000fe200078e02ff */
[-C--:B------:R-:W-:Y:S01]  /*0940*/  SHF.L.U64.HI R127, R2, R10.reuse, c[0x0][0x19c] ;  /* 0x00006700027f7619 */ /* 0x080fe2000001020a */
[----:B------:R-:W-:Y:S01]  /*0950*/  IMAD.MOV.U32 R11, RZ, RZ, c[0x0][0x190] ;  /* 0x00006400ff0b7624 */ /* 0x000fe200078e00ff */
[----:B------:R-:W-:Y:S01]  /*0960*/  SHF.L.U64.HI R129, R129, R10, c[0x0][0x1a4] ;  /* 0x0000690081817619 */ /* 0x000fe2000001020a */
[----:B------:R-:W-:-:S04]  /*0970*/  IMAD.WIDE.U32 R134, R15, c[0x0][0x1b0], R134 ;  /* 0x00006c000f867a25 */ /* 0x000fc800078e0086 */
[----:B------:R-:W-:Y:S02]  /*0980*/  IMAD R137, R15, c[0x0][0x1b4], R12 ;  /* 0x00006d000f897a24 */ /* 0x000fe400078e020c */
[----:B------:R-:W-:Y:S01]  /*0990*/  IMAD.IADD R3, R3, 0x1, -R16 ;  /* 0x0000000103037824 */ /* 0x000fe200078e0a10 */
[----:B------:R-:W-:Y:S01]  /*09a0*/  LEA R16, P0, R11, R20, 0x6 ;  /* 0x000000140b107211 */ /* 0x000fe200078030ff */
[----:B------:R-:W-:Y:S02]  /*09b0*/  IMAD.MOV.U32 R0, RZ, RZ, c[0x0][0x194] ;  /* 0x00006500ff007624 */ /* 0x000fe400078e00ff */
[----:B------:R-:W-:Y:S01]  /*09c0*/  IMAD.SHL.U32 R128, R2, 0x40, RZ ;  /* 0x0000004002807824 */ /* 0x000fe200078e00ff */
[----:B------:R-:W-:Y:S01]  /*09d0*/  LOP3.LUT P1, RZ, R3, 0x2, RZ, 0xc0, !PT ;  /* 0x0000000203ff7812 */ /* 0x000fe2000782c0ff */
[----:B------:R-:W-:Y:S01]  /*09e0*/  IMAD R12, R127, R81, RZ ;  /* 0x000000517f0c7224 */ /* 0x000fe200078e02ff */
[----:B------:R-:W-:Y:S01]  /*09f0*/  LEA.HI.X R17, R11, R21, R0, 0x6, P0 ;  /* 0x000000150b117211 */ /* 0x000fe200000f3400 */
[----:B------:R-:W-:-:S02]  /*0a00*/  IMAD.IADD R137, R135, 0x1, R137 ;  /* 0x0000000187897824 */ /* 0x000fc400078e0289 */
[----:B------:R-:W-:Y:S02]  /*0a10*/  IMAD.MOV.U32 R136, RZ, RZ, R134 ;  /* 0x000000ffff887224 */ /* 0x000fe400078e0086 */
[-C--:B------:R-:W-:Y:S02]  /*0a20*/  IMAD R11, R9, R128.reuse, R12 ;  /* 0x00000080090b7224 */ /* 0x080fe400078e020c */
[----:B------:R-:W-:-:S04]  /*0a30*/  IMAD.WIDE.U32 R22, R81, R128, R136 ;  /* 0x0000008051167225 */ /* 0x000fc800078e0088 */
[----:B------:R-:W-:Y:S01]  /*0a40*/  IMAD.IADD R11, R23, 0x1, R11 ;  /* 0x00000001170b7824 */ /* 0x000fe200078e020b */
[C---:B------:R-:W-:Y:S01]  /*0a50*/  LEA R18, P0, R22.reuse, c[0x0][0x168], 0x1 ;  /* 0x00005a0016127a11 */ /* 0x040fe200078008ff */
[----:B------:R-:W-:Y:S02]  /*0a60*/  IMAD.SHL.U32 R131, R131, 0x2, RZ ;  /* 0x0000000283837824 */ /* 0x000fe400078e00ff */
[----:B------:R-:W-:Y:S01]  /*0a70*/  IMAD R0, R13, c[0x0][0x1b8], RZ ;  /* 0x00006e000d007a24 */ /* 0x000fe200078e02ff */
[----:B------:R-:W-:Y:S01]  /*0a80*/  LEA.HI.X R19, R22, c[0x0][0x16c], R11, 0x1, P0 ;  /* 0x00005b0016137a11 */ /* 0x000fe200000f0c0b */
[C---:B------:R-:W-:Y:S01]  /*0a90*/  IMAD.WIDE.U32 R132, R15.reuse, c[0x0][0x1b8], R132 ;  /* 0x00006e000f847a25 */ /* 0x040fe200078e0084 */
[----:B------:R-:W-:Y:S01]  /*0aa0*/  IADD3 R22, P0, R128, R18, RZ ;  /* 0x0000001280167210 */ /* 0x000fe20007f1e0ff */
[----:B------:R1:W-:Y:S02]  /*0ab0*/  LDGSTS.E.BYPASS.LTC128B.128 [R131], [R20.64] ;  /* 0x0000000014837fae */ /* 0x0003e4000b901d46 */
[----:B------:R-:W-:-:S02]  /*0ac0*/  IMAD R15, R15, c[0x0][0x1bc], R0 ;  /* 0x00006f000f0f7a24 */ /* 0x000fc400078e0200 */
[----:B------:R1:W-:Y:S01]  /*0ad0*/  LDGSTS.E.BYPASS.LTC128B.128 [R131+0x1000], [R20.64+0x40] ;  /* 0x0100004014837fae */ /* 0x0003e2000b901d46 */
[----:B------:R-:W-:Y:S02]  /*0ae0*/  IMAD.X R23, R127, 0x1, R19, P0 ;  /* 0x000000017f177824 */ /* 0x000fe400000e0613 */
[----:B------:R-:W-:Y:S01]  /*0af0*/  IMAD R0, R9, c[0x0][0x1a0], RZ ;  /* 0x0000680009007a24 */ /* 0x000fe200078e02ff */
[----:B------:R1:W-:Y:S01]  /*0b00*/  LDGSTS.E.BYPASS.LTC128B.128 [R131+0x2000], [R20.64+0x80] ;  /* 0x0200008014837fae */ /* 0x0003e2000b901d46 */
[----:B------:R-:W-:Y:S02]  /*0b10*/  IMAD.SHL.U32 R9, R4, 0x40, RZ ;  /* 0x0000004004097824 */ /* 0x000fe400078e00ff */
[----:B------:R-:W-:Y:S01]  /*0b20*/  IMAD R11, R81, c[0x0][0x1a4], R0 ;  /* 0x00006900510b7a24 */ /* 0x000fe200078e0200 */
[----:B------:R2:W-:Y:S01]  /*0b30*/  LDGSTS.E.BYPASS.LTC128B.128 [R131+0x800], [R16.64] ;  /* 0x0080000010837fae */ /* 0x0005e2000b901d46 */
[----:B------:R-:W-:Y:S01]  /*0b40*/  IMAD R0, R14, 0x8, R5 ;  /* 0x000000080e007824 */ /* 0x000fe200078e0205 */
[----:B------:R-:W-:Y:S01]  /*0b50*/  LOP3.LUT R9, R9, 0xc0, RZ, 0xc0, !PT ;  /* 0x000000c009097812 */ /* 0x000fe200078ec0ff */
[----:B------:R-:W-:Y:S01]  /*0b60*/  IMAD.WIDE.U32 R12, R81, c[0x0][0x1a0], RZ ;  /* 0x00006800510c7a25 */ /* 0x000fe200078e00ff */
[----:B------:R2:W-:Y:S02]  /*0b70*/  LDGSTS.E.BYPASS.LTC128B.128 [R131+0x1800], [R16.64+0x40] ;  /* 0x0180004010837fae */ /* 0x0005e4000b901d46 */
[----:B------:R-:W-:Y:S01]  /*0b80*/  LOP3.LUT R8, R9, 0x8, R8, 0xf8, !PT ;  /* 0x0000000809087812 */ /* 0x000fe200078ef808 */
[----:B------:R-:W-:Y:S01]  /*0b90*/  IMAD.SHL.U32 R5, R3, 0x40, RZ ;  /* 0x0000004003057824 */ /* 0x000fe200078e00ff */
[----:B------:R2:W-:Y:S01]  /*0ba0*/  LDGSTS.E.BYPASS.LTC128B.128 [R131+0x2800], [R16.64+0x80] ;  /* 0x0280008010837fae */ /* 0x0005e2000b901d46 */
[----:B------:R-:W-:Y:S01]  /*0bb0*/  IMAD.SHL.U32 R6, R6, 0x20, RZ ;  /* 0x0000002006067824 */ /* 0x000fe200078e00ff */
[----:B------:R-:W-:Y:S01]  /*0bc0*/  SHF.R.U32.HI R9, RZ, 0x3, R9 ;  /* 0x00000003ff097819 */ /* 0x000fe20000011609 */
[----:B------:R-:W-:Y:S01]  /*0bd0*/  IMAD.IADD R13, R13, 0x1, R11 ;  /* 0x000000010d0d7824 */ /* 0x000fe200078e020b */
[----:B------:R3:W-:Y:S01]  /*0be0*/  LDGSTS.E.BYPASS.LTC128B.128 [R131+0x3000], [R18.64] ;  /* 0x0300000012837fae */ /* 0x0007e2000b901d46 */
[----:B------:R-:W-:Y:S01]  /*0bf0*/  IMAD.SHL.U32 R14, R14, 0x8, RZ ;  /* 0x000000080e0e7824 */ /* 0x000fe200078e00ff */
[----:B------:R-:W-:Y:S01]  /*0c00*/  LEA R11, P0, R12, R132, 0x6 ;  /* 0x000000840c0b7211 */ /* 0x000fe200078030ff */
[----:B------:R-:W-:Y:S01]  /*0c10*/  IMAD.IADD R126, R133, 0x1, R15 ;  /* 0x00000001857e7824 */ /* 0x000fe200078e020f */
[----:B------:R3:W-:Y:S01]  /*0c20*/  LDGSTS.E.BYPASS.LTC128B.128 [R131+0x4000], [R18.64+0x40] ;  /* 0x0400004012837fae */ /* 0x0007e2000b901d46 */
[----:B------:R-:W-:-:S02]  /*0c30*/  LOP3.LUT R5, R5, 0xc0, RZ, 0xc0, !PT ;  /* 0x000000c005057812 */ /* 0x000fc400078ec0ff */
[----:B------:R-:W-:Y:S01]  /*0c40*/  LOP3.LUT R6, R6, 0xffffff00, RZ, 0xc0, !PT ;  /* 0xffffff0006067812 */ /* 0x000fe200078ec0ff */
[----:B------:R3:W-:Y:S01]  /*0c50*/  LDGSTS.E.BYPASS.LTC128B.128 [R131+0x5000], [R18.64+0x80] ;  /* 0x0500008012837fae */ /* 0x0007e2000b901d46 */
[----:B------:R-:W-:Y:S02]  /*0c60*/  LOP3.LUT R9, R8, R9, RZ, 0x3c, !PT ;  /* 0x0000000908097212 */ /* 0x000fe400078e3cff */
[----:B------:R-:W-:Y:S01]  /*0c70*/  LEA.HI.X R8, R12, R126, R13, 0x6, P0 ;  /* 0x0000007e0c087211 */ /* 0x000fe200000f340d */
[----:B------:R1:W-:Y:S01]  /*0c80*/  LDGSTS.E.BYPASS.LTC128B.128 [R131+0x3800], [R22.64] ;  /* 0x0380000016837fae */ /* 0x0003e2000b901d46 */
[----:B------:R-:W-:Y:S01]  /*0c90*/  LOP3.LUT R14, R5, 0x8, R14, 0xf8, !PT ;  /* 0x00000008050e7812 */ /* 0x000fe200078ef80e */
[----:B------:R-:W-:Y:S01]  /*0ca0*/  IMAD R12, R83, 0x200, R6 ;  /* 0x00000200530c7824 */ /* 0x000fe200078e0206 */
[----:B------:R-:W-:Y:S01]  /*0cb0*/  SHF.R.U32.HI R5, RZ, 0x3, R5 ;  /* 0x00000003ff057819 */ /* 0x000fe20000011605 */
[----:B------:R1:W-:Y:S01]  /*0cc0*/  LDGSTS.E.BYPASS.LTC128B.128 [R131+0x4800], [R22.64+0x40] ;  /* 0x0480004016837fae */ /* 0x0003e2000b901d46 */
[----:B------:R-:W-:-:S02]  /*0cd0*/  IMAD.U32 R0, R0, 0x20, R9 ;  /* 0x0000002000007824 */ /* 0x000fc400078e0009 */
[----:B------:R-:W-:Y:S01]  /*0ce0*/  LOP3.LUT R5, R14, R5, RZ, 0x3c, !PT ;  /* 0x000000050e057212 */ /* 0x000fe200078e3cff */
[----:B------:R1:W-:Y:S01]  /*0cf0*/  LDGSTS.E.BYPASS.LTC128B.128 [R131+0x5800], [R22.64+0x80] ;  /* 0x0580008016837fae */ /* 0x0003e2000b901d46 */
[C---:B------:R-:W-:Y:S01]  /*0d00*/  IMAD.SHL.U32 R87, R0.reuse, 0x2, RZ ;  /* 0x0000000200577824 */ /* 0x040fe200078e00ff */
[----:B------:R-:W-:Y:S01]  /*0d10*/  LEA R124, R0, 0x3000, 0x1 ;  /* 0x00003000007c7811 */ /* 0x000fe200078e08ff */
[----:B------:R-:W-:Y:S01]  /*0d20*/  IMAD R6, R7, 0x20, R6 ;  /* 0x0000002007067824 */ /* 0x000fe200078e0206 */
[----:B------:R-:W0:Y:S01]  /*0d30*/  LDGDEPBAR ;  /* 0x00000000000079af */ /* 0x000e220000000000 */
[----:B--2---:R-:W-:-:S04]  /*0d40*/  LEA R16, P0, R11, c[0x0][0x170], 0x1 ;  /* 0x00005c000b107a11 */ /* 0x004fc800078008ff */
[----:B------:R-:W-:Y:S01]  /*0d50*/  LEA.HI.X R17, R11, c[0x0][0x174], R8, 0x1, P0 ;  /* 0x00005d000b117a11 */ /* 0x000fe200000f0c08 */
[----:B------:R-:W-:-:S04]  /*0d60*/  IMAD R8, R7, 0x20, R12 ;  /* 0x0000002007087824 */ /* 0x000fc800078e020c */
[----:B------:R-:W-:Y:S01]  /*0d70*/  IMAD.IADD R125, R5, 0x1, R8 ;  /* 0x00000001057d7824 */ /* 0x000fe200078e0208 */
[----:B---3--:R-:W-:-:S03]  /*0d80*/  IADD3 R18, P0, R130, R16, RZ ;  /* 0x0000001082127210 */ /* 0x008fc60007f1e0ff */
[----:B------:R-:W-:Y:S02]  /*0d90*/  IMAD.SHL.U32 R125, R125, 0x2, RZ ;  /* 0x000000027d7d7824 */ /* 0x000fe400078e00ff */
[----:B------:R-:W-:Y:S01]  /*0da0*/  IMAD.X R19, R129, 0x1, R17, P0 ;  /* 0x0000000181137824 */ /* 0x000fe200000e0611 */
[----:B------:R-:W-:Y:S01]  /*0db0*/  LOP3.LUT P0, RZ, R4, 0x2, RZ, 0xc0, !PT ;  /* 0x0000000204ff7812 */ /* 0x000fe2000780c0ff */
[----:B------:R-:W-:-:S05]  /*0dc0*/  IMAD.MOV.U32 R4, RZ, RZ, 0x20 ;  /* 0x00000020ff047424 */ /* 0x000fca00078e00ff */
[----:B------:R-:W-:Y:S01]  /*0dd0*/  SEL R3, R4, 0xffffffe0, !P0 ;  /* 0xffffffe004037807 */ /* 0x000fe20004000000 */
[----:B------:R-:W-:-:S04]  /*0de0*/  DEPBAR.LE SB0, 0x0 ;  /* 0x000080000000791a */ /* 0x000fc80000000000 */
[----:B------:R-:W-:Y:S01]  /*0df0*/  BAR.SYNC.DEFER_BLOCKING 0x0 ;  /* 0x0000000000007b1d */ /* 0x000fe20000010000 */
[----:B------:R-:W-:Y:S01]  /*0e00*/  SEL R4, R4, 0xffffffe0, !P1 ;  /* 0xffffffe004047807 */ /* 0x000fe20004800000 */
[----:B------:R-:W-:Y:S01]  /*0e10*/  IMAD.IADD R122, R124, 0x1, R3 ;  /* 0x000000017c7a7824 */ /* 0x000fe200078e0203 */
[----:B------:R-:W-:-:S03]  /*0e20*/  LOP3.LUT R3, R82, 0xffffffe0, RZ, 0xc0, !PT ;  /* 0xffffffe052037812 */ /* 0x000fc600078ec0ff */
[----:B------:R-:W-:Y:S02]  /*0e30*/  IMAD.IADD R123, R125, 0x1, R4 ;  /* 0x000000017d7b7824 */ /* 0x000fe400078e0204 */
[C---:B------:R-:W-:Y:S02]  /*0e40*/  IMAD.IADD R0, R80.reuse, 0x1, -R3 ;  /* 0x0000000150007824 */ /* 0x040fe400078e0a03 */
[----:B------:R-:W-:-:S03]  /*0e50*/  IMAD.SHL.U32 R80, R80, 0x2, RZ ;  /* 0x0000000250507824 */ /* 0x000fc600078e00ff */
[----:B------:R-:W-:Y:S02]  /*0e60*/  SHF.R.S32.HI R3, RZ, 0x1f, R0 ;  /* 0x0000001fff037819 */ /* 0x000fe40000011400 */
[----:B------:R-:W-:Y:S02]  /*0e70*/  LOP3.LUT R80, R80, 0x6, RZ, 0xc0, !PT ;  /* 0x0000000650507812 */ /* 0x000fe400078ec0ff */
[----:B------:R-:W-:Y:S01]  /*0e80*/  LEA.HI R138, R3, R0, RZ, 0x2 ;  /* 0x00000000038a7211 */ /* 0x000fe200078f10ff */
[----:B------:R-:W-:Y:S02]  /*0e90*/  IMAD R3, R83, 0x10, R86 ;  /* 0x0000001053037824 */ /* 0x000fe400078e0256 */
[----:B------:R-:W-:Y:S01]  /*0ea0*/  IMAD R81, R81, 0x40, R80 ;  /* 0x0000004051517824 */ /* 0x000fe200078e0250 */
[----:B------:R-:W-:Y:S01]  /*0eb0*/  SHF.R.S32.HI R138, RZ, 0x2, R138 ;  /* 0x00000002ff8a7819 */ /* 0x000fe2000001148a */
[----:B------:R-:W-:Y:S01]  /*0ec0*/  @!PT LDS RZ, [RZ] ;  /* 0x00000000fffff984 */ /* 0x000fe20000000800 */
[----:B------:R-:W-:Y:S01]  /*0ed0*/  @!PT LDS RZ, [RZ] ;  /* 0x00000000fffff984 */ /* 0x000fe20000000800 */
[----:B------:R-:W-:Y:S01]  /*0ee0*/  @!PT LDS RZ, [RZ] ;  /* 0x00000000fffff984 */ /* 0x000fe20000000800 */
[----:B------:R2:W-:Y:S03]  /*0ef0*/  LDGSTS.E.BYPASS.LTC128B.128 [R131+0x6000], [R16.64] ;  /* 0x0600000010837fae */ /* 0x0005e6000b901d46 */
[----:B------:R-:W-:-:S02]  /*0f00*/  IADD3 R0, R3, 0x1, R138 ;  /* 0x0000000103007810 */ /* 0x000fc40007ffe08a */
[----:B------:R-:W-:Y:S01]  /*0f10*/  IADD3 R3, R81, 0x1, RZ ;  /* 0x0000000151037810 */ /* 0x000fe20007ffe0ff */
[----:B------:R2:W-:Y:S01]  /*0f20*/  LDGSTS.E.BYPASS.LTC128B.128 [R131+0x7000], [R16.64+0x40] ;  /* 0x0700004010837fae */ /* 0x0005e2000b901d46 */
[----:B------:R-:W-:Y:S02]  /*0f30*/  IADD3 R0, R85, -c[0x0][0x214], R0 ;  /* 0x8000850055007a10 */ /* 0x000fe40007ffe000 */
[----:B------:R-:W-:Y:S01]  /*0f40*/  IADD3 R7, R81, 0x10, RZ ;  /* 0x0000001051077810 */ /* 0x000fe20007ffe0ff */
[----:B------:R2:W-:Y:S01]  /*0f50*/  LDGSTS.E.BYPASS.LTC128B.128 [R131+0x8000], [R16.64+0x80] ;  /* 0x0800008010837fae */ /* 0x0005e2000b901d46 */
[----:B------:R-:W-:-:S03]  /*0f60*/  IADD3 R0, R0, c[0x0][0x2e8], RZ ;  /* 0x0000ba0000007a10 */ /* 0x000fc60007ffe0ff */
[----:B------:R2:W-:Y:S04]  /*0f70*/  LDGSTS.E.BYPASS.LTC128B.128 [R131+0x6800], [R18.64] ;  /* 0x0680000012837fae */ /* 0x0005e8000b901d46 */
[----:B------:R2:W-:Y:S04]  /*0f80*/  LDGSTS.E.BYPASS.LTC128B.128 [R131+0x7800], [R18.64+0x40] ;  /* 0x0780004012837fae */ /* 0x0005e8000b901d46 */
[----:B------:R2:W-:Y:S04]  /*0f90*/  LDGSTS.E.BYPASS.LTC128B.128 [R131+0x8800], [R18.64+0x80] ;  /* 0x0880008012837fae */ /* 0x0005e8000b901d46 */
[----:B------:R-:W-:Y:S04]  /*0fa0*/  LDSM.16.M88.4 R12, [R125] ;  /* 0x000000007d0c783b */ /* 0x000fe80000000200 */
[----:B------:R-:W3:Y:S04]  /*0fb0*/  LDSM.16.M88.4 R40, [R87+0x3400] ;  /* 0x003400005728783b */ /* 0x000ee80000000200 */
[----:B------:R-:W4:Y:S04]  /*0fc0*/  LDSM.16.M88.4 R8, [R87+0x3c00] ;  /* 0x003c00005708783b */ /* 0x000f280000000200 */
[----:B------:R-:W5:Y:S04]  /*0fd0*/  LDSM.16.M88.4 R48, [R87+0x3000] ;  /* 0x003000005730783b */ /* 0x000f680000000200 */
[----:B------:R-:W4:Y:S04]  /*0fe0*/  LDSM.16.M88.4 R32, [R87+0x3800] ;  /* 0x003800005720783b */ /* 0x000f280000000200 */
[----:B------:R-:W-:Y:S04]  /*0ff0*/  LDSM.16.M88.4 R72, [R123] ;  /* 0x000000007b48783b */ /* 0x000fe80000000200 */
[----:B------:R-:W5:Y:S04]  /*1000*/  LDSM.16.M88.4 R64, [R122+0x400] ;  /* 0x000400007a40783b */ /* 0x000f680000000200 */
[----:B------:R-:W5:Y:S04]  /*1010*/  LDSM.16.M88.4 R56, [R122+0xc00] ;  /* 0x000c00007a38783b */ /* 0x000f680000000200 */
[----:B------:R-:W-:Y:S04]  /*1020*/  LDSM.16.M88.4 R28, [R125+0x1000] ;  /* 0x001000007d1c783b */ /* 0x000fe80000000200 */
[----:B-1----:R-:W1:Y:S04]  /*1030*/  LDSM.16.M88.4 R20, [R87+0x4400] ;  /* 0x004400005714783b */ /* 0x002e680000000200 */
[----:B------:R-:W1:Y:S01]  /*1040*/  LDSM.16.M88.4 R60, [R122+0x800] ;  /* 0x000800007a3c783b */ /* 0x000e620000000200 */
[C---:B---3--:R-:W-:Y:S03]  /*1050*/  HMMA.16816.F32 R44, R12.reuse, R40, RZ ;  /* 0x000000280c2c723c */ /* 0x048fe600000018ff */
[----:B------:R-:W3:Y:S04]  /*1060*/  LDSM.16.M88.4 R68, [R122] ;  /* 0x000000007a44783b */ /* 0x000ee80000000200 */
[----:B--2---:R-:W-:Y:S01]  /*1070*/  LDSM.16.M88.4 R16, [R87+0x4800] ;  /* 0x004800005710783b */ /* 0x004fe20000000200 */
[C---:B------:R-:W-:Y:S03]  /*1080*/  HMMA.16816.F32 R40, R12.reuse, R42, RZ ;  /* 0x0000002a0c28723c */ /* 0x040fe600000018ff */
[----:B------:R-:W-:Y:S04]  /*1090*/  LDSM.16.M88.4 R24, [R87+0x4000] ;  /* 0x004000005718783b */ /* 0x000fe80000000200 */
[----:B------:R-:W0:Y:S01]  /*10a0*/  LDGDEPBAR ;  /* 0x00000000000079af */ /* 0x000e220000000000 */
[C---:B----4-:R-:W-:Y:S08]  /*10b0*/  HMMA.16816.F32 R76, R12.reuse, R8, RZ ;  /* 0x000000080c4c723c */ /* 0x050ff000000018ff */
[C---:B------:R-:W-:Y:S08]  /*10c0*/  HMMA.16816.F32 R8, R12.reuse, R10, RZ ;  /* 0x0000000a0c08723c */ /* 0x040ff000000018ff */
[C---:B-----5:R-:W-:Y:S08]  /*10d0*/  HMMA.16816.F32 R52, R12.reuse, R48, RZ ;  /* 0x000000300c34723c */ /* 0x060ff000000018ff */
[C---:B------:R-:W-:Y:S08]  /*10e0*/  HMMA.16816.F32 R36, R12.reuse, R32, RZ ;  /* 0x000000200c24723c */ /* 0x040ff000000018ff */
[C---:B------:R-:W-:Y:S08]  /*10f0*/  HMMA.16816.F32 R48, R12.reuse, R50, RZ ;  /* 0x000000320c30723c */ /* 0x040ff000000018ff */
[----:B------:R-:W-:Y:S01]  /*1100*/  HMMA.16816.F32 R32, R12, R34, RZ ;  /* 0x000000220c20723c */ /* 0x000fe200000018ff */
[----:B------:R-:W2:Y:S07]  /*1110*/  LDSM.16.M88.4 R12, [R87+0x4c00] ;  /* 0x004c0000570c783b */ /* 0x000eae0000000200 */
[C---:B------:R-:W-:Y:S08]  /*1120*/  HMMA.16816.F32 R44, R72.reuse, R64, R44 ;  /* 0x00000040482c723c */ /* 0x040ff0000000182c */
[C---:B------:R-:W-:Y:S01]  /*1130*/  HMMA.16816.F32 R40, R72.reuse, R66, R40 ;  /* 0x000000424828723c */ /* 0x040fe20000001828 */
[----:B------:R-:W-:Y:S07]  /*1140*/  LDSM.16.M88.4 R64, [R123+0x1000] ;  /* 0x001000007b40783b */ /* 0x000fee0000000200 */
[C---:B------:R-:W-:Y:S08]  /*1150*/  HMMA.16816.F32 R76, R72.reuse, R56, R76 ;  /* 0x00000038484c723c */ /* 0x040ff0000000184c */
[----:B------:R-:W-:Y:S01]  /*1160*/  HMMA.16816.F32 R8, R72, R58, R8 ;  /* 0x0000003a4808723c */ /* 0x000fe20000001808 */
[----:B------:R-:W-:Y:S07]  /*1170*/  LDSM.16.M88.4 R56, [R125+0x2000] ;  /* 0x002000007d38783b */ /* 0x000fee0000000200 */
[C---:B-1----:R-:W-:Y:S08]  /*1180*/  HMMA.16816.F32 R44, R28.reuse, R20, R44 ;  /* 0x000000141c2c723c */ /* 0x042ff0000000182c */
[----:B------:R-:W-:Y:S01]  /*1190*/  HMMA.16816.F32 R40, R28, R22, R40 ;  /* 0x000000161c28723c */ /* 0x000fe20000001828 */
[----:B------:R-:W1:Y:S07]  /*11a0*/  LDSM.16.M88.4 R20, [R122+0x1400] ;  /* 0x001400007a14783b */ /* 0x000e6e0000000200 */
[C---:B------:R-:W-:Y:S08]  /*11b0*/  HMMA.16816.F32 R36, R72.reuse, R60, R36 ;  /* 0x0000003c4824723c */ /* 0x040ff00000001824 */
[C---:B------:R-:W-:Y:S01]  /*11c0*/  HMMA.16816.F32 R32, R72.reuse, R62, R32 ;  /* 0x0000003e4820723c */ /* 0x040fe20000001820 */
[----:B------:R-:W4:Y:S07]  /*11d0*/  LDSM.16.M88.4 R60, [R122+0x1000] ;  /* 0x001000007a3c783b */ /* 0x000f2e0000000200 */
[C---:B---3--:R-:W-:Y:S08]  /*11e0*/  HMMA.16816.F32 R52, R72.reuse, R68, R52 ;  /* 0x000000444834723c */ /* 0x048ff00000001834 */
[----:B------:R-:W-:Y:S08]  /*11f0*/  HMMA.16816.F32 R48, R72, R70, R48 ;  /* 0x000000464830723c */ /* 0x000ff00000001830 */
[C---:B--2---:R-:W-:Y:S08]  /*1200*/  HMMA.16816.F32 R76, R28.reuse, R12, R76 ;  /* 0x0000000c1c4c723c */ /* 0x044ff0000000184c */
[C---:B------:R-:W-:Y:S01]  /*1210*/  HMMA.16816.F32 R8, R28.reuse, R14, R8 ;  /* 0x0000000e1c08723c */ /* 0x040fe20000001808 */
[----:B------:R-:W2:Y:S07]  /*1220*/  LDSM.16.M88.4 R12, [R122+0x1c00] ;  /* 0x001c00007a0c783b */ /* 0x000eae0000000200 */
[C---:B------:R-:W-:Y:S08]  /*1230*/  HMMA.16816.F32 R36, R28.reuse, R16, R36 ;  /* 0x000000101c24723c */ /* 0x040ff00000001824 */
[C---:B------:R-:W-:Y:S01]  /*1240*/  HMMA.16816.F32 R32, R28.reuse, R18, R32 ;  /* 0x000000121c20723c */ /* 0x040fe20000001820 */
[----:B------:R-:W3:Y:S07]  /*1250*/  LDSM.16.M88.4 R16, [R122+0x1800] ;  /* 0x001800007a10783b */ /* 0x000eee0000000200 */
[C---:B------:R-:W-:Y:S08]  /*1260*/  HMMA.16816.F32 R52, R28.reuse, R24, R52 ;  /* 0x000000181c34723c */ /* 0x040ff00000001834 */
[----:B------:R-:W-:Y:S01]  /*1270*/  HMMA.16816.F32 R48, R28, R26, R48 ;  /* 0x0000001a1c30723c */ /* 0x000fe20000001830 */
[----:B------:R-:W-:Y:S04]  /*1280*/  LDSM.16.M88.4 R28, [R87+0x5000] ;  /* 0x00500000571c783b */ /* 0x000fe80000000200 */
[----:B------:R-:W-:Y:S03]  /*1290*/  LDSM.16.M88.4 R24, [R87+0x5400] ;  /* 0x005400005718783b */ /* 0x000fe60000000200 */
[C---:B-1----:R-:W-:Y:S08]  /*12a0*/  HMMA.16816.F32 R44, R64.reuse, R20, R44 ;  /* 0x00000014402c723c */ /* 0x042ff0000000182c */
[C---:B------:R-:W-:Y:S01]  /*12b0*/  HMMA.16816.F32 R40, R64.reuse, R22, R40 ;  /* 0x000000164028723c */ /* 0x040fe20000001828 */
[----:B------:R-:W1:Y:S07]  /*12c0*/  LDSM.16.M88.4 R20, [R87+0x5c00] ;  /* 0x005c00005714783b */ /* 0x000e6e0000000200 */
[C---:B----4-:R-:W-:Y:S08]  /*12d0*/  HMMA.16816.F32 R52, R64.reuse, R60, R52 ;  /* 0x0000003c4034723c */ /* 0x050ff00000001834 */
[C---:B------:R-:W-:Y:S01]  /*12e0*/  HMMA.16816.F32 R48, R64.reuse, R62, R48 ;  /* 0x0000003e4030723c */ /* 0x040fe20000001830 */
[----:B------:R-:W4:Y:S07]  /*12f0*/  LDSM.16.M88.4 R60, [R87+0x5800] ;  /* 0x00580000573c783b */ /* 0x000f2e0000000200 */
[C---:B--2---:R-:W-:Y:S08]  /*1300*/  HMMA.16816.F32 R76, R64.reuse, R12, R76 ;  /* 0x0000000c404c723c */ /* 0x044ff0000000184c */
[C---:B------:R-:W-:Y:S01]  /*1310*/  HMMA.16816.F32 R8, R64.reuse, R14, R8 ;  /* 0x0000000e4008723c */ /* 0x040fe20000001808 */
[----:B------:R-:W-:Y:S07]  /*1320*/  LDSM.16.M88.4 R12, [R122+0x2400] ;  /* 0x002400007a0c783b */ /* 0x000fee0000000200 */
[C---:B---3--:R-:W-:Y:S08]  /*1330*/  HMMA.16816.F32 R36, R64.reuse, R16, R36 ;  /* 0x000000104024723c */ /* 0x048ff00000001824 */
[----:B------:R-:W-:Y:S01]  /*1340*/  HMMA.16816.F32 R68, R64, R18, R32 ;  /* 0x000000124044723c */ /* 0x000fe20000001820 */
[----:B------:R-:W-:Y:S04]  /*1350*/  LDSM.16.M88.4 R16, [R123+0x2000] ;  /* 0x002000007b10783b */ /* 0x000fe80000000200 */
[----:B------:R-:W2:Y:S03]  /*1360*/  LDSM.16.M88.4 R32, [R122+0x2000] ;  /* 0x002000007a20783b */ /* 0x000ea60000000200 */
[C---:B-1----:R-:W-:Y:S08]  /*1370*/  HMMA.16816.F32 R76, R56.reuse, R20, R76 ;  /* 0x00000014384c723c */ /* 0x042ff0000000184c */
[C---:B------:R-:W-:Y:S01]  /*1380*/  HMMA.16816.F32 R8, R56.reuse, R22, R8 ;  /* 0x000000163808723c */ /* 0x040fe20000001808 */
[----:B------:R-:W1:Y:S07]  /*1390*/  LDSM.16.M88.4 R20, [R122+0x2800] ;  /* 0x002800007a14783b */ /* 0x000e6e0000000200 */
[C---:B------:R-:W-:Y:S07]  /*13a0*/  HMMA.16816.F32 R48, R56.reuse, R30, R48 ;  /* 0x0000001e3830723c */ /* 0x040fee0000001830 */
[----:B------:R-:W-:Y:S01]  /*13b0*/  IADD3 R30, R0, 0x8, RZ ;  /* 0x00000008001e7810 */ /* 0x000fe20007ffe0ff */
[----:B------:R-:W-:Y:S01]  /*13c0*/  HMMA.16816.F32 R44, R56, R24, R44 ;  /* 0x00000018382c723c */ /* 0x000fe2000000182c */
[----:B------:R-:W-:-:S07]  /*13d0*/  IADD3 R31, R81, 0x20, RZ ;  /* 0x00000020511f7810 */ /* 0x000fce0007ffe0ff */
[----:B------:R-:W-:Y:S01]  /*13e0*/  HMMA.16816.F32 R40, R56, R26, R40 ;  /* 0x0000001a3828723c */ /* 0x000fe20000001828 */
[----:B------:R-:W3:Y:S01]  /*13f0*/  LDSM.16.M88.4 R24, [R122+0x2c00] ;  /* 0x002c00007a18783b */ /* 0x000ee20000000200 */
[----:B------:R-:W-:-:S06]  /*1400*/  DEPBAR.LE SB0, 0x0 ;  /* 0x000080000000791a */ /* 0x000fcc0000000000 */
[C---:B------:R-:W-:Y:S07]  /*1410*/  HMMA.16816.F32 R52, R56.reuse, R28, R52 ;  /* 0x0000001c3834723c */ /* 0x040fee0000001834 */
[----:B------:R-:W-:Y:S01]  /*1420*/  SHF.R.S32.HI R28, RZ, 0x1f, R82 ;  /* 0x0000001fff1c7819 */ /* 0x000fe20000011452 */
[----:B----4-:R-:W-:Y:S03]  /*1430*/  HMMA.16816.F32 R36, R56, R60, R36 ;  /* 0x0000003c3824723c */ /* 0x010fe60000001824 */
[----:B------:R-:W-:-:S04]  /*1440*/  LEA.HI R28, R28, R83, RZ, 0x2 ;  /* 0x000000531c1c7211 */ /* 0x000fc800078f10ff */
[----:B------:R-:W-:Y:S01]  /*1450*/  LOP3.LUT R28, R28, 0xfffffffc, RZ, 0xc0, !PT ;  /* 0xfffffffc1c1c7812 */ /* 0x000fe200078ec0ff */
[----:B------:R-:W-:Y:S04]  /*1460*/  HMMA.16816.F32 R68, R56, R62, R68 ;  /* 0x0000003e3844723c */ /* 0x000fe80000001844 */
[----:B------:R-:W-:-:S04]  /*1470*/  IMAD.IADD R139, R83, 0x1, -R28 ;  /* 0x00000001538b7824 */ /* 0x000fc800078e0a1c */
[C---:B--2---:R-:W-:Y:S07]  /*1480*/  HMMA.16816.F32 R48, R16.reuse, R34, R48 ;  /* 0x000000221030723c */ /* 0x044fee0000001830 */
[----:B------:R-:W-:Y:S01]  /*1490*/  IADD3 R35, R81, 0x29, RZ ;  /* 0x0000002951237810 */ /* 0x000fe20007ffe0ff */
[C---:B------:R-:W-:Y:S07]  /*14a0*/  HMMA.16816.F32 R44, R16.reuse, R12, R44 ;  /* 0x0000000c102c723c */ /* 0x040fee000000182c */
[-C--:B------:R-:W-:Y:S01]  /*14b0*/  IMNMX R12, R0, R85.reuse, PT ;  /* 0x00000055000c7217 */ /* 0x080fe20003800200 */
[----:B------:R-:W-:Y:S01]  /*14c0*/  HMMA.16816.F32 R52, R16, R32, R52 ;  /* 0x000000201034723c */ /* 0x000fe20000001834 */
[----:B------:R-:W-:-:S02]  /*14d0*/  IMNMX R0, R30, R85, PT ;  /* 0x000000551e007217 */ /* 0x000fc40003800200 */
[C---:B------:R-:W-:Y:S02]  /*14e0*/  ISETP.GE.AND P1, PT, R3.reuse, R12, PT ;  /* 0x0000000c0300720c */ /* 0x040fe40003f26270 */
[----:B------:R-:W-:Y:S02]  /*14f0*/  ISETP.GE.AND P0, PT, R3, R0, PT ;  /* 0x000000000300720c */ /* 0x000fe40003f06270 */
[C---:B------:R-:W-:Y:S01]  /*1500*/  IADD3 R3, R81.reuse, 0x8, RZ ;  /* 0x0000000851037810 */ /* 0x040fe20007ffe0ff */
[----:B------:R-:W-:Y:S01]  /*1510*/  HMMA.16816.F32 R40, R16, R14, R40 ;  /* 0x0000000e1028723c */ /* 0x000fe20000001828 */
[----:B------:R-:W-:Y:S02]  /*1520*/  IADD3 R13, R81, 0x9, RZ ;  /* 0x00000009510d7810 */ /* 0x000fe40007ffe0ff */
[C---:B------:R-:W-:Y:S02]  /*1530*/  ISETP.GE.AND P2, PT, R3.reuse, R12, PT ;  /* 0x0000000c0300720c */ /* 0x040fe40003f46270 */
[----:B------:R-:W-:-:S02]  /*1540*/  ISETP.GE.AND P5, PT, R3, R0, PT ;  /* 0x000000000300720c */ /* 0x000fc40003fa6270 */
[C---:B------:R-:W-:Y:S01]  /*1550*/  ISETP.GE.AND P3, PT, R13.reuse, R12, PT ;  /* 0x0000000c0d00720c */ /* 0x040fe20003f66270 */
[C---:B-1----:R-:W-:Y:S01]  /*1560*/  HMMA.16816.F32 R36, R16.reuse, R20, R36 ;  /* 0x000000141024723c */ /* 0x042fe20000001824 */
[----:B------:R-:W-:Y:S02]  /*1570*/  ISETP.GE.AND P4, PT, R13, R0, PT ;  /* 0x000000000d00720c */ /* 0x000fe40003f86270 */
[C---:B------:R-:W-:Y:S02]  /*1580*/  IADD3 R3, R81.reuse, 0x11, RZ ;  /* 0x0000001151037810 */ /* 0x040fe40007ffe0ff */
[----:B------:R-:W-:Y:S02]  /*1590*/  IADD3 R13, R81, 0x18, RZ ;  /* 0x00000018510d7810 */ /* 0x000fe40007ffe0ff */
[----:B------:R-:W-:Y:S01]  /*15a0*/  ISETP.GE.AND P6, PT, R7, R12, PT ;  /* 0x0000000c0700720c */ /* 0x000fe20003fc6270 */
[----:B------:R-:W-:Y:S01]  /*15b0*/  HMMA.16816.F32 R68, R16, R22, R68 ;  /* 0x000000161044723c */ /* 0x000fe20000001844 */
[----:B------:R-:W-:-:S02]  /*15c0*/  FSEL R29, R48, -INF , !P2 ;  /* 0xff800000301d7808 */ /* 0x000fc40005000000 */
[----:B------:R-:W-:Y:S02]  /*15d0*/  FSEL R59, R50, -INF , !P5 ;  /* 0xff800000323b7808 */ /* 0x000fe40006800000 */
[----:B------:R-:W-:Y:S02]  /*15e0*/  FSEL R49, R49, -INF , !P3 ;  /* 0xff80000031317808 */ /* 0x000fe40005800000 */
[----:B------:R-:W-:Y:S01]  /*15f0*/  FSEL R57, R51, -INF , !P4 ;  /* 0xff80000033397808 */ /* 0x000fe20006000000 */
[----:B---3--:R-:W-:Y:S01]  /*1600*/  HMMA.16816.F32 R76, R16, R24, R76 ;  /* 0x00000018104c723c */ /* 0x008fe2000000184c */
[----:B------:R-:W-:Y:S02]  /*1610*/  ISETP.GE.AND P2, PT, R7, R0, PT ;  /* 0x000000000700720c */ /* 0x000fe40003f46270 */
[C---:B------:R-:W-:Y:S02]  /*1620*/  ISETP.GE.AND P5, PT, R3.reuse, R12, PT ;  /* 0x0000000c0300720c */ /* 0x040fe40003fa6270 */
[----:B------:R-:W-:-:S02]  /*1630*/  ISETP.GE.AND P3, PT, R3, R0, PT ;  /* 0x000000000300720c */ /* 0x000fc40003f66270 */
[----:B------:R-:W-:Y:S01]  /*1640*/  ISETP.GE.AND P4, PT, R13, R12, PT ;  /* 0x0000000c0d00720c */ /* 0x000fe20003f86270 */
[----:B------:R-:W-:Y:S01]  /*1650*/  HMMA.16816.F32 R8, R16, R26, R8 ;  /* 0x0000001a1008723c */ /* 0x000fe20000001808 */
[----:B------:R-:W-:Y:S02]  /*1660*/  IADD3 R3, R81, 0x19, RZ ;  /* 0x0000001951037810 */ /* 0x000fe40007ffe0ff */
[----:B------:R-:W-:Y:S02]  /*1670*/  FSEL R7, R44, -INF , !P6 ;  /* 0xff8000002c077808 */ /* 0x000fe40007000000 */
[----:B------:R-:W-:Y:S02]  /*1680*/  ISETP.GE.AND P6, PT, R13, R0, PT ;  /* 0x000000000d00720c */ /* 0x000fe40003fc6270 */
[----:B------:R-:W-:Y:S02]  /*1690*/  FSEL R55, R55, -INF , !P0 ;  /* 0xff80000037377808 */ /* 0x000fe40004000000 */
[----:B------:R-:W-:-:S02]  /*16a0*/  FSEL R13, R46, -INF , !P2 ;  /* 0xff8000002e0d7808 */ /* 0x000fc40005000000 */
[----:B------:R-:W-:Y:S02]  /*16b0*/  FSEL R21, R45, -INF , !P5 ;  /* 0xff8000002d157808 */ /* 0x000fe40006800000 */
[----:B------:R-:W-:Y:S02]  /*16c0*/  FSEL R23, R47, -INF , !P3 ;  /* 0xff8000002f177808 */ /* 0x000fe40005800000 */
[----:B------:R-:W-:Y:S02]  /*16d0*/  FSEL R15, R40, -INF , !P4 ;  /* 0xff800000280f7808 */ /* 0x000fe40006000000 */
[-C--:B------:R-:W-:Y:S02]  /*16e0*/  ISETP.GE.AND P0, PT, R81, R12.reuse, PT ;  /* 0x0000000c5100720c */ /* 0x080fe40003f06270 */
[C---:B------:R-:W-:Y:S02]  /*16f0*/  ISETP.GE.AND P2, PT, R3.reuse, R12, PT ;  /* 0x0000000c0300720c */ /* 0x040fe40003f46270 */
[----:B------:R-:W-:-:S02]  /*1700*/  ISETP.GE.AND P5, PT, R3, R0, PT ;  /* 0x000000000300720c */ /* 0x000fc40003fa6270 */
[C---:B------:R-:W-:Y:S02]  /*1710*/  ISETP.GE.AND P3, PT, R31.reuse, R12, PT ;  /* 0x0000000c1f00720c */ /* 0x040fe40003f66270 */
[----:B------:R-:W-:Y:S02]  /*1720*/  ISETP.GE.AND P4, PT, R31, R0, PT ;  /* 0x000000001f00720c */ /* 0x000fe40003f86270 */
[C---:B------:R-:W-:Y:S02]  /*1730*/  IADD3 R3, R81.reuse, 0x21, RZ ;  /* 0x0000002151037810 */ /* 0x040fe40007ffe0ff */
[----:B------:R-:W-:Y:S02]  /*1740*/  IADD3 R31, R81, 0x28, RZ ;  /* 0x00000028511f7810 */ /* 0x000fe40007ffe0ff */
[----:B------:R-:W-:Y:S02]  /*1750*/  FSEL R52, R52, -INF , !P0 ;  /* 0xff80000034347808 */ /* 0x000fe40004000000 */
[----:B------:R-:W-:-:S02]  /*1760*/  FSEL R61, R41, -INF , !P2 ;  /* 0xff800000293d7808 */ /* 0x000fc40005000000 */
[----:B------:R-:W-:Y:S02]  /*1770*/  FSEL R97, R43, -INF , !P5 ;  /* 0xff8000002b617808 */ /* 0x000fe40006800000 */
[----:B------:R-:W-:Y:S02]  /*1780*/  FSEL R87, R36, -INF , !P3 ;  /* 0xff80000024577808 */ /* 0x000fe40005800000 */
[----:B------:R-:W-:Y:S02]  /*1790*/  FSEL R17, R38, -INF , !P4 ;  /* 0xff80000026117808 */ /* 0x000fe40006000000 */
[----:B------:R-:W-:Y:S02]  /*17a0*/  ISETP.NE.AND P0, PT, R84, 0x1, PT ;  /* 0x000000015400780c */ /* 0x000fe40003f05270 */
[----:B------:R-:W-:Y:S02]  /*17b0*/  ISETP.GE.AND P2, PT, R3, R0, PT ;  /* 0x000000000300720c */ /* 0x000fe40003f46270 */
[----:B------:R-:W-:-:S02]  /*17c0*/  ISETP.GE.AND P5, PT, R31, R12, PT ;  /* 0x0000000c1f00720c */ /* 0x000fc40003fa6270 */
[----:B------:R-:W-:Y:S02]  /*17d0*/  ISETP.GE.AND P3, PT, R31, R0, PT ;  /* 0x000000001f00720c */ /* 0x000fe40003f66270 */
[----:B------:R-:W-:Y:S02]  /*17e0*/  ISETP.GE.AND P4, PT, R35, R12, PT ;  /* 0x0000000c2300720c */ /* 0x000fe40003f86270 */
[C---:B------:R-:W-:Y:S02]  /*17f0*/  IADD3 R33, R81.reuse, 0x30, RZ ;  /* 0x0000003051217810 */ /* 0x040fe40007ffe0ff */
[----:B------:R-:W-:Y:S02]  /*1800*/  IADD3 R31, R81, 0x31, RZ ;  /* 0x00000031511f7810 */ /* 0x000fe40007ffe0ff */
[----:B------:R-:W-:Y:S02]  /*1810*/  FSEL R25, R42, -INF , !P6 ;  /* 0xff8000002a197808 */ /* 0x000fe40007000000 */
[----:B------:R-:W-:-:S02]  /*1820*/  FSEL R19, R39, -INF , !P2 ;  /* 0xff80000027137808 */ /* 0x000fc40005000000 */
[----:B------:R-:W-:Y:S02]  /*1830*/  FSEL R53, R53, -INF , !P1 ;  /* 0xff80000035357808 */ /* 0x000fe40004800000 */
[----:B------:R-:W-:Y:S02]  /*1840*/  FSEL R99, R70, -INF , !P3 ;  /* 0xff80000046637808 */ /* 0x000fe40005800000 */
[----:B------:R-:W-:Y:S01]  /*1850*/  FSEL R107, R69, -INF , !P4 ;  /* 0xff800000456b7808 */ /* 0x000fe20006000000 */
[----:B------:R-:W-:Y:S01]  /*1860*/  BAR.SYNC.DEFER_BLOCKING 0x0 ;  /* 0x0000000000007b1d */ /* 0x000fe20000010000 */
[-C--:B------:R-:W-:Y:S02]  /*1870*/  ISETP.GE.AND P6, PT, R3, R12.reuse, PT ;  /* 0x0000000c0300720c */ /* 0x080fe40003fc6270 */
[-C--:B------:R-:W-:Y:S02]  /*1880*/  ISETP.GE.AND P2, PT, R33, R12.reuse, PT ;  /* 0x0000000c2100720c */ /* 0x080fe40003f46270 */
[----:B------:R-:W-:-:S02]  /*1890*/  ISETP.GE.AND P1, PT, R31, R12, PT ;  /* 0x0000000c1f00720c */ /* 0x000fc40003f26270 */
[-C--:B------:R-:W-:Y:S02]  /*18a0*/  ISETP.GE.AND P3, PT, R35, R0.reuse, PT ;  /* 0x000000002300720c */ /* 0x080fe40003f66270 */
        /* <DEDUP_REMOVED lines=8> */
[----:B------:R-:W-:Y:S02]  /*1930*/  FSEL R92, R77, -INF , !P1 ;  /* 0xff8000004d5c7808 */ /* 0x000fe40004800000 */
[-C--:B------:R-:W-:Y:S02]  /*1940*/  ISETP.GE.AND P6, PT, R27, R12.reuse, PT ;  /* 0x0000000c1b00720c */ /* 0x080fe40003fc6270 */
[----:B------:R-:W-:-:S02]  /*1950*/  ISETP.GE.AND P5, PT, R3, R12, PT ;  /* 0x0000000c0300720c */ /* 0x000fc40003fa6270 */
[-C--:B------:R-:W-:Y:S02]  /*1960*/  ISETP.GE.AND P3, PT, R31, R0.reuse, PT ;  /* 0x000000001f00720c */ /* 0x080fe40003f66270 */
[-C--:B------:R-:W-:Y:S02]  /*1970*/  ISETP.GE.AND P2, PT, R27, R0.reuse, PT ;  /* 0x000000001b00720c */ /* 0x080fe40003f46270 */
[-C--:B------:R-:W-:Y:S02]  /*1980*/  ISETP.GE.AND P4, PT, R81, R0.reuse, PT ;  /* 0x000000005100720c */ /* 0x080fe40003f86270 */
[----:B------:R-:W-:Y:S01]  /*1990*/  ISETP.GE.AND P1, PT, R3, R0, PT ;  /* 0x000000000300720c */ /* 0x000fe20003f26270 */
[----:B------:R-:W-:Y:S01]  /*19a0*/  IMAD.IADD R3, R5, 0x1, R6 ;  /* 0x0000000105037824 */ /* 0x000fe200078e0206 */
[----:B------:R-:W-:Y:S02]  /*19b0*/  FSEL R54, R54, -INF , !P4 ;  /* 0xff80000036367808 */ /* 0x000fe40006000000 */
[----:B------:R-:W-:-:S02]  /*19c0*/  FSEL R89, R79, -INF , !P3 ;  /* 0xff8000004f597808 */ /* 0x000fc40005800000 */
[----:B------:R-:W-:Y:S02]  /*19d0*/  FSEL R95, R8, -INF , !P6 ;  /* 0xff800000085f7808 */ /* 0x000fe40007000000 */
[----:B------:R-:W-:Y:S02]  /*19e0*/  FSEL R85, R10, -INF , !P2 ;  /* 0xff8000000a557808 */ /* 0x000fe40005000000 */
[----:B------:R-:W-:Y:S02]  /*19f0*/  FSEL R94, R9, -INF , !P5 ;  /* 0xff800000095e7808 */ /* 0x000fe40006800000 */
[----:B------:R-:W-:Y:S01]  /*1a00*/  FSEL R35, R11, -INF , !P1 ;  /* 0xff8000000b237808 */ /* 0x000fe20004800000 */
[----:B------:R-:W-:Y:S05]  /*1a10*/  @!P0 BRA `(.L_x_150) ;  /* 0x0000017000008947 */ /* 0x000fea0003800000 */
[----:B------:R-:W-:Y:S01]  /*1a20*/  IADD3 R9, R84, -0x2, RZ ;  /* 0xfffffffe54097810 */ /* 0x000fe20007ffe0ff */
[----:B------:R-:W-:-:S03]  /*1a30*/  IMAD.SHL.U32 R6, R2, 0x20, RZ ;  /* 0x0000002002067824 */ /* 0x000fc600078e00ff */
[----:B------:R-:W-:Y:S01]  /*1a40*/  SHF.R.S32.HI R0, RZ, 0x1f, R9 ;  /* 0x0000001fff007819 */ /* 0x000fe20000011409 */
[----:B------:R-:W-:Y:S02]  /*1a50*/  IMAD R5, R127, R9, RZ ;  /* 0x000000097f057224 */ /* 0x000fe400078e02ff */
[----:B------:R-:W-:-:S04]  /*1a60*/  IMAD.WIDE.U32 R8, R9, R128, R136 ;  /* 0x0000008009087225 */ /* 0x000fc800078e0088 */
[----:B------:R-:W-:Y:S01]  /*1a70*/  IMAD R0, R0, R128, R5 ;  /* 0x0000008000007224 */ /* 0x000fe200078e0205 */
[----:B------:R-:W-:Y:S01]  /*1a80*/  LEA R10, P2, R8, c[0x0][0x168], 0x1 ;  /* 0x00005a00080a7a11 */ /* 0x000fe200078408ff */
[----:B------:R-:W-:Y:S02]  /*1a90*/  IMAD.MOV.U32 R5, RZ, RZ, 0x5 ;  /* 0x00000005ff057424 */ /* 0x000fe400078e00ff */
[----:B------:R-:W-:Y:S01]  /*1aa0*/  IMAD.IADD R0, R9, 0x1, R0 ;  /* 0x0000000109007824 */ /* 0x000fe200078e0200 */
[----:B------:R-:W-:Y:S02]  /*1ab0*/  LEA R26, P1, R6, R10, 0x1 ;  /* 0x0000000a061a7211 */ /* 0x000fe400078208ff */
[----:B------:R-:W-:Y:S02]  /*1ac0*/  SHF.L.U64.HI R5, R2, R5, c[0x0][0x19c] ;  /* 0x0000670002057619 */ /* 0x000fe40000010205 */
        /* <DEDUP_REMOVED lines=12> */
.L_x_150:
        /* <DEDUP_REMOVED lines=30> */
[----:B------:R-:W-:Y:S01]  /*1d70*/  SHF.L.U32 R121, R3, 0x1, RZ ;  /* 0x0000000103797819 */ /* 0x000fe200000006ff */
[----:B------:R-:W2:Y:S03]  /*1d80*/  SHFL.BFLY PT, R9, R0, 0x2, 0x1f ;  /* 0x0c401f0000097f89 */ /* 0x000ea600000e0000 */
[----:B------:R-:W-:Y:S01]  /*1d90*/  IADD3 R120, R4, R121, RZ ;  /* 0x0000007904787210 */ /* 0x000fe20007ffe0ff */
[----:B------:R-:W3:Y:S04]  /*1da0*/  SHFL.BFLY PT, R5, R6, 0x2, 0x1f ;  /* 0x0c401f0006057f89 */ /* 0x000ee800000e0000 */
[----:B------:R-:W-:Y:S04]  /*1db0*/  LDSM.16.MT88.4 R40, [R121+0x6000] ;  /* 0x006000007928783b */ /* 0x000fe80000004200 */
[----:B------:R-:W-:Y:S04]  /*1dc0*/  LDSM.16.MT88.4 R64, [R120+0x7000] ;  /* 0x007000007840783b */ /* 0x000fe80000004200 */
[----:B------:R-:W-:Y:S01]  /*1dd0*/  LDSM.16.MT88.4 R72, [R121+0x8000] ;  /* 0x008000007948783b */ /* 0x000fe20000004200 */
[----:B--2---:R-:W-:-:S02]  /*1de0*/  FMNMX.FTZ R9, R0, R9, !PT ;  /* 0x0000000900097209 */ /* 0x004fc40007810000 */
[----:B---3--:R-:W-:-:S03]  /*1df0*/  FMNMX.FTZ R5, R6, R5, !PT ;  /* 0x0000000506057209 */ /* 0x008fc60007810000 */
[----:B------:R-:W2:Y:S04]  /*1e00*/  SHFL.BFLY PT, R2, R9, 0x1, 0x1f ;  /* 0x0c201f0009027f89 */ /* 0x000ea800000e0000 */
[----:B------:R-:W3:Y:S01]  /*1e10*/  SHFL.BFLY PT, R0, R5, 0x1, 0x1f ;  /* 0x0c201f0005007f89 */ /* 0x000ee200000e0000 */
[----:B--2---:R-:W-:-:S03]  /*1e20*/  FMNMX.FTZ R2, R9, R2, !PT ;  /* 0x0000000209027209 */ /* 0x004fc60007810000 */
[----:B-1----:R-:W-:Y:S01]  /*1e30*/  LDSM.16.MT88.4 R8, [R120+0x6400] ;  /* 0x006400007808783b */ /* 0x002fe20000004200 */
[C---:B------:R-:W-:Y:S01]  /*1e40*/  FSETP.NEU.FTZ.AND P1, PT, R2.reuse, -INF , PT ;  /* 0xff8000000200780b */ /* 0x040fe20003f3d000 */
[----:B------:R-:W-:Y:S01]  /*1e50*/  FMUL.FTZ R96, R2, c[0x0][0x23c] ;  /* 0x00008f0002607a20 */ /* 0x000fe20000410000 */
[----:B---3--:R-:W-:-:S04]  /*1e60*/  FMNMX.FTZ R0, R5, R0, !PT ;  /* 0x0000000005007209 */ /* 0x008fc80007810000 */
[----:B------:R-:W-:Y:S01]  /*1e70*/  FSEL R96, R96, RZ, P1 ;  /* 0x000000ff60607208 */ /* 0x000fe20000800000 */
[C---:B------:R-:W-:Y:S01]  /*1e80*/  FMUL.FTZ R86, R0.reuse, c[0x0][0x23c] ;  /* 0x00008f0000567a20 */ /* 0x040fe20000410000 */
[----:B------:R-:W-:-:S03]  /*1e90*/  FSETP.NEU.FTZ.AND P1, PT, R0, -INF , PT ;  /* 0xff8000000000780b */ /* 0x000fc60003f3d000 */
[--C-:B------:R-:W-:Y:S01]  /*1ea0*/  FFMA.FTZ R24, R49, c[0x0][0x23c], -R96.reuse ;  /* 0x00008f0031187a23 */ /* 0x100fe20000010860 */
[----:B------:R-:W-:Y:S01]  /*1eb0*/  FSEL R86, R86, RZ, P1 ;  /* 0x000000ff56567208 */ /* 0x000fe20000800000 */
[----:B------:R-:W1:Y:S01]  /*1ec0*/  LDSM.16.MT88.4 R48, [R120+0x6000] ;  /* 0x006000007830783b */ /* 0x000e620000004200 */
[--C-:B------:R-:W-:Y:S02]  /*1ed0*/  FFMA.FTZ R34, R52, c[0x0][0x23c], -R96.reuse ;  /* 0x00008f0034227a23 */ /* 0x100fe40000010860 */
[--C-:B------:R-:W-:Y:S01]  /*1ee0*/  FFMA.FTZ R33, R53, c[0x0][0x23c], -R96.reuse ;  /* 0x00008f0035217a23 */ /* 0x100fe20000010860 */
[----:B------:R-:W-:Y:S01]  /*1ef0*/  MUFU.EX2 R24, R24 ;  /* 0x0000001800187308 */ /* 0x000fe20000000800 */
[----:B------:R-:W-:Y:S02]  /*1f00*/  FFMA.FTZ R29, R29, c[0x0][0x23c], -R96 ;  /* 0x00008f001d1d7a23 */ /* 0x000fe40000010860 */
[--C-:B------:R-:W-:Y:S02]  /*1f10*/  FFMA.FTZ R30, R54, c[0x0][0x23c], -R86.reuse ;  /* 0x00008f00361e7a23 */ /* 0x100fe40000010856 */
[----:B------:R-:W-:-:S02]  /*1f20*/  FFMA.FTZ R31, R55, c[0x0][0x23c], -R86 ;  /* 0x00008f00371f7a23 */ /* 0x000fc40000010856 */
[--C-:B------:R-:W-:Y:S01]  /*1f30*/  FFMA.FTZ R32, R59, c[0x0][0x23c], -R86.reuse ;  /* 0x00008f003b207a23 */ /* 0x100fe20000010856 */
[----:B------:R-:W-:Y:S01]  /*1f40*/  MUFU.EX2 R34, R34 ;  /* 0x0000002200227308 */ /* 0x000fe20000000800 */
[----:B------:R-:W-:Y:S02]  /*1f50*/  FFMA.FTZ R27, R57, c[0x0][0x23c], -R86 ;  /* 0x00008f00391b7a23 */ /* 0x000fe40000010856 */
[----:B------:R-:W2:Y:S01]  /*1f60*/  LDSM.16.MT88.4 R56, [R121+0x7000] ;  /* 0x007000007938783b */ /* 0x000ea20000004200 */
[--C-:B------:R-:W-:Y:S02]  /*1f70*/  FFMA.FTZ R28, R7, c[0x0][0x23c], -R96.reuse ;  /* 0x00008f00071c7a23 */ /* 0x100fe40000010860 */
[--C-:B------:R-:W-:Y:S01]  /*1f80*/  FFMA.FTZ R21, R21, c[0x0][0x23c], -R96.reuse ;  /* 0x00008f0015157a23 */ /* 0x100fe20000010860 */
[----:B------:R-:W3:Y:S01]  /*1f90*/  LDSM.16.MT88.4 R4, [R120+0x8000] ;  /* 0x008000007804783b */ /* 0x000ee20000004200 */
[----:B------:R-:W4:Y:S01]  /*1fa0*/  MUFU.EX2 R33, R33 ;  /* 0x0000002100217308 */ /* 0x000f220000000800 */
[----:B------:R-:W-:-:S02]  /*1fb0*/  FFMA.FTZ R20, R15, c[0x0][0x23c], -R96 ;  /* 0x00008f000f147a23 */ /* 0x000fc40000010860 */
[----:B------:R-:W-:Y:S02]  /*1fc0*/  FFMA.FTZ R3, R61, c[0x0][0x23c], -R96 ;  /* 0x00008f003d037a23 */ /* 0x000fe40000010860 */
[--C-:B------:R-:W-:Y:S02]  /*1fd0*/  FFMA.FTZ R26, R13, c[0x0][0x23c], -R86.reuse ;  /* 0x00008f000d1a7a23 */ /* 0x100fe40000010856 */
[--C-:B------:R-:W-:Y:S01]  /*1fe0*/  FFMA.FTZ R23, R23, c[0x0][0x23c], -R86.reuse ;  /* 0x00008f0017177a23 */ /* 0x100fe20000010856 */
[----:B------:R-:W5:Y:S01]  /*1ff0*/  MUFU.EX2 R29, R29 ;  /* 0x0000001d001d7308 */ /* 0x000f620000000800 */
[--C-:B------:R-:W-:Y:S01]  /*2000*/  FFMA.FTZ R25, R25, c[0x0][0x23c], -R86.reuse ;  /* 0x00008f0019197a23 */ /* 0x100fe20000010856 */
[----:B------:R-:W1:Y:S01]  /*2010*/  LDSM.16.MT88.4 R12, [R121+0x6400] ;  /* 0x00640000790c783b */ /* 0x000e620000004200 */
[----:B------:R-:W-:Y:S02]  /*2020*/  FFMA.FTZ R22, R97, c[0x0][0x23c], -R86 ;  /* 0x00008f0061167a23 */ /* 0x000fe40000010856 */
[----:B------:R-:W-:-:S02]  /*2030*/  FFMA.FTZ R97, R87, c[0x0][0x23c], -R96 ;  /* 0x00008f0057617a23 */ /* 0x000fc40000010860 */
[----:B------:R-:W-:Y:S01]  /*2040*/  FFMA.FTZ R90, R101, c[0x0][0x23c], -R96 ;  /* 0x00008f00655a7a23 */ /* 0x000fe20000010860 */
[----:B------:R-:W-:Y:S01]  /*2050*/  MUFU.EX2 R30, R30 ;  /* 0x0000001e001e7308 */ /* 0x000fe20000000800 */
[----:B----4-:R-:W-:Y:S01]  /*2060*/  F2FP.PACK_AB R80, R33, R34 ;  /* 0x000000222150723e */ /* 0x010fe200000000ff */
[----:B------:R-:W-:Y:S02]  /*2070*/  FFMA.FTZ R100, R99, c[0x0][0x23c], -R86 ;  /* 0x00008f0063647a23 */ /* 0x000fe40000010856 */
[--C-:B------:R-:W-:Y:S02]  /*2080*/  FFMA.FTZ R88, R105, c[0x0][0x23c], -R96.reuse ;  /* 0x00008f0069587a23 */ /* 0x100fe40000010860 */
[----:B------:R-:W-:Y:S02]  /*2090*/  FFMA.FTZ R87, R107, c[0x0][0x23c], -R96 ;  /* 0x00008f006b577a23 */ /* 0x000fe40000010860 */
[----:B------:R-:W4:Y:S01]  /*20a0*/  MUFU.EX2 R31, R31 ;  /* 0x0000001f001f7308 */ /* 0x000f220000000800 */
[----:B-----5:R-:W-:Y:S01]  /*20b0*/  F2FP.PACK_AB R82, R24, R29 ;  /* 0x0000001d1852723e */ /* 0x020fe200000000ff */
[----:B------:R-:W-:-:S02]  /*20c0*/  FFMA.FTZ R98, R17, c[0x0][0x23c], -R86 ;  /* 0x00008f0011627a23 */ /* 0x000fc40000010856 */
[--C-:B------:R-:W-:Y:S02]  /*20d0*/  FFMA.FTZ R101, R19, c[0x0][0x23c], -R86.reuse ;  /* 0x00008f0013657a23 */ /* 0x100fe40000010856 */
[----:B------:R-:W-:Y:S01]  /*20e0*/  FFMA.FTZ R99, R103, c[0x0][0x23c], -R86 ;  /* 0x00008f0067637a23 */ /* 0x000fe20000010856 */
[----:B------:R-:W-:Y:S01]  /*20f0*/  LDSM.16.MT88.4 R16, [R120+0x6800] ;  /* 0x006800007810783b */ /* 0x000fe20000004200 */
[----:B------:R-:W-:Y:S01]  /*2100*/  MUFU.EX2 R32, R32 ;  /* 0x0000002000207308 */ /* 0x000fe20000000800 */
[--C-:B------:R-:W-:Y:S02]  /*2110*/  FFMA.FTZ R93, R93, c[0x0][0x23c], -R96.reuse ;  /* 0x00008f005d5d7a23 */ /* 0x100fe40000010860 */
[--C-:B------:R-:W-:Y:S02]  /*2120*/  FFMA.FTZ R92, R92, c[0x0][0x23c], -R96.reuse ;  /* 0x00008f005c5c7a23 */ /* 0x100fe40000010860 */
[--C-:B------:R-:W-:Y:S02]  /*2130*/  FFMA.FTZ R95, R95, c[0x0][0x23c], -R96.reuse ;  /* 0x00008f005f5f7a23 */ /* 0x100fe40000010860 */
[----:B------:R-:W-:Y:S01]  /*2140*/  FFMA.FTZ R94, R94, c[0x0][0x23c], -R96 ;  /* 0x00008f005e5e7a23 */ /* 0x000fe20000010860 */
[----:B------:R-:W5:Y:S01]  /*2150*/  MUFU.EX2 R27, R27 ;  /* 0x0000001b001b7308 */ /* 0x000f620000000800 */
[----:B----4-:R-:W-:Y:S01]  /*2160*/  F2FP.PACK_AB R81, R31, R30 ;  /* 0x0000001e1f51723e */ /* 0x010fe200000000ff */
[----:B------:R-:W-:-:S02]  /*2170*/  FFMA.FTZ R91, R91, c[0x0][0x23c], -R86 ;  /* 0x00008f005b5b7a23 */ /* 0x000fc40000010856 */
[--C-:B------:R-:W-:Y:S02]  /*2180*/  FFMA.FTZ R96, R89, c[0x0][0x23c], -R86.reuse ;  /* 0x00008f0059607a23 */ /* 0x100fe40000010856 */
[--C-:B------:R-:W-:Y:S02]  /*2190*/  FFMA.FTZ R85, R85, c[0x0][0x23c], -R86.reuse ;  /* 0x00008f0055557a23 */ /* 0x100fe40000010856 */
[----:B------:R-:W-:Y:S01]  /*21a0*/  MUFU.EX2 R28, R28 ;  /* 0x0000001c001c7308 */ /* 0x000fe20000000800 */
[----:B------:R-:W-:Y:S02]  /*21b0*/  FFMA.FTZ R146, R35, c[0x0][0x23c], -R86 ;  /* 0x00008f0023927a23 */ /* 0x000fe40000010856 */
[----:B------:R-:W-:Y:S02]  /*21c0*/  FADD.FTZ R34, R34, R33 ;  /* 0x0000002122227221 */ /* 0x000fe40000010000 */
[----:B------:R-:W-:Y:S02]  /*21d0*/  FADD.FTZ R31, R30, R31 ;  /* 0x0000001f1e1f7221 */ /* 0x000fe40000010000 */
[----:B------:R-:W-:Y:S01]  /*21e0*/  FADD.FTZ R29, R29, R34 ;  /* 0x000000221d1d7221 */ /* 0x000fe20000010000 */
[----:B-----5:R-:W-:Y:S01]  /*21f0*/  F2FP.PACK_AB R83, R27, R32 ;  /* 0x000000201b53723e */ /* 0x020fe200000000ff */
[----:B------:R-:W4:Y:S01]  /*2200*/  MUFU.EX2 R21, R21 ;  /* 0x0000001500157308 */ /* 0x000f220000000800 */
[----:B------:R-:W-:-:S02]  /*2210*/  FADD.FTZ R32, R32, R31 ;  /* 0x0000001f20207221 */ /* 0x000fc40000010000 */
[----:B------:R-:W-:Y:S02]  /*2220*/  FADD.FTZ R29, R24, R29 ;  /* 0x0000001d181d7221 */ /* 0x000fe40000010000 */
[----:B------:R-:W-:Y:S01]  /*2230*/  FADD.FTZ R27, R27, R32 ;  /* 0x000000201b1b7221 */ /* 0x000fe20000010000 */
[C---:B-1----:R-:W-:Y:S02]  /*2240*/  HMMA.16816.F32 R44, R80.reuse, R48, RZ ;  /* 0x00000030502c723c */ /* 0x042fe400000018ff */
[----:B------:R-:W-:Y:S06]  /*2250*/  MUFU.EX2 R20, R20 ;  /* 0x0000001400147308 */ /* 0x000fec0000000800 */
[C---:B------:R-:W-:Y:S02]  /*2260*/  HMMA.16816.F32 R48, R80.reuse, R50, RZ ;  /* 0x000000325030723c */ /* 0x040fe400000018ff */
[----:B------:R-:W-:Y:S06]  /*2270*/  MUFU.EX2 R3, R3 ;  /* 0x0000000300037308 */ /* 0x000fec0000000800 */
[C---:B------:R-:W-:Y:S02]  /*2280*/  HMMA.16816.F32 R36, R80.reuse, R40, RZ ;  /* 0x000000285024723c */ /* 0x040fe400000018ff */
[----:B------:R-:W-:Y:S06]  /*2290*/  MUFU.EX2 R26, R26 ;  /* 0x0000001a001a7308 */ /* 0x000fec0000000800 */
[C---:B--2---:R-:W-:Y:S02]  /*22a0*/  HMMA.16816.F32 R52, R80.reuse, R56, RZ ;  /* 0x000000385034723c */ /* 0x044fe400000018ff */
[----:B------:R-:W1:Y:S06]  /*22b0*/  MUFU.EX2 R23, R23 ;  /* 0x0000001700177308 */ /* 0x000e6c0000000800 */
[C---:B------:R-:W-:Y:S02]  /*22c0*/  HMMA.16816.F32 R60, R80.reuse, R64, RZ ;  /* 0x00000040503c723c */ /* 0x040fe400000018ff */
[----:B------:R-:W-:Y:S06]  /*22d0*/  MUFU.EX2 R25, R25 ;  /* 0x0000001900197308 */ /* 0x000fec0000000800 */
[C---:B------:R-:W-:Y:S02]  /*22e0*/  HMMA.16816.F32 R68, R80.reuse, R72, RZ ;  /* 0x000000485044723c */ /* 0x040fe400000018ff */
[----:B------:R-:W2:Y:S06]  /*22f0*/  MUFU.EX2 R22, R22 ;  /* 0x0000001600167308 */ /* 0x000eac0000000800 */
[C---:B------:R-:W-:Y:S02]  /*2300*/  HMMA.16816.F32 R40, R80.reuse, R42, RZ ;  /* 0x0000002a5028723c */ /* 0x040fe400000018ff */
[----:B------:R-:W-:Y:S06]  /*2310*/  MUFU.EX2 R97, R97 ;  /* 0x0000006100617308 */ /* 0x000fec0000000800 */
[C---:B------:R-:W-:Y:S02]  /*2320*/  HMMA.16816.F32 R56, R80.reuse, R58, RZ ;  /* 0x0000003a5038723c */ /* 0x040fe400000018ff */
[----:B------:R-:W5:Y:S06]  /*2330*/  MUFU.EX2 R90, R90 ;  /* 0x0000005a005a7308 */ /* 0x000f6c0000000800 */
[C---:B------:R-:W-:Y:S02]  /*2340*/  HMMA.16816.F32 R64, R80.reuse, R66, RZ ;  /* 0x000000425040723c */ /* 0x040fe400000018ff */
[----:B------:R-:W-:Y:S06]  /*2350*/  MUFU.EX2 R88, R88 ;  /* 0x0000005800587308 */ /* 0x000fec0000000800 */
[C---:B------:R-:W-:Y:S02]  /*2360*/  HMMA.16816.F32 R72, R80.reuse, R74, RZ ;  /* 0x0000004a5048723c */ /* 0x040fe400000018ff */
[----:B------:R-:W-:Y:S06]  /*2370*/  MUFU.EX2 R87, R87 ;  /* 0x0000005700577308 */ /* 0x000fec0000000800 */
[C---:B---3--:R-:W-:Y:S02]  /*2380*/  HMMA.16816.F32 R76, R80.reuse, R4, RZ ;  /* 0x00000004504c723c */ /* 0x048fe400000018ff */
[----:B------:R-:W-:Y:S05]  /*2390*/  MUFU.EX2 R98, R98 ;  /* 0x0000006200627308 */ /* 0x000fea0000000800 */
[----:B----4-:R-:W-:Y:S01]  /*23a0*/  F2FP.PACK_AB R4, R21, R28 ;  /* 0x0000001c1504723e */ /* 0x010fe200000000ff */
[----:B------:R-:W-:Y:S01]  /*23b0*/  HMMA.16816.F32 R80, R80, R6, RZ ;  /* 0x000000065050723c */ /* 0x000fe200000018ff */
[----:B-1----:R-:W-:Y:S01]  /*23c0*/  F2FP.PACK_AB R5, R23, R26 ;  /* 0x0000001a1705723e */ /* 0x002fe200000000ff */
[----:B------:R-:W1:Y:S01]  /*23d0*/  MUFU.EX2 R101, R101 ;  /* 0x0000006500657308 */ /* 0x000e620000000800 */
[----:B------:R-:W-:-:S02]  /*23e0*/  FADD.FTZ R28, R28, R29 ;  /* 0x0000001d1c1c7221 */ /* 0x000fc40000010000 */
[----:B------:R-:W-:Y:S02]  /*23f0*/  FADD.FTZ R26, R26, R27 ;  /* 0x0000001b1a1a7221 */ /* 0x000fe40000010000 */
[----:B------:R-:W-:Y:S01]  /*2400*/  F2FP.PACK_AB R6, R3, R20 ;  /* 0x000000140306723e */ /* 0x000fe200000000ff */
[----:B------:R-:W-:Y:S01]  /*2410*/  FADD.FTZ R21, R21, R28 ;  /* 0x0000001c15157221 */ /* 0x000fe20000010000 */
[----:B--2---:R-:W-:Y:S01]  /*2420*/  F2FP.PACK_AB R7, R22, R25 ;  /* 0x000000191607723e */ /* 0x004fe200000000ff */
[----:B------:R-:W-:Y:S01]  /*2430*/  MUFU.EX2 R100, R100 ;  /* 0x0000006400647308 */ /* 0x000fe20000000800 */
[----:B------:R-:W-:Y:S02]  /*2440*/  FADD.FTZ R26, R23, R26 ;  /* 0x0000001a171a7221 */ /* 0x000fe40000010000 */
[----:B------:R-:W-:Y:S02]  /*2450*/  FADD.FTZ R20, R20, R21 ;  /* 0x0000001514147221 */ /* 0x000fe40000010000 */
[----:B------:R-:W-:Y:S01]  /*2460*/  FADD.FTZ R25, R25, R26 ;  /* 0x0000001a19197221 */ /* 0x000fe20000010000 */
[----:B------:R-:W-:Y:S01]  /*2470*/  HMMA.16816.F32 R44, R4, R8, R44 ;  /* 0x00000008042c723c */ /* 0x000fe2000000182c */
[----:B------:R-:W-:Y:S01]  /*2480*/  FADD.FTZ R20, R3, R20 ;  /* 0x0000001403147221 */ /* 0x000fe20000010000 */
[----:B------:R-:W2:Y:S01]  /*2490*/  MUFU.EX2 R99, R99 ;  /* 0x0000006300637308 */ /* 0x000ea20000000800 */
[----:B------:R-:W-:-:S05]  /*24a0*/  FADD.FTZ R25, R22, R25 ;  /* 0x0000001916197221 */ /* 0x000fca0000010000 */
[C---:B------:R-:W-:Y:S01]  /*24b0*/  HMMA.16816.F32 R48, R4.reuse, R10, R48 ;  /* 0x0000000a0430723c */ /* 0x040fe20000001830 */
[----:B------:R-:W3:Y:S01]  /*24c0*/  LDSM.16.MT88.4 R8, [R120+0x7400] ;  /* 0x007400007808783b */ /* 0x000ee20000004200 */
[----:B------:R-:W-:Y:S06]  /*24d0*/  MUFU.EX2 R93, R93 ;  /* 0x0000005d005d7308 */ /* 0x000fec0000000800 */
[C---:B------:R-:W-:Y:S02]  /*24e0*/  HMMA.16816.F32 R36, R4.reuse, R12, R36 ;  /* 0x0000000c0424723c */ /* 0x040fe40000001824 */
[----:B------:R-:W4:Y:S06]  /*24f0*/  MUFU.EX2 R92, R92 ;  /* 0x0000005c005c7308 */ /* 0x000f2c0000000800 */
[C---:B------:R-:W-:Y:S01]  /*2500*/  HMMA.16816.F32 R40, R4.reuse, R14, R40 ;  /* 0x0000000e0428723c */ /* 0x040fe20000001828 */
[----:B------:R-:W1:Y:S01]  /*2510*/  LDSM.16.MT88.4 R12, [R121+0x7400] ;  /* 0x00740000790c783b */ /* 0x000e620000004200 */
[----:B------:R-:W-:Y:S08]  /*2520*/  MUFU.EX2 R95, R95 ;  /* 0x0000005f005f7308 */ /* 0x000ff00000000800 */
[----:B------:R-:W-:Y:S08]  /*2530*/  MUFU.EX2 R94, R94 ;  /* 0x0000005e005e7308 */ /* 0x000ff00000000800 */
[----:B------:R-:W-:Y:S01]  /*2540*/  MUFU.EX2 R91, R91 ;  /* 0x0000005b005b7308 */ /* 0x000fe20000000800 */
[C---:B---3--:R-:W-:Y:S07]  /*2550*/  HMMA.16816.F32 R60, R4.reuse, R8, R60 ;  /* 0x00000008043c723c */ /* 0x048fee000000183c */
[----:B------:R-:W3:Y:S01]  /*2560*/  MUFU.EX2 R96, R96 ;  /* 0x0000006000607308 */ /* 0x000ee20000000800 */
[C---:B------:R-:W-:Y:S01]  /*2570*/  HMMA.16816.F32 R64, R4.reuse, R10, R64 ;  /* 0x0000000a0440723c */ /* 0x040fe20000001840 */
[----:B------:R-:W2:Y:S06]  /*2580*/  LDSM.16.MT88.4 R8, [R120+0x8400] ;  /* 0x008400007808783b */ /* 0x000eac0000004200 */
[----:B------:R-:W-:Y:S01]  /*2590*/  MUFU.EX2 R85, R85 ;  /* 0x0000005500557308 */ /* 0x000fe20000000800 */
[C---:B-1----:R-:W-:Y:S07]  /*25a0*/  HMMA.16816.F32 R52, R4.reuse, R12, R52 ;  /* 0x0000000c0434723c */ /* 0x042fee0000001834 */
[----:B------:R-:W1:Y:S01]  /*25b0*/  MUFU.EX2 R146, R146 ;  /* 0x0000009200927308 */ /* 0x000e620000000800 */
[C---:B------:R-:W-:Y:S01]  /*25c0*/  HMMA.16816.F32 R56, R4.reuse, R14, R56 ;  /* 0x0000000e0438723c */ /* 0x040fe20000001838 */
[----:B------:R-:W1:Y:S07]  /*25d0*/  LDSM.16.MT88.4 R12, [R121+0x8400] ;  /* 0x00840000790c783b */ /* 0x000e6e0000004200 */
[C---:B--2---:R-:W-:Y:S08]  /*25e0*/  HMMA.16816.F32 R76, R4.reuse, R8, R76 ;  /* 0x00000008044c723c */ /* 0x044ff0000000184c */
[C---:B------:R-:W-:Y:S01]  /*25f0*/  HMMA.16816.F32 R80, R4.reuse, R10, R80 ;  /* 0x0000000a0450723c */ /* 0x040fe20000001850 */
[----:B------:R-:W2:Y:S07]  /*2600*/  LDSM.16.MT88.4 R8, [R121+0x6800] ;  /* 0x006800007908783b */ /* 0x000eae0000004200 */
[C---:B-1----:R-:W-:Y:S08]  /*2610*/  HMMA.16816.F32 R68, R4.reuse, R12, R68 ;  /* 0x0000000c0444723c */ /* 0x042ff00000001844 */
[----:B------:R-:W-:Y:S01]  /*2620*/  HMMA.16816.F32 R72, R4, R14, R72 ;  /* 0x0000000e0448723c */ /* 0x000fe20000001848 */
[----:B------:R-:W1:Y:S06]  /*2630*/  LDSM.16.MT88.4 R12, [R121+0x7800] ;  /* 0x00780000790c783b */ /* 0x000e6c0000004200 */
[----:B-----5:R-:W-:Y:S01]  /*2640*/  F2FP.PACK_AB R4, R90, R97 ;  /* 0x000000615a04723e */ /* 0x020fe200000000ff */
        /* <DEDUP_REMOVED lines=12> */
[C---:B--2---:R-:W-:Y:S08]  /*2710*/  HMMA.16816.F32 R36, R4.reuse, R8, R36 ;  /* 0x000000080424723c */ /* 0x044ff00000001824 */
[C---:B------:R-:W-:Y:S01]  /*2720*/  HMMA.16816.F32 R40, R4.reuse, R10, R40 ;  /* 0x0000000a0428723c */ /* 0x040fe20000001828 */
[----:B------:R-:W2:Y:S07]  /*2730*/  LDSM.16.MT88.4 R8, [R120+0x7800] ;  /* 0x007800007808783b */ /* 0x000eae0000004200 */
[C---:B-1----:R-:W-:Y:S08]  /*2740*/  HMMA.16816.F32 R52, R4.reuse, R12, R52 ;  /* 0x0000000c0434723c */ /* 0x042ff00000001834 */
[C---:B------:R-:W-:Y:S01]  /*2750*/  HMMA.16816.F32 R56, R4.reuse, R14, R56 ;  /* 0x0000000e0438723c */ /* 0x040fe20000001838 */
[----:B------:R-:W1:Y:S07]  /*2760*/  LDSM.16.MT88.4 R12, [R121+0x8800] ;  /* 0x00880000790c783b */ /* 0x000e6e0000004200 */
[C---:B------:R-:W-:Y:S01]  /*2770*/  HMMA.16816.F32 R48, R4.reuse, R18, R48 ;  /* 0x000000120430723c */ /* 0x040fe20000001830 */
[----:B------:R-:W-:Y:S07]  /*2780*/  LDSM.16.MT88.4 R16, [R121+0x6c00] ;  /* 0x006c00007910783b */ /* 0x000fee0000004200 */
[C---:B--2---:R-:W-:Y:S08]  /*2790*/  HMMA.16816.F32 R60, R4.reuse, R8, R60 ;  /* 0x00000008043c723c */ /* 0x044ff0000000183c */
[C---:B------:R-:W-:Y:S01]  /*27a0*/  HMMA.16816.F32 R64, R4.reuse, R10, R64 ;  /* 0x0000000a0440723c */ /* 0x040fe20000001840 */
[----:B------:R-:W2:Y:S07]  /*27b0*/  LDSM.16.MT88.4 R8, [R120+0x8800] ;  /* 0x008800007808783b */ /* 0x000eae0000004200 */
[C---:B-1----:R-:W-:Y:S08]  /*27c0*/  HMMA.16816.F32 R68, R4.reuse, R12, R68 ;  /* 0x0000000c0444723c */ /* 0x042ff00000001844 */
[C---:B------:R-:W-:Y:S01]  /*27d0*/  HMMA.16816.F32 R72, R4.reuse, R14, R72 ;  /* 0x0000000e0448723c */ /* 0x040fe20000001848 */
[----:B------:R-:W1:Y:S07]  /*27e0*/  LDSM.16.MT88.4 R12, [R120+0x6c00] ;  /* 0x006c0000780c783b */ /* 0x000e6e0000004200 */
[C---:B--2---:R-:W-:Y:S08]  /*27f0*/  HMMA.16816.F32 R76, R4.reuse, R8, R76 ;  /* 0x00000008044c723c */ /* 0x044ff0000000184c */
[----:B------:R-:W-:Y:S01]  /*2800*/  HMMA.16816.F32 R80, R4, R10, R80 ;  /* 0x0000000a0450723c */ /* 0x000fe20000001850 */
[----:B------:R-:W2:Y:S06]  /*2810*/  LDSM.16.MT88.4 R8, [R121+0x7c00] ;  /* 0x007c00007908783b */ /* 0x000eac0000004200 */
[----:B----4-:R-:W-:Y:S01]  /*2820*/  F2FP.PACK_AB R4, R92, R93 ;  /* 0x0000005d5c04723e */ /* 0x010fe200000000ff */
[----:B------:R-:W-:Y:S01]  /*2830*/  FADD.FTZ R93, R93, R88 ;  /* 0x000000585d5d7221 */ /* 0x000fe20000010000 */
[----:B---3--:R-:W-:Y:S01]  /*2840*/  F2FP.PACK_AB R5, R96, R91 ;  /* 0x0000005b6005723e */ /* 0x008fe200000000ff */
        /* <DEDUP_REMOVED lines=12> */
[C---:B-1----:R-:W-:Y:S08]  /*2910*/  HMMA.16816.F32 R44, R4.reuse, R12, R44 ;  /* 0x0000000c042c723c */ /* 0x042ff0000000182c */
[C---:B------:R-:W-:Y:S01]  /*2920*/  HMMA.16816.F32 R48, R4.reuse, R14, R48 ;  /* 0x0000000e0430723c */ /* 0x040fe20000001830 */
[----:B------:R-:W1:Y:S07]  /*2930*/  LDSM.16.MT88.4 R12, [R121+0x8c00] ;  /* 0x008c0000790c783b */ /* 0x000e6e0000004200 */
[C---:B--2---:R-:W-:Y:S08]  /*2940*/  HMMA.16816.F32 R52, R4.reuse, R8, R52 ;  /* 0x000000080434723c */ /* 0x044ff00000001834 */
[C---:B------:R-:W-:Y:S01]  /*2950*/  HMMA.16816.F32 R56, R4.reuse, R10, R56 ;  /* 0x0000000a0438723c */ /* 0x040fe20000001838 */
[----:B------:R-:W2:Y:S07]  /*2960*/  LDSM.16.MT88.4 R8, [R120+0x8c00] ;  /* 0x008c00007808783b */ /* 0x000eae0000004200 */
[C---:B---3--:R-:W-:Y:S08]  /*2970*/  HMMA.16816.F32 R60, R4.reuse, R16, R60 ;  /* 0x00000010043c723c */ /* 0x048ff0000000183c */
[C---:B------:R-:W-:Y:S08]  /*2980*/  HMMA.16816.F32 R64, R4.reuse, R18, R64 ;  /* 0x000000120440723c */ /* 0x040ff00000001840 */
[C---:B-1----:R-:W-:Y:S08]  /*2990*/  HMMA.16816.F32 R68, R4.reuse, R12, R68 ;  /* 0x0000000c0444723c */ /* 0x042ff00000001844 */
[C---:B------:R-:W-:Y:S08]  /*29a0*/  HMMA.16816.F32 R72, R4.reuse, R14, R72 ;  /* 0x0000000e0448723c */ /* 0x040ff00000001848 */
[C---:B--2---:R-:W-:Y:S08]  /*29b0*/  HMMA.16816.F32 R76, R4.reuse, R8, R76 ;  /* 0x00000008044c723c */ /* 0x044ff0000000184c */
[----:B------:R-:W-:Y:S01]  /*29c0*/  HMMA.16816.F32 R80, R4, R10, R80 ;  /* 0x0000000a0450723c */ /* 0x000fe20000001850 */
[----:B------:R-:W-:Y:S03]  /*29d0*/  @!UPT UIADD3 URZ, URZ, URZ, URZ ;  /* 0x0000003f3f3ff290 */ /* 0x000fe6000fffe03f */
[----:B------:R-:W-:Y:S11]  /*29e0*/  @!P0 BRA `(.L_x_151) ;  /* 0x00001a4000008947 */ /* 0x000ff60003800000 */
[----:B------:R-:W-:Y:S01]  /*29f0*/  IADD3 R142, R84, -0x2, RZ ;  /* 0xfffffffe548e7810 */ /* 0x000fe20007ffe0ff */
[----:B------:R-:W-:Y:S01]  /*2a00*/  IMAD.MOV.U32 R3, RZ, RZ, R0 ;  /* 0x000000ffff037224 */ /* 0x000fe200078e0000 */
[----:B------:R-:W-:Y:S01]  /*2a10*/  MOV R85, R2 ;  /* 0x0000000200557202 */ /* 0x000fe20000000f00 */
[----:B------:R-:W-:Y:S06]  /*2a20*/  BRA `(.L_x_152) ;  /* 0x0000017000007947 */ /* 0x000fec0003800000 */
.L_x_154:
[----:B------:R-:W-:Y:S04]  /*2a30*/  IADD3 R87, R142, -0x1, RZ ;  /* 0xffffffff8e577810 */ /* 0x000fe80007ffe0ff */
[----:B------:R-:W-:Y:S01]  /*2a40*/  SHF.R.S32.HI R0, RZ, 0x1f, R87 ;  /* 0x0000001fff007819 */ /* 0x000fe20000011457 */
[C---:B------:R-:W-:Y:S04]  /*2a50*/  IMAD.WIDE.U32 R88, R87.reuse, c[0x0][0x198], RZ ;  /* 0x0000660057587a25 */ /* 0x040fe800078e00ff */
[----:B------:R-:W-:Y:S01]  /*2a60*/  IMAD R0, R0, c[0x0][0x198], RZ ;  /* 0x0000660000007a24 */ /* 0x000fe200078e02ff */
[----:B------:R-:W-:Y:S03]  /*2a70*/  LEA R2, P1, R88, R134, 0x6 ;  /* 0x0000008658027211 */ /* 0x000fe600078230ff */
[----:B------:R-:W-:Y:S01]  /*2a80*/  IMAD R0, R87, c[0x0][0x19c], R0 ;  /* 0x0000670057007a24 */ /* 0x000fe200078e0200 */
[----:B------:R-:W-:Y:S03]  /*2a90*/  LEA R90, P2, R2, c[0x0][0x168], 0x1 ;  /* 0x00005a00025a7a11 */ /* 0x000fe600078408ff */
[----:B------:R-:W-:Y:S05]  /*2aa0*/  IMAD.IADD R87, R89, 0x1, R0 ;  /* 0x0000000159577824 */ /* 0x000fea00078e0200 */
        /* <DEDUP_REMOVED lines=15> */
.L_x_152:
[----:B------:R-:W-:Y:S01]  /*2ba0*/  SHF.R.S32.HI R0, RZ, 0x1f, R142 ;  /* 0x0000001fff007819 */ /* 0x000fe2000001148e */
[----:B------:R-:W-:Y:S04]  /*2bb0*/  DEPBAR.LE SB0, 0x0 ;  /* 0x000080000000791a */ /* 0x000fe80000000000 */
[----:B------:R-:W-:Y:S01]  /*2bc0*/  BAR.SYNC.DEFER_BLOCKING 0x0 ;  /* 0x0000000000007b1d */ /* 0x000fe20000010000 */
[----:B------:R-:W-:Y:S02]  /*2bd0*/  IMAD R0, R0, c[0x0][0x1a0], RZ ;  /* 0x0000680000007a24 */ /* 0x000fe400078e02ff */
[C---:B------:R-:W-:Y:S04]  /*2be0*/  IMAD.WIDE.U32 R86, R142.reuse, c[0x0][0x1a0], RZ ;  /* 0x000068008e567a25 */ /* 0x040fe800078e00ff */
[----:B------:R-:W-:Y:S01]  /*2bf0*/  IMAD R0, R142, c[0x0][0x1a4], R0 ;  /* 0x000069008e007a24 */ /* 0x000fe200078e0200 */
[----:B------:R-:W-:Y:S03]  /*2c00*/  LEA R2, P0, R86, R132, 0x6 ;  /* 0x0000008456027211 */ /* 0x000fe600078030ff */
        /* <DEDUP_REMOVED lines=9> */
[----:B------:R-:W-:Y:S01]  /*2ca0*/  IMAD.X R151, R129, 0x1, R149, P0 ;  /* 0x0000000181977824 */ /* 0x000fe200000e0695 */
[----:B------:R-:W-:Y:S02]  /*2cb0*/  ISETP.GT.AND P0, PT, R142, RZ, PT ;  /* 0x000000ff8e00720c */ /* 0x000fe40003f04270 */
        /* <DEDUP_REMOVED lines=8> */
[----:B------:R-:W4:Y:S04]  /*2d40*/  LDSM.16.M88.4 R100, [R124+0x800] ;  /* 0x000800007c64783b */ /* 0x000f280000000200 */
[----:B------:R-:W0:Y:S04]  /*2d50*/  LDGDEPBAR ;  /* 0x00000000000079af */ /* 0x000e280000000000 */
[----:B------:R-:W5:Y:S04]  /*2d60*/  LDSM.16.M88.4 R104, [R124+0xc00] ;  /* 0x000c00007c68783b */ /* 0x000f680000000200 */
[----:B------:R-:W-:Y:S04]  /*2d70*/  LDSM.16.M88.4 R108, [R123] ;  /* 0x000000007b6c783b */ /* 0x000fe80000000200 */
[----:B------:R-:W1:Y:S04]  /*2d80*/  LDSM.16.M88.4 R112, [R122] ;  /* 0x000000007a70783b */ /* 0x000e680000000200 */
[----:B------:R-:W1:Y:S01]  /*2d90*/  LDSM.16.M88.4 R116, [R122+0x400] ;  /* 0x000400007a74783b */ /* 0x000e620000000200 */
[C---:B--2---:R-:W-:Y:S08]  /*2da0*/  HMMA.16816.F32 R4, R88.reuse, R92, RZ ;  /* 0x0000005c5804723c */ /* 0x044ff000000018ff */
[C---:B------:R-:W-:Y:S01]  /*2db0*/  HMMA.16816.F32 R8, R88.reuse, R94, RZ ;  /* 0x0000005e5808723c */ /* 0x040fe200000018ff */
[----:B------:R-:W-:Y:S07]  /*2dc0*/  LDSM.16.M88.4 R92, [R122+0xc00] ;  /* 0x000c00007a5c783b */ /* 0x000fee0000000200 */
[C---:B---3--:R-:W-:Y:S08]  /*2dd0*/  HMMA.16816.F32 R12, R88.reuse, R96, RZ ;  /* 0x00000060580c723c */ /* 0x048ff000000018ff */
[C---:B------:R-:W-:Y:S01]  /*2de0*/  HMMA.16816.F32 R16, R88.reuse, R98, RZ ;  /* 0x000000625810723c */ /* 0x040fe200000018ff */
[----:B------:R-:W-:Y:S07]  /*2df0*/  LDSM.16.M88.4 R96, [R124+0x1000] ;  /* 0x001000007c60783b */ /* 0x000fee0000000200 */
[C---:B----4-:R-:W-:Y:S08]  /*2e00*/  HMMA.16816.F32 R20, R88.reuse, R100, RZ ;  /* 0x000000645814723c */ /* 0x050ff000000018ff */
[C---:B------:R-:W-:Y:S01]  /*2e10*/  HMMA.16816.F32 R24, R88.reuse, R102, RZ ;  /* 0x000000665818723c */ /* 0x040fe200000018ff */
[----:B------:R-:W-:Y:S07]  /*2e20*/  LDSM.16.M88.4 R100, [R124+0x1c00] ;  /* 0x001c00007c64783b */ /* 0x000fee0000000200 */
[C---:B-----5:R-:W-:Y:S08]  /*2e30*/  HMMA.16816.F32 R28, R88.reuse, R104, RZ ;  /* 0x00000068581c723c */ /* 0x060ff000000018ff */
[----:B------:R-:W-:Y:S01]  /*2e40*/  HMMA.16816.F32 R32, R88, R106, RZ ;  /* 0x0000006a5820723c */ /* 0x000fe200000018ff */
[----:B------:R-:W2:Y:S07]  /*2e50*/  LDSM.16.M88.4 R88, [R122+0x800] ;  /* 0x000800007a58783b */ /* 0x000eae0000000200 */
[C---:B-1----:R-:W-:Y:S08]  /*2e60*/  HMMA.16816.F32 R4, R108.reuse, R112, R4 ;  /* 0x000000706c04723c */ /* 0x042ff00000001804 */
[C---:B------:R-:W-:Y:S08]  /*2e70*/  HMMA.16816.F32 R8, R108.reuse, R114, R8 ;  /* 0x000000726c08723c */ /* 0x040ff00000001808 */
[C---:B------:R-:W-:Y:S08]  /*2e80*/  HMMA.16816.F32 R12, R108.reuse, R116, R12 ;  /* 0x000000746c0c723c */ /* 0x040ff0000000180c */
[C---:B------:R-:W-:Y:S08]  /*2e90*/  HMMA.16816.F32 R16, R108.reuse, R118, R16 ;  /* 0x000000766c10723c */ /* 0x040ff00000001810 */
[C---:B--2---:R-:W-:Y:S08]  /*2ea0*/  HMMA.16816.F32 R20, R108.reuse, R88, R20 ;  /* 0x000000586c14723c */ /* 0x044ff00000001814 */
[C---:B------:R-:W-:Y:S01]  /*2eb0*/  HMMA.16816.F32 R24, R108.reuse, R90, R24 ;  /* 0x0000005a6c18723c */ /* 0x040fe20000001818 */
[----:B------:R-:W1:Y:S07]  /*2ec0*/  LDSM.16.M88.4 R88, [R125+0x1000] ;  /* 0x001000007d58783b */ /* 0x000e6e0000000200 */
[C---:B------:R-:W-:Y:S08]  /*2ed0*/  HMMA.16816.F32 R28, R108.reuse, R92, R28 ;  /* 0x0000005c6c1c723c */ /* 0x040ff0000000181c */
[----:B------:R-:W-:Y:S01]  /*2ee0*/  HMMA.16816.F32 R32, R108, R94, R32 ;  /* 0x0000005e6c20723c */ /* 0x000fe20000001820 */
[----:B------:R-:W2:Y:S07]  /*2ef0*/  LDSM.16.M88.4 R92, [R124+0x1400] ;  /* 0x001400007c5c783b */ /* 0x000eae0000000200 */
[C---:B-1----:R-:W-:Y:S08]  /*2f00*/  HMMA.16816.F32 R4, R88.reuse, R96, R4 ;  /* 0x000000605804723c */ /* 0x042ff00000001804 */
[C---:B------:R-:W-:Y:S01]  /*2f10*/  HMMA.16816.F32 R8, R88.reuse, R98, R8 ;  /* 0x000000625808723c */ /* 0x040fe20000001808 */
[----:B------:R-:W1:Y:S07]  /*2f20*/  LDSM.16.M88.4 R96, [R124+0x1800] ;  /* 0x001800007c60783b */ /* 0x000e6e0000000200 */
[C---:B--2---:R-:W-:Y:S08]  /*2f30*/  HMMA.16816.F32 R12, R88.reuse, R92, R12 ;  /* 0x0000005c580c723c */ /* 0x044ff0000000180c */
[C---:B------:R-:W-:Y:S01]  /*2f40*/  HMMA.16816.F32 R16, R88.reuse, R94, R16 ;  /* 0x0000005e5810723c */ /* 0x040fe20000001810 */
[----:B------:R-:W-:Y:S07]  /*2f50*/  LDSM.16.M88.4 R92, [R123+0x1000] ;  /* 0x001000007b5c783b */ /* 0x000fee0000000200 */
[C---:B-1----:R-:W-:Y:S08]  /*2f60*/  HMMA.16816.F32 R20, R88.reuse, R96, R20 ;  /* 0x000000605814723c */ /* 0x042ff00000001814 */
[C---:B------:R-:W-:Y:S01]  /*2f70*/  HMMA.16816.F32 R24, R88.reuse, R98, R24 ;  /* 0x000000625818723c */ /* 0x040fe20000001818 */
[----:B------:R-:W1:Y:S07]  /*2f80*/  LDSM.16.M88.4 R96, [R122+0x1000] ;  /* 0x001000007a60783b */ /* 0x000e6e0000000200 */
[C---:B------:R-:W-:Y:S08]  /*2f90*/  HMMA.16816.F32 R28, R88.reuse, R100, R28 ;  /* 0x00000064581c723c */ /* 0x040ff0000000181c */
[----:B------:R-:W-:Y:S01]  /*2fa0*/  HMMA.16816.F32 R32, R88, R102, R32 ;  /* 0x000000665820723c */ /* 0x000fe20000001820 */
[----:B------:R-:W2:Y:S04]  /*2fb0*/  LDSM.16.M88.4 R88, [R122+0x1400] ;  /* 0x001400007a58783b */ /* 0x000ea80000000200 */
[----:B------:R-:W-:Y:S03]  /*2fc0*/  LDSM.16.M88.4 R100, [R122+0x1c00] ;  /* 0x001c00007a64783b */ /* 0x000fe60000000200 */
        /* <DEDUP_REMOVED lines=28> */
[----:B------:R-:W1:Y:S01]  /*3190*/  LDSM.16.M88.4 R96, [R122+0x2800] ;  /* 0x002800007a60783b */ /* 0x000e620000000200 */
[----:B------:R-:W-:Y:S04]  /*31a0*/  DEPBAR.LE SB0, 0x0 ;  /* 0x000080000000791a */ /* 0x000fe80000000000 */
[----:B------:R-:W-:Y:S02]  /*31b0*/  BAR.SYNC.DEFER_BLOCKING 0x0 ;  /* 0x0000000000007b1d */ /* 0x000fe40000010000 */
[C---:B--2---:R-:W-:Y:S08]  /*31c0*/  HMMA.16816.F32 R12, R92.reuse, R88, R12 ;  /* 0x000000585c0c723c */ /* 0x044ff0000000180c */
[C---:B------:R-:W-:Y:S08]  /*31d0*/  HMMA.16816.F32 R16, R92.reuse, R90, R16 ;  /* 0x0000005a5c10723c */ /* 0x040ff00000001810 */
[C---:B-1----:R-:W-:Y:S08]  /*31e0*/  HMMA.16816.F32 R20, R92.reuse, R96, R20 ;  /* 0x000000605c14723c */ /* 0x042ff00000001814 */
[C---:B------:R-:W-:Y:S08]  /*31f0*/  HMMA.16816.F32 R24, R92.reuse, R98, R24 ;  /* 0x000000625c18723c */ /* 0x040ff00000001818 */
[C---:B------:R-:W-:Y:S08]  /*3200*/  HMMA.16816.F32 R28, R92.reuse, R100, R28 ;  /* 0x000000645c1c723c */ /* 0x040ff0000000181c */
[----:B------:R-:W-:Y:S01]  /*3210*/  HMMA.16816.F32 R32, R92, R102, R32 ;  /* 0x000000665c20723c */ /* 0x000fe20000001820 */
[----:B------:R-:W-:-:S07]  /*3220*/  @P0 BRA `(.L_x_154) ;  /* 0xfffff80000000947 */ /* 0x000fce000383ffff */
.L_x_153:
[----:B------:R-:W-:Y:S01]  /*3230*/  FMNMX.FTZ R0, R4, R85, !PT ;  /* 0x0000005504007209 */ /* 0x000fe20007810000 */
[----:B------:R-:W-:Y:S01]  /*3240*/  LDSM.16.MT88.4 R96, [R121+0x6000] ;  /* 0x006000007960783b */ /* 0x000fe20000004200 */
[----:B------:R-:W-:Y:S02]  /*3250*/  FMNMX.FTZ R84, R6, R3, !PT ;  /* 0x0000000306547209 */ /* 0x000fe40007810000 */
[----:B------:R-:W-:Y:S02]  /*3260*/  FMNMX.FTZ R87, R5, R0, !PT ;  /* 0x0000000005577209 */ /* 0x000fe40007810000 */
[----:B------:R-:W-:Y:S02]  /*3270*/  FMNMX.FTZ R93, R7, R84, !PT ;  /* 0x00000054075d7209 */ /* 0x000fe40007810000 */
        /* <DEDUP_REMOVED lines=29> */
[----:B------:R-:W-:Y:S01]  /*3450*/  IADD3 R142, R142, -0x1, RZ ;  /* 0xffffffff8e8e7810 */ /* 0x000fe20007ffe0ff */
[----:B------:R-:W-:Y:S08]  /*3460*/  SHFL.BFLY PT, R95, R88, 0x2, 0x1f ;  /* 0x0c401f00585f7f89 */ /* 0x000ff000000e0000 */
[----:B------:R-:W1:Y:S02]  /*3470*/  SHFL.BFLY PT, R0, R89, 0x2, 0x1f ;  /* 0x0c401f0059007f89 */ /* 0x000e6400000e0000 */
[----:B-1----:R-:W-:Y:S02]  /*3480*/  FMNMX.FTZ R87, R89, R0, !PT ;  /* 0x0000000059577209 */ /* 0x002fe40007810000 */
[----:B------:R-:W-:Y:S04]  /*3490*/  FMNMX.FTZ R93, R88, R95, !PT ;  /* 0x0000005f585d7209 */ /* 0x000fe80007810000 */
[----:B------:R-:W1:Y:S08]  /*34a0*/  SHFL.BFLY PT, R0, R87, 0x1, 0x1f ;  /* 0x0c201f0057007f89 */ /* 0x000e7000000e0000 */
[----:B------:R-:W2:Y:S01]  /*34b0*/  SHFL.BFLY PT, R84, R93, 0x1, 0x1f ;  /* 0x0c201f005d547f89 */ /* 0x000ea200000e0000 */
[----:B-1----:R-:W-:Y:S05]  /*34c0*/  FMNMX.FTZ R0, R87, R0, !PT ;  /* 0x0000000057007209 */ /* 0x002fea0007810000 */
[----:B------:R-:W-:Y:S01]  /*34d0*/  FMUL.FTZ R106, R0, c[0x0][0x23c] ;  /* 0x00008f00006a7a20 */ /* 0x000fe20000410000 */
[----:B--2---:R-:W-:Y:S04]  /*34e0*/  FMNMX.FTZ R2, R93, R84, !PT ;  /* 0x000000545d027209 */ /* 0x004fe80007810000 */
[C---:B------:R-:W-:Y:S01]  /*34f0*/  FSETP.NEU.FTZ.AND P1, PT, R2.reuse, -INF , PT ;  /* 0xff8000000200780b */ /* 0x040fe20003f3d000 */
[C---:B------:R-:W-:Y:S02]  /*3500*/  FADD.FTZ R84, -R2.reuse, R85 ;  /* 0x0000005502547221 */ /* 0x040fe40000010100 */
[----:B------:R-:W-:Y:S02]  /*3510*/  FMUL.FTZ R104, R2, c[0x0][0x23c] ;  /* 0x00008f0002687a20 */ /* 0x000fe40000410000 */
[----:B------:R-:W-:Y:S02]  /*3520*/  FMUL.FTZ R86, R84, c[0x0][0x23c] ;  /* 0x00008f0054567a20 */ /* 0x000fe40000410000 */
[----:B------:R-:W-:Y:S01]  /*3530*/  FADD.FTZ R85, -R0, R3 ;  /* 0x0000000300557221 */ /* 0x000fe20000010100 */
[----:B------:R-:W-:Y:S01]  /*3540*/  FSEL R104, R104, RZ, P1 ;  /* 0x000000ff68687208 */ /* 0x000fe20000800000 */
[----:B------:R1:W2:Y:S01]  /*3550*/  MUFU.EX2 R84, R86 ;  /* 0x0000005600547308 */ /* 0x0002a20000000800 */
[----:B------:R-:W-:Y:S01]  /*3560*/  FSETP.NEU.FTZ.AND P1, PT, R0, -INF , PT ;  /* 0xff8000000000780b */ /* 0x000fe20003f3d000 */
[----:B------:R-:W-:Y:S01]  /*3570*/  FMUL.FTZ R3, R85, c[0x0][0x23c] ;  /* 0x00008f0055037a20 */ /* 0x000fe20000410000 */
[----:B------:R-:W-:Y:S01]  /*3580*/  MOV R85, R2 ;  /* 0x0000000200557202 */ /* 0x000fe20000000f00 */
[--C-:B------:R-:W-:Y:S01]  /*3590*/  FFMA.FTZ R105, R4, c[0x0][0x23c], -R104.reuse ;  /* 0x00008f0004697a23 */ /* 0x100fe20000010868 */
[----:B------:R-:W-:Y:S01]  /*35a0*/  FSEL R106, R106, RZ, P1 ;  /* 0x000000ff6a6a7208 */ /* 0x000fe20000800000 */
[--C-:B------:R-:W-:Y:S02]  /*35b0*/  FFMA.FTZ R90, R5, c[0x0][0x23c], -R104.reuse ;  /* 0x00008f00055a7a23 */ /* 0x100fe40000010868 */
[----:B------:R-:W-:Y:S02]  /*35c0*/  FFMA.FTZ R111, R8, c[0x0][0x23c], -R104 ;  /* 0x00008f00086f7a23 */ /* 0x000fe40000010868 */
[--C-:B------:R-:W-:Y:S01]  /*35d0*/  FFMA.FTZ R108, R6, c[0x0][0x23c], -R106.reuse ;  /* 0x00008f00066c7a23 */ /* 0x100fe2000001086a */
[----:B------:R-:W-:Y:S01]  /*35e0*/  MUFU.EX2 R105, R105 ;  /* 0x0000006900697308 */ /* 0x000fe20000000800 */
[--C-:B------:R-:W-:Y:S02]  /*35f0*/  FFMA.FTZ R109, R7, c[0x0][0x23c], -R106.reuse ;  /* 0x00008f00076d7a23 */ /* 0x100fe4000001086a */
[--C-:B------:R-:W-:Y:S02]  /*3600*/  FFMA.FTZ R88, R10, c[0x0][0x23c], -R106.reuse ;  /* 0x00008f000a587a23 */ /* 0x100fe4000001086a */
[----:B------:R-:W-:Y:S02]  /*3610*/  FFMA.FTZ R87, R11, c[0x0][0x23c], -R106 ;  /* 0x00008f000b577a23 */ /* 0x000fe4000001086a */
[--C-:B------:R-:W-:Y:S02]  /*3620*/  FFMA.FTZ R112, R12, c[0x0][0x23c], -R104.reuse ;  /* 0x00008f000c707a23 */ /* 0x100fe40000010868 */
[----:B------:R-:W-:Y:S01]  /*3630*/  FFMA.FTZ R113, R13, c[0x0][0x23c], -R104 ;  /* 0x00008f000d717a23 */ /* 0x000fe20000010868 */
[----:B------:R-:W-:Y:S01]  /*3640*/  MUFU.EX2 R109, R109 ;  /* 0x0000006d006d7308 */ /* 0x000fe20000000800 */
[----:B------:R-:W-:Y:S02]  /*3650*/  FFMA.FTZ R114, R14, c[0x0][0x23c], -R106 ;  /* 0x00008f000e727a23 */ /* 0x000fe4000001086a */
[----:B-1----:R-:W-:Y:S02]  /*3660*/  FFMA.FTZ R86, R9, c[0x0][0x23c], -R104 ;  /* 0x00008f0009567a23 */ /* 0x002fe40000010868 */
[C---:B--2---:R-:W-:Y:S02]  /*3670*/  FMUL.FTZ R36, R84.reuse, R36 ;  /* 0x0000002454247220 */ /* 0x044fe40000410000 */
[C---:B------:R-:W-:Y:S02]  /*3680*/  FMUL.FTZ R37, R84.reuse, R37 ;  /* 0x0000002554257220 */ /* 0x040fe40000410000 */
[C---:B------:R-:W-:Y:S01]  /*3690*/  FMUL.FTZ R40, R84.reuse, R40 ;  /* 0x0000002854287220 */ /* 0x040fe20000410000 */
[----:B------:R-:W-:Y:S01]  /*36a0*/  MUFU.EX2 R111, R111 ;  /* 0x0000006f006f7308 */ /* 0x000fe20000000800 */
[C---:B------:R-:W-:Y:S02]  /*36b0*/  FMUL.FTZ R41, R84.reuse, R41 ;  /* 0x0000002954297220 */ /* 0x040fe40000410000 */
[C---:B------:R-:W-:Y:S02]  /*36c0*/  FMUL.FTZ R44, R84.reuse, R44 ;  /* 0x0000002c542c7220 */ /* 0x040fe40000410000 */
[C---:B------:R-:W-:Y:S02]  /*36d0*/  FMUL.FTZ R45, R84.reuse, R45 ;  /* 0x0000002d542d7220 */ /* 0x040fe40000410000 */
[C---:B------:R-:W-:Y:S02]  /*36e0*/  FMUL.FTZ R48, R84.reuse, R48 ;  /* 0x0000003054307220 */ /* 0x040fe40000410000 */
[C---:B------:R-:W-:Y:S01]  /*36f0*/  FMUL.FTZ R49, R84.reuse, R49 ;  /* 0x0000003154317220 */ /* 0x040fe20000410000 */
[----:B------:R-:W1:Y:S01]  /*3700*/  MUFU.EX2 R3, R3 ;  /* 0x0000000300037308 */ /* 0x000e620000000800 */
[C---:B------:R-:W-:Y:S02]  /*3710*/  FMUL.FTZ R52, R84.reuse, R52 ;  /* 0x0000003454347220 */ /* 0x040fe40000410000 */
[C---:B------:R-:W-:Y:S02]  /*3720*/  FMUL.FTZ R53, R84.reuse, R53 ;  /* 0x0000003554357220 */ /* 0x040fe40000410000 */
[C---:B------:R-:W-:Y:S02]  /*3730*/  FMUL.FTZ R56, R84.reuse, R56 ;  /* 0x0000003854387220 */ /* 0x040fe40000410000 */
[C---:B------:R-:W-:Y:S02]  /*3740*/  FMUL.FTZ R57, R84.reuse, R57 ;  /* 0x0000003954397220 */ /* 0x040fe40000410000 */
[C---:B------:R-:W-:Y:S01]  /*3750*/  FMUL.FTZ R60, R84.reuse, R60 ;  /* 0x0000003c543c7220 */ /* 0x040fe20000410000 */
[----:B------:R-:W2:Y:S01]  /*3760*/  MUFU.EX2 R90, R90 ;  /* 0x0000005a005a7308 */ /* 0x000ea20000000800 */
[C---:B------:R-:W-:Y:S02]  /*3770*/  FMUL.FTZ R61, R84.reuse, R61 ;  /* 0x0000003d543d7220 */ /* 0x040fe40000410000 */
[C---:B------:R-:W-:Y:S02]  /*3780*/  FMUL.FTZ R64, R84.reuse, R64 ;  /* 0x0000004054407220 */ /* 0x040fe40000410000 */
[C---:B------:R-:W-:Y:S02]  /*3790*/  FMUL.FTZ R65, R84.reuse, R65 ;  /* 0x0000004154417220 */ /* 0x040fe40000410000 */
[C---:B------:R-:W-:Y:S02]  /*37a0*/  FMUL.FTZ R68, R84.reuse, R68 ;  /* 0x0000004454447220 */ /* 0x040fe40000410000 */
[C---:B------:R-:W-:Y:S01]  /*37b0*/  FMUL.FTZ R69, R84.reuse, R69 ;  /* 0x0000004554457220 */ /* 0x040fe20000410000 */
[----:B------:R-:W3:Y:S01]  /*37c0*/  MUFU.EX2 R108, R108 ;  /* 0x0000006c006c7308 */ /* 0x000ee20000000800 */
[C---:B------:R-:W-:Y:S02]  /*37d0*/  FMUL.FTZ R72, R84.reuse, R72 ;  /* 0x0000004854487220 */ /* 0x040fe40000410000 */
[----:B------:R-:W-:Y:S02]  /*37e0*/  FMUL.FTZ R73, R84, R73 ;  /* 0x0000004954497220 */ /* 0x000fe40000410000 */
[C---:B-1----:R-:W-:Y:S02]  /*37f0*/  FMUL.FTZ R38, R3.reuse, R38 ;  /* 0x0000002603267220 */ /* 0x042fe40000410000 */
[C---:B------:R-:W-:Y:S02]  /*3800*/  FMUL.FTZ R39, R3.reuse, R39 ;  /* 0x0000002703277220 */ /* 0x040fe40000410000 */
[C---:B------:R-:W-:Y:S01]  /*3810*/  FMUL.FTZ R42, R3.reuse, R42 ;  /* 0x0000002a032a7220 */ /* 0x040fe20000410000 */
[----:B------:R-:W1:Y:S01]  /*3820*/  MUFU.EX2 R86, R86 ;  /* 0x0000005600567308 */ /* 0x000e620000000800 */
[C---:B------:R-:W-:Y:S02]  /*3830*/  FMUL.FTZ R43, R3.reuse, R43 ;  /* 0x0000002b032b7220 */ /* 0x040fe40000410000 */
[C---:B------:R-:W-:Y:S01]  /*3840*/  FMUL.FTZ R46, R3.reuse, R46 ;  /* 0x0000002e032e7220 */ /* 0x040fe20000410000 */
[----:B--2---:R-:W-:Y:S01]  /*3850*/  F2FP.PACK_AB R92, R90, R105 ;  /* 0x000000695a5c723e */ /* 0x004fe200000000ff */
[C---:B------:R-:W-:Y:S02]  /*3860*/  FMUL.FTZ R47, R3.reuse, R47 ;  /* 0x0000002f032f7220 */ /* 0x040fe40000410000 */
[C---:B------:R-:W-:Y:S02]  /*3870*/  FMUL.FTZ R50, R3.reuse, R50 ;  /* 0x0000003203327220 */ /* 0x040fe40000410000 */
[C---:B------:R-:W-:Y:S01]  /*3880*/  FMUL.FTZ R51, R3.reuse, R51 ;  /* 0x0000003303337220 */ /* 0x040fe20000410000 */
[----:B------:R-:W-:Y:S01]  /*3890*/  MUFU.EX2 R88, R88 ;  /* 0x0000005800587308 */ /* 0x000fe20000000800 */
[C---:B------:R-:W-:Y:S02]  /*38a0*/  FMUL.FTZ R54, R3.reuse, R54 ;  /* 0x0000003603367220 */ /* 0x040fe40000410000 */
[----:B------:R-:W-:Y:S01]  /*38b0*/  FMUL.FTZ R55, R3, R55 ;  /* 0x0000003703377220 */ /* 0x000fe20000410000 */
[----:B---3--:R-:W-:Y:S01]  /*38c0*/  F2FP.PACK_AB R93, R109, R108 ;  /* 0x0000006c6d5d723e */ /* 0x008fe200000000ff */
[C---:B------:R-:W-:Y:S02]  /*38d0*/  FMUL.FTZ R58, R3.reuse, R58 ;  /* 0x0000003a033a7220 */ /* 0x040fe40000410000 */
[C---:B------:R-:W-:Y:S02]  /*38e0*/  FMUL.FTZ R59, R3.reuse, R59 ;  /* 0x0000003b033b7220 */ /* 0x040fe40000410000 */
[C---:B------:R-:W-:Y:S01]  /*38f0*/  FMUL.FTZ R62, R3.reuse, R62 ;  /* 0x0000003e033e7220 */ /* 0x040fe20000410000 */
[----:B------:R-:W2:Y:S01]  /*3900*/  MUFU.EX2 R87, R87 ;  /* 0x0000005700577308 */ /* 0x000ea20000000800 */
[C---:B------:R-:W-:Y:S02]  /*3910*/  FMUL.FTZ R63, R3.reuse, R63 ;  /* 0x0000003f033f7220 */ /* 0x040fe40000410000 */
[C---:B------:R-:W-:Y:S01]  /*3920*/  FMUL.FTZ R66, R3.reuse, R66 ;  /* 0x0000004203427220 */ /* 0x040fe20000410000 */
[----:B-1----:R-:W-:Y:S01]  /*3930*/  F2FP.PACK_AB R94, R86, R111 ;  /* 0x0000006f565e723e */ /* 0x002fe200000000ff */
[C---:B------:R-:W-:Y:S02]  /*3940*/  FMUL.FTZ R67, R3.reuse, R67 ;  /* 0x0000004303437220 */ /* 0x040fe40000410000 */
[C---:B------:R-:W-:Y:S02]  /*3950*/  FMUL.FTZ R70, R3.reuse, R70 ;  /* 0x0000004603467220 */ /* 0x040fe40000410000 */
[C---:B------:R-:W-:Y:S01]  /*3960*/  FMUL.FTZ R71, R3.reuse, R71 ;  /* 0x0000004703477220 */ /* 0x040fe20000410000 */
[----:B------:R-:W-:Y:S01]  /*3970*/  MUFU.EX2 R112, R112 ;  /* 0x0000007000707308 */ /* 0x000fe20000000800 */
[C---:B------:R-:W-:Y:S02]  /*3980*/  FMUL.FTZ R74, R3.reuse, R74 ;  /* 0x0000004a034a7220 */ /* 0x040fe40000410000 */
[----:B------:R-:W-:Y:S02]  /*3990*/  FMUL.FTZ R75, R3, R75 ;  /* 0x0000004b034b7220 */ /* 0x000fe40000410000 */
[----:B------:R-:W-:Y:S02]  /*39a0*/  FFMA.FTZ R115, R15, c[0x0][0x23c], -R106 ;  /* 0x00008f000f737a23 */ /* 0x000fe4000001086a */
[--C-:B------:R-:W-:Y:S02]  /*39b0*/  FFMA.FTZ R116, R16, c[0x0][0x23c], -R104.reuse ;  /* 0x00008f0010747a23 */ /* 0x100fe40000010868 */
[----:B------:R-:W-:Y:S01]  /*39c0*/  FFMA.FTZ R117, R17, c[0x0][0x23c], -R104 ;  /* 0x00008f0011757a23 */ /* 0x000fe20000010868 */
[----:B------:R-:W1:Y:S01]  /*39d0*/  MUFU.EX2 R113, R113 ;  /* 0x0000007100717308 */ /* 0x000e620000000800 */
[--C-:B------:R-:W-:Y:S02]  /*39e0*/  FFMA.FTZ R118, R18, c[0x0][0x23c], -R106.reuse ;  /* 0x00008f0012767a23 */ /* 0x100fe4000001086a */
[----:B------:R-:W-:Y:S01]  /*39f0*/  FFMA.FTZ R119, R19, c[0x0][0x23c], -R106 ;  /* 0x00008f0013777a23 */ /* 0x000fe2000001086a */
[----:B--2---:R-:W-:Y:S01]  /*3a00*/  F2FP.PACK_AB R95, R87, R88 ;  /* 0x00000058575f723e */ /* 0x004fe200000000ff */
[C---:B------:R-:W-:Y:S02]  /*3a10*/  FFMA.FTZ R143, R84.reuse, R143, R105 ;  /* 0x0000008f548f7223 */ /* 0x040fe40000010069 */
[----:B------:R-:W-:Y:S02]  /*3a20*/  FFMA.FTZ R108, R3, R146, R108 ;  /* 0x00000092036c7223 */ /* 0x000fe4000001006c */
[C---:B------:R-:W-:Y:S01]  /*3a30*/  FMUL.FTZ R76, R84.reuse, R76 ;  /* 0x0000004c544c7220 */ /* 0x040fe20000410000 */
[----:B------:R-:W-:Y:S01]  /*3a40*/  MUFU.EX2 R114, R114 ;  /* 0x0000007200727308 */ /* 0x000fe20000000800 */
[C---:B------:R-:W-:Y:S05]  /*3a50*/  HMMA.16816.F32 R36, R92.reuse, R96, R36 ;  /* 0x000000605c24723c */ /* 0x040fea0000001824 */
[----:B------:R-:W-:Y:S02]  /*3a60*/  FADD.FTZ R163, R109, R108 ;  /* 0x0000006c6da37221 */ /* 0x000fe40000010000 */
[C---:B------:R-:W-:Y:S01]  /*3a70*/  FMUL.FTZ R77, R84.reuse, R77 ;  /* 0x0000004d544d7220 */ /* 0x040fe20000410000 */
[C---:B------:R-:W-:Y:S01]  /*3a80*/  HMMA.16816.F32 R40, R92.reuse, R98, R40 ;  /* 0x000000625c28723c */ /* 0x040fe20000001828 */
[----:B------:R-:W2:Y:S01]  /*3a90*/  LDSM.16.MT88.4 R96, [R121+0x7000] ;  /* 0x007000007960783b */ /* 0x000ea20000004200 */
[----:B------:R-:W3:Y:S02]  /*3aa0*/  MUFU.EX2 R115, R115 ;  /* 0x0000007300737308 */ /* 0x000ee40000000800 */
[C---:B------:R-:W-:Y:S02]  /*3ab0*/  FMUL.FTZ R78, R3.reuse, R78 ;  /* 0x0000004e034e7220 */ /* 0x040fe40000410000 */
[C---:B------:R-:W-:Y:S02]  /*3ac0*/  FMUL.FTZ R79, R3.reuse, R79 ;  /* 0x0000004f034f7220 */ /* 0x040fe40000410000 */
[C---:B------:R-:W-:Y:S04]  /*3ad0*/  HMMA.16816.F32 R44, R92.reuse, R100, R44 ;  /* 0x000000645c2c723c */ /* 0x040fe8000000182c */
[C---:B------:R-:W-:Y:S01]  /*3ae0*/  FMUL.FTZ R80, R84.reuse, R80 ;  /* 0x0000005054507220 */ /* 0x040fe20000410000 */
[----:B------:R-:W-:Y:S01]  /*3af0*/  MUFU.EX2 R116, R116 ;  /* 0x0000007400747308 */ /* 0x000fe20000000800 */
[----:B------:R-:W-:Y:S02]  /*3b00*/  FMUL.FTZ R81, R84, R81 ;  /* 0x0000005154517220 */ /* 0x000fe40000410000 */
[C---:B------:R-:W-:Y:S01]  /*3b10*/  HMMA.16816.F32 R48, R92.reuse, R102, R48 ;  /* 0x000000665c30723c */ /* 0x040fe20000001830 */
[----:B------:R-:W4:Y:S03]  /*3b20*/  LDSM.16.MT88.4 R100, [R120+0x7000] ;  /* 0x007000007864783b */ /* 0x000f260000004200 */
[C---:B------:R-:W-:Y:S02]  /*3b30*/  FMUL.FTZ R82, R3.reuse, R82 ;  /* 0x0000005203527220 */ /* 0x040fe40000410000 */
[----:B------:R-:W-:Y:S01]  /*3b40*/  FMUL.FTZ R83, R3, R83 ;  /* 0x0000005303537220 */ /* 0x000fe20000410000 */
[----:B------:R-:W5:Y:S01]  /*3b50*/  MUFU.EX2 R117, R117 ;  /* 0x0000007500757308 */ /* 0x000f620000000800 */
[--C-:B------:R-:W-:Y:S01]  /*3b60*/  FFMA.FTZ R151, R20, c[0x0][0x23c], -R104.reuse ;  /* 0x00008f0014977a23 */ /* 0x100fe20000010868 */
[----:B------:R-:W-:Y:S03]  /*3b70*/  MOV R3, R0 ;  /* 0x0000000000037202 */ /* 0x000fe60000000f00 */
[----:B------:R-:W-:Y:S02]  /*3b80*/  FFMA.FTZ R148, R21, c[0x0][0x23c], -R104 ;  /* 0x00008f0015947a23 */ /* 0x000fe40000010868 */
[--C-:B------:R-:W-:Y:S02]  /*3b90*/  FFMA.FTZ R149, R22, c[0x0][0x23c], -R106.reuse ;  /* 0x00008f0016957a23 */ /* 0x100fe4000001086a */
[----:B------:R-:W-:Y:S01]  /*3ba0*/  FFMA.FTZ R150, R23, c[0x0][0x23c], -R106 ;  /* 0x00008f0017967a23 */ /* 0x000fe2000001086a */
[----:B------:R-:W-:Y:S01]  /*3bb0*/  MUFU.EX2 R118, R118 ;  /* 0x0000007600767308 */ /* 0x000fe20000000800 */
[--C-:B------:R-:W-:Y:S02]  /*3bc0*/  FFMA.FTZ R152, R24, c[0x0][0x23c], -R104.reuse ;  /* 0x00008f0018987a23 */ /* 0x100fe40000010868 */
[----:B------:R-:W-:Y:S02]  /*3bd0*/  FFMA.FTZ R147, R25, c[0x0][0x23c], -R104 ;  /* 0x00008f0019937a23 */ /* 0x000fe40000010868 */
[--C-:B------:R-:W-:Y:S02]  /*3be0*/  FFMA.FTZ R153, R26, c[0x0][0x23c], -R106.reuse ;  /* 0x00008f001a997a23 */ /* 0x100fe4000001086a */
[----:B------:R-:W-:Y:S01]  /*3bf0*/  FFMA.FTZ R154, R27, c[0x0][0x23c], -R106 ;  /* 0x00008f001b9a7a23 */ /* 0x000fe2000001086a */
[C---:B--2---:R-:W-:Y:S02]  /*3c00*/  HMMA.16816.F32 R52, R92.reuse, R96, R52 ;  /* 0x000000605c34723c */ /* 0x044fe40000001834 */
[----:B------:R-:W2:Y:S01]  /*3c10*/  MUFU.EX2 R119, R119 ;  /* 0x0000007700777308 */ /* 0x000ea20000000800 */
[--C-:B------:R-:W-:Y:S02]  /*3c20*/  FFMA.FTZ R160, R28, c[0x0][0x23c], -R104.reuse ;  /* 0x00008f001ca07a23 */ /* 0x100fe40000010868 */
[--C-:B------:R-:W-:Y:S02]  /*3c30*/  FFMA.FTZ R159, R29, c[0x0][0x23c], -R104.reuse ;  /* 0x00008f001d9f7a23 */ /* 0x100fe40000010868 */
[--C-:B------:R-:W-:Y:S01]  /*3c40*/  FFMA.FTZ R158, R32, c[0x0][0x23c], -R104.reuse ;  /* 0x00008f00209e7a23 */ /* 0x100fe20000010868 */
[C---:B------:R-:W-:Y:S01]  /*3c50*/  HMMA.16816.F32 R56, R92.reuse, R98, R56 ;  /* 0x000000625c38723c */ /* 0x040fe20000001838 */
[----:B------:R-:W1:Y:S03]  /*3c60*/  LDSM.16.MT88.4 R96, [R121+0x8000] ;  /* 0x008000007960783b */ /* 0x000e660000004200 */
[----:B------:R-:W-:Y:S01]  /*3c70*/  FFMA.FTZ R104, R33, c[0x0][0x23c], -R104 ;  /* 0x00008f0021687a23 */ /* 0x000fe20000010868 */
[----:B------:R-:W-:Y:S01]  /*3c80*/  MUFU.EX2 R151, R151 ;  /* 0x0000009700977308 */ /* 0x000fe20000000800 */
[--C-:B------:R-:W-:Y:S02]  /*3c90*/  FFMA.FTZ R156, R30, c[0x0][0x23c], -R106.reuse ;  /* 0x00008f001e9c7a23 */ /* 0x100fe4000001086a */
[C---:B----4-:R-:W-:Y:S04]  /*3ca0*/  HMMA.16816.F32 R60, R92.reuse, R100, R60 ;  /* 0x000000645c3c723c */ /* 0x050fe8000000183c */
[--C-:B------:R-:W-:Y:S02]  /*3cb0*/  FFMA.FTZ R155, R31, c[0x0][0x23c], -R106.reuse ;  /* 0x00008f001f9b7a23 */ /* 0x100fe4000001086a */
[--C-:B------:R-:W-:Y:S01]  /*3cc0*/  FFMA.FTZ R162, R34, c[0x0][0x23c], -R106.reuse ;  /* 0x00008f0022a27a23 */ /* 0x100fe2000001086a */
[----:B------:R-:W-:Y:S01]  /*3cd0*/  MUFU.EX2 R157, R104 ;  /* 0x00000068009d7308 */ /* 0x000fe20000000800 */
[C---:B------:R-:W-:Y:S01]  /*3ce0*/  HMMA.16816.F32 R64, R92.reuse, R102, R64 ;  /* 0x000000665c40723c */ /* 0x040fe20000001840 */
[----:B------:R-:W4:Y:S03]  /*3cf0*/  LDSM.16.MT88.4 R100, [R120+0x8000] ;  /* 0x008000007864783b */ /* 0x000f260000004200 */
[----:B------:R-:W-:Y:S02]  /*3d00*/  FFMA.FTZ R106, R35, c[0x0][0x23c], -R106 ;  /* 0x00008f00236a7a23 */ /* 0x000fe4000001086a */
[----:B------:R-:W-:Y:S02]  /*3d10*/  FADD.FTZ R90, R90, R143 ;  /* 0x0000008f5a5a7221 */ /* 0x000fe40000010000 */
[----:B------:R-:W-:Y:S01]  /*3d20*/  FADD.FTZ R88, R88, R163 ;  /* 0x000000a358587221 */ /* 0x000fe20000010000 */
[----:B------:R2:W-:Y:S03]  /*3d30*/  MUFU.EX2 R161, R106 ;  /* 0x0000006a00a17308 */ /* 0x0005e60000000800 */
[----:B------:R-:W-:Y:S02]  /*3d40*/  FADD.FTZ R143, R111, R90 ;  /* 0x0000005a6f8f7221 */ /* 0x000fe40000010000 */
[----:B------:R-:W-:Y:S01]  /*3d50*/  LDSM.16.MT88.4 R108, [R121+0x7c00] ;  /* 0x007c0000796c783b */ /* 0x000fe20000004200 */
[----:B------:R-:W-:Y:S02]  /*3d60*/  FADD.FTZ R87, R87, R88 ;  /* 0x0000005857577221 */ /* 0x000fe40000010000 */
[----:B------:R-:W-:Y:S02]  /*3d70*/  FADD.FTZ R143, R86, R143 ;  /* 0x0000008f568f7221 */ /* 0x000fe40000010000 */
[----:B------:R-:W3:Y:S01]  /*3d80*/  MUFU.EX2 R148, R148 ;  /* 0x0000009400947308 */ /* 0x000ee20000000800 */
[C---:B-1----:R-:W-:Y:S09]  /*3d90*/  HMMA.16816.F32 R68, R92.reuse, R96, R68 ;  /* 0x000000605c44723c */ /* 0x042ff20000001844 */
[----:B------:R-:W-:Y:S01]  /*3da0*/  MUFU.EX2 R149, R149 ;  /* 0x0000009500957308 */ /* 0x000fe20000000800 */
[C---:B------:R-:W-:Y:S01]  /*3db0*/  HMMA.16816.F32 R72, R92.reuse, R98, R72 ;  /* 0x000000625c48723c */ /* 0x040fe20000001848 */
[----:B------:R-:W1:Y:S08]  /*3dc0*/  LDSM.16.MT88.4 R96, [R121+0x6400] ;  /* 0x006400007960783b */ /* 0x000e700000004200 */
[----:B------:R-:W1:Y:S01]  /*3dd0*/  MUFU.EX2 R150, R150 ;  /* 0x0000009600967308 */ /* 0x000e620000000800 */
[C---:B----4-:R-:W-:Y:S01]  /*3de0*/  HMMA.16816.F32 R76, R92.reuse, R100, R76 ;  /* 0x000000645c4c723c */ /* 0x050fe2000000184c */
[----:B--2---:R-:W-:Y:S07]  /*3df0*/  LDSM.16.MT88.4 R104, [R120+0x6c00] ;  /* 0x006c00007868783b */ /* 0x004fee0000004200 */
[----:B------:R-:W-:Y:S01]  /*3e00*/  HMMA.16816.F32 R80, R92, R102, R80 ;  /* 0x000000665c50723c */ /* 0x000fe20000001850 */
[----:B------:R-:W2:Y:S01]  /*3e10*/  LDSM.16.MT88.4 R100, [R120+0x6400] ;  /* 0x006400007864783b */ /* 0x000ea20000004200 */
[----:B------:R-:W-:Y:S05]  /*3e20*/  MUFU.EX2 R152, R152 ;  /* 0x0000009800987308 */ /* 0x000fea0000000800 */
[----:B------:R-:W-:Y:S01]  /*3e30*/  F2FP.PACK_AB R92, R113, R112 ;  /* 0x00000070715c723e */ /* 0x000fe200000000ff */
[----:B------:R-:W-:Y:S01]  /*3e40*/  FADD.FTZ R112, R112, R143 ;  /* 0x0000008f70707221 */ /* 0x000fe20000010000 */
[----:B---3--:R-:W-:Y:S03]  /*3e50*/  F2FP.PACK_AB R93, R115, R114 ;  /* 0x00000072735d723e */ /* 0x008fe600000000ff */
[----:B-----5:R-:W-:Y:S01]  /*3e60*/  F2FP.PACK_AB R94, R117, R116 ;  /* 0x00000074755e723e */ /* 0x020fe200000000ff */
[----:B------:R-:W3:Y:S01]  /*3e70*/  MUFU.EX2 R147, R147 ;  /* 0x0000009300937308 */ /* 0x000ee20000000800 */
[----:B------:R-:W-:Y:S01]  /*3e80*/  F2FP.PACK_AB R95, R119, R118 ;  /* 0x00000076775f723e */ /* 0x000fe200000000ff */
[----:B------:R-:W-:Y:S02]  /*3e90*/  FADD.FTZ R114, R114, R87 ;  /* 0x0000005772727221 */ /* 0x000fe40000010000 */
[----:B------:R-:W-:Y:S02]  /*3ea0*/  FADD.FTZ R113, R113, R112 ;  /* 0x0000007071717221 */ /* 0x000fe40000010000 */
[----:B------:R-:W-:Y:S02]  /*3eb0*/  FADD.FTZ R115, R115, R114 ;  /* 0x0000007273737221 */ /* 0x000fe40000010000 */
[----:B------:R-:W-:Y:S02]  /*3ec0*/  FADD.FTZ R116, R116, R113 ;  /* 0x0000007174747221 */ /* 0x000fe40000010000 */
[----:B------:R-:W-:Y:S01]  /*3ed0*/  MUFU.EX2 R153, R153 ;  /* 0x0000009900997308 */ /* 0x000fe20000000800 */
[----:B------:R-:W-:Y:S01]  /*3ee0*/  FADD.FTZ R84, R118, R115 ;  /* 0x0000007376547221 */ /* 0x000fe20000010000 */
[C---:B-1----:R-:W-:Y:S03]  /*3ef0*/  HMMA.16816.F32 R36, R92.reuse, R96, R36 ;  /* 0x000000605c24723c */ /* 0x042fe60000001824 */
[----:B------:R-:W-:Y:S02]  /*3f00*/  FADD.FTZ R116, R117, R116 ;  /* 0x0000007475747221 */ /* 0x000fe40000010000 */
[----:B------:R-:W-:Y:S03]  /*3f10*/  FADD.FTZ R84, R119, R84 ;  /* 0x0000005477547221 */ /* 0x000fe60000010000 */
[C---:B------:R-:W-:Y:S01]  /*3f20*/  HMMA.16816.F32 R40, R92.reuse, R98, R40 ;  /* 0x000000625c28723c */ /* 0x040fe20000001828 */
[----:B------:R-:W1:Y:S01]  /*3f30*/  LDSM.16.MT88.4 R96, [R121+0x7400] ;  /* 0x007400007960783b */ /* 0x000e620000004200 */
[----:B------:R-:W4:Y:S06]  /*3f40*/  MUFU.EX2 R154, R154 ;  /* 0x0000009a009a7308 */ /* 0x000f2c0000000800 */
[C---:B--2---:R-:W-:Y:S04]  /*3f50*/  HMMA.16816.F32 R44, R92.reuse, R100, R44 ;  /* 0x000000645c2c723c */ /* 0x044fe8000000182c */
[----:B------:R-:W-:Y:S04]  /*3f60*/  MUFU.EX2 R160, R160 ;  /* 0x000000a000a07308 */ /* 0x000fe80000000800 */
[C---:B------:R-:W-:Y:S01]  /*3f70*/  HMMA.16816.F32 R48, R92.reuse, R102, R48 ;  /* 0x000000665c30723c */ /* 0x040fe20000001830 */
[----:B------:R-:W2:Y:S05]  /*3f80*/  LDSM.16.MT88.4 R100, [R120+0x7400] ;  /* 0x007400007864783b */ /* 0x000eaa0000004200 */
[----:B------:R-:W5:Y:S10]  /*3f90*/  MUFU.EX2 R159, R159 ;  /* 0x0000009f009f7308 */ /* 0x000f740000000800 */
[----:B------:R-:W-:Y:S01]  /*3fa0*/  MUFU.EX2 R156, R156 ;  /* 0x0000009c009c7308 */ /* 0x000fe20000000800 */
[C---:B-1----:R-:W-:Y:S09]  /*3fb0*/  HMMA.16816.F32 R52, R92.reuse, R96, R52 ;  /* 0x000000605c34723c */ /* 0x042ff20000001834 */
[----:B------:R-:W1:Y:S01]  /*3fc0*/  MUFU.EX2 R155, R155 ;  /* 0x0000009b009b7308 */ /* 0x000e620000000800 */
[C---:B------:R-:W-:Y:S01]  /*3fd0*/  HMMA.16816.F32 R56, R92.reuse, R98, R56 ;  /* 0x000000625c38723c */ /* 0x040fe20000001838 */
[----:B------:R-:W1:Y:S08]  /*3fe0*/  LDSM.16.MT88.4 R96, [R121+0x8400] ;  /* 0x008400007960783b */ /* 0x000e700000004200 */
[----:B------:R-:W1:Y:S01]  /*3ff0*/  MUFU.EX2 R158, R158 ;  /* 0x0000009e009e7308 */ /* 0x000e620000000800 */
[C---:B--2---:R-:W-:Y:S09]  /*4000*/  HMMA.16816.F32 R60, R92.reuse, R100, R60 ;  /* 0x000000645c3c723c */ /* 0x044ff2000000183c */
[----:B------:R-:W2:Y:S01]  /*4010*/  MUFU.EX2 R162, R162 ;  /* 0x000000a200a27308 */ /* 0x000ea20000000800 */
        /* <DEDUP_REMOVED lines=8> */
[----:B------:R-:W-:Y:S01]  /*40a0*/  F2FP.PACK_AB R92, R148, R151 ;  /* 0x00000097945c723e */ /* 0x000fe200000000ff */
[----:B------:R-:W-:Y:S01]  /*40b0*/  FADD.FTZ R151, R151, R116 ;  /* 0x0000007497977221 */ /* 0x000fe20000010000 */
[----:B------:R-:W-:Y:S03]  /*40c0*/  F2FP.PACK_AB R93, R150, R149 ;  /* 0x00000095965d723e */ /* 0x000fe600000000ff */
[----:B---3--:R-:W-:Y:S01]  /*40d0*/  F2FP.PACK_AB R94, R147, R152 ;  /* 0x00000098935e723e */ /* 0x008fe200000000ff */
[----:B------:R-:W-:Y:S01]  /*40e0*/  FADD.FTZ R149, R149, R84 ;  /* 0x0000005495957221 */ /* 0x000fe20000010000 */
[----:B----4-:R-:W-:Y:S01]  /*40f0*/  F2FP.PACK_AB R95, R154, R153 ;  /* 0x000000999a5f723e */ /* 0x010fe200000000ff */
[----:B------:R-:W-:Y:S02]  /*4100*/  FADD.FTZ R151, R148, R151 ;  /* 0x0000009794977221 */ /* 0x000fe40000010000 */
[----:B------:R-:W-:Y:S02]  /*4110*/  FADD.FTZ R150, R150, R149 ;  /* 0x0000009596967221 */ /* 0x000fe40000010000 */
[----:B------:R-:W-:Y:S02]  /*4120*/  FADD.FTZ R152, R152, R151 ;  /* 0x0000009798987221 */ /* 0x000fe40000010000 */
[----:B------:R-:W-:Y:S02]  /*4130*/  FADD.FTZ R87, R153, R150 ;  /* 0x0000009699577221 */ /* 0x000fe40000010000 */
[----:B------:R-:W-:Y:S01]  /*4140*/  FADD.FTZ R147, R147, R152 ;  /* 0x0000009893937221 */ /* 0x000fe20000010000 */
[C---:B-1----:R-:W-:Y:S03]  /*4150*/  HMMA.16816.F32 R36, R92.reuse, R96, R36 ;  /* 0x000000605c24723c */ /* 0x042fe60000001824 */
[----:B------:R-:W-:Y:S05]  /*4160*/  FADD.FTZ R87, R154, R87 ;  /* 0x000000579a577221 */ /* 0x000fea0000010000 */
[C---:B------:R-:W-:Y:S01]  /*4170*/  HMMA.16816.F32 R40, R92.reuse, R98, R40 ;  /* 0x000000625c28723c */ /* 0x040fe20000001828 */
[----:B------:R-:W1:Y:S07]  /*4180*/  LDSM.16.MT88.4 R96, [R121+0x7800] ;  /* 0x007800007960783b */ /* 0x000e6e0000004200 */
[C---:B--2---:R-:W-:Y:S08]  /*4190*/  HMMA.16816.F32 R44, R92.reuse, R100, R44 ;  /* 0x000000645c2c723c */ /* 0x044ff0000000182c */
[C---:B------:R-:W-:Y:S01]  /*41a0*/  HMMA.16816.F32 R48, R92.reuse, R102, R48 ;  /* 0x000000665c30723c */ /* 0x040fe20000001830 */
[----:B------:R-:W2:Y:S07]  /*41b0*/  LDSM.16.MT88.4 R100, [R120+0x7800] ;  /* 0x007800007864783b */ /* 0x000eae0000004200 */
[C---:B-1----:R-:W-:Y:S08]  /*41c0*/  HMMA.16816.F32 R52, R92.reuse, R96, R52 ;  /* 0x000000605c34723c */ /* 0x042ff00000001834 */
        /* <DEDUP_REMOVED lines=11> */
[----:B-----5:R-:W-:Y:S01]  /*4280*/  F2FP.PACK_AB R92, R159, R160 ;  /* 0x000000a09f5c723e */ /* 0x020fe200000000ff */
[----:B------:R-:W-:Y:S01]  /*4290*/  FADD.FTZ R160, R160, R147 ;  /* 0x00000093a0a07221 */ /* 0x000fe20000010000 */
[----:B------:R-:W-:Y:S03]  /*42a0*/  F2FP.PACK_AB R93, R155, R156 ;  /* 0x0000009c9b5d723e */ /* 0x000fe600000000ff */
[----:B------:R-:W-:Y:S01]  /*42b0*/  F2FP.PACK_AB R94, R157, R158 ;  /* 0x0000009e9d5e723e */ /* 0x000fe200000000ff */
[----:B------:R-:W-:Y:S01]  /*42c0*/  FADD.FTZ R156, R156, R87 ;  /* 0x000000579c9c7221 */ /* 0x000fe20000010000 */
[----:B------:R-:W-:Y:S01]  /*42d0*/  F2FP.PACK_AB R95, R161, R162 ;  /* 0x000000a2a15f723e */ /* 0x000fe200000000ff */
        /* <DEDUP_REMOVED lines=9> */
[C---:B------:R-:W-:Y:S08]  /*4370*/  HMMA.16816.F32 R44, R92.reuse, R104, R44 ;  /* 0x000000685c2c723c */ /* 0x040ff0000000182c */
[C---:B------:R-:W-:Y:S01]  /*4380*/  HMMA.16816.F32 R48, R92.reuse, R106, R48 ;  /* 0x0000006a5c30723c */ /* 0x040fe20000001830 */
[----:B------:R-:W3:Y:S07]  /*4390*/  LDSM.16.MT88.4 R104, [R120+0x8c00] ;  /* 0x008c00007868783b */ /* 0x000eee0000004200 */
[C---:B------:R-:W-:Y:S08]  /*43a0*/  HMMA.16816.F32 R52, R92.reuse, R108, R52 ;  /* 0x0000006c5c34723c */ /* 0x040ff00000001834 */
[C---:B------:R-:W-:Y:S08]  /*43b0*/  HMMA.16816.F32 R56, R92.reuse, R110, R56 ;  /* 0x0000006e5c38723c */ /* 0x040ff00000001838 */
[C---:B--2---:R-:W-:Y:S08]  /*43c0*/  HMMA.16816.F32 R60, R92.reuse, R100, R60 ;  /* 0x000000645c3c723c */ /* 0x044ff0000000183c */
[C---:B------:R-:W-:Y:S08]  /*43d0*/  HMMA.16816.F32 R64, R92.reuse, R102, R64 ;  /* 0x000000665c40723c */ /* 0x040ff00000001840 */
[C---:B-1----:R-:W-:Y:S08]  /*43e0*/  HMMA.16816.F32 R68, R92.reuse, R96, R68 ;  /* 0x000000605c44723c */ /* 0x042ff00000001844 */
[C---:B------:R-:W-:Y:S08]  /*43f0*/  HMMA.16816.F32 R72, R92.reuse, R98, R72 ;  /* 0x000000625c48723c */ /* 0x040ff00000001848 */
[C---:B---3--:R-:W-:Y:S08]  /*4400*/  HMMA.16816.F32 R76, R92.reuse, R104, R76 ;  /* 0x000000685c4c723c */ /* 0x048ff0000000184c */
[----:B------:R-:W-:Y:S01]  /*4410*/  HMMA.16816.F32 R80, R92, R106, R80 ;  /* 0x0000006a5c50723c */ /* 0x000fe20000001850 */
[----:B------:R-:W-:-:S07]  /*4420*/  @P0 BRA `(.L_x_152) ;  /* 0xffffe77000000947 */ /* 0x000fce000383ffff */
.L_x_151:
[----:B------:R-:W1:Y:S01]  /*4430*/  SHFL.BFLY PT, R12, R143, 0x2, 0x1f ;  /* 0x0c401f008f0c7f89 */ /* 0x000e6200000e0000 */
[----:B------:R-:W-:Y:S01]  /*4440*/  MOV R10, 0x3f800000 ;  /* 0x3f800000000a7802 */ /* 0x000fe20000000f00 */
[----:B------:R-:W-:Y:S01]  /*4450*/  ULDC.U8 UR4, c[0x0][0x329] ;  /* 0x0000ca4000047ab9 */ /* 0x000fe20000000000 */
[----:B------:R-:W-:Y:S01]  /*4460*/  MOV R11, 0x3f800000 ;  /* 0x3f800000000b7802 */ /* 0x000fe20000000f00 */
[----:B------:R-:W2:Y:S01]  /*4470*/  SHFL.BFLY PT, R3, R146, 0x2, 0x1f ;  /* 0x0c401f0092037f89 */ /* 0x000ea200000e0000 */
[----:B------:R-:W-:Y:S01]  /*4480*/  ULDC.U8 UR5, c[0x0][0x328] ;  /* 0x0000ca0000057ab9 */ /* 0x000fe20000000000 */
[----:B------:R-:W-:Y:S01]  /*4490*/  BSSY B0, `(.L_x_155) ;  /* 0x00000cb000007945 */ /* 0x000fe20003800000 */
[----:B------:R-:W-:Y:S01]  /*44a0*/  LEA R139, R139, R138, 0x4 ;  /* 0x0000008a8b8b7211 */ /* 0x000fe200078e20ff */
[----:B------:R-:W3:Y:S01]  /*44b0*/  S2R R7, SR_TID.X ;  /* 0x0000000000077919 */ /* 0x000ee20000002100 */
[----:B-1----:R-:W-:-:S02]  /*44c0*/  FADD.FTZ R12, R12, R143 ;  /* 0x0000008f0c0c7221 */ /* 0x002fc40000010000 */
[----:B--2---:R-:W-:-:S03]  /*44d0*/  FADD.FTZ R3, R3, R146 ;  /* 0x0000009203037221 */ /* 0x004fc60000010000 */
[----:B------:R-:W1:Y:S01]  /*44e0*/  SHFL.BFLY PT, R9, R12, 0x1, 0x1f ;  /* 0x0c201f000c097f89 */ /* 0x000e6200000e0000 */
[----:B---3--:R-:W-:-:S03]  /*44f0*/  SHF.R.S32.HI R6, RZ, 0x1f, R7 ;  /* 0x0000001fff067819 */ /* 0x008fc60000011407 */
[----:B------:R-:W2:Y:S01]  /*4500*/  SHFL.BFLY PT, R8, R3, 0x1, 0x1f ;  /* 0x0c201f0003087f89 */ /* 0x000ea200000e0000 */
[CC--:B------:R-:W-:Y:S02]  /*4510*/  LEA.HI R4, R6.reuse, R7.reuse, RZ, 0x2 ;  /* 0x0000000706047211 */ /* 0x0c0fe400078f10ff */
[----:B------:R-:W-:-:S04]  /*4520*/  LEA.HI R5, R6, R7, RZ, 0x5 ;  /* 0x0000000706057211 */ /* 0x000fc800078f28ff */
[----:B------:R-:W-:Y:S01]  /*4530*/  SHF.R.S32.HI R6, RZ, 0x5, R5 ;  /* 0x00000005ff067819 */ /* 0x000fe20000011405 */
[----:B-1----:R-:W-:Y:S01]  /*4540*/  FADD.FTZ R9, R12, R9 ;  /* 0x000000090c097221 */ /* 0x002fe20000010000 */
[----:B------:R-:W-:Y:S02]  /*4550*/  LOP3.LUT R12, R4, 0xfffffffc, RZ, 0xc0, !PT ;  /* 0xfffffffc040c7812 */ /* 0x000fe400078ec0ff */
[----:B------:R-:W-:Y:S01]  /*4560*/  SHF.R.S32.HI R4, RZ, 0x2, R4 ;  /* 0x00000002ff047819 */ /* 0x000fe20000011404 */
[----:B--2---:R-:W-:Y:S01]  /*4570*/  FADD.FTZ R8, R3, R8 ;  /* 0x0000000803087221 */ /* 0x004fe20000010000 */
[----:B------:R-:W-:Y:S01]  /*4580*/  FSETP.NE.FTZ.AND P3, PT, R9, RZ, PT ;  /* 0x000000ff0900720b */ /* 0x000fe20003f75000 */
[----:B------:R-:W-:Y:S01]  /*4590*/  IMAD.IADD R3, R7, 0x1, -R12 ;  /* 0x0000000107037824 */ /* 0x000fe200078e0a0c */
[----:B------:R-:W-:Y:S02]  /*45a0*/  SHF.R.S32.HI R13, RZ, 0x1f, R4 ;  /* 0x0000001fff0d7819 */ /* 0x000fe40000011404 */
[----:B------:R-:W-:Y:S01]  /*45b0*/  FSETP.NE.FTZ.AND P2, PT, R8, RZ, PT ;  /* 0x000000ff0800720b */ /* 0x000fe20003f55000 */
[----:B------:R-:W-:Y:S01]  /*45c0*/  IMAD R3, R6, 0x100, R3 ;  /* 0x0000010006037824 */ /* 0x000fe200078e0203 */
[----:B------:R-:W-:-:S04]  /*45d0*/  LEA.HI R13, R13, R4, RZ, 0x3 ;  /* 0x000000040d0d7211 */ /* 0x000fc800078f18ff */
[----:B------:R-:W-:-:S03]  /*45e0*/  LOP3.LUT R13, R13, 0xfffffff8, RZ, 0xc0, !PT ;  /* 0xfffffff80d0d7812 */ /* 0x000fc600078ec0ff */
[----:B------:R-:W1:Y:S01]  /*45f0*/  @P3 MUFU.RCP R10, R9 ;  /* 0x00000009000a3308 */ /* 0x000e620000001000 */
[----:B------:R-:W-:-:S04]  /*4600*/  IADD3 R13, R4, -R13, RZ ;  /* 0x8000000d040d7210 */ /* 0x000fc80007ffe0ff */
[----:B------:R-:W-:-:S03]  /*4610*/  LEA.HI R4, R13, R13, RZ, 0x1 ;  /* 0x0000000d0d047211 */ /* 0x000fc600078f08ff */
[----:B------:R-:W2:Y:S01]  /*4620*/  @P2 MUFU.RCP R11, R8 ;  /* 0x00000008000b2308 */ /* 0x000ea20000001000 */
[----:B------:R-:W-:Y:S02]  /*4630*/  SHF.R.S32.HI R6, RZ, 0x1, R4 ;  /* 0x00000001ff067819 */ /* 0x000fe40000011404 */
[----:B------:R-:W-:Y:S02]  /*4640*/  LOP3.LUT R4, R4, 0x3fffffe, RZ, 0xc0, !PT ;  /* 0x03fffffe04047812 */ /* 0x000fe400078ec0ff */
[----:B------:R-:W-:Y:S02]  /*4650*/  LOP3.LUT P0, RZ, R6, 0x2, RZ, 0xc0, !PT ;  /* 0x0000000206ff7812 */ /* 0x000fe4000780c0ff */
[----:B------:R-:W-:Y:S01]  /*4660*/  IADD3 R4, R13, -R4, RZ ;  /* 0x800000040d047210 */ /* 0x000fe20007ffe0ff */
[C---:B-1----:R-:W-:Y:S01]  /*4670*/  FMUL.FTZ R36, R10.reuse, R36 ;  /* 0x000000240a247220 */ /* 0x042fe20000410000 */
[----:B------:R-:W-:Y:S01]  /*4680*/  @P2 MUFU.LG2 R8, R8 ;  /* 0x0000000800082308 */ /* 0x000fe20000000c00 */
[----:B------:R-:W-:-:S02]  /*4690*/  FMUL.FTZ R37, R10, R37 ;  /* 0x000000250a257220 */ /* 0x000fc40000410000 */
[C---:B------:R-:W-:Y:S02]  /*46a0*/  FMUL.FTZ R40, R10.reuse, R40 ;  /* 0x000000280a287220 */ /* 0x040fe40000410000 */
[C---:B------:R-:W-:Y:S01]  /*46b0*/  FMUL.FTZ R41, R10.reuse, R41 ;  /* 0x000000290a297220 */ /* 0x040fe20000410000 */
[----:B------:R-:W-:Y:S01]  /*46c0*/  F2FP.PACK_AB R36, R37, R36 ;  /* 0x000000242524723e */ /* 0x000fe200000000ff */
[C---:B------:R-:W-:Y:S01]  /*46d0*/  FMUL.FTZ R44, R10.reuse, R44 ;  /* 0x0000002c0a2c7220 */ /* 0x040fe20000410000 */
[----:B------:R-:W1:Y:S01]  /*46e0*/  @P3 MUFU.LG2 R9, R9 ;  /* 0x0000000900093308 */ /* 0x000e620000000c00 */
        /* <DEDUP_REMOVED lines=29> */
[----:B------:R-:W-:Y:S02]  /*48c0*/  IMAD.SHL.U32 R10, R6, 0x40, RZ ;  /* 0x00000040060a7824 */ /* 0x000fe400078e00ff */
[----:B------:R-:W-:Y:S01]  /*48d0*/  IMAD R3, R4, 0x10, R3 ;  /* 0x0000001004037824 */ /* 0x000fe200078e0203 */
[----:B------:R-:W-:Y:S01]  /*48e0*/  LOP3.LUT R4, R6, 0x1, RZ, 0xc0, !PT ;  /* 0x0000000106047812 */ /* 0x000fe200078ec0ff */
[C---:B--2---:R-:W-:Y:S01]  /*48f0*/  FMUL.FTZ R39, R11.reuse, R39 ;  /* 0x000000270b277220 */ /* 0x044fe20000410000 */
[----:B------:R-:W-:Y:S01]  /*4900*/  LOP3.LUT R10, R10, 0xc0, RZ, 0xc0, !PT ;  /* 0x000000c00a0a7812 */ /* 0x000fe200078ec0ff */
[C---:B------:R-:W-:Y:S01]  /*4910*/  FMUL.FTZ R38, R11.reuse, R38 ;  /* 0x000000260b267220 */ /* 0x040fe20000410000 */
[----:B------:R-:W-:Y:S01]  /*4920*/  ISETP.NE.U32.AND P1, PT, R4, 0x1, PT ;  /* 0x000000010400780c */ /* 0x000fe20003f25070 */
[C---:B------:R-:W-:Y:S01]  /*4930*/  FMUL.FTZ R43, R11.reuse, R43 ;  /* 0x0000002b0b2b7220 */ /* 0x040fe20000410000 */
[----:B------:R-:W-:Y:S01]  /*4940*/  LEA.HI R10, R10, R10, RZ, 0x1d ;  /* 0x0000000a0a0a7211 */ /* 0x000fe200078fe8ff */
[C---:B------:R-:W-:Y:S01]  /*4950*/  FMUL.FTZ R42, R11.reuse, R42 ;  /* 0x0000002a0b2a7220 */ /* 0x040fe20000410000 */
[----:B------:R-:W-:Y:S01]  /*4960*/  MOV R4, 0x20 ;  /* 0x0000002000047802 */ /* 0x000fe20000000f00 */
[----:B------:R-:W-:Y:S01]  /*4970*/  FMUL.FTZ R47, R11, R47 ;  /* 0x0000002f0b2f7220 */ /* 0x000fe20000410000 */
[----:B------:R-:W-:Y:S01]  /*4980*/  LEA R3, R3, R10, 0x1 ;  /* 0x0000000a03037211 */ /* 0x000fe200078e08ff */
[C---:B------:R-:W-:Y:S01]  /*4990*/  FMUL.FTZ R46, R11.reuse, R46 ;  /* 0x0000002e0b2e7220 */ /* 0x040fe20000410000 */
[----:B------:R-:W-:Y:S01]  /*49a0*/  SEL R4, R4, 0xffffffe0, !P0 ;  /* 0xffffffe004047807 */ /* 0x000fe20004000000 */
[----:B------:R-:W-:Y:S01]  /*49b0*/  FMUL.FTZ R51, R11, R51 ;  /* 0x000000330b337220 */ /* 0x000fe20000410000 */
[----:B------:R-:W-:Y:S01]  /*49c0*/  F2FP.PACK_AB R38, R39, R38 ;  /* 0x000000262726723e */ /* 0x000fe200000000ff */
[----:B------:R-:W-:Y:S01]  /*49d0*/  IMAD.SHL.U32 R3, R3, 0x2, RZ ;  /* 0x0000000203037824 */ /* 0x000fe200078e00ff */
[----:B------:R-:W-:Y:S01]  /*49e0*/  F2FP.PACK_AB R42, R43, R42 ;  /* 0x0000002a2b2a723e */ /* 0x000fe200000000ff */
[----:B------:R-:W-:Y:S01]  /*49f0*/  FMUL.FTZ R50, R11, R50 ;  /* 0x000000320b327220 */ /* 0x000fe20000410000 */
[----:B------:R-:W-:Y:S01]  /*4a00*/  F2FP.PACK_AB R46, R47, R46 ;  /* 0x0000002e2f2e723e */ /* 0x000fe200000000ff */
[C---:B------:R-:W-:Y:S01]  /*4a10*/  FMUL.FTZ R55, R11.reuse, R55 ;  /* 0x000000370b377220 */ /* 0x040fe20000410000 */
[----:B------:R-:W-:Y:S01]  /*4a20*/  STS [R3], R36 ;  /* 0x0000002403007388 */ /* 0x000fe20000000800 */
[----:B------:R-:W-:Y:S01]  /*4a30*/  FMUL.FTZ R54, R11, R54 ;  /* 0x000000360b367220 */ /* 0x000fe20000410000 */
[----:B------:R-:W-:Y:S01]  /*4a40*/  F2FP.PACK_AB R50, R51, R50 ;  /* 0x000000323332723e */ /* 0x000fe200000000ff */
[C---:B------:R-:W-:Y:S01]  /*4a50*/  FMUL.FTZ R59, R11.reuse, R59 ;  /* 0x0000003b0b3b7220 */ /* 0x040fe20000410000 */
[----:B------:R2:W-:Y:S01]  /*4a60*/  STS [R3+0x200], R38 ;  /* 0x0002002603007388 */ /* 0x0005e20000000800 */
[----:B------:R-:W-:Y:S01]  /*4a70*/  FMUL.FTZ R58, R11, R58 ;  /* 0x0000003a0b3a7220 */ /* 0x000fe20000410000 */
[----:B------:R-:W-:Y:S01]  /*4a80*/  F2FP.PACK_AB R54, R55, R54 ;  /* 0x000000363736723e */ /* 0x000fe200000000ff */
[----:B------:R-:W-:Y:S01]  /*4a90*/  FMUL.FTZ R63, R11, R63 ;  /* 0x0000003f0b3f7220 */ /* 0x000fe20000410000 */
[----:B------:R-:W-:Y:S01]  /*4aa0*/  F2FP.PACK_AB R80, R81, R80 ;  /* 0x000000505150723e */ /* 0x000fe200000000ff */
[----:B------:R-:W-:Y:S01]  /*4ab0*/  FMUL.FTZ R62, R11, R62 ;  /* 0x0000003e0b3e7220 */ /* 0x000fe20000410000 */
[----:B------:R-:W-:Y:S01]  /*4ac0*/  F2FP.PACK_AB R58, R59, R58 ;  /* 0x0000003a3b3a723e */ /* 0x000fe200000000ff */
[C---:B------:R-:W-:Y:S01]  /*4ad0*/  FMUL.FTZ R67, R11.reuse, R67 ;  /* 0x000000430b437220 */ /* 0x040fe20000410000 */
[----:B------:R-:W-:Y:S01]  /*4ae0*/  ISETP.NE.AND P0, PT, RZ, UR4, PT ;  /* 0x00000004ff007c0c */ /* 0x000fe2000bf05270 */
[----:B------:R-:W-:Y:S01]  /*4af0*/  FMUL.FTZ R66, R11, R66 ;  /* 0x000000420b427220 */ /* 0x000fe20000410000 */
[----:B------:R-:W-:Y:S01]  /*4b00*/  F2FP.PACK_AB R62, R63, R62 ;  /* 0x0000003e3f3e723e */ /* 0x000fe200000000ff */
[C---:B------:R-:W-:Y:S01]  /*4b10*/  FMUL.FTZ R71, R11.reuse, R71 ;  /* 0x000000470b477220 */ /* 0x040fe20000410000 */
[----:B------:R-:W3:Y:S01]  /*4b20*/  S2R R6, SR_CTAID.Y ;  /* 0x0000000000067919 */ /* 0x000ee20000002600 */
        /* <DEDUP_REMOVED lines=9> */
[----:B------:R-:W-:Y:S01]  /*4bc0*/  @!P0 MOV R10, c[0x0][0x214] ;  /* 0x00008500000a8a02 */ /* 0x000fe20000000f00 */
[----:B------:R-:W-:Y:S01]  /*4bd0*/  FMUL.FTZ R82, R11, R82 ;  /* 0x000000520b527220 */ /* 0x000fe20000410000 */
[C---:B------:R-:W-:Y:S01]  /*4be0*/  IADD3 R11, R3.reuse, -0x10, RZ ;  /* 0xfffffff0030b7810 */ /* 0x040fe20007ffe0ff */
[C---:B------:R-:W-:Y:S01]  /*4bf0*/  IMAD.IADD R13, R3.reuse, 0x1, R4 ;  /* 0x00000001030d7824 */ /* 0x040fe200078e0204 */
[----:B------:R-:W-:Y:S01]  /*4c00*/  @P1 IADD3 R11, R3, 0x10, RZ ;  /* 0x00000010030b1810 */ /* 0x000fe20007ffe0ff */
[----:B------:R-:W-:Y:S01]  /*4c10*/  @P0 IMAD.MOV.U32 R12, RZ, RZ, c[0x0][0x210] ;  /* 0x00008400ff0c0624 */ /* 0x000fe200078e00ff */
[----:B------:R-:W-:Y:S01]  /*4c20*/  F2FP.PACK_AB R78, R79, R78 ;  /* 0x0000004e4f4e723e */ /* 0x000fe200000000ff */
[----:B------:R-:W-:Y:S01]  /*4c30*/  @P0 IMAD.MOV.U32 R37, RZ, RZ, 0x1 ;  /* 0x00000001ff250424 */ /* 0x000fe200078e00ff */
[----:B------:R-:W-:Y:S01]  /*4c40*/  IADD3 R15, R4, R11, RZ ;  /* 0x0000000b040f7210 */ /* 0x000fe20007ffe0ff */
[----:B------:R-:W-:Y:S01]  /*4c50*/  STS [R11], R40 ;  /* 0x000000280b007388 */ /* 0x000fe20000000800 */
[----:B------:R-:W-:Y:S01]  /*4c60*/  F2FP.PACK_AB R82, R83, R82 ;  /* 0x000000525352723e */ /* 0x000fe200000000ff */
[----:B--2---:R-:W-:Y:S01]  /*4c70*/  CS2R R38, SRZ ;  /* 0x0000000000267805 */ /* 0x004fe2000001ff00 */
[----:B------:R-:W-:Y:S01]  /*4c80*/  ISETP.NE.AND P1, PT, RZ, UR5, PT ;  /* 0x00000005ff007c0c */ /* 0x000fe2000bf25270 */
[----:B------:R-:W-:Y:S01]  /*4c90*/  STS [R11+0x200], R42 ;  /* 0x0002002a0b007388 */ /* 0x000fe20000000800 */
[----:B------:R-:W-:Y:S01]  /*4ca0*/  LOP3.LUT R36, R5, 0xffffffe0, RZ, 0xc0, !PT ;  /* 0xffffffe005247812 */ /* 0x000fe200078ec0ff */
[----:B-1----:R-:W-:Y:S01]  /*4cb0*/  @P3 FMUL.FTZ R9, R9, 0.69314718246459960938 ;  /* 0x3f31721809093820 */ /* 0x002fe20000410000 */
[----:B------:R-:W-:Y:S01]  /*4cc0*/  ISETP.NE.OR P4, PT, RZ, UR4, !P1 ;  /* 0x00000004ff007c0c */ /* 0x000fe2000cf85670 */
[----:B------:R-:W-:Y:S02]  /*4cd0*/  STS [R13], R44 ;  /* 0x0000002c0d007388 */ /* 0x000fe40000000800 */
[----:B------:R-:W-:-:S02]  /*4ce0*/  IMAD.IADD R36, R7, 0x1, -R36 ;  /* 0x0000000107247824 */ /* 0x000fc400078e0a24 */
[----:B------:R-:W-:Y:S04]  /*4cf0*/  STS [R13+0x200], R46 ;  /* 0x0002002e0d007388 */ /* 0x000fe80000000800 */
[----:B------:R-:W-:Y:S04]  /*4d00*/  STS [R15], R48 ;  /* 0x000000300f007388 */ /* 0x000fe80000000800 */
[----:B------:R-:W-:Y:S01]  /*4d10*/  STS [R15+0x200], R50 ;  /* 0x000200320f007388 */ /* 0x000fe20000000800 */
[----:B---3--:R-:W-:-:S03]  /*4d20*/  @!P4 IMAD R5, R6, c[0x0][0x214], RZ ;  /* 0x000085000605ca24 */ /* 0x008fc600078e02ff */
[----:B------:R-:W-:Y:S02]  /*4d30*/  STS [R3+0x1000], R52 ;  /* 0x0010003403007388 */ /* 0x000fe40000000800 */
[----:B------:R-:W-:Y:S02]  /*4d40*/  @!P4 SHF.R.S32.HI R39, RZ, 0x1f, R5 ;  /* 0x0000001fff27c819 */ /* 0x000fe40000011405 */
[----:B------:R-:W-:Y:S01]  /*4d50*/  STS [R3+0x1200], R54 ;  /* 0x0012003603007388 */ /* 0x000fe20000000800 */
[----:B------:R-:W-:Y:S02]  /*4d60*/  @!P4 MOV R38, R5 ;  /* 0x000000050026c202 */ /* 0x000fe40000000f00 */
        /* <DEDUP_REMOVED lines=16> */
[----:B------:R-:W-:Y:S01]  /*4e70*/  BAR.SYNC.DEFER_BLOCKING 0x0 ;  /* 0x0000000000007b1d */ /* 0x000fe20000010000 */
[----:B-1----:R-:W-:-:S05]  /*4e80*/  @P0 IMAD R11, R12, c[0x0][0x214], RZ ;  /* 0x000085000c0b0a24 */ /* 0x002fca00078e02ff */
[----:B------:R-:W1:Y:S01]  /*4e90*/  S2R R3, SR_CTAID.X ;  /* 0x0000000000037919 */ /* 0x000e620000002500 */
[----:B------:R-:W-:Y:S02]  /*4ea0*/  @!P0 SEL R11, R10, c[0x0][0x234], !P1 ;  /* 0x00008d000a0b8a07 */ /* 0x000fe40004800000 */
[----:B------:R-:W-:Y:S01]  /*4eb0*/  @P0 MOV R10, c[0x0][0x210] ;  /* 0x00008400000a0a02 */ /* 0x000fe20000000f00 */
[----:B------:R-:W3:Y:S01]  /*4ec0*/  S2R R4, SR_CTAID.Z ;  /* 0x0000000000047919 */ /* 0x000ee20000002700 */
[----:B------:R-:W-:Y:S01]  /*4ed0*/  @!P0 MOV R10, 0x1 ;  /* 0x00000001000a8802 */ /* 0x000fe20000000f00 */
[----:B------:R-:W-:-:S04]  /*4ee0*/  @!P0 IMAD R37, R11, c[0x0][0x1c0], RZ ;  /* 0x000070000b258a24 */ /* 0x000fc800078e02ff */
[----:B------:R-:W-:-:S05]  /*4ef0*/  IMAD R37, R6, R37, RZ ;  /* 0x0000002506257224 */ /* 0x000fca00078e02ff */
[----:B------:R-:W-:Y:S02]  /*4f00*/  SEL R37, R37, RZ, P4 ;  /* 0x000000ff25257207 */ /* 0x000fe40002000000 */
[----:B------:R-:W-:Y:S01]  /*4f10*/  LOP3.LUT P4, RZ, R36, 0x3, RZ, 0xc0, !PT ;  /* 0x0000000324ff7812 */ /* 0x000fe2000788c0ff */
[----:B------:R2:W4:Y:S04]  /*4f20*/  LDS.128 R28, [R131] ;  /* 0x00000000831c7984 */ /* 0x0005280000000c00 */
[----:B------:R2:W2:Y:S01]  /*4f30*/  LDS.128 R24, [R131+0x800] ;  /* 0x0008000083187984 */ /* 0x0004a20000000c00 */
[----:B-1----:R-:W-:-:S03]  /*4f40*/  IMAD R7, R3, R10, RZ ;  /* 0x0000000a03077224 */ /* 0x002fc600078e02ff */
[----:B------:R1:W1:Y:S01]  /*4f50*/  LDS.128 R20, [R131+0x1000] ;  /* 0x0010000083147984 */ /* 0x0002620000000c00 */
[----:B---3--:R-:W-:-:S03]  /*4f60*/  IMAD R11, R4, R11, R37 ;  /* 0x0000000b040b7224 */ /* 0x008fc600078e0225 */
[----:B------:R3:W1:Y:S01]  /*4f70*/  LDS.128 R16, [R131+0x1800] ;  /* 0x0018000083107984 */ /* 0x0006620000000c00 */
[----:B------:R-:W-:Y:S01]  /*4f80*/  IMAD.SHL.U32 R36, R7, 0x40, RZ ;  /* 0x0000004007247824 */ /* 0x000fe200078e00ff */
[----:B------:R-:W-:Y:S01]  /*4f90*/  MOV R7, 0x7f800000 ;  /* 0x7f80000000077802 */ /* 0x000fe20000000f00 */
[----:B------:R-:W-:Y:S01]  /*4fa0*/  @P2 FMUL.FTZ R37, R8, 0.69314718246459960938 ;  /* 0x3f31721808252820 */ /* 0x000fe20000410000 */
[----:B------:R3:W1:Y:S02]  /*4fb0*/  LDS.128 R12, [R131+0x2000] ;  /* 0x00200000830c7984 */ /* 0x0006640000000c00 */
[----:B------:R-:W-:Y:S01]  /*4fc0*/  IADD3 R8, P1, P0, R36, R38, R11 ;  /* 0x0000002624087210 */ /* 0x000fe2000783e00b */
[----:B------:R-:W-:Y:S01]  /*4fd0*/  @P2 FFMA.FTZ R7, R0, c[0x0][0x238], R37 ;  /* 0x00008e0000072a23 */ /* 0x000fe20000010025 */
[----:B------:R3:W1:Y:S01]  /*4fe0*/  LDS.128 R32, [R131+0x2800] ;  /* 0x0028000083207984 */ /* 0x0006620000000c00 */
[----:B------:R-:W-:Y:S02]  /*4ff0*/  SHF.R.S32.HI R36, RZ, 0x1f, R36 ;  /* 0x0000001fff247819 */ /* 0x000fe40000011424 */
[----:B------:R-:W-:-:S04]  /*5000*/  SHF.R.S32.HI R11, RZ, 0x1f, R11 ;  /* 0x0000001fff0b7819 */ /* 0x000fc8000001140b */
[----:B------:R-:W-:Y:S01]  /*5010*/  IADD3.X R11, R36, R39, R11, P1, P0 ;  /* 0x00000027240b7210 */ /* 0x000fe20000fe040b */
[----:B------:R-:W-:Y:S05]  /*5020*/  @P4 BRA `(.L_x_156) ;  /* 0x0000011000004947 */ /* 0x000fea0003800000 */
[----:B------:R-:W-:-:S04]  /*5030*/  IMAD.MOV.U32 R0, RZ, RZ, c[0x0][0x214] ;  /* 0x00008500ff007624 */ /* 0x000fc800078e00ff */
[----:B------:R-:W-:Y:S01]  /*5040*/  IMAD R0, R3, -0x40, R0 ;  /* 0xffffffc003007824 */ /* 0x000fe200078e0200 */
[----:B------:R-:W-:-:S04]  /*5050*/  IADD3 R3, R139, 0x8, RZ ;  /* 0x000000088b037810 */ /* 0x000fc80007ffe0ff */
[-C--:B------:R-:W-:Y:S02]  /*5060*/  ISETP.GE.AND P3, PT, R139, R0.reuse, PT ;  /* 0x000000008b00720c */ /* 0x080fe40003f66270 */
[----:B------:R-:W-:-:S11]  /*5070*/  ISETP.GE.AND P2, PT, R3, R0, PT ;  /* 0x000000000300720c */ /* 0x000fd60003f46270 */
[-C--:B------:R-:W-:Y:S02]  /*5080*/  @!P3 IMAD R139, R139, R10.reuse, RZ ;  /* 0x0000000a8b8bb224 */ /* 0x080fe400078e02ff */
[----:B------:R-:W-:-:S03]  /*5090*/  @!P2 IMAD R3, R3, R10, RZ ;  /* 0x0000000a0303a224 */ /* 0x000fc600078e02ff */
[-C--:B------:R-:W-:Y:S02]  /*50a0*/  @!P3 IADD3 R0, P1, R139, R8.reuse, RZ ;  /* 0x000000088b00b210 */ /* 0x080fe40007f3e0ff */
[----:B------:R-:W-:Y:S02]  /*50b0*/  @!P2 IADD3 R8, P0, R3, R8, RZ ;  /* 0x000000080308a210 */ /* 0x000fe40007f1e0ff */
[-C--:B------:R-:W-:Y:S02]  /*50c0*/  @!P3 LEA.HI.X.SX32 R139, R139, R11.reuse, 0x1, P1 ;  /* 0x0000000b8b8bb211 */ /* 0x080fe400008f0eff */
[----:B------:R-:W-:Y:S02]  /*50d0*/  @!P2 LEA.HI.X.SX32 R3, R3, R11, 0x1, P0 ;  /* 0x0000000b0303a211 */ /* 0x000fe400000f0eff */
[----:B------:R-:W-:Y:S02]  /*50e0*/  @!P3 LEA R10, P1, R0, c[0x0][0x200], 0x2 ;  /* 0x00008000000aba11 */ /* 0x000fe400078210ff */
[----:B------:R-:W-:-:S02]  /*50f0*/  @!P2 LEA R2, P0, R8, c[0x0][0x200], 0x2 ;  /* 0x000080000802aa11 */ /* 0x000fc400078010ff */
[----:B------:R-:W-:Y:S02]  /*5100*/  @!P3 LEA.HI.X R11, R0, c[0x0][0x204], R139, 0x2, P1 ;  /* 0x00008100000bba11 */ /* 0x000fe400008f148b */
[----:B------:R-:W-:-:S03]  /*5110*/  @!P2 LEA.HI.X R3, R8, c[0x0][0x204], R3, 0x2, P0 ;  /* 0x000081000803aa11 */ /* 0x000fc600000f1403 */
[----:B------:R3:W-:Y:S04]  /*5120*/  @!P3 STG.E [R10.64], R5 ;  /* 0x000000050a00b986 */ /* 0x0007e8000c101906 */
[----:B------:R3:W-:Y:S02]  /*5130*/  @!P2 STG.E [R2.64], R7 ;  /* 0x000000070200a986 */ /* 0x0007e4000c101906 */
.L_x_156:
[----:B------:R-:W-:Y:S05]  /*5140*/  BSYNC B0 ;  /* 0x0000000000007941 */ /* 0x000fea0003800000 */
.L_x_155:
[----:B---3--:R-:W-:Y:S02]  /*5150*/  SHF.R.S32.HI R3, RZ, 0x1f, R6 ;  /* 0x0000001fff037819 */ /* 0x008fe40000011406 */
[----:B------:R-:W-:Y:S02]  /*5160*/  SHF.R.S32.HI R141, RZ, 0x1f, R140 ;  /* 0x0000001fff8d7819 */ /* 0x000fe4000001148c */
[----:B------:R-:W-:Y:S01]  /*5170*/  SHF.R.S32.HI R0, RZ, 0x1f, R4 ;  /* 0x0000001fff007819 */ /* 0x000fe20000011404 */
[----:B------:R-:W-:Y:S02]  /*5180*/  IMAD R3, R3, c[0x0][0x1e0], RZ ;  /* 0x0000780003037a24 */ /* 0x000fe400078e02ff */
[----:B------:R-:W-:-:S04]  /*5190*/  IMAD.WIDE.U32 R8, R6, c[0x0][0x1e0], R140 ;  /* 0x0000780006087a25 */ /* 0x000fc800078e008c */
[----:B------:R-:W-:Y:S02]  /*51a0*/  IMAD R3, R6, c[0x0][0x1e4], R3 ;  /* 0x0000790006037a24 */ /* 0x000fe400078e0203 */
[----:B------:R-:W-:Y:S01]  /*51b0*/  IMAD R5, R0, c[0x0][0x1f0], RZ ;  /* 0x00007c0000057a24 */ /* 0x000fe200078e02ff */
[----:B------:R-:W-:Y:S02]  /*51c0*/  MOV R0, c[0x0][0x1ec] ;  /* 0x00007b0000007a02 */ /* 0x000fe40000000f00 */
[----:B------:R-:W-:Y:S01]  /*51d0*/  IADD3 R9, R9, R3, RZ ;  /* 0x0000000309097210 */ /* 0x000fe20007ffe0ff */
[C---:B------:R-:W-:Y:S02]  /*51e0*/  IMAD R5, R4.reuse, c[0x0][0x1f4], R5 ;  /* 0x00007d0004057a24 */ /* 0x040fe400078e0205 */
[----:B------:R-:W-:Y:S02]  /*51f0*/  IMAD R3, R145, c[0x0][0x1e8], RZ ;  /* 0x00007a0091037a24 */ /* 0x000fe400078e02ff */
[----:B------:R-:W-:-:S04]  /*5200*/  IMAD.WIDE.U32 R8, R4, c[0x0][0x1f0], R8 ;  /* 0x00007c0004087a25 */ /* 0x000fc800078e0008 */
[----:B------:R-:W-:Y:S01]  /*5210*/  IMAD R3, R144, c[0x0][0x1ec], R3 ;  /* 0x00007b0090037a24 */ /* 0x000fe200078e0203 */
[----:B------:R-:W-:-:S05]  /*5220*/  IADD3 R9, R9, R5, RZ ;  /* 0x0000000509097210 */ /* 0x000fca0007ffe0ff */
[----:B------:R-:W-:-:S05]  /*5230*/  IMAD.WIDE.U32 R144, R144, c[0x0][0x1e8], R8 ;  /* 0x00007a0090907a25 */ /* 0x000fca00078e0008 */
[----:B------:R-:W-:Y:S02]  /*5240*/  IADD3 R2, R145, R3, RZ ;  /* 0x0000000391027210 */ /* 0x000fe40007ffe0ff */
[C---:B------:R-:W-:Y:S02]  /*5250*/  LEA R4, P0, R144.reuse, c[0x0][0x1d0], 0x1 ;  /* 0x0000740090047a11 */ /* 0x040fe400078008ff */
[----:B------:R-:W-:Y:S02]  /*5260*/  MOV R3, c[0x0][0x1e8] ;  /* 0x00007a0000037a02 */ /* 0x000fe40000000f00 */
[----:B------:R-:W-:Y:S02]  /*5270*/  LEA.HI.X R5, R144, c[0x0][0x1d4], R2, 0x1, P0 ;  /* 0x0000750090057a11 */ /* 0x000fe400000f0c02 */
[----:B------:R-:W-:-:S03]  /*5280*/  LEA R2, P0, R3, R4, 0x6 ;  /* 0x0000000403027211 */ /* 0x000fc600078030ff */
[----:B----4-:R-:W-:Y:S01]  /*5290*/  STG.E.128 [R4.64], R28 ;  /* 0x0000001c04007986 */ /* 0x010fe2000c101d06 */
[----:B------:R-:W-:-:S03]  /*52a0*/  LEA.HI.X R3, R3, R5, R0, 0x6, P0 ;  /* 0x0000000503037211 */ /* 0x000fc600000f3400 */
[----:B-1----:R-:W-:Y:S04]  /*52b0*/  STG.E.128 [R4.64+0x40], R20 ;  /* 0x0000401404007986 */ /* 0x002fe8000c101d06 */
[----:B------:R-:W-:Y:S04]  /*52c0*/  STG.E.128 [R4.64+0x80], R12 ;  /* 0x0000800c04007986 */ /* 0x000fe8000c101d06 */
[----:B--2---:R-:W-:Y:S04]  /*52d0*/  STG.E.128 [R2.64], R24 ;  /* 0x0000001802007986 */ /* 0x004fe8000c101d06 */
[----:B------:R-:W-:Y:S04]  /*52e0*/  STG.E.128 [R2.64+0x40], R16 ;  /* 0x0000401002007986 */ /* 0x000fe8000c101d06 */
[----:B------:R-:W-:Y:S01]  /*52f0*/  STG.E.128 [R2.64+0x80], R32 ;  /* 0x0000802002007986 */ /* 0x000fe2000c101d06 */
[----:B------:R-:W-:Y:S05]  /*5300*/  EXIT ;  /* 0x000000000000794d */ /* 0x000fea0003800000 */
.L_x_149:
[----:B-12---:R-:W1:Y:S01]  /*5310*/  LDC.U8 R0, c[0x0][0x329] ;  /* 0x0000ca40ff007b82 */ /* 0x006e620000000000 */
[----:B------:R-:W-:-:S02]  /*5320*/  SHF.R.S32.HI R3, RZ, 0x1f, R80 ;  /* 0x0000001fff037819 */ /* 0x000fc40000011450 */
[----:B------:R-:W-:Y:S02]  /*5330*/  SHF.R.S32.HI R4, RZ, 0x1f, R11 ;  /* 0x0000001fff047819 */ /* 0x000fe4000001140b */
[----:B------:R-:W-:Y:S02]  /*5340*/  LEA.HI R12, R3, R80, RZ, 0x2 ;  /* 0x00000050030c7211 */ /* 0x000fe400078f10ff */
[----:B------:R-:W-:Y:S01]  /*5350*/  SHF.R.S32.HI R8, RZ, 0x1f, R9 ;  /* 0x0000001fff087819 */ /* 0x000fe20000011409 */
[----:B------:R-:W2:Y:S01]  /*5360*/  LDC.U8 R2, c[0x0][0x328] ;  /* 0x0000ca00ff027b82 */ /* 0x000ea20000000000 */
[----:B------:R-:W-:Y:S01]  /*5370*/  LOP3.LUT R3, R12, 0x1ffffffc, RZ, 0xc0, !PT ;  /* 0x1ffffffc0c037812 */ /* 0x000fe200078ec0ff */
[----:B------:R-:W-:Y:S01]  /*5380*/  IMAD R4, R4, c[0x0][0x1e0], RZ ;  /* 0x0000780004047a24 */ /* 0x000fe200078e02ff */
[----:B------:R-:W-:Y:S01]  /*5390*/  SHF.R.S32.HI R12, RZ, 0x2, R12 ;  /* 0x00000002ff0c7819 */ /* 0x000fe2000001140c */
[----:B------:R-:W-:Y:S01]  /*53a0*/  IMAD R8, R8, c[0x0][0x1f0], RZ ;  /* 0x00007c0008087a24 */ /* 0x000fe200078e02ff */
[C---:B------:R-:W-:Y:S01]  /*53b0*/  LOP3.LUT P4, RZ, R80.reuse, 0x3, RZ, 0xc0, !PT ;  /* 0x0000000350ff7812 */ /* 0x040fe2000788c0ff */
[----:B------:R-:W-:Y:S01]  /*53c0*/  IMAD.IADD R14, R80, 0x1, -R3 ;  /* 0x00000001500e7824 */ /* 0x000fe200078e0a03 */
[----:B------:R-:W-:Y:S01]  /*53d0*/  SHF.R.S32.HI R13, RZ, 0x1f, R12 ;  /* 0x0000001fff0d7819 */ /* 0x000fe2000001140c */
[----:B------:R-:W-:Y:S01]  /*53e0*/  IMAD R3, R11, c[0x0][0x1e4], R4 ;  /* 0x000079000b037a24 */ /* 0x000fe200078e0204 */
[----:B------:R-:W-:Y:S01]  /*53f0*/  IADD3 R5, -R86, c[0x0][0x214], RZ ;  /* 0x0000850056057a10 */ /* 0x000fe20007ffe1ff */
[----:B------:R-:W-:-:S02]  /*5400*/  IMAD.SHL.U32 R14, R14, 0x8, RZ ;  /* 0x000000080e0e7824 */ /* 0x000fc400078e00ff */
[----:B------:R-:W-:Y:S01]  /*5410*/  IMAD.WIDE R144, R144, 0x40, R12 ;  /* 0x0000004090907825 */ /* 0x000fe200078e020c */
[----:B------:R-:W-:Y:S02]  /*5420*/  ISETP.GE.OR P3, PT, R12, R5, P4 ;  /* 0x000000050c00720c */ /* 0x000fe40002766670 */
[----:B------:R-:W-:Y:S02]  /*5430*/  SHF.R.S32.HI R15, RZ, 0x1f, R14 ;  /* 0x0000001fff0f7819 */ /* 0x000fe4000001140e */
[----:B-1----:R-:W-:-:S03]  /*5440*/  ISETP.NE.AND P0, PT, R0, RZ, PT ;  /* 0x000000ff0000720c */ /* 0x002fc60003f05270 */
[----:B------:R-:W-:-:S04]  /*5450*/  IMAD.WIDE.U32 R14, R11, c[0x0][0x1e0], R14 ;  /* 0x000078000b0e7a25 */ /* 0x000fc800078e000e */
[----:B------:R-:W-:Y:S02]  /*5460*/  IMAD.IADD R15, R3, 0x1, R15 ;  /* 0x00000001030f7824 */ /* 0x000fe400078e020f */
[C---:B------:R-:W-:Y:S02]  /*5470*/  IMAD R3, R9.reuse, c[0x0][0x1f4], R8 ;  /* 0x00007d0009037a24 */ /* 0x040fe400078e0208 */
[----:B------:R-:W-:Y:S02]  /*5480*/  IMAD.WIDE.U32 R14, R9, c[0x0][0x1f0], R14 ;  /* 0x00007c00090e7a25 */ /* 0x000fe400078e000e */
[----:B--2---:R-:W-:Y:S02]  /*5490*/  @!P0 ISETP.NE.AND P1, PT, R2, RZ, PT ;  /* 0x000000ff0200820c */ /* 0x004fe40003f25270 */
[----:B------:R-:W-:Y:S02]  /*54a0*/  @P0 IMAD.MOV.U32 R6, RZ, RZ, c[0x0][0x210] ;  /* 0x00008400ff060624 */ /* 0x000fe400078e00ff */
[----:B------:R-:W-:-:S02]  /*54b0*/  @!P0 IMAD.MOV.U32 R4, RZ, RZ, c[0x0][0x214] ;  /* 0x00008500ff048624 */ /* 0x000fc400078e00ff */
[----:B------:R-:W-:Y:S02]  /*54c0*/  @P0 IMAD R6, R6, c[0x0][0x214], RZ ;  /* 0x0000850006060a24 */ /* 0x000fe400078e02ff */
[----:B------:R-:W-:Y:S01]  /*54d0*/  IMAD.IADD R3, R3, 0x1, R15 ;  /* 0x0000000103037824 */ /* 0x000fe200078e020f */
[----:B------:R-:W-:Y:S01]  /*54e0*/  @!P0 SEL R6, R4, c[0x0][0x234], !P1 ;  /* 0x00008d0004068a07 */ /* 0x000fe20004800000 */
[----:B------:R-:W-:Y:S01]  /*54f0*/  @P0 IMAD.MOV.U32 R4, RZ, RZ, 0x1 ;  /* 0x00000001ff040424 */ /* 0x000fe200078e00ff */
[----:B------:R-:W-:Y:S01]  /*5500*/  ISETP.NE.AND P1, PT, R2, RZ, PT ;  /* 0x000000ff0200720c */ /* 0x000fe20003f25270 */
[----:B------:R-:W-:Y:S02]  /*5510*/  IMAD.MOV.U32 R2, RZ, RZ, R14 ;  /* 0x000000ffff027224 */ /* 0x000fe400078e000e */
[----:B------:R-:W-:Y:S01]  /*5520*/  @!P0 IMAD R4, R6, c[0x0][0x1c0], RZ ;  /* 0x0000700006048a24 */ /* 0x000fe200078e02ff */
[----:B------:R-:W-:Y:S01]  /*5530*/  ISETP.EQ.AND P1, PT, R0, RZ, P1 ;  /* 0x000000ff0000720c */ /* 0x000fe20000f22270 */
[----:B------:R-:W-:-:S02]  /*5540*/  @P0 IMAD.MOV.U32 R7, RZ, RZ, c[0x0][0x210] ;  /* 0x00008400ff070624 */ /* 0x000fc400078e00ff */
[----:B------:R-:W-:Y:S02]  /*5550*/  IMAD R4, R11, R4, RZ ;  /* 0x000000040b047224 */ /* 0x000fe400078e02ff */
[----:B------:R-:W-:Y:S02]  /*5560*/  IMAD R0, R145, c[0x0][0x1e8], RZ ;  /* 0x00007a0091007a24 */ /* 0x000fe400078e02ff */
[----:B------:R-:W-:Y:S01]  /*5570*/  IMAD R11, R11, c[0x0][0x214], RZ ;  /* 0x000085000b0b7a24 */ /* 0x000fe200078e02ff */
[----:B------:R-:W-:Y:S01]  /*5580*/  SEL R4, R4, RZ, !P1 ;  /* 0x000000ff04047207 */ /* 0x000fe20004800000 */
[----:B------:R-:W-:Y:S02]  /*5590*/  @!P0 IMAD.MOV.U32 R7, RZ, RZ, 0x1 ;  /* 0x00000001ff078424 */ /* 0x000fe400078e00ff */
[C---:B------:R-:W-:Y:S02]  /*55a0*/  IMAD R0, R144.reuse, c[0x0][0x1ec], R0 ;  /* 0x00007b0090007a24 */ /* 0x040fe400078e0200 */
[----:B------:R-:W-:-:S04]  /*55b0*/  IMAD.WIDE.U32 R2, R144, c[0x0][0x1e8], R2 ;  /* 0x00007a0090027a25 */ /* 0x000fc800078e0002 */
[----:B------:R-:W-:Y:S01]  /*55c0*/  IMAD R6, R9, R6, R4 ;  /* 0x0000000609067224 */ /* 0x000fe200078e0204 */
[----:B------:R-:W-:Y:S01]  /*55d0*/  SHF.R.S32.HI R4, RZ, 0x1f, R11 ;  /* 0x0000001fff047819 */ /* 0x000fe2000001140b */
[-C--:B------:R-:W-:Y:S01]  /*55e0*/  IMAD R9, R86, R7.reuse, RZ ;  /* 0x0000000756097224 */ /* 0x080fe200078e02ff */
[----:B------:R-:W-:Y:S01]  /*55f0*/  SEL R11, R11, RZ, P1 ;  /* 0x000000ff0b0b7207 */ /* 0x000fe20000800000 */
[----:B------:R-:W-:Y:S01]  /*5600*/  IMAD.IADD R3, R0, 0x1, R3 ;  /* 0x0000000100037824 */ /* 0x000fe200078e0203 */
[----:B------:R-:W-:Y:S01]  /*5610*/  SEL R4, R4, RZ, P1 ;  /* 0x000000ff04047207 */ /* 0x000fe20000800000 */
[----:B------:R-:W-:Y:S01]  /*5620*/  @!P3 IMAD R8, R12, R7, RZ ;  /* 0x000000070c08b224 */ /* 0x000fe200078e02ff */
[----:B------:R-:W-:Y:S01]  /*5630*/  LEA R14, P0, R2, c[0x0][0x1d0], 0x1 ;  /* 0x00007400020e7a11 */ /* 0x000fe200078008ff */
[----:B------:R-:W-:Y:S01]  /*5640*/  IMAD.MOV.U32 R0, RZ, RZ, c[0x0][0x1ec] ;  /* 0x00007b00ff007624 */ /* 0x000fe200078e00ff */
[----:B------:R-:W-:Y:S02]  /*5650*/  IADD3 R11, P2, P1, R9, R11, R6 ;  /* 0x0000000b090b7210 */ /* 0x000fe4000795e006 */
[----:B------:R-:W-:-:S02]  /*5660*/  SHF.R.S32.HI R9, RZ, 0x1f, R9 ;  /* 0x0000001fff097819 */ /* 0x000fc40000011409 */
[----:B------:R-:W-:Y:S02]  /*5670*/  SHF.R.S32.HI R6, RZ, 0x1f, R6 ;  /* 0x0000001fff067819 */ /* 0x000fe40000011406 */
[----:B------:R-:W-:Y:S01]  /*5680*/  LEA.HI.X R15, R2, c[0x0][0x1d4], R3, 0x1, P0 ;  /* 0x00007500020f7a11 */ /* 0x000fe200000f0c03 */
[----:B------:R-:W-:Y:S01]  /*5690*/  IMAD.MOV.U32 R3, RZ, RZ, c[0x0][0x1e8] ;  /* 0x00007a00ff037624 */ /* 0x000fe200078e00ff */
[----:B------:R-:W-:Y:S02]  /*56a0*/  IADD3 R12, R12, 0x20, RZ ;  /* 0x000000200c0c7810 */ /* 0x000fe40007ffe0ff */
[----:B------:R-:W-:Y:S01]  /*56b0*/  IADD3.X R9, R9, R4, R6, P2, P1 ;  /* 0x0000000409097210 */ /* 0x000fe200017e2406 */
[----:B------:R1:W-:Y:S01]  /*56c0*/  STG.E.128 [R14.64], RZ ;  /* 0x000000ff0e007986 */ /* 0x0003e2000c101d06 */
[----:B------:R-:W-:Y:S02]  /*56d0*/  @!P3 IADD3 R2, P0, R8, R11, RZ ;  /* 0x0000000b0802b210 */ /* 0x000fe40007f1e0ff */
[----:B------:R-:W-:Y:S01]  /*56e0*/  ISETP.GE.OR P4, PT, R12, R5, P4 ;  /* 0x000000050c00720c */ /* 0x000fe20002786670 */
[----:B------:R1:W-:Y:S01]  /*56f0*/  STG.E.128 [R14.64+0x40], RZ ;  /* 0x000040ff0e007986 */ /* 0x0003e2000c101d06 */
[----:B------:R-:W-:-:S02]  /*5700*/  LEA R16, P1, R3, R14, 0x6 ;  /* 0x0000000e03107211 */ /* 0x000fc400078230ff */
[----:B------:R-:W-:Y:S01]  /*5710*/  @!P3 LEA.HI.X.SX32 R13, R8, R9, 0x1, P0 ;  /* 0x00000009080db211 */ /* 0x000fe200000f0eff */
[----:B------:R1:W-:Y:S01]  /*5720*/  STG.E.128 [R14.64+0x80], RZ ;  /* 0x000080ff0e007986 */ /* 0x0003e2000c101d06 */
[C---:B------:R-:W-:Y:S02]  /*5730*/  @!P3 LEA R18, P0, R2.reuse, c[0x0][0x200], 0x2 ;  /* 0x000080000212ba11 */ /* 0x040fe400078010ff */
[----:B------:R-:W-:Y:S01]  /*5740*/  LEA.HI.X R17, R3, R15, R0, 0x6, P1 ;  /* 0x0000000f03117211 */ /* 0x000fe200008f3400 */
[----:B------:R-:W-:Y:S01]  /*5750*/  @!P3 IMAD.MOV.U32 R3, RZ, RZ, 0x7f800000 ;  /* 0x7f800000ff03b424 */ /* 0x000fe200078e00ff */
[----:B------:R-:W-:-:S03]  /*5760*/  @!P3 LEA.HI.X R19, R2, c[0x0][0x204], R13, 0x2, P0 ;  /* 0x000081000213ba11 */ /* 0x000fc600000f140d */
[----:B------:R1:W-:Y:S04]  /*5770*/  STG.E.128 [R16.64], RZ ;  /* 0x000000ff10007986 */ /* 0x0003e8000c101d06 */
[----:B------:R1:W-:Y:S04]  /*5780*/  STG.E.128 [R16.64+0x40], RZ ;  /* 0x000040ff10007986 */ /* 0x0003e8000c101d06 */
[----:B------:R1:W-:Y:S04]  /*5790*/  STG.E.128 [R16.64+0x80], RZ ;  /* 0x000080ff10007986 */ /* 0x0003e8000c101d06 */
[----:B------:R1:W-:Y:S01]  /*57a0*/  @!P3 STG.E [R18.64], R3 ;  /* 0x000000031200b986 */ /* 0x0003e2000c101906 */
[----:B------:R-:W-:Y:S05]  /*57b0*/  @P4 EXIT ;  /* 0x000000000000494d */ /* 0x000fea0003800000 */
[----:B------:R-:W-:Y:S02]  /*57c0*/  IMAD R12, R12, R7, RZ ;  /* 0x000000070c0c7224 */ /* 0x000fe400078e02ff */
[----:B------:R-:W-:-:S03]  /*57d0*/  IMAD.MOV.U32 R5, RZ, RZ, 0x7f800000 ;  /* 0x7f800000ff057424 */ /* 0x000fc600078e00ff */
[----:B------:R-:W-:-:S04]  /*57e0*/  IADD3 R11, P0, R12, R11, RZ ;  /* 0x0000000b0c0b7210 */ /* 0x000fc80007f1e0ff */
[----:B------:R-:W-:Y:S02]  /*57f0*/  LEA.HI.X.SX32 R12, R12, R9, 0x1, P0 ;  /* 0x000000090c0c7211 */ /* 0x000fe400000f0eff */
[----:B------:R-:W-:-:S04]  /*5800*/  LEA R2, P0, R11, c[0x0][0x200], 0x2 ;  /* 0x000080000b027a11 */ /* 0x000fc800078010ff */
[----:B-1----:R-:W-:-:S05]  /*5810*/  LEA.HI.X R3, R11, c[0x0][0x204], R12, 0x2, P0 ;  /* 0x000081000b037a11 */ /* 0x002fca00000f140c */
[----:B------:R-:W-:Y:S01]  /*5820*/  STG.E [R2.64], R5 ;  /* 0x0000000502007986 */ /* 0x000fe2000c101906 */
[----:B------:R-:W-:Y:S05]  /*5830*/  EXIT ;  /* 0x000000000000794d */ /* 0x000fea0003800000 */
.L_x_157:
        /* <DEDUP_REMOVED lines=12> */
.L_x_982:


//--------------------- .text._ZN5flash16flash_fwd_kernelI23Flash_fwd_kernel_traitsILi96ELi64ELi64ELi4ELb0ELb0EN7cutlass6half_tE19Flash_kernel_traitsILi96ELi64ELi64ELi4ES3_EELb0ELb1ELb0ELb0ELb0ELb1ELb0ELb0EEEvNS_16Flash_fwd_paramsE --------------------------
	.section	.text._ZN5flash16flash_fwd_kernelI23Flash_fwd_kernel_traitsILi96ELi64ELi64ELi4ELb0ELb0EN7cutlass6half_tE19Flash_kernel_traitsILi96ELi64ELi64ELi4ES3_EELb0ELb1ELb0ELb0ELb0ELb1ELb0ELb0EEEvNS_16Flash_fwd_paramsE,"ax",@progbits
	.sectioninfo	@"SHI_REGISTERS=168"
	.align	128
        .global         _ZN5flash16flash_fwd_kernelI23Flash_fwd_kernel_traitsILi96ELi64ELi64ELi4ELb0ELb0EN7cutlass6half_tE19Flash_kernel_traitsILi96ELi64ELi64ELi4ES3_EELb0ELb1ELb0ELb0ELb0ELb1ELb0ELb0EEEvNS_16Flash_fwd_paramsE
        .type           _ZN5flash16flash_fwd_kernelI23Flash_fwd_kernel_traitsILi96ELi64ELi64ELi4ELb0ELb0EN7cutlass6half_tE19Flash_kernel_traitsILi96ELi64ELi64ELi4ES3_EELb0ELb1ELb0ELb0ELb0ELb1ELb0ELb0EEEvNS_16Flash_fwd_paramsE,@function
        .size           _ZN5flash16flash_fwd_kernelI23Flash_fwd_kernel_traitsILi96ELi64ELi64ELi4ELb0ELb0EN7cutlass6half_tE19Flash_kernel_traitsILi96ELi64ELi64ELi4ES3_EELb0ELb1ELb0ELb0ELb0ELb1ELb0ELb0EEEvNS_16Flash_fwd_paramsE,(.L_x_983 - _ZN5flash16flash_fwd_kernelI23Flash_fwd_kernel_traitsILi96ELi64ELi64ELi4ELb0ELb0EN7cutlass6half_tE19Flash_kernel_traitsILi96ELi64ELi64ELi4ES3_EELb0ELb1ELb0ELb0ELb0ELb1ELb0ELb0EEEvNS_16Flash_fwd_paramsE)
        .other          _ZN5flash16flash_fwd_kernelI23Flash_fwd_kernel_traitsILi96ELi64ELi64ELi4ELb0ELb0EN7cutlass6half_tE19Flash_kernel_traitsILi96ELi64ELi64ELi4ES3_EELb0ELb1ELb0ELb0ELb0ELb1ELb0ELb0EEEvNS_16Flash_fwd_paramsE,@"STO_CUDA_ENTRY STV_DEFAULT"
_ZN5flash16flash_fwd_kernelI23Flash_fwd_kernel_traitsILi96ELi64ELi64ELi4ELb0ELb0EN7cutlass6half_tE19Flash_kernel_traitsILi96ELi64ELi64ELi4ES3_EELb0ELb1ELb0ELb0ELb0ELb1ELb0ELb0EEEvNS_16Flash_fwd_paramsE:
.text._ZN5flash16flash_fwd_kernelI23Flash_fwd_kernel_traitsILi96ELi64ELi64ELi4ELb0ELb0EN7cutlass6half_tE19Flash_kernel_traitsILi96ELi64ELi64ELi4ES3_EELb0ELb1ELb0ELb0ELb0ELb1ELb0ELb0EEEvNS_16Flash_fwd_paramsE:
        /* <DEDUP_REMOVED lines=10> */
[----:B------:R-:W-:-:S04]  /*00a0*/  ISETP.NE.U32.AND P0, PT, RZ, c[0x0][0x250], PT ;  /* 0x00009400ff007a0c */ /* 0x000fc80003f05070 */
        /* <DEDUP_REMOVED lines=22> */
.L_x_158:
[----:B-1-34-:R-:W-:Y:S02]  /*0210*/  MOV R4, c[0x0][0x218] ;  /* 0x0000860000047a02 */ /* 0x01afe40000000f00 */
.L_x_159:
        /* <DEDUP_REMOVED lines=49> */
.L_x_161:
[----:B------:R-:W-:Y:S01]  /*0530*/  IABS R6, c[0x0][0x1c8] ;  /* 0x0000720000067a13 */ /* 0x000fe20000000000 */
[----:B------:R-:W-:-:S03]  /*0540*/  @P0 IMAD.IADD R7, R2, 0x1, R7 ;  /* 0x0000000102070824 */ /* 0x000fc600078e0207 */
[----:B------:R-:W1:Y:S01]  /*0550*/  I2F.RP R10, R6 ;  /* 0x00000006000a7306 */ /* 0x000e620000209400 */
[----:B------:R-:W-:-:S04]  /*0560*/  @P0 IMAD.WIDE.U32 R18, R7, c[0x0][0x1a0], RZ ;  /* 0x0000680007120a25 */ /* 0x000fc800078e00ff */
[----:B------:R-:W-:Y:S01]  /*0570*/  @P0 IMAD R15, R7, c[0x0][0x1a4], R19 ;  /* 0x00006900070f0a24 */ /* 0x000fe200078e0213 */
[----:B------:R-:W-:Y:S02]  /*0580*/  SHF.R.S32.HI R19, RZ, 0x1f, R20 ;  /* 0x0000001fff137819 */ /* 0x000fe40000011414 */
        /* <DEDUP_REMOVED lines=33> */
.L_x_162:
[----:B------:R-:W-:Y:S01]  /*07a0*/  SHF.R.S32.HI R23, RZ, 0x1f, R82 ;  /* 0x0000001fff177819 */ /* 0x000fe20000011452 */
[----:B------:R-:W-:Y:S01]  /*07b0*/  IMAD.IADD R118, R124, 0x1, -R89 ;  /* 0x000000017c767824 */ /* 0x000fe200078e0a59 */
[----:B------:R-:W-:Y:S01]  /*07c0*/  IADD3 R98, R92, -0x1, RZ ;  /* 0xffffffff5c627810 */ /* 0x000fe20007ffe0ff */
[----:B------:R-:W-:Y:S01]  /*07d0*/  IMAD R19, R19, c[0x0][0x1a8], RZ ;  /* 0x00006a0013137a24 */ /* 0x000fe200078e02ff */
[CC--:B------:R-:W-:Y:S01]  /*07e0*/  LEA.HI R17, R23.reuse, R82.reuse, RZ, 0x2 ;  /* 0x0000005217117211 */ /* 0x0c0fe200078f10ff */
[----:B------:R-:W-:Y:S01]  /*07f0*/  IMAD.MOV.U32 R81, RZ, RZ, c[0x0][0x198] ;  /* 0x00006600ff517624 */ /* 0x000fe200078e00ff */
[CC--:B------:R-:W-:Y:S01]  /*0800*/  LEA.HI R9, R23.reuse, R82.reuse, RZ, 0x4 ;  /* 0x0000005217097211 */ /* 0x0c0fe200078f20ff */
[----:B------:R-:W-:Y:S01]  /*0810*/  IMAD R2, R98, -0x40, R83 ;  /* 0xffffffc062027824 */ /* 0x000fe200078e0253 */
[----:B------:R-:W-:Y:S01]  /*0820*/  LEA.HI R7, R23, R82, RZ, 0x3 ;  /* 0x0000005217077211 */ /* 0x000fe200078f18ff */
[----:B------:R-:W-:Y:S01]  /*0830*/  IMAD R16, R20, c[0x0][0x1ac], R19 ;  /* 0x00006b0014107a24 */ /* 0x000fe200078e0213 */
[----:B------:R-:W-:Y:S01]  /*0840*/  LOP3.LUT R5, R17, 0xfffffffc, RZ, 0xc0, !PT ;  /* 0xfffffffc11057812 */ /* 0x000fe200078ec0ff */
[----:B------:R-:W-:Y:S01]  /*0850*/  IMAD.SHL.U32 R120, R81, 0x40, RZ ;  /* 0x0000004051787824 */ /* 0x000fe200078e00ff */
[----:B------:R-:W-:Y:S01]  /*0860*/  SHF.R.S32.HI R0, RZ, 0x4, R9 ;  /* 0x00000004ff007819 */ /* 0x000fe20000011409 */
[C---:B------:R-:W-:Y:S01]  /*0870*/  IMAD.SHL.U32 R97, R82.reuse, 0x2, RZ ;  /* 0x0000000252617824 */ /* 0x040fe200078e00ff */
[----:B------:R-:W-:Y:S01]  /*0880*/  SHF.R.S32.HI R13, RZ, 0x3, R7 ;  /* 0x00000003ff0d7819 */ /* 0x000fe20000011407 */
[----:B------:R-:W-:Y:S01]  /*0890*/  IMAD.IADD R136, R82, 0x1, -R5 ;  /* 0x0000000152887824 */ /* 0x000fe200078e0a05 */
[----:B------:R-:W-:-:S02]  /*08a0*/  LEA.HI R11, R9, R0, RZ, 0x1 ;  /* 0x00000000090b7211 */ /* 0x000fc400078f08ff */
[----:B------:R-:W-:Y:S01]  /*08b0*/  SHF.R.S32.HI R134, RZ, 0x2, R17 ;  /* 0x00000002ff867819 */ /* 0x000fe20000011411 */
[----:B------:R-:W-:Y:S01]  /*08c0*/  IMAD.SHL.U32 R5, R13, 0x40, RZ ;  /* 0x000000400d057824 */ /* 0x000fe200078e00ff */
[----:B------:R-:W-:Y:S01]  /*08d0*/  LOP3.LUT R11, R11, 0xfffffffe, RZ, 0xc0, !PT ;  /* 0xfffffffe0b0b7812 */ /* 0x000fe200078ec0ff */
[----:B------:R-:W-:Y:S01]  /*08e0*/  IMAD.SHL.U32 R136, R136, 0x8, RZ ;  /* 0x0000000888887824 */ /* 0x000fe200078e00ff */
[----:B------:R-:W-:Y:S01]  /*08f0*/  SHF.R.S32.HI R135, RZ, 0x1f, R134 ;  /* 0x0000001fff877819 */ /* 0x000fe20000011486 */
[----:B------:R-:W-:Y:S01]  /*0900*/  IMAD.SHL.U32 R13, R13, 0x8, RZ ;  /* 0x000000080d0d7824 */ /* 0x000fe200078e00ff */
[----:B------:R-:W-:Y:S01]  /*0910*/  LOP3.LUT R5, R5, 0xc0, RZ, 0xc0, !PT ;  /* 0x000000c005057812 */ /* 0x000fe200078ec0ff */
[----:B------:R-:W-:Y:S01]  /*0920*/  IMAD.IADD R11, R0, 0x1, -R11 ;  /* 0x00000001000b7824 */ /* 0x000fe200078e0a0b */
[--C-:B------:R-:W-:Y:S01]  /*0930*/  SHF.R.S32.HI R137, RZ, 0x1f, R136.reuse ;  /* 0x0000001fff897819 */ /* 0x100fe20000011488 */
[----:B------:R-:W-:Y:S01]  /*0940*/  IMAD R25, R135, c[0x0][0x198], RZ ;  /* 0x0000660087197a24 */ /* 0x000fe200078e02ff */
[--C-:B------:R-:W-:Y:S01]  /*0950*/  LOP3.LUT R0, R5, 0x18, R136.reuse, 0xf8, !PT ;  /* 0x0000001805007812 */ /* 0x100fe200078ef888 */
[----:B------:R-:W-:Y:S01]  /*0960*/  IMAD R19, R135, c[0x0][0x1a0], RZ ;  /* 0x0000680087137a24 */ /* 0x000fe200078e02ff */
[----:B------:R-:W-:Y:S01]  /*0970*/  SHF.R.U32.HI R5, RZ, 0x3, R5 ;  /* 0x00000003ff057819 */ /* 0x000fe20000011605 */
[----:B------:R-:W-:Y:S01]  /*0980*/  IMAD.WIDE.U32 R26, R134, c[0x0][0x198], R136 ;  /* 0x00006600861a7a25 */ /* 0x000fe200078e0088 */
[----:B------:R-:W-:-:S02]  /*0990*/  LOP3.LUT R7, R7, 0xfffffff8, RZ, 0xc0, !PT ;  /* 0xfffffff807077812 */ /* 0x000fc400078ec0ff */
[----:B------:R-:W-:Y:S01]  /*09a0*/  LOP3.LUT R5, R0, R5, RZ, 0x3c, !PT ;  /* 0x0000000500057212 */ /* 0x000fe200078e3cff */
[----:B------:R-:W-:Y:S01]  /*09b0*/  IMAD R0, R134, c[0x0][0x19c], R25 ;  /* 0x0000670086007a24 */ /* 0x000fe200078e0219 */
[----:B------:R-:W-:Y:S01]  /*09c0*/  IADD3 R126, P0, R126, R26, RZ ;  /* 0x0000001a7e7e7210 */ /* 0x000fe20007f1e0ff */
[----:B------:R-:W-:Y:S01]  /*09d0*/  IMAD.IADD R7, R82, 0x1, -R7 ;  /* 0x0000000152077824 */ /* 0x000fe200078e0a07 */
[C---:B------:R-:W-:Y:S01]  /*09e0*/  IADD3 R123, R134.reuse, 0x20, RZ ;  /* 0x00000020867b7810 */ /* 0x040fe20007ffe0ff */
[----:B------:R-:W-:Y:S01]  /*09f0*/  IMAD.WIDE.U32 R24, R134, c[0x0][0x1a0], R136 ;  /* 0x0000680086187a25 */ /* 0x000fe200078e0088 */
[----:B------:R-:W-:Y:S02]  /*0a00*/  IADD3 R22, P1, R136, R22, RZ ;  /* 0x0000001688167210 */ /* 0x000fe40007f3e0ff */
[----:B------:R-:W-:Y:S01]  /*0a10*/  LOP3.LUT R9, R9, 0xfffffff0, RZ, 0xc0, !PT ;  /* 0xfffffff009097812 */ /* 0x000fe200078ec0ff */
[----:B------:R-:W-:Y:S01]  /*0a20*/  IMAD.WIDE R140, R141, 0x40, R134 ;  /* 0x000000408d8c7825 */ /* 0x000fe200078e0286 */
[----:B------:R-:W-:-:S02]  /*0a30*/  IADD3.X R127, R21, R27, R0, P0, !PT ;  /* 0x0000001b157f7210 */ /* 0x000fc400007fe400 */
[----:B------:R-:W-:Y:S01]  /*0a40*/  LEA.HI R84, R23, R82, RZ, 0x5 ;  /* 0x0000005217547211 */ /* 0x000fe200078f28ff */
[----:B------:R-:W-:Y:S01]  /*0a50*/  IMAD.X R23, R137, 0x1, R3, P1 ;  /* 0x0000000189177824 */ /* 0x000fe200008e0603 */
[----:B------:R-:W-:Y:S01]  /*0a60*/  LEA.HI R17, R17, R134, RZ, 0x1 ;  /* 0x0000008611117211 */ /* 0x000fe200078f08ff */
[----:B------:R-:W-:Y:S01]  /*0a70*/  IMAD R0, R134, c[0x0][0x1a4], R19 ;  /* 0x0000690086007a24 */ /* 0x000fe200078e0213 */
[-C--:B------:R-:W-:Y:S01]  /*0a80*/  ISETP.GE.AND P0, PT, R123, R118.reuse, PT ;  /* 0x000000767b00720c */ /* 0x080fe20003f06270 */
[----:B------:R-:W-:Y:S01]  /*0a90*/  IMAD.WIDE.U32 R20, R20, c[0x0][0x1a8], R22 ;  /* 0x00006a0014147a25 */ /* 0x000fe200078e0016 */
[C---:B------:R-:W-:Y:S02]  /*0aa0*/  ISETP.GE.AND P1, PT, R134.reuse, R118, PT ;  /* 0x000000768600720c */ /* 0x040fe40003f26270 */
[-C--:B------:R-:W-:Y:S01]  /*0ab0*/  ISETP.GE.AND P6, PT, R134, R2.reuse, PT ;  /* 0x000000028600720c */ /* 0x080fe20003fc6270 */
[----:B------:R-:W-:Y:S01]  /*0ac0*/  IMAD.WIDE.U32 R126, R94, c[0x0][0x1b0], R126 ;  /* 0x00006c005e7e7a25 */ /* 0x000fe200078e007e */
[----:B------:R-:W-:-:S02]  /*0ad0*/  ISETP.GE.AND P4, PT, R134, R2, PT ;  /* 0x000000028600720c */ /* 0x000fc40003f86270 */
[CC--:B------:R-:W-:Y:S01]  /*0ae0*/  ISETP.GE.AND P5, PT, R123.reuse, R2.reuse, PT ;  /* 0x000000027b00720c */ /* 0x0c0fe20003fa6270 */
[----:B------:R-:W-:Y:S01]  /*0af0*/  IMAD.MOV.U32 R130, RZ, RZ, R126 ;  /* 0x000000ffff827224 */ /* 0x000fe200078e007e */
[----:B------:R-:W-:Y:S01]  /*0b00*/  ISETP.GE.AND P3, PT, R123, R2, PT ;  /* 0x000000027b00720c */ /* 0x000fe20003f66270 */
[----:B------:R-:W-:Y:S01]  /*0b10*/  IMAD.IADD R2, R82, 0x1, -R9 ;  /* 0x0000000152027824 */ /* 0x000fe200078e0a09 */
[----:B------:R-:W-:Y:S01]  /*0b20*/  LOP3.LUT R17, R17, 0x7fffffe, RZ, 0xc0, !PT ;  /* 0x07fffffe11117812 */ /* 0x000fe200078ec0ff */
[----:B------:R-:W-:Y:S01]  /*0b30*/  IMAD.WIDE.U32 R22, R98, c[0x0][0x1a0], RZ ;  /* 0x0000680062167a25 */ /* 0x000fe200078e00ff */
[----:B------:R-:W-:Y:S02]  /*0b40*/  LEA.HI R3, R7, R7, RZ, 0x1 ;  /* 0x0000000707037211 */ /* 0x000fe400078f08ff */
[----:B------:R-:W-:Y:S01]  /*0b50*/  SHF.R.S32.HI R87, RZ, 0x5, R84 ;  /* 0x00000005ff577819 */ /* 0x000fe20000011454 */
[----:B------:R-:W-:Y:S01]  /*0b60*/  IMAD.IADD R122, R134, 0x1, -R17 ;  /* 0x00000001867a7824 */ /* 0x000fe200078e0a11 */
[----:B------:R-:W-:Y:S01]  /*0b70*/  IADD3 R18, P2, R18, R24, RZ ;  /* 0x0000001812127210 */ /* 0x000fe20007f5e0ff */
[----:B------:R-:W-:Y:S01]  /*0b80*/  IMAD.IADD R17, R21, 0x1, R16 ;  /* 0x0000000115117824 */ /* 0x000fe200078e0210 */
[-C--:B------:R-:W-:Y:S01]  /*0b90*/  LEA.HI R4, R2, R2.reuse, RZ, 0x1 ;  /* 0x0000000202047211 */ /* 0x080fe200078f08ff */
[----:B------:R-:W-:Y:S01]  /*0ba0*/  IMAD R122, R87, 0x8, R122 ;  /* 0x00000008577a7824 */ /* 0x000fe200078e027a */
[----:B------:R-:W-:Y:S01]  /*0bb0*/  LOP3.LUT R8, R3, 0x7fffffe, RZ, 0xc0, !PT ;  /* 0x07fffffe03087812 */ /* 0x000fe200078ec0ff */
[----:B------:R-:W-:Y:S01]  /*0bc0*/  @!P1 IMAD.MOV.U32 R16, RZ, RZ, R20 ;  /* 0x000000ffff109224 */ /* 0x000fe200078e0014 */
[----:B------:R-:W-:Y:S01]  /*0bd0*/  IADD3.X R19, R15, R25, R0, P2, !PT ;  /* 0x000000190f137210 */ /* 0x000fe200017fe400 */
[----:B------:R-:W-:Y:S01]  /*0be0*/  IMAD.U32 R122, R122, 0x20, R5 ;  /* 0x000000207a7a7824 */ /* 0x000fe200078e0005 */
[----:B------:R-:W-:Y:S01]  /*0bf0*/  LOP3.LUT R85, R4, 0x7fffffe, RZ, 0xc0, !PT ;  /* 0x07fffffe04557812 */ /* 0x000fe200078ec0ff */
[----:B------:R-:W-:Y:S01]  /*0c00*/  IMAD.IADD R8, R7, 0x1, -R8 ;  /* 0x0000000107087824 */ /* 0x000fe200078e0a08 */
[----:B------:R-:W-:Y:S01]  /*0c10*/  @!P0 IADD3 R14, P2, R140, 0x20, RZ ;  /* 0x000000208c0e8810 */ /* 0x000fe20007f5e0ff */
[----:B------:R-:W-:Y:S01]  /*0c20*/  @!P1 IMAD R7, R141, c[0x0][0x190], RZ ;  /* 0x000064008d079a24 */ /* 0x000fe200078e02ff */
[----:B------:R-:W-:Y:S01]  /*0c30*/  SHF.R.S32.HI R9, RZ, 0x1f, R2 ;  /* 0x0000001fff097819 */ /* 0x000fe20000011402 */
[----:B------:R-:W-:Y:S01]  /*0c40*/  IMAD.IADD R85, R2, 0x1, -R85 ;  /* 0x0000000102557824 */ /* 0x000fe200078e0a55 */
[----:B------:R-:W-:Y:S01]  /*0c50*/  SHF.R.S32.HI R129, RZ, 0x1f, R94 ;  /* 0x0000001fff817819 */ /* 0x000fe2000001145e */
[----:B------:R-:W-:Y:S01]  /*0c60*/  @!P0 IMAD.X R5, RZ, RZ, R141, P2 ;  /* 0x000000ffff058224 */ /* 0x000fe200010e068d */
[----:B------:R-:W-:Y:S01]  /*0c70*/  LEA.HI R9, R9, R2, RZ, 0x3 ;  /* 0x0000000209097211 */ /* 0x000fe200078f18ff */
[----:B------:R-:W-:Y:S01]  /*0c80*/  @!P0 IMAD.MOV.U32 R21, RZ, RZ, R17 ;  /* 0x000000ffff158224 */ /* 0x000fe200078e0011 */
[----:B------:R-:W-:Y:S01]  /*0c90*/  SHF.R.S32.HI R3, RZ, 0x1, R3 ;  /* 0x00000001ff037819 */ /* 0x000fe20000011403 */
[C---:B------:R-:W-:Y:S01]  /*0ca0*/  @!P1 IMAD R2, R140.reuse, c[0x0][0x194], R7 ;  /* 0x000065008c029a24 */ /* 0x040fe200078e0207 */
[----:B------:R-:W-:Y:S01]  /*0cb0*/  LOP3.LUT R97, R97, 0x6, RZ, 0xc0, !PT ;  /* 0x0000000661617812 */ /* 0x000fe200078ec0ff */
[----:B------:R-:W-:-:S04]  /*0cc0*/  @!P1 IMAD.WIDE.U32 R16, R140, c[0x0][0x190], R16 ;  /* 0x000064008c109a25 */ /* 0x000fc800078e0010 */
[----:B------:R-:W-:Y:S01]  /*0cd0*/  @!P0 IMAD R5, R5, c[0x0][0x190], RZ ;  /* 0x0000640005058a24 */ /* 0x000fe200078e02ff */
[----:B------:R-:W-:Y:S01]  /*0ce0*/  @!P1 LEA R6, P2, R16, c[0x0][0x160], 0x1 ;  /* 0x0000580010069a11 */ /* 0x000fe200078408ff */
[----:B------:R-:W-:Y:S02]  /*0cf0*/  @!P1 IMAD.IADD R2, R17, 0x1, R2 ;  /* 0x0000000111029824 */ /* 0x000fe400078e0202 */
[C---:B------:R-:W-:Y:S01]  /*0d00*/  @!P0 IMAD R0, R14.reuse, c[0x0][0x194], R5 ;  /* 0x000065000e008a24 */ /* 0x040fe200078e0205 */
[----:B------:R-:W-:Y:S01]  /*0d10*/  SHF.R.S32.HI R5, RZ, 0x1f, R98 ;  /* 0x0000001fff057819 */ /* 0x000fe20000011462 */
[----:B------:R-:W-:Y:S01]  /*0d20*/  @!P0 IMAD.WIDE.U32 R14, R14, c[0x0][0x190], R20 ;  /* 0x000064000e0e8a25 */ /* 0x000fe200078e0014 */
[----:B------:R-:W-:-:S03]  /*0d30*/  @!P1 LEA.HI.X R7, R16, c[0x0][0x164], R2, 0x1, P2 ;  /* 0x0000590010079a11 */ /* 0x000fc600010f0c02 */
[----:B------:R-:W-:Y:S01]  /*0d40*/  IMAD.MOV.U32 R2, RZ, RZ, 0x6 ;  /* 0x00000006ff027424 */ /* 0x000fe200078e00ff */
[----:B------:R-:W-:Y:S01]  /*0d50*/  @!P0 LEA R20, P2, R14, c[0x0][0x160], 0x1 ;  /* 0x000058000e148a11 */ /* 0x000fe200078408ff */
[----:B------:R-:W-:Y:S02]  /*0d60*/  IMAD R131, R129, c[0x0][0x1b0], RZ ;  /* 0x00006c0081837a24 */ /* 0x000fe400078e02ff */
[----:B------:R-:W-:Y:S01]  /*0d70*/  @!P0 IMAD.IADD R0, R15, 0x1, R0 ;  /* 0x000000010f008824 */ /* 0x000fe200078e0200 */
[----:B------:R-:W-:Y:S01]  /*0d80*/  SHF.L.U64.HI R119, R81, R2, c[0x0][0x19c] ;  /* 0x0000670051777619 */ /* 0x000fe20000010202 */
[----:B------:R-:W-:Y:S01]  /*0d90*/  IMAD R131, R94, c[0x0][0x1b4], R131 ;  /* 0x00006d005e837a24 */ /* 0x000fe200078e0283 */
[----:B------:R-:W-:Y:S01]  /*0da0*/  SHF.R.S32.HI R15, RZ, 0x1, R4 ;  /* 0x00000001ff0f7819 */ /* 0x000fe20000011404 */
[----:B------:R-:W-:Y:S01]  /*0db0*/  IMAD.SHL.U32 R122, R122, 0x2, RZ ;  /* 0x000000027a7a7824 */ /* 0x000fe200078e00ff */
[----:B------:R-:W-:Y:S01]  /*0dc0*/  @!P0 LEA.HI.X R21, R14, c[0x0][0x164], R0, 0x1, P2 ;  /* 0x000059000e158a11 */ /* 0x000fe200010f0c00 */
[----:B------:R-:W-:Y:S01]  /*0dd0*/  IMAD.MOV.U32 R0, RZ, RZ, 0x5 ;  /* 0x00000005ff007424 */ /* 0x000fe200078e00ff */
[----:B------:R-:W-:Y:S01]  /*0de0*/  SHF.R.S32.HI R4, RZ, 0x1f, R4 ;  /* 0x0000001fff047819 */ /* 0x000fe20000011404 */
[----:B------:R-:W-:Y:S01]  /*0df0*/  IMAD R17, R119, R98, RZ ;  /* 0x0000006277117224 */ /* 0x000fe200078e02ff */
[----:B------:R-:W-:Y:S01]  /*0e00*/  @!PT LDS RZ, [RZ] ;  /* 0x00000000fffff984 */ /* 0x000fe20000000800 */
[----:B------:R-:W-:Y:S01]  /*0e10*/  @!PT LDS RZ, [RZ] ;  /* 0x00000000fffff984 */ /* 0x000fe20000000800 */
[----:B------:R-:W-:Y:S01]  /*0e20*/  @!PT LDS RZ, [RZ] ;  /* 0x00000000fffff984 */ /* 0x000fe20000000800 */
[----:B------:R1:W-:Y:S01]  /*0e30*/  @!P1 LDGSTS.E.BYPASS.LTC128B.128 [R122], [R6.64] ;  /* 0x00000000067a9fae */ /* 0x0003e2000b901d48 */
[----:B------:R-:W-:Y:S01]  /*0e40*/  IMAD.IADD R131, R127, 0x1, R131 ;  /* 0x000000017f837824 */ /* 0x000fe200078e0283 */
[C---:B------:R-:W-:Y:S01]  /*0e50*/  SHF.L.U64.HI R0, R81.reuse, R0, c[0x0][0x19c] ;  /* 0x0000670051007619 */ /* 0x040fe20000010200 */
[----:B------:R-:W-:Y:S01]  /*0e60*/  IMAD.SHL.U32 R81, R81, 0x20, RZ ;  /* 0x0000002051517824 */ /* 0x000fe200078e00ff */
[----:B------:R1:W-:Y:S01]  /*0e70*/  @!P1 LDGSTS.E.BYPASS.LTC128B.128 [R122+0x1000], [R6.64+0x40] ;  /* 0x01000040067a9fae */ /* 0x0003e2000b901d48 */
[----:B------:R-:W-:Y:S01]  /*0e80*/  IMAD R17, R5, R120, R17 ;  /* 0x0000007805117224 */ /* 0x000fe200078e0211 */
[----:B------:R-:W-:Y:S01]  /*0e90*/  LEA.HI R4, R4, R15, RZ, 0x2 ;  /* 0x0000000f04047211 */ /* 0x000fe200078f10ff */
[----:B------:R-:W-:Y:S01]  /*0ea0*/  IMAD R129, R129, c[0x0][0x1b8], RZ ;  /* 0x00006e0081817a24 */ /* 0x000fe200078e02ff */
[----:B------:R1:W-:Y:S01]  /*0eb0*/  @!P1 LDGSTS.E.BYPASS.LTC128B.128 [R122+0x2000], [R6.64+0x80] ;  /* 0x02000080067a9fae */ /* 0x0003e2000b901d48 */
[----:B------:R-:W-:Y:S01]  /*0ec0*/  IMAD.SHL.U32 R116, R3, 0x40, RZ ;  /* 0x0000004003747824 */ /* 0x000fe200078e00ff */
[----:B------:R-:W-:Y:S01]  /*0ed0*/  LOP3.LUT R4, R4, 0xfffffffc, RZ, 0xc0, !PT ;  /* 0xfffffffc04047812 */ /* 0x000fe200078ec0ff */
[C---:B------:R-:W-:Y:S01]  /*0ee0*/  IMAD R129, R94.reuse, c[0x0][0x1bc], R129 ;  /* 0x00006f005e817a24 */ /* 0x040fe200078e0281 */
[----:B------:R2:W-:Y:S01]  /*0ef0*/  @!P0 LDGSTS.E.BYPASS.LTC128B.128 [R122+0x800], [R20.64] ;  /* 0x00800000147a8fae */ /* 0x0005e2000b901d48 */
[----:B------:R-:W-:Y:S01]  /*0f00*/  IMAD.WIDE.U32 R94, R94, c[0x0][0x1b8], R18 ;  /* 0x00006e005e5e7a25 */ /* 0x000fe200078e0012 */
[----:B------:R-:W-:-:S02]  /*0f10*/  LOP3.LUT R116, R116, 0xc0, RZ, 0xc0, !PT ;  /* 0x000000c074747812 */ /* 0x000fc400078ec0ff */
[----:B------:R2:W-:Y:S01]  /*0f20*/  @!P0 LDGSTS.E.BYPASS.LTC128B.128 [R122+0x1800], [R20.64+0x40] ;  /* 0x01800040147a8fae */ /* 0x0005e2000b901d48 */
[----:B------:R-:W-:Y:S01]  /*0f30*/  IMAD.IADD R4, R15, 0x1, -R4 ;  /* 0x000000010f047824 */ /* 0x000fe200078e0a04 */
[----:B------:R-:W-:Y:S01]  /*0f40*/  LOP3.LUT R13, R116, 0x8, R13, 0xf8, !PT ;  /* 0x00000008740d7812 */ /* 0x000fe200078ef80d */
[----:B------:R-:W-:Y:S01]  /*0f50*/  IMAD R5, R5, c[0x0][0x1a0], RZ ;  /* 0x0000680005057a24 */ /* 0x000fe200078e02ff */
[----:B------:R2:W-:Y:S01]  /*0f60*/  @!P0 LDGSTS.E.BYPASS.LTC128B.128 [R122+0x2800], [R20.64+0x80] ;  /* 0x02800080147a8fae */ /* 0x0005e2000b901d48 */
[----:B------:R-:W-:Y:S01]  /*0f70*/  SHF.R.U32.HI R116, RZ, 0x3, R116 ;  /* 0x00000003ff747819 */ /* 0x000fe20000011674 */
[----:B------:R-:W-:Y:S02]  /*0f80*/  IMAD.SHL.U32 R9, R9, 0x20, RZ ;  /* 0x0000002009097824 */ /* 0x000fe400078e00ff */
[----:B------:R-:W-:Y:S01]  /*0f90*/  IMAD R5, R98, c[0x0][0x1a4], R5 ;  /* 0x0000690062057a24 */ /* 0x000fe200078e0205 */
[----:B------:R-:W-:Y:S01]  /*0fa0*/  LOP3.LUT R116, R13, R116, RZ, 0x3c, !PT ;  /* 0x000000740d747212 */ /* 0x000fe200078e3cff */
[----:B------:R-:W-:Y:S01]  /*0fb0*/  IMAD.SHL.U32 R13, R11, 0x8, RZ ;  /* 0x000000080b0d7824 */ /* 0x000fe200078e00ff */
[----:B------:R-:W-:Y:S01]  /*0fc0*/  LOP3.LUT R80, R9, 0xffffff00, RZ, 0xc0, !PT ;  /* 0xffffff0009507812 */ /* 0x000fe200078ec0ff */
[----:B------:R-:W-:-:S02]  /*0fd0*/  IMAD.IADD R5, R23, 0x1, R5 ;  /* 0x0000000117057824 */ /* 0x000fc400078e0205 */
[----:B------:R-:W-:Y:S02]  /*0fe0*/  IMAD.IADD R129, R95, 0x1, R129 ;  /* 0x000000015f817824 */ /* 0x000fe400078e0281 */
[----:B------:R-:W-:Y:S02]  /*0ff0*/  IMAD R10, R87, 0x200, R80 ;  /* 0x00000200570a7824 */ /* 0x000fe400078e0250 */
[----:B-1----:R-:W-:-:S04]  /*1000*/  IMAD.WIDE.U32 R6, R98, R120, R130 ;  /* 0x0000007862067225 */ /* 0x002fc800078e0082 */
[----:B------:R-:W-:Y:S01]  /*1010*/  IMAD.IADD R17, R7, 0x1, R17 ;  /* 0x0000000107117824 */ /* 0x000fe200078e0211 */
[----:B------:R-:W-:Y:S01]  /*1020*/  @!P5 IADD3 R7, P2, R81, R6, RZ ;  /* 0x000000065107d210 */ /* 0x000fe20007f5e0ff */
[C---:B------:R-:W-:Y:S01]  /*1030*/  IMAD R117, R85.reuse, 0x20, R10 ;  /* 0x0000002055757824 */ /* 0x040fe200078e020a */
[----:B------:R-:W-:Y:S01]  /*1040*/  @!P6 LEA R18, P1, R6, c[0x0][0x168], 0x1 ;  /* 0x00005a000612ea11 */ /* 0x000fe200078208ff */
[----:B------:R-:W-:Y:S02]  /*1050*/  IMAD R85, R85, 0x20, R80 ;  /* 0x0000002055557824 */ /* 0x000fe400078e0250 */
[--C-:B------:R-:W-:Y:S01]  /*1060*/  @!P5 IMAD.X R2, R0, 0x1, R17.reuse, P2 ;  /* 0x000000010002d824 */ /* 0x100fe200010e0611 */
[C---:B------:R-:W-:Y:S02]  /*1070*/  @!P5 LEA R14, P2, R7.reuse, c[0x0][0x168], 0x1 ;  /* 0x00005a00070eda11 */ /* 0x040fe400078408ff */
[----:B------:R-:W-:Y:S02]  /*1080*/  @!P6 LEA.HI.X R19, R6, c[0x0][0x16c], R17, 0x1, P1 ;  /* 0x00005b000613ea11 */ /* 0x000fe400008f0c11 */
[----:B------:R-:W-:Y:S01]  /*1090*/  @!P5 LEA.HI.X R15, R7, c[0x0][0x16c], R2, 0x1, P2 ;  /* 0x00005b00070fda11 */ /* 0x000fe200010f0c02 */
[----:B------:R-:W-:Y:S01]  /*10a0*/  IMAD.SHL.U32 R2, R4, 0x40, RZ ;  /* 0x0000004004027824 */ /* 0x000fe200078e00ff */
[----:B------:R-:W-:Y:S01]  /*10b0*/  LEA R6, P1, R22, R94, 0x6 ;  /* 0x0000005e16067211 */ /* 0x000fe200078230ff */
[----:B------:R1:W-:Y:S01]  /*10c0*/  @!P6 LDGSTS.E.BYPASS.LTC128B.128 [R122+0x3000], [R18.64] ;  /* 0x03000000127aefae */ /* 0x0003e2000b901d48 */
[----:B------:R-:W-:-:S02]  /*10d0*/  IMAD R7, R11, 0x8, R8 ;  /* 0x000000080b077824 */ /* 0x000fc400078e0208 */
[----:B------:R-:W-:Y:S01]  /*10e0*/  LOP3.LUT R2, R2, 0xc0, RZ, 0xc0, !PT ;  /* 0x000000c002027812 */ /* 0x000fe200078ec0ff */
[----:B------:R1:W-:Y:S01]  /*10f0*/  @!P6 LDGSTS.E.BYPASS.LTC128B.128 [R122+0x4000], [R18.64+0x40] ;  /* 0x04000040127aefae */ /* 0x0003e2000b901d48 */
[----:B------:R-:W-:Y:S01]  /*1100*/  @!P3 IMAD.MOV.U32 R11, RZ, RZ, c[0x0][0x1a0] ;  /* 0x00006800ff0bb624 */ /* 0x000fe200078e00ff */
[----:B------:R-:W-:Y:S01]  /*1110*/  LEA.HI.X R5, R22, R129, R5, 0x6, P1 ;  /* 0x0000008116057211 */ /* 0x000fe200008f3405 */
[----:B------:R-:W-:Y:S01]  /*1120*/  @!P3 IMAD.MOV.U32 R8, RZ, RZ, c[0x0][0x1a4] ;  /* 0x00006900ff08b624 */ /* 0x000fe200078e00ff */
[----:B------:R1:W-:Y:S01]  /*1130*/  @!P6 LDGSTS.E.BYPASS.LTC128B.128 [R122+0x5000], [R18.64+0x80] ;  /* 0x05000080127aefae */ /* 0x0003e2000b901d48 */
[----:B------:R-:W-:Y:S01]  /*1140*/  LOP3.LUT R13, R2, 0x8, R13, 0xf8, !PT ;  /* 0x00000008020d7812 */ /* 0x000fe200078ef80d */
[----:B------:R-:W-:Y:S01]  /*1150*/  IMAD.U32 R116, R7, 0x20, R116 ;  /* 0x0000002007747824 */ /* 0x000fe200078e0074 */
[----:B------:R-:W-:Y:S01]  /*1160*/  SHF.R.U32.HI R2, RZ, 0x3, R2 ;  /* 0x00000003ff027819 */ /* 0x000fe20000011602 */
[----:B------:R3:W-:Y:S01]  /*1170*/  @!P5 LDGSTS.E.BYPASS.LTC128B.128 [R122+0x3800], [R14.64] ;  /* 0x038000000e7adfae */ /* 0x0007e2000b901d48 */
[----:B------:R-:W-:Y:S01]  /*1180*/  @!P3 LEA R9, P0, R11, R6, 0x5 ;  /* 0x000000060b09b211 */ /* 0x000fe200078028ff */
[----:B------:R-:W-:Y:S01]  /*1190*/  IMAD.SHL.U32 R116, R116, 0x2, RZ ;  /* 0x0000000274747824 */ /* 0x000fe200078e00ff */
[----:B------:R-:W-:Y:S01]  /*11a0*/  @!P4 LEA R12, P1, R6, c[0x0][0x170], 0x1 ;  /* 0x00005c00060cca11 */ /* 0x000fe200078208ff */
[----:B------:R3:W-:Y:S01]  /*11b0*/  @!P5 LDGSTS.E.BYPASS.LTC128B.128 [R122+0x4800], [R14.64+0x40] ;  /* 0x048000400e7adfae */ /* 0x0007e2000b901d48 */
[----:B------:R-:W-:-:S02]  /*11c0*/  LOP3.LUT R2, R13, R2, RZ, 0x3c, !PT ;  /* 0x000000020d027212 */ /* 0x000fc400078e3cff */
[----:B------:R-:W-:Y:S01]  /*11d0*/  @!P3 LEA.HI.X R8, R11, R5, R8, 0x5, P0 ;  /* 0x000000050b08b211 */ /* 0x000fe200000f2c08 */
[----:B------:R3:W-:Y:S01]  /*11e0*/  @!P5 LDGSTS.E.BYPASS.LTC128B.128 [R122+0x5800], [R14.64+0x80] ;  /* 0x058000800e7adfae */ /* 0x0007e2000b901d48 */
[----:B------:R-:W-:Y:S01]  /*11f0*/  @!P4 LEA.HI.X R13, R6, c[0x0][0x174], R5, 0x1, P1 ;  /* 0x00005d00060dca11 */ /* 0x000fe200008f0c05 */
[----:B------:R-:W-:Y:S01]  /*1200*/  IMAD.IADD R117, R2, 0x1, R117 ;  /* 0x0000000102757824 */ /* 0x000fe200078e0275 */
[----:B------:R-:W-:Y:S01]  /*1210*/  @!P3 LEA R6, P0, R9, c[0x0][0x170], 0x1 ;  /* 0x00005c000906ba11 */ /* 0x000fe200078008ff */
[----:B------:R-:W0:Y:S01]  /*1220*/  LDGDEPBAR ;  /* 0x00000000000079af */ /* 0x000e220000000000 */
[----:B------:R-:W-:Y:S01]  /*1230*/  IMAD.MOV.U32 R5, RZ, RZ, 0x10 ;  /* 0x00000010ff057424 */ /* 0x000fe200078e00ff */
[----:B------:R-:W-:Y:S01]  /*1240*/  LOP3.LUT P1, RZ, R4, 0x2, RZ, 0xc0, !PT ;  /* 0x0000000204ff7812 */ /* 0x000fe2000782c0ff */
[----:B------:R-:W-:Y:S01]  /*1250*/  IMAD.SHL.U32 R117, R117, 0x2, RZ ;  /* 0x0000000275757824 */ /* 0x000fe200078e00ff */
[----:B------:R-:W-:Y:S02]  /*1260*/  @!P3 LEA.HI.X R7, R9, c[0x0][0x174], R8, 0x1, P0 ;  /* 0x00005d000907ba11 */ /* 0x000fe400000f0c08 */
[----:B------:R-:W-:-:S02]  /*1270*/  LOP3.LUT P0, RZ, R3, 0x2, RZ, 0xc0, !PT ;  /* 0x0000000203ff7812 */ /* 0x000fc4000780c0ff */
[C---:B------:R-:W-:Y:S02]  /*1280*/  SEL R3, R5.reuse, 0xfffffff0, !P1 ;  /* 0xfffffff005037807 */ /* 0x040fe40004800000 */
[----:B------:R-:W-:-:S03]  /*1290*/  SEL R5, R5, 0xfffffff0, !P0 ;  /* 0xfffffff005057807 */ /* 0x000fc60004000000 */
[----:B------:R-:W-:Y:S02]  /*12a0*/  IMAD R115, R3, 0x2, R117 ;  /* 0x0000000203737824 */ /* 0x000fe400078e0275 */
[----:B------:R-:W-:Y:S01]  /*12b0*/  IMAD R113, R5, 0x2, R116 ;  /* 0x0000000205717824 */ /* 0x000fe200078e0274 */
[----:B------:R-:W-:-:S04]  /*12c0*/  DEPBAR.LE SB0, 0x0 ;  /* 0x000080000000791a */ /* 0x000fc80000000000 */
[----:B------:R-:W-:Y:S06]  /*12d0*/  BAR.SYNC.DEFER_BLOCKING 0x0 ;  /* 0x0000000000007b1d */ /* 0x000fec0000010000 */
[----:B------:R-:W-:Y:S04]  /*12e0*/  @P4 STS [R122+0x6000], RZ ;  /* 0x006000ff7a004388 */ /* 0x000fe80000000800 */
[----:B------:R-:W-:Y:S04]  /*12f0*/  @P4 STS [R122+0x6004], RZ ;  /* 0x006004ff7a004388 */ /* 0x000fe80000000800 */
[----:B------:R-:W-:Y:S04]  /*1300*/  @P4 STS.64 [R122+0x6008], RZ ;  /* 0x006008ff7a004388 */ /* 0x000fe80000000a00 */
        /* <DEDUP_REMOVED lines=17> */
[----:B------:R-:W-:Y:S04]  /*1420*/  LDSM.16.M88.4 R64, [R117] ;  /* 0x000000007540783b */ /* 0x000fe80000000200 */
[----:B--2---:R-:W2:Y:S04]  /*1430*/  LDSM.16.M88.4 R20, [R116+0x3800] ;  /* 0x003800007414783b */ /* 0x004ea80000000200 */
[----:B------:R-:W5:Y:S04]  /*1440*/  LDSM.16.M88.4 R28, [R116+0x3400] ;  /* 0x00340000741c783b */ /* 0x000f680000000200 */
[----:B------:R-:W3:Y:S04]  /*1450*/  LDSM.16.M88.4 R36, [R116+0x3000] ;  /* 0x003000007424783b */ /* 0x000ee80000000200 */
[----:B------:R-:W3:Y:S04]  /*1460*/  LDSM.16.M88.4 R60, [R116+0x3c00] ;  /* 0x003c0000743c783b */ /* 0x000ee80000000200 */
[----:B-1----:R-:W-:Y:S04]  /*1470*/  LDSM.16.M88.4 R16, [R115] ;  /* 0x000000007310783b */ /* 0x002fe80000000200 */
[----:B------:R-:W1:Y:S04]  /*1480*/  LDSM.16.M88.4 R48, [R113+0x3800] ;  /* 0x003800007130783b */ /* 0x000e680000000200 */
[----:B------:R-:W1:Y:S04]  /*1490*/  LDSM.16.M88.4 R52, [R113+0x3400] ;  /* 0x003400007134783b */ /* 0x000e680000000200 */
[----:B------:R-:W1:Y:S04]  /*14a0*/  LDSM.16.M88.4 R44, [R113+0x3c00] ;  /* 0x003c0000712c783b */ /* 0x000e680000000200 */
[----:B------:R-:W-:Y:S04]  /*14b0*/  LDSM.16.M88.4 R76, [R117+0x1000] ;  /* 0x00100000754c783b */ /* 0x000fe80000000200 */
[----:B------:R-:W1:Y:S01]  /*14c0*/  LDSM.16.M88.4 R8, [R116+0x4800] ;  /* 0x004800007408783b */ /* 0x000e620000000200 */
[C---:B--2---:R-:W-:Y:S03]  /*14d0*/  HMMA.16816.F32 R24, R64.reuse, R20, RZ ;  /* 0x000000144018723c */ /* 0x044fe600000018ff */
[----:B------:R-:W2:Y:S04]  /*14e0*/  LDSM.16.M88.4 R56, [R113+0x3000] ;  /* 0x003000007138783b */ /* 0x000ea80000000200 */
[----:B----4-:R-:W4:Y:S01]  /*14f0*/  LDSM.16.M88.4 R4, [R116+0x4400] ;  /* 0x004400007404783b */ /* 0x010f220000000200 */
[C---:B-----5:R-:W-:Y:S03]  /*1500*/  HMMA.16816.F32 R32, R64.reuse, R28, RZ ;  /* 0x0000001c4020723c */ /* 0x060fe600000018ff */
[----:B------:R-:W5:Y:S04]  /*1510*/  LDSM.16.M88.4 R72, [R116+0x4c00] ;  /* 0x004c00007448783b */ /* 0x000f680000000200 */
[----:B---3--:R-:W-:Y:S01]  /*1520*/  LDSM.16.M88.4 R12, [R116+0x4000] ;  /* 0x00400000740c783b */ /* 0x008fe20000000200 */
[C---:B------:R-:W-:Y:S03]  /*1530*/  HMMA.16816.F32 R28, R64.reuse, R30, RZ ;  /* 0x0000001e401c723c */ /* 0x040fe600000018ff */
[----:B------:R-:W0:Y:S05]  /*1540*/  LDGDEPBAR ;  /* 0x00000000000079af */ /* 0x000e2a0000000000 */
[C---:B------:R-:W-:Y:S08]  /*1550*/  HMMA.16816.F32 R20, R64.reuse, R22, RZ ;  /* 0x000000164014723c */ /* 0x040ff000000018ff */
[C---:B------:R-:W-:Y:S08]  /*1560*/  HMMA.16816.F32 R40, R64.reuse, R36, RZ ;  /* 0x000000244028723c */ /* 0x040ff000000018ff */
[C---:B------:R-:W-:Y:S08]  /*1570*/  HMMA.16816.F32 R36, R64.reuse, R38, RZ ;  /* 0x000000264024723c */ /* 0x040ff000000018ff */
[C---:B------:R-:W-:Y:S08]  /*1580*/  HMMA.16816.F32 R68, R64.reuse, R60, RZ ;  /* 0x0000003c4044723c */ /* 0x040ff000000018ff */
[----:B------:R-:W-:Y:S01]  /*1590*/  HMMA.16816.F32 R64, R64, R62, RZ ;  /* 0x0000003e4040723c */ /* 0x000fe200000018ff */
[----:B------:R-:W-:Y:S07]  /*15a0*/  LDSM.16.M88.4 R60, [R115+0x1000] ;  /* 0x00100000733c783b */ /* 0x000fee0000000200 */
[C---:B-1----:R-:W-:Y:S08]  /*15b0*/  HMMA.16816.F32 R24, R16.reuse, R48, R24 ;  /* 0x000000301018723c */ /* 0x042ff00000001818 */
[C---:B------:R-:W-:Y:S08]  /*15c0*/  HMMA.16816.F32 R32, R16.reuse, R52, R32 ;  /* 0x000000341020723c */ /* 0x040ff00000001820 */
[C---:B------:R-:W-:Y:S01]  /*15d0*/  HMMA.16816.F32 R28, R16.reuse, R54, R28 ;  /* 0x00000036101c723c */ /* 0x040fe2000000181c */
[----:B------:R-:W-:Y:S07]  /*15e0*/  LDSM.16.M88.4 R52, [R113+0x4400] ;  /* 0x004400007134783b */ /* 0x000fee0000000200 */
[C---:B------:R-:W-:Y:S01]  /*15f0*/  HMMA.16816.F32 R20, R16.reuse, R50, R20 ;  /* 0x000000321014723c */ /* 0x040fe20000001814 */
[----:B------:R-:W1:Y:S07]  /*1600*/  LDSM.16.M88.4 R48, [R113+0x4800] ;  /* 0x004800007130783b */ /* 0x000e6e0000000200 */
[C---:B------:R-:W-:Y:S08]  /*1610*/  HMMA.16816.F32 R68, R16.reuse, R44, R68 ;  /* 0x0000002c1044723c */ /* 0x040ff00000001844 */
[----:B------:R-:W-:Y:S01]  /*1620*/  HMMA.16816.F32 R64, R16, R46, R64 ;  /* 0x0000002e1040723c */ /* 0x000fe20000001840 */
[----:B------:R-:W-:Y:S07]  /*1630*/  LDSM.16.M88.4 R44, [R113+0x4c00] ;  /* 0x004c0000712c783b */ /* 0x000fee0000000200 */
[----:B------:R-:W-:Y:S08]  /*1640*/  HMMA.16816.F32 R24, R76, R8, R24 ;  /* 0x000000084c18723c */ /* 0x000ff00000001818 */
[C---:B--2---:R-:W-:Y:S08]  /*1650*/  HMMA.16816.F32 R36, R16.reuse, R58, R36 ;  /* 0x0000003a1024723c */ /* 0x044ff00000001824 */
[----:B------:R-:W-:Y:S01]  /*1660*/  HMMA.16816.F32 R40, R16, R56, R40 ;  /* 0x000000381028723c */ /* 0x000fe20000001828 */
[----:B------:R-:W-:Y:S04]  /*1670*/  LDSM.16.M88.4 R56, [R113+0x4000] ;  /* 0x004000007138783b */ /* 0x000fe80000000200 */
[----:B------:R-:W-:Y:S03]  /*1680*/  LDSM.16.M88.4 R16, [R116+0x5000] ;  /* 0x005000007410783b */ /* 0x000fe60000000200 */
[C---:B----4-:R-:W-:Y:S08]  /*1690*/  HMMA.16816.F32 R32, R76.reuse, R4, R32 ;  /* 0x000000044c20723c */ /* 0x050ff00000001820 */
[C---:B------:R-:W-:Y:S01]  /*16a0*/  HMMA.16816.F32 R28, R76.reuse, R6, R28 ;  /* 0x000000064c1c723c */ /* 0x040fe2000000181c */
[----:B------:R-:W-:Y:S07]  /*16b0*/  LDSM.16.M88.4 R4, [R117+0x2000] ;  /* 0x002000007504783b */ /* 0x000fee0000000200 */
[C---:B------:R-:W-:Y:S01]  /*16c0*/  HMMA.16816.F32 R20, R76.reuse, R10, R20 ;  /* 0x0000000a4c14723c */ /* 0x040fe20000001814 */
[----:B------:R-:W2:Y:S07]  /*16d0*/  LDSM.16.M88.4 R8, [R116+0x5800] ;  /* 0x005800007408783b */ /* 0x000eae0000000200 */
[C---:B-----5:R-:W-:Y:S08]  /*16e0*/  HMMA.16816.F32 R68, R76.reuse, R72, R68 ;  /* 0x000000484c44723c */ /* 0x060ff00000001844 */
[----:B------:R-:W-:Y:S08]  /*16f0*/  HMMA.16816.F32 R64, R76, R74, R64 ;  /* 0x0000004a4c40723c */ /* 0x000ff00000001840 */
[----:B-1----:R-:W-:Y:S01]  /*1700*/  HMMA.16816.F32 R72, R60, R48, R24 ;  /* 0x000000303c48723c */ /* 0x002fe20000001818 */
[----:B------:R-:W-:Y:S07]  /*1710*/  LDSM.16.M88.4 R24, [R115+0x2000] ;  /* 0x002000007318783b */ /* 0x000fee0000000200 */
[C---:B------:R-:W-:Y:S08]  /*1720*/  HMMA.16816.F32 R36, R76.reuse, R14, R36 ;  /* 0x0000000e4c24723c */ /* 0x040ff00000001824 */
[----:B------:R-:W-:Y:S01]  /*1730*/  HMMA.16816.F32 R40, R76, R12, R40 ;  /* 0x0000000c4c28723c */ /* 0x000fe20000001828 */
[----:B------:R-:W1:Y:S07]  /*1740*/  LDSM.16.M88.4 R12, [R116+0x5400] ;  /* 0x00540000740c783b */ /* 0x000e6e0000000200 */
[C---:B------:R-:W-:Y:S08]  /*1750*/  HMMA.16816.F32 R32, R60.reuse, R52, R32 ;  /* 0x000000343c20723c */ /* 0x040ff00000001820 */
[----:B------:R-:W-:Y:S01]  /*1760*/  HMMA.16816.F32 R52, R60, R54, R28 ;  /* 0x000000363c34723c */ /* 0x000fe2000000181c */
[----:B------:R-:W3:Y:S07]  /*1770*/  LDSM.16.M88.4 R28, [R116+0x5c00] ;  /* 0x005c0000741c783b */ /* 0x000eee0000000200 */
[----:B--2---:R-:W-:Y:S07]  /*1780*/  HMMA.16816.F32 R72, R4, R8, R72 ;  /* 0x000000080448723c */ /* 0x004fee0000001848 */
[----:B------:R-:W-:Y:S01]  /*1790*/  LOP3.LUT R9, R84, 0xffffffe0, RZ, 0xc0, !PT ;  /* 0xffffffe054097812 */ /* 0x000fe200078ec0ff */
[----:B------:R-:W-:Y:S04]  /*17a0*/  HMMA.16816.F32 R36, R60, R58, R36 ;  /* 0x0000003a3c24723c */ /* 0x000fe80000001824 */
[----:B------:R-:W-:-:S04]  /*17b0*/  IMAD.IADD R8, R82, 0x1, -R9 ;  /* 0x0000000152087824 */ /* 0x000fc800078e0a09 */
[----:B------:R-:W-:Y:S01]  /*17c0*/  HMMA.16816.F32 R20, R60, R50, R20 ;  /* 0x000000323c14723c */ /* 0x000fe20000001814 */
[----:B------:R-:W-:-:S04]  /*17d0*/  SHF.R.S32.HI R9, RZ, 0x1f, R8 ;  /* 0x0000001fff097819 */ /* 0x000fc80000011408 */
[----:B------:R-:W-:Y:S01]  /*17e0*/  LEA.HI R132, R9, R8, RZ, 0x2 ;  /* 0x0000000809847211 */ /* 0x000fe200078f10ff */
[----:B------:R-:W-:Y:S01]  /*17f0*/  IMAD R9, R87, 0x10, R89 ;  /* 0x0000001057097824 */ /* 0x000fe200078e0259 */
[----:B------:R-:W-:Y:S01]  /*1800*/  SHF.R.S32.HI R8, RZ, 0x1f, R87 ;  /* 0x0000001fff087819 */ /* 0x000fe20000011457 */
[----:B------:R-:W-:Y:S01]  /*1810*/  HMMA.16816.F32 R40, R60, R56, R40 ;  /* 0x000000383c28723c */ /* 0x000fe20000001828 */
[----:B------:R-:W2:Y:S01]  /*1820*/  LDSM.16.M88.4 R56, [R113+0x5000] ;  /* 0x005000007138783b */ /* 0x000ea20000000200 */
[----:B------:R-:W-:-:S04]  /*1830*/  SHF.R.S32.HI R132, RZ, 0x2, R132 ;  /* 0x00000002ff847819 */ /* 0x000fc80000011484 */
[----:B------:R-:W-:Y:S02]  /*1840*/  IADD3 R9, R9, 0x1, R132 ;  /* 0x0000000109097810 */ /* 0x000fe40007ffe084 */
[----:B------:R-:W-:Y:S02]  /*1850*/  HMMA.16816.F32 R68, R60, R44, R68 ;  /* 0x0000002c3c44723c */ /* 0x000fe40000001844 */
[----:B------:R-:W-:-:S04]  /*1860*/  IADD3 R96, R83, R9, -R124 ;  /* 0x0000000953607210 */ /* 0x000fc80007ffe87c */
[----:B------:R-:W-:Y:S02]  /*1870*/  IADD3 R96, R96, c[0x0][0x2e8], RZ ;  /* 0x0000ba0060607a10 */ /* 0x000fe40007ffe0ff */
[----:B------:R-:W-:Y:S08]  /*1880*/  HMMA.16816.F32 R64, R60, R46, R64 ;  /* 0x0000002e3c40723c */ /* 0x000ff00000001840 */
[C---:B-1----:R-:W-:Y:S08]  /*1890*/  HMMA.16816.F32 R32, R4.reuse, R12, R32 ;  /* 0x0000000c0420723c */ /* 0x042ff00000001820 */
[C---:B------:R-:W-:Y:S01]  /*18a0*/  HMMA.16816.F32 R52, R4.reuse, R14, R52 ;  /* 0x0000000e0434723c */ /* 0x040fe20000001834 */
[----:B------:R-:W1:Y:S07]  /*18b0*/  LDSM.16.M88.4 R12, [R113+0x5400] ;  /* 0x00540000710c783b */ /* 0x000e6e0000000200 */
[C---:B------:R-:W-:Y:S07]  /*18c0*/  HMMA.16816.F32 R36, R4.reuse, R18, R36 ;  /* 0x000000120424723c */ /* 0x040fee0000001824 */
[----:B------:R-:W-:Y:S01]  /*18d0*/  LEA.HI R18, R8, R87, RZ, 0x2 ;  /* 0x0000005708127211 */ /* 0x000fe200078f10ff */
[----:B------:R-:W-:Y:S01]  /*18e0*/  HMMA.16816.F32 R20, R4, R10, R20 ;  /* 0x0000000a0414723c */ /* 0x000fe20000001814 */
[----:B------:R-:W4:Y:S02]  /*18f0*/  LDSM.16.M88.4 R8, [R113+0x5800] ;  /* 0x005800007108783b */ /* 0x000f240000000200 */
[----:B------:R-:W-:-:S05]  /*1900*/  LOP3.LUT R18, R18, 0xfffffffc, RZ, 0xc0, !PT ;  /* 0xfffffffc12127812 */ /* 0x000fca00078ec0ff */
[C---:B------:R-:W-:Y:S01]  /*1910*/  HMMA.16816.F32 R40, R4.reuse, R16, R40 ;  /* 0x000000100428723c */ /* 0x040fe20000001828 */
[----:B------:R-:W-:Y:S01]  /*1920*/  IMAD.IADD R125, R87, 0x1, -R18 ;  /* 0x00000001577d7824 */ /* 0x000fe200078e0a12 */
[C---:B------:R-:W-:Y:S02]  /*1930*/  IADD3 R18, R96.reuse, 0x8, RZ ;  /* 0x0000000860127810 */ /* 0x040fe40007ffe0ff */
[-C--:B------:R-:W-:Y:S02]  /*1940*/  IMNMX R96, R96, R83.reuse, PT ;  /* 0x0000005360607217 */ /* 0x080fe40003800200 */
[----:B------:R-:W-:Y:S01]  /*1950*/  IMNMX R93, R18, R83, PT ;  /* 0x00000053125d7217 */ /* 0x000fe20003800200 */
[----:B------:R-:W-:Y:S01]  /*1960*/  IMAD R16, R98, 0x40, R97 ;  /* 0x0000004062107824 */ /* 0x000fe200078e0261 */
[----:B---3--:R-:W-:Y:S04]  /*1970*/  HMMA.16816.F32 R68, R4, R28, R68 ;  /* 0x0000001c0444723c */ /* 0x008fe80000001844 */
[----:B------:R-:W-:-:S04]  /*1980*/  IADD3 R17, R16, 0x1, RZ ;  /* 0x0000000110117810 */ /* 0x000fc80007ffe0ff */
[----:B------:R-:W-:Y:S01]  /*1990*/  HMMA.16816.F32 R64, R4, R30, R64 ;  /* 0x0000001e0440723c */ /* 0x000fe20000001840 */
[----:B------:R-:W3:Y:S01]  /*19a0*/  LDSM.16.M88.4 R4, [R113+0x5c00] ;  /* 0x005c00007104783b */ /* 0x000ee20000000200 */
[----:B------:R-:W-:Y:S01]  /*19b0*/  ISETP.GE.AND P0, PT, R17, R96, PT ;  /* 0x000000601100720c */ /* 0x000fe20003f06270 */
[----:B------:R-:W-:-:S04]  /*19c0*/  DEPBAR.LE SB0, 0x0 ;  /* 0x000080000000791a */ /* 0x000fc80000000000 */
[----:B------:R-:W-:Y:S01]  /*19d0*/  ISETP.GE.AND P3, PT, R17, R93, PT ;  /* 0x0000005d1100720c */ /* 0x000fe20003f66270 */
[----:B--2---:R-:W-:Y:S01]  /*19e0*/  HMMA.16816.F32 R40, R24, R56, R40 ;  /* 0x000000381828723c */ /* 0x004fe20000001828 */
[----:B------:R-:W-:-:S07]  /*19f0*/  IADD3 R17, R16, 0x11, RZ ;  /* 0x0000001110117810 */ /* 0x000fce0007ffe0ff */
[C---:B------:R-:W-:Y:S08]  /*1a00*/  HMMA.16816.F32 R36, R24.reuse, R58, R36 ;  /* 0x0000003a1824723c */ /* 0x040ff00000001824 */
[C---:B-1----:R-:W-:Y:S07]  /*1a10*/  HMMA.16816.F32 R32, R24.reuse, R12, R32 ;  /* 0x0000000c1820723c */ /* 0x042fee0000001820 */
[C---:B------:R-:W-:Y:S01]  /*1a20*/  IADD3 R12, R16.reuse, 0x8, RZ ;  /* 0x00000008100c7810 */ /* 0x040fe20007ffe0ff */
[----:B------:R-:W-:Y:S01]  /*1a30*/  HMMA.16816.F32 R52, R24, R14, R52 ;  /* 0x0000000e1834723c */ /* 0x000fe20000001834 */
[----:B------:R-:W-:-:S02]  /*1a40*/  IADD3 R13, R16, 0x9, RZ ;  /* 0x00000009100d7810 */ /* 0x000fc40007ffe0ff */
[CC--:B------:R-:W-:Y:S02]  /*1a50*/  ISETP.GE.AND P4, PT, R12.reuse, R96.reuse, PT ;  /* 0x000000600c00720c */ /* 0x0c0fe40003f86270 */
[-C--:B------:R-:W-:Y:S02]  /*1a60*/  ISETP.GE.AND P6, PT, R12, R93.reuse, PT ;  /* 0x0000005d0c00720c */ /* 0x080fe40003fc6270 */
[----:B------:R-:W-:Y:S01]  /*1a70*/  IADD3 R12, R16, 0x10, RZ ;  /* 0x00000010100c7810 */ /* 0x000fe20007ffe0ff */
[----:B----4-:R-:W-:Y:S01]  /*1a80*/  HMMA.16816.F32 R72, R24, R8, R72 ;  /* 0x000000081848723c */ /* 0x010fe20000001848 */
[----:B------:R-:W-:Y:S02]  /*1a90*/  FSEL R41, R41, -INF , !P0 ;  /* 0xff80000029297808 */ /* 0x000fe40004000000 */
[C---:B------:R-:W-:Y:S02]  /*1aa0*/  ISETP.GE.AND P1, PT, R12.reuse, R96, PT ;  /* 0x000000600c00720c */ /* 0x040fe40003f26270 */
[----:B------:R-:W-:-:S02]  /*1ab0*/  ISETP.GE.AND P0, PT, R12, R93, PT ;  /* 0x0000005d0c00720c */ /* 0x000fc40003f06270 */
[----:B------:R-:W-:Y:S01]  /*1ac0*/  FSEL R12, R43, -INF , !P3 ;  /* 0xff8000002b0c7808 */ /* 0x000fe20005800000 */
[C---:B---3--:R-:W-:Y:S01]  /*1ad0*/  HMMA.16816.F32 R68, R24.reuse, R4, R68 ;  /* 0x000000041844723c */ /* 0x048fe20000001844 */
[-C--:B------:R-:W-:Y:S02]  /*1ae0*/  ISETP.GE.AND P2, PT, R13, R96.reuse, PT ;  /* 0x000000600d00720c */ /* 0x080fe40003f46270 */
[----:B------:R-:W-:Y:S02]  /*1af0*/  ISETP.GE.AND P3, PT, R17, R96, PT ;  /* 0x000000601100720c */ /* 0x000fe40003f66270 */
[C---:B------:R-:W-:Y:S02]  /*1b00*/  IADD3 R14, R16.reuse, 0x18, RZ ;  /* 0x00000018100e7810 */ /* 0x040fe40007ffe0ff */
[----:B------:R-:W-:Y:S01]  /*1b10*/  IADD3 R8, R16, 0x20, RZ ;  /* 0x0000002010087810 */ /* 0x000fe20007ffe0ff */
[----:B------:R-:W-:Y:S01]  /*1b20*/  HMMA.16816.F32 R20, R24, R10, R20 ;  /* 0x0000000a1814723c */ /* 0x000fe20000001814 */
[----:B------:R-:W-:-:S02]  /*1b30*/  ISETP.GE.AND P5, PT, R13, R93, PT ;  /* 0x0000005d0d00720c */ /* 0x000fc40003fa6270 */
[----:B------:R-:W-:Y:S02]  /*1b40*/  IADD3 R15, R16, 0x19, RZ ;  /* 0x00000019100f7810 */ /* 0x000fe40007ffe0ff */
[----:B------:R-:W-:Y:S02]  /*1b50*/  FSEL R13, R36, -INF , !P4 ;  /* 0xff800000240d7808 */ /* 0x000fe40006000000 */
[----:B------:R-:W-:Y:S01]  /*1b60*/  FSEL R38, R38, -INF , !P6 ;  /* 0xff80000026267808 */ /* 0x000fe20007000000 */
[----:B------:R-:W-:Y:S01]  /*1b70*/  HMMA.16816.F32 R64, R24, R6, R64 ;  /* 0x000000061840723c */ /* 0x000fe20000001840 */
[----:B------:R-:W-:Y:S02]  /*1b80*/  FSEL R37, R37, -INF , !P2 ;  /* 0xff80000025257808 */ /* 0x000fe40005000000 */
[----:B------:R-:W-:Y:S02]  /*1b90*/  FSEL R18, R34, -INF , !P0 ;  /* 0xff80000022127808 */ /* 0x000fe40004000000 */
[----:B------:R-:W-:-:S02]  /*1ba0*/  FSEL R33, R33, -INF , !P3 ;  /* 0xff80000021217808 */ /* 0x000fc40005800000 */
[-C--:B------:R-:W-:Y:S02]  /*1bb0*/  ISETP.GE.AND P4, PT, R17, R93.reuse, PT ;  /* 0x0000005d1100720c */ /* 0x080fe40003f86270 */
[CC--:B------:R-:W-:Y:S02]  /*1bc0*/  ISETP.GE.AND P6, PT, R14.reuse, R96.reuse, PT ;  /* 0x000000600e00720c */ /* 0x0c0fe40003fc6270 */
[-C--:B------:R-:W-:Y:S02]  /*1bd0*/  ISETP.GE.AND P2, PT, R14, R93.reuse, PT ;  /* 0x0000005d0e00720c */ /* 0x080fe40003f46270 */
[C---:B------:R-:W-:Y:S02]  /*1be0*/  ISETP.GE.AND P0, PT, R8.reuse, R96, PT ;  /* 0x000000600800720c */ /* 0x040fe40003f06270 */
[----:B------:R-:W-:Y:S02]  /*1bf0*/  ISETP.GE.AND P3, PT, R8, R93, PT ;  /* 0x0000005d0800720c */ /* 0x000fe40003f66270 */
[----:B------:R-:W-:-:S02]  /*1c00*/  FSEL R14, R39, -INF , !P5 ;  /* 0xff800000270e7808 */ /* 0x000fc40006800000 */
[----:B------:R-:W-:Y:S02]  /*1c10*/  FSEL R9, R32, -INF , !P1 ;  /* 0xff80000020097808 */ /* 0x000fe40004800000 */
[C---:B------:R-:W-:Y:S02]  /*1c20*/  IADD3 R8, R16.reuse, 0x21, RZ ;  /* 0x0000002110087810 */ /* 0x040fe40007ffe0ff */
[C---:B------:R-:W-:Y:S02]  /*1c30*/  ISETP.GE.AND P5, PT, R15.reuse, R96, PT ;  /* 0x000000600f00720c */ /* 0x040fe40003fa6270 */
[----:B------:R-:W-:Y:S02]  /*1c40*/  ISETP.GE.AND P1, PT, R15, R93, PT ;  /* 0x0000005d0f00720c */ /* 0x000fe40003f26270 */
[----:B------:R-:W-:Y:S02]  /*1c50*/  IADD3 R15, R16, 0x29, RZ ;  /* 0x00000029100f7810 */ /* 0x000fe40007ffe0ff */
[----:B------:R-:W-:-:S02]  /*1c60*/  FSEL R10, R35, -INF , !P4 ;  /* 0xff800000230a7808 */ /* 0x000fc40006000000 */
[----:B------:R-:W-:Y:S02]  /*1c70*/  FSEL R11, R52, -INF , !P6 ;  /* 0xff800000340b7808 */ /* 0x000fe40007000000 */
[CC--:B------:R-:W-:Y:S02]  /*1c80*/  ISETP.GE.AND P4, PT, R8.reuse, R96.reuse, PT ;  /* 0x000000600800720c */ /* 0x0c0fe40003f86270 */
[----:B------:R-:W-:Y:S02]  /*1c90*/  ISETP.GE.AND P6, PT, R8, R93, PT ;  /* 0x0000005d0800720c */ /* 0x000fe40003fc6270 */
[----:B------:R-:W-:Y:S02]  /*1ca0*/  FSEL R8, R55, -INF , !P1 ;  /* 0xff80000037087808 */ /* 0x000fe40004800000 */
[----:B------:R-:W-:Y:S02]  /*1cb0*/  FSEL R86, R72, -INF , !P0 ;  /* 0xff80000048567808 */ /* 0x000fe40004000000 */
[----:B------:R-:W-:-:S02]  /*1cc0*/  ISETP.GE.AND P1, PT, R15, R96, PT ;  /* 0x000000600f00720c */ /* 0x000fc40003f26270 */
[----:B------:R-:W-:Y:S02]  /*1cd0*/  ISETP.GE.AND P0, PT, R15, R93, PT ;  /* 0x0000005d0f00720c */ /* 0x000fe40003f06270 */
[----:B------:R-:W-:Y:S02]  /*1ce0*/  IADD3 R15, R16, 0x30, RZ ;  /* 0x00000030100f7810 */ /* 0x000fe40007ffe0ff */
[----:B------:R-:W-:Y:S02]  /*1cf0*/  FSEL R88, R74, -INF , !P3 ;  /* 0xff8000004a587808 */ /* 0x000fe40005800000 */
[----:B------:R-:W-:Y:S02]  /*1d00*/  ISETP.GE.AND P3, PT, R15, R96, PT ;  /* 0x000000600f00720c */ /* 0x000fe40003f66270 */
[----:B------:R-:W-:Y:S02]  /*1d10*/  IADD3 R17, R16, 0x28, RZ ;  /* 0x0000002810117810 */ /* 0x000fe40007ffe0ff */
[----:B------:R-:W-:-:S02]  /*1d20*/  FSEL R101, R68, -INF , !P3 ;  /* 0xff80000044657808 */ /* 0x000fc40005800000 */
[-C--:B------:R-:W-:Y:S02]  /*1d30*/  ISETP.GE.AND P3, PT, R16, R93.reuse, PT ;  /* 0x0000005d1000720c */ /* 0x080fe40003f66270 */
[----:B------:R-:W-:Y:S02]  /*1d40*/  FSEL R53, R53, -INF , !P5 ;  /* 0xff80000035357808 */ /* 0x000fe40006800000 */
[----:B------:R-:W-:Y:S02]  /*1d50*/  FSEL R42, R42, -INF , !P3 ;  /* 0xff8000002a2a7808 */ /* 0x000fe40005800000 */
[----:B------:R-:W-:Y:S02]  /*1d60*/  ISETP.GE.AND P3, PT, R92, 0x2, PT ;  /* 0x000000025c00780c */ /* 0x000fe40003f66270 */
[----:B------:R-:W-:Y:S02]  /*1d70*/  ISETP.GE.AND P5, PT, R17, R93, PT ;  /* 0x0000005d1100720c */ /* 0x000fe40003fa6270 */
[----:B------:R-:W-:-:S02]  /*1d80*/  IADD3 R4, R16, 0x38, RZ ;  /* 0x0000003810047810 */ /* 0x000fc40007ffe0ff */
[----:B------:R-:W-:Y:S02]  /*1d90*/  FSEL R54, R54, -INF , !P2 ;  /* 0xff80000036367808 */ /* 0x000fe40005000000 */
[----:B------:R-:W-:Y:S02]  /*1da0*/  FSEL R87, R73, -INF , !P4 ;  /* 0xff80000049577808 */ /* 0x000fe40006000000 */
[----:B------:R-:W-:Y:S02]  /*1db0*/  FSEL R104, R22, -INF , !P5 ;  /* 0xff80000016687808 */ /* 0x000fe40006800000 */
[----:B------:R-:W-:Y:S02]  /*1dc0*/  FSEL R99, R21, -INF , !P1 ;  /* 0xff80000015637808 */ /* 0x000fe40004800000 */
[----:B------:R-:W-:Y:S01]  /*1dd0*/  FSEL R106, R23, -INF , !P0 ;  /* 0xff800000176a7808 */ /* 0x000fe20004000000 */
[----:B------:R-:W-:Y:S01]  /*1de0*/  BAR.SYNC.DEFER_BLOCKING 0x0 ;  /* 0x0000000000007b1d */ /* 0x000fe20000010000 */
[----:B------:R-:W-:-:S02]  /*1df0*/  ISETP.GE.AND P2, PT, R17, R96, PT ;  /* 0x000000601100720c */ /* 0x000fc40003f46270 */
[-C--:B------:R-:W-:Y:S02]  /*1e00*/  ISETP.GE.AND P4, PT, R15, R93.reuse, PT ;  /* 0x0000005d0f00720c */ /* 0x080fe40003f86270 */
[CC--:B------:R-:W-:Y:S02]  /*1e10*/  ISETP.GE.AND P5, PT, R4.reuse, R96.reuse, PT ;  /* 0x000000600400720c */ /* 0x0c0fe40003fa6270 */
[----:B------:R-:W-:Y:S02]  /*1e20*/  ISETP.GE.AND P1, PT, R4, R93, PT ;  /* 0x0000005d0400720c */ /* 0x000fe40003f26270 */
[C---:B------:R-:W-:Y:S02]  /*1e30*/  ISETP.GE.AND P0, PT, R16.reuse, R96, PT ;  /* 0x000000601000720c */ /* 0x040fe40003f06270 */
[C---:B------:R-:W-:Y:S02]  /*1e40*/  IADD3 R5, R16.reuse, 0x31, RZ ;  /* 0x0000003110057810 */ /* 0x040fe40007ffe0ff */
[----:B------:R-:W-:-:S02]  /*1e50*/  IADD3 R4, R16, 0x39, RZ ;  /* 0x0000003910047810 */ /* 0x000fc40007ffe0ff */
[----:B------:R-:W-:Y:S02]  /*1e60*/  FSEL R102, R75, -INF , !P6 ;  /* 0xff8000004b667808 */ /* 0x000fe40007000000 */
[----:B------:R-:W-:Y:S02]  /*1e70*/  FSEL R89, R20, -INF , !P2 ;  /* 0xff80000014597808 */ /* 0x000fe40005000000 */
[----:B------:R-:W-:Y:S02]  /*1e80*/  FSEL R29, R70, -INF , !P4 ;  /* 0xff800000461d7808 */ /* 0x000fe40006000000 */
[----:B------:R-:W-:Y:S02]  /*1e90*/  FSEL R40, R40, -INF , !P0 ;  /* 0xff80000028287808 */ /* 0x000fe40004000000 */
[C---:B------:R-:W-:Y:S02]  /*1ea0*/  ISETP.GE.AND P6, PT, R5.reuse, R96, PT ;  /* 0x000000600500720c */ /* 0x040fe40003fc6270 */
[----:B------:R-:W-:-:S02]  /*1eb0*/  ISETP.GE.AND P2, PT, R5, R93, PT ;  /* 0x0000005d0500720c */ /* 0x000fc40003f46270 */
[C---:B------:R-:W-:Y:S02]  /*1ec0*/  ISETP.GE.AND P4, PT, R4.reuse, R96, PT ;  /* 0x000000600400720c */ /* 0x040fe40003f86270 */
[----:B------:R-:W-:Y:S01]  /*1ed0*/  ISETP.GE.AND P0, PT, R4, R93, PT ;  /* 0x0000005d0400720c */ /* 0x000fe20003f06270 */
[----:B------:R-:W-:Y:S01]  /*1ee0*/  IMAD.IADD R4, R2, 0x1, R85 ;  /* 0x0000000102047824 */ /* 0x000fe200078e0255 */
[----:B------:R-:W-:Y:S02]  /*1ef0*/  FSEL R103, R69, -INF , !P6 ;  /* 0xff80000045677808 */ /* 0x000fe40007000000 */
[----:B------:R-:W-:Y:S02]  /*1f00*/  FSEL R32, R71, -INF , !P2 ;  /* 0xff80000047207808 */ /* 0x000fe40005000000 */
[----:B------:R-:W-:Y:S02]  /*1f10*/  FSEL R105, R64, -INF , !P5 ;  /* 0xff80000040697808 */ /* 0x000fe40006800000 */
[----:B------:R-:W-:-:S02]  /*1f20*/  FSEL R31, R66, -INF , !P1 ;  /* 0xff800000421f7808 */ /* 0x000fc40004800000 */
[----:B------:R-:W-:Y:S02]  /*1f30*/  FSEL R107, R65, -INF , !P4 ;  /* 0xff800000416b7808 */ /* 0x000fe40006000000 */
[----:B------:R-:W-:Y:S01]  /*1f40*/  FSEL R30, R67, -INF , !P0 ;  /* 0xff800000431e7808 */ /* 0x000fe20004000000 */
[----:B------:R-:W-:Y:S05]  /*1f50*/  @!P3 BRA `(.L_x_163) ;  /* 0x000001400000b947 */ /* 0x000fea0003800000 */
[----:B------:R-:W-:-:S04]  /*1f60*/  IADD3 R7, R92, -0x2, RZ ;  /* 0xfffffffe5c077810 */ /* 0x000fc80007ffe0ff */
[----:B------:R-:W-:Y:S01]  /*1f70*/  SHF.R.S32.HI R2, RZ, 0x1f, R7 ;  /* 0x0000001fff027819 */ /* 0x000fe20000011407 */
[----:B------:R-:W-:Y:S02]  /*1f80*/  IMAD R5, R119, R7, RZ ;  /* 0x0000000777057224 */ /* 0x000fe400078e02ff */
[----:B------:R-:W-:-:S04]  /*1f90*/  IMAD.WIDE.U32 R6, R7, R120, R130 ;  /* 0x0000007807067225 */ /* 0x000fc800078e0082 */
[----:B------:R-:W-:Y:S01]  /*1fa0*/  IMAD R2, R2, R120, R5 ;  /* 0x0000007802027224 */ /* 0x000fe200078e0205 */
[----:B------:R-:W-:-:S03]  /*1fb0*/  LEA R16, P1, R6, c[0x0][0x168], 0x1 ;  /* 0x00005a0006107a11 */ /* 0x000fc600078208ff */
[----:B------:R-:W-:Y:S01]  /*1fc0*/  IMAD.IADD R2, R7, 0x1, R2 ;  /* 0x0000000107027824 */ /* 0x000fe200078e0202 */
[----:B------:R-:W-:-:S04]  /*1fd0*/  LEA R20, P0, R81, R16, 0x1 ;  /* 0x0000001051147211 */ /* 0x000fc800078008ff */
        /* <DEDUP_REMOVED lines=12> */
.L_x_163:
[----:B------:R-:W-:Y:S01]  /*20a0*/  FMNMX.FTZ R0, R40, R41, !PT ;  /* 0x0000002928007209 */ /* 0x000fe20007810000 */
[----:B------:R-:W-:Y:S01]  /*20b0*/  ULDC UR4, c[0x0][0x1a0] ;  /* 0x0000680000047ab9 */ /* 0x000fe20000000800 */
[----:B------:R-:W-:-:S02]  /*20c0*/  SHF.L.U32 R114, R4, 0x1, RZ ;  /* 0x0000000104727819 */ /* 0x000fc400000006ff */
[----:B------:R-:W-:Y:S02]  /*20d0*/  FMNMX.FTZ R0, R13, R0, !PT ;  /* 0x000000000d007209 */ /* 0x000fe40007810000 */
[----:B------:R-:W-:Y:S01]  /*20e0*/  LEA R112, R3, R114, 0x1 ;  /* 0x0000007203707211 */ /* 0x000fe200078e08ff */
[----:B------:R-:W-:Y:S01]  /*20f0*/  LDSM.16.MT88.4 R56, [R114+0x7000] ;  /* 0x007000007238783b */ /* 0x000fe20000004200 */
[----:B------:R-:W-:-:S03]  /*2100*/  FMNMX.FTZ R0, R37, R0, !PT ;  /* 0x0000000025007209 */ /* 0x000fc60007810000 */
[----:B------:R-:W-:Y:S01]  /*2110*/  LDSM.16.MT88.4 R48, [R112+0x6000] ;  /* 0x006000007030783b */ /* 0x000fe20000004200 */
[----:B------:R-:W-:-:S03]  /*2120*/  FMNMX.FTZ R0, R9, R0, !PT ;  /* 0x0000000009007209 */ /* 0x000fc60007810000 */
[----:B------:R-:W-:Y:S01]  /*2130*/  LDSM.16.MT88.4 R64, [R112+0x7000] ;  /* 0x007000007040783b */ /* 0x000fe20000004200 */
[----:B------:R-:W-:-:S03]  /*2140*/  FMNMX.FTZ R0, R33, R0, !PT ;  /* 0x0000000021007209 */ /* 0x000fc60007810000 */
[----:B------:R-:W-:Y:S01]  /*2150*/  LDSM.16.MT88.4 R72, [R114+0x8000] ;  /* 0x008000007248783b */ /* 0x000fe20000004200 */
[----:B------:R-:W-:-:S04]  /*2160*/  FMNMX.FTZ R0, R11, R0, !PT ;  /* 0x000000000b007209 */ /* 0x000fc80007810000 */
        /* <DEDUP_REMOVED lines=16> */
[----:B------:R-:W-:-:S03]  /*2270*/  FMNMX.FTZ R5, R88, R5, !PT ;  /* 0x0000000558057209 */ /* 0x000fc60007810000 */
[----:B------:R-:W2:Y:S01]  /*2280*/  SHFL.BFLY PT, R7, R6, 0x2, 0x1f ;  /* 0x0c401f0006077f89 */ /* 0x000ea200000e0000 */
[----:B------:R-:W-:-:S04]  /*2290*/  FMNMX.FTZ R5, R102, R5, !PT ;  /* 0x0000000566057209 */ /* 0x000fc80007810000 */
[----:B------:R-:W-:-:S04]  /*22a0*/  FMNMX.FTZ R5, R104, R5, !PT ;  /* 0x0000000568057209 */ /* 0x000fc80007810000 */
[----:B------:R-:W-:-:S04]  /*22b0*/  FMNMX.FTZ R0, R106, R5, !PT ;  /* 0x000000056a007209 */ /* 0x000fc80007810000 */
[----:B------:R-:W-:-:S04]  /*22c0*/  FMNMX.FTZ R5, R29, R0, !PT ;  /* 0x000000001d057209 */ /* 0x000fc80007810000 */
[----:B------:R-:W-:-:S04]  /*22d0*/  FMNMX.FTZ R0, R32, R5, !PT ;  /* 0x0000000520007209 */ /* 0x000fc80007810000 */
[----:B------:R-:W-:Y:S02]  /*22e0*/  FMNMX.FTZ R5, R31, R0, !PT ;  /* 0x000000001f057209 */ /* 0x000fe40007810000 */
[----:B--2---:R-:W-:Y:S02]  /*22f0*/  FMNMX.FTZ R7, R6, R7, !PT ;  /* 0x0000000706077209 */ /* 0x004fe40007810000 */
[----:B------:R-:W-:-:S03]  /*2300*/  FMNMX.FTZ R6, R30, R5, !PT ;  /* 0x000000051e067209 */ /* 0x000fc60007810000 */
[----:B------:R-:W2:Y:S04]  /*2310*/  SHFL.BFLY PT, R2, R7, 0x1, 0x1f ;  /* 0x0c201f0007027f89 */ /* 0x000ea800000e0000 */
[----:B------:R-:W3:Y:S01]  /*2320*/  SHFL.BFLY PT, R5, R6, 0x2, 0x1f ;  /* 0x0c401f0006057f89 */ /* 0x000ee200000e0000 */
[----:B--2---:R-:W-:Y:S02]  /*2330*/  FMNMX.FTZ R2, R7, R2, !PT ;  /* 0x0000000207027209 */ /* 0x004fe40007810000 */
[----:B---3--:R-:W-:-:S03]  /*2340*/  FMNMX.FTZ R5, R6, R5, !PT ;  /* 0x0000000506057209 */ /* 0x008fc60007810000 */
[C---:B------:R-:W-:Y:S01]  /*2350*/  FMUL.FTZ R110, R2.reuse, c[0x0][0x23c] ;  /* 0x00008f00026e7a20 */ /* 0x040fe20000410000 */
[----:B------:R-:W-:Y:S01]  /*2360*/  FSETP.NEU.FTZ.AND P0, PT, R2, -INF , PT ;  /* 0xff8000000200780b */ /* 0x000fe20003f1d000 */
[----:B------:R-:W2:Y:S03]  /*2370*/  SHFL.BFLY PT, R0, R5, 0x1, 0x1f ;  /* 0x0c201f0005007f89 */ /* 0x000ea600000e0000 */
[----:B------:R-:W-:-:S05]  /*2380*/  FSEL R110, R110, RZ, P0 ;  /* 0x000000ff6e6e7208 */ /* 0x000fca0000000000 */
[--C-:B------:R-:W-:Y:S02]  /*2390*/  FFMA.FTZ R22, R33, c[0x0][0x23c], -R110.reuse ;  /* 0x00008f0021167a23 */ /* 0x100fe4000001086e */
[--C-:B------:R-:W-:Y:S02]  /*23a0*/  FFMA.FTZ R109, R40, c[0x0][0x23c], -R110.reuse ;  /* 0x00008f00286d7a23 */ /* 0x100fe4000001086e */
[--C-:B------:R-:W-:Y:S02]  /*23b0*/  FFMA.FTZ R108, R41, c[0x0][0x23c], -R110.reuse ;  /* 0x00008f00296c7a23 */ /* 0x100fe4000001086e */
[--C-:B------:R-:W-:Y:S01]  /*23c0*/  FFMA.FTZ R35, R13, c[0x0][0x23c], -R110.reuse ;  /* 0x00008f000d237a23 */ /* 0x100fe2000001086e */
[----:B------:R-:W-:Y:S01]  /*23d0*/  MUFU.EX2 R22, R22 ;  /* 0x0000001600167308 */ /* 0x000fe20000000800 */
[--C-:B------:R-:W-:Y:S02]  /*23e0*/  FFMA.FTZ R26, R37, c[0x0][0x23c], -R110.reuse ;  /* 0x00008f00251a7a23 */ /* 0x100fe4000001086e */
[----:B------:R-:W-:-:S02]  /*23f0*/  FFMA.FTZ R25, R9, c[0x0][0x23c], -R110 ;  /* 0x00008f0009197a23 */ /* 0x000fc4000001086e */
[--C-:B-1----:R-:W-:Y:S02]  /*2400*/  FFMA.FTZ R21, R11, c[0x0][0x23c], -R110.reuse ;  /* 0x00008f000b157a23 */ /* 0x102fe4000001086e */
[--C-:B------:R-:W-:Y:S01]  /*2410*/  FFMA.FTZ R20, R53, c[0x0][0x23c], -R110.reuse ;  /* 0x00008f0035147a23 */ /* 0x100fe2000001086e */
[----:B------:R-:W-:Y:S01]  /*2420*/  MUFU.EX2 R109, R109 ;  /* 0x0000006d006d7308 */ /* 0x000fe20000000800 */
[--C-:B------:R-:W-:Y:S01]  /*2430*/  FFMA.FTZ R91, R87, c[0x0][0x23c], -R110.reuse ;  /* 0x00008f00575b7a23 */ /* 0x100fe2000001086e */
[----:B--2---:R-:W-:Y:S01]  /*2440*/  FMNMX.FTZ R0, R5, R0, !PT ;  /* 0x0000000005007209 */ /* 0x004fe20007810000 */
[--C-:B------:R-:W-:Y:S02]  /*2450*/  FFMA.FTZ R87, R99, c[0x0][0x23c], -R110.reuse ;  /* 0x00008f0063577a23 */ /* 0x100fe4000001086e */
[--C-:B------:R-:W-:Y:S01]  /*2460*/  FFMA.FTZ R100, R86, c[0x0][0x23c], -R110.reuse ;  /* 0x00008f0056647a23 */ /* 0x100fe2000001086e */
[C---:B------:R-:W-:Y:S01]  /*2470*/  FSETP.NEU.FTZ.AND P0, PT, R0.reuse, -INF , PT ;  /* 0xff8000000000780b */ /* 0x040fe20003f1d000 */
[----:B------:R-:W-:Y:S01]  /*2480*/  FMUL.FTZ R33, R0, c[0x0][0x23c] ;  /* 0x00008f0000217a20 */ /* 0x000fe20000410000 */
[----:B------:R-:W1:Y:S01]  /*2490*/  MUFU.EX2 R108, R108 ;  /* 0x0000006c006c7308 */ /* 0x000e620000000800 */
[----:B------:R-:W-:-:S02]  /*24a0*/  FFMA.FTZ R90, R89, c[0x0][0x23c], -R110 ;  /* 0x00008f00595a7a23 */ /* 0x000fc4000001086e */
[--C-:B------:R-:W-:Y:S01]  /*24b0*/  FFMA.FTZ R101, R101, c[0x0][0x23c], -R110.reuse ;  /* 0x00008f0065657a23 */ /* 0x100fe2000001086e */
[----:B------:R-:W-:Y:S01]  /*24c0*/  FSEL R33, R33, RZ, P0 ;  /* 0x000000ff21217208 */ /* 0x000fe20000000000 */
[--C-:B------:R-:W-:Y:S02]  /*24d0*/  FFMA.FTZ R105, R105, c[0x0][0x23c], -R110.reuse ;  /* 0x00008f0069697a23 */ /* 0x100fe4000001086e */
[----:B------:R-:W-:Y:S01]  /*24e0*/  FFMA.FTZ R103, R103, c[0x0][0x23c], -R110 ;  /* 0x00008f0067677a23 */ /* 0x000fe2000001086e */
[----:B------:R-:W-:Y:S01]  /*24f0*/  MUFU.EX2 R35, R35 ;  /* 0x0000002300237308 */ /* 0x000fe20000000800 */
[--C-:B------:R-:W-:Y:S02]  /*2500*/  FFMA.FTZ R85, R42, c[0x0][0x23c], -R33.reuse ;  /* 0x00008f002a557a23 */ /* 0x100fe40000010821 */
[--C-:B------:R-:W-:Y:S01]  /*2510*/  FFMA.FTZ R84, R12, c[0x0][0x23c], -R33.reuse ;  /* 0x00008f000c547a23 */ /* 0x100fe20000010821 */
[----:B------:R-:W2:Y:S01]  /*2520*/  LDSM.16.MT88.4 R40, [R114+0x6000] ;  /* 0x006000007228783b */ /* 0x000ea20000004200 */
[----:B------:R-:W-:-:S02]  /*2530*/  FFMA.FTZ R34, R38, c[0x0][0x23c], -R33 ;  /* 0x00008f0026227a23 */ /* 0x000fc40000010821 */
[--C-:B------:R-:W-:Y:S01]  /*2540*/  FFMA.FTZ R27, R14, c[0x0][0x23c], -R33.reuse ;  /* 0x00008f000e1b7a23 */ /* 0x100fe20000010821 */
[----:B------:R-:W3:Y:S01]  /*2550*/  MUFU.EX2 R26, R26 ;  /* 0x0000001a001a7308 */ /* 0x000ee20000000800 */
[--C-:B------:R-:W-:Y:S01]  /*2560*/  FFMA.FTZ R23, R10, c[0x0][0x23c], -R33.reuse ;  /* 0x00008f000a177a23 */ /* 0x100fe20000010821 */
[----:B-1----:R-:W-:Y:S01]  /*2570*/  F2FP.PACK_AB R80, R108, R109 ;  /* 0x0000006d6c50723e */ /* 0x002fe200000000ff */
[--C-:B------:R-:W-:Y:S01]  /*2580*/  FFMA.FTZ R3, R8, c[0x0][0x23c], -R33.reuse ;  /* 0x00008f0008037a23 */ /* 0x100fe20000010821 */
[----:B------:R-:W-:Y:S01]  /*2590*/  LDSM.16.MT88.4 R12, [R114+0x7400] ;  /* 0x00740000720c783b */ /* 0x000fe20000004200 */
[--C-:B------:R-:W-:Y:S02]  /*25a0*/  FFMA.FTZ R28, R18, c[0x0][0x23c], -R33.reuse ;  /* 0x00008f00121c7a23 */ /* 0x100fe40000010821 */
[--C-:B------:R-:W-:Y:S01]  /*25b0*/  FFMA.FTZ R24, R54, c[0x0][0x23c], -R33.reuse ;  /* 0x00008f0036187a23 */ /* 0x100fe20000010821 */
[----:B------:R-:W-:Y:S01]  /*25c0*/  MUFU.EX2 R85, R85 ;  /* 0x0000005500557308 */ /* 0x000fe20000000800 */
[----:B------:R-:W1:Y:S01]  /*25d0*/  LDSM.16.MT88.4 R8, [R112+0x6400] ;  /* 0x006400007008783b */ /* 0x000e620000004200 */
[----:B------:R-:W-:-:S02]  /*25e0*/  FFMA.FTZ R99, R88, c[0x0][0x23c], -R33 ;  /* 0x00008f0058637a23 */ /* 0x000fc40000010821 */
[--C-:B------:R-:W-:Y:S01]  /*25f0*/  FFMA.FTZ R88, R102, c[0x0][0x23c], -R33.reuse ;  /* 0x00008f0066587a23 */ /* 0x100fe20000010821 */
[----:B------:R-:W4:Y:S01]  /*2600*/  LDSM.16.MT88.4 R16, [R114+0x6400] ;  /* 0x006400007210783b */ /* 0x000f220000004200 */
[--C-:B------:R-:W-:Y:S02]  /*2610*/  FFMA.FTZ R89, R104, c[0x0][0x23c], -R33.reuse ;  /* 0x00008f0068597a23 */ /* 0x100fe40000010821 */
[----:B------:R-:W5:Y:S01]  /*2620*/  MUFU.EX2 R84, R84 ;  /* 0x0000005400547308 */ /* 0x000f620000000800 */
[----:B---3--:R-:W-:Y:S01]  /*2630*/  F2FP.PACK_AB R82, R26, R35 ;  /* 0x000000231a52723e */ /* 0x008fe200000000ff */
[--C-:B------:R-:W-:Y:S02]  /*2640*/  FFMA.FTZ R86, R106, c[0x0][0x23c], -R33.reuse ;  /* 0x00008f006a567a23 */ /* 0x100fe40000010821 */
[----:B------:R-:W-:Y:S02]  /*2650*/  FADD.FTZ R108, R109, R108 ;  /* 0x0000006c6d6c7221 */ /* 0x000fe40000010000 */
[----:B------:R-:W-:-:S02]  /*2660*/  FFMA.FTZ R29, R29, c[0x0][0x23c], -R33 ;  /* 0x00008f001d1d7a23 */ /* 0x000fc40000010821 */
[----:B------:R-:W-:Y:S01]  /*2670*/  MUFU.EX2 R34, R34 ;  /* 0x0000002200227308 */ /* 0x000fe20000000800 */
[--C-:B------:R-:W-:Y:S02]  /*2680*/  FFMA.FTZ R32, R32, c[0x0][0x23c], -R33.reuse ;  /* 0x00008f0020207a23 */ /* 0x100fe40000010821 */
[--C-:B------:R-:W-:Y:S02]  /*2690*/  FFMA.FTZ R31, R31, c[0x0][0x23c], -R33.reuse ;  /* 0x00008f001f1f7a23 */ /* 0x100fe40000010821 */
[----:B------:R-:W-:Y:S02]  /*26a0*/  FFMA.FTZ R107, R107, c[0x0][0x23c], -R110 ;  /* 0x00008f006b6b7a23 */ /* 0x000fe4000001086e */
[----:B------:R-:W-:Y:S01]  /*26b0*/  FFMA.FTZ R30, R30, c[0x0][0x23c], -R33 ;  /* 0x00008f001e1e7a23 */ /* 0x000fe20000010821 */
[----:B------:R-:W3:Y:S01]  /*26c0*/  MUFU.EX2 R27, R27 ;  /* 0x0000001b001b7308 */ /* 0x000ee20000000800 */
[----:B-----5:R-:W-:Y:S01]  /*26d0*/  F2FP.PACK_AB R81, R84, R85 ;  /* 0x000000555451723e */ /* 0x020fe200000000ff */
[----:B------:R-:W-:-:S02]  /*26e0*/  FADD.FTZ R35, R35, R108 ;  /* 0x0000006c23237221 */ /* 0x000fc40000010000 */
[----:B------:R-:W-:Y:S02]  /*26f0*/  FADD.FTZ R85, R85, R84 ;  /* 0x0000005455557221 */ /* 0x000fe40000010000 */
[----:B------:R-:W-:Y:S02]  /*2700*/  FADD.FTZ R26, R26, R35 ;  /* 0x000000231a1a7221 */ /* 0x000fe40000010000 */
[----:B------:R-:W5:Y:S01]  /*2710*/  MUFU.EX2 R25, R25 ;  /* 0x0000001900197308 */ /* 0x000f620000000800 */
[----:B---3--:R-:W-:-:S07]  /*2720*/  F2FP.PACK_AB R83, R27, R34 ;  /* 0x000000221b53723e */ /* 0x008fce00000000ff */
[----:B------:R-:W-:Y:S01]  /*2730*/  MUFU.EX2 R21, R21 ;  /* 0x0000001500157308 */ /* 0x000fe20000000800 */
[----:B------:R-:W-:-:S04]  /*2740*/  FADD.FTZ R34, R34, R85 ;  /* 0x0000005522227221 */ /* 0x000fc80000010000 */
[----:B------:R-:W-:Y:S01]  /*2750*/  FADD.FTZ R27, R27, R34 ;  /* 0x000000221b1b7221 */ /* 0x000fe20000010000 */
[----:B------:R-:W-:Y:S01]  /*2760*/  HMMA.16816.F32 R44, R80, R48, RZ ;  /* 0x00000030502c723c */ /* 0x000fe200000018ff */
[----:B-----5:R-:W-:Y:S01]  /*2770*/  F2FP.PACK_AB R4, R22, R25 ;  /* 0x000000191604723e */ /* 0x020fe200000000ff */
[----:B------:R-:W3:Y:S01]  /*2780*/  MUFU.EX2 R20, R20 ;  /* 0x0000001400147308 */ /* 0x000ee20000000800 */
[----:B------:R-:W-:-:S04]  /*2790*/  FADD.FTZ R25, R25, R26 ;  /* 0x0000001a19197221 */ /* 0x000fc80000010000 */
[----:B------:R-:W-:Y:S01]  /*27a0*/  FADD.FTZ R22, R22, R25 ;  /* 0x0000001916167221 */ /* 0x000fe20000010000 */
[C---:B------:R-:W-:Y:S02]  /*27b0*/  HMMA.16816.F32 R48, R80.reuse, R50, RZ ;  /* 0x000000325030723c */ /* 0x040fe400000018ff */
[----:B------:R-:W-:Y:S06]  /*27c0*/  MUFU.EX2 R28, R28 ;  /* 0x0000001c001c7308 */ /* 0x000fec0000000800 */
[----:B------:R-:W-:Y:S02]  /*27d0*/  HMMA.16816.F32 R60, R80, R64, RZ ;  /* 0x00000040503c723c */ /* 0x000fe400000018ff */
[----:B------:R-:W5:Y:S01]  /*27e0*/  MUFU.EX2 R23, R23 ;  /* 0x0000001700177308 */ /* 0x000f620000000800 */
[----:B---3--:R-:W-:Y:S01]  /*27f0*/  F2FP.PACK_AB R6, R20, R21 ;  /* 0x000000151406723e */ /* 0x008fe200000000ff */
[----:B------:R-:W-:-:S04]  /*2800*/  FADD.FTZ R21, R21, R22 ;  /* 0x0000001615157221 */ /* 0x000fc80000010000 */
[C---:B------:R-:W-:Y:S01]  /*2810*/  HMMA.16816.F32 R64, R80.reuse, R66, RZ ;  /* 0x000000425040723c */ /* 0x040fe200000018ff */
[----:B------:R-:W-:Y:S01]  /*2820*/  FADD.FTZ R21, R20, R21 ;  /* 0x0000001514157221 */ /* 0x000fe20000010000 */
[----:B------:R-:W-:Y:S06]  /*2830*/  MUFU.EX2 R24, R24 ;  /* 0x0000001800187308 */ /* 0x000fec0000000800 */
[----:B--2---:R-:W-:Y:S02]  /*2840*/  HMMA.16816.F32 R36, R80, R40, RZ ;  /* 0x000000285024723c */ /* 0x004fe400000018ff */
[----:B------:R-:W2:Y:S01]  /*2850*/  MUFU.EX2 R3, R3 ;  /* 0x0000000300037308 */ /* 0x000ea20000000800 */
[----:B-----5:R-:W-:Y:S01]  /*2860*/  F2FP.PACK_AB R5, R23, R28 ;  /* 0x0000001c1705723e */ /* 0x020fe200000000ff */
[----:B------:R-:W-:-:S04]  /*2870*/  FADD.FTZ R28, R28, R27 ;  /* 0x0000001b1c1c7221 */ /* 0x000fc80000010000 */
[C---:B------:R-:W-:Y:S01]  /*2880*/  HMMA.16816.F32 R52, R80.reuse, R56, RZ ;  /* 0x000000385034723c */ /* 0x040fe200000018ff */
[----:B------:R-:W-:Y:S01]  /*2890*/  FADD.FTZ R23, R23, R28 ;  /* 0x0000001c17177221 */ /* 0x000fe20000010000 */
[----:B------:R-:W-:Y:S06]  /*28a0*/  MUFU.EX2 R100, R100 ;  /* 0x0000006400647308 */ /* 0x000fec0000000800 */
[----:B------:R-:W-:Y:S01]  /*28b0*/  HMMA.16816.F32 R68, R80, R72, RZ ;  /* 0x000000485044723c */ /* 0x000fe200000018ff */
[----:B--2---:R-:W-:Y:S01]  /*28c0*/  F2FP.PACK_AB R7, R3, R24 ;  /* 0x000000180307723e */ /* 0x004fe200000000ff */
[----:B------:R-:W2:Y:S01]  /*28d0*/  MUFU.EX2 R91, R91 ;  /* 0x0000005b005b7308 */ /* 0x000ea20000000800 */
[----:B------:R-:W-:-:S05]  /*28e0*/  FADD.FTZ R24, R24, R23 ;  /* 0x0000001718187221 */ /* 0x000fca0000010000 */
[----:B------:R-:W-:Y:S01]  /*28f0*/  HMMA.16816.F32 R40, R80, R42, RZ ;  /* 0x0000002a5028723c */ /* 0x000fe200000018ff */
[----:B------:R-:W-:Y:S01]  /*2900*/  FADD.FTZ R24, R3, R24 ;  /* 0x0000001803187221 */ /* 0x000fe20000010000 */
[----:B------:R-:W-:Y:S01]  /*2910*/  MOV R3, c[0x0][0x1a4] ;  /* 0x0000690000037a02 */ /* 0x000fe20000000f00 */
[----:B------:R-:W-:Y:S05]  /*2920*/  MUFU.EX2 R90, R90 ;  /* 0x0000005a005a7308 */ /* 0x000fea0000000800 */
[C---:B-1----:R-:W-:Y:S03]  /*2930*/  HMMA.16816.F32 R44, R4.reuse, R8, R44 ;  /* 0x00000008042c723c */ /* 0x042fe6000000182c */
[----:B------:R-:W-:Y:S05]  /*2940*/  MUFU.EX2 R87, R87 ;  /* 0x0000005700577308 */ /* 0x000fea0000000800 */
[----:B------:R-:W-:Y:S01]  /*2950*/  HMMA.16816.F32 R48, R4, R10, R48 ;  /* 0x0000000a0430723c */ /* 0x000fe20000001830 */
[----:B------:R-:W1:Y:S02]  /*2960*/  LDSM.16.MT88.4 R8, [R112+0x7400] ;  /* 0x007400007008783b */ /* 0x000e640000004200 */
[----:B------:R-:W-:Y:S05]  /*2970*/  MUFU.EX2 R99, R99 ;  /* 0x0000006300637308 */ /* 0x000fea0000000800 */
[C---:B------:R-:W-:Y:S03]  /*2980*/  HMMA.16816.F32 R56, R80.reuse, R58, RZ ;  /* 0x0000003a5038723c */ /* 0x040fe600000018ff */
[----:B------:R-:W3:Y:S05]  /*2990*/  MUFU.EX2 R88, R88 ;  /* 0x0000005800587308 */ /* 0x000eea0000000800 */
[----:B------:R-:W-:Y:S03]  /*29a0*/  HMMA.16816.F32 R72, R80, R74, RZ ;  /* 0x0000004a5048723c */ /* 0x000fe600000018ff */
[----:B------:R-:W-:Y:S05]  /*29b0*/  MUFU.EX2 R89, R89 ;  /* 0x0000005900597308 */ /* 0x000fea0000000800 */
[C---:B------:R-:W-:Y:S03]  /*29c0*/  HMMA.16816.F32 R52, R4.reuse, R12, R52 ;  /* 0x0000000c0434723c */ /* 0x040fe60000001834 */
[----:B------:R-:W5:Y:S05]  /*29d0*/  MUFU.EX2 R86, R86 ;  /* 0x0000005600567308 */ /* 0x000f6a0000000800 */
[C---:B------:R-:W-:Y:S01]  /*29e0*/  HMMA.16816.F32 R56, R4.reuse, R14, R56 ;  /* 0x0000000e0438723c */ /* 0x040fe20000001838 */
[----:B------:R-:W2:Y:S02]  /*29f0*/  LDSM.16.MT88.4 R12, [R114+0x8400] ;  /* 0x00840000720c783b */ /* 0x000ea40000004200 */
[----:B------:R-:W-:Y:S05]  /*2a00*/  MUFU.EX2 R101, R101 ;  /* 0x0000006500657308 */ /* 0x000fea0000000800 */
[C---:B----4-:R-:W-:Y:S03]  /*2a10*/  HMMA.16816.F32 R36, R4.reuse, R16, R36 ;  /* 0x000000100424723c */ /* 0x050fe60000001824 */
[----:B------:R-:W4:Y:S05]  /*2a20*/  MUFU.EX2 R102, R103 ;  /* 0x0000006700667308 */ /* 0x000f2a0000000800 */
[C---:B-1----:R-:W-:Y:S03]  /*2a30*/  HMMA.16816.F32 R60, R4.reuse, R8, R60 ;  /* 0x00000008043c723c */ /* 0x042fe6000000183c */
[----:B------:R-:W-:Y:S05]  /*2a40*/  MUFU.EX2 R105, R105 ;  /* 0x0000006900697308 */ /* 0x000fea0000000800 */
[C---:B------:R-:W-:Y:S01]  /*2a50*/  HMMA.16816.F32 R64, R4.reuse, R10, R64 ;  /* 0x0000000a0440723c */ /* 0x040fe20000001840 */
[----:B------:R-:W1:Y:S02]  /*2a60*/  LDSM.16.MT88.4 R8, [R112+0x8000] ;  /* 0x008000007008783b */ /* 0x000e640000004200 */
[----:B------:R-:W-:Y:S05]  /*2a70*/  MUFU.EX2 R104, R107 ;  /* 0x0000006b00687308 */ /* 0x000fea0000000800 */
[C---:B------:R-:W-:Y:S01]  /*2a80*/  HMMA.16816.F32 R40, R4.reuse, R18, R40 ;  /* 0x000000120428723c */ /* 0x040fe20000001828 */
[----:B------:R-:W-:Y:S02]  /*2a90*/  LDSM.16.MT88.4 R16, [R114+0x6c00] ;  /* 0x006c00007210783b */ /* 0x000fe40000004200 */
[----:B------:R-:W-:Y:S05]  /*2aa0*/  MUFU.EX2 R29, R29 ;  /* 0x0000001d001d7308 */ /* 0x000fea0000000800 */
[C---:B--2---:R-:W-:Y:S03]  /*2ab0*/  HMMA.16816.F32 R68, R4.reuse, R12, R68 ;  /* 0x0000000c0444723c */ /* 0x044fe60000001844 */
[----:B------:R-:W2:Y:S05]  /*2ac0*/  MUFU.EX2 R32, R32 ;  /* 0x0000002000207308 */ /* 0x000eaa0000000800 */
[----:B------:R-:W-:Y:S01]  /*2ad0*/  HMMA.16816.F32 R72, R4, R14, R72 ;  /* 0x0000000e0448723c */ /* 0x000fe20000001848 */
[----:B------:R-:W-:Y:S02]  /*2ae0*/  LDSM.16.MT88.4 R12, [R112+0x6c00] ;  /* 0x006c0000700c783b */ /* 0x000fe40000004200 */
[----:B------:R-:W-:Y:S08]  /*2af0*/  MUFU.EX2 R31, R31 ;  /* 0x0000001f001f7308 */ /* 0x000ff00000000800 */
[----:B------:R-:W2:Y:S01]  /*2b00*/  MUFU.EX2 R108, R30 ;  /* 0x0000001e006c7308 */ /* 0x000ea20000000800 */
[C---:B-1----:R-:W-:Y:S08]  /*2b10*/  HMMA.16816.F32 R76, R80.reuse, R8, RZ ;  /* 0x00000008504c723c */ /* 0x042ff000000018ff */
[----:B------:R-:W-:Y:S01]  /*2b20*/  HMMA.16816.F32 R80, R80, R10, RZ ;  /* 0x0000000a5050723c */ /* 0x000fe200000018ff */
[----:B------:R-:W1:Y:S11]  /*2b30*/  LDSM.16.MT88.4 R8, [R112+0x8400] ;  /* 0x008400007008783b */ /* 0x000e760000004200 */
[----:B------:R-:W-:Y:S04]  /*2b40*/  @!UPT UIADD3 URZ, URZ, URZ, URZ ;  /* 0x0000003f3f3ff290 */ /* 0x000fe8000fffe03f */
[C---:B-1----:R-:W-:Y:S08]  /*2b50*/  HMMA.16816.F32 R76, R4.reuse, R8, R76 ;  /* 0x00000008044c723c */ /* 0x042ff0000000184c */
[----:B------:R-:W-:Y:S01]  /*2b60*/  HMMA.16816.F32 R80, R4, R10, R80 ;  /* 0x0000000a0450723c */ /* 0x000fe20000001850 */
[----:B------:R-:W1:Y:S06]  /*2b70*/  LDSM.16.MT88.4 R8, [R114+0x6800] ;  /* 0x006800007208783b */ /* 0x000e6c0000004200 */
[----:B------:R-:W-:Y:S01]  /*2b80*/  F2FP.PACK_AB R4, R91, R100 ;  /* 0x000000645b04723e */ /* 0x000fe200000000ff */
[----:B------:R-:W-:Y:S01]  /*2b90*/  FADD.FTZ R100, R100, R21 ;  /* 0x0000001564647221 */ /* 0x000fe20000010000 */
[----:B---3--:R-:W-:Y:S01]  /*2ba0*/  F2FP.PACK_AB R5, R88, R99 ;  /* 0x000000635805723e */ /* 0x008fe200000000ff */
[----:B------:R-:W-:Y:S01]  /*2bb0*/  FADD.FTZ R99, R99, R24 ;  /* 0x0000001863637221 */ /* 0x000fe20000010000 */
[----:B------:R-:W-:Y:S01]  /*2bc0*/  F2FP.PACK_AB R6, R87, R90 ;  /* 0x0000005a5706723e */ /* 0x000fe200000000ff */
[----:B------:R-:W-:Y:S01]  /*2bd0*/  FADD.FTZ R91, R91, R100 ;  /* 0x000000645b5b7221 */ /* 0x000fe20000010000 */
[----:B-----5:R-:W-:Y:S01]  /*2be0*/  F2FP.PACK_AB R7, R86, R89 ;  /* 0x000000595607723e */ /* 0x020fe200000000ff */
[----:B------:R-:W-:-:S02]  /*2bf0*/  FADD.FTZ R88, R88, R99 ;  /* 0x0000006358587221 */ /* 0x000fc40000010000 */
[----:B------:R-:W-:Y:S02]  /*2c00*/  FADD.FTZ R90, R90, R91 ;  /* 0x0000005b5a5a7221 */ /* 0x000fe40000010000 */
[----:B------:R-:W-:Y:S02]  /*2c10*/  FADD.FTZ R89, R89, R88 ;  /* 0x0000005859597221 */ /* 0x000fe40000010000 */
[----:B------:R-:W-:Y:S02]  /*2c20*/  FADD.FTZ R90, R87, R90 ;  /* 0x0000005a575a7221 */ /* 0x000fe40000010000 */
[----:B------:R-:W-:Y:S01]  /*2c30*/  FADD.FTZ R86, R86, R89 ;  /* 0x0000005956567221 */ /* 0x000fe20000010000 */
[C---:B-1----:R-:W-:Y:S08]  /*2c40*/  HMMA.16816.F32 R36, R4.reuse, R8, R36 ;  /* 0x000000080424723c */ /* 0x042ff00000001824 */
[C---:B------:R-:W-:Y:S01]  /*2c50*/  HMMA.16816.F32 R40, R4.reuse, R10, R40 ;  /* 0x0000000a0428723c */ /* 0x040fe20000001828 */
[----:B------:R-:W1:Y:S07]  /*2c60*/  LDSM.16.MT88.4 R8, [R112+0x6800] ;  /* 0x006800007008783b */ /* 0x000e6e0000004200 */
        /* <DEDUP_REMOVED lines=13> */
[----:B------:R-:W-:Y:S01]  /*2d40*/  HMMA.16816.F32 R80, R4, R10, R80 ;  /* 0x0000000a0450723c */ /* 0x000fe20000001850 */
[----:B------:R-:W1:Y:S06]  /*2d50*/  LDSM.16.MT88.4 R8, [R114+0x7c00] ;  /* 0x007c00007208783b */ /* 0x000e6c0000004200 */
[----:B----4-:R-:W-:Y:S01]  /*2d60*/  F2FP.PACK_AB R4, R102, R101 ;  /* 0x000000656604723e */ /* 0x010fe200000000ff */
[----:B------:R-:W-:Y:S01]  /*2d70*/  FADD.FTZ R101, R101, R90 ;  /* 0x0000005a65657221 */ /* 0x000fe20000010000 */
[----:B--2---:R-:W-:Y:S01]  /*2d80*/  F2FP.PACK_AB R5, R32, R29 ;  /* 0x0000001d2005723e */ /* 0x004fe200000000ff */
        /* <DEDUP_REMOVED lines=14> */
[----:B------:R-:W3:Y:S07]  /*2e70*/  LDSM.16.MT88.4 R12, [R114+0x8c00] ;  /* 0x008c0000720c783b */ /* 0x000eee0000004200 */
[C---:B-1----:R-:W-:Y:S08]  /*2e80*/  HMMA.16816.F32 R52, R4.reuse, R8, R52 ;  /* 0x000000080434723c */ /* 0x042ff00000001834 */
[C---:B------:R-:W-:Y:S01]  /*2e90*/  HMMA.16816.F32 R56, R4.reuse, R10, R56 ;  /* 0x0000000a0438723c */ /* 0x040fe20000001838 */
[----:B------:R-:W1:Y:S07]  /*2ea0*/  LDSM.16.MT88.4 R8, [R112+0x8c00] ;  /* 0x008c00007008783b */ /* 0x000e6e0000004200 */
[C---:B--2---:R-:W-:Y:S08]  /*2eb0*/  HMMA.16816.F32 R60, R4.reuse, R16, R60 ;  /* 0x00000010043c723c */ /* 0x044ff0000000183c */
[C---:B------:R-:W-:Y:S08]  /*2ec0*/  HMMA.16816.F32 R64, R4.reuse, R18, R64 ;  /* 0x000000120440723c */ /* 0x040ff00000001840 */
[C---:B---3--:R-:W-:Y:S08]  /*2ed0*/  HMMA.16816.F32 R68, R4.reuse, R12, R68 ;  /* 0x0000000c0444723c */ /* 0x048ff00000001844 */
[C---:B------:R-:W-:Y:S08]  /*2ee0*/  HMMA.16816.F32 R72, R4.reuse, R14, R72 ;  /* 0x0000000e0448723c */ /* 0x040ff00000001848 */
[C---:B-1----:R-:W-:Y:S08]  /*2ef0*/  HMMA.16816.F32 R76, R4.reuse, R8, R76 ;  /* 0x00000008044c723c */ /* 0x042ff0000000184c */
[----:B------:R-:W-:Y:S01]  /*2f00*/  HMMA.16816.F32 R80, R4, R10, R80 ;  /* 0x0000000a0450723c */ /* 0x000fe20000001850 */
[----:B------:R-:W-:Y:S05]  /*2f10*/  @!UPT UIADD3 URZ, URZ, URZ, URZ ;  /* 0x0000003f3f3ff290 */ /* 0x000fea000fffe03f */
[----:B------:R-:W-:Y:S11]  /*2f20*/  @!P3 BRA `(.L_x_164) ;  /* 0x00001fa00000b947 */ /* 0x000ff60003800000 */
[----:B------:R-:W-:Y:S01]  /*2f30*/  IADD3 R98, R92, -0x2, RZ ;  /* 0xfffffffe5c627810 */ /* 0x000fe20007ffe0ff */
[----:B------:R-:W-:-:S04]  /*2f40*/  DEPBAR.LE SB0, 0x0 ;  /* 0x000080000000791a */ /* 0x000fc80000000000 */
[----:B------:R-:W-:Y:S01]  /*2f50*/  SHF.R.S32.HI R4, RZ, 0x1f, R98 ;  /* 0x0000001fff047819 */ /* 0x000fe20000011462 */
[----:B------:R-:W-:Y:S01]  /*2f60*/  IMAD.WIDE.U32 R8, R98, c[0x0][0x1a0], RZ ;  /* 0x0000680062087a25 */ /* 0x000fe200078e00ff */
[----:B------:R-:W-:-:S03]  /*2f70*/  UIMAD.WIDE.U32 UR6, UR4, 0x40, URZ ;  /* 0x00000040040678a5 */ /* 0x000fc6000f8e003f */
[----:B------:R-:W-:Y:S01]  /*2f80*/  IMAD R5, R4, c[0x0][0x1a0], RZ ;  /* 0x0000680004057a24 */ /* 0x000fe200078e02ff */
[----:B------:R-:W-:Y:S01]  /*2f90*/  BAR.SYNC.DEFER_BLOCKING 0x0 ;  /* 0x0000000000007b1d */ /* 0x000fe20000010000 */
[----:B------:R-:W-:Y:S02]  /*2fa0*/  LEA R6, P0, R8, R94, 0x6 ;  /* 0x0000005e08067211 */ /* 0x000fe400078030ff */
[----:B------:R-:W-:Y:S02]  /*2fb0*/  IMAD R4, R98, c[0x0][0x1a4], R5 ;  /* 0x0000690062047a24 */ /* 0x000fe400078e0205 */
[----:B------:R-:W-:Y:S02]  /*2fc0*/  LEA R12, P1, R6, c[0x0][0x170], 0x1 ;  /* 0x00005c00060c7a11 */ /* 0x000fe400078208ff */
[----:B------:R-:W-:Y:S02]  /*2fd0*/  IMAD.IADD R5, R9, 0x1, R4 ;  /* 0x0000000109057824 */ /* 0x000fe400078e0204 */
[----:B------:R-:W-:-:S03]  /*2fe0*/  IMAD.SHL.U32 R4, R3, 0x40, RZ ;  /* 0x0000004003047824 */ /* 0x000fc600078e00ff */
[----:B------:R-:W-:Y:S02]  /*2ff0*/  LEA.HI.X R5, R8, R129, R5, 0x6, P0 ;  /* 0x0000008108057211 */ /* 0x000fe400000f3405 */
[----:B------:R-:W-:Y:S02]  /*3000*/  IADD3 R14, P0, R12, UR6, RZ ;  /* 0x000000060c0e7c10 */ /* 0x000fe4000ff1e0ff */
[----:B------:R-:W-:-:S04]  /*3010*/  LEA.HI.X R13, R6, c[0x0][0x174], R5, 0x1, P1 ;  /* 0x00005d00060d7a11 */ /* 0x000fc800008f0c05 */
[----:B------:R-:W-:Y:S01]  /*3020*/  IADD3.X R15, R13, UR7, R4, P0, !PT ;  /* 0x000000070d0f7c10 */ /* 0x000fe200087fe404 */
        /* <DEDUP_REMOVED lines=15> */
[----:B-1----:R-:W1:Y:S04]  /*3120*/  LDSM.16.M88.4 R12, [R116+0x3800] ;  /* 0x00380000740c783b */ /* 0x002e680000000200 */
[----:B------:R-:W-:Y:S04]  /*3130*/  LDSM.16.M88.4 R88, [R116+0x3c00] ;  /* 0x003c00007458783b */ /* 0x000fe80000000200 */
[----:B------:R-:W0:Y:S01]  /*3140*/  LDGDEPBAR ;  /* 0x00000000000079af */ /* 0x000e220000000000 */
[C---:B--2---:R-:W-:Y:S08]  /*3150*/  HMMA.16816.F32 R24, R4.reuse, R20, RZ ;  /* 0x000000140418723c */ /* 0x044ff000000018ff */
[C---:B------:R-:W-:Y:S08]  /*3160*/  HMMA.16816.F32 R20, R4.reuse, R22, RZ ;  /* 0x000000160414723c */ /* 0x040ff000000018ff */
[C---:B---3--:R-:W-:Y:S08]  /*3170*/  HMMA.16816.F32 R32, R4.reuse, R28, RZ ;  /* 0x0000001c0420723c */ /* 0x048ff000000018ff */
[----:B------:R-:W-:Y:S08]  /*3180*/  HMMA.16816.F32 R28, R4, R30, RZ ;  /* 0x0000001e041c723c */ /* 0x000ff000000018ff */
[C---:B----4-:R-:W-:Y:S08]  /*3190*/  HMMA.16816.F32 R24, R84.reuse, R8, R24 ;  /* 0x000000085418723c */ /* 0x050ff00000001818 */
[C---:B------:R-:W-:Y:S01]  /*31a0*/  HMMA.16816.F32 R20, R84.reuse, R10, R20 ;  /* 0x0000000a5414723c */ /* 0x040fe20000001814 */
[----:B------:R-:W2:Y:S07]  /*31b0*/  LDSM.16.M88.4 R8, [R113+0x3800] ;  /* 0x003800007108783b */ /* 0x000eae0000000200 */
[C---:B-----5:R-:W-:Y:S08]  /*31c0*/  HMMA.16816.F32 R32, R84.reuse, R16, R32 ;  /* 0x000000105420723c */ /* 0x060ff00000001820 */
[----:B------:R-:W-:Y:S08]  /*31d0*/  HMMA.16816.F32 R28, R84, R18, R28 ;  /* 0x00000012541c723c */ /* 0x000ff0000000181c */
[C---:B-1----:R-:W-:Y:S08]  /*31e0*/  HMMA.16816.F32 R16, R4.reuse, R12, RZ ;  /* 0x0000000c0410723c */ /* 0x042ff000000018ff */
[----:B------:R-:W-:Y:S11]  /*31f0*/  HMMA.16816.F32 R12, R4, R14, RZ ;  /* 0x0000000e040c723c */ /* 0x000ff600000018ff */
[----:B------:R-:W-:Y:S05]  /*3200*/  @!UPT UIADD3 URZ, URZ, URZ, URZ ;  /* 0x0000003f3f3ff290 */ /* 0x000fea000fffe03f */
[C---:B--2---:R-:W-:Y:S08]  /*3210*/  HMMA.16816.F32 R16, R84.reuse, R8, R16 ;  /* 0x000000085410723c */ /* 0x044ff00000001810 */
[----:B------:R-:W-:Y:S08]  /*3220*/  HMMA.16816.F32 R12, R84, R10, R12 ;  /* 0x0000000a540c723c */ /* 0x000ff0000000180c */
[C---:B------:R-:W-:Y:S08]  /*3230*/  HMMA.16816.F32 R8, R4.reuse, R88, RZ ;  /* 0x000000580408723c */ /* 0x040ff000000018ff */
[----:B------:R-:W-:Y:S01]  /*3240*/  HMMA.16816.F32 R4, R4, R90, RZ ;  /* 0x0000005a0404723c */ /* 0x000fe200000018ff */
[----:B------:R-:W1:Y:S11]  /*3250*/  LDSM.16.M88.4 R88, [R113+0x3c00] ;  /* 0x003c00007158783b */ /* 0x000e760000000200 */
[----:B------:R-:W-:Y:S04]  /*3260*/  @!UPT UIADD3 URZ, URZ, URZ, URZ ;  /* 0x0000003f3f3ff290 */ /* 0x000fe8000fffe03f */
[C---:B-1----:R-:W-:Y:S08]  /*3270*/  HMMA.16816.F32 R8, R84.reuse, R88, R8 ;  /* 0x000000585408723c */ /* 0x042ff00000001808 */
[----:B------:R-:W-:Y:S01]  /*3280*/  HMMA.16816.F32 R4, R84, R90, R4 ;  /* 0x0000005a5404723c */ /* 0x000fe20000001804 */
[----:B------:R-:W-:Y:S04]  /*3290*/  LDSM.16.M88.4 R84, [R117+0x1000] ;  /* 0x001000007554783b */ /* 0x000fe80000000200 */
[----:B------:R-:W1:Y:S03]  /*32a0*/  LDSM.16.M88.4 R88, [R116+0x4000] ;  /* 0x004000007458783b */ /* 0x000e660000000200 */
[C---:B-1----:R-:W-:Y:S08]  /*32b0*/  HMMA.16816.F32 R32, R84.reuse, R88, R32 ;  /* 0x000000585420723c */ /* 0x042ff00000001820 */
[C---:B------:R-:W-:Y:S01]  /*32c0*/  HMMA.16816.F32 R28, R84.reuse, R90, R28 ;  /* 0x0000005a541c723c */ /* 0x040fe2000000181c */
[----:B------:R-:W1:Y:S07]  /*32d0*/  LDSM.16.M88.4 R88, [R116+0x4400] ;  /* 0x004400007458783b */ /* 0x000e6e0000000200 */
[C---:B-1----:R-:W-:Y:S08]  /*32e0*/  HMMA.16816.F32 R24, R84.reuse, R88, R24 ;  /* 0x000000585418723c */ /* 0x042ff00000001818 */
[C---:B------:R-:W-:Y:S01]  /*32f0*/  HMMA.16816.F32 R20, R84.reuse, R90, R20 ;  /* 0x0000005a5414723c */ /* 0x040fe20000001814 */
[----:B------:R-:W1:Y:S07]  /*3300*/  LDSM.16.M88.4 R88, [R116+0x4800] ;  /* 0x004800007458783b */ /* 0x000e6e0000000200 */
[C---:B-1----:R-:W-:Y:S08]  /*3310*/  HMMA.16816.F32 R16, R84.reuse, R88, R16 ;  /* 0x000000585410723c */ /* 0x042ff00000001810 */
[C---:B------:R-:W-:Y:S01]  /*3320*/  HMMA.16816.F32 R12, R84.reuse, R90, R12 ;  /* 0x0000005a540c723c */ /* 0x040fe2000000180c */
[----:B------:R-:W1:Y:S07]  /*3330*/  LDSM.16.M88.4 R88, [R116+0x4c00] ;  /* 0x004c00007458783b */ /* 0x000e6e0000000200 */
        /* <DEDUP_REMOVED lines=38> */
[----:B------:R-:W1:Y:S01]  /*35a0*/  LDSM.16.M88.4 R84, [R113+0x5c00] ;  /* 0x005c00007154783b */ /* 0x000e620000000200 */
[----:B------:R-:W-:-:S06]  /*35b0*/  DEPBAR.LE SB0, 0x0 ;  /* 0x000080000000791a */ /* 0x000fcc0000000000 */
[C---:B-1----:R-:W-:Y:S07]  /*35c0*/  HMMA.16816.F32 R8, R88.reuse, R84, R8 ;  /* 0x000000545808723c */ /* 0x042fee0000001808 */
[----:B------:R-:W-:Y:S01]  /*35d0*/  IMAD R84, R98, 0x40, R97 ;  /* 0x0000004062547824 */ /* 0x000fe200078e0261 */
[----:B------:R-:W-:Y:S04]  /*35e0*/  HMMA.16816.F32 R4, R88, R86, R4 ;  /* 0x000000565804723c */ /* 0x000fe80000001804 */
[----:B------:R-:W-:-:S03]  /*35f0*/  IADD3 R85, R84, 0x1, RZ ;  /* 0x0000000154557810 */ /* 0x000fc60007ffe0ff */
[C---:B------:R-:W-:Y:S01]  /*3600*/  IADD3 R86, R84.reuse, 0x10, RZ ;  /* 0x0000001054567810 */ /* 0x040fe20007ffe0ff */
[----:B------:R-:W-:Y:S01]  /*3610*/  BAR.SYNC.DEFER_BLOCKING 0x0 ;  /* 0x0000000000007b1d */ /* 0x000fe20000010000 */
[CC--:B------:R-:W-:Y:S02]  /*3620*/  ISETP.GE.AND P0, PT, R85.reuse, R96.reuse, PT ;  /* 0x000000605500720c */ /* 0x0c0fe40003f06270 */
[----:B------:R-:W-:Y:S02]  /*3630*/  ISETP.GE.AND P3, PT, R85, R93, PT ;  /* 0x0000005d5500720c */ /* 0x000fe40003f66270 */
[----:B------:R-:W-:Y:S02]  /*3640*/  IADD3 R85, R84, 0x8, RZ ;  /* 0x0000000854557810 */ /* 0x000fe40007ffe0ff */
[-C--:B------:R-:W-:Y:S02]  /*3650*/  ISETP.GE.AND P1, PT, R86, R96.reuse, PT ;  /* 0x000000605600720c */ /* 0x080fe40003f26270 */
[----:B------:R-:W-:-:S02]  /*3660*/  ISETP.GE.AND P4, PT, R85, R96, PT ;  /* 0x000000605500720c */ /* 0x000fc40003f86270 */
[-C--:B------:R-:W-:Y:S02]  /*3670*/  ISETP.GE.AND P6, PT, R85, R93.reuse, PT ;  /* 0x0000005d5500720c */ /* 0x080fe40003fc6270 */
[----:B------:R-:W-:Y:S02]  /*3680*/  IADD3 R85, R84, 0x9, RZ ;  /* 0x0000000954557810 */ /* 0x000fe40007ffe0ff */
[----:B------:R-:W-:Y:S02]  /*3690*/  FSEL R87, R28, -INF , !P4 ;  /* 0xff8000001c577808 */ /* 0x000fe40006000000 */
[C---:B------:R-:W-:Y:S02]  /*36a0*/  ISETP.GE.AND P2, PT, R85.reuse, R96, PT ;  /* 0x000000605500720c */ /* 0x040fe40003f46270 */
[----:B------:R-:W-:Y:S02]  /*36b0*/  ISETP.GE.AND P5, PT, R85, R93, PT ;  /* 0x0000005d5500720c */ /* 0x000fe40003fa6270 */
[----:B------:R-:W-:-:S02]  /*36c0*/  FSEL R85, R33, -INF , !P0 ;  /* 0xff80000021557808 */ /* 0x000fc40004000000 */
[C---:B------:R-:W-:Y:S02]  /*36d0*/  IADD3 R33, R84.reuse, 0x11, RZ ;  /* 0x0000001154217810 */ /* 0x040fe40007ffe0ff */
[----:B------:R-:W-:Y:S02]  /*36e0*/  IADD3 R28, R84, 0x18, RZ ;  /* 0x00000018541c7810 */ /* 0x000fe40007ffe0ff */
[----:B------:R-:W-:Y:S02]  /*36f0*/  FSEL R110, R30, -INF , !P6 ;  /* 0xff8000001e6e7808 */ /* 0x000fe40007000000 */
[----:B------:R-:W-:Y:S02]  /*3700*/  FSEL R91, R29, -INF , !P2 ;  /* 0xff8000001d5b7808 */ /* 0x000fe40005000000 */
[----:B------:R-:W-:Y:S02]  /*3710*/  ISETP.GE.AND P4, PT, R33, R93, PT ;  /* 0x0000005d2100720c */ /* 0x000fe40003f86270 */
[----:B------:R-:W-:-:S02]  /*3720*/  ISETP.GE.AND P6, PT, R28, R96, PT ;  /* 0x000000601c00720c */ /* 0x000fc40003fc6270 */
[-C--:B------:R-:W-:Y:S02]  /*3730*/  ISETP.GE.AND P2, PT, R28, R93.reuse, PT ;  /* 0x0000005d1c00720c */ /* 0x080fe40003f46270 */
[----:B------:R-:W-:Y:S02]  /*3740*/  IADD3 R28, R84, 0x19, RZ ;  /* 0x00000019541c7810 */ /* 0x000fe40007ffe0ff */
[----:B------:R-:W-:Y:S02]  /*3750*/  FSEL R30, R31, -INF , !P5 ;  /* 0xff8000001f1e7808 */ /* 0x000fe40006800000 */
[----:B------:R-:W-:Y:S02]  /*3760*/  ISETP.GE.AND P0, PT, R86, R93, PT ;  /* 0x0000005d5600720c */ /* 0x000fe40003f06270 */
[----:B------:R-:W-:Y:S02]  /*3770*/  FSEL R31, R24, -INF , !P1 ;  /* 0xff800000181f7808 */ /* 0x000fe40004800000 */
[----:B------:R-:W-:-:S02]  /*3780*/  IADD3 R24, R84, 0x20, RZ ;  /* 0x0000002054187810 */ /* 0x000fc40007ffe0ff */
[----:B------:R-:W-:Y:S02]  /*3790*/  FSEL R106, R35, -INF , !P3 ;  /* 0xff800000236a7808 */ /* 0x000fe40005800000 */
[----:B------:R-:W-:Y:S02]  /*37a0*/  FSEL R104, R27, -INF , !P4 ;  /* 0xff8000001b687808 */ /* 0x000fe40006000000 */
[-C--:B------:R-:W-:Y:S02]  /*37b0*/  ISETP.GE.AND P3, PT, R33, R96.reuse, PT ;  /* 0x000000602100720c */ /* 0x080fe40003f66270 */
[----:B------:R-:W-:Y:S02]  /*37c0*/  ISETP.GE.AND P5, PT, R28, R96, PT ;  /* 0x000000601c00720c */ /* 0x000fe40003fa6270 */
[----:B------:R-:W-:Y:S02]  /*37d0*/  FSEL R27, R20, -INF , !P6 ;  /* 0xff800000141b7808 */ /* 0x000fe40007000000 */
[----:B------:R-:W-:-:S02]  /*37e0*/  FSEL R90, R26, -INF , !P0 ;  /* 0xff8000001a5a7808 */ /* 0x000fc40004000000 */
[----:B------:R-:W-:Y:S02]  /*37f0*/  IADD3 R20, R84, 0x28, RZ ;  /* 0x0000002854147810 */ /* 0x000fe40007ffe0ff */
[----:B------:R-:W-:Y:S02]  /*3800*/  ISETP.GE.AND P0, PT, R24, R96, PT ;  /* 0x000000601800720c */ /* 0x000fe40003f06270 */
[----:B------:R-:W-:Y:S02]  /*3810*/  FSEL R89, R25, -INF , !P3 ;  /* 0xff80000019597808 */ /* 0x000fe40005800000 */
[----:B------:R-:W-:Y:S02]  /*3820*/  FSEL R100, R22, -INF , !P2 ;  /* 0xff80000016647808 */ /* 0x000fe40005000000 */
[----:B------:R-:W-:Y:S02]  /*3830*/  FSEL R97, R21, -INF , !P5 ;  /* 0xff80000015617808 */ /* 0x000fe40006800000 */
[----:B------:R-:W-:-:S02]  /*3840*/  ISETP.GE.AND P1, PT, R28, R93, PT ;  /* 0x0000005d1c00720c */ /* 0x000fc40003f26270 */
[-C--:B------:R-:W-:Y:S02]  /*3850*/  ISETP.GE.AND P3, PT, R24, R93.reuse, PT ;  /* 0x0000005d1800720c */ /* 0x080fe40003f66270 */
[C---:B------:R-:W-:Y:S02]  /*3860*/  ISETP.GE.AND P2, PT, R20.reuse, R96, PT ;  /* 0x000000601400720c */ /* 0x040fe40003f46270 */
[----:B------:R-:W-:Y:S02]  /*3870*/  ISETP.GE.AND P5, PT, R20, R93, PT ;  /* 0x0000005d1400720c */ /* 0x000fe40003fa6270 */
[C---:B------:R-:W-:Y:S02]  /*3880*/  IADD3 R24, R84.reuse, 0x21, RZ ;  /* 0x0000002154187810 */ /* 0x040fe40007ffe0ff */
[----:B------:R-:W-:Y:S02]  /*3890*/  IADD3 R20, R84, 0x29, RZ ;  /* 0x0000002954147810 */ /* 0x000fe40007ffe0ff */
[----:B------:R-:W-:-:S02]  /*38a0*/  FSEL R21, R16, -INF , !P0 ;  /* 0xff80000010157808 */ /* 0x000fc40004000000 */
[----:B------:R-:W-:Y:S02]  /*38b0*/  IADD3 R16, R84, 0x30, RZ ;  /* 0x0000003054107810 */ /* 0x000fe40007ffe0ff */
[----:B------:R-:W-:Y:S02]  /*38c0*/  FSEL R102, R23, -INF , !P1 ;  /* 0xff80000017667808 */ /* 0x000fe40004800000 */
[-C--:B------:R-:W-:Y:S02]  /*38d0*/  ISETP.GE.AND P4, PT, R24, R96.reuse, PT ;  /* 0x000000601800720c */ /* 0x080fe40003f86270 */
[----:B------:R-:W-:Y:S02]  /*38e0*/  ISETP.GE.AND P0, PT, R20, R93, PT ;  /* 0x0000005d1400720c */ /* 0x000fe40003f06270 */
[----:B------:R-:W-:Y:S02]  /*38f0*/  FSEL R23, R18, -INF , !P3 ;  /* 0xff80000012177808 */ /* 0x000fe40005800000 */
[----:B------:R-:W-:-:S02]  /*3900*/  ISETP.GE.AND P3, PT, R16, R96, PT ;  /* 0x000000601000720c */ /* 0x000fc40003f66270 */
[-C--:B------:R-:W-:Y:S02]  /*3910*/  ISETP.GE.AND P1, PT, R20, R96.reuse, PT ;  /* 0x000000601400720c */ /* 0x080fe40003f26270 */
[----:B------:R-:W-:Y:S02]  /*3920*/  FSEL R26, R17, -INF , !P4 ;  /* 0xff800000111a7808 */ /* 0x000fe40006000000 */
[----:B------:R-:W-:Y:S02]  /*3930*/  FSEL R18, R15, -INF , !P0 ;  /* 0xff8000000f127808 */ /* 0x000fe40004000000 */
[----:B------:R-:W-:Y:S02]  /*3940*/  ISETP.GE.AND P4, PT, R16, R93, PT ;  /* 0x0000005d1000720c */ /* 0x000fe40003f86270 */
[----:B------:R-:W-:Y:S02]  /*3950*/  ISETP.GE.AND P0, PT, R84, R96, PT ;  /* 0x000000605400720c */ /* 0x000fe40003f06270 */
[----:B------:R-:W-:-:S02]  /*3960*/  FSEL R20, R8, -INF , !P3 ;  /* 0xff80000008147808 */ /* 0x000fc40005800000 */
[C---:B------:R-:W-:Y:S02]  /*3970*/  IADD3 R8, R84.reuse, 0x39, RZ ;  /* 0x0000003954087810 */ /* 0x040fe40007ffe0ff */
[-C--:B------:R-:W-:Y:S02]  /*3980*/  ISETP.GE.AND P3, PT, R84, R93.reuse, PT ;  /* 0x0000005d5400720c */ /* 0x080fe40003f66270 */
[----:B------:R-:W-:Y:S02]  /*3990*/  FSEL R22, R10, -INF , !P4 ;  /* 0xff8000000a167808 */ /* 0x000fe40006000000 */
[----:B------:R-:W-:Y:S02]  /*39a0*/  FSEL R15, R32, -INF , !P0 ;  /* 0xff800000200f7808 */ /* 0x000fe40004000000 */
[C---:B------:R-:W-:Y:S02]  /*39b0*/  ISETP.GE.AND P4, PT, R8.reuse, R96, PT ;  /* 0x000000600800720c */ /* 0x040fe40003f86270 */
[----:B------:R-:W-:-:S02]  /*39c0*/  ISETP.GE.AND P0, PT, R8, R93, PT ;  /* 0x0000005d0800720c */ /* 0x000fc40003f06270 */
[----:B------:R-:W-:Y:S02]  /*39d0*/  FSEL R8, R34, -INF , !P3 ;  /* 0xff80000022087808 */ /* 0x000fe40005800000 */
[----:B------:R-:W-:Y:S02]  /*39e0*/  ISETP.NE.AND P3, PT, R92, 0x2, PT ;  /* 0x000000025c00780c */ /* 0x000fe40003f65270 */
[----:B------:R-:W-:Y:S02]  /*39f0*/  ISETP.GE.AND P6, PT, R24, R93, PT ;  /* 0x0000005d1800720c */ /* 0x000fe40003fc6270 */
[----:B------:R-:W-:Y:S02]  /*3a00*/  IADD3 R16, R84, 0x31, RZ ;  /* 0x0000003154107810 */ /* 0x000fe40007ffe0ff */
[----:B------:R-:W-:Y:S02]  /*3a10*/  FSEL R28, R19, -INF , !P6 ;  /* 0xff800000131c7808 */ /* 0x000fe40007000000 */
[----:B------:R-:W-:-:S02]  /*3a20*/  FSEL R12, R12, -INF , !P2 ;  /* 0xff8000000c0c7808 */ /* 0x000fc40005000000 */
[CC--:B------:R-:W-:Y:S02]  /*3a30*/  ISETP.GE.AND P6, PT, R16.reuse, R96.reuse, PT ;  /* 0x000000601000720c */ /* 0x0c0fe40003fc6270 */
[----:B------:R-:W-:Y:S02]  /*3a40*/  ISETP.GE.AND P2, PT, R16, R93, PT ;  /* 0x0000005d1000720c */ /* 0x000fe40003f46270 */
[----:B------:R-:W-:Y:S02]  /*3a50*/  IADD3 R16, R84, 0x38, RZ ;  /* 0x0000003854107810 */ /* 0x000fe40007ffe0ff */
[----:B------:R-:W-:Y:S02]  /*3a60*/  FSEL R14, R14, -INF , !P5 ;  /* 0xff8000000e0e7808 */ /* 0x000fe40006800000 */
        /* <DEDUP_REMOVED lines=14> */
[----:B------:R-:W-:-:S04]  /*3b50*/  IMAD R4, R5, c[0x0][0x19c], R4 ;  /* 0x0000670005047a24 */ /* 0x000fc800078e0204 */
[----:B------:R-:W-:Y:S01]  /*3b60*/  IMAD.IADD R5, R7, 0x1, R4 ;  /* 0x0000000107057824 */ /* 0x000fe200078e0204 */
[----:B------:R-:W-:-:S04]  /*3b70*/  LEA R4, P0, R6, R126, 0x6 ;  /* 0x0000007e06047211 */ /* 0x000fc800078030ff */
[----:B------:R-:W-:Y:S02]  /*3b80*/  LEA.HI.X R5, R6, R131, R5, 0x6, P0 ;  /* 0x0000008306057211 */ /* 0x000fe400000f3405 */
[----:B------:R-:W-:-:S04]  /*3b90*/  LEA R6, P0, R4, c[0x0][0x168], 0x1 ;  /* 0x00005a0004067a11 */ /* 0x000fc800078008ff */
[----:B------:R-:W-:Y:S02]  /*3ba0*/  LEA.HI.X R7, R4, c[0x0][0x16c], R5, 0x1, P0 ;  /* 0x00005b0004077a11 */ /* 0x000fe400000f0c05 */
[----:B------:R-:W-:-:S03]  /*3bb0*/  IADD3 R4, P0, R120, R6, RZ ;  /* 0x0000000678047210 */ /* 0x000fc60007f1e0ff */
[----:B------:R-:W-:Y:S01]  /*3bc0*/  @!PT LDS RZ, [RZ] ;  /* 0x00000000fffff984 */ /* 0x000fe20000000800 */
[----:B------:R-:W-:Y:S01]  /*3bd0*/  @!PT LDS RZ, [RZ] ;  /* 0x00000000fffff984 */ /* 0x000fe20000000800 */
[----:B------:R-:W-:Y:S01]  /*3be0*/  @!PT LDS RZ, [RZ] ;  /* 0x00000000fffff984 */ /* 0x000fe20000000800 */
[----:B------:R1:W-:Y:S02]  /*3bf0*/  LDGSTS.E.BYPASS.LTC128B.128 [R122+0x3000], [R6.64] ;  /* 0x03000000067a7fae */ /* 0x0003e4000b901d48 */
[----:B------:R-:W-:Y:S02]  /*3c00*/  IMAD.X R5, R119, 0x1, R7, P0 ;  /* 0x0000000177057824 */ /* 0x000fe400000e0607 */
[----:B------:R1:W-:Y:S04]  /*3c10*/  LDGSTS.E.BYPASS.LTC128B.128 [R122+0x4000], [R6.64+0x40] ;  /* 0x04000040067a7fae */ /* 0x0003e8000b901d48 */
[----:B------:R1:W-:Y:S04]  /*3c20*/  LDGSTS.E.BYPASS.LTC128B.128 [R122+0x5000], [R6.64+0x80] ;  /* 0x05000080067a7fae */ /* 0x0003e8000b901d48 */
[----:B------:R1:W-:Y:S04]  /*3c30*/  LDGSTS.E.BYPASS.LTC128B.128 [R122+0x3800], [R4.64] ;  /* 0x03800000047a7fae */ /* 0x0003e8000b901d48 */
[----:B------:R1:W-:Y:S04]  /*3c40*/  LDGSTS.E.BYPASS.LTC128B.128 [R122+0x4800], [R4.64+0x40] ;  /* 0x04800040047a7fae */ /* 0x0003e8000b901d48 */
[----:B------:R1:W-:Y:S04]  /*3c50*/  LDGSTS.E.BYPASS.LTC128B.128 [R122+0x5800], [R4.64+0x80] ;  /* 0x05800080047a7fae */ /* 0x0003e8000b901d48 */
[----:B------:R-:W0:Y:S02]  /*3c60*/  LDGDEPBAR ;  /* 0x00000000000079af */ /* 0x000e240000000000 */
.L_x_165:
        /* <DEDUP_REMOVED lines=16> */
[----:B------:R-:W-:-:S04]  /*3d70*/  FMNMX.FTZ R5, R21, R4, !PT ;  /* 0x0000000415057209 */ /* 0x000fc80007810000 */
[----:B------:R-:W-:-:S04]  /*3d80*/  FMNMX.FTZ R5, R26, R5, !PT ;  /* 0x000000051a057209 */ /* 0x000fc80007810000 */
        /* <DEDUP_REMOVED lines=9> */
[----:B------:R-:W-:-:S03]  /*3e20*/  FMNMX.FTZ R5, R18, R5, !PT ;  /* 0x0000000512057209 */ /* 0x000fc60007810000 */
[----:B------:R-:W1:Y:S01]  /*3e30*/  SHFL.BFLY PT, R4, R7, 0x2, 0x1f ;  /* 0x0c401f0007047f89 */ /* 0x000e6200000e0000 */
[----:B------:R-:W-:-:S04]  /*3e40*/  FMNMX.FTZ R5, R22, R5, !PT ;  /* 0x0000000516057209 */ /* 0x000fc80007810000 */
[----:B------:R-:W-:-:S04]  /*3e50*/  FMNMX.FTZ R5, R32, R5, !PT ;  /* 0x0000000520057209 */ /* 0x000fc80007810000 */
[----:B------:R-:W-:-:S04]  /*3e60*/  FMNMX.FTZ R5, R34, R5, !PT ;  /* 0x0000000522057209 */ /* 0x000fc80007810000 */
[----:B------:R-:W-:-:S05]  /*3e70*/  FMNMX.FTZ R6, R84, R5, !PT ;  /* 0x0000000554067209 */ /* 0x000fca0007810000 */
[----:B------:R-:W2:Y:S01]  /*3e80*/  SHFL.BFLY PT, R5, R6, 0x2, 0x1f ;  /* 0x0c401f0006057f89 */ /* 0x000ea200000e0000 */
[----:B-1----:R-:W-:-:S05]  /*3e90*/  FMNMX.FTZ R4, R7, R4, !PT ;  /* 0x0000000407047209 */ /* 0x002fca0007810000 */
[----:B------:R-:W1:Y:S01]  /*3ea0*/  SHFL.BFLY PT, R25, R4, 0x1, 0x1f ;  /* 0x0c201f0004197f89 */ /* 0x000e6200000e0000 */
[----:B--2---:R-:W-:-:S05]  /*3eb0*/  FMNMX.FTZ R5, R6, R5, !PT ;  /* 0x0000000506057209 */ /* 0x004fca0007810000 */
[----:B------:R-:W2:Y:S01]  /*3ec0*/  SHFL.BFLY PT, R24, R5, 0x1, 0x1f ;  /* 0x0c201f0005187f89 */ /* 0x000ea200000e0000 */
[----:B-1----:R-:W-:-:S04]  /*3ed0*/  FMNMX.FTZ R25, R4, R25, !PT ;  /* 0x0000001904197209 */ /* 0x002fc80007810000 */
[C---:B------:R-:W-:Y:S01]  /*3ee0*/  FSETP.NEU.FTZ.AND P1, PT, R25.reuse, -INF , PT ;  /* 0xff8000001900780b */ /* 0x040fe20003f3d000 */
[----:B------:R-:W-:-:S05]  /*3ef0*/  FMUL.FTZ R88, R25, c[0x0][0x23c] ;  /* 0x00008f0019587a20 */ /* 0x000fca0000410000 */
[----:B------:R-:W-:-:S05]  /*3f00*/  FSEL R88, R88, RZ, P1 ;  /* 0x000000ff58587208 */ /* 0x000fca0000800000 */
[--C-:B------:R-:W-:Y:S02]  /*3f10*/  FFMA.FTZ R17, R87, c[0x0][0x23c], -R88.reuse ;  /* 0x00008f0057117a23 */ /* 0x100fe40000010858 */
[--C-:B------:R-:W-:Y:S01]  /*3f20*/  FFMA.FTZ R93, R15, c[0x0][0x23c], -R88.reuse ;  /* 0x00008f000f5d7a23 */ /* 0x100fe20000010858 */
[----:B--2---:R-:W-:Y:S01]  /*3f30*/  FMNMX.FTZ R24, R5, R24, !PT ;  /* 0x0000001805187209 */ /* 0x004fe20007810000 */
[--C-:B------:R-:W-:Y:S01]  /*3f40*/  FFMA.FTZ R86, R85, c[0x0][0x23c], -R88.reuse ;  /* 0x00008f0055567a23 */ /* 0x100fe20000010858 */
[----:B------:R-:W-:Y:S01]  /*3f50*/  FSEL R5, R25, RZ, P1 ;  /* 0x000000ff19057208 */ /* 0x000fe20000800000 */
[--C-:B------:R-:W-:Y:S01]  /*3f60*/  FFMA.FTZ R16, R91, c[0x0][0x23c], -R88.reuse ;  /* 0x00008f005b107a23 */ /* 0x100fe20000010858 */
[C---:B------:R-:W-:Y:S01]  /*3f70*/  FSETP.NEU.FTZ.AND P0, PT, R24.reuse, -INF , PT ;  /* 0xff8000001800780b */ /* 0x040fe20003f1d000 */
[C---:B------:R-:W-:Y:S01]  /*3f80*/  FMUL.FTZ R87, R24.reuse, c[0x0][0x23c] ;  /* 0x00008f0018577a20 */ /* 0x040fe20000410000 */
[----:B------:R-:W-:Y:S01]  /*3f90*/  MUFU.EX2 R93, R93 ;  /* 0x0000005d005d7308 */ /* 0x000fe20000000800 */
[--C-:B------:R-:W-:Y:S01]  /*3fa0*/  FFMA.FTZ R96, R31, c[0x0][0x23c], -R88.reuse ;  /* 0x00008f001f607a23 */ /* 0x100fe20000010858 */
[----:B------:R-:W-:Y:S01]  /*3fb0*/  FSEL R99, R24, RZ, P0 ;  /* 0x000000ff18637208 */ /* 0x000fe20000000000 */
[--C-:B------:R-:W-:Y:S01]  /*3fc0*/  FFMA.FTZ R91, R89, c[0x0][0x23c], -R88.reuse ;  /* 0x00008f00595b7a23 */ /* 0x100fe20000010858 */
[----:B------:R-:W-:Y:S01]  /*3fd0*/  FSEL R87, R87, RZ, P0 ;  /* 0x000000ff57577208 */ /* 0x000fe20000000000 */
[----:B------:R-:W-:Y:S01]  /*3fe0*/  FFMA.FTZ R35, R35, c[0x0][0x23c], -R88 ;  /* 0x00008f0023237a23 */ /* 0x000fe20000010858 */
[----:B------:R-:W-:Y:S01]  /*3ff0*/  ISETP.GE.AND P0, PT, R92, 0x3, PT ;  /* 0x000000035c00780c */ /* 0x000fe20003f06270 */
[----:B------:R-:W-:Y:S01]  /*4000*/  FADD.FTZ R99, R0, -R99 ;  /* 0x8000006300637221 */ /* 0x000fe20000010000 */
[----:B------:R-:W1:Y:S01]  /*4010*/  MUFU.EX2 R86, R86 ;  /* 0x0000005600567308 */ /* 0x000e620000000800 */
[----:B------:R-:W-:-:S02]  /*4020*/  FFMA.FTZ R15, R8, c[0x0][0x23c], -R87 ;  /* 0x00008f00080f7a23 */ /* 0x000fc40000010857 */
[----:B------:R-:W2:Y:S01]  /*4030*/  LDSM.16.MT88.4 R8, [R114+0x6000] ;  /* 0x006000007208783b */ /* 0x000ea20000004200 */
[----:B------:R-:W-:Y:S02]  /*4040*/  FFMA.FTZ R85, R106, c[0x0][0x23c], -R87 ;  /* 0x00008f006a557a23 */ /* 0x000fe40000010857 */
[----:B------:R-:W-:Y:S02]  /*4050*/  FADD.FTZ R106, R2, -R5 ;  /* 0x80000005026a7221 */ /* 0x000fe40000010000 */
[----:B------:R-:W-:Y:S01]  /*4060*/  FMUL.FTZ R99, R99, c[0x0][0x23c] ;  /* 0x00008f0063637a20 */ /* 0x000fe20000410000 */
[----:B------:R-:W-:Y:S01]  /*4070*/  MUFU.EX2 R17, R17 ;  /* 0x0000001100117308 */ /* 0x000fe20000000800 */
[----:B------:R-:W-:Y:S01]  /*4080*/  FMUL.FTZ R106, R106, c[0x0][0x23c] ;  /* 0x00008f006a6a7a20 */ /* 0x000fe20000410000 */
[----:B------:R-:W-:Y:S01]  /*4090*/  @P0 IADD3 R139, R92, -0x3, RZ ;  /* 0xfffffffd5c8b0810 */ /* 0x000fe20007ffe0ff */
[--C-:B------:R-:W-:Y:S02]  /*40a0*/  FFMA.FTZ R19, R30, c[0x0][0x23c], -R87.reuse ;  /* 0x00008f001e137a23 */ /* 0x100fe40000010857 */
[----:B------:R-:W-:Y:S01]  /*40b0*/  FFMA.FTZ R110, R110, c[0x0][0x23c], -R87 ;  /* 0x00008f006e6e7a23 */ /* 0x000fe20000010857 */
[----:B-1----:R-:W-:-:S02]  /*40c0*/  F2FP.PACK_AB R4, R86, R93 ;  /* 0x0000005d5604723e */ /* 0x002fc400000000ff */
[----:B------:R-:W1:Y:S01]  /*40d0*/  MUFU.EX2 R16, R16 ;  /* 0x0000001000107308 */ /* 0x000e620000000800 */
[--C-:B------:R-:W-:Y:S02]  /*40e0*/  FFMA.FTZ R30, R27, c[0x0][0x23c], -R88.reuse ;  /* 0x00008f001b1e7a23 */ /* 0x100fe40000010858 */
[----:B------:R-:W-:Y:S02]  /*40f0*/  FFMA.FTZ R27, R97, c[0x0][0x23c], -R88 ;  /* 0x00008f00611b7a23 */ /* 0x000fe40000010858 */
[--C-:B------:R-:W-:Y:S02]  /*4100*/  FFMA.FTZ R90, R90, c[0x0][0x23c], -R87.reuse ;  /* 0x00008f005a5a7a23 */ /* 0x100fe40000010857 */
[--C-:B------:R-:W-:Y:S01]  /*4110*/  FFMA.FTZ R89, R104, c[0x0][0x23c], -R87.reuse ;  /* 0x00008f0068597a23 */ /* 0x100fe20000010857 */
[----:B------:R-:W-:Y:S01]  /*4120*/  MUFU.EX2 R15, R15 ;  /* 0x0000000f000f7308 */ /* 0x000fe20000000800 */
[--C-:B------:R-:W-:Y:S02]  /*4130*/  FFMA.FTZ R31, R100, c[0x0][0x23c], -R87.reuse ;  /* 0x00008f00641f7a23 */ /* 0x100fe40000010857 */
[----:B------:R-:W-:-:S02]  /*4140*/  FFMA.FTZ R0, R102, c[0x0][0x23c], -R87 ;  /* 0x00008f0066007a23 */ /* 0x000fc40000010857 */
[--C-:B------:R-:W-:Y:S02]  /*4150*/  FFMA.FTZ R97, R12, c[0x0][0x23c], -R88.reuse ;  /* 0x00008f000c617a23 */ /* 0x100fe40000010858 */
[--C-:B------:R-:W-:Y:S01]  /*4160*/  FFMA.FTZ R101, R14, c[0x0][0x23c], -R87.reuse ;  /* 0x00008f000e657a23 */ /* 0x100fe20000010857 */
[----:B------:R-:W3:Y:S01]  /*4170*/  MUFU.EX2 R85, R85 ;  /* 0x0000005500557308 */ /* 0x000ee20000000800 */
[----:B-1----:R-:W-:Y:S01]  /*4180*/  F2FP.PACK_AB R6, R16, R17 ;  /* 0x000000111006723e */ /* 0x002fe200000000ff */
[--C-:B------:R-:W-:Y:S02]  /*4190*/  FFMA.FTZ R100, R21, c[0x0][0x23c], -R88.reuse ;  /* 0x00008f0015647a23 */ /* 0x100fe40000010858 */
[----:B------:R-:W-:Y:S02]  /*41a0*/  FFMA.FTZ R102, R23, c[0x0][0x23c], -R87 ;  /* 0x00008f0017667a23 */ /* 0x000fe40000010857 */
[--C-:B------:R-:W-:Y:S02]  /*41b0*/  FFMA.FTZ R23, R20, c[0x0][0x23c], -R88.reuse ;  /* 0x00008f0014177a23 */ /* 0x100fe40000010858 */
[----:B------:R-:W-:Y:S01]  /*41c0*/  MUFU.EX2 R2, R110 ;  /* 0x0000006e00027308 */ /* 0x000fe20000000800 */
[----:B------:R-:W-:-:S02]  /*41d0*/  FFMA.FTZ R20, R33, c[0x0][0x23c], -R88 ;  /* 0x00008f0021147a23 */ /* 0x000fc40000010858 */
[--C-:B------:R-:W-:Y:S02]  /*41e0*/  FFMA.FTZ R33, R22, c[0x0][0x23c], -R87.reuse ;  /* 0x00008f0016217a23 */ /* 0x100fe40000010857 */
[--C-:B------:R-:W-:Y:S02]  /*41f0*/  FFMA.FTZ R34, R34, c[0x0][0x23c], -R87.reuse ;  /* 0x00008f0022227a23 */ /* 0x100fe40000010857 */
[----:B------:R-:W-:Y:S01]  /*4200*/  FFMA.FTZ R21, R29, c[0x0][0x23c], -R88 ;  /* 0x00008f001d157a23 */ /* 0x000fe20000010858 */
[----:B------:R-:W1:Y:S01]  /*4210*/  MUFU.EX2 R106, R106 ;  /* 0x0000006a006a7308 */ /* 0x000e620000000800 */
[----:B---3--:R-:W-:Y:S01]  /*4220*/  F2FP.PACK_AB R5, R85, R15 ;  /* 0x0000000f5505723e */ /* 0x008fe200000000ff */
[----:B------:R-:W-:-:S06]  /*4230*/  FFMA.FTZ R84, R84, c[0x0][0x23c], -R87 ;  /* 0x00008f0054547a23 */ /* 0x000fcc0000010857 */
[----:B------:R-:W3:Y:S08]  /*4240*/  MUFU.EX2 R99, R99 ;  /* 0x0000006300637308 */ /* 0x000ef00000000800 */
[----:B------:R-:W4:Y:S01]  /*4250*/  MUFU.EX2 R19, R19 ;  /* 0x0000001300137308 */ /* 0x000f220000000800 */
[-C--:B-1----:R-:W-:Y:S02]  /*4260*/  FMUL.FTZ R36, R36, R106.reuse ;  /* 0x0000006a24247220 */ /* 0x082fe40000410000 */
[----:B------:R-:W-:-:S02]  /*4270*/  FMUL.FTZ R37, R37, R106 ;  /* 0x0000006a25257220 */ /* 0x000fc40000410000 */
[-C--:B------:R-:W-:Y:S02]  /*4280*/  FMUL.FTZ R40, R40, R106.reuse ;  /* 0x0000006a28287220 */ /* 0x080fe40000410000 */
[----:B------:R-:W-:Y:S01]  /*4290*/  FMUL.FTZ R41, R41, R106 ;  /* 0x0000006a29297220 */ /* 0x000fe20000410000 */
[----:B------:R-:W-:Y:S01]  /*42a0*/  MUFU.EX2 R96, R96 ;  /* 0x0000006000607308 */ /* 0x000fe20000000800 */
[-C--:B---3--:R-:W-:Y:S02]  /*42b0*/  FMUL.FTZ R38, R38, R99.reuse ;  /* 0x0000006326267220 */ /* 0x088fe40000410000 */
[-C--:B------:R-:W-:Y:S02]  /*42c0*/  FMUL.FTZ R39, R39, R99.reuse ;  /* 0x0000006327277220 */ /* 0x080fe40000410000 */
[-C--:B------:R-:W-:Y:S02]  /*42d0*/  FMUL.FTZ R42, R42, R99.reuse ;  /* 0x000000632a2a7220 */ /* 0x080fe40000410000 */
[----:B------:R-:W-:Y:S01]  /*42e0*/  FMUL.FTZ R43, R43, R99 ;  /* 0x000000632b2b7220 */ /* 0x000fe20000410000 */
[----:B----4-:R-:W-:Y:S01]  /*42f0*/  F2FP.PACK_AB R7, R19, R2 ;  /* 0x000000021307723e */ /* 0x010fe200000000ff */
[-C--:B------:R-:W-:Y:S01]  /*4300*/  FMUL.FTZ R44, R44, R106.reuse ;  /* 0x0000006a2c2c7220 */ /* 0x080fe20000410000 */
[----:B------:R-:W-:Y:S01]  /*4310*/  MUFU.EX2 R91, R91 ;  /* 0x0000005b005b7308 */ /* 0x000fe20000000800 */
[----:B------:R-:W-:-:S02]  /*4320*/  FMUL.FTZ R45, R45, R106 ;  /* 0x0000006a2d2d7220 */ /* 0x000fc40000410000 */
[-C--:B------:R-:W-:Y:S02]  /*4330*/  FMUL.FTZ R46, R46, R99.reuse ;  /* 0x000000632e2e7220 */ /* 0x080fe40000410000 */
[C---:B--2---:R-:W-:Y:S01]  /*4340*/  HMMA.16816.F32 R36, R4.reuse, R8, R36 ;  /* 0x000000080424723c */ /* 0x044fe20000001824 */
[-C--:B------:R-:W-:Y:S02]  /*4350*/  FMUL.FTZ R47, R47, R99.reuse ;  /* 0x000000632f2f7220 */ /* 0x080fe40000410000 */
[-C--:B------:R-:W-:Y:S01]  /*4360*/  FMUL.FTZ R48, R48, R106.reuse ;  /* 0x0000006a30307220 */ /* 0x080fe20000410000 */
[----:B------:R-:W-:Y:S01]  /*4370*/  MUFU.EX2 R30, R30 ;  /* 0x0000001e001e7308 */ /* 0x000fe20000000800 */
[----:B------:R-:W-:Y:S02]  /*4380*/  FMUL.FTZ R49, R49, R106 ;  /* 0x0000006a31317220 */ /* 0x000fe40000410000 */
[-C--:B------:R-:W-:Y:S01]  /*4390*/  FMUL.FTZ R50, R50, R99.reuse ;  /* 0x0000006332327220 */ /* 0x080fe20000410000 */
[----:B------:R-:W-:Y:S01]  /*43a0*/  HMMA.16816.F32 R40, R4, R10, R40 ;  /* 0x0000000a0428723c */ /* 0x000fe20000001828 */
[----:B------:R-:W1:Y:S01]  /*43b0*/  LDSM.16.MT88.4 R8, [R112+0x6000] ;  /* 0x006000007008783b */ /* 0x000e620000004200 */
[----:B------:R-:W-:-:S02]  /*43c0*/  FMUL.FTZ R51, R51, R99 ;  /* 0x0000006333337220 */ /* 0x000fc40000410000 */
[-C--:B------:R-:W-:Y:S01]  /*43d0*/  FMUL.FTZ R52, R52, R106.reuse ;  /* 0x0000006a34347220 */ /* 0x080fe20000410000 */
[----:B------:R-:W-:Y:S01]  /*43e0*/  MUFU.EX2 R27, R27 ;  /* 0x0000001b001b7308 */ /* 0x000fe20000000800 */
[-C--:B------:R-:W-:Y:S02]  /*43f0*/  FMUL.FTZ R53, R53, R106.reuse ;  /* 0x0000006a35357220 */ /* 0x080fe40000410000 */
[-C--:B------:R-:W-:Y:S02]  /*4400*/  FMUL.FTZ R54, R54, R99.reuse ;  /* 0x0000006336367220 */ /* 0x080fe40000410000 */
[----:B------:R-:W-:Y:S02]  /*4410*/  FMUL.FTZ R55, R55, R99 ;  /* 0x0000006337377220 */ /* 0x000fe40000410000 */
[-C--:B------:R-:W-:Y:S01]  /*4420*/  FMUL.FTZ R56, R56, R106.reuse ;  /* 0x0000006a38387220 */ /* 0x080fe20000410000 */
[----:B------:R-:W2:Y:S01]  /*4430*/  MUFU.EX2 R90, R90 ;  /* 0x0000005a005a7308 */ /* 0x000ea20000000800 */
[----:B------:R-:W-:-:S02]  /*4440*/  FMUL.FTZ R57, R57, R106 ;  /* 0x0000006a39397220 */ /* 0x000fc40000410000 */
[-C--:B------:R-:W-:Y:S02]  /*4450*/  FMUL.FTZ R58, R58, R99.reuse ;  /* 0x000000633a3a7220 */ /* 0x080fe40000410000 */
[-C--:B------:R-:W-:Y:S02]  /*4460*/  FMUL.FTZ R59, R59, R99.reuse ;  /* 0x000000633b3b7220 */ /* 0x080fe40000410000 */
[-C--:B------:R-:W-:Y:S01]  /*4470*/  FMUL.FTZ R60, R60, R106.reuse ;  /* 0x0000006a3c3c7220 */ /* 0x080fe20000410000 */
[----:B------:R-:W3:Y:S01]  /*4480*/  MUFU.EX2 R89, R89 ;  /* 0x0000005900597308 */ /* 0x000ee20000000800 */
[----:B------:R-:W-:Y:S02]  /*4490*/  FMUL.FTZ R61, R61, R106 ;  /* 0x0000006a3d3d7220 */ /* 0x000fe40000410000 */
[-C--:B------:R-:W-:Y:S02]  /*44a0*/  FMUL.FTZ R62, R62, R99.reuse ;  /* 0x000000633e3e7220 */ /* 0x080fe40000410000 */
[----:B------:R-:W-:-:S02]  /*44b0*/  FMUL.FTZ R63, R63, R99 ;  /* 0x000000633f3f7220 */ /* 0x000fc40000410000 */
[-C--:B------:R-:W-:Y:S01]  /*44c0*/  FMUL.FTZ R64, R64, R106.reuse ;  /* 0x0000006a40407220 */ /* 0x080fe20000410000 */
[----:B------:R-:W-:Y:S01]  /*44d0*/  MUFU.EX2 R31, R31 ;  /* 0x0000001f001f7308 */ /* 0x000fe20000000800 */
[-C--:B------:R-:W-:Y:S02]  /*44e0*/  FMUL.FTZ R65, R65, R106.reuse ;  /* 0x0000006a41417220 */ /* 0x080fe40000410000 */
[-C--:B------:R-:W-:Y:S02]  /*44f0*/  FMUL.FTZ R66, R66, R99.reuse ;  /* 0x0000006342427220 */ /* 0x080fe40000410000 */
[----:B------:R-:W-:Y:S02]  /*4500*/  FMUL.FTZ R67, R67, R99 ;  /* 0x0000006343437220 */ /* 0x000fe40000410000 */
[-C--:B------:R-:W-:Y:S01]  /*4510*/  FMUL.FTZ R68, R68, R106.reuse ;  /* 0x0000006a44447220 */ /* 0x080fe20000410000 */
[----:B------:R-:W4:Y:S01]  /*4520*/  MUFU.EX2 R0, R0 ;  /* 0x0000000000007308 */ /* 0x000f220000000800 */
[----:B------:R-:W-:-:S02]  /*4530*/  FMUL.FTZ R69, R69, R106 ;  /* 0x0000006a45457220 */ /* 0x000fc40000410000 */
[-C--:B------:R-:W-:Y:S01]  /*4540*/  FMUL.FTZ R70, R70, R99.reuse ;  /* 0x0000006346467220 */ /* 0x080fe20000410000 */
[C---:B-1----:R-:W-:Y:S01]  /*4550*/  HMMA.16816.F32 R44, R4.reuse, R8, R44 ;  /* 0x00000008042c723c */ /* 0x042fe2000000182c */
        /* <DEDUP_REMOVED lines=14> */
[----:B------:R-:W-:Y:S01]  /*4640*/  MUFU.EX2 R102, R102 ;  /* 0x0000006600667308 */ /* 0x000fe20000000800 */
[----:B------:R-:W-:-:S02]  /*4650*/  FMUL.FTZ R81, R81, R106 ;  /* 0x0000006a51517220 */ /* 0x000fc40000410000 */
[-C--:B------:R-:W-:Y:S02]  /*4660*/  FMUL.FTZ R82, R82, R99.reuse ;  /* 0x0000006352527220 */ /* 0x080fe40000410000 */
[-C--:B------:R-:W-:Y:S02]  /*4670*/  FMUL.FTZ R83, R83, R99.reuse ;  /* 0x0000006353537220 */ /* 0x080fe40000410000 */
[----:B------:R-:W-:Y:S01]  /*4680*/  FFMA.FTZ R109, R109, R106, R93 ;  /* 0x0000006a6d6d7223 */ /* 0x000fe2000001005d */
[----:B------:R-:W-:Y:S01]  /*4690*/  MUFU.EX2 R101, R101 ;  /* 0x0000006500657308 */ /* 0x000fe20000000800 */
[--C-:B------:R-:W-:Y:S02]  /*46a0*/  FFMA.FTZ R93, R26, c[0x0][0x23c], -R88.reuse ;  /* 0x00008f001a5d7a23 */ /* 0x100fe40000010858 */
[----:B------:R-:W-:Y:S02]  /*46b0*/  FFMA.FTZ R108, R108, R99, R15 ;  /* 0x000000636c6c7223 */ /* 0x000fe4000001000f */
[----:B------:R-:W-:-:S02]  /*46c0*/  FFMA.FTZ R26, R13, c[0x0][0x23c], -R88 ;  /* 0x00008f000d1a7a23 */ /* 0x000fc40000010858 */
[----:B------:R-:W-:Y:S01]  /*46d0*/  LDSM.16.MT88.4 R12, [R114+0x6800] ;  /* 0x00680000720c783b */ /* 0x000fe20000004200 */
[--C-:B------:R-:W-:Y:S01]  /*46e0*/  FFMA.FTZ R99, R28, c[0x0][0x23c], -R87.reuse ;  /* 0x00008f001c637a23 */ /* 0x100fe20000010857 */
[----:B------:R-:W5:Y:S01]  /*46f0*/  MUFU.EX2 R93, R93 ;  /* 0x0000005d005d7308 */ /* 0x000f620000000800 */
[--C-:B------:R-:W-:Y:S02]  /*4700*/  FFMA.FTZ R28, R18, c[0x0][0x23c], -R87.reuse ;  /* 0x00008f00121c7a23 */ /* 0x100fe40000010857 */
[----:B------:R-:W-:Y:S02]  /*4710*/  FADD.FTZ R85, R85, R108 ;  /* 0x0000006c55557221 */ /* 0x000fe40000010000 */
[----:B------:R-:W-:Y:S02]  /*4720*/  FFMA.FTZ R18, R32, c[0x0][0x23c], -R87 ;  /* 0x00008f0020127a23 */ /* 0x000fe40000010857 */
[----:B------:R-:W-:Y:S01]  /*4730*/  FADD.FTZ R86, R86, R109 ;  /* 0x0000006d56567221 */ /* 0x000fe20000010000 */
[----:B------:R-:W-:Y:S01]  /*4740*/  MUFU.EX2 R26, R26 ;  /* 0x0000001a001a7308 */ /* 0x000fe20000000800 */
[----:B------:R-:W-:Y:S01]  /*4750*/  FADD.FTZ R2, R2, R85 ;  /* 0x0000005502027221 */ /* 0x000fe20000010000 */
[----:B-1----:R-:W-:Y:S01]  /*4760*/  HMMA.16816.F32 R52, R4, R8, R52 ;  /* 0x000000080434723c */ /* 0x002fe20000001834 */
[----:B------:R-:W-:-:S02]  /*4770*/  FADD.FTZ R17, R17, R86 ;  /* 0x0000005611117221 */ /* 0x000fc40000010000 */
[----:B------:R-:W-:-:S03]  /*4780*/  FADD.FTZ R19, R19, R2 ;  /* 0x0000000213137221 */ /* 0x000fc60000010000 */
[----:B------:R-:W1:Y:S01]  /*4790*/  MUFU.EX2 R99, R99 ;  /* 0x0000006300637308 */ /* 0x000e620000000800 */
[----:B------:R-:W-:Y:S01]  /*47a0*/  FADD.FTZ R17, R16, R17 ;  /* 0x0000001110117221 */ /* 0x000fe20000010000 */
[----:B------:R-:W-:Y:S01]  /*47b0*/  HMMA.16816.F32 R56, R4, R10, R56 ;  /* 0x0000000a0438723c */ /* 0x000fe20000001838 */
[----:B------:R-:W1:Y:S01]  /*47c0*/  LDSM.16.MT88.4 R8, [R112+0x7000] ;  /* 0x007000007008783b */ /* 0x000e620000004200 */
[----:B--2---:R-:W-:-:S04]  /*47d0*/  FADD.FTZ R2, R90, R19 ;  /* 0x000000135a027221 */ /* 0x004fc80000010000 */
[----:B------:R-:W2:Y:S01]  /*47e0*/  MUFU.EX2 R28, R28 ;  /* 0x0000001c001c7308 */ /* 0x000ea20000000800 */
[----:B---3--:R-:W-:-:S07]  /*47f0*/  FADD.FTZ R2, R89, R2 ;  /* 0x0000000259027221 */ /* 0x008fce0000010000 */
[----:B------:R-:W-:Y:S08]  /*4800*/  MUFU.EX2 R29, R23 ;  /* 0x00000017001d7308 */ /* 0x000ff00000000800 */
[----:B------:R-:W3:Y:S08]  /*4810*/  MUFU.EX2 R88, R21 ;  /* 0x0000001500587308 */ /* 0x000ef00000000800 */
[----:B------:R2:W-:Y:S08]  /*4820*/  MUFU.EX2 R32, R20 ;  /* 0x0000001400207308 */ /* 0x0005f00000000800 */
[----:B------:R-:W-:Y:S01]  /*4830*/  MUFU.EX2 R109, R35 ;  /* 0x00000023006d7308 */ /* 0x000fe20000000800 */
[C---:B-1----:R-:W-:Y:S07]  /*4840*/  HMMA.16816.F32 R60, R4.reuse, R8, R60 ;  /* 0x00000008043c723c */ /* 0x042fee000000183c */
[----:B------:R-:W-:Y:S01]  /*4850*/  MUFU.EX2 R33, R33 ;  /* 0x0000002100217308 */ /* 0x000fe20000000800 */
[----:B--2---:R-:W-:Y:S01]  /*4860*/  LDSM.16.MT88.4 R20, [R114+0x7c00] ;  /* 0x007c00007214783b */ /* 0x004fe20000004200 */
[C---:B------:R-:W-:Y:S03]  /*4870*/  HMMA.16816.F32 R64, R4.reuse, R10, R64 ;  /* 0x0000000a0440723c */ /* 0x040fe60000001840 */
[----:B------:R-:W1:Y:S03]  /*4880*/  LDSM.16.MT88.4 R8, [R114+0x8000] ;  /* 0x008000007208783b */ /* 0x000e660000004200 */
[----:B------:R2:W1:Y:S08]  /*4890*/  MUFU.EX2 R104, R18 ;  /* 0x0000001200687308 */ /* 0x0004700000000800 */
[----:B------:R-:W-:Y:S08]  /*48a0*/  MUFU.EX2 R34, R34 ;  /* 0x0000002200227308 */ /* 0x000ff00000000800 */
[----:B------:R-:W1:Y:S02]  /*48b0*/  MUFU.EX2 R85, R84 ;  /* 0x0000005400557308 */ /* 0x000e640000000800 */
[C---:B-1----:R-:W-:Y:S08]  /*48c0*/  HMMA.16816.F32 R68, R4.reuse, R8, R68 ;  /* 0x000000080444723c */ /* 0x042ff00000001844 */
[C---:B------:R-:W-:Y:S01]  /*48d0*/  HMMA.16816.F32 R72, R4.reuse, R10, R72 ;  /* 0x0000000a0448723c */ /* 0x040fe20000001848 */
[----:B------:R-:W1:Y:S07]  /*48e0*/  LDSM.16.MT88.4 R8, [R112+0x8000] ;  /* 0x008000007008783b */ /* 0x000e6e0000004200 */
[C---:B-1----:R-:W-:Y:S08]  /*48f0*/  HMMA.16816.F32 R76, R4.reuse, R8, R76 ;  /* 0x00000008044c723c */ /* 0x042ff0000000184c */
[----:B------:R-:W-:Y:S01]  /*4900*/  HMMA.16816.F32 R80, R4, R10, R80 ;  /* 0x0000000a0450723c */ /* 0x000fe20000001850 */
[----:B------:R-:W1:Y:S06]  /*4910*/  LDSM.16.MT88.4 R8, [R114+0x6400] ;  /* 0x006400007208783b */ /* 0x000e6c0000004200 */
[----:B------:R-:W-:Y:S01]  /*4920*/  F2FP.PACK_AB R4, R91, R96 ;  /* 0x000000605b04723e */ /* 0x000fe200000000ff */
[----:B------:R-:W-:Y:S01]  /*4930*/  FADD.FTZ R96, R96, R17 ;  /* 0x0000001160607221 */ /* 0x000fe20000010000 */
[----:B------:R-:W-:Y:S01]  /*4940*/  F2FP.PACK_AB R5, R89, R90 ;  /* 0x0000005a5905723e */ /* 0x000fe200000000ff */
[----:B--2---:R-:W-:Y:S01]  /*4950*/  LDSM.16.MT88.4 R16, [R112+0x7c00] ;  /* 0x007c00007010783b */ /* 0x004fe20000004200 */
[----:B------:R-:W-:Y:S01]  /*4960*/  F2FP.PACK_AB R6, R27, R30 ;  /* 0x0000001e1b06723e */ /* 0x000fe200000000ff */
[----:B------:R-:W-:Y:S01]  /*4970*/  FADD.FTZ R91, R91, R96 ;  /* 0x000000605b5b7221 */ /* 0x000fe20000010000 */
[----:B----4-:R-:W-:Y:S01]  /*4980*/  F2FP.PACK_AB R7, R0, R31 ;  /* 0x0000001f0007723e */ /* 0x010fe200000000ff */
[----:B------:R-:W-:Y:S01]  /*4990*/  FADD.FTZ R31, R31, R2 ;  /* 0x000000021f1f7221 */ /* 0x000fe20000010000 */
[-C--:B------:R-:W-:Y:S01]  /*49a0*/  MOV R2, R25.reuse ;  /* 0x0000001900027202 */ /* 0x080fe20000000f00 */
[----:B------:R-:W-:Y:S01]  /*49b0*/  FADD.FTZ R30, R30, R91 ;  /* 0x0000005b1e1e7221 */ /* 0x000fe20000010000 */
[----:B------:R-:W-:Y:S01]  /*49c0*/  @P0 MOV R2, R25 ;  /* 0x0000001900020202 */ /* 0x000fe20000000f00 */
[----:B------:R-:W-:Y:S01]  /*49d0*/  FADD.FTZ R31, R0, R31 ;  /* 0x0000001f001f7221 */ /* 0x000fe20000010000 */
[-C--:B------:R-:W-:Y:S01]  /*49e0*/  MOV R0, R24.reuse ;  /* 0x0000001800007202 */ /* 0x080fe20000000f00 */
[----:B------:R-:W-:Y:S01]  /*49f0*/  FADD.FTZ R27, R27, R30 ;  /* 0x0000001e1b1b7221 */ /* 0x000fe20000010000 */
[----:B------:R-:W-:Y:S01]  /*4a00*/  @P0 MOV R0, R24 ;  /* 0x0000001800000202 */ /* 0x000fe20000000f00 */
        /* <DEDUP_REMOVED lines=48> */
[----:B---3--:R-:W-:Y:S01]  /*4d10*/  F2FP.PACK_AB R4, R88, R29 ;  /* 0x0000001d5804723e */ /* 0x008fe200000000ff */
        /* <DEDUP_REMOVED lines=12> */
[C---:B------:R-:W-:Y:S01]  /*4de0*/  HMMA.16816.F32 R40, R4.reuse, R14, R40 ;  /* 0x0000000e0428723c */ /* 0x040fe20000001828 */
[----:B------:R-:W2:Y:S07]  /*4df0*/  LDSM.16.MT88.4 R12, [R114+0x8c00] ;  /* 0x008c0000720c783b */ /* 0x000eae0000004200 */
[C---:B------:R-:W-:Y:S08]  /*4e00*/  HMMA.16816.F32 R52, R4.reuse, R20, R52 ;  /* 0x000000140434723c */ /* 0x040ff00000001834 */
[C---:B-1----:R-:W-:Y:S08]  /*4e10*/  HMMA.16816.F32 R44, R4.reuse, R8, R44 ;  /* 0x00000008042c723c */ /* 0x042ff0000000182c */
[C---:B------:R-:W-:Y:S01]  /*4e20*/  HMMA.16816.F32 R48, R4.reuse, R10, R48 ;  /* 0x0000000a0430723c */ /* 0x040fe20000001830 */
[----:B------:R-:W1:Y:S07]  /*4e30*/  LDSM.16.MT88.4 R8, [R112+0x8c00] ;  /* 0x008c00007008783b */ /* 0x000e6e0000004200 */
[C---:B------:R-:W-:Y:S08]  /*4e40*/  HMMA.16816.F32 R56, R4.reuse, R22, R56 ;  /* 0x000000160438723c */ /* 0x040ff00000001838 */
[C---:B------:R-:W-:Y:S08]  /*4e50*/  HMMA.16816.F32 R60, R4.reuse, R16, R60 ;  /* 0x00000010043c723c */ /* 0x040ff0000000183c */
[C---:B------:R-:W-:Y:S08]  /*4e60*/  HMMA.16816.F32 R64, R4.reuse, R18, R64 ;  /* 0x000000120440723c */ /* 0x040ff00000001840 */
[C---:B--2---:R-:W-:Y:S08]  /*4e70*/  HMMA.16816.F32 R68, R4.reuse, R12, R68 ;  /* 0x0000000c0444723c */ /* 0x044ff00000001844 */
[C---:B------:R-:W-:Y:S08]  /*4e80*/  HMMA.16816.F32 R72, R4.reuse, R14, R72 ;  /* 0x0000000e0448723c */ /* 0x040ff00000001848 */
[C---:B-1----:R-:W-:Y:S08]  /*4e90*/  HMMA.16816.F32 R76, R4.reuse, R8, R76 ;  /* 0x00000008044c723c */ /* 0x042ff0000000184c */
[----:B------:R-:W-:Y:S01]  /*4ea0*/  HMMA.16816.F32 R80, R4, R10, R80 ;  /* 0x0000000a0450723c */ /* 0x000fe20000001850 */
[----:B------:R-:W-:Y:S05]  /*4eb0*/  @!UPT UIADD3 URZ, URZ, URZ, URZ ;  /* 0x0000003f3f3ff290 */ /* 0x000fea000fffe03f */
[----:B------:R-:W-:Y:S11]  /*4ec0*/  @P0 BRA `(.L_x_166) ;  /* 0x0000001000000947 */ /* 0x000ff60003800000 */
.L_x_164:
[----:B------:R-:W-:-:S07]  /*4ed0*/  IADD3 R139, R98, -0x1, RZ ;  /* 0xffffffff628b7810 */ /* 0x000fce0007ffe0ff */
.L_x_166:
[----:B------:R-:W-:-:S13]  /*4ee0*/  ISETP.GE.AND P0, PT, R139, RZ, PT ;  /* 0x000000ff8b00720c */ /* 0x000fda0003f06270 */
[----:B------:R-:W-:Y:S05]  /*4ef0*/  @!P0 BRA `(.L_x_167) ;  /* 0x00001ab000008947 */ /* 0x000fea0003800000 */
[----:B------:R-:W-:Y:S01]  /*4f00*/  USHF.L.U32 UR5, UR4, 0x5, URZ ;  /* 0x0000000504057899 */ /* 0x000fe2000800063f */
[----:B------:R-:W-:Y:S01]  /*4f10*/  IMAD.U32 R6, RZ, RZ, UR4 ;  /* 0x00000004ff067e24 */ /* 0x000fe2000f8e00ff */
[----:B------:R-:W-:Y:S01]  /*4f20*/  MOV R85, R2 ;  /* 0x0000000200557202 */ /* 0x000fe20000000f00 */
[----:B------:R-:W-:Y:S01]  /*4f30*/  IMAD.U32 R4, RZ, RZ, UR4 ;  /* 0x00000004ff047e24 */ /* 0x000fe2000f8e00ff */
[----:B------:R-:W-:Y:S01]  /*4f40*/  USHF.L.U32 UR6, UR4, 0x6, URZ ;  /* 0x0000000604067899 */ /* 0x000fe2000800063f */
[----:B------:R-:W-:Y:S01]  /*4f50*/  IMAD.MOV.U32 R128, RZ, RZ, R94 ;  /* 0x000000ffff807224 */ /* 0x000fe200078e005e */
[--C-:B------:R-:W-:Y:S02]  /*4f60*/  SHF.L.U64.HI R5, R6, 0x5, R3.reuse ;  /* 0x0000000506057819 */ /* 0x100fe40000010203 */
[----:B------:R-:W-:Y:S01]  /*4f70*/  MOV R138, UR5 ;  /* 0x00000005008a7c02 */ /* 0x000fe20008000f00 */
[----:B------:R-:W-:Y:S01]  /*4f80*/  USHF.L.U32 UR5, UR5, 0x1, URZ ;  /* 0x0000000105057899 */ /* 0x000fe2000800063f */
[----:B------:R-:W-:Y:S01]  /*4f90*/  SHF.L.U64.HI R133, R4, 0x6, R3 ;  /* 0x0000000604857819 */ /* 0x000fe20000010203 */
[----:B------:R-:W-:Y:S01]  /*4fa0*/  IMAD.MOV.U32 R3, RZ, RZ, R0 ;  /* 0x000000ffff037224 */ /* 0x000fe200078e0000 */
[----:B------:R-:W-:Y:S01]  /*4fb0*/  SHF.L.U64.HI R138, R138, 0x1, R5 ;  /* 0x000000018a8a7819 */ /* 0x000fe20000010205 */
[----:B------:R-:W-:Y:S05]  /*4fc0*/  BRA `(.L_x_168) ;  /* 0x0000017000007947 */ /* 0x000fea0003800000 */
.L_x_170:
        /* <DEDUP_REMOVED lines=23> */
.L_x_168:
[----:B------:R-:W-:Y:S04]  /*5140*/  DEPBAR.LE SB0, 0x0 ;  /* 0x000080000000791a */ /* 0x000fe80000000000 */
[----:B------:R-:W-:Y:S01]  /*5150*/  BAR.SYNC.DEFER_BLOCKING 0x0 ;  /* 0x0000000000007b1d */ /* 0x000fe20000010000 */
[----:B------:R-:W-:Y:S01]  /*5160*/  SHF.R.S32.HI R87, RZ, 0x1f, R139 ;  /* 0x0000001fff577819 */ /* 0x000fe2000001148b */
[----:B------:R-:W-:Y:S02]  /*5170*/  IMAD R0, R133, R139, RZ ;  /* 0x0000008b85007224 */ /* 0x000fe400078e02ff */
[----:B------:R-:W-:Y:S04]  /*5180*/  IMAD.WIDE.U32 R110, R139, UR6, R128 ;  /* 0x000000068b6e7c25 */ /* 0x000fe8000f8e0080 */
[----:B------:R-:W-:Y:S01]  /*5190*/  IMAD R0, R87, UR6, R0 ;  /* 0x0000000657007c24 */ /* 0x000fe2000f8e0200 */
[----:B------:R-:W-:Y:S03]  /*51a0*/  LEA R86, P1, R110, c[0x0][0x170], 0x1 ;  /* 0x00005c006e567a11 */ /* 0x000fe600078208ff */
[----:B------:R-:W-:Y:S01]  /*51b0*/  IMAD.IADD R0, R111, 0x1, R0 ;  /* 0x000000016f007824 */ /* 0x000fe200078e0200 */
[----:B------:R-:W-:Y:S04]  /*51c0*/  IADD3 R142, P0, R86, UR5, RZ ;  /* 0x00000005568e7c10 */ /* 0x000fe8000ff1e0ff */
[----:B------:R-:W-:Y:S05]  /*51d0*/  LEA.HI.X R87, R110, c[0x0][0x174], R0, 0x1, P1 ;  /* 0x00005d006e577a11 */ /* 0x000fea00008f0c00 */
[----:B------:R-:W-:Y:S01]  /*51e0*/  IMAD.X R143, R138, 0x1, R87, P0 ;  /* 0x000000018a8f7824 */ /* 0x000fe200000e0657 */
[----:B------:R-:W-:Y:S01]  /*51f0*/  ISETP.GT.AND P0, PT, R139, RZ, PT ;  /* 0x000000ff8b00720c */ /* 0x000fe20003f04270 */
        /* <DEDUP_REMOVED lines=12> */
[----:B------:R-:W4:Y:S04]  /*52c0*/  LDSM.16.M88.4 R100, [R116+0x3800] ;  /* 0x003800007464783b */ /* 0x000f280000000200 */
[----:B------:R-:W0:Y:S04]  /*52d0*/  LDGDEPBAR ;  /* 0x00000000000079af */ /* 0x000e280000000000 */
[----:B------:R-:W5:Y:S01]  /*52e0*/  LDSM.16.M88.4 R104, [R116+0x3c00] ;  /* 0x003c00007468783b */ /* 0x000f620000000200 */
[C---:B--2---:R-:W-:Y:S08]  /*52f0*/  HMMA.16816.F32 R4, R88.reuse, R92, RZ ;  /* 0x0000005c5804723c */ /* 0x044ff000000018ff */
[C---:B------:R-:W-:Y:S01]  /*5300*/  HMMA.16816.F32 R8, R88.reuse, R94, RZ ;  /* 0x0000005e5808723c */ /* 0x040fe200000018ff */
[----:B------:R-:W-:Y:S07]  /*5310*/  LDSM.16.M88.4 R92, [R115] ;  /* 0x00000000735c783b */ /* 0x000fee0000000200 */
[C---:B---3--:R-:W-:Y:S08]  /*5320*/  HMMA.16816.F32 R12, R88.reuse, R96, RZ ;  /* 0x00000060580c723c */ /* 0x048ff000000018ff */
[C---:B------:R-:W-:Y:S08]  /*5330*/  HMMA.16816.F32 R16, R88.reuse, R98, RZ ;  /* 0x000000625810723c */ /* 0x040ff000000018ff */
[C---:B----4-:R-:W-:Y:S08]  /*5340*/  HMMA.16816.F32 R20, R88.reuse, R100, RZ ;  /* 0x000000645814723c */ /* 0x050ff000000018ff */
[C---:B------:R-:W-:Y:S08]  /*5350*/  HMMA.16816.F32 R24, R88.reuse, R102, RZ ;  /* 0x000000665818723c */ /* 0x040ff000000018ff */
[C---:B-----5:R-:W-:Y:S08]  /*5360*/  HMMA.16816.F32 R28, R88.reuse, R104, RZ ;  /* 0x00000068581c723c */ /* 0x060ff000000018ff */
[----:B------:R-:W-:Y:S01]  /*5370*/  HMMA.16816.F32 R32, R88, R106, RZ ;  /* 0x0000006a5820723c */ /* 0x000fe200000018ff */
[----:B------:R-:W2:Y:S07]  /*5380*/  LDSM.16.M88.4 R88, [R113+0x3000] ;  /* 0x003000007158783b */ /* 0x000eae0000000200 */
[C---:B--2---:R-:W-:Y:S08]  /*5390*/  HMMA.16816.F32 R4, R92.reuse, R88, R4 ;  /* 0x000000585c04723c */ /* 0x044ff00000001804 */
[C---:B------:R-:W-:Y:S01]  /*53a0*/  HMMA.16816.F32 R8, R92.reuse, R90, R8 ;  /* 0x0000005a5c08723c */ /* 0x040fe20000001808 */
        /* <DEDUP_REMOVED lines=8> */
[----:B------:R-:W-:Y:S01]  /*5430*/  HMMA.16816.F32 R32, R92, R90, R32 ;  /* 0x0000005a5c20723c */ /* 0x000fe20000001820 */
[----:B------:R-:W-:Y:S04]  /*5440*/  LDSM.16.M88.4 R88, [R117+0x1000] ;  /* 0x001000007558783b */ /* 0x000fe80000000200 */
[----:B------:R-:W2:Y:S03]  /*5450*/  LDSM.16.M88.4 R92, [R116+0x4000] ;  /* 0x00400000745c783b */ /* 0x000ea60000000200 */
        /* <DEDUP_REMOVED lines=47> */
[----:B------:R-:W2:Y:S01]  /*5750*/  LDSM.16.M88.4 R92, [R113+0x5c00] ;  /* 0x005c0000715c783b */ /* 0x000ea20000000200 */
[----:B------:R-:W-:Y:S04]  /*5760*/  DEPBAR.LE SB0, 0x0 ;  /* 0x000080000000791a */ /* 0x000fe80000000000 */
[----:B------:R-:W-:Y:S02]  /*5770*/  BAR.SYNC.DEFER_BLOCKING 0x0 ;  /* 0x0000000000007b1d */ /* 0x000fe40000010000 */
[C---:B--2---:R-:W-:Y:S08]  /*5780*/  HMMA.16816.F32 R28, R88.reuse, R92, R28 ;  /* 0x0000005c581c723c */ /* 0x044ff0000000181c */
[----:B------:R-:W-:Y:S01]  /*5790*/  HMMA.16816.F32 R32, R88, R94, R32 ;  /* 0x0000005e5820723c */ /* 0x000fe20000001820 */
[----:B-1----:R-:W-:-:S07]  /*57a0*/  @P0 BRA `(.L_x_170) ;  /* 0xfffff82000000947 */ /* 0x002fce000383ffff */
.L_x_169:
        /* <DEDUP_REMOVED lines=24> */
[----:B------:R-:W-:Y:S02]  /*5930*/  IADD3 R139, R139, -0x1, RZ ;  /* 0xffffffff8b8b7810 */ /* 0x000fe40007ffe0ff */
[----:B------:R-:W-:Y:S02]  /*5940*/  FMNMX.FTZ R0, R28, R93, !PT ;  /* 0x0000005d1c007209 */ /* 0x000fe40007810000 */
[----:B------:R-:W-:Y:S02]  /*5950*/  FMNMX.FTZ R93, R27, R84, !PT ;  /* 0x000000541b5d7209 */ /* 0x000fe40007810000 */
[----:B------:R-:W-:Y:S02]  /*5960*/  FMNMX.FTZ R95, R29, R0, !PT ;  /* 0x000000001d5f7209 */ /* 0x000fe40007810000 */
[----:B------:R-:W-:Y:S02]  /*5970*/  FMNMX.FTZ R84, R30, R93, !PT ;  /* 0x0000005d1e547209 */ /* 0x000fe40007810000 */
[----:B------:R-:W-:Y:S02]  /*5980*/  FMNMX.FTZ R0, R32, R95, !PT ;  /* 0x0000005f20007209 */ /* 0x000fe40007810000 */
[----:B-1----:R-:W-:Y:S02]  /*5990*/  FMNMX.FTZ R91, R31, R84, !PT ;  /* 0x000000541f5b7209 */ /* 0x002fe40007810000 */
[----:B------:R-:W-:Y:S02]  /*59a0*/  FMNMX.FTZ R90, R33, R0, !PT ;  /* 0x00000000215a7209 */ /* 0x000fe40007810000 */
[----:B------:R-:W-:Y:S03]  /*59b0*/  FMNMX.FTZ R2, R34, R91, !PT ;  /* 0x0000005b22027209 */ /* 0x000fe60007810000 */
[----:B------:R-:W-:Y:S01]  /*59c0*/  SHFL.BFLY PT, R95, R90, 0x2, 0x1f ;  /* 0x0c401f005a5f7f89 */ /* 0x000fe200000e0000 */
[----:B------:R-:W-:Y:S07]  /*59d0*/  FMNMX.FTZ R89, R35, R2, !PT ;  /* 0x0000000223597209 */ /* 0x000fee0007810000 */
[----:B------:R-:W1:Y:S02]  /*59e0*/  SHFL.BFLY PT, R2, R89, 0x2, 0x1f ;  /* 0x0c401f0059027f89 */ /* 0x000e6400000e0000 */
[----:B-1----:R-:W-:Y:S02]  /*59f0*/  FMNMX.FTZ R87, R89, R2, !PT ;  /* 0x0000000259577209 */ /* 0x002fe40007810000 */
[----:B------:R-:W-:Y:S04]  /*5a00*/  FMNMX.FTZ R93, R90, R95, !PT ;  /* 0x0000005f5a5d7209 */ /* 0x000fe80007810000 */
[----:B------:R-:W-:Y:S08]  /*5a10*/  SHFL.BFLY PT, R86, R87, 0x1, 0x1f ;  /* 0x0c201f0057567f89 */ /* 0x000ff000000e0000 */
[----:B------:R-:W1:Y:S02]  /*5a20*/  SHFL.BFLY PT, R0, R93, 0x1, 0x1f ;  /* 0x0c201f005d007f89 */ /* 0x000e6400000e0000 */
[----:B-1----:R-:W-:Y:S02]  /*5a30*/  FMNMX.FTZ R2, R93, R0, !PT ;  /* 0x000000005d027209 */ /* 0x002fe40007810000 */
[----:B------:R-:W-:Y:S02]  /*5a40*/  FMNMX.FTZ R0, R87, R86, !PT ;  /* 0x0000005657007209 */ /* 0x000fe40007810000 */
[C---:B------:R-:W-:Y:S01]  /*5a50*/  FSETP.NEU.FTZ.AND P1, PT, R2.reuse, -INF , PT ;  /* 0xff8000000200780b */ /* 0x040fe20003f3d000 */
[C---:B------:R-:W-:Y:S02]  /*5a60*/  FADD.FTZ R84, -R2.reuse, R85 ;  /* 0x0000005502547221 */ /* 0x040fe40000010100 */
[----:B------:R-:W-:Y:S02]  /*5a70*/  FMUL.FTZ R100, R2, c[0x0][0x23c] ;  /* 0x00008f0002647a20 */ /* 0x000fe40000410000 */
[----:B------:R-:W-:Y:S02]  /*5a80*/  FMUL.FTZ R88, R84, c[0x0][0x23c] ;  /* 0x00008f0054587a20 */ /* 0x000fe40000410000 */
[----:B------:R-:W-:Y:S01]  /*5a90*/  FMUL.FTZ R106, R0, c[0x0][0x23c] ;  /* 0x00008f00006a7a20 */ /* 0x000fe20000410000 */
[----:B------:R-:W-:Y:S01]  /*5aa0*/  FSEL R100, R100, RZ, P1 ;  /* 0x000000ff64647208 */ /* 0x000fe20000800000 */
[----:B------:R1:W2:Y:S01]  /*5ab0*/  MUFU.EX2 R84, R88 ;  /* 0x0000005800547308 */ /* 0x0002a20000000800 */
[C---:B------:R-:W-:Y:S01]  /*5ac0*/  FSETP.NEU.FTZ.AND P1, PT, R0.reuse, -INF , PT ;  /* 0xff8000000000780b */ /* 0x040fe20003f3d000 */
[----:B------:R-:W-:Y:S02]  /*5ad0*/  FADD.FTZ R85, -R0, R3 ;  /* 0x0000000300557221 */ /* 0x000fe40000010100 */
[--C-:B------:R-:W-:Y:S01]  /*5ae0*/  FFMA.FTZ R101, R4, c[0x0][0x23c], -R100.reuse ;  /* 0x00008f0004657a23 */ /* 0x100fe20000010864 */
[----:B------:R-:W-:Y:S01]  /*5af0*/  FSEL R106, R106, RZ, P1 ;  /* 0x000000ff6a6a7208 */ /* 0x000fe20000800000 */
[--C-:B------:R-:W-:Y:S02]  /*5b00*/  FFMA.FTZ R110, R5, c[0x0][0x23c], -R100.reuse ;  /* 0x00008f00056e7a23 */ /* 0x100fe40000010864 */
[--C-:B------:R-:W-:Y:S02]  /*5b10*/  FFMA.FTZ R104, R8, c[0x0][0x23c], -R100.reuse ;  /* 0x00008f0008687a23 */ /* 0x100fe40000010864 */
[----:B------:R-:W-:Y:S01]  /*5b20*/  FFMA.FTZ R105, R9, c[0x0][0x23c], -R100 ;  /* 0x00008f0009697a23 */ /* 0x000fe20000010864 */
[----:B------:R-:W-:Y:S01]  /*5b30*/  MUFU.EX2 R101, R101 ;  /* 0x0000006500657308 */ /* 0x000fe20000000800 */
[--C-:B------:R-:W-:Y:S02]  /*5b40*/  FFMA.FTZ R111, R6, c[0x0][0x23c], -R106.reuse ;  /* 0x00008f00066f7a23 */ /* 0x100fe4000001086a */
[--C-:B------:R-:W-:Y:S02]  /*5b50*/  FFMA.FTZ R90, R7, c[0x0][0x23c], -R106.reuse ;  /* 0x00008f00075a7a23 */ /* 0x100fe4000001086a */
[----:B------:R-:W-:Y:S02]  /*5b60*/  FFMA.FTZ R107, R10, c[0x0][0x23c], -R106 ;  /* 0x00008f000a6b7a23 */ /* 0x000fe4000001086a */
[----:B------:R-:W-:Y:S01]  /*5b70*/  FMUL.FTZ R3, R85, c[0x0][0x23c] ;  /* 0x00008f0055037a20 */ /* 0x000fe20000410000 */
[----:B------:R-:W-:Y:S01]  /*5b80*/  MOV R85, R2 ;  /* 0x0000000200557202 */ /* 0x000fe20000000f00 */
[--C-:B------:R-:W-:Y:S01]  /*5b90*/  FFMA.FTZ R147, R12, c[0x0][0x23c], -R100.reuse ;  /* 0x00008f000c937a23 */ /* 0x100fe20000010864 */
[----:B------:R-:W3:Y:S01]  /*5ba0*/  MUFU.EX2 R110, R110 ;  /* 0x0000006e006e7308 */ /* 0x000ee20000000800 */
        /* <DEDUP_REMOVED lines=30> */
[----:B------:R-:W2:Y:S01]  /*5d90*/  MUFU.EX2 R90, R90 ;  /* 0x0000005a005a7308 */ /* 0x000ea20000000800 */
[----:B------:R-:W-:Y:S02]  /*5da0*/  FMUL.FTZ R81, R84, R81 ;  /* 0x0000005154517220 */ /* 0x000fe40000410000 */
[--C-:B------:R-:W-:Y:S02]  /*5db0*/  FFMA.FTZ R143, R16, c[0x0][0x23c], -R100.reuse ;  /* 0x00008f00108f7a23 */ /* 0x100fe40000010864 */
[C---:B-1----:R-:W-:Y:S02]  /*5dc0*/  FMUL.FTZ R38, R3.reuse, R38 ;  /* 0x0000002603267220 */ /* 0x042fe40000410000 */
        /* <DEDUP_REMOVED lines=8> */
[----:B------:R-:W3:Y:S01]  /*5e50*/  MUFU.EX2 R88, R88 ;  /* 0x0000005800587308 */ /* 0x000ee20000000800 */
        /* <DEDUP_REMOVED lines=11> */
[C---:B------:R-:W-:Y:S02]  /*5f10*/  FMUL.FTZ R70, R3.reuse, R70 ;  /* 0x0000004603467220 */ /* 0x040fe40000410000 */
[C---:B------:R-:W-:Y:S01]  /*5f20*/  FMUL.FTZ R71, R3.reuse, R71 ;  /* 0x0000004703477220 */ /* 0x040fe20000410000 */
[----:B------:R-:W1:Y:S01]  /*5f30*/  MUFU.EX2 R148, R148 ;  /* 0x0000009400947308 */ /* 0x000e620000000800 */
[C---:B------:R-:W-:Y:S02]  /*5f40*/  FMUL.FTZ R74, R3.reuse, R74 ;  /* 0x0000004a034a7220 */ /* 0x040fe40000410000 */
[----:B------:R-:W-:Y:S01]  /*5f50*/  FMUL.FTZ R75, R3, R75 ;  /* 0x0000004b034b7220 */ /* 0x000fe20000410000 */
[----:B---3--:R-:W-:Y:S01]  /*5f60*/  F2FP.PACK_AB R95, R88, R107 ;  /* 0x0000006b585f723e */ /* 0x008fe200000000ff */
[--C-:B------:R-:W-:Y:S02]  /*5f70*/  FFMA.FTZ R144, R17, c[0x0][0x23c], -R100.reuse ;  /* 0x00008f0011907a23 */ /* 0x100fe40000010864 */
[--C-:B------:R-:W-:Y:S02]  /*5f80*/  FFMA.FTZ R155, R20, c[0x0][0x23c], -R100.reuse ;  /* 0x00008f00149b7a23 */ /* 0x100fe40000010864 */
[--C-:B------:R-:W-:Y:S01]  /*5f90*/  FFMA.FTZ R150, R21, c[0x0][0x23c], -R100.reuse ;  /* 0x00008f0015967a23 */ /* 0x100fe20000010864 */
[----:B------:R-:W-:Y:S01]  /*5fa0*/  MUFU.EX2 R143, R143 ;  /* 0x0000008f008f7308 */ /* 0x000fe20000000800 */
[C---:B------:R-:W-:Y:S05]  /*5fb0*/  HMMA.16816.F32 R36, R92.reuse, R96, R36 ;  /* 0x000000605c24723c */ /* 0x040fea0000001824 */
[--C-:B------:R-:W-:Y:S02]  /*5fc0*/  FFMA.FTZ R153, R24, c[0x0][0x23c], -R100.reuse ;  /* 0x00008f0018997a23 */ /* 0x100fe40000010864 */
[--C-:B------:R-:W-:Y:S01]  /*5fd0*/  FFMA.FTZ R161, R25, c[0x0][0x23c], -R100.reuse ;  /* 0x00008f0019a17a23 */ /* 0x100fe20000010864 */
[C---:B------:R-:W-:Y:S01]  /*5fe0*/  HMMA.16816.F32 R40, R92.reuse, R98, R40 ;  /* 0x000000625c28723c */ /* 0x040fe20000001828 */
[----:B------:R-:W2:Y:S01]  /*5ff0*/  LDSM.16.MT88.4 R96, [R112+0x6000] ;  /* 0x006000007060783b */ /* 0x000ea20000004200 */
[----:B------:R-:W-:Y:S02]  /*6000*/  MUFU.EX2 R144, R144 ;  /* 0x0000009000907308 */ /* 0x000fe40000000800 */
[----:B------:R-:W-:Y:S02]  /*6010*/  FFMA.FTZ R109, R84, R109, R101 ;  /* 0x0000006d546d7223 */ /* 0x000fe40000010065 */
[--C-:B------:R-:W-:Y:S02]  /*6020*/  FFMA.FTZ R156, R28, c[0x0][0x23c], -R100.reuse ;  /* 0x00008f001c9c7a23 */ /* 0x100fe40000010864 */
[--C-:B------:R-:W-:Y:S04]  /*6030*/  FFMA.FTZ R158, R29, c[0x0][0x23c], -R100.reuse ;  /* 0x00008f001d9e7a23 */ /* 0x100fe80000010864 */
[--C-:B------:R-:W-:Y:S01]  /*6040*/  FFMA.FTZ R159, R32, c[0x0][0x23c], -R100.reuse ;  /* 0x00008f00209f7a23 */ /* 0x100fe20000010864 */
[----:B------:R-:W-:Y:S01]  /*6050*/  MUFU.EX2 R155, R155 ;  /* 0x0000009b009b7308 */ /* 0x000fe20000000800 */
[----:B------:R-:W-:Y:S02]  /*6060*/  FFMA.FTZ R160, R33, c[0x0][0x23c], -R100 ;  /* 0x00008f0021a07a23 */ /* 0x000fe40000010864 */
[----:B------:R-:W-:Y:S01]  /*6070*/  LDSM.16.MT88.4 R100, [R112+0x6800] ;  /* 0x006800007064783b */ /* 0x000fe20000004200 */
[----:B------:R-:W-:Y:S02]  /*6080*/  FFMA.FTZ R111, R3, R108, R111 ;  /* 0x0000006c036f7223 */ /* 0x000fe4000001006f */
[----:B------:R-:W-:Y:S02]  /*6090*/  FADD.FTZ R109, R110, R109 ;  /* 0x0000006d6e6d7221 */ /* 0x000fe40000010000 */
[----:B------:R-:W-:Y:S02]  /*60a0*/  FADD.FTZ R90, R90, R111 ;  /* 0x0000006f5a5a7221 */ /* 0x000fe40000010000 */
[----:B------:R-:W-:Y:S01]  /*60b0*/  FADD.FTZ R104, R104, R109 ;  /* 0x0000006d68687221 */ /* 0x000fe20000010000 */
[----:B------:R-:W-:Y:S01]  /*60c0*/  MUFU.EX2 R150, R150 ;  /* 0x0000009600967308 */ /* 0x000fe20000000800 */
[----:B------:R-:W-:Y:S02]  /*60d0*/  FADD.FTZ R109, R107, R90 ;  /* 0x0000005a6b6d7221 */ /* 0x000fe40000010000 */
[----:B------:R-:W-:Y:S02]  /*60e0*/  FADD.FTZ R90, R105, R104 ;  /* 0x00000068695a7221 */ /* 0x000fe40000010000 */
[----:B------:R-:W-:Y:S02]  /*60f0*/  FADD.FTZ R88, R88, R109 ;  /* 0x0000006d58587221 */ /* 0x000fe40000010000 */
[----:B------:R-:W-:Y:S01]  /*6100*/  LDSM.16.MT88.4 R108, [R112+0x7c00] ;  /* 0x007c0000706c783b */ /* 0x000fe20000004200 */
[C---:B------:R-:W-:Y:S02]  /*6110*/  FMUL.FTZ R78, R3.reuse, R78 ;  /* 0x0000004e034e7220 */ /* 0x040fe40000410000 */
[C---:B------:R-:W-:Y:S01]  /*6120*/  FMUL.FTZ R79, R3.reuse, R79 ;  /* 0x0000004f034f7220 */ /* 0x040fe20000410000 */
[----:B------:R-:W-:Y:S01]  /*6130*/  MUFU.EX2 R153, R153 ;  /* 0x0000009900997308 */ /* 0x000fe20000000800 */
[C---:B------:R-:W-:Y:S02]  /*6140*/  FMUL.FTZ R82, R3.reuse, R82 ;  /* 0x0000005203527220 */ /* 0x040fe40000410000 */
[----:B------:R-:W-:Y:S01]  /*6150*/  FMUL.FTZ R83, R3, R83 ;  /* 0x0000005303537220 */ /* 0x000fe20000410000 */
[----:B------:R-:W-:Y:S01]  /*6160*/  MOV R3, R0 ;  /* 0x0000000000037202 */ /* 0x000fe20000000f00 */
[--C-:B------:R-:W-:Y:S01]  /*6170*/  FFMA.FTZ R149, R14, c[0x0][0x23c], -R106.reuse ;  /* 0x00008f000e957a23 */ /* 0x100fe2000001086a */
[C---:B--2---:R-:W-:Y:S03]  /*6180*/  HMMA.16816.F32 R44, R92.reuse, R96, R44 ;  /* 0x000000605c2c723c */ /* 0x044fe6000000182c */
[--C-:B------:R-:W-:Y:S01]  /*6190*/  FFMA.FTZ R142, R15, c[0x0][0x23c], -R106.reuse ;  /* 0x00008f000f8e7a23 */ /* 0x100fe2000001086a */
[----:B------:R-:W-:Y:S01]  /*61a0*/  MUFU.EX2 R84, R161 ;  /* 0x000000a100547308 */ /* 0x000fe20000000800 */
[--C-:B------:R-:W-:Y:S02]  /*61b0*/  FFMA.FTZ R145, R18, c[0x0][0x23c], -R106.reuse ;  /* 0x00008f0012917a23 */ /* 0x100fe4000001086a */
[--C-:B------:R-:W-:Y:S01]  /*61c0*/  FFMA.FTZ R146, R19, c[0x0][0x23c], -R106.reuse ;  /* 0x00008f0013927a23 */ /* 0x100fe2000001086a */
[C---:B------:R-:W-:Y:S01]  /*61d0*/  HMMA.16816.F32 R48, R92.reuse, R98, R48 ;  /* 0x000000625c30723c */ /* 0x040fe20000001830 */
[----:B------:R-:W2:Y:S03]  /*61e0*/  LDSM.16.MT88.4 R96, [R114+0x7000] ;  /* 0x007000007260783b */ /* 0x000ea60000004200 */
[--C-:B------:R-:W-:Y:S02]  /*61f0*/  FFMA.FTZ R151, R22, c[0x0][0x23c], -R106.reuse ;  /* 0x00008f0016977a23 */ /* 0x100fe4000001086a */
[--C-:B------:R-:W-:Y:S01]  /*6200*/  FFMA.FTZ R152, R23, c[0x0][0x23c], -R106.reuse ;  /* 0x00008f0017987a23 */ /* 0x100fe2000001086a */
[----:B------:R-:W-:Y:S01]  /*6210*/  MUFU.EX2 R149, R149 ;  /* 0x0000009500957308 */ /* 0x000fe20000000800 */
[--C-:B------:R-:W-:Y:S04]  /*6220*/  FFMA.FTZ R154, R26, c[0x0][0x23c], -R106.reuse ;  /* 0x00008f001a9a7a23 */ /* 0x100fe8000001086a */
[--C-:B------:R-:W-:Y:S02]  /*6230*/  FFMA.FTZ R157, R27, c[0x0][0x23c], -R106.reuse ;  /* 0x00008f001b9d7a23 */ /* 0x100fe4000001086a */
[--C-:B------:R-:W-:Y:S02]  /*6240*/  FFMA.FTZ R162, R30, c[0x0][0x23c], -R106.reuse ;  /* 0x00008f001ea27a23 */ /* 0x100fe4000001086a */
[--C-:B------:R-:W-:Y:S01]  /*6250*/  FFMA.FTZ R31, R31, c[0x0][0x23c], -R106.reuse ;  /* 0x00008f001f1f7a23 */ /* 0x100fe2000001086a */
[----:B------:R-:W3:Y:S01]  /*6260*/  MUFU.EX2 R142, R142 ;  /* 0x0000008e008e7308 */ /* 0x000ee20000000800 */
[--C-:B------:R-:W-:Y:S02]  /*6270*/  FFMA.FTZ R165, R34, c[0x0][0x23c], -R106.reuse ;  /* 0x00008f0022a57a23 */ /* 0x100fe4000001086a */
[----:B------:R-:W-:Y:S07]  /*6280*/  FFMA.FTZ R106, R35, c[0x0][0x23c], -R106 ;  /* 0x00008f00236a7a23 */ /* 0x000fee000001086a */
[----:B------:R4:W-:Y:S10]  /*6290*/  MUFU.EX2 R164, R106 ;  /* 0x0000006a00a47308 */ /* 0x0009f40000000800 */
[----:B------:R-:W-:Y:S01]  /*62a0*/  MUFU.EX2 R145, R145 ;  /* 0x0000009100917308 */ /* 0x000fe20000000800 */
[C---:B--2---:R-:W-:Y:S09]  /*62b0*/  HMMA.16816.F32 R52, R92.reuse, R96, R52 ;  /* 0x000000605c34723c */ /* 0x044ff20000001834 */
[----:B------:R-:W2:Y:S01]  /*62c0*/  MUFU.EX2 R146, R146 ;  /* 0x0000009200927308 */ /* 0x000ea20000000800 */
[C---:B------:R-:W-:Y:S01]  /*62d0*/  HMMA.16816.F32 R56, R92.reuse, R98, R56 ;  /* 0x000000625c38723c */ /* 0x040fe20000001838 */
[----:B------:R-:W5:Y:S08]  /*62e0*/  LDSM.16.MT88.4 R96, [R112+0x7000] ;  /* 0x007000007060783b */ /* 0x000f700000004200 */
[----:B------:R-:W-:Y:S01]  /*62f0*/  MUFU.EX2 R151, R151 ;  /* 0x0000009700977308 */ /* 0x000fe20000000800 */
[----:B----4-:R-:W-:Y:S09]  /*6300*/  LDSM.16.MT88.4 R104, [R112+0x6c00] ;  /* 0x006c00007068783b */ /* 0x010ff20000004200 */
[----:B------:R-:W4:Y:S10]  /*6310*/  MUFU.EX2 R152, R152 ;  /* 0x0000009800987308 */ /* 0x000f340000000800 */
[----:B------:R-:W-:Y:S10]  /*6320*/  MUFU.EX2 R154, R154 ;  /* 0x0000009a009a7308 */ /* 0x000ff40000000800 */
[----:B------:R-:W1:Y:S01]  /*6330*/  MUFU.EX2 R157, R157 ;  /* 0x0000009d009d7308 */ /* 0x000e620000000800 */
[C---:B-----5:R-:W-:Y:S09]  /*6340*/  HMMA.16816.F32 R60, R92.reuse, R96, R60 ;  /* 0x000000605c3c723c */ /* 0x060ff2000000183c */
[----:B------:R-:W-:Y:S01]  /*6350*/  MUFU.EX2 R163, R156 ;  /* 0x0000009c00a37308 */ /* 0x000fe20000000800 */
[C---:B------:R-:W-:Y:S01]  /*6360*/  HMMA.16816.F32 R64, R92.reuse, R98, R64 ;  /* 0x000000625c40723c */ /* 0x040fe20000001840 */
[----:B------:R-:W5:Y:S08]  /*6370*/  LDSM.16.MT88.4 R96, [R114+0x8000] ;  /* 0x008000007260783b */ /* 0x000f700000004200 */
[----:B------:R-:W1:Y:S10]  /*6380*/  MUFU.EX2 R158, R158 ;  /* 0x0000009e009e7308 */ /* 0x000e740000000800 */
[----:B------:R-:W-:Y:S10]  /*6390*/  MUFU.EX2 R162, R162 ;  /* 0x000000a200a27308 */ /* 0x000ff40000000800 */
[----:B------:R-:W1:Y:S10]  /*63a0*/  MUFU.EX2 R161, R31 ;  /* 0x0000001f00a17308 */ /* 0x000e740000000800 */
[----:B------:R-:W-:Y:S01]  /*63b0*/  MUFU.EX2 R159, R159 ;  /* 0x0000009f009f7308 */ /* 0x000fe20000000800 */
[C---:B-----5:R-:W-:Y:S08]  /*63c0*/  HMMA.16816.F32 R68, R92.reuse, R96, R68 ;  /* 0x000000605c44723c */ /* 0x060ff00000001844 */
[C---:B------:R-:W-:Y:S01]  /*63d0*/  HMMA.16816.F32 R72, R92.reuse, R98, R72 ;  /* 0x000000625c48723c */ /* 0x040fe20000001848 */
[----:B------:R-:W5:Y:S01]  /*63e0*/  LDSM.16.MT88.4 R96, [R112+0x8000] ;  /* 0x008000007060783b */ /* 0x000f620000004200 */
[----:B------:R-:W1:Y:S10]  /*63f0*/  MUFU.EX2 R160, R160 ;  /* 0x000000a000a07308 */ /* 0x000e740000000800 */
[----:B------:R-:W1:Y:S01]  /*6400*/  MUFU.EX2 R165, R165 ;  /* 0x000000a500a57308 */ /* 0x000e620000000800 */
[C---:B-----5:R-:W-:Y:S08]  /*6410*/  HMMA.16816.F32 R76, R92.reuse, R96, R76 ;  /* 0x000000605c4c723c */ /* 0x060ff0000000184c */
[----:B------:R-:W-:Y:S01]  /*6420*/  HMMA.16816.F32 R80, R92, R98, R80 ;  /* 0x000000625c50723c */ /* 0x000fe20000001850 */
[----:B------:R-:W5:Y:S06]  /*6430*/  LDSM.16.MT88.4 R96, [R114+0x6400] ;  /* 0x006400007260783b */ /* 0x000f6c0000004200 */
[----:B-1----:R-:W-:Y:S01]  /*6440*/  F2FP.PACK_AB R92, R148, R147 ;  /* 0x00000093945c723e */ /* 0x002fe200000000ff */
[----:B------:R-:W-:Y:S01]  /*6450*/  FADD.FTZ R147, R147, R90 ;  /* 0x0000005a93937221 */ /* 0x000fe20000010000 */
[----:B---3--:R-:W-:Y:S03]  /*6460*/  F2FP.PACK_AB R93, R142, R149 ;  /* 0x000000958e5d723e */ /* 0x008fe600000000ff */
[----:B------:R-:W-:Y:S01]  /*6470*/  F2FP.PACK_AB R94, R144, R143 ;  /* 0x0000008f905e723e */ /* 0x000fe200000000ff */
[----:B------:R-:W-:Y:S01]  /*6480*/  FADD.FTZ R149, R149, R88 ;  /* 0x0000005895957221 */ /* 0x000fe20000010000 */
[----:B--2---:R-:W-:Y:S01]  /*6490*/  F2FP.PACK_AB R95, R146, R145 ;  /* 0x00000091925f723e */ /* 0x004fe200000000ff */
[----:B------:R-:W-:Y:S02]  /*64a0*/  FADD.FTZ R148, R148, R147 ;  /* 0x0000009394947221 */ /* 0x000fe40000010000 */
[----:B------:R-:W-:Y:S02]  /*64b0*/  FADD.FTZ R142, R142, R149 ;  /* 0x000000958e8e7221 */ /* 0x000fe40000010000 */
[----:B------:R-:W-:Y:S02]  /*64c0*/  FADD.FTZ R143, R143, R148 ;  /* 0x000000948f8f7221 */ /* 0x000fe40000010000 */
[----:B------:R-:W-:Y:S02]  /*64d0*/  FADD.FTZ R145, R145, R142 ;  /* 0x0000008e91917221 */ /* 0x000fe40000010000 */
[----:B------:R-:W-:Y:S02]  /*64e0*/  FADD.FTZ R144, R144, R143 ;  /* 0x0000008f90907221 */ /* 0x000fe40000010000 */
[----:B------:R-:W-:Y:S01]  /*64f0*/  FADD.FTZ R146, R146, R145 ;  /* 0x0000009192927221 */ /* 0x000fe20000010000 */
[C---:B-----5:R-:W-:Y:S08]  /*6500*/  HMMA.16816.F32 R36, R92.reuse, R96, R36 ;  /* 0x000000605c24723c */ /* 0x060ff00000001824 */
        /* <DEDUP_REMOVED lines=19> */
[----:B----4-:R-:W-:Y:S03]  /*6640*/  F2FP.PACK_AB R93, R152, R151 ;  /* 0x00000097985d723e */ /* 0x010fe600000000ff */
[----:B------:R-:W-:Y:S01]  /*6650*/  F2FP.PACK_AB R94, R84, R153 ;  /* 0x00000099545e723e */ /* 0x000fe200000000ff */
[----:B------:R-:W-:Y:S01]  /*6660*/  FADD.FTZ R150, R150, R155 ;  /* 0x0000009b96967221 */ /* 0x000fe20000010000 */
[----:B------:R-:W-:Y:S03]  /*6670*/  F2FP.PACK_AB R95, R157, R154 ;  /* 0x0000009a9d5f723e */ /* 0x000fe600000000ff */
[----:B------:R-:W-:Y:S04]  /*6680*/  FADD.FTZ R153, R153, R150 ;  /* 0x0000009699997221 */ /* 0x000fe80000010000 */
[----:B------:R-:W-:Y:S01]  /*6690*/  FADD.FTZ R84, R84, R153 ;  /* 0x0000009954547221 */ /* 0x000fe20000010000 */
[C---:B-1----:R-:W-:Y:S08]  /*66a0*/  HMMA.16816.F32 R36, R92.reuse, R96, R36 ;  /* 0x000000605c24723c */ /* 0x042ff00000001824 */
[C---:B------:R-:W-:Y:S01]  /*66b0*/  HMMA.16816.F32 R40, R92.reuse, R98, R40 ;  /* 0x000000625c28723c */ /* 0x040fe20000001828 */
[----:B------:R-:W1:Y:S07]  /*66c0*/  LDSM.16.MT88.4 R96, [R114+0x7800] ;  /* 0x007800007260783b */ /* 0x000e6e0000004200 */
[C---:B------:R-:W-:Y:S08]  /*66d0*/  HMMA.16816.F32 R44, R92.reuse, R100, R44 ;  /* 0x000000645c2c723c */ /* 0x040ff0000000182c */
        /* <DEDUP_REMOVED lines=17> */
[----:B------:R-:W-:Y:S01]  /*67f0*/  F2FP.PACK_AB R94, R160, R159 ;  /* 0x0000009fa05e723e */ /* 0x000fe200000000ff */
[----:B------:R-:W-:Y:S01]  /*6800*/  FADD.FTZ R158, R158, R163 ;  /* 0x000000a39e9e7221 */ /* 0x000fe20000010000 */
[----:B------:R-:W-:Y:S07]  /*6810*/  F2FP.PACK_AB R95, R164, R165 ;  /* 0x000000a5a45f723e */ /* 0x000fee00000000ff */
[C---:B-1----:R-:W-:Y:S08]  /*6820*/  HMMA.16816.F32 R36, R92.reuse, R96, R36 ;  /* 0x000000605c24723c */ /* 0x042ff00000001824 */
[C---:B------:R-:W-:Y:S01]  /*6830*/  HMMA.16816.F32 R40, R92.reuse, R98, R40 ;  /* 0x000000625c28723c */ /* 0x040fe20000001828 */
[----:B------:R-:W1:Y:S07]  /*6840*/  LDSM.16.MT88.4 R96, [R114+0x8c00] ;  /* 0x008c00007260783b */ /* 0x000e6e0000004200 */
[C---:B------:R-:W-:Y:S08]  /*6850*/  HMMA.16816.F32 R44, R92.reuse, R104, R44 ;  /* 0x000000685c2c723c */ /* 0x040ff0000000182c */
[C---:B------:R-:W-:Y:S01]  /*6860*/  HMMA.16816.F32 R48, R92.reuse, R106, R48 ;  /* 0x0000006a5c30723c */ /* 0x040fe20000001830 */
[----:B------:R-:W3:Y:S07]  /*6870*/  LDSM.16.MT88.4 R104, [R112+0x8c00] ;  /* 0x008c00007068783b */ /* 0x000eee0000004200 */
[C---:B--2---:R-:W-:Y:S08]  /*6880*/  HMMA.16816.F32 R52, R92.reuse, R100, R52 ;  /* 0x000000645c34723c */ /* 0x044ff00000001834 */
[C---:B------:R-:W-:Y:S08]  /*6890*/  HMMA.16816.F32 R56, R92.reuse, R102, R56 ;  /* 0x000000665c38723c */ /* 0x040ff00000001838 */
[C---:B------:R-:W-:Y:S07]  /*68a0*/  HMMA.16816.F32 R60, R92.reuse, R108, R60 ;  /* 0x0000006c5c3c723c */ /* 0x040fee000000183c */
[----:B------:R-:W-:Y:S01]  /*68b0*/  FADD.FTZ R109, R159, R158 ;  /* 0x0000009e9f6d7221 */ /* 0x000fe20000010000 */
[C---:B------:R-:W-:Y:S04]  /*68c0*/  HMMA.16816.F32 R64, R92.reuse, R110, R64 ;  /* 0x0000006e5c40723c */ /* 0x040fe80000001840 */
[----:B------:R-:W-:Y:S04]  /*68d0*/  FADD.FTZ R109, R160, R109 ;  /* 0x0000006da06d7221 */ /* 0x000fe80000010000 */
[C---:B-1----:R-:W-:Y:S07]  /*68e0*/  HMMA.16816.F32 R68, R92.reuse, R96, R68 ;  /* 0x000000605c44723c */ /* 0x042fee0000001844 */
[----:B------:R-:W-:Y:S01]  /*68f0*/  FADD.FTZ R97, R151, R146 ;  /* 0x0000009297617221 */ /* 0x000fe20000010000 */
[C---:B------:R-:W-:Y:S04]  /*6900*/  HMMA.16816.F32 R72, R92.reuse, R98, R72 ;  /* 0x000000625c48723c */ /* 0x040fe80000001848 */
[----:B------:R-:W-:Y:S04]  /*6910*/  FADD.FTZ R97, R152, R97 ;  /* 0x0000006198617221 */ /* 0x000fe80000010000 */
[C---:B---3--:R-:W-:Y:S04]  /*6920*/  HMMA.16816.F32 R76, R92.reuse, R104, R76 ;  /* 0x000000685c4c723c */ /* 0x048fe8000000184c */
[----:B------:R-:W-:Y:S04]  /*6930*/  FADD.FTZ R154, R154, R97 ;  /* 0x000000619a9a7221 */ /* 0x000fe80000010000 */
[----:B------:R-:W-:Y:S01]  /*6940*/  FADD.FTZ R157, R157, R154 ;  /* 0x0000009a9d9d7221 */ /* 0x000fe20000010000 */
[----:B------:R-:W-:Y:S03]  /*6950*/  HMMA.16816.F32 R80, R92, R106, R80 ;  /* 0x0000006a5c50723c */ /* 0x000fe60000001850 */
[----:B------:R-:W-:Y:S04]  /*6960*/  FADD.FTZ R162, R162, R157 ;  /* 0x0000009da2a27221 */ /* 0x000fe80000010000 */
[----:B------:R-:W-:Y:S05]  /*6970*/  FADD.FTZ R162, R161, R162 ;  /* 0x000000a2a1a27221 */ /* 0x000fea0000010000 */
[----:B------:R-:W-:Y:S04]  /*6980*/  FADD.FTZ R165, R165, R162 ;  /* 0x000000a2a5a57221 */ /* 0x000fe80000010000 */
[----:B------:R-:W-:Y:S01]  /*6990*/  FADD.FTZ R108, R164, R165 ;  /* 0x000000a5a46c7221 */ /* 0x000fe20000010000 */
[----:B------:R-:W-:-:S05]  /*69a0*/  @P0 BRA `(.L_x_168) ;  /* 0xffffe79000000947 */ /* 0x000fca000383ffff */
.L_x_167:
[----:B------:R-:W1:Y:S01]  /*69b0*/  SHFL.BFLY PT, R6, R109, 0x2, 0x1f ;  /* 0x0c401f006d067f89 */ /* 0x000e6200000e0000 */
[----:B------:R-:W-:Y:S01]  /*69c0*/  MOV R10, 0x3f800000 ;  /* 0x3f800000000a7802 */ /* 0x000fe20000000f00 */
[----:B------:R-:W-:Y:S01]  /*69d0*/  BSSY B0, `(.L_x_171) ;  /* 0x00000d9000007945 */ /* 0x000fe20003800000 */
[----:B------:R-:W-:Y:S01]  /*69e0*/  MOV R11, 0x3f800000 ;  /* 0x3f800000000b7802 */ /* 0x000fe20000000f00 */
[----:B------:R-:W2:Y:S01]  /*69f0*/  SHFL.BFLY PT, R3, R108, 0x2, 0x1f ;  /* 0x0c401f006c037f89 */ /* 0x000ea200000e0000 */
[----:B------:R-:W-:-:S03]  /*6a00*/  IMAD R12, R125, 0x10, R132 ;  /* 0x000000107d0c7824 */ /* 0x000fc600078e0284 */
[----:B------:R-:W3:Y:S01]  /*6a10*/  S2R R7, SR_TID.X ;  /* 0x0000000000077919 */ /* 0x000ee20000002100 */
[----:B-1----:R-:W-:Y:S02]  /*6a20*/  FADD.FTZ R6, R6, R109 ;  /* 0x0000006d06067221 */ /* 0x002fe40000010000 */
[----:B--2---:R-:W-:-:S03]  /*6a30*/  FADD.FTZ R3, R3, R108 ;  /* 0x0000006c03037221 */ /* 0x004fc60000010000 */
[----:B------:R-:W1:Y:S01]  /*6a40*/  SHFL.BFLY PT, R9, R6, 0x1, 0x1f ;  /* 0x0c201f0006097f89 */ /* 0x000e6200000e0000 */
[----:B---3--:R-:W-:-:S03]  /*6a50*/  SHF.R.S32.HI R4, RZ, 0x1f, R7 ;  /* 0x0000001fff047819 */ /* 0x008fc60000011407 */
[----:B------:R-:W2:Y:S01]  /*6a60*/  SHFL.BFLY PT, R8, R3, 0x1, 0x1f ;  /* 0x0c201f0003087f89 */ /* 0x000ea200000e0000 */
[CC--:B------:R-:W-:Y:S02]  /*6a70*/  LEA.HI R5, R4.reuse, R7.reuse, RZ, 0x2 ;  /* 0x0000000704057211 */ /* 0x0c0fe400078f10ff */
[----:B------:R-:W-:Y:S01]  /*6a80*/  LEA.HI R4, R4, R7, RZ, 0x5 ;  /* 0x0000000704047211 */ /* 0x000fe200078f28ff */
[----:B-1----:R-:W-:Y:S01]  /*6a90*/  FADD.FTZ R9, R6, R9 ;  /* 0x0000000906097221 */ /* 0x002fe20000010000 */
[----:B------:R-:W-:Y:S02]  /*6aa0*/  LOP3.LUT R6, R5, 0xfffffffc, RZ, 0xc0, !PT ;  /* 0xfffffffc05067812 */ /* 0x000fe400078ec0ff */
[----:B------:R-:W-:Y:S01]  /*6ab0*/  SHF.R.S32.HI R5, RZ, 0x2, R5 ;  /* 0x00000002ff057819 */ /* 0x000fe20000011405 */
[----:B--2---:R-:W-:Y:S01]  /*6ac0*/  FADD.FTZ R8, R3, R8 ;  /* 0x0000000803087221 */ /* 0x004fe20000010000 */
[----:B------:R-:W-:Y:S01]  /*6ad0*/  FSETP.NE.FTZ.AND P4, PT, R9, RZ, PT ;  /* 0x000000ff0900720b */ /* 0x000fe20003f95000 */
[----:B------:R-:W-:Y:S01]  /*6ae0*/  IMAD.IADD R6, R7, 0x1, -R6 ;  /* 0x0000000107067824 */ /* 0x000fe200078e0a06 */
[----:B------:R-:W-:-:S02]  /*6af0*/  SHF.R.S32.HI R3, RZ, 0x5, R4 ;  /* 0x00000005ff037819 */ /* 0x000fc40000011404 */
[----:B------:R-:W-:Y:S02]  /*6b00*/  FSETP.NE.FTZ.AND P3, PT, R8, RZ, PT ;  /* 0x000000ff0800720b */ /* 0x000fe40003f75000 */
[----:B------:R-:W-:Y:S02]  /*6b10*/  LEA R3, R3, R6, 0x8 ;  /* 0x0000000603037211 */ /* 0x000fe400078e40ff */
[----:B------:R-:W-:Y:S02]  /*6b20*/  SHF.R.S32.HI R6, RZ, 0x1f, R5 ;  /* 0x0000001fff067819 */ /* 0x000fe40000011405 */
[----:B------:R-:W-:Y:S02]  /*6b30*/  LOP3.LUT R4, R4, 0xffffffe0, RZ, 0xc0, !PT ;  /* 0xffffffe004047812 */ /* 0x000fe400078ec0ff */
[----:B------:R-:W-:Y:S01]  /*6b40*/  LEA.HI R6, R6, R5, RZ, 0x3 ;  /* 0x0000000506067211 */ /* 0x000fe200078f18ff */
[----:B------:R-:W1:Y:S02]  /*6b50*/  @P4 MUFU.RCP R10, R9 ;  /* 0x00000009000a4308 */ /* 0x000e640000001000 */
[----:B------:R-:W-:Y:S01]  /*6b60*/  IMAD.IADD R4, R7, 0x1, -R4 ;  /* 0x0000000107047824 */ /* 0x000fe200078e0a04 */
[----:B------:R-:W-:-:S05]  /*6b70*/  LOP3.LUT R6, R6, 0xfffffff8, RZ, 0xc0, !PT ;  /* 0xfffffff806067812 */ /* 0x000fca00078ec0ff */
[----:B------:R-:W2:Y:S01]  /*6b80*/  @P3 MUFU.RCP R11, R8 ;  /* 0x00000008000b3308 */ /* 0x000ea20000001000 */
[----:B------:R-:W-:-:S05]  /*6b90*/  IMAD.IADD R6, R5, 0x1, -R6 ;  /* 0x0000000105067824 */ /* 0x000fca00078e0a06 */
[----:B------:R-:W-:Y:S01]  /*6ba0*/  LEA.HI R5, R6, R6, RZ, 0x1 ;  /* 0x0000000606057211 */ /* 0x000fe200078f08ff */
[C---:B-1----:R-:W-:Y:S01]  /*6bb0*/  FMUL.FTZ R36, R10.reuse, R36 ;  /* 0x000000240a247220 */ /* 0x042fe20000410000 */
[----:B------:R-:W1:Y:S01]  /*6bc0*/  @P4 MUFU.LG2 R9, R9 ;  /* 0x0000000900094308 */ /* 0x000e620000000c00 */
[C---:B------:R-:W-:Y:S02]  /*6bd0*/  FMUL.FTZ R37, R10.reuse, R37 ;  /* 0x000000250a257220 */ /* 0x040fe40000410000 */
[C---:B------:R-:W-:Y:S02]  /*6be0*/  FMUL.FTZ R40, R10.reuse, R40 ;  /* 0x000000280a287220 */ /* 0x040fe40000410000 */
[C---:B------:R-:W-:Y:S01]  /*6bf0*/  FMUL.FTZ R41, R10.reuse, R41 ;  /* 0x000000290a297220 */ /* 0x040fe20000410000 */
[----:B------:R-:W-:Y:S01]  /*6c00*/  F2FP.PACK_AB R36, R37, R36 ;  /* 0x000000242524723e */ /* 0x000fe200000000ff */
[C---:B------:R-:W-:Y:S01]  /*6c10*/  FMUL.FTZ R44, R10.reuse, R44 ;  /* 0x0000002c0a2c7220 */ /* 0x040fe20000410000 */
[----:B------:R-:W3:Y:S01]  /*6c20*/  @P3 MUFU.LG2 R8, R8 ;  /* 0x0000000800083308 */ /* 0x000ee20000000c00 */
        /* <DEDUP_REMOVED lines=28> */
[----:B------:R-:W-:Y:S01]  /*6df0*/  SHF.R.S32.HI R10, RZ, 0x1, R5 ;  /* 0x00000001ff0a7819 */ /* 0x000fe20000011405 */
[----:B--2---:R-:W-:Y:S01]  /*6e00*/  FMUL.FTZ R39, R11, R39 ;  /* 0x000000270b277220 */ /* 0x004fe20000410000 */
[----:B------:R-:W-:Y:S01]  /*6e10*/  LOP3.LUT R5, R5, 0x3fffffe, RZ, 0xc0, !PT ;  /* 0x03fffffe05057812 */ /* 0x000fe200078ec0ff */
[C---:B------:R-:W-:Y:S01]  /*6e20*/  FMUL.FTZ R38, R11.reuse, R38 ;  /* 0x000000260b267220 */ /* 0x040fe20000410000 */
[----:B------:R-:W-:Y:S01]  /*6e30*/  LOP3.LUT P0, RZ, R10, 0x2, RZ, 0xc0, !PT ;  /* 0x000000020aff7812 */ /* 0x000fe2000780c0ff */
[----:B------:R-:W-:Y:S01]  /*6e40*/  FMUL.FTZ R43, R11, R43 ;  /* 0x0000002b0b2b7220 */ /* 0x000fe20000410000 */
[----:B------:R-:W-:Y:S01]  /*6e50*/  F2FP.PACK_AB R76, R77, R76 ;  /* 0x0000004c4d4c723e */ /* 0x000fe200000000ff */
[----:B------:R-:W-:Y:S01]  /*6e60*/  FMUL.FTZ R42, R11, R42 ;  /* 0x0000002a0b2a7220 */ /* 0x000fe20000410000 */
[----:B------:R-:W-:Y:S01]  /*6e70*/  F2FP.PACK_AB R38, R39, R38 ;  /* 0x000000262726723e */ /* 0x000fe200000000ff */
[----:B------:R-:W-:Y:S01]  /*6e80*/  FMUL.FTZ R47, R11, R47 ;  /* 0x0000002f0b2f7220 */ /* 0x000fe20000410000 */
[----:B------:R-:W-:Y:S01]  /*6e90*/  F2FP.PACK_AB R80, R81, R80 ;  /* 0x000000505150723e */ /* 0x000fe200000000ff */
        /* <DEDUP_REMOVED lines=28> */
[----:B------:R-:W-:Y:S01]  /*7060*/  SHF.L.U32 R11, R10, 0x6, RZ ;  /* 0x000000060a0b7819 */ /* 0x000fe200000006ff */
[----:B------:R-:W-:Y:S01]  /*7070*/  IMAD.IADD R6, R6, 0x1, -R5 ;  /* 0x0000000106067824 */ /* 0x000fe200078e0a05 */
[----:B------:R-:W-:Y:S01]  /*7080*/  LOP3.LUT R5, R10, 0x1, RZ, 0xc0, !PT ;  /* 0x000000010a057812 */ /* 0x000fe200078ec0ff */
[----:B-1----:R-:W-:Y:S01]  /*7090*/  @P4 FMUL.FTZ R9, R9, 0.69314718246459960938 ;  /* 0x3f31721809094820 */ /* 0x002fe20000410000 */
[----:B------:R-:W-:-:S02]  /*70a0*/  LOP3.LUT R11, R11, 0xc0, RZ, 0xc0, !PT ;  /* 0x000000c00b0b7812 */ /* 0x000fc400078ec0ff */
[----:B------:R-:W-:Y:S02]  /*70b0*/  LEA R3, R6, R3, 0x4 ;  /* 0x0000000306037211 */ /* 0x000fe400078e20ff */
[----:B------:R-:W-:Y:S02]  /*70c0*/  LEA.HI R6, R11, R11, RZ, 0x1d ;  /* 0x0000000b0b067211 */ /* 0x000fe400078fe8ff */
[----:B------:R-:W-:Y:S02]  /*70d0*/  ISETP.NE.U32.AND P1, PT, R5, 0x1, PT ;  /* 0x000000010500780c */ /* 0x000fe40003f25070 */
[----:B------:R-:W1:Y:S01]  /*70e0*/  LDC.U8 R5, c[0x0][0x329] ;  /* 0x0000ca40ff057b82 */ /* 0x000e620000000000 */
[----:B------:R-:W-:Y:S01]  /*70f0*/  IMAD.U32 R3, R3, 0x2, R6 ;  /* 0x0000000203037824 */ /* 0x000fe200078e0006 */
[----:B------:R-:W-:Y:S02]  /*7100*/  F2FP.PACK_AB R78, R79, R78 ;  /* 0x0000004e4f4e723e */ /* 0x000fe400000000ff */
[----:B------:R-:W-:-:S02]  /*7110*/  F2FP.PACK_AB R82, R83, R82 ;  /* 0x000000525352723e */ /* 0x000fc400000000ff */
[----:B------:R-:W-:Y:S02]  /*7120*/  SHF.L.U32 R11, R3, 0x1, RZ ;  /* 0x00000001030b7819 */ /* 0x000fe400000006ff */
[----:B------:R-:W-:Y:S01]  /*7130*/  MOV R3, 0x20 ;  /* 0x0000002000037802 */ /* 0x000fe20000000f00 */
[----:B------:R-:W2:Y:S01]  /*7140*/  LDC.U8 R6, c[0x0][0x328] ;  /* 0x0000ca00ff067b82 */ /* 0x000ea20000000000 */
[----:B------:R-:W-:Y:S01]  /*7150*/  IADD3 R15, R11, -0x10, RZ ;  /* 0xfffffff00b0f7810 */ /* 0x000fe20007ffe0ff */
[----:B------:R-:W-:Y:S01]  /*7160*/  STS [R11], R36 ;  /* 0x000000240b007388 */ /* 0x000fe20000000800 */
[----:B------:R-:W-:Y:S02]  /*7170*/  SEL R10, R3, 0xffffffe0, !P0 ;  /* 0xffffffe0030a7807 */ /* 0x000fe40004000000 */
[----:B------:R-:W-:Y:S01]  /*7180*/  @P1 IADD3 R15, R11, 0x10, RZ ;  /* 0x000000100b0f1810 */ /* 0x000fe20007ffe0ff */
[----:B------:R-:W-:Y:S01]  /*7190*/  STS [R11+0x200], R38 ;  /* 0x000200260b007388 */ /* 0x000fe20000000800 */
[----:B------:R-:W-:Y:S01]  /*71a0*/  ISETP.NE.AND P0, PT, R121, -0x1, PT ;  /* 0xffffffff7900780c */ /* 0x000fe20003f05270 */
[----:B------:R-:W-:Y:S01]  /*71b0*/  IMAD.IADD R19, R11, 0x1, R10 ;  /* 0x000000010b137824 */ /* 0x000fe200078e020a */
[----:B------:R-:W-:Y:S01]  /*71c0*/  IADD3 R17, R10, R15, RZ ;  /* 0x0000000f0a117210 */ /* 0x000fe20007ffe0ff */
[----:B------:R4:W-:Y:S04]  /*71d0*/  STS [R15], R40 ;  /* 0x000000280f007388 */ /* 0x0009e80000000800 */
[----:B------:R5:W-:Y:S01]  /*71e0*/  STS [R15+0x200], R42 ;  /* 0x0002002a0f007388 */ /* 0x000be20000000800 */
[----:B-1----:R-:W-:-:S03]  /*71f0*/  ISETP.NE.AND P2, PT, R5, RZ, PT ;  /* 0x000000ff0500720c */ /* 0x002fc60003f45270 */
[----:B------:R-:W-:Y:S04]  /*7200*/  STS [R19], R44 ;  /* 0x0000002c13007388 */ /* 0x000fe80000000800 */
[----:B------:R-:W-:Y:S01]  /*7210*/  STS [R19+0x200], R46 ;  /* 0x0002002e13007388 */ /* 0x000fe20000000800 */
[----:B--2---:R-:W-:-:S03]  /*7220*/  ISETP.NE.AND P5, PT, R6, RZ, PT ;  /* 0x000000ff0600720c */ /* 0x004fc60003fa5270 */
[----:B------:R-:W-:Y:S02]  /*7230*/  STS [R17], R48 ;  /* 0x0000003011007388 */ /* 0x000fe40000000800 */
[----:B------:R-:W-:Y:S02]  /*7240*/  @P2 MOV R13, c[0x0][0x210] ;  /* 0x00008400000d2a02 */ /* 0x000fe40000000f00 */
[----:B------:R-:W-:Y:S01]  /*7250*/  STS [R17+0x200], R50 ;  /* 0x0002003211007388 */ /* 0x000fe20000000800 */
[----:B------:R-:W-:Y:S01]  /*7260*/  ISETP.NE.OR P1, PT, R5, RZ, !P5 ;  /* 0x000000ff0500720c */ /* 0x000fe20006f25670 */
[----:B------:R-:W-:Y:S01]  /*7270*/  @!P2 IMAD.MOV.U32 R5, RZ, RZ, c[0x0][0x214] ;  /* 0x00008500ff05a624 */ /* 0x000fe200078e00ff */
[----:B------:R-:W-:Y:S01]  /*7280*/  @P2 MOV R10, 0x1 ;  /* 0x00000001000a2802 */ /* 0x000fe20000000f00 */
[----:B------:R-:W-:Y:S01]  /*7290*/  STS [R11+0x1000], R52 ;  /* 0x001000340b007388 */ /* 0x000fe20000000800 */
[----:B------:R-:W-:Y:S02]  /*72a0*/  @P2 IMAD R13, R13, c[0x0][0x214], RZ ;  /* 0x000085000d0d2a24 */ /* 0x000fe400078e02ff */
[----:B------:R-:W-:Y:S01]  /*72b0*/  @!P2 SEL R13, R5, c[0x0][0x234], !P5 ;  /* 0x00008d00050daa07 */ /* 0x000fe20006800000 */
[----:B------:R-:W-:Y:S01]  /*72c0*/  STS [R11+0x1200], R54 ;  /* 0x001200360b007388 */ /* 0x000fe20000000800 */
[----:B----4-:R-:W-:Y:S01]  /*72d0*/  @P0 IMAD.WIDE.U32 R40, R121, c[0x0][0x1e8], RZ ;  /* 0x00007a0079280a25 */ /* 0x010fe200078e00ff */
[----:B------:R-:W-:Y:S01]  /*72e0*/  LOP3.LUT P5, RZ, R4, 0x3, RZ, 0xc0, !PT ;  /* 0x0000000304ff7812 */ /* 0x000fe200078ac0ff */
[----:B-----5:R-:W-:Y:S01]  /*72f0*/  CS2R R42, SRZ ;  /* 0x00000000002a7805 */ /* 0x020fe2000001ff00 */
[----:B------:R-:W-:Y:S01]  /*7300*/  STS [R15+0x1000], R56 ;  /* 0x001000380f007388 */ /* 0x000fe20000000800 */
[----:B------:R-:W-:-:S03]  /*7310*/  @!P2 IMAD R10, R13, c[0x0][0x1c0], RZ ;  /* 0x000070000d0aaa24 */ /* 0x000fc600078e02ff */
        /* <DEDUP_REMOVED lines=9> */
[----:B------:R4:W-:Y:S04]  /*73b0*/  STS [R19+0x2000], R76 ;  /* 0x0020004c13007388 */ /* 0x0009e80000000800 */
[----:B------:R4:W-:Y:S04]  /*73c0*/  STS [R19+0x2200], R78 ;  /* 0x0022004e13007388 */ /* 0x0009e80000000800 */
[----:B------:R4:W-:Y:S04]  /*73d0*/  STS [R17+0x2000], R80 ;  /* 0x0020005011007388 */ /* 0x0009e80000000800 */
[----:B------:R4:W-:Y:S01]  /*73e0*/  STS [R17+0x2200], R82 ;  /* 0x0022005211007388 */ /* 0x0009e20000000800 */
[----:B-1----:R-:W-:-:S02]  /*73f0*/  @P0 IMAD R11, R121, c[0x0][0x1ec], R41 ;  /* 0x00007b00790b0a24 */ /* 0x002fc400078e0229 */
[----:B---3--:R-:W-:Y:S01]  /*7400*/  @P3 FMUL.FTZ R41, R8, 0.69314718246459960938 ;  /* 0x3f31721808293820 */ /* 0x008fe20000410000 */
[----:B------:R-:W-:Y:S01]  /*7410*/  BAR.SYNC.DEFER_BLOCKING 0x0 ;  /* 0x0000000000007b1d */ /* 0x000fe20000010000 */
[----:B--2---:R-:W-:-:S05]  /*7420*/  @P0 MOV R15, R40 ;  /* 0x00000028000f0202 */ /* 0x004fca0000000f00 */
[----:B------:R-:W1:Y:S04]  /*7430*/  S2R R3, SR_CTAID.Y ;  /* 0x0000000000037919 */ /* 0x000e680000002600 */
[----:B------:R-:W2:Y:S04]  /*7440*/  S2R R5, SR_CTAID.X ;  /* 0x0000000000057919 */ /* 0x000ea80000002500 */
[----:B------:R-:W3:Y:S04]  /*7450*/  S2R R6, SR_CTAID.Z ;  /* 0x0000000000067919 */ /* 0x000ee80000002700 */
[----:B------:R4:W4:Y:S04]  /*7460*/  LDS.128 R32, [R122] ;  /* 0x000000007a207984 */ /* 0x0009280000000c00 */
[----:B------:R4:W4:Y:S01]  /*7470*/  LDS.128 R28, [R122+0x800] ;  /* 0x000800007a1c7984 */ /* 0x0009220000000c00 */
[----:B-1----:R-:W-:Y:S01]  /*7480*/  @!P1 IMAD R14, R3, c[0x0][0x214], RZ ;  /* 0x00008500030e9a24 */ /* 0x002fe200078e02ff */
[----:B------:R-:W-:-:S02]  /*7490*/  @!P0 SHF.R.S32.HI R7, RZ, 0x1f, R3 ;  /* 0x0000001fff078819 */ /* 0x000fc40000011403 */
[----:B------:R1:W1:Y:S01]  /*74a0*/  LDS.128 R24, [R122+0x1000] ;  /* 0x001000007a187984 */ /* 0x0002620000000c00 */
[----:B------:R-:W-:Y:S01]  /*74b0*/  IMAD R10, R3, R10, RZ ;  /* 0x0000000a030a7224 */ /* 0x000fe200078e02ff */
[----:B------:R-:W-:Y:S02]  /*74c0*/  @!P1 SEL R121, R14, R121, !P0 ;  /* 0x000000790e799207 */ /* 0x000fe40004000000 */
[----:B------:R1:W1:Y:S01]  /*74d0*/  LDS.128 R20, [R122+0x1800] ;  /* 0x001800007a147984 */ /* 0x0002620000000c00 */
[----:B------:R-:W-:Y:S01]  /*74e0*/  @P2 MOV R14, c[0x0][0x210] ;  /* 0x00008400000e2a02 */ /* 0x000fe20000000f00 */
[----:B------:R-:W-:Y:S01]  /*74f0*/  @!P0 IMAD R40, R7, c[0x0][0x1e0], RZ ;  /* 0x0000780007288a24 */ /* 0x000fe200078e02ff */
[----:B------:R-:W-:Y:S01]  /*7500*/  @!P2 MOV R14, 0x1 ;  /* 0x00000001000ea802 */ /* 0x000fe20000000f00 */
[----:B------:R1:W1:Y:S01]  /*7510*/  LDS.128 R16, [R122+0x2000] ;  /* 0x002000007a107984 */ /* 0x0002620000000c00 */
[----:B------:R-:W-:Y:S01]  /*7520*/  SEL R10, R10, RZ, P1 ;  /* 0x000000ff0a0a7207 */ /* 0x000fe20000800000 */
[--C-:B------:R-:W-:Y:S01]  /*7530*/  @!P1 IMAD.MOV.U32 R42, RZ, RZ, R121.reuse ;  /* 0x000000ffff2a9224 */ /* 0x100fe200078e0079 */
[----:B------:R-:W-:Y:S01]  /*7540*/  @!P1 SHF.R.S32.HI R43, RZ, 0x1f, R121 ;  /* 0x0000001fff2b9819 */ /* 0x000fe20000011479 */
[----:B------:R1:W1:Y:S01]  /*7550*/  LDS.128 R36, [R122+0x2800] ;  /* 0x002800007a247984 */ /* 0x0002620000000c00 */
[----:B--2---:R-:W-:Y:S01]  /*7560*/  IMAD R4, R5, R14, RZ ;  /* 0x0000000e05047224 */ /* 0x004fe200078e02ff */
[----:B------:R-:W-:Y:S01]  /*7570*/  MOV R7, 0x7f800000 ;  /* 0x7f80000000077802 */ /* 0x000fe20000000f00 */
[----:B---3--:R-:W-:-:S02]  /*7580*/  IMAD R10, R6, R13, R10 ;  /* 0x0000000d060a7224 */ /* 0x008fc400078e020a */
[----:B------:R-:W-:Y:S02]  /*7590*/  IMAD.SHL.U32 R13, R4, 0x40, RZ ;  /* 0x00000040040d7824 */ /* 0x000fe400078e00ff */
[----:B------:R-:W-:Y:S02]  /*75a0*/  @!P0 IMAD R40, R3, c[0x0][0x1e4], R40 ;  /* 0x0000790003288a24 */ /* 0x000fe400078e0228 */
[----:B------:R-:W-:Y:S01]  /*75b0*/  @!P0 IMAD.WIDE.U32 R44, R3, c[0x0][0x1e0], RZ ;  /* 0x00007800032c8a25 */ /* 0x000fe200078e00ff */
[--C-:B------:R-:W-:Y:S02]  /*75c0*/  IADD3 R4, P2, P1, R13, R42, R10.reuse ;  /* 0x0000002a0d047210 */ /* 0x100fe4000795e00a */
[----:B------:R-:W-:Y:S01]  /*75d0*/  SHF.R.S32.HI R13, RZ, 0x1f, R13 ;  /* 0x0000001fff0d7819 */ /* 0x000fe2000001140d */
[----:B------:R-:W-:Y:S01]  /*75e0*/  @P3 FFMA.FTZ R7, R0, c[0x0][0x238], R41 ;  /* 0x00008e0000073a23 */ /* 0x000fe20000010029 */
[----:B------:R-:W-:Y:S02]  /*75f0*/  SHF.R.S32.HI R10, RZ, 0x1f, R10 ;  /* 0x0000001fff0a7819 */ /* 0x000fe4000001140a */
[----:B------:R-:W-:Y:S01]  /*7600*/  MOV R3, 0x7f800000 ;  /* 0x7f80000000037802 */ /* 0x000fe20000000f00 */
[----:B------:R-:W-:Y:S01]  /*7610*/  @P4 FFMA.FTZ R3, R2, c[0x0][0x238], R9 ;  /* 0x00008e0002034a23 */ /* 0x000fe20000010009 */
[----:B------:R-:W-:-:S02]  /*7620*/  @!P0 MOV R15, R44 ;  /* 0x0000002c000f8202 */ /* 0x000fc40000000f00 */
[----:B------:R-:W-:Y:S02]  /*7630*/  @!P0 IADD3 R11, R45, R40, RZ ;  /* 0x000000282d0b8210 */ /* 0x000fe40007ffe0ff */
[----:B------:R-:W-:Y:S01]  /*7640*/  IADD3.X R10, R13, R43, R10, P2, P1 ;  /* 0x0000002b0d0a7210 */ /* 0x000fe200017e240a */
[----:B------:R-:W-:Y:S05]  /*7650*/  @P5 BRA `(.L_x_172) ;  /* 0x0000010000005947 */ /* 0x000fea0003800000 */
        /* <DEDUP_REMOVED lines=16> */
.L_x_172:
[----:B------:R-:W-:Y:S05]  /*7760*/  BSYNC B0 ;  /* 0x0000000000007941 */ /* 0x000fea0003800000 */
.L_x_171:
[----:B------:R-:W-:Y:S01]  /*7770*/  IADD3 R4, P0, R136, R15, RZ ;  /* 0x0000000f88047210 */ /* 0x000fe20007f1e0ff */
[----:B------:R-:W-:Y:S01]  /*7780*/  BSSY B0, `(.L_x_173) ;  /* 0x0000013000007945 */ /* 0x000fe20003800000 */
[----:B------:R-:W-:Y:S02]  /*7790*/  SHF.R.S32.HI R0, RZ, 0x1f, R6 ;  /* 0x0000001fff007819 */ /* 0x000fe40000011406 */
[----:B------:R-:W-:Y:S02]  /*77a0*/  IADD3.X R5, R137, R11, RZ, P0, !PT ;  /* 0x0000000b89057210 */ /* 0x000fe400007fe4ff */
[----:B------:R-:W-:Y:S01]  /*77b0*/  ISETP.GE.AND P0, PT, R134, R118, PT ;  /* 0x000000768600720c */ /* 0x000fe20003f06270 */
[----:B--2---:R-:W-:-:S02]  /*77c0*/  IMAD R3, R0, c[0x0][0x1f0], RZ ;  /* 0x00007c0000037a24 */ /* 0x004fc400078e02ff */
        /* <DEDUP_REMOVED lines=11> */
[----:B----4-:R2:W-:Y:S04]  /*7880*/  STG.E.128 [R2.64], R32 ;  /* 0x0000002002007986 */ /* 0x0105e8000c101d08 */
[----:B-1----:R2:W-:Y:S04]  /*7890*/  STG.E.128 [R2.64+0x40], R24 ;  /* 0x0000401802007986 */ /* 0x0025e8000c101d08 */
[----:B------:R2:W-:Y:S02]  /*78a0*/  STG.E.128 [R2.64+0x80], R16 ;  /* 0x0000801002007986 */ /* 0x0005e4000c101d08 */
.L_x_174:
[----:B------:R-:W-:Y:S05]  /*78b0*/  BSYNC B0 ;  /* 0x0000000000007941 */ /* 0x000fea0003800000 */
.L_x_173:
[----:B------:R-:W-:-:S13]  /*78c0*/  ISETP.GE.AND P0, PT, R123, R118, PT ;  /* 0x000000767b00720c */ /* 0x000fda0003f06270 */
[----:B------:R-:W-:Y:S05]  /*78d0*/  @P0 EXIT ;  /* 0x000000000000094d */ /* 0x000fea0003800000 */
[----:B------:R-:W-:Y:S02]  /*78e0*/  IADD3 R0, P0, R140, 0x20, RZ ;  /* 0x000000208c007810 */ /* 0x000fe40007f1e0ff */
[----:B------:R-:W-:Y:S02]  /*78f0*/  MOV R5, R7 ;  /* 0x0000000700057202 */ /* 0x000fe40000000f00 */
[----:B------:R-:W-:-:S03]  /*7900*/  IADD3.X R140, RZ, R141, RZ, P0, !PT ;  /* 0x0000008dff8c7210 */ /* 0x000fc600007fe4ff */
[----:B------:R-:W-:-:S04]  /*7910*/  IMAD.WIDE.U32 R4, R0, c[0x0][0x1e8], R4 ;  /* 0x00007a0000047a25 */ /* 0x000fc800078e0004 */
[----:B--2---:R-:W-:Y:S01]  /*7920*/  IMAD R3, R140, c[0x0][0x1e8], RZ ;  /* 0x00007a008c037a24 */ /* 0x004fe200078e02ff */
[----:B------:R-:W-:-:S03]  /*7930*/  LEA R2, P0, R4, c[0x0][0x1d0], 0x1 ;  /* 0x0000740004027a11 */ /* 0x000fc600078008ff */
[----:B------:R-:W-:-:S05]  /*7940*/  IMAD R3, R0, c[0x0][0x1ec], R3 ;  /* 0x00007b0000037a24 */ /* 0x000fca00078e0203 */
[----:B------:R-:W-:-:S04]  /*7950*/  IADD3 R3, R5, R3, RZ ;  /* 0x0000000305037210 */ /* 0x000fc80007ffe0ff */
[----:B------:R-:W-:-:S05]  /*7960*/  LEA.HI.X R3, R4, c[0x0][0x1d4], R3, 0x1, P0 ;  /* 0x0000750004037a11 */ /* 0x000fca00000f0c03 */
[----:B----4-:R-:W-:Y:S04]  /*7970*/  STG.E.128 [R2.64], R28 ;  /* 0x0000001c02007986 */ /* 0x010fe8000c101d08 */
[----:B-1----:R-:W-:Y:S04]  /*7980*/  STG.E.128 [R2.64+0x40], R20 ;  /* 0x0000401402007986 */ /* 0x002fe8000c101d08 */
[----:B------:R-:W-:Y:S01]  /*7990*/  STG.E.128 [R2.64+0x80], R36 ;  /* 0x0000802402007986 */ /* 0x000fe2000c101d08 */
[----:B------:R-:W-:Y:S05]  /*79a0*/  EXIT ;  /* 0x000000000000794d */ /* 0x000fea0003800000 */
.L_x_160:
[----:B-1----:R-:W1:Y:S01]  /*79b0*/  LDC.U8 R3, c[0x0][0x329] ;  /* 0x0000ca40ff037b82 */ /* 0x002e620000000000 */
[C---:B------:R-:W-:Y:S01]  /*79c0*/  ISETP.NE.AND P4, PT, R121.reuse, -0x1, PT ;  /* 0xffffffff7900780c */ /* 0x040fe20003f85270 */
[----:B------:R-:W-:Y:S01]  /*79d0*/  IMAD.IADD R124, R124, 0x1, -R89 ;  /* 0x000000017c7c7824 */ /* 0x000fe200078e0a59 */
[----:B------:R-:W-:Y:S01]  /*79e0*/  SHF.R.S32.HI R5, RZ, 0x1f, R82 ;  /* 0x0000001fff057819 */ /* 0x000fe20000011452 */
[----:B------:R-:W-:Y:S04]  /*79f0*/  BSSY B0, `(.L_x_175) ;  /* 0x000003c000007945 */ /* 0x000fe80003800000 */
[----:B------:R-:W2:Y:S06]  /*7a00*/  LDC.U8 R2, c[0x0][0x328] ;  /* 0x0000ca00ff027b82 */ /* 0x000eac0000000000 */
[----:B------:R-:W-:-:S04]  /*7a10*/  @P4 IMAD.WIDE.U32 R8, R121, c[0x0][0x1e8], RZ ;  /* 0x00007a0079084a25 */ /* 0x000fc800078e00ff */
[----:B------:R-:W-:Y:S02]  /*7a20*/  @P4 IMAD R6, R121, c[0x0][0x1ec], R9 ;  /* 0x00007b0079064a24 */ /* 0x000fe400078e0209 */
[----:B------:R-:W-:Y:S01]  /*7a30*/  @!P4 IMAD.WIDE.U32 R10, R0, c[0x0][0x1e0], RZ ;  /* 0x00007800000aca25 */ /* 0x000fe200078e00ff */
[----:B-1----:R-:W-:-:S04]  /*7a40*/  ISETP.NE.AND P1, PT, R3, RZ, PT ;  /* 0x000000ff0300720c */ /* 0x002fc80003f25270 */
[----:B------:R-:W-:Y:S02]  /*7a50*/  @!P4 MOV R8, R10 ;  /* 0x0000000a0008c202 */ /* 0x000fe40000000f00 */
[----:B--2---:R-:W-:Y:S02]  /*7a60*/  ISETP.NE.AND P3, PT, R2, RZ, PT ;  /* 0x000000ff0200720c */ /* 0x004fe40003f65270 */
[----:B------:R-:W-:Y:S02]  /*7a70*/  LEA.HI R2, R5, R82, RZ, 0x2 ;  /* 0x0000005205027211 */ /* 0x000fe400078f10ff */
[----:B------:R-:W-:-:S03]  /*7a80*/  ISETP.NE.OR P2, PT, R3, RZ, !P3 ;  /* 0x000000ff0300720c */ /* 0x000fc60005f45670 */
        /* <DEDUP_REMOVED lines=10> */
[----:B------:R-:W-:-:S02]  /*7b30*/  IMAD.IADD R7, R82, 0x1, -R7 ;  /* 0x0000000152077824 */ /* 0x000fc400078e0a07 */
[----:B------:R-:W-:Y:S02]  /*7b40*/  @!P1 IMAD R3, R9, c[0x0][0x1c0], RZ ;  /* 0x0000700009039a24 */ /* 0x000fe400078e02ff */
[C---:B------:R-:W-:Y:S02]  /*7b50*/  @!P4 IMAD R5, R0.reuse, c[0x0][0x1e4], R5 ;  /* 0x000079000005ca24 */ /* 0x040fe400078e0205 */
[----:B------:R-:W-:Y:S02]  /*7b60*/  IMAD.SHL.U32 R7, R7, 0x8, RZ ;  /* 0x0000000807077824 */ /* 0x000fe400078e00ff */
[C---:B------:R-:W-:Y:S01]  /*7b70*/  @!P0 IMAD R121, R0.reuse, c[0x0][0x214], RZ ;  /* 0x0000850000798a24 */ /* 0x040fe200078e02ff */
[----:B------:R-:W-:Y:S01]  /*7b80*/  @!P4 IADD3 R6, R11, R5, RZ ;  /* 0x000000050b06c210 */ /* 0x000fe20007ffe0ff */
[----:B------:R-:W-:Y:S01]  /*7b90*/  IMAD R3, R0, R3, RZ ;  /* 0x0000000300037224 */ /* 0x000fe200078e02ff */
[----:B------:R-:W-:Y:S01]  /*7ba0*/  IADD3 R4, P3, R7, R8, RZ ;  /* 0x0000000807047210 */ /* 0x000fe20007f7e0ff */
[----:B------:R-:W-:Y:S01]  /*7bb0*/  @P1 IMAD.MOV.U32 R0, RZ, RZ, c[0x0][0x210] ;  /* 0x00008400ff001624 */ /* 0x000fe200078e00ff */
[----:B------:R-:W-:Y:S01]  /*7bc0*/  CS2R R10, SRZ ;  /* 0x00000000000a7805 */ /* 0x000fe2000001ff00 */
[----:B------:R-:W-:Y:S01]  /*7bd0*/  @!P1 MOV R0, 0x1 ;  /* 0x0000000100009802 */ /* 0x000fe20000000f00 */
[----:B------:R-:W-:Y:S01]  /*7be0*/  @!P2 IMAD.MOV.U32 R10, RZ, RZ, R121 ;  /* 0x000000ffff0aa224 */ /* 0x000fe200078e0079 */
[----:B------:R-:W-:-:S02]  /*7bf0*/  SEL R3, R3, RZ, P2 ;  /* 0x000000ff03037207 */ /* 0x000fc40001000000 */
[----:B------:R-:W-:Y:S01]  /*7c00*/  @!P2 SHF.R.S32.HI R11, RZ, 0x1f, R121 ;  /* 0x0000001fff0ba819 */ /* 0x000fe20000011479 */
[----:B------:R-:W-:Y:S01]  /*7c10*/  IMAD R89, R89, R0, RZ ;  /* 0x0000000059597224 */ /* 0x000fe200078e02ff */
[----:B------:R-:W-:Y:S01]  /*7c20*/  LEA.HI.X.SX32 R5, R7, R6, 0x1, P3 ;  /* 0x0000000607057211 */ /* 0x000fe200018f0eff */
[----:B------:R-:W-:Y:S01]  /*7c30*/  IMAD R9, R20, R9, R3 ;  /* 0x0000000914097224 */ /* 0x000fe200078e0203 */
[----:B------:R-:W-:Y:S02]  /*7c40*/  ISETP.GE.AND P2, PT, R2, R124, PT ;  /* 0x0000007c0200720c */ /* 0x000fe40003f46270 */
[----:B------:R-:W-:Y:S01]  /*7c50*/  SHF.R.S32.HI R6, RZ, 0x1f, R20 ;  /* 0x0000001fff067819 */ /* 0x000fe20000011414 */
[----:B------:R-:W-:Y:S01]  /*7c60*/  IMAD.WIDE.U32 R4, R20, c[0x0][0x1f0], R4 ;  /* 0x00007c0014047a25 */ /* 0x000fe200078e0004 */
[----:B------:R-:W-:Y:S02]  /*7c70*/  SHF.R.S32.HI R13, RZ, 0x1f, R89 ;  /* 0x0000001fff0d7819 */ /* 0x000fe40000011459 */
[----:B------:R-:W-:Y:S01]  /*7c80*/  IADD3 R89, P1, P0, R89, R10, R9 ;  /* 0x0000000a59597210 */ /* 0x000fe2000783e009 */
[----:B------:R-:W-:Y:S01]  /*7c90*/  IMAD R7, R6, c[0x0][0x1f0], RZ ;  /* 0x00007c0006077a24 */ /* 0x000fe200078e02ff */
[----:B------:R-:W-:-:S02]  /*7ca0*/  SHF.R.S32.HI R3, RZ, 0x1f, R2 ;  /* 0x0000001fff037819 */ /* 0x000fc40000011402 */
[----:B------:R-:W-:Y:S01]  /*7cb0*/  SHF.R.S32.HI R10, RZ, 0x1f, R9 ;  /* 0x0000001fff0a7819 */ /* 0x000fe20000011409 */
[----:B------:R-:W-:Y:S02]  /*7cc0*/  IMAD R7, R20, c[0x0][0x1f4], R7 ;  /* 0x00007d0014077a24 */ /* 0x000fe400078e0207 */
[----:B------:R-:W-:Y:S01]  /*7cd0*/  IMAD.WIDE R8, R141, 0x40, R2 ;  /* 0x000000408d087825 */ /* 0x000fe200078e0202 */
        /* <DEDUP_REMOVED lines=13> */
.L_x_176:
[----:B------:R-:W-:Y:S05]  /*7db0*/  BSYNC B0 ;  /* 0x0000000000007941 */ /* 0x000fea0003800000 */
.L_x_175:
        /* <DEDUP_REMOVED lines=17> */
.L_x_178:
[----:B------:R-:W-:Y:S05]  /*7ed0*/  BSYNC B0 ;  /* 0x0000000000007941 */ /* 0x000fea0003800000 */
.L_x_177:
[----:B------:R-:W-:-:S04]  /*7ee0*/  LOP3.LUT P2, RZ, R82, 0x3, RZ, 0xc0, !PT ;  /* 0x0000000352ff7812 */ /* 0x000fc8000784c0ff */
[-C--:B------:R-:W-:Y:S02]  /*7ef0*/  ISETP.GE.OR P1, PT, R2, R124.reuse, P2 ;  /* 0x0000007c0200720c */ /* 0x080fe40001726670 */
[----:B------:R-:W-:-:S11]  /*7f00*/  ISETP.GE.OR P2, PT, R7, R124, P2 ;  /* 0x0000007c0700720c */ /* 0x000fd60001746670 */
[----:B------:R-:W-:-:S05]  /*7f10*/  @!P1 IMAD R2, R2, R0, RZ ;  /* 0x0000000002029224 */ /* 0x000fca00078e02ff */
[----:B------:R-:W-:-:S04]  /*7f20*/  @!P1 IADD3 R3, P0, R2, R89, RZ ;  /* 0x0000005902039210 */ /* 0x000fc80007f1e0ff */
[----:B------:R-:W-:Y:S02]  /*7f30*/  @!P1 LEA.HI.X.SX32 R2, R2, R10, 0x1, P0 ;  /* 0x0000000a02029211 */ /* 0x000fe400000f0eff */
[----:B--2---:R-:W-:-:S04]  /*7f40*/  @!P1 LEA R4, P0, R3, c[0x0][0x200], 0x2 ;  /* 0x0000800003049a11 */ /* 0x004fc800078010ff */
[----:B------:R-:W-:Y:S01]  /*7f50*/  @!P1 LEA.HI.X R5, R3, c[0x0][0x204], R2, 0x2, P0 ;  /* 0x0000810003059a11 */ /* 0x000fe200000f1402 */
[----:B------:R-:W-:-:S05]  /*7f60*/  @!P1 IMAD.MOV.U32 R3, RZ, RZ, 0x7f800000 ;  /* 0x7f800000ff039424 */ /* 0x000fca00078e00ff */
        /* <DEDUP_REMOVED lines=10> */
.L_x_179:
        /* <DEDUP_REMOVED lines=15> */
.L_x_983:


//--------------------- .text._ZN5flash16flash_fwd_kernelI23Flash_fwd_kernel_traitsILi96ELi64ELi64ELi4ELb0ELb0EN7cutlass6half_tE19Flash_kernel_traitsILi96ELi64ELi64ELi4ES3_EELb0ELb1ELb0ELb0ELb0ELb0ELb0ELb0EEEvNS_16Flash_fwd_paramsE --------------------------
	.section	.text._ZN5flash16flash_fwd_kernelI23Flash_fwd_kernel_traitsILi96ELi64ELi64ELi4ELb0ELb0EN7cutlass6half_tE19Flash_kernel_traitsILi96ELi64ELi64ELi4ES3_EELb0ELb1ELb0ELb0ELb0ELb0ELb0ELb0EEEvNS_16Flash_fwd_paramsE,"ax",@progbits
	.sectioninfo	@"SHI_REGISTERS=166"
	.align	128
        .global         _ZN5flash16flash_fwd_kernelI23Flash_fwd_kernel_traitsILi96ELi64ELi64ELi4ELb0ELb0EN7cutlass6half_tE19Flash_kernel_traitsILi96ELi64ELi64ELi4ES3_EELb0ELb1ELb0ELb0ELb0ELb0ELb0ELb0EEEvNS_16Flash_fwd_paramsE
        .type           _ZN5flash16flash_fwd_kernelI23Flash_fwd_kernel_traitsILi96ELi64ELi64ELi4ELb0ELb0EN7cutlass6half_tE19Flash_kernel_traitsILi96ELi64ELi64ELi4ES3_EELb0ELb1ELb0ELb0ELb0ELb0ELb0ELb0EEEvNS_16Flash_fwd_paramsE,@function
        .size           _ZN5flash16flash_fwd_kernelI23Flash_fwd_kernel_traitsILi96ELi64ELi64ELi4ELb0ELb0EN7cutlass6half_tE19Flash_kernel_traitsILi96ELi64ELi64ELi4ES3_EELb0ELb1ELb0ELb0ELb0ELb0ELb0ELb0EEEvNS_16Flash_fwd_paramsE,(.L_x_984 - _ZN5flash16flash_fwd_kernelI23Flash_fwd_kernel_traitsILi96ELi64ELi64ELi4ELb0ELb0EN7cutlass6half_tE19Flash_kernel_traitsILi96ELi64ELi64ELi4ES3_EELb0ELb1ELb0ELb0ELb0ELb0ELb0ELb0EEEvNS_16Flash_fwd_paramsE)
        .other          _ZN5flash16flash_fwd_kernelI23Flash_fwd_kernel_traitsILi96ELi64ELi64ELi4ELb0ELb0EN7cutlass6half_tE19Flash_kernel_traitsILi96ELi64ELi64ELi4ES3_EELb0ELb1ELb0ELb0ELb0ELb0ELb0ELb0EEEvNS_16Flash_fwd_paramsE,@"STO_CUDA_ENTRY STV_DEFAULT"
_ZN5flash16flash_fwd_kernelI23Flash_fwd_kernel_traitsILi96ELi64ELi64ELi4ELb0ELb0EN7cutlass6half_tE19Flash_kernel_traitsILi96ELi64ELi64ELi4ES3_EELb0ELb1ELb0ELb0ELb0ELb0ELb0ELb0EEEvNS_16Flash_fwd_paramsE:
.text._ZN5flash16flash_fwd_kernelI23Flash_fwd_kernel_traitsILi96ELi64ELi64ELi4ELb0ELb0EN7cutlass6half_tE19Flash_kernel_traitsILi96ELi64ELi64ELi4ES3_EELb0ELb1ELb0ELb0ELb0ELb0ELb0ELb0EEEvNS_16Flash_fwd_paramsE:
        /* <DEDUP_REMOVED lines=33> */
.L_x_180:
[----:B-1-34-:R-:W-:Y:S02]  /*0210*/  MOV R4, c[0x0][0x218] ;  /* 0x0000860000047a02 */ /* 0x01afe40000000f00 */
.L_x_181:
[----:B------:R-:W-:-:S04]  /*0220*/  ISETP.NE.U32.AND P2, PT, RZ, c[0x0][0x258], PT ;  /* 0x00009600ff007a0c */ /* 0x000fc80003f45070 */
[----:B------:R-:W-:-:S13]  /*0230*/  ISETP.NE.AND.EX P2, PT, RZ, c[0x0][0x25c], PT, P2 ;  /* 0x00009700ff007a0c */ /* 0x000fda0003f45320 */
[----:B------:R-:W-:-:S05]  /*0240*/  @P2 IMAD.WIDE R6, R3, R0, c[0x0][0x258] ;  /* 0x0000960003062625 */ /* 0x000fca00078e0200 */
        /* <DEDUP_REMOVED lines=9> */
[----:B------:R-:W-:Y:S02]  /*02e0*/  IADD3 R7, -R127, 0x7f, R18 ;  /* 0x0000007f7f077810 */ /* 0x000fe40007ffe112 */
[----:B-1----:R-:W-:Y:S02]  /*02f0*/  IADD3 R9, R0, 0x3f, RZ ;  /* 0x0000003f00097810 */ /* 0x002fe40007ffe0ff */
[----:B------:R-:W-:Y:S02]  /*0300*/  IADD3 R7, R7, c[0x0][0x2e8], R0 ;  /* 0x0000ba0007077a10 */ /* 0x000fe40007ffe000 */
[----:B------:R-:W-:Y:S02]  /*0310*/  SHF.R.S32.HI R4, RZ, 0x1f, R9 ;  /* 0x0000001fff047819 */ /* 0x000fe40000011409 */
[----:B------:R-:W-:Y:S02]  /*0320*/  SHF.R.S32.HI R2, RZ, 0x1f, R7 ;  /* 0x0000001fff027819 */ /* 0x000fe40000011407 */
[----:B------:R-:W-:-:S02]  /*0330*/  LEA.HI R4, R4, R9, RZ, 0x6 ;  /* 0x0000000904047211 */ /* 0x000fc400078f30ff */
[----:B------:R-:W-:Y:S02]  /*0340*/  LEA.HI R7, R2, R7, RZ, 0x6 ;  /* 0x0000000702077211 */ /* 0x000fe400078f30ff */
[----:B------:R-:W-:Y:S01]  /*0350*/  SHF.R.S32.HI R4, RZ, 0x6, R4 ;  /* 0x00000006ff047819 */ /* 0x000fe20000011404 */
[----:B------:R-:W1:Y:S01]  /*0360*/  S2R R2, SR_TID.X ;  /* 0x0000000000027919 */ /* 0x000e620000002100 */
[----:B------:R-:W-:-:S04]  /*0370*/  SHF.R.S32.HI R7, RZ, 0x6, R7 ;  /* 0x00000006ff077819 */ /* 0x000fc80000011407 */
[----:B------:R-:W-:-:S04]  /*0380*/  IMNMX R96, R4, R7, PT ;  /* 0x0000000704607217 */ /* 0x000fc80003800200 */
[----:B------:R-:W-:-:S13]  /*0390*/  ISETP.GE.AND P0, PT, R96, 0x1, PT ;  /* 0x000000016000780c */ /* 0x000fda0003f06270 */
[----:B------:R-:W-:Y:S05]  /*03a0*/  @!P0 BRA `(.L_x_182) ;  /* 0x000089e000008947 */ /* 0x000fea0003800000 */
[----:B------:R-:W-:Y:S02]  /*03b0*/  ISETP.NE.AND P1, PT, R122, -0x1, PT ;  /* 0xffffffff7a00780c */ /* 0x000fe40003f25270 */
        /* <DEDUP_REMOVED lines=23> */
.L_x_183:
[----:B------:R-:W-:Y:S02]  /*0530*/  IABS R8, c[0x0][0x1c8] ;  /* 0x0000720000087a13 */ /* 0x000fe40000000000 */
[----:B------:R-:W-:Y:S02]  /*0540*/  SHF.R.S32.HI R25, RZ, 0x1f, R22 ;  /* 0x0000001fff197819 */ /* 0x000fe40000011416 */
[----:B------:R-:W2:Y:S08]  /*0550*/  I2F.RP R9, R8 ;  /* 0x0000000800097306 */ /* 0x000eb00000209400 */
[----:B--2---:R-:W2:Y:S02]  /*0560*/  MUFU.RCP R12, R9 ;  /* 0x00000009000c7308 */ /* 0x004ea40000001000 */
[----:B--2---:R-:W-:-:S06]  /*0570*/  IADD3 R12, R12, 0xffffffe, RZ ;  /* 0x0ffffffe0c0c7810 */ /* 0x004fcc0007ffe0ff */
[----:B------:R-:W2:Y:S02]  /*0580*/  F2I.FTZ.U32.TRUNC.NTZ R13, R12 ;  /* 0x0000000c000d7305 */ /* 0x000ea4000021f000 */
[----:B--2---:R-:W-:Y:S02]  /*0590*/  IMAD.MOV R4, RZ, RZ, -R13 ;  /* 0x000000ffff047224 */ /* 0x004fe400078e0a0d */
        /* <DEDUP_REMOVED lines=13> */
[----:B------:R-:W-:Y:S01]  /*0670*/  @P0 IMAD.IADD R8, R5, 0x1, R10 ;  /* 0x0000000105080824 */ /* 0x000fe200078e020a */
[----:B------:R-:W-:-:S03]  /*0680*/  ISETP.NE.AND P2, PT, RZ, c[0x0][0x1c8], PT ;  /* 0x00007200ff007a0c */ /* 0x000fc60003f45270 */
[----:B------:R-:W-:-:S04]  /*0690*/  @P0 IMAD.WIDE.U32 R10, R8, c[0x0][0x1a0], RZ ;  /* 0x00006800080a0a25 */ /* 0x000fc800078e00ff */
[----:B------:R-:W-:Y:S01]  /*06a0*/  @P0 IMAD R8, R8, c[0x0][0x1a4], R11 ;  /* 0x0000690008080a24 */ /* 0x000fe200078e020b */
[----:B------:R-:W-:-:S03]  /*06b0*/  @P0 MOV R4, R10 ;  /* 0x0000000a00040202 */ /* 0x000fc60000000f00 */
        /* <DEDUP_REMOVED lines=15> */
.L_x_184:
[----:B-1----:R-:W-:Y:S01]  /*07b0*/  SHF.R.S32.HI R11, RZ, 0x1f, R2 ;  /* 0x0000001fff0b7819 */ /* 0x002fe20000011402 */
[----:B------:R-:W-:Y:S01]  /*07c0*/  IMAD R25, R25, c[0x0][0x1a8], RZ ;  /* 0x00006a0019197a24 */ /* 0x000fe200078e02ff */
[----:B------:R-:W-:Y:S02]  /*07d0*/  BSSY B0, `(.L_x_185) ;  /* 0x0000063000007945 */ /* 0x000fe40003800000 */
[CC--:B------:R-:W-:Y:S01]  /*07e0*/  LEA.HI R9, R11.reuse, R2.reuse, RZ, 0x2 ;  /* 0x000000020b097211 */ /* 0x0c0fe200078f10ff */
[----:B------:R-:W-:Y:S01]  /*07f0*/  IMAD R25, R22, c[0x0][0x1ac], R25 ;  /* 0x00006b0016197a24 */ /* 0x000fe200078e0219 */
[----:B------:R-:W-:Y:S02]  /*0800*/  LEA.HI R17, R11, R2, RZ, 0x3 ;  /* 0x000000020b117211 */ /* 0x000fe400078f18ff */
[----:B------:R-:W-:-:S02]  /*0810*/  LOP3.LUT R3, R9, 0xfffffffc, RZ, 0xc0, !PT ;  /* 0xfffffffc09037812 */ /* 0x000fc400078ec0ff */
[----:B------:R-:W-:Y:S02]  /*0820*/  SHF.R.S32.HI R16, RZ, 0x3, R17 ;  /* 0x00000003ff107819 */ /* 0x000fe40000011411 */
[----:B------:R-:W-:Y:S01]  /*0830*/  SHF.R.S32.HI R20, RZ, 0x2, R9 ;  /* 0x00000002ff147819 */ /* 0x000fe20000011409 */
[----:B------:R-:W-:Y:S01]  /*0840*/  IMAD.IADD R132, R2, 0x1, -R3 ;  /* 0x0000000102847824 */ /* 0x000fe200078e0a03 */
[----:B------:R-:W-:Y:S01]  /*0850*/  LEA.HI R12, R11, R2, RZ, 0x4 ;  /* 0x000000020b0c7211 */ /* 0x000fe200078f20ff */
[----:B------:R-:W-:Y:S01]  /*0860*/  IMAD.SHL.U32 R5, R16, 0x40, RZ ;  /* 0x0000004010057824 */ /* 0x000fe200078e00ff */
[----:B------:R-:W-:Y:S01]  /*0870*/  LEA.HI R9, R9, R20, RZ, 0x1 ;  /* 0x0000001409097211 */ /* 0x000fe200078f08ff */
[----:B------:R-:W-:Y:S01]  /*0880*/  IMAD.SHL.U32 R132, R132, 0x8, RZ ;  /* 0x0000000884847824 */ /* 0x000fe200078e00ff */
[----:B------:R-:W-:Y:S02]  /*0890*/  LEA.HI R3, R11, R2, RZ, 0x5 ;  /* 0x000000020b037211 */ /* 0x000fe400078f28ff */
[----:B------:R-:W-:-:S02]  /*08a0*/  LOP3.LUT R9, R9, 0x7fffffe, RZ, 0xc0, !PT ;  /* 0x07fffffe09097812 */ /* 0x000fc400078ec0ff */
[----:B------:R-:W-:Y:S02]  /*08b0*/  LOP3.LUT R5, R5, 0xc0, RZ, 0xc0, !PT ;  /* 0x000000c005057812 */ /* 0x000fe400078ec0ff */
[----:B------:R-:W-:Y:S01]  /*08c0*/  SHF.R.S32.HI R21, RZ, 0x1f, R20 ;  /* 0x0000001fff157819 */ /* 0x000fe20000011414 */
[----:B------:R-:W-:Y:S01]  /*08d0*/  IMAD.IADD R124, R20, 0x1, -R9 ;  /* 0x00000001147c7824 */ /* 0x000fe200078e0a09 */
[----:B------:R-:W-:Y:S02]  /*08e0*/  LOP3.LUT R6, R5, 0x18, R132, 0xf8, !PT ;  /* 0x0000001805067812 */ /* 0x000fe400078ef884 */
[----:B------:R-:W-:Y:S01]  /*08f0*/  LOP3.LUT R9, R12, 0xfffffff0, RZ, 0xc0, !PT ;  /* 0xfffffff00c097812 */ /* 0x000fe200078ec0ff */
[----:B------:R-:W-:Y:S01]  /*0900*/  IMAD R23, R21, c[0x0][0x198], RZ ;  /* 0x0000660015177a24 */ /* 0x000fe200078e02ff */
[----:B------:R-:W-:Y:S01]  /*0910*/  SHF.R.U32.HI R5, RZ, 0x3, R5 ;  /* 0x00000003ff057819 */ /* 0x000fe20000011605 */
[----:B------:R-:W-:Y:S01]  /*0920*/  IMAD.WIDE R134, R135, 0x40, R20 ;  /* 0x0000004087867825 */ /* 0x000fe200078e0214 */
[----:B------:R-:W-:-:S02]  /*0930*/  SHF.R.S32.HI R15, RZ, 0x5, R3 ;  /* 0x00000005ff0f7819 */ /* 0x000fc40000011403 */
[----:B------:R-:W-:Y:S01]  /*0940*/  SHF.R.S32.HI R133, RZ, 0x1f, R132 ;  /* 0x0000001fff857819 */ /* 0x000fe20000011484 */
[----:B------:R-:W-:Y:S01]  /*0950*/  IMAD.IADD R10, R2, 0x1, -R9 ;  /* 0x00000001020a7824 */ /* 0x000fe200078e0a09 */
[----:B------:R-:W-:Y:S01]  /*0960*/  LOP3.LUT R5, R6, R5, RZ, 0x3c, !PT ;  /* 0x0000000506057212 */ /* 0x000fe200078e3cff */
[----:B------:R-:W-:Y:S01]  /*0970*/  IMAD R124, R15, 0x8, R124 ;  /* 0x000000080f7c7824 */ /* 0x000fe200078e027c */
[----:B------:R-:W-:Y:S01]  /*0980*/  IADD3 R28, P0, R132, R28, RZ ;  /* 0x0000001c841c7210 */ /* 0x000fe20007f1e0ff */
[----:B------:R-:W-:Y:S01]  /*0990*/  IMAD.WIDE.U32 R30, R20, c[0x0][0x198], R132 ;  /* 0x00006600141e7a25 */ /* 0x000fe200078e0084 */
[----:B------:R-:W-:Y:S02]  /*09a0*/  LEA.HI R13, R10, R10, RZ, 0x1 ;  /* 0x0000000a0a0d7211 */ /* 0x000fe400078f08ff */
[----:B------:R-:W-:Y:S01]  /*09b0*/  SHF.R.S32.HI R9, RZ, 0x1f, R98 ;  /* 0x0000001fff097819 */ /* 0x000fe20000011462 */
[----:B------:R-:W-:Y:S01]  /*09c0*/  IMAD.U32 R124, R124, 0x20, R5 ;  /* 0x000000207c7c7824 */ /* 0x000fe200078e0005 */
[----:B------:R-:W-:Y:S01]  /*09d0*/  IADD3 R128, P1, R128, R30, RZ ;  /* 0x0000001e80807210 */ /* 0x000fe20007f3e0ff */
[C---:B------:R-:W-:Y:S01]  /*09e0*/  IMAD R6, R20.reuse, c[0x0][0x19c], R23 ;  /* 0x0000670014067a24 */ /* 0x040fe200078e0217 */
[--C-:B------:R-:W-:Y:S01]  /*09f0*/  SHF.R.S32.HI R11, RZ, 0x1, R13.reuse ;  /* 0x00000001ff0b7819 */ /* 0x100fe2000001140d */
[----:B------:R-:W-:Y:S01]  /*0a00*/  IMAD R5, R21, c[0x0][0x1a0], RZ ;  /* 0x0000680015057a24 */ /* 0x000fe200078e02ff */
[----:B------:R-:W-:Y:S01]  /*0a10*/  SHF.R.S32.HI R14, RZ, 0x1f, R13 ;  /* 0x0000001fff0e7819 */ /* 0x000fe2000001140d */
[----:B------:R-:W-:Y:S01]  /*0a20*/  IMAD.WIDE.U32 R26, R20, c[0x0][0x1a0], R132 ;  /* 0x00006800141a7a25 */ /* 0x000fe200078e0084 */
[----:B------:R-:W-:-:S02]  /*0a30*/  IADD3.X R129, R7, R31, R6, P1, !PT ;  /* 0x0000001f07817210 */ /* 0x000fc40000ffe406 */
[----:B------:R-:W-:Y:S01]  /*0a40*/  LEA.HI R14, R14, R11, RZ, 0x2 ;  /* 0x0000000b0e0e7211 */ /* 0x000fe200078f10ff */
[----:B------:R-:W-:Y:S01]  /*0a50*/  IMAD.X R29, R133, 0x1, R19, P0 ;  /* 0x00000001851d7824 */ /* 0x000fe200000e0613 */
[----:B------:R-:W-:Y:S01]  /*0a60*/  IADD3 R4, P0, R4, R26, RZ ;  /* 0x0000001a04047210 */ /* 0x000fe20007f1e0ff */
[----:B------:R-:W-:Y:S01]  /*0a70*/  IMAD R5, R20, c[0x0][0x1a4], R5 ;  /* 0x0000690014057a24 */ /* 0x000fe200078e0205 */
[----:B------:R-:W-:Y:S01]  /*0a80*/  LOP3.LUT R14, R14, 0xfffffffc, RZ, 0xc0, !PT ;  /* 0xfffffffc0e0e7812 */ /* 0x000fe200078ec0ff */
[----:B------:R-:W-:Y:S01]  /*0a90*/  IMAD.IADD R6, R127, 0x1, -R18 ;  /* 0x000000017f067824 */ /* 0x000fe200078e0a12 */
[----:B------:R-:W-:Y:S01]  /*0aa0*/  LOP3.LUT R3, R3, 0xffffffe0, RZ, 0xc0, !PT ;  /* 0xffffffe003037812 */ /* 0x000fe200078ec0ff */
[C---:B------:R-:W-:Y:S01]  /*0ab0*/  IMAD R131, R9.reuse, c[0x0][0x1b0], RZ ;  /* 0x00006c0009837a24 */ /* 0x040fe200078e02ff */
[----:B------:R-:W-:Y:S01]  /*0ac0*/  IADD3.X R5, R8, R27, R5, P0, !PT ;  /* 0x0000001b08057210 */ /* 0x000fe200007fe405 */
[----:B------:R-:W-:Y:S01]  /*0ad0*/  IMAD R101, R9, c[0x0][0x1b8], RZ ;  /* 0x00006e0009657a24 */ /* 0x000fe200078e02ff */
[----:B------:R-:W-:Y:S01]  /*0ae0*/  ISETP.GE.AND P0, PT, R20, R6, PT ;  /* 0x000000061400720c */ /* 0x000fe20003f06270 */
[----:B------:R-:W-:Y:S01]  /*0af0*/  IMAD.IADD R14, R11, 0x1, -R14 ;  /* 0x000000010b0e7824 */ /* 0x000fe200078e0a0e */
[----:B------:R-:W-:Y:S01]  /*0b00*/  IADD3 R126, R132, 0x20, RZ ;  /* 0x00000020847e7810 */ /* 0x000fe20007ffe0ff */
[----:B------:R-:W-:Y:S01]  /*0b10*/  IMAD R131, R98, c[0x0][0x1b4], R131 ;  /* 0x00006d0062837a24 */ /* 0x000fe200078e0283 */
[----:B------:R-:W-:Y:S01]  /*0b20*/  IADD3 R125, R132, 0x40, RZ ;  /* 0x00000040847d7810 */ /* 0x000fe20007ffe0ff */
[----:B------:R-:W-:Y:S01]  /*0b30*/  IMAD R101, R98, c[0x0][0x1bc], R101 ;  /* 0x00006f0062657a24 */ /* 0x000fe200078e0265 */
[----:B------:R-:W-:Y:S01]  /*0b40*/  LOP3.LUT P1, RZ, R14, 0x2, RZ, 0xc0, !PT ;  /* 0x000000020eff7812 */ /* 0x000fe2000782c0ff */
[----:B------:R-:W-:-:S04]  /*0b50*/  IMAD.WIDE.U32 R128, R98, c[0x0][0x1b0], R128 ;  /* 0x00006c0062807a25 */ /* 0x000fc800078e0080 */
[----:B------:R-:W-:-:S04]  /*0b60*/  IMAD.WIDE.U32 R98, R98, c[0x0][0x1b8], R4 ;  /* 0x00006e0062627a25 */ /* 0x000fc800078e0004 */
[----:B------:R-:W-:Y:S02]  /*0b70*/  IMAD.MOV.U32 R5, RZ, RZ, 0x10 ;  /* 0x00000010ff057424 */ /* 0x000fe400078e00ff */
[----:B------:R-:W-:-:S04]  /*0b80*/  IMAD.WIDE.U32 R22, R22, c[0x0][0x1a8], R28 ;  /* 0x00006a0016167a25 */ /* 0x000fc800078e001c */
[----:B------:R-:W-:Y:S01]  /*0b90*/  IMAD.IADD R4, R2, 0x1, -R3 ;  /* 0x0000000102047824 */ /* 0x000fe200078e0a03 */
[----:B------:R-:W-:Y:S01]  /*0ba0*/  SEL R3, R5, 0xfffffff0, !P1 ;  /* 0xfffffff005037807 */ /* 0x000fe20004800000 */
[----:B------:R-:W-:Y:S02]  /*0bb0*/  IMAD.SHL.U32 R124, R124, 0x2, RZ ;  /* 0x000000027c7c7824 */ /* 0x000fe400078e00ff */
[----:B------:R-:W-:Y:S02]  /*0bc0*/  IMAD.IADD R25, R23, 0x1, R25 ;  /* 0x0000000117197824 */ /* 0x000fe400078e0219 */
        /* <DEDUP_REMOVED lines=35> */
.L_x_186:
[----:B------:R-:W-:Y:S05]  /*0e00*/  BSYNC B0 ;  /* 0x0000000000007941 */ /* 0x000fea0003800000 */
.L_x_185:
[----:B------:R-:W-:Y:S01]  /*0e10*/  IADD3 R9, R20, 0x20, RZ ;  /* 0x0000002014097810 */ /* 0x000fe20007ffe0ff */
[----:B------:R-:W-:Y:S01]  /*0e20*/  UMOV UR8, 0x6 ;  /* 0x0000000600087882 */ /* 0x000fe20000000000 */
[----:B------:R-:W-:Y:S01]  /*0e30*/  BSSY B0, `(.L_x_187) ;  /* 0x0000026000007945 */ /* 0x000fe20003800000 */
[----:B------:R-:W-:Y:S01]  /*0e40*/  ULDC.64 UR6, c[0x0][0x198] ;  /* 0x0000660000067ab9 */ /* 0x000fe20000000a00 */
[----:B------:R-:W-:Y:S01]  /*0e50*/  ISETP.GE.AND P0, PT, R9, R6, PT ;  /* 0x000000060900720c */ /* 0x000fe20003f06270 */
[----:B------:R-:W-:Y:S02]  /*0e60*/  USHF.L.U64.HI UR9, UR6, UR8, UR7 ;  /* 0x0000000806097299 */ /* 0x000fe40008010207 */
[----:B------:R-:W-:-:S10]  /*0e70*/  USHF.L.U32 UR10, UR6, 0x6, URZ ;  /* 0x00000006060a7899 */ /* 0x000fd4000800063f */
[----:B------:R-:W-:Y:S05]  /*0e80*/  @P0 BRA `(.L_x_188) ;  /* 0x0000020000000947 */ /* 0x000fea0003800000 */
[----:B------:R-:W-:Y:S01]  /*0e90*/  IADD3 R7, P0, R134, 0x20, RZ ;  /* 0x0000002086077810 */ /* 0x000fe20007f1e0ff */
        /* <DEDUP_REMOVED lines=10> */
[----:B-1----:R-:W-:Y:S01]  /*0f40*/  @!P2 LEA R26, P1, R22, c[0x0][0x160], 0x1 ;  /* 0x00005800161aaa11 */ /* 0x002fe200078208ff */
        /* <DEDUP_REMOVED lines=20> */
.L_x_188:
[----:B------:R-:W-:Y:S05]  /*1090*/  BSYNC B0 ;  /* 0x0000000000007941 */ /* 0x000fea0003800000 */
.L_x_187:
[----:B------:R-:W-:Y:S01]  /*10a0*/  IADD3 R88, R96, -0x1, RZ ;  /* 0xffffffff60587810 */ /* 0x000fe20007ffe0ff */
[----:B------:R-:W-:Y:S01]  /*10b0*/  BSSY B0, `(.L_x_189) ;  /* 0x0000025000007945 */ /* 0x000fe20003800000 */
[----:B------:R-:W-:Y:S02]  /*10c0*/  MOV R130, R128 ;  /* 0x0000008000827202 */ /* 0x000fe40000000f00 */
[----:B------:R-:W-:Y:S01]  /*10d0*/  SHF.R.S32.HI R7, RZ, 0x1f, R88 ;  /* 0x0000001fff077819 */ /* 0x000fe20000011458 */
[C---:B------:R-:W-:Y:S02]  /*10e0*/  IMAD R6, R88.reuse, -0x40, R0 ;  /* 0xffffffc058067824 */ /* 0x040fe400078e0200 */
[C---:B------:R-:W-:Y:S02]  /*10f0*/  IMAD R8, R88.reuse, UR9, RZ ;  /* 0x0000000958087c24 */ /* 0x040fe4000f8e02ff */
[----:B------:R-:W-:Y:S01]  /*1100*/  IMAD.WIDE.U32 R22, R88, UR10, R130 ;  /* 0x0000000a58167c25 */ /* 0x000fe2000f8e0082 */
[----:B------:R-:W-:-:S03]  /*1110*/  ISETP.GE.AND P0, PT, R20, R6, PT ;  /* 0x000000061400720c */ /* 0x000fc60003f06270 */
[----:B------:R-:W-:-:S05]  /*1120*/  IMAD R8, R7, UR10, R8 ;  /* 0x0000000a07087c24 */ /* 0x000fca000f8e0208 */
[----:B------:R-:W-:-:S05]  /*1130*/  IADD3 R8, R23, R8, RZ ;  /* 0x0000000817087210 */ /* 0x000fca0007ffe0ff */
[----:B------:R-:W-:Y:S05]  /*1140*/  @P0 BRA `(.L_x_190) ;  /* 0x000001b000000947 */ /* 0x000fea0003800000 */
[----:B------:R-:W-:Y:S02]  /*1150*/  ISETP.GE.AND P3, PT, R132, c[0x0][0x220], PT ;  /* 0x0000880084007a0c */ /* 0x000fe40003f66270 */
[----:B------:R-:W-:Y:S02]  /*1160*/  ISETP.GE.AND P2, PT, R126, c[0x0][0x220], PT ;  /* 0x000088007e007a0c */ /* 0x000fe40003f46270 */
[----:B------:R-:W-:-:S09]  /*1170*/  ISETP.GE.AND P0, PT, R125, c[0x0][0x220], PT ;  /* 0x000088007d007a0c */ /* 0x000fd20003f06270 */
[C---:B-12---:R-:W-:Y:S01]  /*1180*/  @!P3 LEA R26, P4, R22.reuse, c[0x0][0x168], 0x1 ;  /* 0x00005a00161aba11 */ /* 0x046fe200078808ff */
        /* <DEDUP_REMOVED lines=23> */
.L_x_190:
[----:B------:R-:W-:Y:S05]  /*1300*/  BSYNC B0 ;  /* 0x0000000000007941 */ /* 0x000fea0003800000 */
.L_x_189:
[----:B------:R-:W-:Y:S01]  /*1310*/  ISETP.GE.AND P0, PT, R9, R6, PT ;  /* 0x000000060900720c */ /* 0x000fe20003f06270 */
        /* <DEDUP_REMOVED lines=11> */
[----:B------:R-:W-:Y:S02]  /*13d0*/  IADD3 R11, P1, R22, UR11, RZ ;  /* 0x0000000b160b7c10 */ /* 0x000fe4000ff3e0ff */
[----:B------:R-:W-:Y:S02]  /*13e0*/  ISETP.GE.AND P0, PT, R125, c[0x0][0x220], PT ;  /* 0x000088007d007a0c */ /* 0x000fe40003f06270 */
[----:B------:R-:W-:-:S05]  /*13f0*/  IADD3.X R8, R8, UR6, RZ, P1, !PT ;  /* 0x0000000608087c10 */ /* 0x000fca0008ffe4ff */
[C---:B-12---:R-:W-:Y:S01]  /*1400*/  @!P3 LEA R24, P4, R11.reuse, c[0x0][0x168], 0x1 ;  /* 0x00005a000b18ba11 */ /* 0x046fe200078808ff */
        /* <DEDUP_REMOVED lines=21> */
.L_x_192:
[----:B------:R-:W-:Y:S05]  /*1560*/  BSYNC B0 ;  /* 0x0000000000007941 */ /* 0x000fea0003800000 */
.L_x_191:
[----:B------:R-:W0:Y:S01]  /*1570*/  LDGDEPBAR ;  /* 0x00000000000079af */ /* 0x000e220000000000 */
[----:B------:R-:W-:Y:S01]  /*1580*/  LOP3.LUT R11, R13, 0x7fffffe, RZ, 0xc0, !PT ;  /* 0x07fffffe0d0b7812 */ /* 0x000fe200078ec0ff */
[----:B------:R-:W-:Y:S01]  /*1590*/  IMAD.SHL.U32 R14, R14, 0x40, RZ ;  /* 0x000000400e0e7824 */ /* 0x000fe200078e00ff */
[----:B------:R-:W-:Y:S01]  /*15a0*/  SHF.R.S32.HI R13, RZ, 0x1f, R10 ;  /* 0x0000001fff0d7819 */ /* 0x000fe2000001140a */
[----:B------:R-:W-:Y:S01]  /*15b0*/  IMAD R18, R15, 0x10, R18 ;  /* 0x000000100f127824 */ /* 0x000fe200078e0212 */
[----:B------:R-:W-:Y:S01]  /*15c0*/  LOP3.LUT R17, R17, 0xfffffff8, RZ, 0xc0, !PT ;  /* 0xfffffff811117812 */ /* 0x000fe200078ec0ff */
[----:B------:R-:W-:Y:S01]  /*15d0*/  IMAD.IADD R11, R10, 0x1, -R11 ;  /* 0x000000010a0b7824 */ /* 0x000fe200078e0a0b */
[----:B------:R-:W-:Y:S01]  /*15e0*/  LEA.HI R10, R13, R10, RZ, 0x3 ;  /* 0x0000000a0d0a7211 */ /* 0x000fe200078f18ff */
[----:B------:R-:W-:Y:S01]  /*15f0*/  IMAD.MOV.U32 R100, RZ, RZ, R98 ;  /* 0x000000ffff647224 */ /* 0x000fe200078e0062 */
[----:B------:R-:W-:Y:S01]  /*1600*/  SHF.R.S32.HI R13, RZ, 0x4, R12 ;  /* 0x00000004ff0d7819 */ /* 0x000fe2000001140c */
[----:B------:R-:W-:Y:S01]  /*1610*/  IMAD.IADD R8, R2, 0x1, -R17 ;  /* 0x0000000102087824 */ /* 0x000fe200078e0a11 */
[----:B------:R-:W-:Y:S01]  /*1620*/  SHF.R.S32.HI R123, RZ, 0x1f, R4 ;  /* 0x0000001fff7b7819 */ /* 0x000fe20000011404 */
[----:B------:R-:W-:Y:S01]  /*1630*/  IMAD.SHL.U32 R10, R10, 0x20, RZ ;  /* 0x000000200a0a7824 */ /* 0x000fe200078e00ff */
[----:B------:R-:W-:Y:S01]  /*1640*/  ISETP.GE.AND P0, PT, R20, R6, PT ;  /* 0x000000061400720c */ /* 0x000fe20003f06270 */
[----:B------:R-:W-:Y:S01]  /*1650*/  IMAD R20, R88, UR8, RZ ;  /* 0x0000000858147c24 */ /* 0x000fe2000f8e02ff */
[----:B------:R-:W-:Y:S01]  /*1660*/  LEA.HI R12, R12, R13, RZ, 0x1 ;  /* 0x0000000d0c0c7211 */ /* 0x000fe200078f08ff */
[----:B------:R-:W-:Y:S01]  /*1670*/  IMAD.SHL.U32 R2, R2, 0x2, RZ ;  /* 0x0000000202027824 */ /* 0x000fe200078e00ff */
[----:B------:R-:W-:Y:S01]  /*1680*/  LEA.HI R123, R123, R4, RZ, 0x2 ;  /* 0x000000047b7b7211 */ /* 0x000fe200078f10ff */
[----:B------:R-:W-:Y:S01]  /*1690*/  IMAD R7, R7, UR14, R20 ;  /* 0x0000000e07077c24 */ /* 0x000fe2000f8e0214 */
[----:B------:R-:W-:Y:S01]  /*16a0*/  LEA.HI R4, R8, R8, RZ, 0x1 ;  /* 0x0000000808047211 */ /* 0x000fe200078f08ff */
[----:B------:R-:W-:Y:S01]  /*16b0*/  BSSY B0, `(.L_x_193) ;  /* 0x0000046000007945 */ /* 0x000fe20003800000 */
[----:B------:R-:W-:-:S02]  /*16c0*/  LOP3.LUT R12, R12, 0xfffffffe, RZ, 0xc0, !PT ;  /* 0xfffffffe0c0c7812 */ /* 0x000fc400078ec0ff */
[----:B------:R-:W-:Y:S01]  /*16d0*/  LOP3.LUT R10, R10, 0xffffff00, RZ, 0xc0, !PT ;  /* 0xffffff000a0a7812 */ /* 0x000fe200078ec0ff */
[----:B------:R-:W-:-:S04]  /*16e0*/  DEPBAR.LE SB0, 0x0 ;  /* 0x000080000000791a */ /* 0x000fc80000000000 */
[----:B------:R-:W-:Y:S01]  /*16f0*/  BAR.SYNC.DEFER_BLOCKING 0x0 ;  /* 0x0000000000007b1d */ /* 0x000fe20000010000 */
[----:B------:R-:W-:Y:S01]  /*1700*/  LOP3.LUT R17, R4, 0x7fffffe, RZ, 0xc0, !PT ;  /* 0x07fffffe04117812 */ /* 0x000fe200078ec0ff */
[----:B------:R-:W-:Y:S01]  /*1710*/  IMAD.IADD R12, R13, 0x1, -R12 ;  /* 0x000000010d0c7824 */ /* 0x000fe200078e0a0c */
[----:B------:R-:W-:Y:S01]  /*1720*/  SHF.R.S32.HI R4, RZ, 0x1, R4 ;  /* 0x00000001ff047819 */ /* 0x000fe20000011404 */
[--C-:B------:R-:W-:Y:S01]  /*1730*/  IMAD R20, R15, 0x200, R10.reuse ;  /* 0x000002000f147824 */ /* 0x100fe200078e020a */
[----:B------:R-:W-:Y:S01]  /*1740*/  LOP3.LUT R14, R14, 0xc0, RZ, 0xc0, !PT ;  /* 0x000000c00e0e7812 */ /* 0x000fe200078ec0ff */
[----:B------:R-:W-:Y:S01]  /*1750*/  IMAD.SHL.U32 R13, R12, 0x8, RZ ;  /* 0x000000080c0d7824 */ /* 0x000fe200078e00ff */
[C---:B------:R-:W-:Y:S01]  /*1760*/  LOP3.LUT P1, RZ, R4.reuse, 0x2, RZ, 0xc0, !PT ;  /* 0x0000000204ff7812 */ /* 0x040fe2000782c0ff */
[----:B------:R-:W-:Y:S01]  /*1770*/  IMAD.SHL.U32 R4, R4, 0x40, RZ ;  /* 0x0000004004047824 */ /* 0x000fe200078e00ff */
[----:B------:R-:W-:Y:S01]  /*1780*/  SHF.R.S32.HI R123, RZ, 0x2, R123 ;  /* 0x00000002ff7b7819 */ /* 0x000fe2000001147b */
[C---:B------:R-:W-:Y:S01]  /*1790*/  IMAD R10, R11.reuse, 0x20, R10 ;  /* 0x000000200b0a7824 */ /* 0x040fe200078e020a */
[----:B------:R-:W-:Y:S01]  /*17a0*/  LOP3.LUT R13, R14, 0x8, R13, 0xf8, !PT ;  /* 0x000000080e0d7812 */ /* 0x000fe200078ef80d */
[----:B------:R-:W-:Y:S01]  /*17b0*/  IMAD R20, R11, 0x20, R20 ;  /* 0x000000200b147824 */ /* 0x000fe200078e0214 */
[----:B------:R-:W-:Y:S01]  /*17c0*/  LOP3.LUT R4, R4, 0xc0, RZ, 0xc0, !PT ;  /* 0x000000c004047812 */ /* 0x000fe200078ec0ff */
[----:B------:R-:W-:Y:S01]  /*17d0*/  IMAD.SHL.U32 R11, R16, 0x8, RZ ;  /* 0x00000008100b7824 */ /* 0x000fe200078e00ff */
[----:B------:R-:W-:Y:S01]  /*17e0*/  IADD3 R18, R18, 0x1, R123 ;  /* 0x0000000112127810 */ /* 0x000fe20007ffe07b */
[----:B------:R-:W-:Y:S01]  /*17f0*/  IMAD.IADD R17, R8, 0x1, -R17 ;  /* 0x0000000108117824 */ /* 0x000fe200078e0a11 */
[----:B------:R-:W-:Y:S01]  /*1800*/  SHF.R.U32.HI R8, RZ, 0x3, R14 ;  /* 0x00000003ff087819 */ /* 0x000fe2000001160e */
[----:B------:R-:W-:Y:S01]  /*1810*/  IMAD.WIDE.U32 R14, R88, UR14, R100 ;  /* 0x0000000e580e7c25 */ /* 0x000fe2000f8e0064 */
[----:B------:R-:W-:-:S02]  /*1820*/  LOP3.LUT R11, R4, 0x8, R11, 0xf8, !PT ;  /* 0x00000008040b7812 */ /* 0x000fc400078ef80b */
[----:B------:R-:W-:Y:S01]  /*1830*/  SHF.R.U32.HI R4, RZ, 0x3, R4 ;  /* 0x00000003ff047819 */ /* 0x000fe20000011604 */
[----:B------:R-:W-:Y:S01]  /*1840*/  IMAD R17, R12, 0x8, R17 ;  /* 0x000000080c117824 */ /* 0x000fe200078e0211 */
[----:B------:R-:W-:Y:S01]  /*1850*/  LOP3.LUT R13, R13, R8, RZ, 0x3c, !PT ;  /* 0x000000080d0d7212 */ /* 0x000fe200078e3cff */
[----:B------:R3:W-:Y:S01]  /*1860*/  @P0 STS [R124+0x6000], RZ ;  /* 0x006000ff7c000388 */ /* 0x0007e20000000800 */
[----:B------:R-:W-:Y:S01]  /*1870*/  LOP3.LUT R120, R11, R4, RZ, 0x3c, !PT ;  /* 0x000000040b787212 */ /* 0x000fe200078e3cff */
[----:B------:R-:W-:Y:S01]  /*1880*/  IMAD.IADD R11, R15, 0x1, R7 ;  /* 0x000000010f0b7824 */ /* 0x000fe200078e0207 */
[----:B------:R-:W-:Y:S01]  /*1890*/  IADD3 R18, R0, R18, -R127 ;  /* 0x0000001200127210 */ /* 0x000fe20007ffe87f */
[----:B------:R3:W-:Y:S01]  /*18a0*/  @P0 STS [R124+0x6004], RZ ;  /* 0x006004ff7c000388 */ /* 0x0007e20000000800 */
[C---:B------:R-:W-:Y:S01]  /*18b0*/  IMAD.IADD R121, R13.reuse, 0x1, R20 ;  /* 0x000000010d797824 */ /* 0x040fe200078e0214 */
[----:B------:R-:W-:Y:S01]  /*18c0*/  LOP3.LUT R2, R2, 0x6, RZ, 0xc0, !PT ;  /* 0x0000000602027812 */ /* 0x000fe200078ec0ff */
[----:B------:R-:W-:Y:S01]  /*18d0*/  IMAD.IADD R4, R13, 0x1, R10 ;  /* 0x000000010d047824 */ /* 0x000fe200078e020a */
[----:B------:R3:W-:Y:S01]  /*18e0*/  @P0 STS.64 [R124+0x6008], RZ ;  /* 0x006008ff7c000388 */ /* 0x0007e20000000a00 */
[----:B------:R-:W-:Y:S01]  /*18f0*/  IMAD.U32 R120, R17, 0x20, R120 ;  /* 0x0000002011787824 */ /* 0x000fe200078e0078 */
[----:B------:R-:W-:Y:S01]  /*1900*/  SEL R5, R5, 0xfffffff0, !P1 ;  /* 0xfffffff005057807 */ /* 0x000fe20004800000 */
[----:B------:R-:W-:Y:S01]  /*1910*/  IMAD.SHL.U32 R121, R121, 0x2, RZ ;  /* 0x0000000279797824 */ /* 0x000fe200078e00ff */
[----:B------:R3:W-:Y:S01]  /*1920*/  @P0 STS.128 [R124+0x7000], RZ ;  /* 0x007000ff7c000388 */ /* 0x0007e20000000c00 */
[----:B------:R-:W-:-:S03]  /*1930*/  IADD3 R7, R18, c[0x0][0x2e8], RZ ;  /* 0x0000ba0012077a10 */ /* 0x000fc60007ffe0ff */
[----:B------:R3:W-:Y:S01]  /*1940*/  @P0 STS.128 [R124+0x8000], RZ ;  /* 0x008000ff7c000388 */ /* 0x0007e20000000c00 */
[----:B------:R-:W-:Y:S05]  /*1950*/  @P0 BRA `(.L_x_194) ;  /* 0x000001b000000947 */ /* 0x000fea0003800000 */
[----:B------:R-:W-:Y:S02]  /*1960*/  ISETP.GE.AND P3, PT, R132, c[0x0][0x220], PT ;  /* 0x0000880084007a0c */ /* 0x000fe40003f66270 */
        /* <DEDUP_REMOVED lines=20> */
[----:B----4-:R-:W-:-:S04]  /*1ab0*/  LEA R12, P0, R14, c[0x0][0x170], 0x1 ;  /* 0x00005c000e0c7a11 */ /* 0x010fc800078008ff */
[----:B------:R-:W-:-:S05]  /*1ac0*/  LEA.HI.X R13, R14, c[0x0][0x174], R11, 0x1, P0 ;  /* 0x00005d000e0d7a11 */ /* 0x000fca00000f0c0b */
[----:B------:R-:W-:Y:S01]  /*1ad0*/  @!PT LDS RZ, [RZ] ;  /* 0x00000000fffff984 */ /* 0x000fe20000000800 */
[----:B------:R-:W-:Y:S01]  /*1ae0*/  @!PT LDS RZ, [RZ] ;  /* 0x00000000fffff984 */ /* 0x000fe20000000800 */
[----:B------:R-:W-:Y:S01]  /*1af0*/  @!PT LDS RZ, [RZ] ;  /* 0x00000000fffff984 */ /* 0x000fe20000000800 */
[----:B------:R4:W-:Y:S04]  /*1b00*/  LDGSTS.E.BYPASS.LTC128B.128 [R124+0x8000], [R12.64+0x80] ;  /* 0x080000800c7c7fae */ /* 0x0009e8000b901d4c */
.L_x_194:
[----:B------:R-:W-:Y:S05]  /*1b10*/  BSYNC B0 ;  /* 0x0000000000007941 */ /* 0x000fea0003800000 */
.L_x_193:
[----:B------:R-:W-:Y:S01]  /*1b20*/  ISETP.GE.AND P0, PT, R9, R6, PT ;  /* 0x000000060900720c */ /* 0x000fe20003f06270 */
        /* <DEDUP_REMOVED lines=13> */
[C---:B----4-:R-:W-:Y:S01]  /*1c00*/  @!P3 LEA R12, P4, R14.reuse, c[0x0][0x170], 0x1 ;  /* 0x00005c000e0cba11 */ /* 0x050fe200078808ff */
        /* <DEDUP_REMOVED lines=21> */
.L_x_196:
[----:B------:R-:W-:Y:S05]  /*1d60*/  BSYNC B0 ;  /* 0x0000000000007941 */ /* 0x000fea0003800000 */
.L_x_195:
[----:B------:R-:W-:Y:S01]  /*1d70*/  IMAD.SHL.U32 R120, R120, 0x2, RZ ;  /* 0x0000000278787824 */ /* 0x000fe200078e00ff */
[----:B------:R-:W-:Y:S01]  /*1d80*/  LDSM.16.M88.4 R44, [R121] ;  /* 0x00000000792c783b */ /* 0x000fe20000000200 */
[----:B------:R-:W-:Y:S01]  /*1d90*/  IMAD R119, R3, 0x2, R121 ;  /* 0x0000000203777824 */ /* 0x000fe200078e0279 */
[----:B------:R-:W-:Y:S01]  /*1da0*/  IADD3 R97, R7, 0x8, RZ ;  /* 0x0000000807617810 */ /* 0x000fe20007ffe0ff */
[----:B------:R-:W-:Y:S01]  /*1db0*/  IMAD R117, R5, 0x2, R120 ;  /* 0x0000000205757824 */ /* 0x000fe200078e0278 */
[----:B----4-:R-:W4:Y:S01]  /*1dc0*/  LDSM.16.M88.4 R16, [R120+0x3000] ;  /* 0x003000007810783b */ /* 0x010f220000000200 */
[----:B------:R-:W-:Y:S01]  /*1dd0*/  IMAD R2, R88, 0x40, R2 ;  /* 0x0000004058027824 */ /* 0x000fe200078e0202 */
[-C--:B------:R-:W-:Y:S02]  /*1de0*/  IMNMX R102, R7, R0.reuse, PT ;  /* 0x0000000007667217 */ /* 0x080fe40003800200 */
[----:B------:R-:W5:Y:S01]  /*1df0*/  LDSM.16.M88.4 R60, [R120+0x3400] ;  /* 0x00340000783c783b */ /* 0x000f620000000200 */
[----:B------:R-:W-:-:S02]  /*1e00*/  IMNMX R97, R97, R0, PT ;  /* 0x0000000061617217 */ /* 0x000fc40003800200 */
[C---:B------:R-:W-:Y:S01]  /*1e10*/  IADD3 R0, R2.reuse, 0x8, RZ ;  /* 0x0000000802007810 */ /* 0x040fe20007ffe0ff */
[----:B------:R-:W1:Y:S01]  /*1e20*/  LDSM.16.M88.4 R52, [R120+0x3800] ;  /* 0x003800007834783b */ /* 0x000e620000000200 */
[C---:B------:R-:W-:Y:S02]  /*1e30*/  IADD3 R5, R2.reuse, 0x1, RZ ;  /* 0x0000000102057810 */ /* 0x040fe40007ffe0ff */
[----:B------:R-:W-:Y:S01]  /*1e40*/  IADD3 R6, R2, 0x9, RZ ;  /* 0x0000000902067810 */ /* 0x000fe20007ffe0ff */
[----:B------:R-:W2:Y:S01]  /*1e50*/  LDSM.16.M88.4 R12, [R120+0x3c00] ;  /* 0x003c0000780c783b */ /* 0x000ea20000000200 */
[-C--:B------:R-:W-:Y:S02]  /*1e60*/  ISETP.GE.AND P0, PT, R0, R97.reuse, PT ;  /* 0x000000610000720c */ /* 0x080fe40003f06270 */
[C---:B------:R-:W-:Y:S01]  /*1e70*/  ISETP.GE.AND P5, PT, R5.reuse, R102, PT ;  /* 0x000000660500720c */ /* 0x040fe20003fa6270 */
[----:B------:R-:W-:Y:S01]  /*1e80*/  LDSM.16.M88.4 R36, [R119] ;  /* 0x000000007724783b */ /* 0x000fe20000000200 */
[----:B------:R-:W-:-:S02]  /*1e90*/  ISETP.GE.AND P3, PT, R5, R97, PT ;  /* 0x000000610500720c */ /* 0x000fc40003f66270 */
[CC--:B------:R-:W-:Y:S01]  /*1ea0*/  ISETP.GE.AND P2, PT, R6.reuse, R102.reuse, PT ;  /* 0x000000660600720c */ /* 0x0c0fe20003f46270 */
[----:B------:R-:W3:Y:S01]  /*1eb0*/  LDSM.16.M88.4 R76, [R117+0x3000] ;  /* 0x00300000754c783b */ /* 0x000ee20000000200 */
[----:B------:R-:W-:Y:S02]  /*1ec0*/  ISETP.GE.AND P6, PT, R6, R97, PT ;  /* 0x000000610600720c */ /* 0x000fe40003fc6270 */
[C---:B------:R-:W-:Y:S01]  /*1ed0*/  IADD3 R5, R2.reuse, 0x10, RZ ;  /* 0x0000001002057810 */ /* 0x040fe20007ffe0ff */
[----:B------:R-:W1:Y:S01]  /*1ee0*/  LDSM.16.M88.4 R40, [R117+0x3c00] ;  /* 0x003c00007528783b */ /* 0x000e620000000200 */
[----:B------:R-:W-:Y:S02]  /*1ef0*/  IADD3 R6, R2, 0x18, RZ ;  /* 0x0000001802067810 */ /* 0x000fe40007ffe0ff */
[-C--:B------:R-:W-:Y:S01]  /*1f00*/  ISETP.GE.AND P4, PT, R0, R102.reuse, PT ;  /* 0x000000660000720c */ /* 0x080fe20003f86270 */
[----:B------:R-:W2:Y:S01]  /*1f10*/  LDSM.16.M88.4 R68, [R117+0x3800] ;  /* 0x003800007544783b */ /* 0x000ea20000000200 */
[----:B------:R-:W-:-:S03]  /*1f20*/  ISETP.GE.AND P1, PT, R5, R102, PT ;  /* 0x000000660500720c */ /* 0x000fc60003f26270 */
[----:B------:R-:W2:Y:S04]  /*1f30*/  LDSM.16.M88.4 R72, [R117+0x3400] ;  /* 0x003400007548783b */ /* 0x000ea80000000200 */
[----:B------:R-:W-:Y:S01]  /*1f40*/  LDSM.16.M88.4 R8, [R121+0x1000] ;  /* 0x001000007908783b */ /* 0x000fe20000000200 */
[C---:B-1--4-:R-:W-:Y:S03]  /*1f50*/  HMMA.16816.F32 R20, R44.reuse, R16, RZ ;  /* 0x000000102c14723c */ /* 0x052fe600000018ff */
[----:B------:R-:W1:Y:S04]  /*1f60*/  LDSM.16.M88.4 R32, [R120+0x4000] ;  /* 0x004000007820783b */ /* 0x000e680000000200 */
[----:B--2---:R-:W-:Y:S01]  /*1f70*/  LDSM.16.M88.4 R24, [R120+0x4800] ;  /* 0x004800007818783b */ /* 0x004fe20000000200 */
[C---:B------:R-:W-:Y:S03]  /*1f80*/  HMMA.16816.F32 R16, R44.reuse, R18, RZ ;  /* 0x000000122c10723c */ /* 0x040fe600000018ff */
[----:B------:R-:W-:Y:S04]  /*1f90*/  LDSM.16.M88.4 R28, [R120+0x4400] ;  /* 0x00440000781c783b */ /* 0x000fe80000000200 */
[----:B------:R-:W-:Y:S01]  /*1fa0*/  LDSM.16.M88.4 R80, [R119+0x1000] ;  /* 0x001000007750783b */ /* 0x000fe20000000200 */
[C---:B-----5:R-:W-:Y:S03]  /*1fb0*/  HMMA.16816.F32 R64, R44.reuse, R60, RZ ;  /* 0x0000003c2c40723c */ /* 0x060fe600000018ff */
[----:B------:R-:W-:Y:S04]  /*1fc0*/  LDSM.16.M88.4 R84, [R117+0x4000] ;  /* 0x004000007554783b */ /* 0x000fe80000000200 */
[----:B------:R-:W0:Y:S01]  /*1fd0*/  LDGDEPBAR ;  /* 0x00000000000079af */ /* 0x000e220000000000 */
[C---:B------:R-:W-:Y:S08]  /*1fe0*/  HMMA.16816.F32 R56, R44.reuse, R52, RZ ;  /* 0x000000342c38723c */ /* 0x040ff000000018ff */
[C---:B------:R-:W-:Y:S08]  /*1ff0*/  HMMA.16816.F32 R60, R44.reuse, R62, RZ ;  /* 0x0000003e2c3c723c */ /* 0x040ff000000018ff */
[C---:B------:R-:W-:Y:S08]  /*2000*/  HMMA.16816.F32 R52, R44.reuse, R54, RZ ;  /* 0x000000362c34723c */ /* 0x040ff000000018ff */
[C---:B------:R-:W-:Y:S08]  /*2010*/  HMMA.16816.F32 R48, R44.reuse, R12, RZ ;  /* 0x0000000c2c30723c */ /* 0x040ff000000018ff */
[----:B------:R-:W-:Y:S01]  /*2020*/  HMMA.16816.F32 R44, R44, R14, RZ ;  /* 0x0000000e2c2c723c */ /* 0x000fe200000018ff */
[----:B------:R-:W2:Y:S07]  /*2030*/  LDSM.16.M88.4 R12, [R120+0x4c00] ;  /* 0x004c0000780c783b */ /* 0x000eae0000000200 */
        /* <DEDUP_REMOVED lines=8> */
[----:B------:R-:W3:Y:S07]  /*20c0*/  LDSM.16.M88.4 R68, [R117+0x4c00] ;  /* 0x004c00007544783b */ /* 0x000eee0000000200 */
[----:B------:R-:W-:Y:S08]  /*20d0*/  HMMA.16816.F32 R64, R36, R72, R64 ;  /* 0x000000482440723c */ /* 0x000ff00000001840 */
[C---:B-1----:R-:W-:Y:S08]  /*20e0*/  HMMA.16816.F32 R20, R8.reuse, R32, R20 ;  /* 0x000000200814723c */ /* 0x042ff00000001814 */
[----:B------:R-:W-:Y:S01]  /*20f0*/  HMMA.16816.F32 R16, R8, R34, R16 ;  /* 0x000000220810723c */ /* 0x000fe20000001810 */
[----:B------:R-:W-:Y:S07]  /*2100*/  LDSM.16.M88.4 R32, [R120+0x5400] ;  /* 0x005400007820783b */ /* 0x000fee0000000200 */
[----:B------:R-:W-:Y:S01]  /*2110*/  HMMA.16816.F32 R60, R36, R74, R60 ;  /* 0x0000004a243c723c */ /* 0x000fe2000000183c */
[----:B------:R-:W1:Y:S04]  /*2120*/  LDSM.16.M88.4 R72, [R117+0x4800] ;  /* 0x004800007548783b */ /* 0x000e680000000200 */
[----:B------:R-:W4:Y:S03]  /*2130*/  LDSM.16.M88.4 R36, [R120+0x5000] ;  /* 0x005000007824783b */ /* 0x000f260000000200 */
[C---:B--2---:R-:W-:Y:S08]  /*2140*/  HMMA.16816.F32 R48, R8.reuse, R12, R48 ;  /* 0x0000000c0830723c */ /* 0x044ff00000001830 */
[C---:B------:R-:W-:Y:S01]  /*2150*/  HMMA.16816.F32 R44, R8.reuse, R14, R44 ;  /* 0x0000000e082c723c */ /* 0x040fe2000000182c */
[----:B------:R-:W-:Y:S07]  /*2160*/  LDSM.16.M88.4 R12, [R119+0x2000] ;  /* 0x00200000770c783b */ /* 0x000fee0000000200 */
[C---:B------:R-:W-:Y:S08]  /*2170*/  HMMA.16816.F32 R56, R8.reuse, R24, R56 ;  /* 0x000000180838723c */ /* 0x040ff00000001838 */
[C---:B------:R-:W-:Y:S01]  /*2180*/  HMMA.16816.F32 R52, R8.reuse, R26, R52 ;  /* 0x0000001a0834723c */ /* 0x040fe20000001834 */
[----:B------:R-:W2:Y:S07]  /*2190*/  LDSM.16.M88.4 R24, [R120+0x5c00] ;  /* 0x005c00007818783b */ /* 0x000eae0000000200 */
[----:B------:R-:W-:Y:S08]  /*21a0*/  HMMA.16816.F32 R64, R8, R28, R64 ;  /* 0x0000001c0840723c */ /* 0x000ff00000001840 */
[C---:B------:R-:W-:Y:S08]  /*21b0*/  HMMA.16816.F32 R20, R80.reuse, R84, R20 ;  /* 0x000000545014723c */ /* 0x040ff00000001814 */
[----:B------:R-:W-:Y:S08]  /*21c0*/  HMMA.16816.F32 R16, R80, R86, R16 ;  /* 0x000000565010723c */ /* 0x000ff00000001810 */
[----:B------:R-:W-:Y:S01]  /*21d0*/  HMMA.16816.F32 R60, R8, R30, R60 ;  /* 0x0000001e083c723c */ /* 0x000fe2000000183c */
[----:B------:R-:W5:Y:S04]  /*21e0*/  LDSM.16.M88.4 R28, [R120+0x5800] ;  /* 0x00580000781c783b */ /* 0x000f680000000200 */
[----:B------:R-:W2:Y:S03]  /*21f0*/  LDSM.16.M88.4 R8, [R117+0x5000] ;  /* 0x005000007508783b */ /* 0x000ea60000000200 */
[C---:B---3--:R-:W-:Y:S08]  /*2200*/  HMMA.16816.F32 R48, R80.reuse, R68, R48 ;  /* 0x000000445030723c */ /* 0x048ff00000001830 */
[C---:B------:R-:W-:Y:S08]  /*2210*/  HMMA.16816.F32 R44, R80.reuse, R70, R44 ;  /* 0x00000046502c723c */ /* 0x040ff0000000182c */
[C---:B------:R-:W-:Y:S08]  /*2220*/  HMMA.16816.F32 R64, R80.reuse, R76, R64 ;  /* 0x0000004c5040723c */ /* 0x040ff00000001840 */
[----:B-1----:R-:W-:Y:S08]  /*2230*/  HMMA.16816.F32 R56, R80, R72, R56 ;  /* 0x000000485038723c */ /* 0x002ff00000001838 */
[C---:B----4-:R-:W-:Y:S01]  /*2240*/  HMMA.16816.F32 R68, R40.reuse, R36, R20 ;  /* 0x000000242844723c */ /* 0x050fe20000001814 */
[----:B------:R-:W1:Y:S07]  /*2250*/  LDSM.16.M88.4 R20, [R117+0x5400] ;  /* 0x005400007514783b */ /* 0x000e6e0000000200 */
[----:B------:R-:W-:Y:S08]  /*2260*/  HMMA.16816.F32 R16, R40, R38, R16 ;  /* 0x000000262810723c */ /* 0x000ff00000001810 */
[----:B------:R-:W-:Y:S08]  /*2270*/  HMMA.16816.F32 R52, R80, R74, R52 ;  /* 0x0000004a5034723c */ /* 0x000ff00000001834 */
[C---:B--2---:R-:W-:Y:S08]  /*2280*/  HMMA.16816.F32 R48, R40.reuse, R24, R48 ;  /* 0x000000182830723c */ /* 0x044ff00000001830 */
[----:B------:R-:W-:Y:S01]  /*2290*/  HMMA.16816.F32 R44, R40, R26, R44 ;  /* 0x0000001a282c723c */ /* 0x000fe2000000182c */
[----:B------:R-:W2:Y:S07]  /*22a0*/  LDSM.16.M88.4 R24, [R117+0x5800] ;  /* 0x005800007518783b */ /* 0x000eae0000000200 */
[----:B------:R-:W-:Y:S08]  /*22b0*/  HMMA.16816.F32 R60, R80, R78, R60 ;  /* 0x0000004e503c723c */ /* 0x000ff0000000183c */
[C---:B------:R-:W-:Y:S08]  /*22c0*/  HMMA.16816.F32 R64, R40.reuse, R32, R64 ;  /* 0x000000202840723c */ /* 0x040ff00000001840 */
[----:B-----5:R-:W-:Y:S08]  /*22d0*/  HMMA.16816.F32 R56, R40, R28, R56 ;  /* 0x0000001c2838723c */ /* 0x020ff00000001838 */
[C---:B------:R-:W-:Y:S08]  /*22e0*/  HMMA.16816.F32 R68, R12.reuse, R8, R68 ;  /* 0x000000080c44723c */ /* 0x040ff00000001844 */
[----:B------:R-:W-:Y:S01]  /*22f0*/  HMMA.16816.F32 R16, R12, R10, R16 ;  /* 0x0000000a0c10723c */ /* 0x000fe20000001810 */
[----:B------:R-:W3:Y:S01]  /*2300*/  LDSM.16.M88.4 R8, [R117+0x5c00] ;  /* 0x005c00007508783b */ /* 0x000ee20000000200 */
[----:B------:R-:W-:-:S06]  /*2310*/  DEPBAR.LE SB0, 0x0 ;  /* 0x000080000000791a */ /* 0x000fcc0000000000 */
[C---:B------:R-:W-:Y:S08]  /*2320*/  HMMA.16816.F32 R52, R40.reuse, R30, R52 ;  /* 0x0000001e2834723c */ /* 0x040ff00000001834 */
[----:B------:R-:W-:Y:S01]  /*2330*/  HMMA.16816.F32 R60, R40, R34, R60 ;  /* 0x00000022283c723c */ /* 0x000fe2000000183c */
[----:B------:R-:W-:Y:S02]  /*2340*/  FSEL R0, R69, -INF , !P5 ;  /* 0xff80000045007808 */ /* 0x000fe40006800000 */
[----:B------:R-:W-:-:S02]  /*2350*/  ISETP.GE.AND P5, PT, R5, R97, PT ;  /* 0x000000610500720c */ /* 0x000fc40003fa6270 */
[----:B------:R-:W-:Y:S02]  /*2360*/  IADD3 R5, R2, 0x11, RZ ;  /* 0x0000001102057810 */ /* 0x000fe40007ffe0ff */
[----:B------:R-:W-:Y:S01]  /*2370*/  FSEL R71, R71, -INF , !P3 ;  /* 0xff80000047477808 */ /* 0x000fe20005800000 */
[----:B-1----:R-:W-:Y:S01]  /*2380*/  HMMA.16816.F32 R64, R12, R20, R64 ;  /* 0x000000140c40723c */ /* 0x002fe20000001840 */
[----:B------:R-:W-:Y:S02]  /*2390*/  ISETP.GE.AND P3, PT, R5, R102, PT ;  /* 0x000000660500720c */ /* 0x000fe40003f66270 */
[----:B------:R-:W-:-:S04]  /*23a0*/  FSEL R19, R19, -INF , !P6 ;  /* 0xff80000013137808 */ /* 0x000fc80007000000 */
[----:B------:R-:W-:Y:S01]  /*23b0*/  FSEL R21, R18, -INF , !P0 ;  /* 0xff80000012157808 */ /* 0x000fe20004000000 */
[C---:B--2---:R-:W-:Y:S01]  /*23c0*/  HMMA.16816.F32 R56, R12.reuse, R24, R56 ;  /* 0x000000180c38723c */ /* 0x044fe20000001838 */
[----:B------:R-:W-:Y:S02]  /*23d0*/  FSEL R18, R17, -INF , !P2 ;  /* 0xff80000011127808 */ /* 0x000fe40005000000 */
[C---:B------:R-:W-:Y:S02]  /*23e0*/  ISETP.GE.AND P0, PT, R6.reuse, R102, PT ;  /* 0x000000660600720c */ /* 0x040fe40003f06270 */
[----:B------:R-:W-:Y:S02]  /*23f0*/  ISETP.GE.AND P2, PT, R6, R97, PT ;  /* 0x000000610600720c */ /* 0x000fe40003f46270 */
[----:B------:R-:W-:Y:S01]  /*2400*/  IADD3 R6, R2, 0x20, RZ ;  /* 0x0000002002067810 */ /* 0x000fe20007ffe0ff */
[----:B------:R-:W-:Y:S01]  /*2410*/  HMMA.16816.F32 R52, R12, R26, R52 ;  /* 0x0000001a0c34723c */ /* 0x000fe20000001834 */
[----:B------:R-:W-:-:S02]  /*2420*/  FSEL R20, R16, -INF , !P4 ;  /* 0xff80000010147808 */ /* 0x000fc40006000000 */
[----:B------:R-:W-:Y:S02]  /*2430*/  ISETP.GE.AND P4, PT, R5, R97, PT ;  /* 0x000000610500720c */ /* 0x000fe40003f86270 */
[C---:B------:R-:W-:Y:S02]  /*2440*/  IADD3 R5, R2.reuse, 0x19, RZ ;  /* 0x0000001902057810 */ /* 0x040fe40007ffe0ff */
[----:B------:R-:W-:Y:S01]  /*2450*/  IADD3 R17, R2, 0x28, RZ ;  /* 0x0000002802117810 */ /* 0x000fe20007ffe0ff */
[----:B------:R-:W-:Y:S01]  /*2460*/  HMMA.16816.F32 R60, R12, R22, R60 ;  /* 0x000000160c3c723c */ /* 0x000fe2000000183c */
[----:B------:R-:W-:Y:S02]  /*2470*/  FSEL R7, R66, -INF , !P5 ;  /* 0xff80000042077808 */ /* 0x000fe40006800000 */
[----:B------:R-:W-:Y:S02]  /*2480*/  ISETP.GE.AND P5, PT, R6, R102, PT ;  /* 0x000000660600720c */ /* 0x000fe40003fa6270 */
[----:B------:R-:W-:-:S02]  /*2490*/  FSEL R64, R64, -INF , !P1 ;  /* 0xff80000040407808 */ /* 0x000fc40004800000 */
[C---:B------:R-:W-:Y:S01]  /*24a0*/  ISETP.GE.AND P6, PT, R5.reuse, R102, PT ;  /* 0x000000660500720c */ /* 0x040fe20003fc6270 */
[C---:B---3--:R-:W-:Y:S01]  /*24b0*/  HMMA.16816.F32 R48, R12.reuse, R8, R48 ;  /* 0x000000080c30723c */ /* 0x048fe20000001830 */
[----:B------:R-:W-:Y:S01]  /*24c0*/  FSEL R94, R56, -INF , !P5 ;  /* 0xff800000385e7808 */ /* 0x000fe20006800000 */
[----:B------:R-:W-:Y:S01]  /*24d0*/  BAR.SYNC.DEFER_BLOCKING 0x0 ;  /* 0x0000000000007b1d */ /* 0x000fe20000010000 */
[----:B------:R-:W-:Y:S02]  /*24e0*/  ISETP.GE.AND P1, PT, R5, R97, PT ;  /* 0x000000610500720c */ /* 0x000fe40003f26270 */
[C---:B------:R-:W-:Y:S02]  /*24f0*/  IADD3 R5, R2.reuse, 0x21, RZ ;  /* 0x0000002102057810 */ /* 0x040fe40007ffe0ff */
[----:B------:R-:W-:Y:S01]  /*2500*/  IADD3 R9, R2, 0x29, RZ ;  /* 0x0000002902097810 */ /* 0x000fe20007ffe0ff */
[----:B------:R-:W-:Y:S01]  /*2510*/  HMMA.16816.F32 R44, R12, R10, R44 ;  /* 0x0000000a0c2c723c */ /* 0x000fe2000000182c */
[----:B------:R-:W-:-:S02]  /*2520*/  FSEL R16, R65, -INF , !P3 ;  /* 0xff80000041107808 */ /* 0x000fc40005800000 */
[-C--:B------:R-:W-:Y:S02]  /*2530*/  ISETP.GE.AND P5, PT, R9, R97.reuse, PT ;  /* 0x000000610900720c */ /* 0x080fe40003fa6270 */
[----:B------:R-:W-:Y:S02]  /*2540*/  FSEL R67, R67, -INF , !P4 ;  /* 0xff80000043437808 */ /* 0x000fe40006000000 */
[----:B------:R-:W-:Y:S02]  /*2550*/  FSEL R109, R55, -INF , !P5 ;  /* 0xff800000376d7808 */ /* 0x000fe40006800000 */
[-C--:B------:R-:W-:Y:S02]  /*2560*/  ISETP.GE.AND P5, PT, R2, R102.reuse, PT ;  /* 0x000000660200720c */ /* 0x080fe40003fa6270 */
[----:B------:R-:W-:Y:S02]  /*2570*/  ISETP.GE.AND P3, PT, R6, R97, PT ;  /* 0x000000610600720c */ /* 0x000fe40003f66270 */
[----:B------:R-:W-:-:S02]  /*2580*/  ISETP.GE.AND P4, PT, R5, R102, PT ;  /* 0x000000660500720c */ /* 0x000fc40003f86270 */
[----:B------:R-:W-:Y:S02]  /*2590*/  IADD3 R8, R2, 0x30, RZ ;  /* 0x0000003002087810 */ /* 0x000fe40007ffe0ff */
[----:B------:R-:W-:Y:S02]  /*25a0*/  FSEL R60, R60, -INF , !P0 ;  /* 0xff8000003c3c7808 */ /* 0x000fe40004000000 */
[----:B------:R-:W-:Y:S02]  /*25b0*/  ISETP.GE.AND P0, PT, R5, R97, PT ;  /* 0x000000610500720c */ /* 0x000fe40003f06270 */
[----:B------:R-:W-:Y:S02]  /*25c0*/  FSEL R68, R68, -INF , !P5 ;  /* 0xff80000044447808 */ /* 0x000fe40006800000 */
[----:B------:R-:W-:Y:S02]  /*25d0*/  FSEL R5, R62, -INF , !P2 ;  /* 0xff8000003e057808 */ /* 0x000fe40005000000 */
[----:B------:R-:W-:-:S02]  /*25e0*/  FSEL R103, R58, -INF , !P3 ;  /* 0xff8000003a677808 */ /* 0x000fc40005800000 */
[----:B------:R-:W-:Y:S02]  /*25f0*/  FSEL R104, R57, -INF , !P4 ;  /* 0xff80000039687808 */ /* 0x000fe40006000000 */
[----:B------:R-:W-:Y:S02]  /*2600*/  ISETP.GE.AND P5, PT, R96, 0x2, PT ;  /* 0x000000026000780c */ /* 0x000fe40003fa6270 */
[-C--:B------:R-:W-:Y:S02]  /*2610*/  ISETP.GE.AND P2, PT, R17, R102.reuse, PT ;  /* 0x000000661100720c */ /* 0x080fe40003f46270 */
[C---:B------:R-:W-:Y:S02]  /*2620*/  ISETP.GE.AND P3, PT, R8.reuse, R102, PT ;  /* 0x000000660800720c */ /* 0x040fe40003f66270 */
[----:B------:R-:W-:Y:S02]  /*2630*/  ISETP.GE.AND P4, PT, R8, R97, PT ;  /* 0x000000610800720c */ /* 0x000fe40003f86270 */
[----:B------:R-:W-:-:S02]  /*2640*/  IADD3 R8, R2, 0x31, RZ ;  /* 0x0000003102087810 */ /* 0x000fc40007ffe0ff */
[----:B------:R-:W-:Y:S02]  /*2650*/  FSEL R6, R61, -INF , !P6 ;  /* 0xff8000003d067808 */ /* 0x000fe40007000000 */
[----:B------:R-:W-:Y:S02]  /*2660*/  FSEL R63, R63, -INF , !P1 ;  /* 0xff8000003f3f7808 */ /* 0x000fe40004800000 */
[----:B------:R-:W-:Y:S02]  /*2670*/  FSEL R111, R59, -INF , !P0 ;  /* 0xff8000003b6f7808 */ /* 0x000fe40004000000 */
[----:B------:R-:W-:Y:S02]  /*2680*/  FSEL R106, R52, -INF , !P2 ;  /* 0xff800000346a7808 */ /* 0x000fe40005000000 */
[----:B------:R-:W-:Y:S02]  /*2690*/  ISETP.GE.AND P6, PT, R17, R97, PT ;  /* 0x000000611100720c */ /* 0x000fe40003fc6270 */
        /* <DEDUP_REMOVED lines=10> */
[C---:B------:R-:W-:Y:S02]  /*2740*/  ISETP.GE.AND P6, PT, R9.reuse, R102, PT ;  /* 0x000000660900720c */ /* 0x040fe40003fc6270 */
[-C--:B------:R-:W-:Y:S02]  /*2750*/  ISETP.GE.AND P1, PT, R9, R97.reuse, PT ;  /* 0x000000610900720c */ /* 0x080fe40003f26270 */
[----:B------:R-:W-:-:S02]  /*2760*/  ISETP.GE.AND P3, PT, R2, R97, PT ;  /* 0x000000610200720c */ /* 0x000fc40003f66270 */
[C---:B------:R-:W-:Y:S02]  /*2770*/  ISETP.GE.AND P4, PT, R8.reuse, R102, PT ;  /* 0x000000660800720c */ /* 0x040fe40003f86270 */
[----:B------:R-:W-:Y:S02]  /*2780*/  ISETP.GE.AND P0, PT, R8, R97, PT ;  /* 0x000000610800720c */ /* 0x000fe40003f06270 */
[----:B------:R-:W-:Y:S02]  /*2790*/  FSEL R70, R70, -INF , !P3 ;  /* 0xff80000046467808 */ /* 0x000fe40005800000 */
[----:B------:R-:W-:Y:S02]  /*27a0*/  FSEL R31, R51, -INF , !P2 ;  /* 0xff800000331f7808 */ /* 0x000fe40005000000 */
[----:B------:R-:W-:Y:S02]  /*27b0*/  FSEL R92, R44, -INF , !P6 ;  /* 0xff8000002c5c7808 */ /* 0x000fe40007000000 */
[----:B------:R-:W-:-:S02]  /*27c0*/  FSEL R30, R46, -INF , !P1 ;  /* 0xff8000002e1e7808 */ /* 0x000fc40004800000 */
[----:B------:R-:W-:Y:S02]  /*27d0*/  FSEL R91, R45, -INF , !P4 ;  /* 0xff8000002d5b7808 */ /* 0x000fe40006000000 */
[----:B------:R-:W-:Y:S01]  /*27e0*/  FSEL R29, R47, -INF , !P0 ;  /* 0xff8000002f1d7808 */ /* 0x000fe20004000000 */
[----:B------:R-:W-:Y:S05]  /*27f0*/  @!P5 BRA `(.L_x_197) ;  /* 0x000003b00000d947 */ /* 0x000fea0003800000 */
[----:B------:R-:W-:Y:S01]  /*2800*/  IADD3 R11, R96, -0x2, RZ ;  /* 0xfffffffe600b7810 */ /* 0x000fe20007ffe0ff */
[----:B------:R-:W-:Y:S01]  /*2810*/  BSSY B0, `(.L_x_198) ;  /* 0x0000038000007945 */ /* 0x000fe20003800000 */
[----:B------:R-:W-:Y:S02]  /*2820*/  ISETP.GE.AND P4, PT, R132, c[0x0][0x220], PT ;  /* 0x0000880084007a0c */ /* 0x000fe40003f86270 */
[----:B------:R-:W-:Y:S01]  /*2830*/  SHF.R.S32.HI R9, RZ, 0x1f, R11 ;  /* 0x0000001fff097819 */ /* 0x000fe2000001140b */
[C---:B------:R-:W-:Y:S01]  /*2840*/  IMAD R2, R11.reuse, UR9, RZ ;  /* 0x000000090b027c24 */ /* 0x040fe2000f8e02ff */
[----:B------:R-:W-:Y:S01]  /*2850*/  ISETP.GE.AND P3, PT, R126, c[0x0][0x220], PT ;  /* 0x000088007e007a0c */ /* 0x000fe20003f66270 */
[----:B------:R-:W-:Y:S01]  /*2860*/  IMAD.WIDE.U32 R10, R11, UR10, R130 ;  /* 0x0000000a0b0a7c25 */ /* 0x000fe2000f8e0082 */
[----:B------:R-:W-:-:S03]  /*2870*/  ISETP.GE.AND P1, PT, R125, c[0x0][0x220], PT ;  /* 0x000088007d007a0c */ /* 0x000fc60003f26270 */
[----:B------:R-:W-:-:S04]  /*2880*/  IMAD R2, R9, UR10, R2 ;  /* 0x0000000a09027c24 */ /* 0x000fc8000f8e0202 */
[----:B------:R-:W-:Y:S01]  /*2890*/  IMAD.IADD R2, R11, 0x1, R2 ;  /* 0x000000010b027824 */ /* 0x000fe200078e0202 */
[C---:B------:R-:W-:Y:S01]  /*28a0*/  @!P4 LEA R12, P6, R10.reuse, c[0x0][0x168], 0x1 ;  /* 0x00005a000a0cca11 */ /* 0x040fe200078c08ff */
[----:B------:R1:W-:Y:S02]  /*28b0*/  @P4 STS [R124+0x3000], RZ ;  /* 0x003000ff7c004388 */ /* 0x0003e40000000800 */
[C---:B------:R-:W-:Y:S02]  /*28c0*/  @!P3 LEA R22, P2, R10.reuse, c[0x0][0x168], 0x1 ;  /* 0x00005a000a16ba11 */ /* 0x040fe400078408ff */
[C---:B------:R-:W-:Y:S01]  /*28d0*/  @!P1 LEA R14, P0, R10.reuse, c[0x0][0x168], 0x1 ;  /* 0x00005a000a0e9a11 */ /* 0x040fe200078008ff */
[----:B------:R1:W-:Y:S01]  /*28e0*/  @P4 STS [R124+0x3004], RZ ;  /* 0x003004ff7c004388 */ /* 0x0003e20000000800 */
[C-C-:B------:R-:W-:Y:S02]  /*28f0*/  @!P4 LEA.HI.X R13, R10.reuse, c[0x0][0x16c], R2.reuse, 0x1, P6 ;  /* 0x00005b000a0dca11 */ /* 0x140fe400030f0c02 */
[C---:B------:R-:W-:Y:S01]  /*2900*/  IADD3 R9, P6, R10.reuse, UR11, RZ ;  /* 0x0000000b0a097c10 */ /* 0x040fe2000ffde0ff */
[----:B------:R1:W-:Y:S01]  /*2910*/  @P4 STS.64 [R124+0x3008], RZ ;  /* 0x003008ff7c004388 */ /* 0x0003e20000000a00 */
[----:B------:R-:W-:-:S02]  /*2920*/  @!P3 LEA.HI.X R23, R10, c[0x0][0x16c], R2, 0x1, P2 ;  /* 0x00005b000a17ba11 */ /* 0x000fc400010f0c02 */
        /* <DEDUP_REMOVED lines=38> */
.L_x_199:
[----:B------:R-:W-:Y:S05]  /*2b90*/  BSYNC B0 ;  /* 0x0000000000007941 */ /* 0x000fea0003800000 */
.L_x_198:
[----:B------:R-:W0:Y:S02]  /*2ba0*/  LDGDEPBAR ;  /* 0x00000000000079af */ /* 0x000e240000000000 */
.L_x_197:
[----:B--2---:R-:W-:Y:S02]  /*2bb0*/  FMNMX.FTZ R9, R68, R0, !PT ;  /* 0x0000000044097209 */ /* 0x004fe40007810000 */
        /* <DEDUP_REMOVED lines=24> */
[----:B------:R-:W-:Y:S02]  /*2d40*/  SHF.L.U32 R118, R4, 0x1, RZ ;  /* 0x0000000104767819 */ /* 0x000fe400000006ff */
[----:B------:R-:W-:Y:S02]  /*2d50*/  FMNMX.FTZ R8, R92, R9, !PT ;  /* 0x000000095c087209 */ /* 0x000fe40007810000 */
[----:B------:R-:W-:Y:S01]  /*2d60*/  FMNMX.FTZ R9, R31, R2, !PT ;  /* 0x000000021f097209 */ /* 0x000fe20007810000 */
[----:B------:R-:W-:Y:S01]  /*2d70*/  LDSM.16.MT88.4 R56, [R118+0x7000] ;  /* 0x007000007638783b */ /* 0x000fe20000004200 */
[----:B------:R-:W-:Y:S02]  /*2d80*/  FMNMX.FTZ R8, R91, R8, !PT ;  /* 0x000000085b087209 */ /* 0x000fe40007810000 */
[----:B-1----:R-:W-:Y:S01]  /*2d90*/  FMNMX.FTZ R10, R30, R9, !PT ;  /* 0x000000091e0a7209 */ /* 0x002fe20007810000 */
[----:B------:R-:W-:Y:S01]  /*2da0*/  LDSM.16.MT88.4 R40, [R118+0x6000] ;  /* 0x006000007628783b */ /* 0x000fe20000004200 */
[----:B------:R-:W-:-:S02]  /*2db0*/  LEA R116, R3, R118, 0x1 ;  /* 0x0000007603747211 */ /* 0x000fc400078e08ff */
[----:B------:R-:W-:Y:S01]  /*2dc0*/  FMNMX.FTZ R10, R29, R10, !PT ;  /* 0x0000000a1d0a7209 */ /* 0x000fe20007810000 */
[----:B------:R-:W1:Y:S04]  /*2dd0*/  SHFL.BFLY PT, R11, R8, 0x2, 0x1f ;  /* 0x0c401f00080b7f89 */ /* 0x000e6800000e0000 */
[----:B------:R-:W2:Y:S04]  /*2de0*/  SHFL.BFLY PT, R9, R10, 0x2, 0x1f ;  /* 0x0c401f000a097f89 */ /* 0x000ea800000e0000 */
[----:B------:R-:W-:Y:S04]  /*2df0*/  LDSM.16.MT88.4 R48, [R116+0x6000] ;  /* 0x006000007430783b */ /* 0x000fe80000004200 */
[----:B------:R-:W-:Y:S04]  /*2e00*/  LDSM.16.MT88.4 R72, [R118+0x8000] ;  /* 0x008000007648783b */ /* 0x000fe80000004200 */
[----:B------:R-:W-:Y:S01]  /*2e10*/  LDSM.16.MT88.4 R12, [R118+0x7400] ;  /* 0x00740000760c783b */ /* 0x000fe20000004200 */
[----:B-1----:R-:W-:-:S02]  /*2e20*/  FMNMX.FTZ R11, R8, R11, !PT ;  /* 0x0000000b080b7209 */ /* 0x002fc40007810000 */
[----:B--2---:R-:W-:-:S03]  /*2e30*/  FMNMX.FTZ R9, R10, R9, !PT ;  /* 0x000000090a097209 */ /* 0x004fc60007810000 */
[----:B------:R-:W1:Y:S04]  /*2e40*/  SHFL.BFLY PT, R2, R11, 0x1, 0x1f ;  /* 0x0c201f000b027f89 */ /* 0x000e6800000e0000 */
[----:B------:R-:W2:Y:S01]  /*2e50*/  SHFL.BFLY PT, R8, R9, 0x1, 0x1f ;  /* 0x0c201f0009087f89 */ /* 0x000ea200000e0000 */
[----:B-1----:R-:W-:-:S04]  /*2e60*/  FMNMX.FTZ R2, R11, R2, !PT ;  /* 0x000000020b027209 */ /* 0x002fc80007810000 */
[C---:B------:R-:W-:Y:S01]  /*2e70*/  FSETP.NEU.FTZ.AND P0, PT, R2.reuse, -INF , PT ;  /* 0xff8000000200780b */ /* 0x040fe20003f1d000 */
[----:B------:R-:W-:-:S05]  /*2e80*/  FMUL.FTZ R93, R2, c[0x0][0x23c] ;  /* 0x00008f00025d7a20 */ /* 0x000fca0000410000 */
[----:B------:R-:W-:-:S05]  /*2e90*/  FSEL R93, R93, RZ, P0 ;  /* 0x000000ff5d5d7208 */ /* 0x000fca0000000000 */
[--C-:B------:R-:W-:Y:S01]  /*2ea0*/  FFMA.FTZ R34, R0, c[0x0][0x23c], -R93.reuse ;  /* 0x00008f0000227a23 */ /* 0x100fe2000001085d */
[----:B--2---:R-:W-:Y:S01]  /*2eb0*/  FMNMX.FTZ R0, R9, R8, !PT ;  /* 0x0000000809007209 */ /* 0x004fe20007810000 */
[--C-:B------:R-:W-:Y:S01]  /*2ec0*/  FFMA.FTZ R35, R68, c[0x0][0x23c], -R93.reuse ;  /* 0x00008f0044237a23 */ /* 0x100fe2000001085d */
[----:B------:R-:W-:Y:S01]  /*2ed0*/  LDSM.16.MT88.4 R8, [R116+0x6400] ;  /* 0x006400007408783b */ /* 0x000fe20000004200 */
[--C-:B------:R-:W-:Y:S01]  /*2ee0*/  FFMA.FTZ R33, R20, c[0x0][0x23c], -R93.reuse ;  /* 0x00008f0014217a23 */ /* 0x100fe2000001085d */
[C---:B------:R-:W-:Y:S01]  /*2ef0*/  FSETP.NEU.FTZ.AND P0, PT, R0.reuse, -INF , PT ;  /* 0xff8000000000780b */ /* 0x040fe20003f1d000 */
[----:B------:R-:W-:Y:S01]  /*2f00*/  FMUL.FTZ R32, R0, c[0x0][0x23c] ;  /* 0x00008f0000207a20 */ /* 0x000fe20000410000 */
[----:B------:R-:W-:Y:S01]  /*2f10*/  MUFU.EX2 R34, R34 ;  /* 0x0000002200227308 */ /* 0x000fe20000000800 */
[--C-:B------:R-:W-:Y:S02]  /*2f20*/  FFMA.FTZ R26, R18, c[0x0][0x23c], -R93.reuse ;  /* 0x00008f00121a7a23 */ /* 0x100fe4000001085d */
[--C-:B------:R-:W-:Y:S01]  /*2f30*/  FFMA.FTZ R25, R64, c[0x0][0x23c], -R93.reuse ;  /* 0x00008f0040197a23 */ /* 0x100fe2000001085d */
[----:B------:R-:W-:Y:S01]  /*2f40*/  FSEL R32, R32, RZ, P0 ;  /* 0x000000ff20207208 */ /* 0x000fe20000000000 */
[----:B------:R-:W-:-:S02]  /*2f50*/  FFMA.FTZ R24, R16, c[0x0][0x23c], -R93 ;  /* 0x00008f0010187a23 */ /* 0x000fc4000001085d */
[--C-:B------:R-:W-:Y:S01]  /*2f60*/  FFMA.FTZ R23, R60, c[0x0][0x23c], -R93.reuse ;  /* 0x00008f003c177a23 */ /* 0x100fe2000001085d */
[----:B------:R-:W1:Y:S01]  /*2f70*/  MUFU.EX2 R35, R35 ;  /* 0x0000002300237308 */ /* 0x000e620000000800 */
[--C-:B------:R-:W-:Y:S02]  /*2f80*/  FFMA.FTZ R85, R70, c[0x0][0x23c], -R32.reuse ;  /* 0x00008f0046557a23 */ /* 0x100fe40000010820 */
[--C-:B------:R-:W-:Y:S02]  /*2f90*/  FFMA.FTZ R84, R71, c[0x0][0x23c], -R32.reuse ;  /* 0x00008f0047547a23 */ /* 0x100fe40000010820 */
[--C-:B------:R-:W-:Y:S02]  /*2fa0*/  FFMA.FTZ R90, R21, c[0x0][0x23c], -R32.reuse ;  /* 0x00008f00155a7a23 */ /* 0x100fe40000010820 */
[--C-:B------:R-:W-:Y:S01]  /*2fb0*/  FFMA.FTZ R27, R19, c[0x0][0x23c], -R32.reuse ;  /* 0x00008f00131b7a23 */ /* 0x100fe20000010820 */
[----:B------:R-:W-:Y:S01]  /*2fc0*/  MUFU.EX2 R33, R33 ;  /* 0x0000002100217308 */ /* 0x000fe20000000800 */
[----:B------:R-:W-:Y:S01]  /*2fd0*/  FFMA.FTZ R20, R6, c[0x0][0x23c], -R93 ;  /* 0x00008f0006147a23 */ /* 0x000fe2000001085d */
[----:B------:R-:W-:Y:S01]  /*2fe0*/  LDSM.16.MT88.4 R16, [R118+0x6400] ;  /* 0x006400007610783b */ /* 0x000fe20000004200 */
[----:B------:R-:W-:-:S02]  /*2ff0*/  FFMA.FTZ R28, R7, c[0x0][0x23c], -R32 ;  /* 0x00008f00071c7a23 */ /* 0x000fc40000010820 */
[--C-:B------:R-:W-:Y:S02]  /*3000*/  FFMA.FTZ R21, R67, c[0x0][0x23c], -R32.reuse ;  /* 0x00008f0043157a23 */ /* 0x100fe40000010820 */
[--C-:B------:R-:W-:Y:S01]  /*3010*/  FFMA.FTZ R22, R5, c[0x0][0x23c], -R32.reuse ;  /* 0x00008f0005167a23 */ /* 0x100fe20000010820 */
[----:B------:R-:W2:Y:S01]  /*3020*/  MUFU.EX2 R26, R26 ;  /* 0x0000001a001a7308 */ /* 0x000ea20000000800 */
[----:B-1----:R-:W-:Y:S01]  /*3030*/  F2FP.PACK_AB R80, R34, R35 ;  /* 0x000000232250723e */ /* 0x002fe200000000ff */
[--C-:B------:R-:W-:Y:S01]  /*3040*/  FFMA.FTZ R3, R63, c[0x0][0x23c], -R32.reuse ;  /* 0x00008f003f037a23 */ /* 0x100fe20000010820 */
[----:B------:R-:W1:Y:S01]  /*3050*/  LDSM.16.MT88.4 R64, [R116+0x7000] ;  /* 0x007000007440783b */ /* 0x000e620000004200 */
[--C-:B------:R-:W-:Y:S02]  /*3060*/  FFMA.FTZ R108, R94, c[0x0][0x23c], -R93.reuse ;  /* 0x00008f005e6c7a23 */ /* 0x100fe4000001085d */
[----:B------:R-:W-:Y:S02]  /*3070*/  FFMA.FTZ R105, R104, c[0x0][0x23c], -R93 ;  /* 0x00008f0068697a23 */ /* 0x000fe4000001085d */
[----:B------:R-:W-:Y:S01]  /*3080*/  MUFU.EX2 R85, R85 ;  /* 0x0000005500557308 */ /* 0x000fe20000000800 */
[----:B------:R-:W-:-:S02]  /*3090*/  FFMA.FTZ R107, R103, c[0x0][0x23c], -R32 ;  /* 0x00008f00676b7a23 */ /* 0x000fc40000010820 */
[--C-:B------:R-:W-:Y:S02]  /*30a0*/  FFMA.FTZ R106, R106, c[0x0][0x23c], -R93.reuse ;  /* 0x00008f006a6a7a23 */ /* 0x100fe4000001085d */
[--C-:B------:R-:W-:Y:S02]  /*30b0*/  FFMA.FTZ R95, R110, c[0x0][0x23c], -R93.reuse ;  /* 0x00008f006e5f7a23 */ /* 0x100fe4000001085d */
[--C-:B------:R-:W-:Y:S01]  /*30c0*/  FFMA.FTZ R104, R111, c[0x0][0x23c], -R32.reuse ;  /* 0x00008f006f687a23 */ /* 0x100fe20000010820 */
[----:B------:R-:W3:Y:S01]  /*30d0*/  MUFU.EX2 R84, R84 ;  /* 0x0000005400547308 */ /* 0x000ee20000000800 */
[----:B--2---:R-:W-:Y:S01]  /*30e0*/  F2FP.PACK_AB R82, R26, R33 ;  /* 0x000000211a52723e */ /* 0x004fe200000000ff */
[--C-:B------:R-:W-:Y:S02]  /*30f0*/  FFMA.FTZ R103, R113, c[0x0][0x23c], -R32.reuse ;  /* 0x00008f0071677a23 */ /* 0x100fe40000010820 */
[----:B------:R-:W-:Y:S02]  /*3100*/  FFMA.FTZ R94, R109, c[0x0][0x23c], -R32 ;  /* 0x00008f006d5e7a23 */ /* 0x000fe40000010820 */
[----:B------:R-:W-:-:S02]  /*3110*/  FFMA.FTZ R89, R89, c[0x0][0x23c], -R93 ;  /* 0x00008f0059597a23 */ /* 0x000fc4000001085d */
[----:B------:R-:W-:Y:S01]  /*3120*/  MUFU.EX2 R90, R90 ;  /* 0x0000005a005a7308 */ /* 0x000fe20000000800 */
[--C-:B------:R-:W-:Y:S02]  /*3130*/  FFMA.FTZ R86, R86, c[0x0][0x23c], -R93.reuse ;  /* 0x00008f0056567a23 */ /* 0x100fe4000001085d */
[--C-:B------:R-:W-:Y:S02]  /*3140*/  FFMA.FTZ R92, R92, c[0x0][0x23c], -R93.reuse ;  /* 0x00008f005c5c7a23 */ /* 0x100fe4000001085d */
[----:B------:R-:W-:Y:S02]  /*3150*/  FFMA.FTZ R137, R91, c[0x0][0x23c], -R93 ;  /* 0x00008f005b897a23 */ /* 0x000fe4000001085d */
[--C-:B------:R-:W-:Y:S01]  /*3160*/  FFMA.FTZ R87, R87, c[0x0][0x23c], -R32.reuse ;  /* 0x00008f0057577a23 */ /* 0x100fe20000010820 */
[----:B------:R-:W2:Y:S01]  /*3170*/  MUFU.EX2 R27, R27 ;  /* 0x0000001b001b7308 */ /* 0x000ea20000000800 */
[----:B---3--:R-:W-:Y:S01]  /*3180*/  F2FP.PACK_AB R81, R84, R85 ;  /* 0x000000555451723e */ /* 0x008fe200000000ff */
[----:B------:R-:W-:-:S02]  /*3190*/  FFMA.FTZ R110, R31, c[0x0][0x23c], -R32 ;  /* 0x00008f001f6e7a23 */ /* 0x000fc40000010820 */
[--C-:B------:R-:W-:Y:S02]  /*31a0*/  FFMA.FTZ R30, R30, c[0x0][0x23c], -R32.reuse ;  /* 0x00008f001e1e7a23 */ /* 0x100fe40000010820 */
[----:B------:R-:W-:Y:S02]  /*31b0*/  FFMA.FTZ R29, R29, c[0x0][0x23c], -R32 ;  /* 0x00008f001d1d7a23 */ /* 0x000fe40000010820 */
[----:B------:R-:W-:Y:S01]  /*31c0*/  MUFU.EX2 R25, R25 ;  /* 0x0000001900197308 */ /* 0x000fe20000000800 */
[----:B------:R-:W-:Y:S02]  /*31d0*/  FADD.FTZ R34, R35, R34 ;  /* 0x0000002223227221 */ /* 0x000fe40000010000 */
[----:B------:R-:W-:Y:S02]  /*31e0*/  FADD.FTZ R85, R85, R84 ;  /* 0x0000005455557221 */ /* 0x000fe40000010000 */
[----:B------:R-:W-:Y:S01]  /*31f0*/  FADD.FTZ R33, R33, R34 ;  /* 0x0000002221217221 */ /* 0x000fe20000010000 */
[----:B--2---:R-:W-:-:S02]  /*3200*/  F2FP.PACK_AB R83, R27, R90 ;  /* 0x0000005a1b53723e */ /* 0x004fc400000000ff */
[----:B------:R-:W2:Y:S01]  /*3210*/  MUFU.EX2 R24, R24 ;  /* 0x0000001800187308 */ /* 0x000ea20000000800 */
[----:B------:R-:W-:Y:S02]  /*3220*/  FADD.FTZ R90, R90, R85 ;  /* 0x000000555a5a7221 */ /* 0x000fe40000010000 */
[----:B------:R-:W-:Y:S02]  /*3230*/  FADD.FTZ R26, R26, R33 ;  /* 0x000000211a1a7221 */ /* 0x000fe40000010000 */
[----:B------:R-:W-:Y:S01]  /*3240*/  FADD.FTZ R27, R27, R90 ;  /* 0x0000005a1b1b7221 */ /* 0x000fe20000010000 */
[C---:B------:R-:W-:Y:S02]  /*3250*/  HMMA.16816.F32 R44, R80.reuse, R48, RZ ;  /* 0x00000030502c723c */ /* 0x040fe400000018ff */
[----:B------:R-:W-:Y:S06]  /*3260*/  MUFU.EX2 R23, R23 ;  /* 0x0000001700177308 */ /* 0x000fec0000000800 */
[----:B------:R-:W-:Y:S02]  /*3270*/  HMMA.16816.F32 R48, R80, R50, RZ ;  /* 0x000000325030723c */ /* 0x000fe400000018ff */
[----:B------:R-:W3:Y:S01]  /*3280*/  MUFU.EX2 R20, R20 ;  /* 0x0000001400147308 */ /* 0x000ee20000000800 */
[----:B--2---:R-:W-:Y:S01]  /*3290*/  F2FP.PACK_AB R4, R24, R25 ;  /* 0x000000191804723e */ /* 0x004fe200000000ff */
[----:B------:R-:W-:-:S04]  /*32a0*/  FADD.FTZ R25, R25, R26 ;  /* 0x0000001a19197221 */ /* 0x000fc80000010000 */
[C---:B------:R-:W-:Y:S01]  /*32b0*/  HMMA.16816.F32 R52, R80.reuse, R56, RZ ;  /* 0x000000385034723c */ /* 0x040fe200000018ff */
[----:B------:R-:W-:Y:S01]  /*32c0*/  FADD.FTZ R24, R24, R25 ;  /* 0x0000001918187221 */ /* 0x000fe20000010000 */
[----:B------:R-:W-:Y:S06]  /*32d0*/  MUFU.EX2 R28, R28 ;  /* 0x0000001c001c7308 */ /* 0x000fec0000000800 */
[----:B------:R-:W-:Y:S02]  /*32e0*/  HMMA.16816.F32 R56, R80, R58, RZ ;  /* 0x0000003a5038723c */ /* 0x000fe400000018ff */
[----:B------:R-:W2:Y:S01]  /*32f0*/  MUFU.EX2 R21, R21 ;  /* 0x0000001500157308 */ /* 0x000ea20000000800 */
[----:B---3--:R-:W-:Y:S01]  /*3300*/  F2FP.PACK_AB R6, R20, R23 ;  /* 0x000000171406723e */ /* 0x008fe200000000ff */
[----:B------:R-:W-:-:S04]  /*3310*/  FADD.FTZ R23, R23, R24 ;  /* 0x0000001817177221 */ /* 0x000fc80000010000 */
[C---:B------:R-:W-:Y:S01]  /*3320*/  HMMA.16816.F32 R36, R80.reuse, R40, RZ ;  /* 0x000000285024723c */ /* 0x040fe200000018ff */
[----:B------:R-:W-:Y:S01]  /*3330*/  FADD.FTZ R23, R20, R23 ;  /* 0x0000001714177221 */ /* 0x000fe20000010000 */
[----:B------:R-:W-:Y:S06]  /*3340*/  MUFU.EX2 R22, R22 ;  /* 0x0000001600167308 */ /* 0x000fec0000000800 */
[----:B-1----:R-:W-:Y:S02]  /*3350*/  HMMA.16816.F32 R60, R80, R64, RZ ;  /* 0x00000040503c723c */ /* 0x002fe400000018ff */
[----:B------:R-:W1:Y:S01]  /*3360*/  MUFU.EX2 R3, R3 ;  /* 0x0000000300037308 */ /* 0x000e620000000800 */
[----:B--2---:R-:W-:Y:S01]  /*3370*/  F2FP.PACK_AB R5, R21, R28 ;  /* 0x0000001c1505723e */ /* 0x004fe200000000ff */
[----:B------:R-:W-:-:S04]  /*3380*/  FADD.FTZ R28, R28, R27 ;  /* 0x0000001b1c1c7221 */ /* 0x000fc80000010000 */
[C---:B------:R-:W-:Y:S01]  /*3390*/  HMMA.16816.F32 R68, R80.reuse, R72, RZ ;  /* 0x000000485044723c */ /* 0x040fe200000018ff */
[----:B------:R-:W-:Y:S01]  /*33a0*/  FADD.FTZ R21, R21, R28 ;  /* 0x0000001c15157221 */ /* 0x000fe20000010000 */
[----:B------:R-:W-:Y:S06]  /*33b0*/  MUFU.EX2 R108, R108 ;  /* 0x0000006c006c7308 */ /* 0x000fec0000000800 */
[----:B------:R-:W-:Y:S01]  /*33c0*/  HMMA.16816.F32 R40, R80, R42, RZ ;  /* 0x0000002a5028723c */ /* 0x000fe200000018ff */
[----:B-1----:R-:W-:Y:S01]  /*33d0*/  F2FP.PACK_AB R7, R3, R22 ;  /* 0x000000160307723e */ /* 0x002fe200000000ff */
[----:B------:R-:W1:Y:S01]  /*33e0*/  MUFU.EX2 R105, R105 ;  /* 0x0000006900697308 */ /* 0x000e620000000800 */
[----:B------:R-:W-:-:S05]  /*33f0*/  FADD.FTZ R22, R22, R21 ;  /* 0x0000001516167221 */ /* 0x000fca0000010000 */
[----:B------:R-:W-:Y:S01]  /*3400*/  HMMA.16816.F32 R64, R80, R66, RZ ;  /* 0x000000425040723c */ /* 0x000fe200000018ff */
[----:B------:R-:W-:Y:S01]  /*3410*/  FADD.FTZ R22, R3, R22 ;  /* 0x0000001603167221 */ /* 0x000fe20000010000 */
[----:B------:R-:W-:Y:S06]  /*3420*/  MUFU.EX2 R106, R106 ;  /* 0x0000006a006a7308 */ /* 0x000fec0000000800 */
[C---:B------:R-:W-:Y:S02]  /*3430*/  HMMA.16816.F32 R44, R4.reuse, R8, R44 ;  /* 0x00000008042c723c */ /* 0x040fe4000000182c */
[----:B------:R-:W-:Y:S06]  /*3440*/  MUFU.EX2 R95, R95 ;  /* 0x0000005f005f7308 */ /* 0x000fec0000000800 */
[----:B------:R-:W-:Y:S01]  /*3450*/  HMMA.16816.F32 R48, R4, R10, R48 ;  /* 0x0000000a0430723c */ /* 0x000fe20000001830 */
[----:B------:R-:W2:Y:S01]  /*3460*/  LDSM.16.MT88.4 R8, [R116+0x8000] ;  /* 0x008000007408783b */ /* 0x000ea20000004200 */
[----:B------:R-:W-:Y:S06]  /*3470*/  MUFU.EX2 R107, R107 ;  /* 0x0000006b006b7308 */ /* 0x000fec0000000800 */
[----:B------:R-:W-:Y:S02]  /*3480*/  HMMA.16816.F32 R72, R80, R74, RZ ;  /* 0x0000004a5048723c */ /* 0x000fe400000018ff */
[----:B------:R-:W3:Y:S06]  /*3490*/  MUFU.EX2 R104, R104 ;  /* 0x0000006800687308 */ /* 0x000eec0000000800 */
[C---:B------:R-:W-:Y:S02]  /*34a0*/  HMMA.16816.F32 R52, R4.reuse, R12, R52 ;  /* 0x0000000c0434723c */ /* 0x040fe40000001834 */
[----:B------:R-:W-:Y:S06]  /*34b0*/  MUFU.EX2 R103, R103 ;  /* 0x0000006700677308 */ /* 0x000fec0000000800 */
[C---:B------:R-:W-:Y:S01]  /*34c0*/  HMMA.16816.F32 R56, R4.reuse, R14, R56 ;  /* 0x0000000e0438723c */ /* 0x040fe20000001838 */
[----:B------:R-:W4:Y:S01]  /*34d0*/  LDSM.16.MT88.4 R12, [R118+0x8400] ;  /* 0x00840000760c783b */ /* 0x000f220000004200 */
[----:B------:R-:W5:Y:S06]  /*34e0*/  MUFU.EX2 R94, R94 ;  /* 0x0000005e005e7308 */ /* 0x000f6c0000000800 */
[C---:B------:R-:W-:Y:S02]  /*34f0*/  HMMA.16816.F32 R36, R4.reuse, R16, R36 ;  /* 0x000000100424723c */ /* 0x040fe40000001824 */
[----:B------:R-:W-:Y:S06]  /*3500*/  MUFU.EX2 R89, R89 ;  /* 0x0000005900597308 */ /* 0x000fec0000000800 */
[----:B------:R-:W-:Y:S01]  /*3510*/  HMMA.16816.F32 R40, R4, R18, R40 ;  /* 0x000000120428723c */ /* 0x000fe20000001828 */
[----:B------:R-:W1:Y:S01]  /*3520*/  LDSM.16.MT88.4 R16, [R116+0x7400] ;  /* 0x007400007410783b */ /* 0x000e620000004200 */
[----:B------:R-:W1:Y:S06]  /*3530*/  MUFU.EX2 R86, R86 ;  /* 0x0000005600567308 */ /* 0x000e6c0000000800 */
[C---:B--2---:R-:W-:Y:S02]  /*3540*/  HMMA.16816.F32 R76, R80.reuse, R8, RZ ;  /* 0x00000008504c723c */ /* 0x044fe400000018ff */
[----:B------:R-:W-:Y:S06]  /*3550*/  MUFU.EX2 R92, R92 ;  /* 0x0000005c005c7308 */ /* 0x000fec0000000800 */
[----:B------:R-:W-:Y:S01]  /*3560*/  HMMA.16816.F32 R80, R80, R10, RZ ;  /* 0x0000000a5050723c */ /* 0x000fe200000018ff */
[----:B------:R-:W2:Y:S01]  /*3570*/  LDSM.16.MT88.4 R8, [R116+0x8400] ;  /* 0x008400007408783b */ /* 0x000ea20000004200 */
[----:B------:R-:W-:Y:S06]  /*3580*/  MUFU.EX2 R137, R137 ;  /* 0x0000008900897308 */ /* 0x000fec0000000800 */
[C---:B----4-:R-:W-:Y:S02]  /*3590*/  HMMA.16816.F32 R68, R4.reuse, R12, R68 ;  /* 0x0000000c0444723c */ /* 0x050fe40000001844 */
[----:B------:R-:W-:Y:S06]  /*35a0*/  MUFU.EX2 R87, R87 ;  /* 0x0000005700577308 */ /* 0x000fec0000000800 */
[C---:B------:R-:W-:Y:S01]  /*35b0*/  HMMA.16816.F32 R72, R4.reuse, R14, R72 ;  /* 0x0000000e0448723c */ /* 0x040fe20000001848 */
[----:B------:R-:W4:Y:S01]  /*35c0*/  LDSM.16.MT88.4 R12, [R118+0x6800] ;  /* 0x00680000760c783b */ /* 0x000f220000004200 */
[----:B------:R-:W2:Y:S06]  /*35d0*/  MUFU.EX2 R110, R110 ;  /* 0x0000006e006e7308 */ /* 0x000eac0000000800 */
[C---:B-1----:R-:W-:Y:S02]  /*35e0*/  HMMA.16816.F32 R60, R4.reuse, R16, R60 ;  /* 0x00000010043c723c */ /* 0x042fe4000000183c */
[----:B------:R-:W-:Y:S06]  /*35f0*/  MUFU.EX2 R30, R30 ;  /* 0x0000001e001e7308 */ /* 0x000fec0000000800 */
[C---:B------:R-:W-:Y:S01]  /*3600*/  HMMA.16816.F32 R64, R4.reuse, R18, R64 ;  /* 0x000000120440723c */ /* 0x040fe20000001840 */
[----:B------:R-:W-:Y:S01]  /*3610*/  LDSM.16.MT88.4 R16, [R118+0x6c00] ;  /* 0x006c00007610783b */ /* 0x000fe20000004200 */
[----:B------:R-:W1:Y:S06]  /*3620*/  MUFU.EX2 R29, R29 ;  /* 0x0000001d001d7308 */ /* 0x000e6c0000000800 */
[C---:B--2---:R-:W-:Y:S08]  /*3630*/  HMMA.16816.F32 R76, R4.reuse, R8, R76 ;  /* 0x00000008044c723c */ /* 0x044ff0000000184c */
[----:B------:R-:W-:Y:S01]  /*3640*/  HMMA.16816.F32 R80, R4, R10, R80 ;  /* 0x0000000a0450723c */ /* 0x000fe20000001850 */
[----:B------:R-:W2:Y:S06]  /*3650*/  LDSM.16.MT88.4 R8, [R116+0x6800] ;  /* 0x006800007408783b */ /* 0x000eac0000004200 */
        /* <DEDUP_REMOVED lines=10> */
[----:B----4-:R-:W-:Y:S01]  /*3700*/  HMMA.16816.F32 R36, R4, R12, R36 ;  /* 0x0000000c0424723c */ /* 0x010fe20000001824 */
[----:B------:R-:W-:Y:S02]  /*3710*/  FADD.FTZ R106, R95, R106 ;  /* 0x0000006a5f6a7221 */ /* 0x000fe40000010000 */
[----:B------:R-:W-:-:S05]  /*3720*/  FADD.FTZ R94, R94, R103 ;  /* 0x000000675e5e7221 */ /* 0x000fca0000010000 */
[C---:B------:R-:W-:Y:S01]  /*3730*/  HMMA.16816.F32 R40, R4.reuse, R14, R40 ;  /* 0x0000000e0428723c */ /* 0x040fe20000001828 */
[----:B------:R-:W3:Y:S07]  /*3740*/  LDSM.16.MT88.4 R12, [R118+0x7800] ;  /* 0x00780000760c783b */ /* 0x000eee0000004200 */
[C---:B--2---:R-:W-:Y:S08]  /*3750*/  HMMA.16816.F32 R44, R4.reuse, R8, R44 ;  /* 0x00000008042c723c */ /* 0x044ff0000000182c */
[C---:B------:R-:W-:Y:S01]  /*3760*/  HMMA.16816.F32 R48, R4.reuse, R10, R48 ;  /* 0x0000000a0430723c */ /* 0x040fe20000001830 */
[----:B------:R-:W2:Y:S07]  /*3770*/  LDSM.16.MT88.4 R8, [R116+0x7800] ;  /* 0x007800007408783b */ /* 0x000eae0000004200 */
[C---:B---3--:R-:W-:Y:S08]  /*3780*/  HMMA.16816.F32 R52, R4.reuse, R12, R52 ;  /* 0x0000000c0434723c */ /* 0x048ff00000001834 */
        /* <DEDUP_REMOVED lines=9> */
[----:B------:R-:W-:Y:S01]  /*3820*/  HMMA.16816.F32 R80, R4, R10, R80 ;  /* 0x0000000a0450723c */ /* 0x000fe20000001850 */
[----:B------:R-:W2:Y:S06]  /*3830*/  LDSM.16.MT88.4 R8, [R118+0x7c00] ;  /* 0x007c00007608783b */ /* 0x000eac0000004200 */
[----:B------:R-:W-:Y:S01]  /*3840*/  F2FP.PACK_AB R4, R86, R89 ;  /* 0x000000595604723e */ /* 0x000fe200000000ff */
[----:B------:R-:W-:Y:S01]  /*3850*/  FADD.FTZ R89, R89, R106 ;  /* 0x0000006a59597221 */ /* 0x000fe20000010000 */
[----:B------:R-:W-:Y:S01]  /*3860*/  F2FP.PACK_AB R5, R110, R87 ;  /* 0x000000576e05723e */ /* 0x000fe200000000ff */
[----:B------:R-:W-:Y:S01]  /*3870*/  FADD.FTZ R87, R87, R94 ;  /* 0x0000005e57577221 */ /* 0x000fe20000010000 */
[----:B------:R-:W-:Y:S01]  /*3880*/  F2FP.PACK_AB R6, R137, R92 ;  /* 0x0000005c8906723e */ /* 0x000fe200000000ff */
        /* <DEDUP_REMOVED lines=10> */
[C---:B---3--:R-:W-:Y:S08]  /*3930*/  HMMA.16816.F32 R44, R4.reuse, R12, R44 ;  /* 0x0000000c042c723c */ /* 0x048ff0000000182c */
[C---:B------:R-:W-:Y:S01]  /*3940*/  HMMA.16816.F32 R48, R4.reuse, R14, R48 ;  /* 0x0000000e0430723c */ /* 0x040fe20000001830 */
[----:B------:R-:W3:Y:S07]  /*3950*/  LDSM.16.MT88.4 R12, [R118+0x8c00] ;  /* 0x008c0000760c783b */ /* 0x000eee0000004200 */
[C---:B--2---:R-:W-:Y:S08]  /*3960*/  HMMA.16816.F32 R52, R4.reuse, R8, R52 ;  /* 0x000000080434723c */ /* 0x044ff00000001834 */
[C---:B------:R-:W-:Y:S01]  /*3970*/  HMMA.16816.F32 R56, R4.reuse, R10, R56 ;  /* 0x0000000a0438723c */ /* 0x040fe20000001838 */
[----:B------:R-:W2:Y:S07]  /*3980*/  LDSM.16.MT88.4 R8, [R116+0x8c00] ;  /* 0x008c00007408783b */ /* 0x000eae0000004200 */
[C---:B-1----:R-:W-:Y:S08]  /*3990*/  HMMA.16816.F32 R60, R4.reuse, R16, R60 ;  /* 0x00000010043c723c */ /* 0x042ff0000000183c */
[C---:B------:R-:W-:Y:S08]  /*39a0*/  HMMA.16816.F32 R64, R4.reuse, R18, R64 ;  /* 0x000000120440723c */ /* 0x040ff00000001840 */
[C---:B---3--:R-:W-:Y:S08]  /*39b0*/  HMMA.16816.F32 R68, R4.reuse, R12, R68 ;  /* 0x0000000c0444723c */ /* 0x048ff00000001844 */
[C---:B------:R-:W-:Y:S08]  /*39c0*/  HMMA.16816.F32 R72, R4.reuse, R14, R72 ;  /* 0x0000000e0448723c */ /* 0x040ff00000001848 */
[C---:B--2---:R-:W-:Y:S08]  /*39d0*/  HMMA.16816.F32 R76, R4.reuse, R8, R76 ;  /* 0x00000008044c723c */ /* 0x044ff0000000184c */
[----:B------:R-:W-:Y:S01]  /*39e0*/  HMMA.16816.F32 R80, R4, R10, R80 ;  /* 0x0000000a0450723c */ /* 0x000fe20000001850 */
[----:B------:R-:W-:Y:S05]  /*39f0*/  @!UPT UIADD3 URZ, URZ, URZ, URZ ;  /* 0x0000003f3f3ff290 */ /* 0x000fea000fffe03f */
[----:B------:R-:W-:Y:S11]  /*3a00*/  @!P5 BRA `(.L_x_200) ;  /* 0x000023f00000d947 */ /* 0x000ff60003800000 */
[----:B------:R-:W-:-:S04]  /*3a10*/  DEPBAR.LE SB0, 0x0 ;  /* 0x000080000000791a */ /* 0x000fc80000000000 */
[----:B------:R-:W-:Y:S01]  /*3a20*/  IADD3 R3, R96, -0x2, RZ ;  /* 0xfffffffe60037810 */ /* 0x000fe20007ffe0ff */
[----:B------:R-:W-:Y:S01]  /*3a30*/  BAR.SYNC.DEFER_BLOCKING 0x0 ;  /* 0x0000000000007b1d */ /* 0x000fe20000010000 */
[----:B------:R-:W-:Y:S02]  /*3a40*/  ISETP.GE.AND P3, PT, R132, c[0x0][0x220], PT ;  /* 0x0000880084007a0c */ /* 0x000fe40003f66270 */
[----:B------:R-:W-:Y:S01]  /*3a50*/  ISETP.GE.AND P2, PT, R126, c[0x0][0x220], PT ;  /* 0x000088007e007a0c */ /* 0x000fe20003f46270 */
[----:B------:R-:W-:Y:S01]  /*3a60*/  IMAD R4, R3, UR8, RZ ;  /* 0x0000000803047c24 */ /* 0x000fe2000f8e02ff */
[----:B------:R-:W-:Y:S01]  /*3a70*/  ISETP.GE.AND P1, PT, R125, c[0x0][0x220], PT ;  /* 0x000088007d007a0c */ /* 0x000fe20003f26270 */
[----:B------:R-:W-:Y:S01]  /*3a80*/  IMAD.WIDE.U32 R6, R3, UR14, R100 ;  /* 0x0000000e03067c25 */ /* 0x000fe2000f8e0064 */
[----:B------:R-:W-:-:S05]  /*3a90*/  SHF.R.S32.HI R5, RZ, 0x1f, R3 ;  /* 0x0000001fff057819 */ /* 0x000fca0000011403 */
[----:B------:R-:W-:Y:S01]  /*3aa0*/  IMAD R4, R5, UR14, R4 ;  /* 0x0000000e05047c24 */ /* 0x000fe2000f8e0204 */
[C---:B------:R-:W-:Y:S02]  /*3ab0*/  IADD3 R5, P5, R6.reuse, UR15, RZ ;  /* 0x0000000f06057c10 */ /* 0x040fe4000ffbe0ff */
[C---:B------:R-:W-:Y:S01]  /*3ac0*/  @!P3 LEA R8, P6, R6.reuse, c[0x0][0x170], 0x1 ;  /* 0x00005c000608ba11 */ /* 0x040fe200078c08ff */
[----:B------:R-:W-:Y:S01]  /*3ad0*/  IMAD.IADD R4, R7, 0x1, R4 ;  /* 0x0000000107047824 */ /* 0x000fe200078e0204 */
[C---:B------:R-:W-:Y:S02]  /*3ae0*/  @!P2 LEA R16, P4, R6.reuse, c[0x0][0x170], 0x1 ;  /* 0x00005c000610aa11 */ /* 0x040fe400078808ff */
[C---:B------:R-:W-:Y:S02]  /*3af0*/  @!P1 LEA R10, P0, R6.reuse, c[0x0][0x170], 0x1 ;  /* 0x00005c00060a9a11 */ /* 0x040fe400078008ff */
[C-C-:B------:R-:W-:Y:S02]  /*3b00*/  @!P3 LEA.HI.X R9, R6.reuse, c[0x0][0x174], R4.reuse, 0x1, P6 ;  /* 0x00005d000609ba11 */ /* 0x140fe400030f0c04 */
[C-C-:B------:R-:W-:Y:S01]  /*3b10*/  @!P2 LEA.HI.X R17, R6.reuse, c[0x0][0x174], R4.reuse, 0x1, P4 ;  /* 0x00005d000611aa11 */ /* 0x140fe200020f0c04 */
[----:B------:R-:W-:Y:S01]  /*3b20*/  @P3 STS [R124+0x6000], RZ ;  /* 0x006000ff7c003388 */ /* 0x000fe20000000800 */
[----:B------:R-:W-:-:S02]  /*3b30*/  @!P1 LEA.HI.X R11, R6, c[0x0][0x174], R4, 0x1, P0 ;  /* 0x00005d00060b9a11 */ /* 0x000fc400000f0c04 */
[C---:B------:R-:W-:Y:S01]  /*3b40*/  @!P3 LEA R18, P0, R5.reuse, c[0x0][0x170], 0x1 ;  /* 0x00005c000512ba11 */ /* 0x040fe200078008ff */
[----:B------:R-:W-:Y:S01]  /*3b50*/  @P3 STS [R124+0x6004], RZ ;  /* 0x006004ff7c003388 */ /* 0x000fe20000000800 */
[----:B------:R-:W-:Y:S02]  /*3b60*/  IADD3.X R4, R4, UR5, RZ, P5, !PT ;  /* 0x0000000504047c10 */ /* 0x000fe4000affe4ff */
[C---:B------:R-:W-:Y:S01]  /*3b70*/  @!P2 LEA R26, P5, R5.reuse, c[0x0][0x170], 0x1 ;  /* 0x00005c00051aaa11 */ /* 0x040fe200078a08ff */
[----:B------:R-:W-:Y:S01]  /*3b80*/  @P3 STS.64 [R124+0x6008], RZ ;  /* 0x006008ff7c003388 */ /* 0x000fe20000000a00 */
[C---:B------:R-:W-:Y:S02]  /*3b90*/  @!P1 LEA R24, P4, R5.reuse, c[0x0][0x170], 0x1 ;  /* 0x00005c0005189a11 */ /* 0x040fe400078808ff */
[C-C-:B------:R-:W-:Y:S01]  /*3ba0*/  @!P3 LEA.HI.X R19, R5.reuse, c[0x0][0x174], R4.reuse, 0x1, P0 ;  /* 0x00005d000513ba11 */ /* 0x140fe200000f0c04 */
[----:B------:R-:W-:Y:S01]  /*3bb0*/  @!PT LDS RZ, [RZ] ;  /* 0x00000000fffff984 */ /* 0x000fe20000000800 */
[----:B------:R-:W-:Y:S01]  /*3bc0*/  @!PT LDS RZ, [RZ] ;  /* 0x00000000fffff984 */ /* 0x000fe20000000800 */
[----:B------:R-:W-:Y:S01]  /*3bd0*/  @!PT LDS RZ, [RZ] ;  /* 0x00000000fffff984 */ /* 0x000fe20000000800 */
[----:B------:R1:W-:Y:S01]  /*3be0*/  @!P3 LDGSTS.E.BYPASS.LTC128B.128 [R124+0x6000], [R8.64] ;  /* 0x06000000087cbfae */ /* 0x0003e2000b901d4c */
[----:B------:R-:W-:-:S02]  /*3bf0*/  @!P2 LEA.HI.X R27, R5, c[0x0][0x174], R4, 0x1, P5 ;  /* 0x00005d00051baa11 */ /* 0x000fc400028f0c04 */
        /* <DEDUP_REMOVED lines=28> */
[----:B------:R-:W1:Y:S04]  /*3dc0*/  LDSM.16.M88.4 R4, [R120+0x3000] ;  /* 0x003000007804783b */ /* 0x000e680000000200 */
[----:B------:R-:W3:Y:S04]  /*3dd0*/  LDSM.16.M88.4 R20, [R120+0x3800] ;  /* 0x003800007814783b */ /* 0x000ee80000000200 */
[----:B------:R-:W2:Y:S04]  /*3de0*/  LDSM.16.M88.4 R92, [R120+0x3c00] ;  /* 0x003c0000785c783b */ /* 0x000ea80000000200 */
[----:B------:R-:W-:Y:S04]  /*3df0*/  LDSM.16.M88.4 R84, [R119] ;  /* 0x000000007754783b */ /* 0x000fe80000000200 */
[----:B------:R-:W5:Y:S04]  /*3e00*/  LDSM.16.M88.4 R88, [R117+0x3400] ;  /* 0x003400007558783b */ /* 0x000f680000000200 */
[----:B------:R-:W2:Y:S04]  /*3e10*/  LDSM.16.M88.4 R104, [R117+0x3000] ;  /* 0x003000007568783b */ /* 0x000ea80000000200 */
[----:B------:R-:W0:Y:S01]  /*3e20*/  LDGDEPBAR ;  /* 0x00000000000079af */ /* 0x000e220000000000 */
[C---:B----4-:R-:W-:Y:S08]  /*3e30*/  HMMA.16816.F32 R32, R12.reuse, R28, RZ ;  /* 0x0000001c0c20723c */ /* 0x050ff000000018ff */
[C---:B------:R-:W-:Y:S08]  /*3e40*/  HMMA.16816.F32 R28, R12.reuse, R30, RZ ;  /* 0x0000001e0c1c723c */ /* 0x040ff000000018ff */
[C---:B-1----:R-:W-:Y:S08]  /*3e50*/  HMMA.16816.F32 R8, R12.reuse, R4, RZ ;  /* 0x000000040c08723c */ /* 0x042ff000000018ff */
[C---:B---3--:R-:W-:Y:S08]  /*3e60*/  HMMA.16816.F32 R24, R12.reuse, R20, RZ ;  /* 0x000000140c18723c */ /* 0x048ff000000018ff */
[C---:B------:R-:W-:Y:S08]  /*3e70*/  HMMA.16816.F32 R4, R12.reuse, R6, RZ ;  /* 0x000000060c04723c */ /* 0x040ff000000018ff */
[C---:B------:R-:W-:Y:S08]  /*3e80*/  HMMA.16816.F32 R20, R12.reuse, R22, RZ ;  /* 0x000000160c14723c */ /* 0x040ff000000018ff */
[C---:B--2---:R-:W-:Y:S08]  /*3e90*/  HMMA.16816.F32 R16, R12.reuse, R92, RZ ;  /* 0x0000005c0c10723c */ /* 0x044ff000000018ff */
[----:B------:R-:W-:Y:S01]  /*3ea0*/  HMMA.16816.F32 R12, R12, R94, RZ ;  /* 0x0000005e0c0c723c */ /* 0x000fe200000018ff */
[----:B------:R-:W1:Y:S07]  /*3eb0*/  LDSM.16.M88.4 R92, [R117+0x3800] ;  /* 0x00380000755c783b */ /* 0x000e6e0000000200 */
[C---:B-----5:R-:W-:Y:S08]  /*3ec0*/  HMMA.16816.F32 R32, R84.reuse, R88, R32 ;  /* 0x000000585420723c */ /* 0x060ff00000001820 */
[C---:B------:R-:W-:Y:S01]  /*3ed0*/  HMMA.16816.F32 R28, R84.reuse, R90, R28 ;  /* 0x0000005a541c723c */ /* 0x040fe2000000181c */
[----:B------:R-:W2:Y:S07]  /*3ee0*/  LDSM.16.M88.4 R88, [R117+0x3c00] ;  /* 0x003c00007558783b */ /* 0x000eae0000000200 */
[C---:B------:R-:W-:Y:S08]  /*3ef0*/  HMMA.16816.F32 R8, R84.reuse, R104, R8 ;  /* 0x000000685408723c */ /* 0x040ff00000001808 */
[C---:B------:R-:W-:Y:S08]  /*3f00*/  HMMA.16816.F32 R4, R84.reuse, R106, R4 ;  /* 0x0000006a5404723c */ /* 0x040ff00000001804 */
[C---:B-1----:R-:W-:Y:S08]  /*3f10*/  HMMA.16816.F32 R24, R84.reuse, R92, R24 ;  /* 0x0000005c5418723c */ /* 0x042ff00000001818 */
[C---:B------:R-:W-:Y:S01]  /*3f20*/  HMMA.16816.F32 R20, R84.reuse, R94, R20 ;  /* 0x0000005e5414723c */ /* 0x040fe20000001814 */
[----:B------:R-:W-:Y:S07]  /*3f30*/  LDSM.16.M88.4 R92, [R120+0x4000] ;  /* 0x00400000785c783b */ /* 0x000fee0000000200 */
[C---:B--2---:R-:W-:Y:S08]  /*3f40*/  HMMA.16816.F32 R16, R84.reuse, R88, R16 ;  /* 0x000000585410723c */ /* 0x044ff00000001810 */
[----:B------:R-:W-:Y:S01]  /*3f50*/  HMMA.16816.F32 R12, R84, R90, R12 ;  /* 0x0000005a540c723c */ /* 0x000fe2000000180c */
[----:B------:R-:W1:Y:S04]  /*3f60*/  LDSM.16.M88.4 R84, [R121+0x1000] ;  /* 0x001000007954783b */ /* 0x000e680000000200 */
[----:B------:R-:W2:Y:S03]  /*3f70*/  LDSM.16.M88.4 R88, [R120+0x4400] ;  /* 0x004400007858783b */ /* 0x000ea60000000200 */
[C---:B-1----:R-:W-:Y:S08]  /*3f80*/  HMMA.16816.F32 R8, R84.reuse, R92, R8 ;  /* 0x0000005c5408723c */ /* 0x042ff00000001808 */
[C---:B------:R-:W-:Y:S01]  /*3f90*/  HMMA.16816.F32 R4, R84.reuse, R94, R4 ;  /* 0x0000005e5404723c */ /* 0x040fe20000001804 */
[----:B------:R-:W1:Y:S07]  /*3fa0*/  LDSM.16.M88.4 R92, [R120+0x4800] ;  /* 0x00480000785c783b */ /* 0x000e6e0000000200 */
[C---:B--2---:R-:W-:Y:S08]  /*3fb0*/  HMMA.16816.F32 R32, R84.reuse, R88, R32 ;  /* 0x000000585420723c */ /* 0x044ff00000001820 */
[C---:B------:R-:W-:Y:S01]  /*3fc0*/  HMMA.16816.F32 R28, R84.reuse, R90, R28 ;  /* 0x0000005a541c723c */ /* 0x040fe2000000181c */
[----:B------:R-:W2:Y:S07]  /*3fd0*/  LDSM.16.M88.4 R88, [R120+0x4c00] ;  /* 0x004c00007858783b */ /* 0x000eae0000000200 */
        /* <DEDUP_REMOVED lines=37> */
[----:B------:R-:W-:Y:S01]  /*4230*/  HMMA.16816.F32 R28, R92, R90, R28 ;  /* 0x0000005a5c1c723c */ /* 0x000fe2000000181c */
[----:B------:R-:W2:Y:S01]  /*4240*/  LDSM.16.M88.4 R88, [R117+0x5c00] ;  /* 0x005c00007558783b */ /* 0x000ea20000000200 */
[----:B------:R-:W-:-:S06]  /*4250*/  DEPBAR.LE SB0, 0x0 ;  /* 0x000080000000791a */ /* 0x000fcc0000000000 */
[C---:B-1----:R-:W-:Y:S01]  /*4260*/  HMMA.16816.F32 R24, R92.reuse, R84, R24 ;  /* 0x000000545c18723c */ /* 0x042fe20000001818 */
[----:B------:R-:W1:Y:S07]  /*4270*/  S2R R84, SR_TID.X ;  /* 0x0000000000547919 */ /* 0x000e6e0000002100 */
[C---:B------:R-:W-:Y:S08]  /*4280*/  HMMA.16816.F32 R20, R92.reuse, R86, R20 ;  /* 0x000000565c14723c */ /* 0x040ff00000001814 */
[C---:B--2---:R-:W-:Y:S08]  /*4290*/  HMMA.16816.F32 R16, R92.reuse, R88, R16 ;  /* 0x000000585c10723c */ /* 0x044ff00000001810 */
[----:B------:R-:W-:Y:S01]  /*42a0*/  HMMA.16816.F32 R12, R92, R90, R12 ;  /* 0x0000005a5c0c723c */ /* 0x000fe2000000180c */
[----:B-1----:R-:W-:-:S05]  /*42b0*/  IMAD.SHL.U32 R84, R84, 0x2, RZ ;  /* 0x0000000254547824 */ /* 0x002fca00078e00ff */
[----:B------:R-:W-:-:S05]  /*42c0*/  LOP3.LUT R84, R84, 0x6, RZ, 0xc0, !PT ;  /* 0x0000000654547812 */ /* 0x000fca00078ec0ff */
[----:B------:R-:W-:-:S05]  /*42d0*/  IMAD R84, R3, 0x40, R84 ;  /* 0x0000004003547824 */ /* 0x000fca00078e0254 */
[C---:B------:R-:W-:Y:S02]  /*42e0*/  IADD3 R86, R84.reuse, 0x1, RZ ;  /* 0x0000000154567810 */ /* 0x040fe40007ffe0ff */
[----:B------:R-:W-:Y:S01]  /*42f0*/  IADD3 R85, R84, 0x8, RZ ;  /* 0x0000000854557810 */ /* 0x000fe20007ffe0ff */
[----:B------:R-:W-:Y:S01]  /*4300*/  BAR.SYNC.DEFER_BLOCKING 0x0 ;  /* 0x0000000000007b1d */ /* 0x000fe20000010000 */
[-C--:B------:R-:W-:Y:S02]  /*4310*/  ISETP.GE.AND P4, PT, R86, R102.reuse, PT ;  /* 0x000000665600720c */ /* 0x080fe40003f86270 */
[----:B------:R-:W-:Y:S02]  /*4320*/  IADD3 R87, R84, 0x9, RZ ;  /* 0x0000000954577810 */ /* 0x000fe40007ffe0ff */
[----:B------:R-:W-:Y:S02]  /*4330*/  ISETP.GE.AND P5, PT, R86, R97, PT ;  /* 0x000000615600720c */ /* 0x000fe40003fa6270 */
[----:B------:R-:W-:-:S02]  /*4340*/  ISETP.GE.AND P6, PT, R85, R102, PT ;  /* 0x000000665500720c */ /* 0x000fc40003fc6270 */
[----:B------:R-:W-:Y:S02]  /*4350*/  ISETP.GE.AND P0, PT, R85, R97, PT ;  /* 0x000000615500720c */ /* 0x000fe40003f06270 */
[----:B------:R-:W-:Y:S02]  /*4360*/  IADD3 R86, R84, 0x10, RZ ;  /* 0x0000001054567810 */ /* 0x000fe40007ffe0ff */
[----:B------:R-:W-:Y:S02]  /*4370*/  FSEL R85, R9, -INF , !P4 ;  /* 0xff80000009557808 */ /* 0x000fe40006000000 */
[----:B------:R-:W-:Y:S02]  /*4380*/  ISETP.GE.AND P4, PT, R87, R102, PT ;  /* 0x000000665700720c */ /* 0x000fe40003f86270 */
[----:B------:R-:W-:Y:S02]  /*4390*/  FSEL R9, R4, -INF , !P6 ;  /* 0xff80000004097808 */ /* 0x000fe40007000000 */
[----:B------:R-:W-:-:S02]  /*43a0*/  FSEL R6, R6, -INF , !P0 ;  /* 0xff80000006067808 */ /* 0x000fc40004000000 */
[-C--:B------:R-:W-:Y:S02]  /*43b0*/  ISETP.GE.AND P6, PT, R87, R97.reuse, PT ;  /* 0x000000615700720c */ /* 0x080fe40003fc6270 */
[----:B------:R-:W-:Y:S02]  /*43c0*/  ISETP.GE.AND P0, PT, R86, R102, PT ;  /* 0x000000665600720c */ /* 0x000fe40003f06270 */
[----:B------:R-:W-:Y:S02]  /*43d0*/  IADD3 R87, R84, 0x11, RZ ;  /* 0x0000001154577810 */ /* 0x000fe40007ffe0ff */
[----:B------:R-:W-:Y:S02]  /*43e0*/  FSEL R5, R5, -INF , !P4 ;  /* 0xff80000005057808 */ /* 0x000fe40006000000 */
        /* <DEDUP_REMOVED lines=8> */
[CC--:B------:R-:W-:Y:S02]  /*4470*/  ISETP.GE.AND P4, PT, R86.reuse, R102.reuse, PT ;  /* 0x000000665600720c */ /* 0x0c0fe40003f86270 */
[----:B------:R-:W-:Y:S02]  /*4480*/  FSEL R141, R33, -INF , !P6 ;  /* 0xff800000218d7808 */ /* 0x000fe40007000000 */
[----:B------:R-:W-:Y:S02]  /*4490*/  FSEL R152, R35, -INF , !P0 ;  /* 0xff80000023987808 */ /* 0x000fe40004000000 */
[----:B------:R-:W-:Y:S02]  /*44a0*/  ISETP.GE.AND P6, PT, R86, R97, PT ;  /* 0x000000615600720c */ /* 0x000fe40003fc6270 */
[----:B------:R-:W-:Y:S02]  /*44b0*/  ISETP.GE.AND P0, PT, R7, R102, PT ;  /* 0x000000660700720c */ /* 0x000fe40003f06270 */
[----:B------:R-:W-:-:S02]  /*44c0*/  IADD3 R32, R84, 0x20, RZ ;  /* 0x0000002054207810 */ /* 0x000fc40007ffe0ff */
[----:B------:R-:W-:Y:S02]  /*44d0*/  FSEL R143, R28, -INF , !P4 ;  /* 0xff8000001c8f7808 */ /* 0x000fe40006000000 */
[----:B------:R-:W-:Y:S02]  /*44e0*/  ISETP.GE.AND P4, PT, R7, R97, PT ;  /* 0x000000610700720c */ /* 0x000fe40003f86270 */
[----:B------:R-:W-:Y:S02]  /*44f0*/  IADD3 R7, R84, 0x21, RZ ;  /* 0x0000002154077810 */ /* 0x000fe40007ffe0ff */
[----:B------:R-:W-:Y:S02]  /*4500*/  FSEL R154, R30, -INF , !P6 ;  /* 0xff8000001e9a7808 */ /* 0x000fe40007000000 */
[----:B------:R-:W-:Y:S02]  /*4510*/  FSEL R151, R29, -INF , !P0 ;  /* 0xff8000001d977808 */ /* 0x000fe40004000000 */
[----:B------:R-:W-:-:S02]  /*4520*/  ISETP.GE.AND P6, PT, R32, R102, PT ;  /* 0x000000662000720c */ /* 0x000fc40003fc6270 */
[----:B------:R-:W-:Y:S02]  /*4530*/  ISETP.GE.AND P0, PT, R32, R97, PT ;  /* 0x000000612000720c */ /* 0x000fe40003f06270 */
[----:B------:R-:W-:Y:S02]  /*4540*/  FSEL R136, R31, -INF , !P4 ;  /* 0xff8000001f887808 */ /* 0x000fe40006000000 */
[----:B------:R-:W-:Y:S02]  /*4550*/  IADD3 R28, R84, 0x28, RZ ;  /* 0x00000028541c7810 */ /* 0x000fe40007ffe0ff */
        /* <DEDUP_REMOVED lines=22> */
[-C--:B------:R-:W-:Y:S02]  /*46c0*/  ISETP.GE.AND P4, PT, R7, R97.reuse, PT ;  /* 0x000000610700720c */ /* 0x080fe40003f86270 */
[----:B------:R-:W-:Y:S02]  /*46d0*/  FSEL R106, R18, -INF , !P6 ;  /* 0xff800000126a7808 */ /* 0x000fe40007000000 */
[----:B------:R-:W-:Y:S02]  /*46e0*/  FSEL R108, R17, -INF , !P0 ;  /* 0xff800000116c7808 */ /* 0x000fe40004000000 */
[C---:B------:R-:W-:Y:S02]  /*46f0*/  ISETP.GE.AND P6, PT, R20.reuse, R102, PT ;  /* 0x000000661400720c */ /* 0x040fe40003fc6270 */
[----:B------:R-:W-:-:S02]  /*4700*/  ISETP.GE.AND P0, PT, R20, R97, PT ;  /* 0x000000611400720c */ /* 0x000fc40003f06270 */
[----:B------:R-:W-:Y:S02]  /*4710*/  FSEL R110, R19, -INF , !P4 ;  /* 0xff800000136e7808 */ /* 0x000fe40006000000 */
[C---:B------:R-:W-:Y:S02]  /*4720*/  IADD3 R7, R84.reuse, 0x39, RZ ;  /* 0x0000003954077810 */ /* 0x040fe40007ffe0ff */
[-C--:B------:R-:W-:Y:S02]  /*4730*/  ISETP.GE.AND P4, PT, R84, R102.reuse, PT ;  /* 0x000000665400720c */ /* 0x080fe40003f86270 */
[----:B------:R-:W-:Y:S02]  /*4740*/  FSEL R114, R12, -INF , !P6 ;  /* 0xff8000000c727808 */ /* 0x000fe40007000000 */
[----:B------:R-:W-:Y:S02]  /*4750*/  FSEL R142, R14, -INF , !P0 ;  /* 0xff8000000e8e7808 */ /* 0x000fe40004000000 */
[----:B------:R-:W-:-:S02]  /*4760*/  ISETP.GE.AND P6, PT, R7, R102, PT ;  /* 0x000000660700720c */ /* 0x000fc40003fc6270 */
[-C--:B------:R-:W-:Y:S02]  /*4770*/  ISETP.GE.AND P0, PT, R7, R97.reuse, PT ;  /* 0x000000610700720c */ /* 0x080fe40003f06270 */
[----:B------:R-:W-:Y:S02]  /*4780*/  FSEL R7, R8, -INF , !P4 ;  /* 0xff80000008077808 */ /* 0x000fe40006000000 */
[----:B------:R-:W-:Y:S02]  /*4790*/  ISETP.GE.AND P4, PT, R96, 0x3, PT ;  /* 0x000000036000780c */ /* 0x000fe40003f86270 */
[----:B------:R-:W-:Y:S02]  /*47a0*/  FSEL R16, R11, -INF , !P5 ;  /* 0xff8000000b107808 */ /* 0x000fe40006800000 */
[----:B------:R-:W-:Y:S02]  /*47b0*/  ISETP.GE.AND P5, PT, R84, R97, PT ;  /* 0x000000615400720c */ /* 0x000fe40003fa6270 */
[----:B------:R-:W-:-:S02]  /*47c0*/  FSEL R147, R13, -INF , !P6 ;  /* 0xff8000000d937808 */ /* 0x000fc40007000000 */
[----:B------:R-:W-:Y:S02]  /*47d0*/  FSEL R10, R10, -INF , !P5 ;  /* 0xff8000000a0a7808 */ /* 0x000fe40006800000 */
[----:B------:R-:W-:-:S03]  /*47e0*/  FSEL R148, R15, -INF , !P0 ;  /* 0xff8000000f947808 */ /* 0x000fc60004000000 */
[----:B------:R-:W-:Y:S05]  /*47f0*/  @!P4 BRA `(.L_x_201) ;  /* 0x000003a00000c947 */ /* 0x000fea0003800000 */
[----:B------:R-:W-:Y:S01]  /*4800*/  IADD3 R11, R96, -0x3, RZ ;  /* 0xfffffffd600b7810 */ /* 0x000fe20007ffe0ff */
[----:B------:R1:W-:Y:S01]  /*4810*/  @P3 STS [R124+0x3000], RZ ;  /* 0x003000ff7c003388 */ /* 0x0003e20000000800 */
[----:B------:R-:W-:Y:S02]  /*4820*/  BSSY B0, `(.L_x_202) ;  /* 0x0000036000007945 */ /* 0x000fe40003800000 */
[----:B------:R-:W-:Y:S01]  /*4830*/  SHF.R.S32.HI R8, RZ, 0x1f, R11 ;  /* 0x0000001fff087819 */ /* 0x000fe2000001140b */
[C---:B------:R-:W-:Y:S01]  /*4840*/  IMAD.WIDE.U32 R14, R11.reuse, c[0x0][0x198], RZ ;  /* 0x000066000b0e7a25 */ /* 0x040fe200078e00ff */
[----:B------:R1:W-:Y:S03]  /*4850*/  @P3 STS [R124+0x3004], RZ ;  /* 0x003004ff7c003388 */ /* 0x0003e60000000800 */
[----:B------:R-:W-:Y:S01]  /*4860*/  IMAD R8, R8, c[0x0][0x198], RZ ;  /* 0x0000660008087a24 */ /* 0x000fe200078e02ff */
[----:B------:R-:W-:Y:S01]  /*4870*/  LEA R12, P5, R14, R128, 0x6 ;  /* 0x000000800e0c7211 */ /* 0x000fe200078a30ff */
[----:B------:R1:W-:Y:S02]  /*4880*/  @P3 STS.64 [R124+0x3008], RZ ;  /* 0x003008ff7c003388 */ /* 0x0003e40000000a00 */
[----:B------:R-:W-:Y:S01]  /*4890*/  IMAD R8, R11, c[0x0][0x19c], R8 ;  /* 0x000067000b087a24 */ /* 0x000fe200078e0208 */
[----:B------:R-:W-:-:S03]  /*48a0*/  @!P3 LEA R18, P0, R12, c[0x0][0x168], 0x1 ;  /* 0x00005a000c12ba11 */ /* 0x000fc600078008ff */
[----:B------:R-:W-:Y:S01]  /*48b0*/  IMAD.IADD R11, R15, 0x1, R8 ;  /* 0x000000010f0b7824 */ /* 0x000fe200078e0208 */
[----:B------:R-:W-:-:S04]  /*48c0*/  IADD3 R8, P6, R12, UR11, RZ ;  /* 0x0000000b0c087c10 */ /* 0x000fc8000ffde0ff */
[----:B------:R-:W-:Y:S02]  /*48d0*/  LEA.HI.X R11, R14, R131, R11, 0x6, P5 ;  /* 0x000000830e0b7211 */ /* 0x000fe400028f340b */
[C---:B------:R-:W-:Y:S02]  /*48e0*/  @!P2 LEA R20, P5, R12.reuse, c[0x0][0x168], 0x1 ;  /* 0x00005a000c14aa11 */ /* 0x040fe400078a08ff */
        /* <DEDUP_REMOVED lines=41> */
.L_x_203:
[----:B------:R-:W-:Y:S05]  /*4b80*/  BSYNC B0 ;  /* 0x0000000000007941 */ /* 0x000fea0003800000 */
.L_x_202:
[----:B------:R-:W0:Y:S02]  /*4b90*/  LDGDEPBAR ;  /* 0x00000000000079af */ /* 0x000e240000000000 */
.L_x_201:
[----:B------:R-:W-:Y:S01]  /*4ba0*/  FMNMX.FTZ R8, R2, R7, !PT ;  /* 0x0000000702087209 */ /* 0x000fe20007810000 */
[----:B------:R-:W-:Y:S01]  /*4bb0*/  LDSM.16.MT88.4 R24, [R118+0x7000] ;  /* 0x007000007618783b */ /* 0x000fe20000004200 */
[----:B-1----:R-:W-:Y:S02]  /*4bc0*/  FMNMX.FTZ R13, R0, R10, !PT ;  /* 0x0000000a000d7209 */ /* 0x002fe40007810000 */
        /* <DEDUP_REMOVED lines=21> */
[----:B------:R-:W-:-:S04]  /*4d20*/  FMNMX.FTZ R11, R115, R8, !PT ;  /* 0x00000008730b7209 */ /* 0x000fc80007810000 */
[----:B------:R-:W-:-:S04]  /*4d30*/  FMNMX.FTZ R11, R104, R11, !PT ;  /* 0x0000000b680b7209 */ /* 0x000fc80007810000 */
[----:B------:R-:W-:-:S04]  /*4d40*/  FMNMX.FTZ R11, R108, R11, !PT ;  /* 0x0000000b6c0b7209 */ /* 0x000fc80007810000 */
[----:B------:R-:W-:Y:S02]  /*4d50*/  FMNMX.FTZ R8, R114, R11, !PT ;  /* 0x0000000b72087209 */ /* 0x000fe40007810000 */
[----:B------:R-:W-:Y:S02]  /*4d60*/  FMNMX.FTZ R11, R103, R12, !PT ;  /* 0x0000000c670b7209 */ /* 0x000fe40007810000 */
[----:B------:R-:W-:Y:S02]  /*4d70*/  FMNMX.FTZ R13, R147, R8, !PT ;  /* 0x00000008930d7209 */ /* 0x000fe40007810000 */
[----:B------:R-:W-:-:S03]  /*4d80*/  FMNMX.FTZ R11, R106, R11, !PT ;  /* 0x0000000b6a0b7209 */ /* 0x000fc60007810000 */
[----:B------:R-:W1:Y:S01]  /*4d90*/  SHFL.BFLY PT, R8, R13, 0x2, 0x1f ;  /* 0x0c401f000d087f89 */ /* 0x000e6200000e0000 */
        /* <DEDUP_REMOVED lines=11> */
[----:B------:R-:W-:Y:S02]  /*4e50*/  FSEL R150, R150, RZ, P1 ;  /* 0x000000ff96967208 */ /* 0x000fe40000800000 */
[----:B--2---:R-:W-:-:S03]  /*4e60*/  FMNMX.FTZ R88, R11, R88, !PT ;  /* 0x000000580b587209 */ /* 0x004fc60007810000 */
[--C-:B------:R-:W-:Y:S02]  /*4e70*/  FFMA.FTZ R97, R7, c[0x0][0x23c], -R150.reuse ;  /* 0x00008f0007617a23 */ /* 0x100fe40000010896 */
[--C-:B------:R-:W-:Y:S01]  /*4e80*/  FFMA.FTZ R90, R5, c[0x0][0x23c], -R150.reuse ;  /* 0x00008f00055a7a23 */ /* 0x100fe20000010896 */
[C---:B------:R-:W-:Y:S01]  /*4e90*/  FSETP.NEU.FTZ.AND P0, PT, R88.reuse, -INF , PT ;  /* 0xff8000005800780b */ /* 0x040fe20003f1d000 */
[C---:B------:R-:W-:Y:S01]  /*4ea0*/  FMUL.FTZ R149, R88.reuse, c[0x0][0x23c] ;  /* 0x00008f0058957a20 */ /* 0x040fe20000410000 */
[----:B------:R-:W-:Y:S01]  /*4eb0*/  FSEL R5, R89, RZ, P1 ;  /* 0x000000ff59057208 */ /* 0x000fe20000800000 */
[--C-:B------:R-:W-:Y:S01]  /*4ec0*/  FFMA.FTZ R92, R85, c[0x0][0x23c], -R150.reuse ;  /* 0x00008f00555c7a23 */ /* 0x100fe20000010896 */
[----:B------:R-:W-:Y:S01]  /*4ed0*/  FSEL R7, R88, RZ, P0 ;  /* 0x000000ff58077208 */ /* 0x000fe20000000000 */
[----:B------:R-:W-:Y:S01]  /*4ee0*/  FFMA.FTZ R93, R9, c[0x0][0x23c], -R150 ;  /* 0x00008f00095d7a23 */ /* 0x000fe20000010896 */
[----:B------:R-:W-:Y:S01]  /*4ef0*/  FSEL R149, R149, RZ, P0 ;  /* 0x000000ff95957208 */ /* 0x000fe20000000000 */
[----:B------:R-:W-:Y:S01]  /*4f00*/  FADD.FTZ R5, R2, -R5 ;  /* 0x8000000502057221 */ /* 0x000fe20000010000 */
[----:B------:R-:W-:Y:S01]  /*4f10*/  MUFU.EX2 R97, R97 ;  /* 0x0000006100617308 */ /* 0x000fe20000000800 */
[----:B------:R-:W-:-:S02]  /*4f20*/  FADD.FTZ R7, R0, -R7 ;  /* 0x8000000700077221 */ /* 0x000fc40000010000 */
[--C-:B------:R-:W-:Y:S02]  /*4f30*/  FFMA.FTZ R91, R10, c[0x0][0x23c], -R149.reuse ;  /* 0x00008f000a5b7a23 */ /* 0x100fe40000010895 */
[--C-:B------:R-:W-:Y:S01]  /*4f40*/  FFMA.FTZ R2, R16, c[0x0][0x23c], -R149.reuse ;  /* 0x00008f0010027a23 */ /* 0x100fe20000010895 */
[----:B------:R-:W1:Y:S01]  /*4f50*/  LDSM.16.MT88.4 R8, [R118+0x6000] ;  /* 0x006000007608783b */ /* 0x000e620000004200 */
[----:B------:R-:W-:Y:S01]  /*4f60*/  FMUL.FTZ R102, R5, c[0x0][0x23c] ;  /* 0x00008f0005667a20 */ /* 0x000fe20000410000 */
[----:B------:R-:W2:Y:S01]  /*4f70*/  MUFU.EX2 R92, R92 ;  /* 0x0000005c005c7308 */ /* 0x000ea20000000800 */
[----:B------:R-:W-:Y:S01]  /*4f80*/  FMUL.FTZ R94, R7, c[0x0][0x23c] ;  /* 0x00008f00075e7a20 */ /* 0x000fe20000410000 */
[----:B------:R-:W3:Y:S01]  /*4f90*/  LDSM.16.MT88.4 R16, [R116+0x6000] ;  /* 0x006000007410783b */ /* 0x000ee20000004200 */
[--C-:B------:R-:W-:Y:S02]  /*4fa0*/  FFMA.FTZ R95, R6, c[0x0][0x23c], -R149.reuse ;  /* 0x00008f00065f7a23 */ /* 0x100fe40000010895 */
[----:B------:R-:W-:-:S02]  /*4fb0*/  FFMA.FTZ R0, R4, c[0x0][0x23c], -R149 ;  /* 0x00008f0004007a23 */ /* 0x000fc40000010895 */
[--C-:B------:R-:W-:Y:S01]  /*4fc0*/  FFMA.FTZ R145, R141, c[0x0][0x23c], -R150.reuse ;  /* 0x00008f008d917a23 */ /* 0x100fe20000010896 */
[----:B------:R-:W-:Y:S01]  /*4fd0*/  MUFU.EX2 R93, R93 ;  /* 0x0000005d005d7308 */ /* 0x000fe20000000800 */
[--C-:B------:R-:W-:Y:S02]  /*4fe0*/  FFMA.FTZ R146, R139, c[0x0][0x23c], -R150.reuse ;  /* 0x00008f008b927a23 */ /* 0x100fe40000010896 */
[--C-:B------:R-:W-:Y:S02]  /*4ff0*/  FFMA.FTZ R141, R143, c[0x0][0x23c], -R150.reuse ;  /* 0x00008f008f8d7a23 */ /* 0x100fe40000010896 */
[----:B------:R-:W-:Y:S02]  /*5000*/  FFMA.FTZ R138, R151, c[0x0][0x23c], -R150 ;  /* 0x00008f00978a7a23 */ /* 0x000fe40000010896 */
[--C-:B------:R-:W-:Y:S01]  /*5010*/  FFMA.FTZ R144, R144, c[0x0][0x23c], -R149.reuse ;  /* 0x00008f0090907a23 */ /* 0x100fe20000010895 */
[----:B------:R-:W4:Y:S01]  /*5020*/  MUFU.EX2 R90, R90 ;  /* 0x0000005a005a7308 */ /* 0x000f220000000800 */
[----:B--2---:R-:W-:Y:S01]  /*5030*/  F2FP.PACK_AB R84, R92, R97 ;  /* 0x000000615c54723e */ /* 0x004fe200000000ff */
[----:B------:R-:W-:-:S02]  /*5040*/  FFMA.FTZ R143, R152, c[0x0][0x23c], -R149 ;  /* 0x00008f00988f7a23 */ /* 0x000fc40000010895 */
[--C-:B------:R-:W-:Y:S02]  /*5050*/  FFMA.FTZ R139, R154, c[0x0][0x23c], -R149.reuse ;  /* 0x00008f009a8b7a23 */ /* 0x100fe40000010895 */
[--C-:B------:R-:W-:Y:S02]  /*5060*/  FFMA.FTZ R136, R136, c[0x0][0x23c], -R149.reuse ;  /* 0x00008f0088887a23 */ /* 0x100fe40000010895 */
[----:B------:R-:W-:Y:S01]  /*5070*/  MUFU.EX2 R91, R91 ;  /* 0x0000005b005b7308 */ /* 0x000fe20000000800 */
[--C-:B------:R-:W-:Y:S02]  /*5080*/  FFMA.FTZ R151, R105, c[0x0][0x23c], -R150.reuse ;  /* 0x00008f0069977a23 */ /* 0x100fe40000010896 */
[--C-:B------:R-:W-:Y:S02]  /*5090*/  FFMA.FTZ R152, R109, c[0x0][0x23c], -R150.reuse ;  /* 0x00008f006d987a23 */ /* 0x100fe40000010896 */
[--C-:B------:R-:W-:Y:S02]  /*50a0*/  FFMA.FTZ R105, R112, c[0x0][0x23c], -R150.reuse ;  /* 0x00008f0070697a23 */ /* 0x100fe40000010896 */
[----:B------:R-:W-:Y:S01]  /*50b0*/  FFMA.FTZ R109, R107, c[0x0][0x23c], -R149 ;  /* 0x00008f006b6d7a23 */ /* 0x000fe20000010895 */
[----:B------:R-:W2:Y:S01]  /*50c0*/  MUFU.EX2 R2, R2 ;  /* 0x0000000200027308 */ /* 0x000ea20000000800 */
[----:B----4-:R-:W-:Y:S01]  /*50d0*/  F2FP.PACK_AB R86, R90, R93 ;  /* 0x0000005d5a56723e */ /* 0x010fe200000000ff */
[----:B------:R-:W-:-:S02]  /*50e0*/  FFMA.FTZ R112, R115, c[0x0][0x23c], -R150 ;  /* 0x00008f0073707a23 */ /* 0x000fc40000010896 */
[--C-:B------:R-:W-:Y:S02]  /*50f0*/  FFMA.FTZ R156, R111, c[0x0][0x23c], -R149.reuse ;  /* 0x00008f006f9c7a23 */ /* 0x100fe40000010895 */
[--C-:B------:R-:W-:Y:S02]  /*5100*/  FFMA.FTZ R107, R113, c[0x0][0x23c], -R149.reuse ;  /* 0x00008f00716b7a23 */ /* 0x100fe40000010895 */
[----:B------:R-:W4:Y:S01]  /*5110*/  MUFU.EX2 R102, R102 ;  /* 0x0000006600667308 */ /* 0x000f220000000800 */
[--C-:B------:R-:W-:Y:S02]  /*5120*/  FFMA.FTZ R154, R103, c[0x0][0x23c], -R149.reuse ;  /* 0x00008f00679a7a23 */ /* 0x100fe40000010895 */
[--C-:B------:R-:W-:Y:S02]  /*5130*/  FFMA.FTZ R104, R104, c[0x0][0x23c], -R150.reuse ;  /* 0x00008f0068687a23 */ /* 0x100fe40000010896 */
[--C-:B------:R-:W-:Y:S02]  /*5140*/  FFMA.FTZ R114, R114, c[0x0][0x23c], -R150.reuse ;  /* 0x00008f0072727a23 */ /* 0x100fe40000010896 */
[----:B------:R-:W-:Y:S01]  /*5150*/  FFMA.FTZ R147, R147, c[0x0][0x23c], -R150 ;  /* 0x00008f0093937a23 */ /* 0x000fe20000010896 */
[----:B------:R-:W5:Y:S01]  /*5160*/  MUFU.EX2 R94, R94 ;  /* 0x0000005e005e7308 */ /* 0x000f620000000800 */
[----:B--2---:R-:W-:Y:S01]  /*5170*/  F2FP.PACK_AB R85, R2, R91 ;  /* 0x0000005b0255723e */ /* 0x004fe200000000ff */
[----:B------:R-:W-:-:S02]  /*5180*/  FFMA.FTZ R106, R106, c[0x0][0x23c], -R149 ;  /* 0x00008f006a6a7a23 */ /* 0x000fc40000010895 */
[----:B------:R-:W-:Y:S02]  /*5190*/  FFMA.FTZ R142, R142, c[0x0][0x23c], -R149 ;  /* 0x00008f008e8e7a23 */ /* 0x000fe40000010895 */
[----:B------:R-:W-:Y:S02]  /*51a0*/  FFMA.FTZ R108, R108, c[0x0][0x23c], -R150 ;  /* 0x00008f006c6c7a23 */ /* 0x000fe40000010896 */
[----:B------:R-:W-:Y:S01]  /*51b0*/  MUFU.EX2 R95, R95 ;  /* 0x0000005f005f7308 */ /* 0x000fe20000000800 */
[-C--:B----4-:R-:W-:Y:S02]  /*51c0*/  FMUL.FTZ R20, R52, R102.reuse ;  /* 0x0000006634147220 */ /* 0x090fe40000410000 */
[-C--:B------:R-:W-:Y:S02]  /*51d0*/  FMUL.FTZ R21, R53, R102.reuse ;  /* 0x0000006635157220 */ /* 0x080fe40000410000 */
[-C--:B------:R-:W-:Y:S02]  /*51e0*/  FMUL.FTZ R56, R56, R102.reuse ;  /* 0x0000006638387220 */ /* 0x080fe40000410000 */
[----:B------:R-:W-:Y:S01]  /*51f0*/  FMUL.FTZ R57, R57, R102 ;  /* 0x0000006639397220 */ /* 0x000fe20000410000 */
[----:B------:R-:W2:Y:S01]  /*5200*/  MUFU.EX2 R0, R0 ;  /* 0x0000000000007308 */ /* 0x000ea20000000800 */
[----:B-----5:R-:W-:-:S02]  /*5210*/  FMUL.FTZ R22, R54, R94 ;  /* 0x0000005e36167220 */ /* 0x020fc40000410000 */
[-C--:B------:R-:W-:Y:S02]  /*5220*/  FMUL.FTZ R23, R55, R94.reuse ;  /* 0x0000005e37177220 */ /* 0x080fe40000410000 */
[-C--:B------:R-:W-:Y:S02]  /*5230*/  FMUL.FTZ R58, R58, R94.reuse ;  /* 0x0000005e3a3a7220 */ /* 0x080fe40000410000 */
[----:B------:R-:W-:Y:S01]  /*5240*/  FMUL.FTZ R59, R59, R94 ;  /* 0x0000005e3b3b7220 */ /* 0x000fe20000410000 */
[----:B------:R-:W-:Y:S01]  /*5250*/  MUFU.EX2 R146, R146 ;  /* 0x0000009200927308 */ /* 0x000fe20000000800 */
[-C--:B------:R-:W-:Y:S02]  /*5260*/  FMUL.FTZ R28, R60, R102.reuse ;  /* 0x000000663c1c7220 */ /* 0x080fe40000410000 */
[----:B------:R-:W-:Y:S02]  /*5270*/  FMUL.FTZ R29, R61, R102 ;  /* 0x000000663d1d7220 */ /* 0x000fe40000410000 */
[----:B------:R-:W-:-:S02]  /*5280*/  FMUL.FTZ R30, R62, R94 ;  /* 0x0000005e3e1e7220 */ /* 0x000fc40000410000 */
[----:B------:R-:W-:Y:S01]  /*5290*/  FMUL.FTZ R31, R63, R94 ;  /* 0x0000005e3f1f7220 */ /* 0x000fe20000410000 */
[----:B--2---:R-:W-:Y:S01]  /*52a0*/  F2FP.PACK_AB R87, R0, R95 ;  /* 0x0000005f0057723e */ /* 0x004fe200000000ff */
[----:B------:R-:W-:Y:S01]  /*52b0*/  LDSM.16.MT88.4 R60, [R118+0x6400] ;  /* 0x00640000763c783b */ /* 0x000fe20000004200 */
[-C--:B------:R-:W-:Y:S01]  /*52c0*/  FMUL.FTZ R4, R36, R102.reuse ;  /* 0x0000006624047220 */ /* 0x080fe20000410000 */
[----:B------:R-:W2:Y:S01]  /*52d0*/  MUFU.EX2 R145, R145 ;  /* 0x0000009100917308 */ /* 0x000ea20000000800 */
[----:B------:R-:W-:Y:S02]  /*52e0*/  FMUL.FTZ R5, R37, R102 ;  /* 0x0000006625057220 */ /* 0x000fe40000410000 */
[-C--:B------:R-:W-:Y:S01]  /*52f0*/  FMUL.FTZ R6, R38, R94.reuse ;  /* 0x0000005e26067220 */ /* 0x080fe20000410000 */
[----:B------:R-:W-:Y:S01]  /*5300*/  HMMA.16816.F32 R20, R84, R24, R20 ;  /* 0x000000185414723c */ /* 0x000fe20000001814 */
[----:B------:R-:W-:Y:S02]  /*5310*/  FMUL.FTZ R7, R39, R94 ;  /* 0x0000005e27077220 */ /* 0x000fe40000410000 */
[-C--:B------:R-:W-:Y:S01]  /*5320*/  FMUL.FTZ R40, R40, R102.reuse ;  /* 0x0000006628287220 */ /* 0x080fe20000410000 */
[----:B------:R-:W-:Y:S01]  /*5330*/  MUFU.EX2 R141, R141 ;  /* 0x0000008d008d7308 */ /* 0x000fe20000000800 */
[----:B------:R-:W-:-:S02]  /*5340*/  FMUL.FTZ R41, R41, R102 ;  /* 0x0000006629297220 */ /* 0x000fc40000410000 */
[-C--:B------:R-:W-:Y:S01]  /*5350*/  FMUL.FTZ R42, R42, R94.reuse ;  /* 0x0000005e2a2a7220 */ /* 0x080fe20000410000 */
[C---:B------:R-:W-:Y:S01]  /*5360*/  HMMA.16816.F32 R24, R84.reuse, R26, R56 ;  /* 0x0000001a5418723c */ /* 0x040fe20000001838 */
[----:B------:R-:W-:Y:S01]  /*5370*/  LDSM.16.MT88.4 R56, [R116+0x6400] ;  /* 0x006400007438783b */ /* 0x000fe20000004200 */
[----:B------:R-:W-:Y:S02]  /*5380*/  FMUL.FTZ R43, R43, R94 ;  /* 0x0000005e2b2b7220 */ /* 0x000fe40000410000 */
[-C--:B------:R-:W-:Y:S01]  /*5390*/  FMUL.FTZ R12, R44, R102.reuse ;  /* 0x000000662c0c7220 */ /* 0x080fe20000410000 */
[----:B------:R-:W4:Y:S01]  /*53a0*/  MUFU.EX2 R138, R138 ;  /* 0x0000008a008a7308 */ /* 0x000f220000000800 */
[----:B------:R-:W-:Y:S01]  /*53b0*/  FMUL.FTZ R13, R45, R102 ;  /* 0x000000662d0d7220 */ /* 0x000fe20000410000 */
[----:B--2---:R-:W-:Y:S01]  /*53c0*/  F2FP.PACK_AB R52, R145, R146 ;  /* 0x000000929134723e */ /* 0x004fe200000000ff */
[-C--:B------:R-:W-:Y:S01]  /*53d0*/  FMUL.FTZ R14, R46, R94.reuse ;  /* 0x0000005e2e0e7220 */ /* 0x080fe20000410000 */
[----:B-1----:R-:W-:Y:S01]  /*53e0*/  HMMA.16816.F32 R4, R84, R8, R4 ;  /* 0x000000085404723c */ /* 0x002fe20000001804 */
[----:B------:R-:W-:-:S02]  /*53f0*/  FMUL.FTZ R15, R47, R94 ;  /* 0x0000005e2f0f7220 */ /* 0x000fc40000410000 */
[-C--:B------:R-:W-:Y:S01]  /*5400*/  FMUL.FTZ R48, R48, R102.reuse ;  /* 0x0000006630307220 */ /* 0x080fe20000410000 */
[----:B------:R-:W-:Y:S01]  /*5410*/  MUFU.EX2 R144, R144 ;  /* 0x0000009000907308 */ /* 0x000fe20000000800 */
[----:B------:R-:W-:Y:S02]  /*5420*/  FMUL.FTZ R49, R49, R102 ;  /* 0x0000006631317220 */ /* 0x000fe40000410000 */
[-C--:B------:R-:W-:Y:S01]  /*5430*/  FMUL.FTZ R50, R50, R94.reuse ;  /* 0x0000005e32327220 */ /* 0x080fe20000410000 */
[----:B------:R-:W-:Y:S01]  /*5440*/  HMMA.16816.F32 R8, R84, R10, R40 ;  /* 0x0000000a5408723c */ /* 0x000fe20000001828 */
[----:B------:R-:W-:Y:S01]  /*5450*/  FMUL.FTZ R51, R51, R94 ;  /* 0x0000005e33337220 */ /* 0x000fe20000410000 */
[----:B------:R-:W1:Y:S01]  /*5460*/  LDSM.16.MT88.4 R40, [R118+0x8000] ;  /* 0x008000007628783b */ /* 0x000e620000004200 */
[-C--:B------:R-:W-:Y:S01]  /*5470*/  FMUL.FTZ R64, R64, R102.reuse ;  /* 0x0000006640407220 */ /* 0x080fe20000410000 */
[----:B------:R-:W2:Y:S01]  /*5480*/  MUFU.EX2 R143, R143 ;  /* 0x0000008f008f7308 */ /* 0x000ea20000000800 */
[----:B----4-:R-:W-:Y:S01]  /*5490*/  F2FP.PACK_AB R54, R138, R141 ;  /* 0x0000008d8a36723e */ /* 0x010fe200000000ff */
[----:B------:R-:W-:-:S02]  /*54a0*/  FMUL.FTZ R65, R65, R102 ;  /* 0x0000006641417220 */ /* 0x000fc40000410000 */
[C---:B---3--:R-:W-:Y:S01]  /*54b0*/  HMMA.16816.F32 R12, R84.reuse, R16, R12 ;  /* 0x00000010540c723c */ /* 0x048fe2000000180c */
[-C--:B------:R-:W-:Y:S02]  /*54c0*/  FMUL.FTZ R66, R66, R94.reuse ;  /* 0x0000005e42427220 */ /* 0x080fe40000410000 */
[----:B------:R-:W-:Y:S01]  /*54d0*/  FMUL.FTZ R67, R67, R94 ;  /* 0x0000005e43437220 */ /* 0x000fe20000410000 */
[----:B------:R-:W-:Y:S01]  /*54e0*/  MUFU.EX2 R139, R139 ;  /* 0x0000008b008b7308 */ /* 0x000fe20000000800 */
[-C--:B------:R-:W-:Y:S02]  /*54f0*/  FMUL.FTZ R36, R68, R102.reuse ;  /* 0x0000006644247220 */ /* 0x080fe40000410000 */
[----:B------:R-:W-:Y:S01]  /*5500*/  FMUL.FTZ R37, R69, R102 ;  /* 0x0000006645257220 */ /* 0x000fe20000410000 */
[----:B------:R-:W-:Y:S01]  /*5510*/  HMMA.16816.F32 R16, R84, R18, R48 ;  /* 0x000000125410723c */ /* 0x000fe20000001830 */
[----:B------:R-:W3:Y:S01]  /*5520*/  LDSM.16.MT88.4 R48, [R116+0x8000] ;  /* 0x008000007430783b */ /* 0x000ee20000004200 */
[----:B------:R-:W-:-:S02]  /*5530*/  FMUL.FTZ R38, R70, R94 ;  /* 0x0000005e46267220 */ /* 0x000fc40000410000 */
[----:B------:R-:W4:Y:S01]  /*5540*/  MUFU.EX2 R136, R136 ;  /* 0x0000008800887308 */ /* 0x000f220000000800 */
[----:B--2---:R-:W-:Y:S01]  /*5550*/  F2FP.PACK_AB R53, R143, R144 ;  /* 0x000000908f35723e */ /* 0x004fe200000000ff */
[----:B------:R-:W-:Y:S02]  /*5560*/  FMUL.FTZ R39, R71, R94 ;  /* 0x0000005e47277220 */ /* 0x000fe40000410000 */
[C---:B------:R-:W-:Y:S01]  /*5570*/  HMMA.16816.F32 R28, R84.reuse, R32, R28 ;  /* 0x00000020541c723c */ /* 0x040fe2000000181c */
[-C--:B------:R-:W-:Y:S02]  /*5580*/  FMUL.FTZ R72, R72, R102.reuse ;  /* 0x0000006648487220 */ /* 0x080fe40000410000 */
[----:B------:R-:W-:Y:S01]  /*5590*/  FMUL.FTZ R73, R73, R102 ;  /* 0x0000006649497220 */ /* 0x000fe20000410000 */
[----:B------:R-:W-:Y:S01]  /*55a0*/  MUFU.EX2 R151, R151 ;  /* 0x0000009700977308 */ /* 0x000fe20000000800 */
[-C--:B------:R-:W-:Y:S02]  /*55b0*/  FMUL.FTZ R74, R74, R94.reuse ;  /* 0x0000005e4a4a7220 */ /* 0x080fe40000410000 */
[----:B------:R-:W-:Y:S01]  /*55c0*/  FMUL.FTZ R75, R75, R94 ;  /* 0x0000005e4b4b7220 */ /* 0x000fe20000410000 */
[----:B------:R-:W-:Y:S01]  /*55d0*/  HMMA.16816.F32 R32, R84, R34, R64 ;  /* 0x000000225420723c */ /* 0x000fe20000001840 */
[-C--:B------:R-:W-:Y:S01]  /*55e0*/  FMUL.FTZ R44, R76, R102.reuse ;  /* 0x000000664c2c7220 */ /* 0x080fe20000410000 */
[----:B------:R-:W-:Y:S01]  /*55f0*/  LDSM.16.MT88.4 R64, [R116+0x7c00] ;  /* 0x007c00007440783b */ /* 0x000fe20000004200 */
[----:B------:R-:W-:Y:S01]  /*5600*/  FMUL.FTZ R45, R77, R102 ;  /* 0x000000664d2d7220 */ /* 0x000fe20000410000 */
[----:B----4-:R-:W-:Y:S01]  /*5610*/  F2FP.PACK_AB R55, R136, R139 ;  /* 0x0000008b8837723e */ /* 0x010fe200000000ff */
[-C--:B------:R-:W-:Y:S01]  /*5620*/  FMUL.FTZ R46, R78, R94.reuse ;  /* 0x0000005e4e2e7220 */ /* 0x080fe20000410000 */
[----:B------:R-:W-:Y:S01]  /*5630*/  MUFU.EX2 R152, R152 ;  /* 0x0000009800987308 */ /* 0x000fe20000000800 */
[----:B------:R-:W-:-:S02]  /*5640*/  FMUL.FTZ R47, R79, R94 ;  /* 0x0000005e4f2f7220 */ /* 0x000fc40000410000 */
[-C--:B------:R-:W-:Y:S01]  /*5650*/  FMUL.FTZ R80, R80, R102.reuse ;  /* 0x0000006650507220 */ /* 0x080fe20000410000 */
[----:B-1----:R-:W-:Y:S01]  /*5660*/  HMMA.16816.F32 R36, R84, R40, R36 ;  /* 0x000000285424723c */ /* 0x002fe20000001824 */
[----:B------:R-:W-:Y:S02]  /*5670*/  FMUL.FTZ R81, R81, R102 ;  /* 0x0000006651517220 */ /* 0x000fe40000410000 */
[-C--:B------:R-:W-:Y:S01]  /*5680*/  FMUL.FTZ R82, R82, R94.reuse ;  /* 0x0000005e52527220 */ /* 0x080fe20000410000 */
[----:B------:R-:W-:Y:S01]  /*5690*/  MUFU.EX2 R105, R105 ;  /* 0x0000006900697308 */ /* 0x000fe20000000800 */
[----:B------:R-:W-:Y:S02]  /*56a0*/  FMUL.FTZ R83, R83, R94 ;  /* 0x0000005e53537220 */ /* 0x000fe40000410000 */
[--C-:B------:R-:W-:Y:S01]  /*56b0*/  FFMA.FTZ R110, R110, c[0x0][0x23c], -R149.reuse ;  /* 0x00008f006e6e7a23 */ /* 0x100fe20000010895 */
[----:B------:R-:W-:Y:S01]  /*56c0*/  HMMA.16816.F32 R4, R52, R60, R4 ;  /* 0x0000003c3404723c */ /* 0x000fe20000001804 */
[----:B------:R-:W-:-:S02]  /*56d0*/  FFMA.FTZ R148, R148, c[0x0][0x23c], -R149 ;  /* 0x00008f0094947a23 */ /* 0x000fc40000010895 */
[----:B------:R-:W-:Y:S01]  /*56e0*/  FFMA.FTZ R137, R137, R102, R97 ;  /* 0x0000006689897223 */ /* 0x000fe20000010061 */
[----:B------:R-:W-:Y:S01]  /*56f0*/  MUFU.EX2 R112, R112 ;  /* 0x0000007000707308 */ /* 0x000fe20000000800 */
[----:B------:R-:W-:Y:S02]  /*5700*/  FFMA.FTZ R91, R140, R94, R91 ;  /* 0x0000005e8c5b7223 */ /* 0x000fe4000001005b */
[----:B------:R-:W-:Y:S01]  /*5710*/  FADD.FTZ R92, R92, R137 ;  /* 0x000000895c5c7221 */ /* 0x000fe20000010000 */
[----:B------:R-:W-:Y:S01]  /*5720*/  HMMA.16816.F32 R8, R52, R62, R8 ;  /* 0x0000003e3408723c */ /* 0x000fe20000001808 */
[----:B------:R-:W1:Y:S01]  /*5730*/  LDSM.16.MT88.4 R60, [R118+0x7400] ;  /* 0x00740000763c783b */ /* 0x000e620000004200 */
[----:B------:R-:W-:Y:S02]  /*5740*/  FADD.FTZ R2, R2, R91 ;  /* 0x0000005b02027221 */ /* 0x000fe40000010000 */
[----:B------:R-:W-:Y:S01]  /*5750*/  MUFU.EX2 R109, R109 ;  /* 0x0000006d006d7308 */ /* 0x000fe20000000800 */
[----:B------:R-:W-:-:S02]  /*5760*/  FADD.FTZ R93, R93, R92 ;  /* 0x0000005c5d5d7221 */ /* 0x000fc40000010000 */
[----:B------:R-:W-:Y:S01]  /*5770*/  FADD.FTZ R95, R95, R2 ;  /* 0x000000025f5f7221 */ /* 0x000fe20000010000 */
[C---:B------:R-:W-:Y:S01]  /*5780*/  HMMA.16816.F32 R12, R52.reuse, R56, R12 ;  /* 0x00000038340c723c */ /* 0x040fe2000000180c */
[----:B------:R-:W-:Y:S02]  /*5790*/  FADD.FTZ R93, R90, R93 ;  /* 0x0000005d5a5d7221 */ /* 0x000fe40000010000 */
[----:B------:R-:W-:Y:S01]  /*57a0*/  FADD.FTZ R95, R0, R95 ;  /* 0x0000005f005f7221 */ /* 0x000fe20000010000 */
[----:B------:R-:W-:Y:S01]  /*57b0*/  MUFU.EX2 R156, R156 ;  /* 0x0000009c009c7308 */ /* 0x000fe20000000800 */
[----:B------:R-:W-:Y:S02]  /*57c0*/  FADD.FTZ R0, R146, R93 ;  /* 0x0000005d92007221 */ /* 0x000fe40000010000 */
[----:B------:R-:W-:Y:S01]  /*57d0*/  FADD.FTZ R2, R144, R95 ;  /* 0x0000005f90027221 */ /* 0x000fe20000010000 */
[----:B------:R-:W-:Y:S01]  /*57e0*/  HMMA.16816.F32 R16, R52, R58, R16 ;  /* 0x0000003a3410723c */ /* 0x000fe20000001810 */
[----:B------:R-:W2:Y:S01]  /*57f0*/  LDSM.16.MT88.4 R56, [R116+0x7400] ;  /* 0x007400007438783b */ /* 0x000ea20000004200 */
[----:B------:R-:W-:-:S02]  /*5800*/  FADD.FTZ R0, R145, R0 ;  /* 0x0000000091007221 */ /* 0x000fc40000010000 */
[----:B------:R-:W-:Y:S01]  /*5810*/  MUFU.EX2 R107, R107 ;  /* 0x0000006b006b7308 */ /* 0x000fe20000000800 */
[----:B------:R-:W-:Y:S02]  /*5820*/  FADD.FTZ R2, R143, R2 ;  /* 0x000000028f027221 */ /* 0x000fe40000010000 */
[----:B------:R-:W-:Y:S01]  /*5830*/  FADD.FTZ R141, R141, R0 ;  /* 0x000000008d8d7221 */ /* 0x000fe20000010000 */
[C---:B------:R-:W-:Y:S01]  /*5840*/  HMMA.16816.F32 R40, R84.reuse, R42, R72 ;  /* 0x0000002a5428723c */ /* 0x040fe20000001848 */
[----:B------:R-:W-:Y:S01]  /*5850*/  LDSM.16.MT88.4 R72, [R118+0x8800] ;  /* 0x008800007648783b */ /* 0x000fe20000004200 */
[----:B------:R-:W-:Y:S01]  /*5860*/  FADD.FTZ R139, R139, R2 ;  /* 0x000000028b8b7221 */ /* 0x000fe20000010000 */
[-C--:B------:R-:W-:Y:S01]  /*5870*/  MOV R0, R88.reuse ;  /* 0x0000005800007202 */ /* 0x080fe20000000f00 */
[----:B------:R-:W-:Y:S01]  /*5880*/  MUFU.EX2 R154, R154 ;  /* 0x0000009a009a7308 */ /* 0x000fe20000000800 */
[----:B------:R-:W-:Y:S01]  /*5890*/  FADD.FTZ R138, R138, R141 ;  /* 0x0000008d8a8a7221 */ /* 0x000fe20000010000 */
[----:B------:R-:W-:Y:S01]  /*58a0*/  MOV R2, R89 ;  /* 0x0000005900027202 */ /* 0x000fe20000000f00 */
[----:B------:R-:W-:Y:S01]  /*58b0*/  FADD.FTZ R136, R136, R139 ;  /* 0x0000008b88887221 */ /* 0x000fe20000010000 */
[----:B---3--:R-:W-:Y:S01]  /*58c0*/  HMMA.16816.F32 R44, R84, R48, R44 ;  /* 0x00000030542c723c */ /* 0x008fe2000000182c */
[----:B------:R-:W-:-:S02]  /*58d0*/  @P4 MOV R0, R88 ;  /* 0x0000005800004202 */ /* 0x000fc40000000f00 */
[----:B------:R-:W-:Y:S01]  /*58e0*/  @P4 MOV R2, R89 ;  /* 0x0000005900024202 */ /* 0x000fe20000000f00 */
[----:B------:R-:W-:Y:S01]  /*58f0*/  MUFU.EX2 R104, R104 ;  /* 0x0000006800687308 */ /* 0x000fe20000000800 */
[----:B------:R-:W-:-:S03]  /*5900*/  MOV R88, R3 ;  /* 0x0000000300587202 */ /* 0x000fc60000000f00 */
[----:B------:R-:W-:Y:S01]  /*5910*/  HMMA.16816.F32 R48, R84, R50, R80 ;  /* 0x000000325430723c */ /* 0x000fe20000001850 */
[----:B------:R-:W-:Y:S03]  /*5920*/  LDSM.16.MT88.4 R80, [R116+0x8800] ;  /* 0x008800007450783b */ /* 0x000fe60000004200 */
[----:B------:R-:W3:Y:S04]  /*5930*/  MUFU.EX2 R103, R108 ;  /* 0x0000006c00677308 */ /* 0x000ee80000000800 */
[C---:B-1----:R-:W-:Y:S04]  /*5940*/  HMMA.16816.F32 R20, R52.reuse, R60, R20 ;  /* 0x0000003c3414723c */ /* 0x042fe80000001814 */
[----:B------:R-:W-:Y:S04]  /*5950*/  MUFU.EX2 R114, R114 ;  /* 0x0000007200727308 */ /* 0x000fe80000000800 */
[----:B------:R-:W-:Y:S01]  /*5960*/  HMMA.16816.F32 R24, R52, R62, R24 ;  /* 0x0000003e3418723c */ /* 0x000fe20000001818 */
[----:B------:R-:W1:Y:S03]  /*5970*/  LDSM.16.MT88.4 R60, [R118+0x8400] ;  /* 0x00840000763c783b */ /* 0x000e660000004200 */
[----:B------:R-:W4:Y:S01]  /*5980*/  MUFU.EX2 R147, R147 ;  /* 0x0000009300937308 */ /* 0x000f220000000800 */
[----:B---3--:R-:W-:-:S03]  /*5990*/  F2FP.PACK_AB R84, R103, R104 ;  /* 0x000000686754723e */ /* 0x008fc600000000ff */
[C---:B--2---:R-:W-:Y:S04]  /*59a0*/  HMMA.16816.F32 R28, R52.reuse, R56, R28 ;  /* 0x00000038341c723c */ /* 0x044fe8000000181c */
[----:B------:R-:W-:Y:S04]  /*59b0*/  MUFU.EX2 R106, R106 ;  /* 0x0000006a006a7308 */ /* 0x000fe80000000800 */
[----:B------:R-:W-:Y:S01]  /*59c0*/  HMMA.16816.F32 R32, R52, R58, R32 ;  /* 0x0000003a3420723c */ /* 0x000fe20000001820 */
[----:B------:R-:W2:Y:S03]  /*59d0*/  LDSM.16.MT88.4 R56, [R116+0x8400] ;  /* 0x008400007438783b */ /* 0x000ea60000004200 */
[----:B------:R-:W3:Y:S01]  /*59e0*/  MUFU.EX2 R111, R110 ;  /* 0x0000006e006f7308 */ /* 0x000ee20000000800 */
[----:B----4-:R-:W-:-:S07]  /*59f0*/  F2FP.PACK_AB R86, R147, R114 ;  /* 0x000000729356723e */ /* 0x010fce00000000ff */
[----:B------:R-:W-:Y:S08]  /*5a00*/  MUFU.EX2 R142, R142 ;  /* 0x0000008e008e7308 */ /* 0x000ff00000000800 */
[----:B------:R-:W4:Y:S01]  /*5a10*/  MUFU.EX2 R97, R148 ;  /* 0x0000009400617308 */ /* 0x000f220000000800 */
[----:B---3--:R-:W-:Y:S01]  /*5a20*/  F2FP.PACK_AB R85, R111, R106 ;  /* 0x0000006a6f55723e */ /* 0x008fe200000000ff */
[C---:B-1----:R-:W-:Y:S08]  /*5a30*/  HMMA.16816.F32 R36, R52.reuse, R60, R36 ;  /* 0x0000003c3424723c */ /* 0x042ff00000001824 */
[----:B------:R-:W-:Y:S01]  /*5a40*/  HMMA.16816.F32 R40, R52, R62, R40 ;  /* 0x0000003e3428723c */ /* 0x000fe20000001828 */
[----:B------:R-:W1:Y:S01]  /*5a50*/  LDSM.16.MT88.4 R60, [R118+0x6800] ;  /* 0x00680000763c783b */ /* 0x000e620000004200 */
[----:B----4-:R-:W-:-:S06]  /*5a60*/  F2FP.PACK_AB R87, R97, R142 ;  /* 0x0000008e6157723e */ /* 0x010fcc00000000ff */
        /* <DEDUP_REMOVED lines=11> */
[----:B------:R-:W-:-:S05]  /*5b20*/  @P4 IADD3 R136, R96, -0x3, RZ ;  /* 0xfffffffd60884810 */ /* 0x000fca0007ffe0ff */
[C---:B------:R-:W-:Y:S08]  /*5b30*/  HMMA.16816.F32 R68, R52.reuse, R72, R36 ;  /* 0x000000483444723c */ /* 0x040ff00000001824 */
        /* <DEDUP_REMOVED lines=8> */
[----:B------:R-:W-:Y:S08]  /*5bc0*/  HMMA.16816.F32 R76, R52, R80, R44 ;  /* 0x00000050344c723c */ /* 0x000ff0000000182c */
[C---:B---3--:R-:W-:Y:S01]  /*5bd0*/  HMMA.16816.F32 R36, R84.reuse, R40, R4 ;  /* 0x000000285424723c */ /* 0x048fe20000001804 */
[----:B------:R-:W-:Y:S07]  /*5be0*/  LDSM.16.MT88.4 R4, [R116+0x8c00] ;  /* 0x008c00007404783b */ /* 0x000fee0000004200 */
[----:B------:R-:W-:Y:S01]  /*5bf0*/  HMMA.16816.F32 R40, R84, R42, R8 ;  /* 0x0000002a5428723c */ /* 0x000fe20000001808 */
[----:B------:R-:W3:Y:S07]  /*5c00*/  LDSM.16.MT88.4 R8, [R118+0x8c00] ;  /* 0x008c00007608783b */ /* 0x000eee0000004200 */
[C---:B------:R-:W-:Y:S01]  /*5c10*/  HMMA.16816.F32 R80, R52.reuse, R82, R48 ;  /* 0x000000523450723c */ /* 0x040fe20000001830 */
[----:B------:R-:W4:Y:S07]  /*5c20*/  LDSM.16.MT88.4 R48, [R116+0x6c00] ;  /* 0x006c00007430783b */ /* 0x000f2e0000004200 */
[C---:B-1----:R-:W-:Y:S08]  /*5c30*/  HMMA.16816.F32 R20, R52.reuse, R60, R20 ;  /* 0x0000003c3414723c */ /* 0x042ff00000001814 */
[C---:B--2---:R-:W-:Y:S08]  /*5c40*/  HMMA.16816.F32 R28, R52.reuse, R56, R28 ;  /* 0x00000038341c723c */ /* 0x044ff0000000181c */
[C---:B------:R-:W-:Y:S01]  /*5c50*/  HMMA.16816.F32 R32, R52.reuse, R58, R32 ;  /* 0x0000003a3420723c */ /* 0x040fe20000001820 */
[----:B------:R-:W1:Y:S07]  /*5c60*/  LDSM.16.MT88.4 R56, [R118+0x7c00] ;  /* 0x007c00007638783b */ /* 0x000e6e0000004200 */
[----:B------:R-:W-:Y:S08]  /*5c70*/  HMMA.16816.F32 R24, R52, R62, R24 ;  /* 0x0000003e3418723c */ /* 0x000ff00000001818 */
[C---:B---3--:R-:W-:Y:S07]  /*5c80*/  HMMA.16816.F32 R68, R84.reuse, R8, R68 ;  /* 0x000000085444723c */ /* 0x048fee0000001844 */
[----:B------:R-:W-:Y:S01]  /*5c90*/  FADD.FTZ R9, R107, R156 ;  /* 0x0000009c6b097221 */ /* 0x000fe20000010000 */
[----:B------:R-:W-:Y:S03]  /*5ca0*/  HMMA.16816.F32 R76, R84, R4, R76 ;  /* 0x00000004544c723c */ /* 0x000fe6000000184c */
[----:B------:R-:W-:-:S04]  /*5cb0*/  FADD.FTZ R9, R154, R9 ;  /* 0x000000099a097221 */ /* 0x000fc80000010000 */
[----:B------:R-:W-:Y:S01]  /*5cc0*/  FADD.FTZ R5, R105, R152 ;  /* 0x0000009869057221 */ /* 0x000fe20000010000 */
[C---:B----4-:R-:W-:Y:S01]  /*5cd0*/  HMMA.16816.F32 R44, R84.reuse, R48, R12 ;  /* 0x00000030542c723c */ /* 0x050fe2000000180c */
[----:B------:R-:W-:Y:S02]  /*5ce0*/  FADD.FTZ R106, R106, R9 ;  /* 0x000000096a6a7221 */ /* 0x000fe40000010000 */
[----:B------:R-:W-:Y:S02]  /*5cf0*/  FADD.FTZ R5, R112, R5 ;  /* 0x0000000570057221 */ /* 0x000fe40000010000 */
[----:B------:R-:W-:Y:S02]  /*5d00*/  FADD.FTZ R111, R111, R106 ;  /* 0x0000006a6f6f7221 */ /* 0x000fe40000010000 */
[----:B------:R-:W-:Y:S01]  /*5d10*/  FADD.FTZ R104, R104, R5 ;  /* 0x0000000568687221 */ /* 0x000fe20000010000 */
[----:B------:R-:W-:Y:S01]  /*5d20*/  HMMA.16816.F32 R60, R84, R64, R28 ;  /* 0x00000040543c723c */ /* 0x000fe2000000181c */
[----:B------:R-:W-:-:S02]  /*5d30*/  FADD.FTZ R140, R142, R111 ;  /* 0x0000006f8e8c7221 */ /* 0x000fc40000010000 */
[----:B------:R-:W-:Y:S02]  /*5d40*/  FADD.FTZ R103, R103, R104 ;  /* 0x0000006867677221 */ /* 0x000fe40000010000 */
[----:B------:R-:W-:Y:S02]  /*5d50*/  FADD.FTZ R140, R97, R140 ;  /* 0x0000008c618c7221 */ /* 0x000fe40000010000 */
[----:B------:R-:W-:Y:S01]  /*5d60*/  FADD.FTZ R114, R114, R103 ;  /* 0x0000006772727221 */ /* 0x000fe20000010000 */
[----:B-1----:R-:W-:Y:S03]  /*5d70*/  HMMA.16816.F32 R52, R84, R56, R20 ;  /* 0x000000385434723c */ /* 0x002fe60000001814 */
[----:B------:R-:W-:-:S05]  /*5d80*/  FADD.FTZ R137, R147, R114 ;  /* 0x0000007293897221 */ /* 0x000fca0000010000 */
[C---:B------:R-:W-:Y:S08]  /*5d90*/  HMMA.16816.F32 R48, R84.reuse, R50, R16 ;  /* 0x000000325430723c */ /* 0x040ff00000001810 */
[C---:B------:R-:W-:Y:S08]  /*5da0*/  HMMA.16816.F32 R56, R84.reuse, R58, R24 ;  /* 0x0000003a5438723c */ /* 0x040ff00000001818 */
[C---:B------:R-:W-:Y:S08]  /*5db0*/  HMMA.16816.F32 R64, R84.reuse, R66, R32 ;  /* 0x000000425440723c */ /* 0x040ff00000001820 */
[C---:B------:R-:W-:Y:S08]  /*5dc0*/  HMMA.16816.F32 R72, R84.reuse, R10, R72 ;  /* 0x0000000a5448723c */ /* 0x040ff00000001848 */
[----:B------:R-:W-:Y:S01]  /*5dd0*/  HMMA.16816.F32 R80, R84, R6, R80 ;  /* 0x000000065450723c */ /* 0x000fe20000001850 */
[----:B------:R-:W-:Y:S05]  /*5de0*/  @!UPT UIADD3 URZ, URZ, URZ, URZ ;  /* 0x0000003f3f3ff290 */ /* 0x000fea000fffe03f */
[----:B------:R-:W-:Y:S11]  /*5df0*/  @P4 BRA `(.L_x_204) ;  /* 0x0000001000004947 */ /* 0x000ff60003800000 */
.L_x_200:
[----:B------:R-:W-:-:S07]  /*5e00*/  IADD3 R136, R88, -0x1, RZ ;  /* 0xffffffff58887810 */ /* 0x000fce0007ffe0ff */
.L_x_204:
[----:B------:R-:W-:-:S13]  /*5e10*/  ISETP.GE.AND P0, PT, R136, RZ, PT ;  /* 0x000000ff8800720c */ /* 0x000fda0003f06270 */
[----:B------:R-:W-:Y:S05]  /*5e20*/  @!P0 BRA `(.L_x_205) ;  /* 0x00001e8000008947 */ /* 0x000fea0003800000 */
[----:B------:R-:W-:Y:S01]  /*5e30*/  IMAD.MOV.U32 R3, RZ, RZ, R0 ;  /* 0x000000ffff037224 */ /* 0x000fe200078e0000 */
[----:B------:R-:W-:Y:S01]  /*5e40*/  ISETP.GE.AND P4, PT, R132, c[0x0][0x220], PT ;  /* 0x0000880084007a0c */ /* 0x000fe20003f86270 */
[----:B------:R-:W-:Y:S01]  /*5e50*/  IMAD.MOV.U32 R85, RZ, RZ, R2 ;  /* 0x000000ffff557224 */ /* 0x000fe200078e0002 */
[----:B------:R-:W-:Y:S01]  /*5e60*/  ISETP.GE.AND P3, PT, R126, c[0x0][0x220], PT ;  /* 0x000088007e007a0c */ /* 0x000fe20003f66270 */
[----:B------:R-:W-:Y:S01]  /*5e70*/  IMAD.MOV.U32 R139, RZ, RZ, R101 ;  /* 0x000000ffff8b7224 */ /* 0x000fe200078e0065 */
[----:B------:R-:W-:Y:S02]  /*5e80*/  ISETP.GE.AND P2, PT, R125, c[0x0][0x220], PT ;  /* 0x000088007d007a0c */ /* 0x000fe40003f46270 */
[----:B------:R-:W-:Y:S01]  /*5e90*/  MOV R138, R98 ;  /* 0x00000062008a7202 */ /* 0x000fe20000000f00 */
[----:B------:R-:W-:Y:S05]  /*5ea0*/  BRA `(.L_x_206) ;  /* 0x0000038000007947 */ /* 0x000fea0003800000 */
.L_x_208:
[----:B------:R1:W-:Y:S01]  /*5eb0*/  @P4 STS [R124+0x3000], RZ ;  /* 0x003000ff7c004388 */ /* 0x0003e20000000800 */
[----:B------:R-:W-:Y:S03]  /*5ec0*/  IADD3 R0, R136, -0x1, RZ ;  /* 0xffffffff88007810 */ /* 0x000fe60007ffe0ff */
[----:B------:R1:W-:Y:S01]  /*5ed0*/  @P4 STS [R124+0x3004], RZ ;  /* 0x003004ff7c004388 */ /* 0x0003e20000000800 */
[----:B------:R-:W-:Y:S01]  /*5ee0*/  SHF.R.S32.HI R89, RZ, 0x1f, R0 ;  /* 0x0000001fff597819 */ /* 0x000fe20000011400 */
[----:B------:R-:W-:Y:S02]  /*5ef0*/  IMAD.WIDE.U32 R90, R0, c[0x0][0x198], RZ ;  /* 0x00006600005a7a25 */ /* 0x000fe400078e00ff */
[----:B------:R1:W-:Y:S02]  /*5f00*/  @P4 STS.64 [R124+0x3008], RZ ;  /* 0x003008ff7c004388 */ /* 0x0003e40000000a00 */
[----:B------:R-:W-:Y:S01]  /*5f10*/  IMAD R89, R89, c[0x0][0x198], RZ ;  /* 0x0000660059597a24 */ /* 0x000fe200078e02ff */
[----:B------:R-:W-:Y:S03]  /*5f20*/  LEA R87, P1, R90, R128, 0x6 ;  /* 0x000000805a577211 */ /* 0x000fe600078230ff */
[----:B------:R-:W-:Y:S01]  /*5f30*/  IMAD R89, R0, c[0x0][0x19c], R89 ;  /* 0x0000670000597a24 */ /* 0x000fe200078e0259 */
[C---:B------:R-:W-:Y:S02]  /*5f40*/  @!P4 LEA R88, P0, R87.reuse, c[0x0][0x168], 0x1 ;  /* 0x00005a005758ca11 */ /* 0x040fe400078008ff */
[----:B------:R-:W-:Y:S01]  /*5f50*/  @!P3 LEA R92, P6, R87, c[0x0][0x168], 0x1 ;  /* 0x00005a00575cba11 */ /* 0x000fe200078c08ff */
[----:B------:R-:W-:Y:S05]  /*5f60*/  IMAD.IADD R89, R91, 0x1, R89 ;  /* 0x000000015b597824 */ /* 0x000fea00078e0259 */
[----:B------:R-:W-:Y:S02]  /*5f70*/  LEA.HI.X R2, R90, R131, R89, 0x6, P1 ;  /* 0x000000835a027211 */ /* 0x000fe400008f3459 */
[C---:B------:R-:W-:Y:S02]  /*5f80*/  IADD3 R0, P1, R87.reuse, UR11, RZ ;  /* 0x0000000b57007c10 */ /* 0x040fe4000ff3e0ff */
[C-C-:B------:R-:W-:Y:S02]  /*5f90*/  @!P4 LEA.HI.X R89, R87.reuse, c[0x0][0x16c], R2.reuse, 0x1, P0 ;  /* 0x00005b005759ca11 */ /* 0x140fe400000f0c02 */
[C-C-:B------:R-:W-:Y:S02]  /*5fa0*/  @!P3 LEA.HI.X R93, R87.reuse, c[0x0][0x16c], R2.reuse, 0x1, P6 ;  /* 0x00005b00575dba11 */ /* 0x140fe400030f0c02 */
[C---:B------:R-:W-:Y:S01]  /*5fb0*/  @!P2 LEA R90, P0, R87.reuse, c[0x0][0x168], 0x1 ;  /* 0x00005a00575aaa11 */ /* 0x040fe200078008ff */
[----:B------:R-:W-:Y:S01]  /*5fc0*/  @!PT LDS RZ, [RZ] ;  /* 0x00000000fffff984 */ /* 0x000fe20000000800 */
[----:B------:R-:W-:Y:S01]  /*5fd0*/  @!PT LDS RZ, [RZ] ;  /* 0x00000000fffff984 */ /* 0x000fe20000000800 */
[----:B------:R-:W-:Y:S01]  /*5fe0*/  @!PT LDS RZ, [RZ] ;  /* 0x00000000fffff984 */ /* 0x000fe20000000800 */
[----:B------:R1:W-:Y:S01]  /*5ff0*/  @!P4 LDGSTS.E.BYPASS.LTC128B.128 [R124+0x3000], [R88.64] ;  /* 0x03000000587ccfae */ /* 0x0003e2000b901d4c */
[C---:B------:R-:W-:Y:S02]  /*6000*/  @!P4 LEA R94, P6, R0.reuse, c[0x0][0x168], 0x1 ;  /* 0x00005a00005eca11 */ /* 0x040fe400078c08ff */
[----:B------:R-:W-:Y:S01]  /*6010*/  @!P2 LEA.HI.X R91, R87, c[0x0][0x16c], R2, 0x1, P0 ;  /* 0x00005b00575baa11 */ /* 0x000fe200000f0c02 */
[----:B------:R1:W-:Y:S01]  /*6020*/  @P3 STS.128 [R124+0x4000], RZ ;  /* 0x004000ff7c003388 */ /* 0x0003e20000000c00 */
[----:B------:R-:W-:Y:S02]  /*6030*/  @!P2 LEA R86, P0, R0, c[0x0][0x168], 0x1 ;  /* 0x00005a000056aa11 */ /* 0x000fe400078008ff */
        /* <DEDUP_REMOVED lines=31> */
.L_x_206:
[----:B------:R-:W-:Y:S04]  /*6230*/  DEPBAR.LE SB0, 0x0 ;  /* 0x000080000000791a */ /* 0x000fe80000000000 */
[----:B------:R-:W-:Y:S01]  /*6240*/  BAR.SYNC.DEFER_BLOCKING 0x0 ;  /* 0x0000000000007b1d */ /* 0x000fe20000010000 */
[----:B------:R-:W-:Y:S01]  /*6250*/  SHF.R.S32.HI R0, RZ, 0x1f, R136 ;  /* 0x0000001fff007819 */ /* 0x000fe20000011488 */
[C---:B------:R-:W-:Y:S02]  /*6260*/  IMAD R141, R136.reuse, UR8, RZ ;  /* 0x00000008888d7c24 */ /* 0x040fe4000f8e02ff */
[----:B------:R-:W-:Y:S04]  /*6270*/  IMAD.WIDE.U32 R148, R136, UR14, R138 ;  /* 0x0000000e88947c25 */ /* 0x000fe8000f8e008a */
[----:B------:R-:W-:Y:S01]  /*6280*/  IMAD R141, R0, UR14, R141 ;  /* 0x0000000e008d7c24 */ /* 0x000fe2000f8e028d */
[C---:B------:R-:W-:Y:S02]  /*6290*/  @!P4 LEA R152, P1, R148.reuse, c[0x0][0x170], 0x1 ;  /* 0x00005c009498ca11 */ /* 0x040fe400078208ff */
[C---:B------:R-:W-:Y:S01]  /*62a0*/  @!P3 LEA R146, P0, R148.reuse, c[0x0][0x170], 0x1 ;  /* 0x00005c009492ba11 */ /* 0x040fe200078008ff */
[----:B------:R-:W-:Y:S01]  /*62b0*/  IMAD.IADD R2, R149, 0x1, R141 ;  /* 0x0000000195027824 */ /* 0x000fe200078e028d */
[C---:B------:R-:W-:Y:S02]  /*62c0*/  @!P2 LEA R144, P5, R148.reuse, c[0x0][0x170], 0x1 ;  /* 0x00005c009490aa11 */ /* 0x040fe400078a08ff */
[C---:B------:R-:W-:Y:S02]  /*62d0*/  IADD3 R87, P6, R148.reuse, UR15, RZ ;  /* 0x0000000f94577c10 */ /* 0x040fe4000ffde0ff */
[C-C-:B------:R-:W-:Y:S02]  /*62e0*/  @!P4 LEA.HI.X R153, R148.reuse, c[0x0][0x174], R2.reuse, 0x1, P1 ;  /* 0x00005d009499ca11 */ /* 0x140fe400008f0c02 */
[C-C-:B------:R-:W-:Y:S02]  /*62f0*/  @!P3 LEA.HI.X R147, R148.reuse, c[0x0][0x174], R2.reuse, 0x1, P0 ;  /* 0x00005d009493ba11 */ /* 0x140fe400000f0c02 */
[----:B------:R-:W-:Y:S02]  /*6300*/  @!P2 LEA.HI.X R145, R148, c[0x0][0x174], R2, 0x1, P5 ;  /* 0x00005d009491aa11 */ /* 0x000fe400028f0c02 */
[----:B------:R-:W-:Y:S01]  /*6310*/  IADD3.X R0, R2, UR5, RZ, P6, !PT ;  /* 0x0000000502007c10 */ /* 0x000fe2000b7fe4ff */
[----:B------:R-:W-:Y:S01]  /*6320*/  @P4 STS [R124+0x6000], RZ ;  /* 0x006000ff7c004388 */ /* 0x000fe20000000800 */
[C---:B------:R-:W-:Y:S02]  /*6330*/  @!P4 LEA R150, P6, R87.reuse, c[0x0][0x170], 0x1 ;  /* 0x00005c005796ca11 */ /* 0x040fe400078c08ff */
[C---:B------:R-:W-:Y:S01]  /*6340*/  @!P3 LEA R142, P1, R87.reuse, c[0x0][0x170], 0x1 ;  /* 0x00005c00578eba11 */ /* 0x040fe200078208ff */
[----:B------:R-:W-:Y:S01]  /*6350*/  @P4 STS [R124+0x6004], RZ ;  /* 0x006004ff7c004388 */ /* 0x000fe20000000800 */
[C-C-:B------:R-:W-:Y:S02]  /*6360*/  @!P4 LEA.HI.X R151, R87.reuse, c[0x0][0x174], R0.reuse, 0x1, P6 ;  /* 0x00005d005797ca11 */ /* 0x140fe400030f0c00 */
[C-C-:B------:R-:W-:Y:S01]  /*6370*/  @!P3 LEA.HI.X R143, R87.reuse, c[0x0][0x174], R0.reuse, 0x1, P1 ;  /* 0x00005d00578fba11 */ /* 0x140fe200008f0c00 */
[----:B------:R-:W-:Y:S01]  /*6380*/  @P4 STS.64 [R124+0x6008], RZ ;  /* 0x006008ff7c004388 */ /* 0x000fe20000000a00 */
[C---:B------:R-:W-:Y:S02]  /*6390*/  @!P2 LEA R86, P0, R87.reuse, c[0x0][0x170], 0x1 ;  /* 0x00005c005756aa11 */ /* 0x040fe400078008ff */
[----:B------:R-:W-:Y:S01]  /*63a0*/  ISETP.GT.AND P5, PT, R136, RZ, PT ;  /* 0x000000ff8800720c */ /* 0x000fe20003fa4270 */
[----:B------:R-:W-:Y:S01]  /*63b0*/  @!PT LDS RZ, [RZ] ;  /* 0x00000000fffff984 */ /* 0x000fe20000000800 */
[----:B------:R-:W-:Y:S01]  /*63c0*/  @!PT LDS RZ, [RZ] ;  /* 0x00000000fffff984 */ /* 0x000fe20000000800 */
[----:B------:R-:W-:Y:S01]  /*63d0*/  @!PT LDS RZ, [RZ] ;  /* 0x00000000fffff984 */ /* 0x000fe20000000800 */
[----:B------:R1:W-:Y:S01]  /*63e0*/  @!P4 LDGSTS.E.BYPASS.LTC128B.128 [R124+0x6000], [R152.64] ;  /* 0x06000000987ccfae */ /* 0x0003e2000b901d4c */
[----:B------:R-:W-:Y:S03]  /*63f0*/  @!P2 LEA.HI.X R87, R87, c[0x0][0x174], R0, 0x1, P0 ;  /* 0x00005d005757aa11 */ /* 0x000fe600000f0c00 */
        /* <DEDUP_REMOVED lines=26> */
[----:B------:R-:W2:Y:S04]  /*65a0*/  LDSM.16.M88.4 R92, [R120+0x3000] ;  /* 0x00300000785c783b */ /* 0x000ea80000000200 */
[----:B------:R-:W3:Y:S04]  /*65b0*/  LDSM.16.M88.4 R96, [R120+0x3400] ;  /* 0x003400007860783b */ /* 0x000ee80000000200 */
[----:B------:R-:W4:Y:S04]  /*65c0*/  LDSM.16.M88.4 R100, [R120+0x3800] ;  /* 0x003800007864783b */ /* 0x000f280000000200 */
[----:B------:R-:W0:Y:S04]  /*65d0*/  LDGDEPBAR ;  /* 0x00000000000079af */ /* 0x000e280000000000 */
[----:B------:R-:W5:Y:S04]  /*65e0*/  LDSM.16.M88.4 R104, [R120+0x3c00] ;  /* 0x003c00007868783b */ /* 0x000f680000000200 */
[----:B------:R-:W-:Y:S04]  /*65f0*/  LDSM.16.M88.4 R108, [R119] ;  /* 0x00000000776c783b */ /* 0x000fe80000000200 */
        /* <DEDUP_REMOVED lines=15> */
[C---:B--2---:R-:W-:Y:S08]  /*66f0*/  HMMA.16816.F32 R12, R108.reuse, R88, R12 ;  /* 0x000000586c0c723c */ /* 0x044ff0000000180c */
[C---:B------:R-:W-:Y:S01]  /*6700*/  HMMA.16816.F32 R16, R108.reuse, R90, R16 ;  /* 0x0000005a6c10723c */ /* 0x040fe20000001810 */
[----:B------:R-:W-:Y:S07]  /*6710*/  LDSM.16.M88.4 R88, [R121+0x1000] ;  /* 0x001000007958783b */ /* 0x000fee0000000200 */
[C---:B------:R-:W-:Y:S08]  /*6720*/  HMMA.16816.F32 R20, R108.reuse, R92, R20 ;  /* 0x0000005c6c14723c */ /* 0x040ff00000001814 */
        /* <DEDUP_REMOVED lines=11> */
[C---:B------:R-:W-:Y:S08]  /*67e0*/  HMMA.16816.F32 R20, R88.reuse, R100, R20 ;  /* 0x000000645814723c */ /* 0x040ff00000001814 */
[C---:B------:R-:W-:Y:S01]  /*67f0*/  HMMA.16816.F32 R24, R88.reuse, R102, R24 ;  /* 0x000000665818723c */ /* 0x040fe20000001818 */
[----:B------:R-:W2:Y:S07]  /*6800*/  LDSM.16.M88.4 R100, [R117+0x4000] ;  /* 0x004000007564783b */ /* 0x000eae0000000200 */
[C---:B-1----:R-:W-:Y:S08]  /*6810*/  HMMA.16816.F32 R28, R88.reuse, R92, R28 ;  /* 0x0000005c581c723c */ /* 0x042ff0000000181c */
[----:B------:R-:W-:Y:S01]  /*6820*/  HMMA.16816.F32 R32, R88, R94, R32 ;  /* 0x0000005e5820723c */ /* 0x000fe20000001820 */
[----:B------:R-:W1:Y:S04]  /*6830*/  LDSM.16.M88.4 R88, [R117+0x4400] ;  /* 0x004400007558783b */ /* 0x000e680000000200 */
[----:B------:R-:W3:Y:S03]  /*6840*/  LDSM.16.M88.4 R92, [R117+0x4800] ;  /* 0x00480000755c783b */ /* 0x000ee60000000200 */
[C---:B--2---:R-:W-:Y:S08]  /*6850*/  HMMA.16816.F32 R4, R96.reuse, R100, R4 ;  /* 0x000000646004723c */ /* 0x044ff00000001804 */
[C---:B------:R-:W-:Y:S01]  /*6860*/  HMMA.16816.F32 R8, R96.reuse, R102, R8 ;  /* 0x000000666008723c */ /* 0x040fe20000001808 */
[----:B------:R-:W2:Y:S07]  /*6870*/  LDSM.16.M88.4 R100, [R117+0x4c00] ;  /* 0x004c00007564783b */ /* 0x000eae0000000200 */
[C---:B-1----:R-:W-:Y:S08]  /*6880*/  HMMA.16816.F32 R12, R96.reuse, R88, R12 ;  /* 0x00000058600c723c */ /* 0x042ff0000000180c */
[C---:B------:R-:W-:Y:S01]  /*6890*/  HMMA.16816.F32 R16, R96.reuse, R90, R16 ;  /* 0x0000005a6010723c */ /* 0x040fe20000001810 */
[----:B------:R-:W-:Y:S07]  /*68a0*/  LDSM.16.M88.4 R88, [R121+0x2000] ;  /* 0x002000007958783b */ /* 0x000fee0000000200 */
[C---:B---3--:R-:W-:Y:S08]  /*68b0*/  HMMA.16816.F32 R20, R96.reuse, R92, R20 ;  /* 0x0000005c6014723c */ /* 0x048ff00000001814 */
[C---:B------:R-:W-:Y:S01]  /*68c0*/  HMMA.16816.F32 R24, R96.reuse, R94, R24 ;  /* 0x0000005e6018723c */ /* 0x040fe20000001818 */
[----:B------:R-:W1:Y:S07]  /*68d0*/  LDSM.16.M88.4 R92, [R120+0x5000] ;  /* 0x00500000785c783b */ /* 0x000e6e0000000200 */
[C---:B--2---:R-:W-:Y:S08]  /*68e0*/  HMMA.16816.F32 R28, R96.reuse, R100, R28 ;  /* 0x00000064601c723c */ /* 0x044ff0000000181c */
[----:B------:R-:W-:Y:S01]  /*68f0*/  HMMA.16816.F32 R32, R96, R102, R32 ;  /* 0x000000666020723c */ /* 0x000fe20000001820 */
[----:B------:R-:W2:Y:S04]  /*6900*/  LDSM.16.M88.4 R96, [R120+0x5400] ;  /* 0x005400007860783b */ /* 0x000ea80000000200 */
[----:B------:R-:W3:Y:S03]  /*6910*/  LDSM.16.M88.4 R100, [R120+0x5800] ;  /* 0x005800007864783b */ /* 0x000ee60000000200 */
[C---:B-1----:R-:W-:Y:S08]  /*6920*/  HMMA.16816.F32 R4, R88.reuse, R92, R4 ;  /* 0x0000005c5804723c */ /* 0x042ff00000001804 */
[C---:B------:R-:W-:Y:S01]  /*6930*/  HMMA.16816.F32 R8, R88.reuse, R94, R8 ;  /* 0x0000005e5808723c */ /* 0x040fe20000001808 */
[----:B------:R-:W1:Y:S07]  /*6940*/  LDSM.16.M88.4 R92, [R120+0x5c00] ;  /* 0x005c0000785c783b */ /* 0x000e6e0000000200 */
[C---:B--2---:R-:W-:Y:S08]  /*6950*/  HMMA.16816.F32 R12, R88.reuse, R96, R12 ;  /* 0x00000060580c723c */ /* 0x044ff0000000180c */
[C---:B------:R-:W-:Y:S01]  /*6960*/  HMMA.16816.F32 R16, R88.reuse, R98, R16 ;  /* 0x000000625810723c */ /* 0x040fe20000001810 */
[----:B------:R-:W-:Y:S07]  /*6970*/  LDSM.16.M88.4 R96, [R119+0x2000] ;  /* 0x002000007760783b */ /* 0x000fee0000000200 */
[C---:B---3--:R-:W-:Y:S08]  /*6980*/  HMMA.16816.F32 R20, R88.reuse, R100, R20 ;  /* 0x000000645814723c */ /* 0x048ff00000001814 */
        /* <DEDUP_REMOVED lines=8> */
[----:B------:R-:W2:Y:S01]  /*6a10*/  LDSM.16.M88.4 R100, [R117+0x5c00] ;  /* 0x005c00007564783b */ /* 0x000ea20000000200 */
[----:B------:R-:W-:Y:S04]  /*6a20*/  DEPBAR.LE SB0, 0x0 ;  /* 0x000080000000791a */ /* 0x000fe80000000000 */
[----:B------:R-:W-:Y:S02]  /*6a30*/  BAR.SYNC.DEFER_BLOCKING 0x0 ;  /* 0x0000000000007b1d */ /* 0x000fe40000010000 */
[C---:B-1----:R-:W-:Y:S08]  /*6a40*/  HMMA.16816.F32 R12, R96.reuse, R88, R12 ;  /* 0x00000058600c723c */ /* 0x042ff0000000180c */
[C---:B------:R-:W-:Y:S08]  /*6a50*/  HMMA.16816.F32 R16, R96.reuse, R90, R16 ;  /* 0x0000005a6010723c */ /* 0x040ff00000001810 */
[C---:B---3--:R-:W-:Y:S08]  /*6a60*/  HMMA.16816.F32 R20, R96.reuse, R92, R20 ;  /* 0x0000005c6014723c */ /* 0x048ff00000001814 */
[C---:B------:R-:W-:Y:S08]  /*6a70*/  HMMA.16816.F32 R24, R96.reuse, R94, R24 ;  /* 0x0000005e6018723c */ /* 0x040ff00000001818 */
[C---:B--2---:R-:W-:Y:S08]  /*6a80*/  HMMA.16816.F32 R28, R96.reuse, R100, R28 ;  /* 0x00000064601c723c */ /* 0x044ff0000000181c */
[----:B------:R-:W-:Y:S01]  /*6a90*/  HMMA.16816.F32 R32, R96, R102, R32 ;  /* 0x000000666020723c */ /* 0x000fe20000001820 */
[----:B------:R-:W-:-:S07]  /*6aa0*/  @P5 BRA `(.L_x_208) ;  /* 0xfffff40000005947 */ /* 0x000fce000383ffff */
.L_x_207:
[----:B------:R-:W-:Y:S01]  /*6ab0*/  FMNMX.FTZ R0, R4, R85, !PT ;  /* 0x0000005504007209 */ /* 0x000fe20007810000 */
[----:B-1----:R-:W-:Y:S01]  /*6ac0*/  LDSM.16.MT88.4 R96, [R118+0x6000] ;  /* 0x006000007660783b */ /* 0x002fe20000004200 */
        /* <DEDUP_REMOVED lines=55> */
[--C-:B------:R-:W-:Y:S02]  /*6e40*/  FFMA.FTZ R87, R9, c[0x0][0x23c], -R104.reuse ;  /* 0x00008f0009577a23 */ /* 0x100fe40000010868 */
[--C-:B------:R-:W-:Y:S01]  /*6e50*/  FFMA.FTZ R111, R6, c[0x0][0x23c], -R105.reuse ;  /* 0x00008f00066f7a23 */ /* 0x100fe20000010869 */
[----:B------:R-:W-:Y:S01]  /*6e60*/  MUFU.EX2 R109, R109 ;  /* 0x0000006d006d7308 */ /* 0x000fe20000000800 */
[--C-:B------:R-:W-:Y:S02]  /*6e70*/  FFMA.FTZ R112, R7, c[0x0][0x23c], -R105.reuse ;  /* 0x00008f0007707a23 */ /* 0x100fe40000010869 */
[--C-:B------:R-:W-:Y:S02]  /*6e80*/  FFMA.FTZ R88, R10, c[0x0][0x23c], -R105.reuse ;  /* 0x00008f000a587a23 */ /* 0x100fe40000010869 */
[--C-:B------:R-:W-:Y:S02]  /*6e90*/  FFMA.FTZ R113, R11, c[0x0][0x23c], -R105.reuse ;  /* 0x00008f000b717a23 */ /* 0x100fe40000010869 */
[--C-:B------:R-:W-:Y:S02]  /*6ea0*/  FFMA.FTZ R141, R14, c[0x0][0x23c], -R105.reuse ;  /* 0x00008f000e8d7a23 */ /* 0x100fe40000010869 */
[--C-:B------:R-:W-:Y:S01]  /*6eb0*/  FFMA.FTZ R142, R15, c[0x0][0x23c], -R105.reuse ;  /* 0x00008f000f8e7a23 */ /* 0x100fe20000010869 */
[----:B------:R-:W-:Y:S01]  /*6ec0*/  MUFU.EX2 R111, R111 ;  /* 0x0000006f006f7308 */ /* 0x000fe20000000800 */
[--C-:B------:R-:W-:Y:S02]  /*6ed0*/  FFMA.FTZ R145, R18, c[0x0][0x23c], -R105.reuse ;  /* 0x00008f0012917a23 */ /* 0x100fe40000010869 */
[--C-:B-1----:R-:W-:Y:S02]  /*6ee0*/  FFMA.FTZ R86, R8, c[0x0][0x23c], -R104.reuse ;  /* 0x00008f0008567a23 */ /* 0x102fe40000010868 */
[C---:B--2---:R-:W-:Y:S02]  /*6ef0*/  FMUL.FTZ R36, R84.reuse, R36 ;  /* 0x0000002454247220 */ /* 0x044fe40000410000 */
        /* <DEDUP_REMOVED lines=20> */
[----:B------:R-:W-:Y:S01]  /*7040*/  MUFU.EX2 R86, R86 ;  /* 0x0000005600567308 */ /* 0x000fe20000000800 */
[C---:B------:R-:W-:Y:S02]  /*7050*/  FMUL.FTZ R43, R3.reuse, R43 ;  /* 0x0000002b032b7220 */ /* 0x040fe40000410000 */
[C---:B------:R-:W-:Y:S01]  /*7060*/  FMUL.FTZ R46, R3.reuse, R46 ;  /* 0x0000002e032e7220 */ /* 0x040fe20000410000 */
[----:B--2---:R-:W-:Y:S01]  /*7070*/  F2FP.PACK_AB R92, R90, R109 ;  /* 0x0000006d5a5c723e */ /* 0x004fe200000000ff */
[C---:B------:R-:W-:Y:S02]  /*7080*/  FMUL.FTZ R47, R3.reuse, R47 ;  /* 0x0000002f032f7220 */ /* 0x040fe40000410000 */
[C---:B------:R-:W-:Y:S02]  /*7090*/  FMUL.FTZ R50, R3.reuse, R50 ;  /* 0x0000003203327220 */ /* 0x040fe40000410000 */
[C---:B------:R-:W-:Y:S01]  /*70a0*/  FMUL.FTZ R51, R3.reuse, R51 ;  /* 0x0000003303337220 */ /* 0x040fe20000410000 */
[----:B------:R-:W1:Y:S01]  /*70b0*/  MUFU.EX2 R87, R87 ;  /* 0x0000005700577308 */ /* 0x000e620000000800 */
[C---:B------:R-:W-:Y:S02]  /*70c0*/  FMUL.FTZ R54, R3.reuse, R54 ;  /* 0x0000003603367220 */ /* 0x040fe40000410000 */
[C---:B------:R-:W-:Y:S01]  /*70d0*/  FMUL.FTZ R55, R3.reuse, R55 ;  /* 0x0000003703377220 */ /* 0x040fe20000410000 */
[----:B---3--:R-:W-:Y:S01]  /*70e0*/  F2FP.PACK_AB R93, R112, R111 ;  /* 0x0000006f705d723e */ /* 0x008fe200000000ff */
        /* <DEDUP_REMOVED lines=10> */
[C---:B------:R-:W-:Y:S02]  /*7190*/  FMUL.FTZ R69, R84.reuse, R69 ;  /* 0x0000004554457220 */ /* 0x040fe40000410000 */
[----:B------:R-:W-:Y:S01]  /*71a0*/  FMUL.FTZ R70, R3, R70 ;  /* 0x0000004603467220 */ /* 0x000fe20000410000 */
[----:B-1----:R-:W-:Y:S01]  /*71b0*/  F2FP.PACK_AB R94, R87, R86 ;  /* 0x00000056575e723e */ /* 0x002fe200000000ff */
[C---:B------:R-:W-:Y:S02]  /*71c0*/  FMUL.FTZ R71, R3.reuse, R71 ;  /* 0x0000004703477220 */ /* 0x040fe40000410000 */
[C---:B------:R-:W-:Y:S02]  /*71d0*/  FMUL.FTZ R72, R84.reuse, R72 ;  /* 0x0000004854487220 */ /* 0x040fe40000410000 */
[C---:B------:R-:W-:Y:S01]  /*71e0*/  FMUL.FTZ R73, R84.reuse, R73 ;  /* 0x0000004954497220 */ /* 0x040fe20000410000 */
[----:B------:R-:W-:Y:S01]  /*71f0*/  MUFU.EX2 R141, R141 ;  /* 0x0000008d008d7308 */ /* 0x000fe20000000800 */
[C---:B------:R-:W-:Y:S02]  /*7200*/  FMUL.FTZ R74, R3.reuse, R74 ;  /* 0x0000004a034a7220 */ /* 0x040fe40000410000 */
[C---:B------:R-:W-:Y:S02]  /*7210*/  FMUL.FTZ R75, R3.reuse, R75 ;  /* 0x0000004b034b7220 */ /* 0x040fe40000410000 */
[C---:B------:R-:W-:Y:S02]  /*7220*/  FMUL.FTZ R76, R84.reuse, R76 ;  /* 0x0000004c544c7220 */ /* 0x040fe40000410000 */
[----:B------:R-:W-:Y:S02]  /*7230*/  FMUL.FTZ R77, R84, R77 ;  /* 0x0000004d544d7220 */ /* 0x000fe40000410000 */
[C---:B------:R-:W-:Y:S01]  /*7240*/  FMUL.FTZ R78, R3.reuse, R78 ;  /* 0x0000004e034e7220 */ /* 0x040fe20000410000 */
[----:B------:R-:W-:Y:S01]  /*7250*/  MUFU.EX2 R142, R142 ;  /* 0x0000008e008e7308 */ /* 0x000fe20000000800 */
[----:B------:R-:W-:Y:S02]  /*7260*/  FMUL.FTZ R79, R3, R79 ;  /* 0x0000004f034f7220 */ /* 0x000fe40000410000 */
[--C-:B------:R-:W-:Y:S01]  /*7270*/  FFMA.FTZ R146, R19, c[0x0][0x23c], -R105.reuse ;  /* 0x00008f0013927a23 */ /* 0x100fe20000010869 */
[----:B--2---:R-:W-:Y:S01]  /*7280*/  F2FP.PACK_AB R95, R113, R88 ;  /* 0x00000058715f723e */ /* 0x004fe200000000ff */
        /* <DEDUP_REMOVED lines=8> */
[----:B------:R-:W1:Y:S01]  /*7310*/  LDSM.16.MT88.4 R96, [R118+0x7000] ;  /* 0x007000007660783b */ /* 0x000e620000004200 */
[----:B------:R-:W-:Y:S02]  /*7320*/  MUFU.EX2 R146, R146 ;  /* 0x0000009200927308 */ /* 0x000fe40000000800 */
[--C-:B------:R-:W-:Y:S02]  /*7330*/  FFMA.FTZ R158, R31, c[0x0][0x23c], -R105.reuse ;  /* 0x00008f001f9e7a23 */ /* 0x100fe40000010869 */
[--C-:B------:R-:W-:Y:S02]  /*7340*/  FFMA.FTZ R161, R34, c[0x0][0x23c], -R105.reuse ;  /* 0x00008f0022a17a23 */ /* 0x100fe40000010869 */
[C---:B------:R-:W-:Y:S04]  /*7350*/  HMMA.16816.F32 R44, R92.reuse, R100, R44 ;  /* 0x000000645c2c723c */ /* 0x040fe8000000182c */
[----:B------:R-:W-:Y:S01]  /*7360*/  FFMA.FTZ R162, R35, c[0x0][0x23c], -R105 ;  /* 0x00008f0023a27a23 */ /* 0x000fe20000010869 */
[----:B------:R-:W-:Y:S01]  /*7370*/  MUFU.EX2 R149, R149 ;  /* 0x0000009500957308 */ /* 0x000fe20000000800 */
[----:B------:R-:W-:Y:S02]  /*7380*/  FFMA.FTZ R163, R84, R137, R109 ;  /* 0x0000008954a37223 */ /* 0x000fe4000001006d */
[C---:B------:R-:W-:Y:S01]  /*7390*/  HMMA.16816.F32 R48, R92.reuse, R102, R48 ;  /* 0x000000665c30723c */ /* 0x040fe20000001830 */
[----:B------:R-:W2:Y:S03]  /*73a0*/  LDSM.16.MT88.4 R100, [R116+0x7000] ;  /* 0x007000007464783b */ /* 0x000ea60000004200 */
[----:B------:R-:W-:Y:S02]  /*73b0*/  FFMA.FTZ R137, R3, R140, R111 ;  /* 0x0000008c03897223 */ /* 0x000fe4000001006f */
[--C-:B------:R-:W-:Y:S01]  /*73c0*/  FFMA.FTZ R114, R12, c[0x0][0x23c], -R104.reuse ;  /* 0x00008f000c727a23 */ /* 0x100fe20000010868 */
[----:B------:R-:W-:Y:S01]  /*73d0*/  MUFU.EX2 R152, R152 ;  /* 0x0000009800987308 */ /* 0x000fe20000000800 */
[--C-:B------:R-:W-:Y:S01]  /*73e0*/  FFMA.FTZ R115, R13, c[0x0][0x23c], -R104.reuse ;  /* 0x00008f000d737a23 */ /* 0x100fe20000010868 */
[----:B------:R-:W-:Y:S03]  /*73f0*/  LDSM.16.MT88.4 R108, [R118+0x7c00] ;  /* 0x007c0000766c783b */ /* 0x000fe60000004200 */
[--C-:B------:R-:W-:Y:S02]  /*7400*/  FFMA.FTZ R143, R16, c[0x0][0x23c], -R104.reuse ;  /* 0x00008f00108f7a23 */ /* 0x100fe40000010868 */
[--C-:B------:R-:W-:Y:S02]  /*7410*/  FFMA.FTZ R144, R17, c[0x0][0x23c], -R104.reuse ;  /* 0x00008f0011907a23 */ /* 0x100fe40000010868 */
[C---:B------:R-:W-:Y:S01]  /*7420*/  FMUL.FTZ R80, R84.reuse, R80 ;  /* 0x0000005054507220 */ /* 0x040fe20000410000 */
[----:B------:R-:W-:Y:S01]  /*7430*/  MUFU.EX2 R114, R114 ;  /* 0x0000007200727308 */ /* 0x000fe20000000800 */
[----:B------:R-:W-:Y:S02]  /*7440*/  FMUL.FTZ R81, R84, R81 ;  /* 0x0000005154517220 */ /* 0x000fe40000410000 */
[C---:B------:R-:W-:Y:S02]  /*7450*/  FMUL.FTZ R82, R3.reuse, R82 ;  /* 0x0000005203527220 */ /* 0x040fe40000410000 */
[----:B------:R-:W-:Y:S01]  /*7460*/  FMUL.FTZ R83, R3, R83 ;  /* 0x0000005303537220 */ /* 0x000fe20000410000 */
[----:B------:R-:W-:Y:S01]  /*7470*/  MOV R3, R0 ;  /* 0x0000000000037202 */ /* 0x000fe20000000f00 */
[--C-:B------:R-:W-:Y:S01]  /*7480*/  FFMA.FTZ R147, R20, c[0x0][0x23c], -R104.reuse ;  /* 0x00008f0014937a23 */ /* 0x100fe20000010868 */
[C---:B-1----:R-:W-:Y:S02]  /*7490*/  HMMA.16816.F32 R52, R92.reuse, R96, R52 ;  /* 0x000000605c34723c */ /* 0x042fe40000001834 */
[----:B------:R-:W1:Y:S01]  /*74a0*/  MUFU.EX2 R115, R115 ;  /* 0x0000007300737308 */ /* 0x000e620000000800 */
[--C-:B------:R-:W-:Y:S02]  /*74b0*/  FFMA.FTZ R150, R21, c[0x0][0x23c], -R104.reuse ;  /* 0x00008f0015967a23 */ /* 0x100fe40000010868 */
[--C-:B------:R-:W-:Y:S02]  /*74c0*/  FFMA.FTZ R151, R24, c[0x0][0x23c], -R104.reuse ;  /* 0x00008f0018977a23 */ /* 0x100fe40000010868 */
[--C-:B------:R-:W-:Y:S01]  /*74d0*/  FFMA.FTZ R148, R25, c[0x0][0x23c], -R104.reuse ;  /* 0x00008f0019947a23 */ /* 0x100fe20000010868 */
[C---:B------:R-:W-:Y:S01]  /*74e0*/  HMMA.16816.F32 R56, R92.reuse, R98, R56 ;  /* 0x000000625c38723c */ /* 0x040fe20000001838 */
[----:B------:R-:W3:Y:S03]  /*74f0*/  LDSM.16.MT88.4 R96, [R118+0x8000] ;  /* 0x008000007660783b */ /* 0x000ee60000004200 */
[--C-:B------:R-:W-:Y:S01]  /*7500*/  FFMA.FTZ R156, R28, c[0x0][0x23c], -R104.reuse ;  /* 0x00008f001c9c7a23 */ /* 0x100fe20000010868 */
[----:B------:R-:W-:Y:S01]  /*7510*/  MUFU.EX2 R143, R143 ;  /* 0x0000008f008f7308 */ /* 0x000fe20000000800 */
[--C-:B------:R-:W-:Y:S02]  /*7520*/  FFMA.FTZ R155, R29, c[0x0][0x23c], -R104.reuse ;  /* 0x00008f001d9b7a23 */ /* 0x100fe40000010868 */
[C---:B--2---:R-:W-:Y:S04]  /*7530*/  HMMA.16816.F32 R60, R92.reuse, R100, R60 ;  /* 0x000000645c3c723c */ /* 0x044fe8000000183c */
[--C-:B------:R-:W-:Y:S02]  /*7540*/  FFMA.FTZ R159, R32, c[0x0][0x23c], -R104.reuse ;  /* 0x00008f00209f7a23 */ /* 0x100fe40000010868 */
[----:B------:R-:W-:Y:S01]  /*7550*/  FFMA.FTZ R104, R33, c[0x0][0x23c], -R104 ;  /* 0x00008f0021687a23 */ /* 0x000fe20000010868 */
[----:B------:R-:W2:Y:S01]  /*7560*/  MUFU.EX2 R144, R144 ;  /* 0x0000009000907308 */ /* 0x000ea20000000800 */
[C---:B------:R-:W-:Y:S01]  /*7570*/  HMMA.16816.F32 R64, R92.reuse, R102, R64 ;  /* 0x000000665c40723c */ /* 0x040fe20000001840 */
[----:B------:R-:W4:Y:S03]  /*7580*/  LDSM.16.MT88.4 R100, [R116+0x8000] ;  /* 0x008000007464783b */ /* 0x000f260000004200 */
[----:B------:R-:W-:Y:S02]  /*7590*/  FADD.FTZ R163, R90, R163 ;  /* 0x000000a35aa37221 */ /* 0x000fe40000010000 */
[----:B------:R-:W-:Y:S02]  /*75a0*/  FADD.FTZ R137, R112, R137 ;  /* 0x0000008970897221 */ /* 0x000fe40000010000 */
[----:B------:R-:W-:Y:S01]  /*75b0*/  FADD.FTZ R86, R86, R163 ;  /* 0x000000a356567221 */ /* 0x000fe20000010000 */
[----:B------:R5:W-:Y:S03]  /*75c0*/  MUFU.EX2 R160, R104 ;  /* 0x0000006800a07308 */ /* 0x000be60000000800 */
[----:B------:R-:W-:Y:S02]  /*75d0*/  FADD.FTZ R84, R88, R137 ;  /* 0x0000008958547221 */ /* 0x000fe40000010000 */
[----:B------:R-:W-:Y:S02]  /*75e0*/  FADD.FTZ R87, R87, R86 ;  /* 0x0000005657577221 */ /* 0x000fe40000010000 */
[----:B------:R-:W-:Y:S03]  /*75f0*/  FADD.FTZ R84, R113, R84 ;  /* 0x0000005471547221 */ /* 0x000fe60000010000 */
[----:B------:R-:W-:Y:S01]  /*7600*/  MUFU.EX2 R147, R147 ;  /* 0x0000009300937308 */ /* 0x000fe20000000800 */
[C---:B---3--:R-:W-:Y:S09]  /*7610*/  HMMA.16816.F32 R68, R92.reuse, R96, R68 ;  /* 0x000000605c44723c */ /* 0x048ff20000001844 */
[----:B------:R-:W3:Y:S01]  /*7620*/  MUFU.EX2 R150, R150 ;  /* 0x0000009600967308 */ /* 0x000ee20000000800 */
[C---:B------:R-:W-:Y:S01]  /*7630*/  HMMA.16816.F32 R72, R92.reuse, R98, R72 ;  /* 0x000000625c48723c */ /* 0x040fe20000001848 */
[----:B------:R-:W3:Y:S08]  /*7640*/  LDSM.16.MT88.4 R96, [R118+0x6400] ;  /* 0x006400007660783b */ /* 0x000ef00000004200 */
[----:B------:R-:W-:Y:S01]  /*7650*/  MUFU.EX2 R151, R151 ;  /* 0x0000009700977308 */ /* 0x000fe20000000800 */
[C---:B----4-:R-:W-:Y:S01]  /*7660*/  HMMA.16816.F32 R76, R92.reuse, R100, R76 ;  /* 0x000000645c4c723c */ /* 0x050fe2000000184c */
[----:B-----5:R-:W-:Y:S07]  /*7670*/  LDSM.16.MT88.4 R104, [R118+0x6c00] ;  /* 0x006c00007668783b */ /* 0x020fee0000004200 */
[----:B------:R-:W-:Y:S01]  /*7680*/  HMMA.16816.F32 R80, R92, R102, R80 ;  /* 0x000000665c50723c */ /* 0x000fe20000001850 */
[----:B------:R-:W4:Y:S01]  /*7690*/  LDSM.16.MT88.4 R100, [R116+0x6400] ;  /* 0x006400007464783b */ /* 0x000f220000004200 */
[----:B------:R-:W5:Y:S05]  /*76a0*/  MUFU.EX2 R148, R148 ;  /* 0x0000009400947308 */ /* 0x000f6a0000000800 */
[----:B-1----:R-:W-:Y:S01]  /*76b0*/  F2FP.PACK_AB R92, R115, R114 ;  /* 0x00000072735c723e */ /* 0x002fe200000000ff */
[----:B------:R-:W-:Y:S01]  /*76c0*/  FADD.FTZ R114, R114, R87 ;  /* 0x0000005772727221 */ /* 0x000fe20000010000 */
[----:B------:R-:W-:Y:S03]  /*76d0*/  F2FP.PACK_AB R93, R142, R141 ;  /* 0x0000008d8e5d723e */ /* 0x000fe600000000ff */
[----:B--2---:R-:W-:Y:S01]  /*76e0*/  F2FP.PACK_AB R94, R144, R143 ;  /* 0x0000008f905e723e */ /* 0x004fe200000000ff */
[----:B------:R-:W-:Y:S01]  /*76f0*/  MUFU.EX2 R153, R153 ;  /* 0x0000009900997308 */ /* 0x000fe20000000800 */
[----:B------:R-:W-:Y:S01]  /*7700*/  F2FP.PACK_AB R95, R146, R145 ;  /* 0x00000091925f723e */ /* 0x000fe200000000ff */
[----:B------:R-:W-:Y:S02]  /*7710*/  FADD.FTZ R141, R141, R84 ;  /* 0x000000548d8d7221 */ /* 0x000fe40000010000 */
[----:B------:R-:W-:Y:S02]  /*7720*/  FADD.FTZ R114, R115, R114 ;  /* 0x0000007273727221 */ /* 0x000fe40000010000 */
[----:B------:R-:W-:Y:S02]  /*7730*/  FADD.FTZ R142, R142, R141 ;  /* 0x0000008d8e8e7221 */ /* 0x000fe40000010000 */
[----:B------:R-:W-:Y:S02]  /*7740*/  FADD.FTZ R143, R143, R114 ;  /* 0x000000728f8f7221 */ /* 0x000fe40000010000 */
[----:B------:R-:W1:Y:S01]  /*7750*/  MUFU.EX2 R154, R154 ;  /* 0x0000009a009a7308 */ /* 0x000e620000000800 */
[----:B------:R-:W-:Y:S01]  /*7760*/  FADD.FTZ R145, R145, R142 ;  /* 0x0000008e91917221 */ /* 0x000fe20000010000 */
[C---:B---3--:R-:W-:Y:S03]  /*7770*/  HMMA.16816.F32 R36, R92.reuse, R96, R36 ;  /* 0x000000605c24723c */ /* 0x048fe60000001824 */
[----:B------:R-:W-:Y:S02]  /*7780*/  FADD.FTZ R144, R144, R143 ;  /* 0x0000008f90907221 */ /* 0x000fe40000010000 */
[----:B------:R-:W-:Y:S03]  /*7790*/  FADD.FTZ R146, R146, R145 ;  /* 0x0000009192927221 */ /* 0x000fe60000010000 */
[C---:B------:R-:W-:Y:S01]  /*77a0*/  HMMA.16816.F32 R40, R92.reuse, R98, R40 ;  /* 0x000000625c28723c */ /* 0x040fe20000001828 */
[----:B------:R-:W2:Y:S01]  /*77b0*/  LDSM.16.MT88.4 R96, [R118+0x7400] ;  /* 0x007400007660783b */ /* 0x000ea20000004200 */
[----:B------:R-:W-:Y:S06]  /*77c0*/  MUFU.EX2 R156, R156 ;  /* 0x0000009c009c7308 */ /* 0x000fec0000000800 */
[C---:B----4-:R-:W-:Y:S04]  /*77d0*/  HMMA.16816.F32 R44, R92.reuse, R100, R44 ;  /* 0x000000645c2c723c */ /* 0x050fe8000000182c */
[----:B------:R-:W3:Y:S04]  /*77e0*/  MUFU.EX2 R155, R155 ;  /* 0x0000009b009b7308 */ /* 0x000ee80000000800 */
[C---:B------:R-:W-:Y:S01]  /*77f0*/  HMMA.16816.F32 R48, R92.reuse, R102, R48 ;  /* 0x000000665c30723c */ /* 0x040fe20000001830 */
[----:B------:R-:W4:Y:S05]  /*7800*/  LDSM.16.MT88.4 R100, [R116+0x7400] ;  /* 0x007400007464783b */ /* 0x000f2a0000004200 */
[----:B------:R-:W-:Y:S10]  /*7810*/  MUFU.EX2 R157, R157 ;  /* 0x0000009d009d7308 */ /* 0x000ff40000000800 */
[----:B------:R-:W1:Y:S01]  /*7820*/  MUFU.EX2 R158, R158 ;  /* 0x0000009e009e7308 */ /* 0x000e620000000800 */
[C---:B--2---:R-:W-:Y:S09]  /*7830*/  HMMA.16816.F32 R52, R92.reuse, R96, R52 ;  /* 0x000000605c34723c */ /* 0x044ff20000001834 */
[----:B------:R-:W2:Y:S01]  /*7840*/  MUFU.EX2 R159, R159 ;  /* 0x0000009f009f7308 */ /* 0x000ea20000000800 */
[C---:B------:R-:W-:Y:S01]  /*7850*/  HMMA.16816.F32 R56, R92.reuse, R98, R56 ;  /* 0x000000625c38723c */ /* 0x040fe20000001838 */
[----:B------:R-:W1:Y:S08]  /*7860*/  LDSM.16.MT88.4 R96, [R118+0x8400] ;  /* 0x008400007660783b */ /* 0x000e700000004200 */
[----:B------:R-:W-:Y:S01]  /*7870*/  MUFU.EX2 R161, R161 ;  /* 0x000000a100a17308 */ /* 0x000fe20000000800 */
[C---:B----4-:R-:W-:Y:S09]  /*7880*/  HMMA.16816.F32 R60, R92.reuse, R100, R60 ;  /* 0x000000645c3c723c */ /* 0x050ff2000000183c */
[----:B------:R-:W4:Y:S01]  /*7890*/  MUFU.EX2 R162, R162 ;  /* 0x000000a200a27308 */ /* 0x000f220000000800 */
        /* <DEDUP_REMOVED lines=11> */
[----:B-----5:R-:W-:Y:S01]  /*7950*/  F2FP.PACK_AB R94, R148, R151 ;  /* 0x00000097945e723e */ /* 0x020fe200000000ff */
        /* <DEDUP_REMOVED lines=26> */
[----:B---3--:R-:W-:Y:S01]  /*7b00*/  F2FP.PACK_AB R92, R155, R156 ;  /* 0x0000009c9b5c723e */ /* 0x008fe200000000ff */
[----:B------:R-:W-:Y:S01]  /*7b10*/  FADD.FTZ R156, R156, R151 ;  /* 0x000000979c9c7221 */ /* 0x000fe20000010000 */
[----:B------:R-:W-:Y:S03]  /*7b20*/  F2FP.PACK_AB R93, R158, R157 ;  /* 0x0000009d9e5d723e */ /* 0x000fe600000000ff */
[----:B------:R-:W-:Y:S01]  /*7b30*/  F2FP.PACK_AB R94, R160, R159 ;  /* 0x0000009fa05e723e */ /* 0x000fe200000000ff */
[----:B------:R-:W-:Y:S01]  /*7b40*/  FADD.FTZ R157, R157, R154 ;  /* 0x0000009a9d9d7221 */ /* 0x000fe20000010000 */
[----:B----4-:R-:W-:Y:S01]  /*7b50*/  F2FP.PACK_AB R95, R162, R161 ;  /* 0x000000a1a25f723e */ /* 0x010fe200000000ff */
[----:B------:R-:W-:Y:S02]  /*7b60*/  FADD.FTZ R156, R155, R156 ;  /* 0x0000009c9b9c7221 */ /* 0x000fe40000010000 */
[----:B------:R-:W-:Y:S02]  /*7b70*/  FADD.FTZ R158, R158, R157 ;  /* 0x0000009d9e9e7221 */ /* 0x000fe40000010000 */
[----:B------:R-:W-:Y:S02]  /*7b80*/  FADD.FTZ R137, R159, R156 ;  /* 0x0000009c9f897221 */ /* 0x000fe40000010000 */
[C---:B------:R-:W-:Y:S03]  /*7b90*/  HMMA.16816.F32 R36, R92.reuse, R104, R36 ;  /* 0x000000685c24723c */ /* 0x040fe60000001824 */
[----:B------:R-:W-:Y:S02]  /*7ba0*/  FADD.FTZ R161, R161, R158 ;  /* 0x0000009ea1a17221 */ /* 0x000fe40000010000 */
[----:B------:R-:W-:Y:S02]  /*7bb0*/  FADD.FTZ R137, R160, R137 ;  /* 0x00000089a0897221 */ /* 0x000fe40000010000 */
[----:B------:R-:W-:Y:S01]  /*7bc0*/  FADD.FTZ R140, R162, R161 ;  /* 0x000000a1a28c7221 */ /* 0x000fe20000010000 */
[C---:B------:R-:W-:Y:S01]  /*7bd0*/  HMMA.16816.F32 R40, R92.reuse, R106, R40 ;  /* 0x0000006a5c28723c */ /* 0x040fe20000001828 */
[----:B------:R-:W3:Y:S07]  /*7be0*/  LDSM.16.MT88.4 R104, [R118+0x8c00] ;  /* 0x008c00007668783b */ /* 0x000eee0000004200 */
[C---:B-1----:R-:W-:Y:S08]  /*7bf0*/  HMMA.16816.F32 R44, R92.reuse, R96, R44 ;  /* 0x000000605c2c723c */ /* 0x042ff0000000182c */
[C---:B------:R-:W-:Y:S01]  /*7c00*/  HMMA.16816.F32 R48, R92.reuse, R98, R48 ;  /* 0x000000625c30723c */ /* 0x040fe20000001830 */
[----:B------:R-:W1:Y:S07]  /*7c10*/  LDSM.16.MT88.4 R96, [R116+0x8c00] ;  /* 0x008c00007460783b */ /* 0x000e6e0000004200 */
[C---:B------:R-:W-:Y:S08]  /*7c20*/  HMMA.16816.F32 R52, R92.reuse, R108, R52 ;  /* 0x0000006c5c34723c */ /* 0x040ff00000001834 */
[C---:B------:R-:W-:Y:S08]  /*7c30*/  HMMA.16816.F32 R56, R92.reuse, R110, R56 ;  /* 0x0000006e5c38723c */ /* 0x040ff00000001838 */
[C---:B--2---:R-:W-:Y:S08]  /*7c40*/  HMMA.16816.F32 R60, R92.reuse, R100, R60 ;  /* 0x000000645c3c723c */ /* 0x044ff0000000183c */
[C---:B------:R-:W-:Y:S08]  /*7c50*/  HMMA.16816.F32 R64, R92.reuse, R102, R64 ;  /* 0x000000665c40723c */ /* 0x040ff00000001840 */
[C---:B---3--:R-:W-:Y:S08]  /*7c60*/  HMMA.16816.F32 R68, R92.reuse, R104, R68 ;  /* 0x000000685c44723c */ /* 0x048ff00000001844 */
[C---:B------:R-:W-:Y:S08]  /*7c70*/  HMMA.16816.F32 R72, R92.reuse, R106, R72 ;  /* 0x0000006a5c48723c */ /* 0x040ff00000001848 */
[C---:B-1----:R-:W-:Y:S08]  /*7c80*/  HMMA.16816.F32 R76, R92.reuse, R96, R76 ;  /* 0x000000605c4c723c */ /* 0x042ff0000000184c */
[----:B------:R-:W-:Y:S01]  /*7c90*/  HMMA.16816.F32 R80, R92, R98, R80 ;  /* 0x000000625c50723c */ /* 0x000fe20000001850 */
[----:B------:R-:W-:-:S07]  /*7ca0*/  @P5 BRA `(.L_x_206) ;  /* 0xffffe58000005947 */ /* 0x000fce000383ffff */
.L_x_205:
[----:B------:R-:W1:Y:S01]  /*7cb0*/  SHFL.BFLY PT, R6, R137, 0x2, 0x1f ;  /* 0x0c401f0089067f89 */ /* 0x000e6200000e0000 */
[----:B------:R-:W-:Y:S01]  /*7cc0*/  MOV R8, 0x3f800000 ;  /* 0x3f80000000087802 */ /* 0x000fe20000000f00 */
[----:B------:R-:W-:Y:S01]  /*7cd0*/  IMAD.MOV.U32 R9, RZ, RZ, 0x3f800000 ;  /* 0x3f800000ff097424 */ /* 0x000fe200078e00ff */
[C---:B------:R-:W-:Y:S01]  /*7ce0*/  ISETP.NE.AND P0, PT, R122.reuse, -0x1, PT ;  /* 0xffffffff7a00780c */ /* 0x040fe20003f05270 */
[----:B------:R-:W2:Y:S01]  /*7cf0*/  SHFL.BFLY PT, R3, R140, 0x2, 0x1f ;  /* 0x0c401f008c037f89 */ /* 0x000ea200000e0000 */
[----:B------:R-:W-:Y:S11]  /*7d00*/  BSSY B0, `(.L_x_209) ;  /* 0x00000da000007945 */ /* 0x000ff60003800000 */
[----:B------:R-:W-:-:S05]  /*7d10*/  @P0 IMAD.WIDE.U32 R10, R122, c[0x0][0x1e8], RZ ;  /* 0x00007a007a0a0a25 */ /* 0x000fca00078e00ff */
[----:B------:R-:W-:Y:S01]  /*7d20*/  @P0 MOV R7, R10 ;  /* 0x0000000a00070202 */ /* 0x000fe20000000f00 */
[----:B-1----:R-:W-:Y:S02]  /*7d30*/  FADD.FTZ R6, R6, R137 ;  /* 0x0000008906067221 */ /* 0x002fe40000010000 */
[----:B--2---:R-:W-:-:S03]  /*7d40*/  FADD.FTZ R3, R3, R140 ;  /* 0x0000008c03037221 */ /* 0x004fc60000010000 */
[----:B------:R-:W1:Y:S04]  /*7d50*/  SHFL.BFLY PT, R5, R6, 0x1, 0x1f ;  /* 0x0c201f0006057f89 */ /* 0x000e6800000e0000 */
[----:B------:R-:W2:Y:S01]  /*7d60*/  SHFL.BFLY PT, R4, R3, 0x1, 0x1f ;  /* 0x0c201f0003047f89 */ /* 0x000ea200000e0000 */
[----:B-1----:R-:W-:Y:S02]  /*7d70*/  FADD.FTZ R5, R6, R5 ;  /* 0x0000000506057221 */ /* 0x002fe40000010000 */
[----:B------:R-:W-:Y:S02]  /*7d80*/  @P0 IMAD R6, R122, c[0x0][0x1ec], R11 ;  /* 0x00007b007a060a24 */ /* 0x000fe400078e020b */
[----:B--2---:R-:W-:Y:S01]  /*7d90*/  FADD.FTZ R4, R3, R4 ;  /* 0x0000000403047221 */ /* 0x004fe20000010000 */
[----:B------:R-:W-:Y:S01]  /*7da0*/  FSETP.NE.FTZ.AND P4, PT, R5, RZ, PT ;  /* 0x000000ff0500720b */ /* 0x000fe20003f95000 */
[----:B------:R-:W1:Y:S03]  /*7db0*/  S2R R3, SR_TID.X ;  /* 0x0000000000037919 */ /* 0x000e660000002100 */
[----:B------:R-:W-:-:S09]  /*7dc0*/  FSETP.NE.FTZ.AND P3, PT, R4, RZ, PT ;  /* 0x000000ff0400720b */ /* 0x000fd20003f75000 */
[----:B------:R-:W2:Y:S08]  /*7dd0*/  @P4 MUFU.RCP R8, R5 ;  /* 0x0000000500084308 */ /* 0x000eb00000001000 */
[----:B------:R-:W3:Y:S01]  /*7de0*/  @P3 MUFU.RCP R9, R4 ;  /* 0x0000000400093308 */ /* 0x000ee20000001000 */
[----:B--2---:R-:W-:-:S07]  /*7df0*/  FMUL.FTZ R36, R8, R36 ;  /* 0x0000002408247220 */ /* 0x004fce0000410000 */
[----:B------:R-:W-:Y:S01]  /*7e00*/  @P3 MUFU.LG2 R4, R4 ;  /* 0x0000000400043308 */ /* 0x000fe20000000c00 */
[C---:B------:R-:W-:Y:S02]  /*7e10*/  FMUL.FTZ R37, R8.reuse, R37 ;  /* 0x0000002508257220 */ /* 0x040fe40000410000 */
[C---:B------:R-:W-:Y:S02]  /*7e20*/  FMUL.FTZ R40, R8.reuse, R40 ;  /* 0x0000002808287220 */ /* 0x040fe40000410000 */
[C---:B------:R-:W-:Y:S01]  /*7e30*/  FMUL.FTZ R41, R8.reuse, R41 ;  /* 0x0000002908297220 */ /* 0x040fe20000410000 */
[----:B------:R-:W-:Y:S01]  /*7e40*/  F2FP.PACK_AB R36, R37, R36 ;  /* 0x000000242524723e */ /* 0x000fe200000000ff */
[C---:B------:R-:W-:Y:S01]  /*7e50*/  FMUL.FTZ R44, R8.reuse, R44 ;  /* 0x0000002c082c7220 */ /* 0x040fe20000410000 */
[----:B------:R-:W2:Y:S01]  /*7e60*/  @P4 MUFU.LG2 R5, R5 ;  /* 0x0000000500054308 */ /* 0x000ea20000000c00 */
        /* <DEDUP_REMOVED lines=28> */
[----:B-1----:R-:W-:Y:S01]  /*8030*/  SHF.R.S32.HI R8, RZ, 0x1f, R3 ;  /* 0x0000001fff087819 */ /* 0x002fe20000011403 */
[----:B---3--:R-:W-:Y:S01]  /*8040*/  FMUL.FTZ R39, R9, R39 ;  /* 0x0000002709277220 */ /* 0x008fe20000410000 */
[----:B------:R-:W-:Y:S01]  /*8050*/  F2FP.PACK_AB R76, R77, R76 ;  /* 0x0000004c4d4c723e */ /* 0x000fe200000000ff */
[C---:B------:R-:W-:Y:S01]  /*8060*/  FMUL.FTZ R38, R9.reuse, R38 ;  /* 0x0000002609267220 */ /* 0x040fe20000410000 */
[C---:B------:R-:W-:Y:S01]  /*8070*/  LEA.HI R10, R8.reuse, R3, RZ, 0x2 ;  /* 0x00000003080a7211 */ /* 0x040fe200078f10ff */
[C---:B------:R-:W-:Y:S01]  /*8080*/  FMUL.FTZ R43, R9.reuse, R43 ;  /* 0x0000002b092b7220 */ /* 0x040fe20000410000 */
        /* <DEDUP_REMOVED lines=15> */
[----:B------:R-:W-:Y:S01]  /*8180*/  FMUL.FTZ R59, R9, R59 ;  /* 0x0000003b093b7220 */ /* 0x000fe20000410000 */
[----:B------:R-:W-:Y:S01]  /*8190*/  F2FP.PACK_AB R38, R39, R38 ;  /* 0x000000262726723e */ /* 0x000fe200000000ff */
[----:B------:R-:W-:Y:S01]  /*81a0*/  FMUL.FTZ R58, R9, R58 ;  /* 0x0000003a093a7220 */ /* 0x000fe20000410000 */
[----:B------:R-:W-:Y:S01]  /*81b0*/  F2FP.PACK_AB R42, R43, R42 ;  /* 0x0000002a2b2a723e */ /* 0x000fe200000000ff */
[----:B------:R-:W-:Y:S01]  /*81c0*/  IMAD.IADD R12, R11, 0x1, -R12 ;  /* 0x000000010b0c7824 */ /* 0x000fe200078e0a0c */
[----:B------:R-:W-:Y:S01]  /*81d0*/  F2FP.PACK_AB R46, R47, R46 ;  /* 0x0000002e2f2e723e */ /* 0x000fe200000000ff */
        /* <DEDUP_REMOVED lines=12> */
[C---:B------:R-:W-:Y:S01]  /*82a0*/  FMUL.FTZ R75, R9.reuse, R75 ;  /* 0x0000004b094b7220 */ /* 0x040fe20000410000 */
[----:B------:R-:W-:Y:S01]  /*82b0*/  LOP3.LUT R8, R8, 0xffffffe0, RZ, 0xc0, !PT ;  /* 0xffffffe008087812 */ /* 0x000fe200078ec0ff */
[----:B------:R-:W-:Y:S01]  /*82c0*/  FMUL.FTZ R74, R9, R74 ;  /* 0x0000004a094a7220 */ /* 0x000fe20000410000 */
[----:B------:R-:W-:Y:S01]  /*82d0*/  F2FP.PACK_AB R70, R71, R70 ;  /* 0x000000464746723e */ /* 0x000fe200000000ff */
[----:B------:R-:W-:-:S02]  /*82e0*/  FMUL.FTZ R79, R9, R79 ;  /* 0x0000004f094f7220 */ /* 0x000fc40000410000 */
[----:B------:R-:W-:Y:S01]  /*82f0*/  FMUL.FTZ R78, R9, R78 ;  /* 0x0000004e094e7220 */ /* 0x000fe20000410000 */
[----:B------:R-:W-:Y:S01]  /*8300*/  F2FP.PACK_AB R74, R75, R74 ;  /* 0x0000004a4b4a723e */ /* 0x000fe200000000ff */
[C---:B------:R-:W-:Y:S02]  /*8310*/  FMUL.FTZ R83, R9.reuse, R83 ;  /* 0x0000005309537220 */ /* 0x040fe40000410000 */
[----:B------:R-:W-:Y:S01]  /*8320*/  FMUL.FTZ R82, R9, R82 ;  /* 0x0000005209527220 */ /* 0x000fe20000410000 */
[----:B------:R-:W-:Y:S01]  /*8330*/  LEA.HI R9, R12, R12, RZ, 0x1 ;  /* 0x0000000c0c097211 */ /* 0x000fe200078f08ff */
[----:B------:R-:W-:Y:S01]  /*8340*/  IMAD R14, R13, 0x100, R14 ;  /* 0x000001000d0e7824 */ /* 0x000fe200078e020e */
[----:B------:R-:W-:Y:S01]  /*8350*/  F2FP.PACK_AB R78, R79, R78 ;  /* 0x0000004e4f4e723e */ /* 0x000fe200000000ff */
[----:B------:R-:W-:Y:S01]  /*8360*/  IMAD.IADD R8, R3, 0x1, -R8 ;  /* 0x0000000103087824 */ /* 0x000fe200078e0a08 */
[----:B------:R-:W-:Y:S01]  /*8370*/  SHF.R.S32.HI R15, RZ, 0x1, R9 ;  /* 0x00000001ff0f7819 */ /* 0x000fe20000011409 */
[----:B--2---:R-:W-:Y:S01]  /*8380*/  @P4 FMUL.FTZ R5, R5, 0.69314718246459960938 ;  /* 0x3f31721805054820 */ /* 0x004fe20000410000 */
[----:B------:R-:W-:-:S02]  /*8390*/  LOP3.LUT R9, R9, 0x3fffffe, RZ, 0xc0, !PT ;  /* 0x03fffffe09097812 */ /* 0x000fc400078ec0ff */
[C---:B------:R-:W-:Y:S01]  /*83a0*/  LOP3.LUT P1, RZ, R15.reuse, 0x2, RZ, 0xc0, !PT ;  /* 0x000000020fff7812 */ /* 0x040fe2000782c0ff */
[C---:B------:R-:W-:Y:S01]  /*83b0*/  IMAD.SHL.U32 R16, R15.reuse, 0x40, RZ ;  /* 0x000000400f107824 */ /* 0x040fe200078e00ff */
[----:B------:R-:W-:Y:S02]  /*83c0*/  IADD3 R9, R12, -R9, RZ ;  /* 0x800000090c097210 */ /* 0x000fe40007ffe0ff */
[----:B------:R-:W-:Y:S02]  /*83d0*/  LOP3.LUT R12, R15, 0x1, RZ, 0xc0, !PT ;  /* 0x000000010f0c7812 */ /* 0x000fe400078ec0ff */
[----:B------:R-:W-:Y:S02]  /*83e0*/  LOP3.LUT R16, R16, 0xc0, RZ, 0xc0, !PT ;  /* 0x000000c010107812 */ /* 0x000fe400078ec0ff */
[----:B------:R-:W-:Y:S02]  /*83f0*/  LEA R9, R9, R14, 0x4 ;  /* 0x0000000e09097211 */ /* 0x000fe400078e20ff */
[----:B------:R-:W-:-:S02]  /*8400*/  LEA.HI R16, R16, R16, RZ, 0x1d ;  /* 0x0000001010107211 */ /* 0x000fc400078fe8ff */
[----:B------:R-:W-:Y:S02]  /*8410*/  ISETP.NE.U32.AND P2, PT, R12, 0x1, PT ;  /* 0x000000010c00780c */ /* 0x000fe40003f45070 */
[----:B------:R-:W1:Y:S01]  /*8420*/  LDC.U8 R12, c[0x0][0x329] ;  /* 0x0000ca40ff0c7b82 */ /* 0x000e620000000000 */
[----:B------:R-:W-:Y:S01]  /*8430*/  IMAD.U32 R9, R9, 0x2, R16 ;  /* 0x0000000209097824 */ /* 0x000fe200078e0010 */
[----:B------:R-:W-:-:S04]  /*8440*/  F2FP.PACK_AB R82, R83, R82 ;  /* 0x000000525352723e */ /* 0x000fc800000000ff */
[----:B------:R-:W-:Y:S01]  /*8450*/  SHF.L.U32 R17, R9, 0x1, RZ ;  /* 0x0000000109117819 */ /* 0x000fe200000006ff */
[----:B------:R-:W-:Y:S01]  /*8460*/  IMAD.MOV.U32 R9, RZ, RZ, 0x20 ;  /* 0x00000020ff097424 */ /* 0x000fe200078e00ff */
[----:B------:R-:W2:Y:S02]  /*8470*/  LDC.U8 R16, c[0x0][0x328] ;  /* 0x0000ca00ff107b82 */ /* 0x000ea40000000000 */
[----:B------:R-:W-:Y:S01]  /*8480*/  IADD3 R15, R17, -0x10, RZ ;  /* 0xfffffff0110f7810 */ /* 0x000fe20007ffe0ff */
[----:B------:R-:W-:Y:S01]  /*8490*/  STS [R17], R36 ;  /* 0x0000002411007388 */ /* 0x000fe20000000800 */
[----:B------:R-:W-:Y:S02]  /*84a0*/  SEL R14, R9, 0xffffffe0, !P1 ;  /* 0xffffffe0090e7807 */ /* 0x000fe40004800000 */
[C---:B------:R-:W-:Y:S01]  /*84b0*/  @P2 IADD3 R15, R17.reuse, 0x10, RZ ;  /* 0x00000010110f2810 */ /* 0x040fe20007ffe0ff */
[----:B------:R-:W-:Y:S01]  /*84c0*/  STS [R17+0x200], R38 ;  /* 0x0002002611007388 */ /* 0x000fe20000000800 */
[----:B------:R-:W-:-:S03]  /*84d0*/  IADD3 R19, R17, R14, RZ ;  /* 0x0000000e11137210 */ /* 0x000fc60007ffe0ff */
[----:B------:R-:W-:Y:S01]  /*84e0*/  IMAD.IADD R21, R14, 0x1, R15 ;  /* 0x000000010e157824 */ /* 0x000fe200078e020f */
[----:B------:R3:W-:Y:S04]  /*84f0*/  STS [R15], R40 ;  /* 0x000000280f007388 */ /* 0x0007e80000000800 */
[----:B------:R4:W-:Y:S01]  /*8500*/  STS [R15+0x200], R42 ;  /* 0x0002002a0f007388 */ /* 0x0009e20000000800 */
[----:B-1----:R-:W-:-:S03]  /*8510*/  ISETP.NE.AND P1, PT, R12, RZ, PT ;  /* 0x000000ff0c00720c */ /* 0x002fc60003f25270 */
[----:B------:R-:W1:Y:S04]  /*8520*/  S2R R9, SR_CTAID.Y ;  /* 0x0000000000097919 */ /* 0x000e680000002600 */
[----:B------:R5:W-:Y:S01]  /*8530*/  STS [R19], R44 ;  /* 0x0000002c13007388 */ /* 0x000be20000000800 */
[----:B--2---:R-:W-:-:S03]  /*8540*/  ISETP.NE.AND P2, PT, R16, RZ, PT ;  /* 0x000000ff1000720c */ /* 0x004fc60003f45270 */
[----:B------:R-:W-:Y:S01]  /*8550*/  STS [R19+0x200], R46 ;  /* 0x0002002e13007388 */ /* 0x000fe20000000800 */
[----:B------:R-:W-:Y:S01]  /*8560*/  ISETP.NE.OR P5, PT, R12, RZ, !P2 ;  /* 0x000000ff0c00720c */ /* 0x000fe200057a5670 */
[----:B------:R-:W-:Y:S01]  /*8570*/  @!P1 IMAD.MOV.U32 R18, RZ, RZ, c[0x0][0x214] ;  /* 0x00008500ff129624 */ /* 0x000fe200078e00ff */
[----:B------:R-:W-:Y:S01]  /*8580*/  @P1 MOV R14, c[0x0][0x210] ;  /* 0x00008400000e1a02 */ /* 0x000fe20000000f00 */
[----:B------:R-:W-:Y:S01]  /*8590*/  STS [R21], R48 ;  /* 0x0000003015007388 */ /* 0x000fe20000000800 */
[----:B------:R-:W-:Y:S02]  /*85a0*/  @P1 MOV R3, c[0x0][0x210] ;  /* 0x0000840000031a02 */ /* 0x000fe40000000f00 */
[----:B------:R-:W-:Y:S01]  /*85b0*/  @!P1 MOV R3, 0x1 ;  /* 0x0000000100039802 */ /* 0x000fe20000000f00 */
[----:B------:R-:W-:Y:S01]  /*85c0*/  STS [R21+0x200], R50 ;  /* 0x0002003215007388 */ /* 0x000fe20000000800 */
[----:B------:R-:W-:Y:S01]  /*85d0*/  @P1 IMAD R14, R14, c[0x0][0x214], RZ ;  /* 0x000085000e0e1a24 */ /* 0x000fe200078e02ff */
[----:B------:R-:W-:-:S02]  /*85e0*/  @!P1 SEL R14, R18, c[0x0][0x234], !P2 ;  /* 0x00008d00120e9a07 */ /* 0x000fc40005000000 */
[----:B------:R-:W-:Y:S01]  /*85f0*/  STS [R17+0x1000], R52 ;  /* 0x0010003411007388 */ /* 0x000fe20000000800 */
[----:B---3--:R-:W-:Y:S02]  /*8600*/  @P1 MOV R40, 0x1 ;  /* 0x0000000100281802 */ /* 0x008fe40000000f00 */
[----:B------:R-:W-:Y:S01]  /*8610*/  @!P1 IMAD R40, R14, c[0x0][0x1c0], RZ ;  /* 0x000070000e289a24 */ /* 0x000fe200078e02ff */
[----:B------:R-:W-:Y:S01]  /*8620*/  STS [R17+0x1200], R54 ;  /* 0x0012003611007388 */ /* 0x000fe20000000800 */
[----:B-1----:R-:W-:Y:S01]  /*8630*/  @!P0 SHF.R.S32.HI R16, RZ, 0x1f, R9 ;  /* 0x0000001fff108819 */ /* 0x002fe20000011409 */
[C---:B------:R-:W-:Y:S01]  /*8640*/  @!P5 IMAD R43, R9.reuse, c[0x0][0x214], RZ ;  /* 0x00008500092bda24 */ /* 0x040fe200078e02ff */
[----:B----4-:R-:W-:Y:S01]  /*8650*/  SHF.R.S32.HI R42, RZ, 0x1f, R13 ;  /* 0x0000001fff2a7819 */ /* 0x010fe2000001140d */
[----:B------:R-:W-:Y:S01]  /*8660*/  STS [R15+0x1000], R56 ;  /* 0x001000380f007388 */ /* 0x000fe20000000800 */
[----:B-----5:R-:W-:Y:S02]  /*8670*/  @!P0 IMAD.WIDE.U32 R44, R9, c[0x0][0x1e0], RZ ;  /* 0x00007800092c8a25 */ /* 0x020fe400078e00ff */
[----:B------:R-:W-:Y:S01]  /*8680*/  LEA.HI R42, R42, R13, RZ, 0x2 ;  /* 0x0000000d2a2a7211 */ /* 0x000fe200078f10ff */
[----:B------:R-:W-:Y:S01]  /*8690*/  STS [R15+0x1200], R58 ;  /* 0x0012003a0f007388 */ /* 0x000fe20000000800 */
[----:B------:R-:W-:Y:S01]  /*86a0*/  @!P0 IMAD R16, R16, c[0x0][0x1e0], RZ ;  /* 0x0000780010108a24 */ /* 0x000fe200078e02ff */
[----:B------:R-:W-:Y:S01]  /*86b0*/  @!P5 SEL R43, R43, R122, !P0 ;  /* 0x0000007a2b2bd207 */ /* 0x000fe20004000000 */
[C---:B------:R-:W-:Y:S01]  /*86c0*/  IMAD R40, R9.reuse, R40, RZ ;  /* 0x0000002809287224 */ /* 0x040fe200078e02ff */
[----:B------:R-:W-:Y:S01]  /*86d0*/  STS [R19+0x1000], R60 ;  /* 0x0010003c13007388 */ /* 0x000fe20000000800 */
[----:B------:R-:W-:Y:S01]  /*86e0*/  @!P0 IMAD R41, R9, c[0x0][0x1e4], R16 ;  /* 0x0000790009298a24 */ /* 0x000fe200078e0210 */
[----:B------:R-:W-:Y:S01]  /*86f0*/  LOP3.LUT R42, R42, 0xffffffc, RZ, 0xc0, !PT ;  /* 0x0ffffffc2a2a7812 */ /* 0x000fe200078ec0ff */
[----:B------:R-:W-:Y:S01]  /*8700*/  @!P0 IMAD.MOV.U32 R7, RZ, RZ, R44 ;  /* 0x000000ffff078224 */ /* 0x000fe200078e002c */
[----:B------:R-:W-:Y:S01]  /*8710*/  STS [R19+0x1200], R62 ;  /* 0x0012003e13007388 */ /* 0x000fe20000000800 */
[----:B------:R-:W-:-:S02]  /*8720*/  SEL R40, R40, RZ, P5 ;  /* 0x000000ff28287207 */ /* 0x000fc40002800000 */
[----:B------:R-:W-:Y:S01]  /*8730*/  @!P0 IADD3 R6, R45, R41, RZ ;  /* 0x000000292d068210 */ /* 0x000fe20007ffe0ff */
[----:B------:R-:W-:Y:S01]  /*8740*/  STS [R21+0x1000], R64 ;  /* 0x0010004015007388 */ /* 0x000fe20000000800 */
[----:B------:R-:W-:Y:S01]  /*8750*/  LOP3.LUT P0, RZ, R8, 0x3, RZ, 0xc0, !PT ;  /* 0x0000000308ff7812 */ /* 0x000fe2000780c0ff */
[----:B------:R-:W-:Y:S01]  /*8760*/  CS2R R44, SRZ ;  /* 0x00000000002c7805 */ /* 0x000fe2000001ff00 */
[----:B------:R-:W-:Y:S01]  /*8770*/  IMAD.IADD R42, R13, 0x1, -R42 ;  /* 0x000000010d2a7824 */ /* 0x000fe200078e0a2a */
[----:B------:R-:W-:Y:S01]  /*8780*/  STS [R21+0x1200], R66 ;  /* 0x0012004215007388 */ /* 0x000fe20000000800 */
[----:B------:R-:W-:Y:S01]  /*8790*/  @!P5 MOV R44, R43 ;  /* 0x0000002b002cd202 */ /* 0x000fe20000000f00 */
[----:B------:R-:W-:Y:S01]  /*87a0*/  @P3 FMUL.FTZ R41, R4, 0.69314718246459960938 ;  /* 0x3f31721804293820 */ /* 0x000fe20000410000 */
[----:B------:R-:W-:Y:S01]  /*87b0*/  @!P5 SHF.R.S32.HI R45, RZ, 0x1f, R43 ;  /* 0x0000001fff2dd819 */ /* 0x000fe2000001142b */
[----:B------:R-:W-:Y:S01]  /*87c0*/  STS [R17+0x2000], R68 ;  /* 0x0020004411007388 */ /* 0x000fe20000000800 */
[----:B------:R-:W-:Y:S01]  /*87d0*/  MOV R9, 0x7f800000 ;  /* 0x7f80000000097802 */ /* 0x000fe20000000f00 */
[----:B------:R-:W-:Y:S01]  /*87e0*/  @P4 FFMA.FTZ R9, R2, c[0x0][0x238], R5 ;  /* 0x00008e0002094a23 */ /* 0x000fe20000010005 */
[----:B------:R-:W-:Y:S01]  /*87f0*/  LEA R42, R42, R123, 0x4 ;  /* 0x0000007b2a2a7211 */ /* 0x000fe200078e20ff */
        /* <DEDUP_REMOVED lines=8> */
[----:B------:R-:W3:Y:S04]  /*8880*/  S2R R12, SR_CTAID.X ;  /* 0x00000000000c7919 */ /* 0x000ee80000002500 */
[----:B-1----:R-:W1:Y:S04]  /*8890*/  S2R R15, SR_CTAID.Z ;  /* 0x00000000000f7919 */ /* 0x002e680000002700 */
[----:B------:R2:W4:Y:S04]  /*88a0*/  LDS.128 R32, [R124] ;  /* 0x000000007c207984 */ /* 0x0005280000000c00 */
[----:B------:R2:W2:Y:S01]  /*88b0*/  LDS.128 R28, [R124+0x800] ;  /* 0x000800007c1c7984 */ /* 0x0004a20000000c00 */
[----:B---3--:R-:W-:-:S03]  /*88c0*/  IMAD R8, R12, R3, RZ ;  /* 0x000000030c087224 */ /* 0x008fc600078e02ff */
[----:B------:R3:W2:Y:S01]  /*88d0*/  LDS.128 R24, [R124+0x1000] ;  /* 0x001000007c187984 */ /* 0x0006a20000000c00 */
[----:B-1----:R-:W-:-:S03]  /*88e0*/  IMAD R40, R15, R14, R40 ;  /* 0x0000000e0f287224 */ /* 0x002fc600078e0228 */
[----:B------:R3:W1:Y:S01]  /*88f0*/  LDS.128 R20, [R124+0x1800] ;  /* 0x001800007c147984 */ /* 0x0006620000000c00 */
[----:B------:R-:W-:Y:S01]  /*8900*/  IMAD.SHL.U32 R13, R8, 0x40, RZ ;  /* 0x00000040080d7824 */ /* 0x000fe200078e00ff */
[----:B------:R-:W-:Y:S01]  /*8910*/  MOV R8, 0x7f800000 ;  /* 0x7f80000000087802 */ /* 0x000fe20000000f00 */
[----:B------:R-:W-:Y:S01]  /*8920*/  @P3 FFMA.FTZ R8, R0, c[0x0][0x238], R41 ;  /* 0x00008e0000083a23 */ /* 0x000fe20000010029 */
[----:B------:R3:W1:Y:S02]  /*8930*/  LDS.128 R16, [R124+0x2000] ;  /* 0x002000007c107984 */ /* 0x0006640000000c00 */
[--C-:B------:R-:W-:Y:S02]  /*8940*/  IADD3 R4, P2, P1, R13, R44, R40.reuse ;  /* 0x0000002c0d047210 */ /* 0x100fe4000795e028 */
[----:B------:R3:W1:Y:S01]  /*8950*/  LDS.128 R36, [R124+0x2800] ;  /* 0x002800007c247984 */ /* 0x0006620000000c00 */
[----:B------:R-:W-:Y:S02]  /*8960*/  SHF.R.S32.HI R13, RZ, 0x1f, R13 ;  /* 0x0000001fff0d7819 */ /* 0x000fe4000001140d */
[----:B------:R-:W-:-:S04]  /*8970*/  SHF.R.S32.HI R40, RZ, 0x1f, R40 ;  /* 0x0000001fff287819 */ /* 0x000fc80000011428 */
        /* <DEDUP_REMOVED lines=8> */
[CC--:B------:R-:W-:Y:S02]  /*8a00*/  @!P3 IADD3 R0, P1, R42.reuse, R4.reuse, RZ ;  /* 0x000000042a00b210 */ /* 0x0c0fe40007f3e0ff */
[C---:B------:R-:W-:Y:S02]  /*8a10*/  @!P2 IADD3 R4, P0, R3.reuse, R4, RZ ;  /* 0x000000040304a210 */ /* 0x040fe40007f1e0ff */
        /* <DEDUP_REMOVED lines=8> */
.L_x_210:
[----:B------:R-:W-:Y:S05]  /*8aa0*/  BSYNC B0 ;  /* 0x0000000000007941 */ /* 0x000fea0003800000 */
.L_x_209:
[----:B---3--:R-:W-:Y:S01]  /*8ab0*/  IADD3 R2, P0, R132, R7, RZ ;  /* 0x0000000784027210 */ /* 0x008fe20007f1e0ff */
[----:B------:R-:W-:Y:S01]  /*8ac0*/  IMAD R12, R12, -0x40, R127 ;  /* 0xffffffc00c0c7824 */ /* 0x000fe200078e027f */
[----:B------:R-:W-:Y:S01]  /*8ad0*/  SHF.R.S32.HI R3, RZ, 0x1f, R132 ;  /* 0x0000001fff037819 */ /* 0x000fe20000011484 */
[----:B------:R-:W-:Y:S01]  /*8ae0*/  BSSY B0, `(.L_x_211) ;  /* 0x0000016000007945 */ /* 0x000fe20003800000 */
[----:B------:R-:W-:Y:S02]  /*8af0*/  SHF.R.S32.HI R0, RZ, 0x1f, R15 ;  /* 0x0000001fff007819 */ /* 0x000fe4000001140f */
[----:B------:R-:W-:-:S02]  /*8b00*/  IADD3.X R3, R3, R6, RZ, P0, !PT ;  /* 0x0000000603037210 */ /* 0x000fc400007fe4ff */
[----:B------:R-:W-:Y:S01]  /*8b10*/  ISETP.GE.AND P0, PT, R11, R12, PT ;  /* 0x0000000c0b00720c */ /* 0x000fe20003f06270 */
[----:B------:R-:W-:Y:S02]  /*8b20*/  IMAD R0, R0, c[0x0][0x1f0], RZ ;  /* 0x00007c0000007a24 */ /* 0x000fe400078e02ff */
[----:B------:R-:W-:-:S04]  /*8b30*/  IMAD.WIDE.U32 R4, R15, c[0x0][0x1f0], R2 ;  /* 0x00007c000f047a25 */ /* 0x000fc800078e0002 */
[----:B------:R-:W-:-:S05]  /*8b40*/  IMAD R0, R15, c[0x0][0x1f4], R0 ;  /* 0x00007d000f007a24 */ /* 0x000fca00078e0200 */
[----:B------:R-:W-:Y:S01]  /*8b50*/  IADD3 R7, R5, R0, RZ ;  /* 0x0000000005077210 */ /* 0x000fe20007ffe0ff */
        /* <DEDUP_REMOVED lines=11> */
[----:B----4-:R3:W-:Y:S04]  /*8c10*/  @!P3 STG.E.128 [R2.64], R32 ;  /* 0x000000200200b986 */ /* 0x0107e8000c101d0c */
[----:B--2---:R3:W-:Y:S04]  /*8c20*/  @!P2 STG.E.128 [R2.64+0x40], R24 ;  /* 0x000040180200a986 */ /* 0x0047e8000c101d0c */
[----:B-1----:R3:W-:Y:S02]  /*8c30*/  @!P1 STG.E.128 [R2.64+0x80], R16 ;  /* 0x0000801002009986 */ /* 0x0027e4000c101d0c */
.L_x_212:
[----:B------:R-:W-:Y:S05]  /*8c40*/  BSYNC B0 ;  /* 0x0000000000007941 */ /* 0x000fea0003800000 */
.L_x_211:
[----:B---3--:R-:W-:-:S04]  /*8c50*/  LEA.HI.SX32 R3, R10, 0x20, 0x1e ;  /* 0x000000200a037811 */ /* 0x008fc800078ff2ff */
[----:B------:R-:W-:-:S13]  /*8c60*/  ISETP.GE.AND P0, PT, R3, R12, PT ;  /* 0x0000000c0300720c */ /* 0x000fda0003f06270 */
[----:B------:R-:W-:Y:S05]  /*8c70*/  @P0 EXIT ;  /* 0x000000000000094d */ /* 0x000fea0003800000 */
[----:B------:R-:W-:Y:S01]  /*8c80*/  IADD3 R0, P0, R134, 0x20, RZ ;  /* 0x0000002086007810 */ /* 0x000fe20007f1e0ff */
[----:B------:R-:W-:Y:S01]  /*8c90*/  IMAD.MOV.U32 R5, RZ, RZ, R7 ;  /* 0x000000ffff057224 */ /* 0x000fe200078e0007 */
[----:B------:R-:W-:-:S03]  /*8ca0*/  ISETP.GE.AND P1, PT, R132, c[0x0][0x220], PT ;  /* 0x0000880084007a0c */ /* 0x000fc60003f26270 */
        /* <DEDUP_REMOVED lines=8> */
[----:B-1----:R1:W-:Y:S01]  /*8d30*/  @!P0 STG.E.128 [R2.64+0x40], R20 ;  /* 0x0000401402008986 */ /* 0x0023e2000c101d0c */
[----:B------:R-:W-:-:S03]  /*8d40*/  ISETP.GE.AND P0, PT, R125, c[0x0][0x220], PT ;  /* 0x000088007d007a0c */ /* 0x000fc60003f06270 */
[----:B--2---:R1:W-:Y:S10]  /*8d50*/  @!P1 STG.E.128 [R2.64], R28 ;  /* 0x0000001c02009986 */ /* 0x0043f4000c101d0c */
[----:B------:R-:W-:Y:S05]  /*8d60*/  @P0 EXIT ;  /* 0x000000000000094d */ /* 0x000fea0003800000 */
[----:B------:R-:W-:Y:S01]  /*8d70*/  STG.E.128 [R2.64+0x80], R36 ;  /* 0x0000802402007986 */ /* 0x000fe2000c101d0c */
[----:B------:R-:W-:Y:S05]  /*8d80*/  EXIT ;  /* 0x000000000000794d */ /* 0x000fea0003800000 */
.L_x_182:
[----:B------:R-:W2:Y:S01]  /*8d90*/  LDC.U8 R4, c[0x0][0x329] ;  /* 0x0000ca40ff047b82 */ /* 0x000ea20000000000 */
[----:B------:R-:W-:Y:S01]  /*8da0*/  ISETP.NE.AND P3, PT, R122, -0x1, PT ;  /* 0xffffffff7a00780c */ /* 0x000fe20003f65270 */
[----:B------:R-:W-:Y:S01]  /*8db0*/  BSSY B0, `(.L_x_213) ;  /* 0x0000043000007945 */ /* 0x000fe20003800000 */
[----:B-1----:R-:W-:-:S02]  /*8dc0*/  SHF.R.S32.HI R5, RZ, 0x1f, R2 ;  /* 0x0000001fff057819 */ /* 0x002fc40000011402 */
[----:B------:R-:W-:-:S03]  /*8dd0*/  IADD3 R127, -R18, R127, RZ ;  /* 0x0000007f127f7210 */ /* 0x000fc60007ffe1ff */
[----:B------:R-:W1:Y:S06]  /*8de0*/  LDC.U8 R0, c[0x0][0x328] ;  /* 0x0000ca00ff007b82 */ /* 0x000e6c0000000000 */
[----:B------:R-:W-:Y:S01]  /*8df0*/  @P3 IMAD.WIDE.U32 R8, R122, c[0x0][0x1e8], RZ ;  /* 0x00007a007a083a25 */ /* 0x000fe200078e00ff */
[----:B------:R-:W-:-:S05]  /*8e00*/  @!P3 SHF.R.S32.HI R12, RZ, 0x1f, R3 ;  /* 0x0000001fff0cb819 */ /* 0x000fca0000011403 */
[----:B------:R-:W-:Y:S01]  /*8e10*/  @!P3 IMAD R12, R12, c[0x0][0x1e0], RZ ;  /* 0x000078000c0cba24 */ /* 0x000fe200078e02ff */
[----:B--2---:R-:W-:Y:S02]  /*8e20*/  ISETP.NE.AND P1, PT, R4, RZ, PT ;  /* 0x000000ff0400720c */ /* 0x004fe40003f25270 */
[----:B-1----:R-:W-:-:S04]  /*8e30*/  ISETP.NE.AND P0, PT, R0, RZ, PT ;  /* 0x000000ff0000720c */ /* 0x002fc80003f05270 */
[----:B------:R-:W-:-:S07]  /*8e40*/  ISETP.NE.OR P2, PT, R4, RZ, !P0 ;  /* 0x000000ff0400720c */ /* 0x000fce0004745670 */
[----:B------:R-:W-:Y:S02]  /*8e50*/  @P1 IMAD.MOV.U32 R6, RZ, RZ, c[0x0][0x210] ;  /* 0x00008400ff061624 */ /* 0x000fe400078e00ff */
[----:B------:R-:W-:Y:S02]  /*8e60*/  @!P1 IMAD.MOV.U32 R0, RZ, RZ, c[0x0][0x214] ;  /* 0x00008500ff009624 */ /* 0x000fe400078e00ff */
[----:B------:R-:W-:Y:S02]  /*8e70*/  @P1 IMAD R6, R6, c[0x0][0x214], RZ ;  /* 0x0000850006061a24 */ /* 0x000fe400078e02ff */
[----:B------:R-:W-:Y:S01]  /*8e80*/  @P1 IMAD.MOV.U32 R10, RZ, RZ, 0x1 ;  /* 0x00000001ff0a1424 */ /* 0x000fe200078e00ff */
[----:B------:R-:W-:Y:S01]  /*8e90*/  @!P1 SEL R6, R0, c[0x0][0x234], !P0 ;  /* 0x00008d0000069a07 */ /* 0x000fe20004000000 */
[C---:B------:R-:W-:Y:S01]  /*8ea0*/  @P3 IMAD R4, R122.reuse, c[0x0][0x1ec], R9 ;  /* 0x00007b007a043a24 */ /* 0x040fe200078e0209 */
[----:B------:R-:W-:Y:S01]  /*8eb0*/  LEA.HI R0, R5, R2, RZ, 0x2 ;  /* 0x0000000205007211 */ /* 0x000fe200078f10ff */
[----:B------:R-:W-:Y:S01]  /*8ec0*/  @!P3 IMAD R5, R3, c[0x0][0x1e4], R12 ;  /* 0x000079000305ba24 */ /* 0x000fe200078e020c */
[----:B------:R-:W-:Y:S01]  /*8ed0*/  ISETP.NE.OR P0, PT, R122, -0x1, P2 ;  /* 0xffffffff7a00780c */ /* 0x000fe20001705670 */
[----:B------:R-:W-:Y:S01]  /*8ee0*/  @!P1 IMAD R10, R6, c[0x0][0x1c0], RZ ;  /* 0x00007000060a9a24 */ /* 0x000fe200078e02ff */
[----:B------:R-:W-:-:S02]  /*8ef0*/  LOP3.LUT R9, R0, 0xfffffffc, RZ, 0xc0, !PT ;  /* 0xfffffffc00097812 */ /* 0x000fc400078ec0ff */
[----:B------:R-:W-:Y:S01]  /*8f00*/  SHF.R.S32.HI R14, RZ, 0x2, R0 ;  /* 0x00000002ff0e7819 */ /* 0x000fe20000011400 */
[C---:B------:R-:W-:Y:S02]  /*8f10*/  IMAD R7, R3.reuse, R10, RZ ;  /* 0x0000000a03077224 */ /* 0x040fe400078e02ff */
[----:B------:R-:W-:Y:S01]  /*8f20*/  @!P3 IMAD.WIDE.U32 R10, R3, c[0x0][0x1e0], RZ ;  /* 0x00007800030aba25 */ /* 0x000fe200078e00ff */
[----:B------:R-:W-:Y:S02]  /*8f30*/  SHF.R.S32.HI R15, RZ, 0x1f, R14 ;  /* 0x0000001fff0f7819 */ /* 0x000fe4000001140e */
[----:B------:R-:W-:Y:S01]  /*8f40*/  SEL R7, R7, RZ, P2 ;  /* 0x000000ff07077207 */ /* 0x000fe20001000000 */
[----:B------:R-:W-:Y:S01]  /*8f50*/  IMAD.IADD R2, R2, 0x1, -R9 ;  /* 0x0000000102027824 */ /* 0x000fe200078e0a09 */
[----:B------:R-:W-:Y:S01]  /*8f60*/  @!P3 MOV R8, R10 ;  /* 0x0000000a0008b202 */ /* 0x000fe20000000f00 */
[----:B------:R-:W-:Y:S02]  /*8f70*/  @!P3 IMAD.IADD R4, R11, 0x1, R5 ;  /* 0x000000010b04b824 */ /* 0x000fe400078e0205 */
[----:B------:R-:W-:Y:S01]  /*8f80*/  IMAD.SHL.U32 R5, R2, 0x8, RZ ;  /* 0x0000000802057824 */ /* 0x000fe200078e00ff */
[----:B------:R-:W-:Y:S01]  /*8f90*/  CS2R R10, SRZ ;  /* 0x00000000000a7805 */ /* 0x000fe2000001ff00 */
[----:B------:R-:W-:Y:S01]  /*8fa0*/  @!P0 IMAD R122, R3, c[0x0][0x214], RZ ;  /* 0x00008500037a8a24 */ /* 0x000fe200078e02ff */
[----:B------:R-:W-:Y:S01]  /*8fb0*/  SHF.R.S32.HI R3, RZ, 0x1f, R22 ;  /* 0x0000001fff037819 */ /* 0x000fe20000011416 */
[----:B------:R-:W-:Y:S01]  /*8fc0*/  IMAD R6, R22, R6, R7 ;  /* 0x0000000616067224 */ /* 0x000fe200078e0207 */
[----:B------:R-:W-:Y:S01]  /*8fd0*/  IADD3 R8, P0, R5, R8, RZ ;  /* 0x0000000805087210 */ /* 0x000fe20007f1e0ff */
[----:B------:R-:W-:Y:S01]  /*8fe0*/  @P1 IMAD.MOV.U32 R7, RZ, RZ, c[0x0][0x210] ;  /* 0x00008400ff071624 */ /* 0x000fe200078e00ff */
[----:B------:R-:W-:Y:S01]  /*8ff0*/  @!P2 SHF.R.S32.HI R11, RZ, 0x1f, R122 ;  /* 0x0000001fff0ba819 */ /* 0x000fe2000001147a */
[----:B------:R-:W-:Y:S01]  /*9000*/  @!P1 IMAD.MOV.U32 R7, RZ, RZ, 0x1 ;  /* 0x00000001ff079424 */ /* 0x000fe200078e00ff */
[----:B------:R-:W-:Y:S01]  /*9010*/  @!P2 MOV R10, R122 ;  /* 0x0000007a000aa202 */ /* 0x000fe20000000f00 */
[----:B------:R-:W-:Y:S01]  /*9020*/  IMAD R3, R3, c[0x0][0x1f0], RZ ;  /* 0x00007c0003037a24 */ /* 0x000fe200078e02ff */
[----:B------:R-:W-:Y:S01]  /*9030*/  ISETP.GE.AND P2, PT, R14, R127, PT ;  /* 0x0000007f0e00720c */ /* 0x000fe20003f46270 */
[----:B------:R-:W-:Y:S01]  /*9040*/  IMAD R13, R18, R7, RZ ;  /* 0x00000007120d7224 */ /* 0x000fe200078e02ff */
[C---:B------:R-:W-:Y:S01]  /*9050*/  LEA.HI.X.SX32 R9, R5.reuse, R4, 0x1, P0 ;  /* 0x0000000405097211 */ /* 0x040fe200000f0eff */
[----:B------:R-:W-:Y:S01]  /*9060*/  IMAD R3, R22, c[0x0][0x1f4], R3 ;  /* 0x00007d0016037a24 */ /* 0x000fe200078e0203 */
[----:B------:R-:W-:Y:S01]  /*9070*/  IADD3 R4, R5, 0x20, RZ ;  /* 0x0000002005047810 */ /* 0x000fe20007ffe0ff */
[----:B------:R-:W-:Y:S01]  /*9080*/  IMAD.WIDE R16, R135, 0x40, R14 ;  /* 0x0000004087107825 */ /* 0x000fe200078e020e */
[----:B------:R-:W-:-:S03]  /*9090*/  IADD3 R0, R5, 0x40, RZ ;  /* 0x0000004005007810 */ /* 0x000fc60007ffe0ff */
[----:B------:R-:W-:Y:S01]  /*90a0*/  IMAD.WIDE.U32 R22, R22, c[0x0][0x1f0], R8 ;  /* 0x00007c0016167a25 */ /* 0x000fe200078e0008 */
[----:B------:R-:W-:Y:S02]  /*90b0*/  SHF.R.S32.HI R9, RZ, 0x1f, R13 ;  /* 0x0000001fff097819 */ /* 0x000fe4000001140d */
[--C-:B------:R-:W-:Y:S02]  /*90c0*/  IADD3 R13, P1, P0, R13, R10, R6.reuse ;  /* 0x0000000a0d0d7210 */ /* 0x100fe4000783e006 */
[----:B------:R-:W-:-:S04]  /*90d0*/  SHF.R.S32.HI R10, RZ, 0x1f, R6 ;  /* 0x0000001fff0a7819 */ /* 0x000fc80000011406 */
[----:B------:R-:W-:Y:S01]  /*90e0*/  IADD3.X R9, R9, R11, R10, P1, P0 ;  /* 0x0000000b09097210 */ /* 0x000fe20000fe040a */
[----:B------:R-:W-:Y:S01]  /*90f0*/  IMAD.IADD R11, R3, 0x1, R23 ;  /* 0x00000001030b7824 */ /* 0x000fe200078e0217 */
        /* <DEDUP_REMOVED lines=14> */
.L_x_214:
[----:B------:R-:W-:Y:S05]  /*91e0*/  BSYNC B0 ;  /* 0x0000000000007941 */ /* 0x000fea0003800000 */
.L_x_213:
[----:B------:R-:W-:Y:S01]  /*91f0*/  IADD3 R6, R14, 0x20, RZ ;  /* 0x000000200e067810 */ /* 0x000fe20007ffe0ff */
[----:B------:R-:W-:Y:S03]  /*9200*/  BSSY B0, `(.L_x_215) ;  /* 0x0000012000007945 */ /* 0x000fe60003800000 */
[----:B------:R-:W-:-:S13]  /*9210*/  ISETP.GE.AND P0, PT, R6, R127, PT ;  /* 0x0000007f0600720c */ /* 0x000fda0003f06270 */
        /* <DEDUP_REMOVED lines=16> */
.L_x_216:
[----:B------:R-:W-:Y:S05]  /*9320*/  BSYNC B0 ;  /* 0x0000000000007941 */ /* 0x000fea0003800000 */
.L_x_215:
[----:B------:R-:W-:-:S04]  /*9330*/  ISETP.NE.AND P2, PT, R2, RZ, PT ;  /* 0x000000ff0200720c */ /* 0x000fc80003f45270 */
[-C--:B------:R-:W-:Y:S02]  /*9340*/  ISETP.GE.OR P1, PT, R14, R127.reuse, P2 ;  /* 0x0000007f0e00720c */ /* 0x080fe40001726670 */
[----:B------:R-:W-:-:S11]  /*9350*/  ISETP.GE.OR P2, PT, R6, R127, P2 ;  /* 0x0000007f0600720c */ /* 0x000fd60001746670 */
[----:B------:R-:W-:Y:S02]  /*9360*/  @!P1 IMAD R0, R14, R7, RZ ;  /* 0x000000070e009224 */ /* 0x000fe400078e02ff */
[----:B--2---:R-:W-:-:S03]  /*9370*/  @!P1 IMAD.MOV.U32 R5, RZ, RZ, 0x7f800000 ;  /* 0x7f800000ff059424 */ /* 0x004fc600078e00ff */
[----:B------:R-:W-:-:S04]  /*9380*/  @!P1 IADD3 R3, P0, R0, R13, RZ ;  /* 0x0000000d00039210 */ /* 0x000fc80007f1e0ff */
[----:B------:R-:W-:Y:S02]  /*9390*/  @!P1 LEA.HI.X.SX32 R0, R0, R9, 0x1, P0 ;  /* 0x0000000900009211 */ /* 0x000fe400000f0eff */
[----:B------:R-:W-:-:S04]  /*93a0*/  @!P1 LEA R2, P0, R3, c[0x0][0x200], 0x2 ;  /* 0x0000800003029a11 */ /* 0x000fc800078010ff */
[----:B------:R-:W-:-:S05]  /*93b0*/  @!P1 LEA.HI.X R3, R3, c[0x0][0x204], R0, 0x2, P0 ;  /* 0x0000810003039a11 */ /* 0x000fca00000f1400 */
        /* <DEDUP_REMOVED lines=10> */
.L_x_217:
        /* <DEDUP_REMOVED lines=10> */
.L_x_984:


//--------------------- .text._ZN5flash16flash_fwd_kernelI23Flash_fwd_kernel_traitsILi96ELi64ELi64ELi4ELb0ELb0EN7cutlass6half_tE19Flash_kernel_traitsILi96ELi64ELi64ELi4ES3_EELb0ELb1ELb0ELb1ELb0ELb0ELb0ELb0EEEvNS_16Flash_fwd_paramsE --------------------------
	.section	.text._ZN5flash16flash_fwd_kernelI23Flash_fwd_kernel_traitsILi96ELi64ELi64ELi4ELb0ELb0EN7cutlass6half_tE19Flash_kernel_traitsILi96ELi64ELi64ELi4ES3_EELb0ELb1ELb0ELb1ELb0ELb0ELb0ELb0EEEvNS_16Flash_fwd_paramsE,"ax",@progbits
	.sectioninfo	@"SHI_REGISTERS=159"
	.align	128
        .global         _ZN5flash16flash_fwd_kernelI23Flash_fwd_kernel_traitsILi96ELi64ELi64ELi4ELb0ELb0EN7cutlass6half_tE19Flash_kernel_traitsILi96ELi64ELi64ELi4ES3_EELb0ELb1ELb0ELb1ELb0ELb0ELb0ELb0EEEvNS_16Flash_fwd_paramsE
        .type           _ZN5flash16flash_fwd_kernelI23Flash_fwd_kernel_traitsILi96ELi64ELi64ELi4ELb0ELb0EN7cutlass6half_tE19Flash_kernel_traitsILi96ELi64ELi64ELi4ES3_EELb0ELb1ELb0ELb1ELb0ELb0ELb0ELb0EEEvNS_16Flash_fwd_paramsE,@function
        .size           _ZN5flash16flash_fwd_kernelI23Flash_fwd_kernel_traitsILi96ELi64ELi64ELi4ELb0ELb0EN7cutlass6half_tE19Flash_kernel_traitsILi96ELi64ELi64ELi4ES3_EELb0ELb1ELb0ELb1ELb0ELb0ELb0ELb0EEEvNS_16Flash_fwd_paramsE,(.L_x_985 - _ZN5flash16flash_fwd_kernelI23Flash_fwd_kernel_traitsILi96ELi64ELi64ELi4ELb0ELb0EN7cutlass6half_tE19Flash_kernel_traitsILi96ELi64ELi64ELi4ES3_EELb0ELb1ELb0ELb1ELb0ELb0ELb0ELb0EEEvNS_16Flash_fwd_paramsE)
        .other          _ZN5flash16flash_fwd_kernelI23Flash_fwd_kernel_traitsILi96ELi64ELi64ELi4ELb0ELb0EN7cutlass6half_tE19Flash_kernel_traitsILi96ELi64ELi64ELi4ES3_EELb0ELb1ELb0ELb1ELb0ELb0ELb0ELb0EEEvNS_16Flash_fwd_paramsE,@"STO_CUDA_ENTRY STV_DEFAULT"
_ZN5flash16flash_fwd_kernelI23Flash_fwd_kernel_traitsILi96ELi64ELi64ELi4ELb0ELb0EN7cutlass6half_tE19Flash_kernel_traitsILi96ELi64ELi64ELi4ES3_EELb0ELb1ELb0ELb1ELb0ELb0ELb0ELb0EEEvNS_16Flash_fwd_paramsE:
.text._ZN5flash16flash_fwd_kernelI23Flash_fwd_kernel_traitsILi96ELi64ELi64ELi4ELb0ELb0EN7cutlass6half_tE19Flash_kernel_traitsILi96ELi64ELi64ELi4ES3_EELb0ELb1ELb0ELb1ELb0ELb0ELb0ELb0EEEvNS_16Flash_fwd_paramsE:
        /* <DEDUP_REMOVED lines=33> */
.L_x_218:
[----:B-1-34-:R-:W-:Y:S02]  /*0210*/  MOV R4, c[0x0][0x218] ;  /* 0x0000860000047a02 */ /* 0x01afe40000000f00 */
.L_x_219:
        /* <DEDUP_REMOVED lines=13> */
[----:B------:R-:W-:Y:S02]  /*02f0*/  IADD3 R7, R2, 0x3f, RZ ;  /* 0x0000003f02077810 */ /* 0x000fe40007ffe0ff */
[----:B------:R-:W-:Y:S02]  /*0300*/  IADD3 R5, R5, c[0x0][0x2e8], R2 ;  /* 0x0000ba0005057a10 */ /* 0x000fe40007ffe002 */
[----:B------:R-:W-:Y:S02]  /*0310*/  SHF.R.S32.HI R4, RZ, 0x1f, R7 ;  /* 0x0000001fff047819 */ /* 0x000fe40000011407 */
[----:B------:R-:W-:Y:S02]  /*0320*/  SHF.R.S32.HI R0, RZ, 0x1f, R5 ;  /* 0x0000001fff007819 */ /* 0x000fe40000011405 */
[----:B------:R-:W-:-:S02]  /*0330*/  LEA.HI R4, R4, R7, RZ, 0x6 ;  /* 0x0000000704047211 */ /* 0x000fc400078f30ff */
[----:B------:R-:W-:Y:S02]  /*0340*/  LEA.HI R5, R0, R5, RZ, 0x6 ;  /* 0x0000000500057211 */ /* 0x000fe400078f30ff */
[----:B------:R-:W-:Y:S01]  /*0350*/  SHF.R.S32.HI R4, RZ, 0x6, R4 ;  /* 0x00000006ff047819 */ /* 0x000fe20000011404 */
[----:B------:R-:W2:Y:S01]  /*0360*/  S2R R0, SR_TID.X ;  /* 0x0000000000007919 */ /* 0x000ea20000002100 */
[----:B------:R-:W-:-:S04]  /*0370*/  SHF.R.S32.HI R5, RZ, 0x6, R5 ;  /* 0x00000006ff057819 */ /* 0x000fc80000011405 */
[----:B------:R-:W-:-:S04]  /*0380*/  IMNMX R96, R4, R5, PT ;  /* 0x0000000504607217 */ /* 0x000fc80003800200 */
[----:B------:R-:W-:-:S13]  /*0390*/  ISETP.GE.AND P0, PT, R96, 0x1, PT ;  /* 0x000000016000780c */ /* 0x000fda0003f06270 */
[----:B------:R-:W-:Y:S05]  /*03a0*/  @!P0 BRA `(.L_x_220) ;  /* 0x0000947000008947 */ /* 0x000fea0003800000 */
[----:B------:R-:W-:Y:S02]  /*03b0*/  ISETP.NE.AND P1, PT, R114, -0x1, PT ;  /* 0xffffffff7200780c */ /* 0x000fe40003f25270 */
[----:B------:R-:W-:Y:S02]  /*03c0*/  ISETP.NE.AND P0, PT, R8, -0x1, PT ;  /* 0xffffffff0800780c */ /* 0x000fe40003f05270 */
[----:B------:R-:W-:-:S09]  /*03d0*/  SHF.R.S32.HI R25, RZ, 0x1f, R24 ;  /* 0x0000001fff197819 */ /* 0x000fd20000011418 */
[----:B------:R-:W-:Y:S01]  /*03e0*/  @!P1 SHF.R.S32.HI R5, RZ, 0x1f, R14 ;  /* 0x0000001fff059819 */ /* 0x000fe2000001140e */
[----:B------:R-:W-:Y:S01]  /*03f0*/  @P1 IMAD.WIDE.U32 R26, R114, c[0x0][0x190], RZ ;  /* 0x00006400721a1a25 */ /* 0x000fe200078e00ff */
[----:B------:R-:W-:-:S03]  /*0400*/  @P0 IADD3 R9, R3, R8, RZ ;  /* 0x0000000803090210 */ /* 0x000fc60007ffe0ff */
[----:B------:R-:W-:Y:S02]  /*0410*/  @!P1 IMAD R5, R5, c[0x0][0x178], RZ ;  /* 0x00005e0005059a24 */ /* 0x000fe400078e02ff */
[----:B-1----:R-:W-:-:S04]  /*0420*/  @!P1 IMAD.WIDE.U32 R10, R14, c[0x0][0x178], RZ ;  /* 0x00005e000e0a9a25 */ /* 0x002fc800078e00ff */
        /* <DEDUP_REMOVED lines=17> */
.L_x_221:
[----:B------:R-:W-:-:S04]  /*0540*/  IABS R6, c[0x0][0x1c8] ;  /* 0x0000720000067a13 */ /* 0x000fc80000000000 */
        /* <DEDUP_REMOVED lines=30> */
[----:B------:R-:W-:-:S04]  /*0730*/  IMAD R6, R6, c[0x0][0x1a0], RZ ;  /* 0x0000680006067a24 */ /* 0x000fc800078e02ff */
[----:B------:R-:W-:Y:S02]  /*0740*/  IMAD R6, R3, c[0x0][0x1a4], R6 ;  /* 0x0000690003067a24 */ /* 0x000fe400078e0206 */
[----:B------:R-:W-:-:S03]  /*0750*/  IMAD R3, R4, c[0x0][0x188], RZ ;  /* 0x0000620004037a24 */ /* 0x000fc600078e02ff */
[----:B------:R-:W-:Y:S01]  /*0760*/  IADD3 R11, R11, R6, RZ ;  /* 0x000000060b0b7210 */ /* 0x000fe20007ffe0ff */
[----:B------:R-:W-:-:S04]  /*0770*/  IMAD R3, R14, c[0x0][0x18c], R3 ;  /* 0x000063000e037a24 */ /* 0x000fc800078e0203 */
[----:B------:R-:W-:-:S05]  /*0780*/  IMAD.WIDE.U32 R10, R14, c[0x0][0x188], R10 ;  /* 0x000062000e0a7a25 */ /* 0x000fca00078e000a */
[----:B------:R-:W-:Y:S02]  /*0790*/  IADD3 R6, R11, R3, RZ ;  /* 0x000000030b067210 */ /* 0x000fe40007ffe0ff */
[----:B------:R-:W-:Y:S02]  /*07a0*/  MOV R8, R10 ;  /* 0x0000000a00087202 */ /* 0x000fe40000000f00 */
.L_x_222:
[----:B--2---:R-:W-:Y:S01]  /*07b0*/  SHF.R.S32.HI R5, RZ, 0x1f, R0 ;  /* 0x0000001fff057819 */ /* 0x004fe20000011400 */
[----:B------:R-:W-:Y:S03]  /*07c0*/  BSSY B0, `(.L_x_223) ;  /* 0x0000064000007945 */ /* 0x000fe60003800000 */
[CC--:B------:R-:W-:Y:S02]  /*07d0*/  LEA.HI R19, R5.reuse, R0.reuse, RZ, 0x2 ;  /* 0x0000000005137211 */ /* 0x0c0fe400078f10ff */
        /* <DEDUP_REMOVED lines=9> */
[----:B------:R-:W-:Y:S02]  /*0870*/  SHF.R.S32.HI R12, RZ, 0x5, R3 ;  /* 0x00000005ff0c7819 */ /* 0x000fe40000011403 */
[----:B------:R-:W-:-:S02]  /*0880*/  LOP3.LUT R15, R15, 0xc0, RZ, 0xc0, !PT ;  /* 0x000000c00f0f7812 */ /* 0x000fc400078ec0ff */
[----:B------:R-:W-:Y:S02]  /*0890*/  LOP3.LUT R19, R19, 0x7fffffe, RZ, 0xc0, !PT ;  /* 0x07fffffe13137812 */ /* 0x000fe400078ec0ff */
[----:B------:R-:W-:Y:S02]  /*08a0*/  LOP3.LUT R4, R15, 0x18, R126, 0xf8, !PT ;  /* 0x000000180f047812 */ /* 0x000fe400078ef87e */
[----:B------:R-:W-:Y:S01]  /*08b0*/  SHF.R.U32.HI R15, RZ, 0x3, R15 ;  /* 0x00000003ff0f7819 */ /* 0x000fe2000001160f */
[----:B------:R-:W-:Y:S01]  /*08c0*/  IMAD.IADD R19, R22, 0x1, -R19 ;  /* 0x0000000116137824 */ /* 0x000fe200078e0a13 */
[----:B------:R-:W-:Y:S02]  /*08d0*/  LEA.HI R5, R5, R0, RZ, 0x4 ;  /* 0x0000000005057211 */ /* 0x000fe400078f20ff */
[----:B------:R-:W-:Y:S01]  /*08e0*/  LOP3.LUT R15, R4, R15, RZ, 0x3c, !PT ;  /* 0x0000000f040f7212 */ /* 0x000fe200078e3cff */
[----:B------:R-:W-:Y:S01]  /*08f0*/  IMAD R118, R12, 0x8, R19 ;  /* 0x000000080c767824 */ /* 0x000fe200078e0213 */
[----:B------:R-:W-:-:S02]  /*0900*/  SHF.R.S32.HI R23, RZ, 0x1f, R22 ;  /* 0x0000001fff177819 */ /* 0x000fc40000011416 */
[--C-:B------:R-:W-:Y:S01]  /*0910*/  SHF.R.S32.HI R127, RZ, 0x1f, R126.reuse ;  /* 0x0000001fff7f7819 */ /* 0x100fe2000001147e */
[----:B------:R-:W-:Y:S01]  /*0920*/  IMAD.U32 R118, R118, 0x20, R15 ;  /* 0x0000002076767824 */ /* 0x000fe200078e000f */
[----:B------:R-:W-:Y:S01]  /*0930*/  LOP3.LUT R17, R5, 0xfffffff0, RZ, 0xc0, !PT ;  /* 0xfffffff005117812 */ /* 0x000fe200078ec0ff */
[----:B------:R-:W-:Y:S01]  /*0940*/  IMAD R15, R23, c[0x0][0x198], RZ ;  /* 0x00006600170f7a24 */ /* 0x000fe200078e02ff */
[----:B------:R-:W-:Y:S01]  /*0950*/  IADD3 R26, P0, R126, R26, RZ ;  /* 0x0000001a7e1a7210 */ /* 0x000fe20007f1e0ff */
[----:B------:R-:W-:Y:S01]  /*0960*/  IMAD.WIDE.U32 R30, R22, c[0x0][0x198], R126 ;  /* 0x00006600161e7a25 */ /* 0x000fe200078e007e */
[C---:B------:R-:W-:Y:S02]  /*0970*/  IADD3 R120, R126.reuse, 0x20, RZ ;  /* 0x000000207e787810 */ /* 0x040fe40007ffe0ff */
[----:B------:R-:W-:Y:S01]  /*0980*/  IADD3 R119, R126, 0x40, RZ ;  /* 0x000000407e777810 */ /* 0x000fe20007ffe0ff */
[----:B------:R-:W-:Y:S02]  /*0990*/  IMAD.IADD R16, R0, 0x1, -R17 ;  /* 0x0000000100107824 */ /* 0x000fe400078e0a11 */
[----:B------:R-:W-:Y:S01]  /*09a0*/  IMAD.X R27, R127, 0x1, R7, P0 ;  /* 0x000000017f1b7824 */ /* 0x000fe200000e0607 */
[----:B------:R-:W-:Y:S01]  /*09b0*/  IADD3 R122, P0, R122, R30, RZ ;  /* 0x0000001e7a7a7210 */ /* 0x000fe20007f1e0ff */
[----:B------:R-:W-:Y:S01]  /*09c0*/  IMAD R4, R22, c[0x0][0x19c], R15 ;  /* 0x0000670016047a24 */ /* 0x000fe200078e020f */
[----:B------:R-:W-:Y:S01]  /*09d0*/  LEA.HI R10, R16, R16, RZ, 0x1 ;  /* 0x00000010100a7211 */ /* 0x000fe200078f08ff */
[----:B------:R-:W-:Y:S01]  /*09e0*/  IMAD R7, R23, c[0x0][0x1a0], RZ ;  /* 0x0000680017077a24 */ /* 0x000fe200078e02ff */
[----:B------:R-:W-:Y:S01]  /*09f0*/  SHF.R.S32.HI R15, RZ, 0x1f, R98 ;  /* 0x0000001fff0f7819 */ /* 0x000fe20000011462 */
[----:B------:R-:W-:Y:S01]  /*0a00*/  IMAD.WIDE.U32 R28, R22, c[0x0][0x1a0], R126 ;  /* 0x00006800161c7a25 */ /* 0x000fe200078e007e */
[----:B------:R-:W-:-:S02]  /*0a10*/  IADD3.X R123, R9, R31, R4, P0, !PT ;  /* 0x0000001f097b7210 */ /* 0x000fc400007fe404 */
[--C-:B------:R-:W-:Y:S01]  /*0a20*/  SHF.R.S32.HI R18, RZ, 0x1, R10.reuse ;  /* 0x00000001ff127819 */ /* 0x100fe2000001140a */
[----:B------:R-:W-:Y:S01]  /*0a30*/  IMAD R7, R22, c[0x0][0x1a4], R7 ;  /* 0x0000690016077a24 */ /* 0x000fe200078e0207 */
[----:B------:R-:W-:Y:S01]  /*0a40*/  IADD3 R8, P0, R8, R28, RZ ;  /* 0x0000001c08087210 */ /* 0x000fe20007f1e0ff */
[C---:B------:R-:W-:Y:S01]  /*0a50*/  IMAD R125, R15.reuse, c[0x0][0x1b0], RZ ;  /* 0x00006c000f7d7a24 */ /* 0x040fe200078e02ff */
[----:B------:R-:W-:Y:S01]  /*0a60*/  SHF.R.S32.HI R17, RZ, 0x1f, R10 ;  /* 0x0000001fff117819 */ /* 0x000fe2000001140a */
[----:B------:R-:W-:Y:S01]  /*0a70*/  IMAD R101, R15, c[0x0][0x1b8], RZ ;  /* 0x00006e000f657a24 */ /* 0x000fe200078e02ff */
[----:B------:R-:W-:Y:S01]  /*0a80*/  IADD3.X R9, R6, R29, R7, P0, !PT ;  /* 0x0000001d06097210 */ /* 0x000fe200007fe407 */
[----:B------:R-:W-:Y:S01]  /*0a90*/  IMAD.IADD R6, R121, 0x1, -R20 ;  /* 0x0000000179067824 */ /* 0x000fe200078e0a14 */
[----:B------:R-:W-:Y:S01]  /*0aa0*/  LEA.HI R17, R17, R18, RZ, 0x2 ;  /* 0x0000001211117211 */ /* 0x000fe200078f10ff */
[----:B------:R-:W-:Y:S01]  /*0ab0*/  IMAD R29, R25, c[0x0][0x1a8], RZ ;  /* 0x00006a00191d7a24 */ /* 0x000fe200078e02ff */
[----:B------:R-:W-:Y:S01]  /*0ac0*/  LOP3.LUT R7, R3, 0xffffffe0, RZ, 0xc0, !PT ;  /* 0xffffffe003077812 */ /* 0x000fe200078ec0ff */
[----:B------:R-:W-:Y:S01]  /*0ad0*/  IMAD R125, R98, c[0x0][0x1b4], R125 ;  /* 0x00006d00627d7a24 */ /* 0x000fe200078e027d */
[----:B------:R-:W-:Y:S01]  /*0ae0*/  ISETP.GE.AND P0, PT, R22, R6, PT ;  /* 0x000000061600720c */ /* 0x000fe20003f06270 */
[C---:B------:R-:W-:Y:S01]  /*0af0*/  IMAD R101, R98.reuse, c[0x0][0x1bc], R101 ;  /* 0x00006f0062657a24 */ /* 0x040fe200078e0265 */
[----:B------:R-:W-:Y:S01]  /*0b00*/  LOP3.LUT R17, R17, 0xfffffffc, RZ, 0xc0, !PT ;  /* 0xfffffffc11117812 */ /* 0x000fe200078ec0ff */
[----:B------:R-:W-:-:S04]  /*0b10*/  IMAD.WIDE.U32 R122, R98, c[0x0][0x1b0], R122 ;  /* 0x00006c00627a7a25 */ /* 0x000fc800078e007a */
[----:B------:R-:W-:Y:S02]  /*0b20*/  IMAD.IADD R18, R18, 0x1, -R17 ;  /* 0x0000000112127824 */ /* 0x000fe400078e0a11 */
[----:B------:R-:W-:Y:S02]  /*0b30*/  IMAD.MOV.U32 R3, RZ, RZ, 0x10 ;  /* 0x00000010ff037424 */ /* 0x000fe400078e00ff */
[----:B------:R-:W-:Y:S01]  /*0b40*/  IMAD.WIDE.U32 R98, R98, c[0x0][0x1b8], R8 ;  /* 0x00006e0062627a25 */ /* 0x000fe200078e0008 */
[----:B------:R-:W-:-:S03]  /*0b50*/  LOP3.LUT P1, RZ, R18, 0x2, RZ, 0xc0, !PT ;  /* 0x0000000212ff7812 */ /* 0x000fc6000782c0ff */
[C---:B------:R-:W-:Y:S01]  /*0b60*/  IMAD R29, R24.reuse, c[0x0][0x1ac], R29 ;  /* 0x00006b00181d7a24 */ /* 0x040fe200078e021d */
[----:B------:R-:W-:Y:S01]  /*0b70*/  SEL R4, R3, 0xfffffff0, !P1 ;  /* 0xfffffff003047807 */ /* 0x000fe20004800000 */
[----:B------:R-:W-:-:S04]  /*0b80*/  IMAD.WIDE.U32 R26, R24, c[0x0][0x1a8], R26 ;  /* 0x00006a00181a7a25 */ /* 0x000fc800078e001a */
[----:B------:R-:W-:-:S04]  /*0b90*/  IMAD.WIDE R128, R129, 0x40, R22 ;  /* 0x0000004081807825 */ /* 0x000fc800078e0216 */
[----:B------:R-:W-:Y:S02]  /*0ba0*/  IMAD.IADD R116, R0, 0x1, -R7 ;  /* 0x0000000100747824 */ /* 0x000fe400078e0a07 */
        /* <DEDUP_REMOVED lines=37> */
.L_x_224:
[----:B------:R-:W-:Y:S05]  /*0e00*/  BSYNC B0 ;  /* 0x0000000000007941 */ /* 0x000fea0003800000 */
.L_x_223:
        /* <DEDUP_REMOVED lines=40> */
.L_x_226:
[----:B------:R-:W-:Y:S05]  /*1090*/  BSYNC B0 ;  /* 0x0000000000007941 */ /* 0x000fea0003800000 */
.L_x_225:
        /* <DEDUP_REMOVED lines=38> */
.L_x_228:
[----:B------:R-:W-:Y:S05]  /*1300*/  BSYNC B0 ;  /* 0x0000000000007941 */ /* 0x000fea0003800000 */
.L_x_227:
[----:B------:R-:W-:Y:S01]  /*1310*/  ISETP.GE.AND P0, PT, R9, R6, PT ;  /* 0x000000060900720c */ /* 0x000fe20003f06270 */
        /* <DEDUP_REMOVED lines=33> */
.L_x_230:
[----:B------:R-:W-:Y:S05]  /*1530*/  BSYNC B0 ;  /* 0x0000000000007941 */ /* 0x000fea0003800000 */
.L_x_229:
[----:B------:R-:W-:Y:S01]  /*1540*/  ISETP.NE.U32.AND P2, PT, RZ, c[0x0][0x318], PT ;  /* 0x0000c600ff007a0c */ /* 0x000fe20003f45070 */
[----:B------:R-:W0:Y:S01]  /*1550*/  LDGDEPBAR ;  /* 0x00000000000079af */ /* 0x000e220000000000 */
[----:B------:R-:W-:Y:S01]  /*1560*/  LOP3.LUT R17, R10, 0x7fffffe, RZ, 0xc0, !PT ;  /* 0x07fffffe0a117812 */ /* 0x000fe200078ec0ff */
[----:B------:R-:W-:Y:S01]  /*1570*/  ULDC.64 UR4, c[0x0][0x1a0] ;  /* 0x0000680000047ab9 */ /* 0x000fe20000000a00 */
[----:B------:R-:W-:-:S13]  /*1580*/  ISETP.NE.AND.EX P2, PT, RZ, c[0x0][0x31c], PT, P2 ;  /* 0x0000c700ff007a0c */ /* 0x000fda0003f45320 */
[----:B------:R-:W-:Y:S01]  /*1590*/  @P2 SHF.R.S32.HI R8, RZ, 0x1f, R14 ;  /* 0x0000001fff082819 */ /* 0x000fe2000001140e */
[----:B------:R-:W-:-:S04]  /*15a0*/  @P2 IMAD.WIDE.U32 R24, R14, c[0x0][0x320], R24 ;  /* 0x0000c8000e182a25 */ /* 0x000fc800078e0018 */
[----:B------:R-:W-:Y:S01]  /*15b0*/  @P2 IMAD R15, R8, c[0x0][0x320], RZ ;  /* 0x0000c800080f2a24 */ /* 0x000fe200078e02ff */
[----:B-1----:R-:W-:Y:S01]  /*15c0*/  @P2 LEA R26, P0, R24, c[0x0][0x318], 0x2 ;  /* 0x0000c600181a2a11 */ /* 0x002fe200078010ff */
[----:B------:R-:W-:-:S04]  /*15d0*/  DEPBAR.LE SB0, 0x0 ;  /* 0x000080000000791a */ /* 0x000fc80000000000 */
[----:B------:R-:W-:-:S04]  /*15e0*/  @P2 IMAD R15, R14, c[0x0][0x324], R15 ;  /* 0x0000c9000e0f2a24 */ /* 0x000fc800078e020f */
[----:B------:R-:W-:-:S05]  /*15f0*/  @P2 IMAD.IADD R15, R25, 0x1, R15 ;  /* 0x00000001190f2824 */ /* 0x000fca00078e020f */
[----:B------:R-:W-:-:S05]  /*1600*/  @P2 LEA.HI.X R27, R24, c[0x0][0x31c], R15, 0x2, P0 ;  /* 0x0000c700181b2a11 */ /* 0x000fca00000f140f */
[----:B------:R-:W3:Y:S01]  /*1610*/  @P2 LDG.E R8, [R26.64] ;  /* 0x0000000c1a082981 */ /* 0x000ee2000c1e1900 */
[----:B------:R-:W-:Y:S01]  /*1620*/  IMAD.IADD R10, R16, 0x1, -R17 ;  /* 0x00000001100a7824 */ /* 0x000fe200078e0a11 */
[----:B------:R-:W-:Y:S01]  /*1630*/  LOP3.LUT R17, R11, 0xfffffff8, RZ, 0xc0, !PT ;  /* 0xfffffff80b117812 */ /* 0x000fe200078ec0ff */
[----:B------:R-:W-:Y:S01]  /*1640*/  IMAD.SHL.U32 R18, R18, 0x40, RZ ;  /* 0x0000004012127824 */ /* 0x000fe200078e00ff */
[----:B------:R-:W-:Y:S01]  /*1650*/  SHF.R.S32.HI R14, RZ, 0x4, R5 ;  /* 0x00000004ff0e7819 */ /* 0x000fe20000011405 */
[----:B------:R-:W-:Y:S01]  /*1660*/  USHF.L.U64.HI UR6, UR4, UR6, UR5 ;  /* 0x0000000604067299 */ /* 0x000fe20008010205 */
[----:B------:R-:W-:Y:S01]  /*1670*/  SHF.R.S32.HI R11, RZ, 0x1f, R116 ;  /* 0x0000001fff0b7819 */ /* 0x000fe20000011474 */
[C---:B------:R-:W-:Y:S01]  /*1680*/  IMAD.IADD R17, R0.reuse, 0x1, -R17 ;  /* 0x0000000100117824 */ /* 0x040fe200078e0a11 */
[----:B------:R-:W-:Y:S01]  /*1690*/  LEA.HI R5, R5, R14, RZ, 0x1 ;  /* 0x0000000e05057211 */ /* 0x000fe200078f08ff */
[----:B------:R-:W-:Y:S01]  /*16a0*/  USHF.L.U32 UR14, UR4, 0x6, URZ ;  /* 0x00000006040e7899 */ /* 0x000fe2000800063f */
[----:B------:R-:W-:Y:S01]  /*16b0*/  SHF.R.S32.HI R15, RZ, 0x1f, R16 ;  /* 0x0000001fff0f7819 */ /* 0x000fe20000011410 */
[----:B------:R-:W-:Y:S01]  /*16c0*/  IMAD.MOV.U32 R100, RZ, RZ, R98 ;  /* 0x000000ffff647224 */ /* 0x000fe200078e0062 */
[----:B------:R-:W-:Y:S01]  /*16d0*/  LEA.HI R116, R11, R116, RZ, 0x2 ;  /* 0x000000740b747211 */ /* 0x000fe200078f10ff */
[----:B------:R-:W-:Y:S01]  /*16e0*/  IMAD.SHL.U32 R117, R0, 0x2, RZ ;  /* 0x0000000200757824 */ /* 0x000fe200078e00ff */
[----:B------:R-:W-:Y:S01]  /*16f0*/  LOP3.LUT R11, R5, 0xfffffffe, RZ, 0xc0, !PT ;  /* 0xfffffffe050b7812 */ /* 0x000fe200078ec0ff */
[----:B------:R-:W-:Y:S01]  /*1700*/  IMAD.MOV.U32 R0, RZ, RZ, RZ ;  /* 0x000000ffff007224 */ /* 0x000fe200078e00ff */
[----:B------:R-:W-:Y:S01]  /*1710*/  LEA.HI R16, R15, R16, RZ, 0x3 ;  /* 0x000000100f107211 */ /* 0x000fe200078f18ff */
[----:B------:R-:W-:Y:S01]  /*1720*/  BSSY B0, `(.L_x_231) ;  /* 0x0000050000007945 */ /* 0x000fe20003800000 */
[----:B------:R-:W-:Y:S01]  /*1730*/  LEA.HI R5, R17, R17, RZ, 0x1 ;  /* 0x0000001111057211 */ /* 0x000fe200078f08ff */
[----:B------:R-:W-:Y:S01]  /*1740*/  IMAD.IADD R11, R14, 0x1, -R11 ;  /* 0x000000010e0b7824 */ /* 0x000fe200078e0a0b */
[----:B------:R-:W-:Y:S01]  /*1750*/  SHF.R.S32.HI R15, RZ, 0x1f, R12 ;  /* 0x0000001fff0f7819 */ /* 0x000fe2000001140c */
[----:B------:R-:W-:Y:S01]  /*1760*/  IMAD.SHL.U32 R16, R16, 0x20, RZ ;  /* 0x0000002010107824 */ /* 0x000fe200078e00ff */
[----:B------:R-:W-:Y:S01]  /*1770*/  LOP3.LUT R14, R5, 0x7fffffe, RZ, 0xc0, !PT ;  /* 0x07fffffe050e7812 */ /* 0x000fe200078ec0ff */
[----:B------:R-:W-:Y:S01]  /*1780*/  IMAD.SHL.U32 R21, R11, 0x8, RZ ;  /* 0x000000080b157824 */ /* 0x000fe200078e00ff */
[----:B------:R-:W-:Y:S01]  /*1790*/  LEA.HI R15, R15, R12, RZ, 0x2 ;  /* 0x0000000c0f0f7211 */ /* 0x000fe200078f10ff */
[----:B------:R-:W-:Y:S01]  /*17a0*/  BAR.SYNC.DEFER_BLOCKING 0x0 ;  /* 0x0000000000007b1d */ /* 0x000fe20000010000 */
[----:B------:R-:W-:Y:S01]  /*17b0*/  ISETP.GE.AND P0, PT, R22, R6, PT ;  /* 0x000000061600720c */ /* 0x000fe20003f06270 */
[----:B------:R-:W-:Y:S01]  /*17c0*/  IMAD.IADD R14, R17, 0x1, -R14 ;  /* 0x00000001110e7824 */ /* 0x000fe200078e0a0e */
[----:B------:R-:W-:Y:S01]  /*17d0*/  LOP3.LUT R115, R15, 0xfffffffc, RZ, 0xc0, !PT ;  /* 0xfffffffc0f737812 */ /* 0x000fe200078ec0ff */
[----:B------:R-:W-:Y:S01]  /*17e0*/  IMAD R15, R12, 0x10, R20 ;  /* 0x000000100c0f7824 */ /* 0x000fe200078e0214 */
[----:B------:R-:W-:Y:S01]  /*17f0*/  LOP3.LUT R17, R16, 0xffffff00, RZ, 0xc0, !PT ;  /* 0xffffff0010117812 */ /* 0x000fe200078ec0ff */
[----:B------:R-:W-:Y:S01]  /*1800*/  IMAD R14, R11, 0x8, R14 ;  /* 0x000000080b0e7824 */ /* 0x000fe200078e020e */
[----:B------:R-:W-:Y:S01]  /*1810*/  LOP3.LUT R18, R18, 0xc0, RZ, 0xc0, !PT ;  /* 0x000000c012127812 */ /* 0x000fe200078ec0ff */
[C---:B------:R-:W-:Y:S01]  /*1820*/  IMAD.IADD R115, R12.reuse, 0x1, -R115 ;  /* 0x000000010c737824 */ /* 0x040fe200078e0a73 */
[----:B------:R-:W3:Y:S01]  /*1830*/  @P2 MUFU.RCP R11, c[0x0][0x238] ;  /* 0x00008e00000b2b08 */ /* 0x000ee20000001000 */
[----:B------:R-:W-:Y:S01]  /*1840*/  IMAD R19, R12, 0x200, R17 ;  /* 0x000002000c137824 */ /* 0x000fe200078e0211 */
[----:B------:R-:W-:Y:S01]  /*1850*/  SHF.R.S32.HI R12, RZ, 0x1, R5 ;  /* 0x00000001ff0c7819 */ /* 0x000fe20000011405 */
[----:B------:R-:W-:Y:S01]  /*1860*/  IMAD R5, R10, 0x20, R17 ;  /* 0x000000200a057824 */ /* 0x000fe200078e0211 */
[----:B------:R-:W-:Y:S01]  /*1870*/  LOP3.LUT R21, R18, 0x8, R21, 0xf8, !PT ;  /* 0x0000000812157812 */ /* 0x000fe200078ef815 */
[----:B------:R-:W-:Y:S01]  /*1880*/  IMAD R19, R10, 0x20, R19 ;  /* 0x000000200a137824 */ /* 0x000fe200078e0213 */
[C---:B------:R-:W-:Y:S01]  /*1890*/  LOP3.LUT P1, RZ, R12.reuse, 0x2, RZ, 0xc0, !PT ;  /* 0x000000020cff7812 */ /* 0x040fe2000782c0ff */
[----:B------:R-:W-:Y:S01]  /*18a0*/  IMAD.SHL.U32 R12, R12, 0x40, RZ ;  /* 0x000000400c0c7824 */ /* 0x000fe200078e00ff */
[----:B------:R-:W-:Y:S01]  /*18b0*/  SHF.R.U32.HI R18, RZ, 0x3, R18 ;  /* 0x00000003ff127819 */ /* 0x000fe20000011612 */
[----:B------:R-:W-:Y:S01]  /*18c0*/  IMAD.SHL.U32 R10, R13, 0x8, RZ ;  /* 0x000000080d0a7824 */ /* 0x000fe200078e00ff */
[----:B------:R-:W-:Y:S01]  /*18d0*/  SHF.R.S32.HI R116, RZ, 0x2, R116 ;  /* 0x00000002ff747819 */ /* 0x000fe20000011474 */
[C---:B------:R-:W-:Y:S01]  /*18e0*/  IMAD R22, R97.reuse, UR6, RZ ;  /* 0x0000000661167c24 */ /* 0x040fe2000f8e02ff */
[----:B------:R-:W-:Y:S01]  /*18f0*/  LOP3.LUT R13, R12, 0xc0, RZ, 0xc0, !PT ;  /* 0x000000c00c0d7812 */ /* 0x000fe200078ec0ff */
[----:B------:R-:W-:Y:S01]  /*1900*/  IMAD.WIDE.U32 R16, R97, UR14, R100 ;  /* 0x0000000e61107c25 */ /* 0x000fe2000f8e0064 */
[----:B------:R-:W-:Y:S01]  /*1910*/  LOP3.LUT R18, R21, R18, RZ, 0x3c, !PT ;  /* 0x0000001215127212 */ /* 0x000fe200078e3cff */
[----:B------:R1:W-:Y:S01]  /*1920*/  @P0 STS [R118+0x6000], RZ ;  /* 0x006000ff76000388 */ /* 0x0003e20000000800 */
[----:B------:R-:W-:Y:S01]  /*1930*/  LOP3.LUT R10, R13, 0x8, R10, 0xf8, !PT ;  /* 0x000000080d0a7812 */ /* 0x000fe200078ef80a */
[----:B------:R-:W-:Y:S01]  /*1940*/  IMAD R7, R7, UR14, R22 ;  /* 0x0000000e07077c24 */ /* 0x000fe2000f8e0216 */
[----:B------:R-:W-:Y:S01]  /*1950*/  SHF.R.U32.HI R13, RZ, 0x3, R13 ;  /* 0x00000003ff0d7819 */ /* 0x000fe2000001160d */
[----:B------:R1:W-:Y:S01]  /*1960*/  @P0 STS [R118+0x6004], RZ ;  /* 0x006004ff76000388 */ /* 0x0003e20000000800 */
[----:B------:R-:W-:Y:S01]  /*1970*/  IADD3 R15, R15, 0x1, R116 ;  /* 0x000000010f0f7810 */ /* 0x000fe20007ffe074 */
[----:B------:R-:W-:Y:S01]  /*1980*/  IMAD.IADD R113, R18, 0x1, R19 ;  /* 0x0000000112717824 */ /* 0x000fe200078e0213 */
[----:B------:R-:W-:Y:S01]  /*1990*/  LOP3.LUT R13, R10, R13, RZ, 0x3c, !PT ;  /* 0x0000000d0a0d7212 */ /* 0x000fe200078e3cff */
[----:B------:R1:W-:Y:S01]  /*19a0*/  @P0 STS.64 [R118+0x6008], RZ ;  /* 0x006008ff76000388 */ /* 0x0003e20000000a00 */
[----:B------:R-:W-:Y:S01]  /*19b0*/  IADD3 R15, R2, R15, -R121 ;  /* 0x0000000f020f7210 */ /* 0x000fe20007ffe879 */
[----:B------:R-:W-:Y:S01]  /*19c0*/  IMAD.IADD R5, R18, 0x1, R5 ;  /* 0x0000000112057824 */ /* 0x000fe200078e0205 */
[----:B------:R-:W-:Y:S01]  /*19d0*/  LOP3.LUT R117, R117, 0x6, RZ, 0xc0, !PT ;  /* 0x0000000675757812 */ /* 0x000fe200078ec0ff */
[----:B------:R1:W-:Y:S01]  /*19e0*/  @P0 STS.128 [R118+0x7000], RZ ;  /* 0x007000ff76000388 */ /* 0x0003e20000000c00 */
[----:B------:R-:W-:Y:S01]  /*19f0*/  IMAD.U32 R112, R14, 0x20, R13 ;  /* 0x000000200e707824 */ /* 0x000fe200078e000d */
[----:B------:R-:W-:Y:S01]  /*1a00*/  SEL R3, R3, 0xfffffff0, !P1 ;  /* 0xfffffff003037807 */ /* 0x000fe20004800000 */
[----:B------:R-:W-:Y:S01]  /*1a10*/  IMAD.SHL.U32 R113, R113, 0x2, RZ ;  /* 0x0000000271717824 */ /* 0x000fe200078e00ff */
[----:B------:R1:W-:Y:S01]  /*1a20*/  @P0 STS.128 [R118+0x8000], RZ ;  /* 0x008000ff76000388 */ /* 0x0003e20000000c00 */
[----:B---3--:R-:W-:-:S02]  /*1a30*/  @P2 FMUL.FTZ R0, R8, R11 ;  /* 0x0000000b08002220 */ /* 0x008fc40000410000 */
[----:B------:R-:W-:Y:S01]  /*1a40*/  IMAD.IADD R8, R17, 0x1, R7 ;  /* 0x0000000111087824 */ /* 0x000fe200078e0207 */
[----:B------:R-:W-:Y:S01]  /*1a50*/  IADD3 R7, R15, c[0x0][0x2e8], RZ ;  /* 0x0000ba000f077a10 */ /* 0x000fe20007ffe0ff */
[----:B------:R-:W-:Y:S05]  /*1a60*/  @P0 BRA `(.L_x_232) ;  /* 0x000001b000000947 */ /* 0x000fea0003800000 */
[----:B-1----:R-:W-:Y:S02]  /*1a70*/  ISETP.GE.AND P3, PT, R126, c[0x0][0x220], PT ;  /* 0x000088007e007a0c */ /* 0x002fe40003f66270 */
        /* <DEDUP_REMOVED lines=26> */
.L_x_232:
[----:B-1----:R-:W-:Y:S05]  /*1c20*/  BSYNC B0 ;  /* 0x0000000000007941 */ /* 0x002fea0003800000 */
.L_x_231:
        /* <DEDUP_REMOVED lines=36> */
.L_x_234:
[----:B------:R-:W-:Y:S05]  /*1e70*/  BSYNC B0 ;  /* 0x0000000000007941 */ /* 0x000fea0003800000 */
.L_x_233:
[----:B------:R-:W-:Y:S01]  /*1e80*/  IMAD.SHL.U32 R112, R112, 0x2, RZ ;  /* 0x0000000270707824 */ /* 0x000fe200078e00ff */
[----:B------:R-:W-:Y:S01]  /*1e90*/  LDSM.16.M88.4 R72, [R113] ;  /* 0x000000007148783b */ /* 0x000fe20000000200 */
[----:B------:R-:W-:Y:S01]  /*1ea0*/  IMAD R111, R4, 0x2, R113 ;  /* 0x00000002046f7824 */ /* 0x000fe200078e0271 */
[----:B------:R-:W-:Y:S01]  /*1eb0*/  IMNMX R103, R7, R2, PT ;  /* 0x0000000207677217 */ /* 0x000fe20003800200 */
[----:B------:R-:W-:Y:S01]  /*1ec0*/  IMAD R109, R3, 0x2, R112 ;  /* 0x00000002036d7824 */ /* 0x000fe200078e0270 */
[----:B------:R-:W5:Y:S01]  /*1ed0*/  LDSM.16.M88.4 R16, [R112+0x3000] ;  /* 0x003000007010783b */ /* 0x000f620000000200 */
[----:B------:R-:W-:-:S03]  /*1ee0*/  IMAD R3, R97, 0x40, R117 ;  /* 0x0000004061037824 */ /* 0x000fc600078e0275 */
[----:B------:R-:W-:Y:S04]  /*1ef0*/  LDSM.16.M88.4 R32, [R111] ;  /* 0x000000006f20783b */ /* 0x000fe80000000200 */
[----:B---34-:R-:W-:Y:S04]  /*1f00*/  LDSM.16.M88.4 R8, [R109+0x3000] ;  /* 0x003000006d08783b */ /* 0x018fe80000000200 */
[----:B------:R-:W3:Y:S04]  /*1f10*/  LDSM.16.M88.4 R48, [R112+0x3400] ;  /* 0x003400007030783b */ /* 0x000ee80000000200 */
[----:B------:R-:W4:Y:S04]  /*1f20*/  LDSM.16.M88.4 R40, [R112+0x3800] ;  /* 0x003800007028783b */ /* 0x000f280000000200 */
[----:B------:R-:W1:Y:S04]  /*1f30*/  LDSM.16.M88.4 R12, [R112+0x3c00] ;  /* 0x003c0000700c783b */ /* 0x000e680000000200 */
[----:B------:R-:W-:Y:S04]  /*1f40*/  LDSM.16.M88.4 R84, [R113+0x1000] ;  /* 0x001000007154783b */ /* 0x000fe80000000200 */
[----:B--2---:R-:W2:Y:S04]  /*1f50*/  LDSM.16.M88.4 R28, [R112+0x4000] ;  /* 0x00400000701c783b */ /* 0x004ea80000000200 */
[----:B------:R-:W1:Y:S04]  /*1f60*/  LDSM.16.M88.4 R60, [R109+0x3400] ;  /* 0x003400006d3c783b */ /* 0x000e680000000200 */
[----:B------:R-:W1:Y:S01]  /*1f70*/  LDSM.16.M88.4 R56, [R109+0x3800] ;  /* 0x003800006d38783b */ /* 0x000e620000000200 */
[C---:B-----5:R-:W-:Y:S03]  /*1f80*/  HMMA.16816.F32 R20, R72.reuse, R16, RZ ;  /* 0x000000104814723c */ /* 0x060fe600000018ff */
[----:B------:R-:W5:Y:S04]  /*1f90*/  LDSM.16.M88.4 R36, [R109+0x3c00] ;  /* 0x003c00006d24783b */ /* 0x000f680000000200 */
[----:B------:R-:W-:Y:S01]  /*1fa0*/  LDSM.16.M88.4 R68, [R111+0x1000] ;  /* 0x001000006f44783b */ /* 0x000fe20000000200 */
[C---:B------:R-:W-:Y:S03]  /*1fb0*/  HMMA.16816.F32 R16, R72.reuse, R18, RZ ;  /* 0x000000124810723c */ /* 0x040fe600000018ff */
[----:B------:R-:W-:Y:S04]  /*1fc0*/  LDSM.16.M88.4 R24, [R112+0x4400] ;  /* 0x004400007018783b */ /* 0x000fe80000000200 */
[----:B------:R-:W-:Y:S01]  /*1fd0*/  LDSM.16.M88.4 R80, [R112+0x4c00] ;  /* 0x004c00007050783b */ /* 0x000fe20000000200 */
[----:B---3--:R-:W-:Y:S03]  /*1fe0*/  HMMA.16816.F32 R52, R72, R48, RZ ;  /* 0x000000304834723c */ /* 0x008fe600000018ff */
[----:B------:R-:W-:Y:S04]  /*1ff0*/  LDSM.16.M88.4 R64, [R109+0x4400] ;  /* 0x004400006d40783b */ /* 0x000fe80000000200 */
[----:B------:R-:W0:Y:S01]  /*2000*/  LDGDEPBAR ;  /* 0x00000000000079af */ /* 0x000e220000000000 */
[----:B------:R-:W-:Y:S08]  /*2010*/  HMMA.16816.F32 R20, R32, R8, R20 ;  /* 0x000000082014723c */ /* 0x000ff00000001814 */
[C---:B----4-:R-:W-:Y:S08]  /*2020*/  HMMA.16816.F32 R44, R72.reuse, R40, RZ ;  /* 0x00000028482c723c */ /* 0x050ff000000018ff */
[C---:B------:R-:W-:Y:S08]  /*2030*/  HMMA.16816.F32 R48, R72.reuse, R50, RZ ;  /* 0x000000324830723c */ /* 0x040ff000000018ff */
[C---:B------:R-:W-:Y:S08]  /*2040*/  HMMA.16816.F32 R40, R72.reuse, R42, RZ ;  /* 0x0000002a4828723c */ /* 0x040ff000000018ff */
[C---:B-1----:R-:W-:Y:S08]  /*2050*/  HMMA.16816.F32 R76, R72.reuse, R12, RZ ;  /* 0x0000000c484c723c */ /* 0x042ff000000018ff */
[----:B------:R-:W-:Y:S01]  /*2060*/  HMMA.16816.F32 R72, R72, R14, RZ ;  /* 0x0000000e4848723c */ /* 0x000fe200000018ff */
[----:B------:R-:W-:Y:S07]  /*2070*/  LDSM.16.M88.4 R12, [R112+0x4800] ;  /* 0x00480000700c783b */ /* 0x000fee0000000200 */
[----:B------:R-:W-:Y:S01]  /*2080*/  HMMA.16816.F32 R16, R32, R10, R16 ;  /* 0x0000000a2010723c */ /* 0x000fe20000001810 */
[----:B------:R-:W1:Y:S07]  /*2090*/  LDSM.16.M88.4 R8, [R109+0x4000] ;  /* 0x004000006d08783b */ /* 0x000e6e0000000200 */
[----:B--2---:R-:W-:Y:S08]  /*20a0*/  HMMA.16816.F32 R20, R84, R28, R20 ;  /* 0x0000001c5414723c */ /* 0x004ff00000001814 */
[C---:B------:R-:W-:Y:S08]  /*20b0*/  HMMA.16816.F32 R52, R32.reuse, R60, R52 ;  /* 0x0000003c2034723c */ /* 0x040ff00000001834 */
[C---:B------:R-:W-:Y:S01]  /*20c0*/  HMMA.16816.F32 R48, R32.reuse, R62, R48 ;  /* 0x0000003e2030723c */ /* 0x040fe20000001830 */
[----:B------:R-:W-:Y:S07]  /*20d0*/  LDSM.16.M88.4 R60, [R109+0x4800] ;  /* 0x004800006d3c783b */ /* 0x000fee0000000200 */
[C---:B------:R-:W-:Y:S08]  /*20e0*/  HMMA.16816.F32 R44, R32.reuse, R56, R44 ;  /* 0x00000038202c723c */ /* 0x040ff0000000182c */
[C---:B------:R-:W-:Y:S01]  /*20f0*/  HMMA.16816.F32 R40, R32.reuse, R58, R40 ;  /* 0x0000003a2028723c */ /* 0x040fe20000001828 */
[----:B------:R-:W-:Y:S07]  /*2100*/  LDSM.16.M88.4 R56, [R109+0x4c00] ;  /* 0x004c00006d38783b */ /* 0x000fee0000000200 */
[C---:B-----5:R-:W-:Y:S08]  /*2110*/  HMMA.16816.F32 R76, R32.reuse, R36, R76 ;  /* 0x00000024204c723c */ /* 0x060ff0000000184c */
[----:B------:R-:W-:Y:S01]  /*2120*/  HMMA.16816.F32 R72, R32, R38, R72 ;  /* 0x000000262048723c */ /* 0x000fe20000001848 */
[----:B------:R-:W-:Y:S04]  /*2130*/  LDSM.16.M88.4 R36, [R113+0x2000] ;  /* 0x002000007124783b */ /* 0x000fe80000000200 */
[----:B------:R-:W2:Y:S03]  /*2140*/  LDSM.16.M88.4 R32, [R112+0x5000] ;  /* 0x005000007020783b */ /* 0x000ea60000000200 */
[----:B------:R-:W-:Y:S01]  /*2150*/  HMMA.16816.F32 R16, R84, R30, R16 ;  /* 0x0000001e5410723c */ /* 0x000fe20000001810 */
[----:B------:R-:W-:Y:S07]  /*2160*/  LDSM.16.M88.4 R28, [R112+0x5400] ;  /* 0x00540000701c783b */ /* 0x000fee0000000200 */
[----:B-1----:R-:W-:Y:S08]  /*2170*/  HMMA.16816.F32 R20, R68, R8, R20 ;  /* 0x000000084414723c */ /* 0x002ff00000001814 */
[C---:B------:R-:W-:Y:S08]  /*2180*/  HMMA.16816.F32 R52, R84.reuse, R24, R52 ;  /* 0x000000185434723c */ /* 0x040ff00000001834 */
[C---:B------:R-:W-:Y:S08]  /*2190*/  HMMA.16816.F32 R44, R84.reuse, R12, R44 ;  /* 0x0000000c542c723c */ /* 0x040ff0000000182c */
[----:B------:R-:W-:Y:S01]  /*21a0*/  HMMA.16816.F32 R40, R84, R14, R40 ;  /* 0x0000000e5428723c */ /* 0x000fe20000001828 */
[----:B------:R-:W-:Y:S07]  /*21b0*/  LDSM.16.M88.4 R12, [R111+0x2000] ;  /* 0x002000006f0c783b */ /* 0x000fee0000000200 */
[----:B------:R-:W-:Y:S01]  /*21c0*/  HMMA.16816.F32 R16, R68, R10, R16 ;  /* 0x0000000a4410723c */ /* 0x000fe20000001810 */
[----:B------:R-:W1:Y:S07]  /*21d0*/  LDSM.16.M88.4 R8, [R109+0x5000] ;  /* 0x005000006d08783b */ /* 0x000e6e0000000200 */
[----:B------:R-:W-:Y:S01]  /*21e0*/  HMMA.16816.F32 R48, R84, R26, R48 ;  /* 0x0000001a5430723c */ /* 0x000fe20000001830 */
[----:B------:R-:W3:Y:S07]  /*21f0*/  LDSM.16.M88.4 R24, [R112+0x5800] ;  /* 0x005800007018783b */ /* 0x000eee0000000200 */
[----:B--2---:R-:W-:Y:S08]  /*2200*/  HMMA.16816.F32 R20, R36, R32, R20 ;  /* 0x000000202414723c */ /* 0x004ff00000001814 */
[----:B------:R-:W-:Y:S08]  /*2210*/  HMMA.16816.F32 R76, R84, R80, R76 ;  /* 0x00000050544c723c */ /* 0x000ff0000000184c */
[----:B------:R-:W-:Y:S08]  /*2220*/  HMMA.16816.F32 R52, R68, R64, R52 ;  /* 0x000000404434723c */ /* 0x000ff00000001834 */
[----:B------:R-:W-:Y:S01]  /*2230*/  HMMA.16816.F32 R32, R36, R34, R16 ;  /* 0x000000222420723c */ /* 0x000fe20000001810 */
[----:B------:R-:W2:Y:S07]  /*2240*/  LDSM.16.M88.4 R16, [R112+0x5c00] ;  /* 0x005c00007010783b */ /* 0x000eae0000000200 */
[C---:B------:R-:W-:Y:S08]  /*2250*/  HMMA.16816.F32 R44, R68.reuse, R60, R44 ;  /* 0x0000003c442c723c */ /* 0x040ff0000000182c */
[C---:B------:R-:W-:Y:S01]  /*2260*/  HMMA.16816.F32 R40, R68.reuse, R62, R40 ;  /* 0x0000003e4428723c */ /* 0x040fe20000001828 */
[----:B------:R-:W4:Y:S07]  /*2270*/  LDSM.16.M88.4 R60, [R109+0x5400] ;  /* 0x005400006d3c783b */ /* 0x000f2e0000000200 */
[----:B------:R-:W-:Y:S08]  /*2280*/  HMMA.16816.F32 R48, R68, R66, R48 ;  /* 0x000000424430723c */ /* 0x000ff00000001830 */
[----:B-1----:R-:W-:Y:S07]  /*2290*/  HMMA.16816.F32 R20, R12, R8, R20 ;  /* 0x000000080c14723c */ /* 0x002fee0000001814 */
[----:B------:R-:W-:Y:S01]  /*22a0*/  IADD3 R9, R7, 0x8, RZ ;  /* 0x0000000807097810 */ /* 0x000fe20007ffe0ff */
[----:B------:R-:W-:Y:S01]  /*22b0*/  HMMA.16816.F32 R76, R68, R56, R76 ;  /* 0x00000038444c723c */ /* 0x000fe2000000184c */
[----:B------:R-:W-:-:S02]  /*22c0*/  IADD3 R8, R3, 0x1, RZ ;  /* 0x0000000103087810 */ /* 0x000fc40007ffe0ff */
[----:B------:R-:W-:Y:S02]  /*22d0*/  IMNMX R102, R9, R2, PT ;  /* 0x0000000209667217 */ /* 0x000fe40003800200 */
[----:B------:R1:W5:Y:S01]  /*22e0*/  I2F R6, R8 ;  /* 0x0000000800067306 */ /* 0x0003620000201400 */
[C---:B------:R-:W-:Y:S02]  /*22f0*/  ISETP.GE.AND P6, PT, R8.reuse, R103, PT ;  /* 0x000000670800720c */ /* 0x040fe40003fc6270 */
[----:B------:R-:W-:Y:S01]  /*2300*/  HMMA.16816.F32 R52, R36, R28, R52 ;  /* 0x0000001c2434723c */ /* 0x000fe20000001834 */
[----:B------:R-:W-:Y:S02]  /*2310*/  ISETP.GE.AND P2, PT, R8, R102, PT ;  /* 0x000000660800720c */ /* 0x000fe40003f46270 */
[----:B------:R-:W-:-:S04]  /*2320*/  IADD3 R2, R3, 0x9, RZ ;  /* 0x0000000903027810 */ /* 0x000fc80007ffe0ff */
[C---:B------:R-:W-:Y:S01]  /*2330*/  ISETP.GE.AND P5, PT, R2.reuse, R103, PT ;  /* 0x000000670200720c */ /* 0x040fe20003fa6270 */
[----:B------:R-:W-:Y:S01]  /*2340*/  HMMA.16816.F32 R32, R12, R10, R32 ;  /* 0x0000000a0c20723c */ /* 0x000fe20000001820 */
[----:B------:R-:W-:Y:S02]  /*2350*/  ISETP.GE.AND P4, PT, R2, R102, PT ;  /* 0x000000660200720c */ /* 0x000fe40003f86270 */
[----:B------:R-:W-:Y:S01]  /*2360*/  IADD3 R28, R3, 0x11, RZ ;  /* 0x00000011031c7810 */ /* 0x000fe20007ffe0ff */
[----:B-1----:R-:W1:Y:S01]  /*2370*/  LDSM.16.M88.4 R8, [R109+0x5800] ;  /* 0x005800006d08783b */ /* 0x002e620000000200 */
[----:B-----5:R-:W-:-:S03]  /*2380*/  FFMA.FTZ R7, R6, R0, R21 ;  /* 0x0000000006077223 */ /* 0x020fc60000010015 */
[----:B---3--:R-:W-:Y:S01]  /*2390*/  HMMA.16816.F32 R44, R36, R24, R44 ;  /* 0x00000018242c723c */ /* 0x008fe2000000182c */
[----:B------:R-:W-:Y:S01]  /*23a0*/  FFMA.FTZ R23, R6, R0, R23 ;  /* 0x0000000006177223 */ /* 0x000fe20000010017 */
[----:B------:R-:W-:-:S04]  /*23b0*/  FSEL R6, R7, -INF , !P6 ;  /* 0xff80000007067808 */ /* 0x000fc80007000000 */
[----:B------:R-:W-:Y:S02]  /*23c0*/  FSEL R7, R23, -INF , !P2 ;  /* 0xff80000017077808 */ /* 0x000fe40005000000 */
[----:B------:R-:W-:Y:S01]  /*23d0*/  HMMA.16816.F32 R72, R84, R82, R72 ;  /* 0x000000525448723c */ /* 0x000fe20000001848 */
[C---:B------:R-:W-:Y:S01]  /*23e0*/  IADD3 R24, R3.reuse, 0x8, RZ ;  /* 0x0000000803187810 */ /* 0x040fe20007ffe0ff */
[----:B------:R-:W-:Y:S01]  /*23f0*/  I2F R23, R28 ;  /* 0x0000001c00177306 */ /* 0x000fe20000201400 */
[-C--:B------:R-:W-:Y:S02]  /*2400*/  ISETP.GE.AND P2, PT, R28, R103.reuse, PT ;  /* 0x000000671c00720c */ /* 0x080fe40003f46270 */
[CC--:B------:R-:W-:Y:S02]  /*2410*/  ISETP.GE.AND P3, PT, R24.reuse, R103.reuse, PT ;  /* 0x000000671800720c */ /* 0x0c0fe40003f66270 */
[----:B------:R-:W-:Y:S01]  /*2420*/  ISETP.GE.AND P0, PT, R24, R102, PT ;  /* 0x000000661800720c */ /* 0x000fe20003f06270 */
[C---:B------:R-:W-:Y:S02]  /*2430*/  HMMA.16816.F32 R48, R36.reuse, R30, R48 ;  /* 0x0000001e2430723c */ /* 0x040fe40000001830 */
[----:B------:R-:W3:Y:S05]  /*2440*/  I2F R25, R24 ;  /* 0x0000001800197306 */ /* 0x000eea0000201400 */
[C---:B------:R-:W-:Y:S01]  /*2450*/  IADD3 R31, R3.reuse, 0x18, RZ ;  /* 0x00000018031f7810 */ /* 0x040fe20007ffe0ff */
[----:B--2---:R-:W-:Y:S01]  /*2460*/  HMMA.16816.F32 R76, R36, R16, R76 ;  /* 0x00000010244c723c */ /* 0x004fe2000000184c */
[C---:B------:R-:W-:Y:S01]  /*2470*/  IADD3 R30, R3.reuse, 0x19, RZ ;  /* 0x00000019031e7810 */ /* 0x040fe20007ffe0ff */
[----:B------:R3:W2:Y:S05]  /*2480*/  I2F R16, R2 ;  /* 0x0000000200107306 */ /* 0x0006aa0000201400 */
[----:B------:R-:W-:Y:S01]  /*2490*/  IADD3 R17, R3, 0x10, RZ ;  /* 0x0000001003117810 */ /* 0x000fe20007ffe0ff */
[----:B----4-:R-:W-:Y:S02]  /*24a0*/  HMMA.16816.F32 R52, R12, R60, R52 ;  /* 0x0000003c0c34723c */ /* 0x010fe40000001834 */
[----:B------:R-:W-:Y:S01]  /*24b0*/  I2F R29, R31 ;  /* 0x0000001f001d7306 */ /* 0x000fe20000201400 */
[----:B------:R-:W-:-:S02]  /*24c0*/  ISETP.GE.AND P1, PT, R17, R103, PT ;  /* 0x000000671100720c */ /* 0x000fc40003f26270 */
[----:B------:R-:W-:-:S03]  /*24d0*/  ISETP.GE.AND P6, PT, R17, R102, PT ;  /* 0x000000661100720c */ /* 0x000fc60003fc6270 */
[----:B------:R-:W-:Y:S02]  /*24e0*/  HMMA.16816.F32 R40, R36, R26, R40 ;  /* 0x0000001a2428723c */ /* 0x000fe40000001828 */
[----:B------:R4:W5:Y:S01]  /*24f0*/  I2F R21, R17 ;  /* 0x0000001100157306 */ /* 0x0009620000201400 */
[-C--:B---3--:R-:W-:Y:S01]  /*2500*/  FFMA.FTZ R2, R25, R0.reuse, R32 ;  /* 0x0000000019027223 */ /* 0x088fe20000010020 */
[----:B------:R-:W-:Y:S01]  /*2510*/  IADD3 R32, R3, 0x20, RZ ;  /* 0x0000002003207810 */ /* 0x000fe20007ffe0ff */
[CC--:B--2---:R-:W-:Y:S02]  /*2520*/  FFMA.FTZ R33, R16.reuse, R0.reuse, R33 ;  /* 0x0000000010217223 */ /* 0x0c4fe40000010021 */
[----:B------:R-:W-:Y:S01]  /*2530*/  FFMA.FTZ R35, R16, R0, R35 ;  /* 0x0000000010237223 */ /* 0x000fe20000010023 */
[----:B------:R-:W-:Y:S01]  /*2540*/  HMMA.16816.F32 R72, R68, R58, R72 ;  /* 0x0000003a4448723c */ /* 0x000fe20000001848 */
[----:B------:R-:W-:Y:S02]  /*2550*/  FSEL R2, R2, -INF , !P3 ;  /* 0xff80000002027808 */ /* 0x000fe40005800000 */
[----:B------:R-:W-:-:S02]  /*2560*/  FSEL R16, R33, -INF , !P5 ;  /* 0xff80000021107808 */ /* 0x000fc40006800000 */
[-C--:B------:R-:W-:Y:S02]  /*2570*/  ISETP.GE.AND P3, PT, R28, R102.reuse, PT ;  /* 0x000000661c00720c */ /* 0x080fe40003f66270 */
[----:B------:R-:W-:Y:S01]  /*2580*/  ISETP.GE.AND P5, PT, R31, R102, PT ;  /* 0x000000661f00720c */ /* 0x000fe20003fa6270 */
[----:B------:R-:W-:Y:S01]  /*2590*/  HMMA.16816.F32 R48, R12, R62, R48 ;  /* 0x0000003e0c30723c */ /* 0x000fe20000001830 */
[----:B------:R-:W2:Y:S01]  /*25a0*/  I2F R28, R30 ;  /* 0x0000001e001c7306 */ /* 0x000ea20000201400 */
[-C--:B----4-:R-:W-:Y:S01]  /*25b0*/  FFMA.FTZ R17, R25, R0.reuse, R34 ;  /* 0x0000000019117223 */ /* 0x090fe20000010022 */
[----:B------:R-:W-:Y:S01]  /*25c0*/  IADD3 R33, R3, 0x21, RZ ;  /* 0x0000002103217810 */ /* 0x000fe20007ffe0ff */
[----:B------:R-:W3:Y:S01]  /*25d0*/  LDSM.16.M88.4 R24, [R109+0x5c00] ;  /* 0x005c00006d18783b */ /* 0x000ee20000000200 */
[----:B-----5:R-:W-:Y:S01]  /*25e0*/  FFMA.FTZ R52, R21, R0, R52 ;  /* 0x0000000015347223 */ /* 0x020fe20000010034 */
[----:B------:R-:W-:-:S04]  /*25f0*/  DEPBAR.LE SB0, 0x0 ;  /* 0x000080000000791a */ /* 0x000fc80000000000 */
[C---:B-1----:R-:W-:Y:S01]  /*2600*/  HMMA.16816.F32 R44, R12.reuse, R8, R44 ;  /* 0x000000080c2c723c */ /* 0x042fe2000000182c */
[-C--:B------:R-:W-:Y:S01]  /*2610*/  FFMA.FTZ R21, R21, R0.reuse, R54 ;  /* 0x0000000015157223 */ /* 0x080fe20000010036 */
[----:B------:R-:W-:Y:S02]  /*2620*/  FSEL R17, R17, -INF , !P0 ;  /* 0xff80000011117808 */ /* 0x000fe40004000000 */
[-C--:B------:R-:W-:Y:S02]  /*2630*/  ISETP.GE.AND P0, PT, R31, R103.reuse, PT ;  /* 0x000000671f00720c */ /* 0x080fe40003f06270 */
[----:B------:R1:W4:Y:S01]  /*2640*/  I2F R31, R32 ;  /* 0x00000020001f7306 */ /* 0x0003220000201400 */
[----:B------:R-:W-:Y:S01]  /*2650*/  FFMA.FTZ R8, R23, R0, R53 ;  /* 0x0000000017087223 */ /* 0x000fe20000010035 */
[----:B------:R-:W-:Y:S01]  /*2660*/  HMMA.16816.F32 R40, R12, R10, R40 ;  /* 0x0000000a0c28723c */ /* 0x000fe20000001828 */
[----:B------:R-:W-:Y:S02]  /*2670*/  FSEL R21, R21, -INF , !P6 ;  /* 0xff80000015157808 */ /* 0x000fe40007000000 */
[----:B------:R-:W-:-:S02]  /*2680*/  ISETP.GE.AND P6, PT, R32, R103, PT ;  /* 0x000000672000720c */ /* 0x000fc40003fc6270 */
[----:B------:R-:W-:Y:S01]  /*2690*/  FSEL R8, R8, -INF , !P2 ;  /* 0xff80000008087808 */ /* 0x000fe20005000000 */
[----:B------:R-:W5:Y:S01]  /*26a0*/  I2F R11, R33 ;  /* 0x00000021000b7306 */ /* 0x000f620000201400 */
[----:B------:R-:W-:Y:S01]  /*26b0*/  ISETP.GE.AND P2, PT, R32, R102, PT ;  /* 0x000000662000720c */ /* 0x000fe20003f46270 */
[----:B------:R-:W-:Y:S01]  /*26c0*/  HMMA.16816.F32 R72, R36, R18, R72 ;  /* 0x000000122448723c */ /* 0x000fe20000001848 */
[-C--:B------:R-:W-:Y:S02]  /*26d0*/  FFMA.FTZ R9, R29, R0.reuse, R50 ;  /* 0x000000001d097223 */ /* 0x080fe40000010032 */
[CC--:B--2---:R-:W-:Y:S02]  /*26e0*/  FFMA.FTZ R51, R28.reuse, R0.reuse, R51 ;  /* 0x000000001c337223 */ /* 0x0c4fe40000010033 */
[-C--:B------:R-:W-:Y:S01]  /*26f0*/  FFMA.FTZ R10, R28, R0.reuse, R49 ;  /* 0x000000001c0a7223 */ /* 0x080fe20000010031 */
[----:B-1----:R-:W-:Y:S01]  /*2700*/  IADD3 R32, R3, 0x28, RZ ;  /* 0x0000002803207810 */ /* 0x002fe20007ffe0ff */
[-C--:B------:R-:W-:Y:S01]  /*2710*/  FFMA.FTZ R37, R23, R0.reuse, R55 ;  /* 0x0000000017257223 */ /* 0x080fe20000010037 */
[----:B------:R-:W-:Y:S01]  /*2720*/  FSEL R19, R35, -INF , !P4 ;  /* 0xff80000023137808 */ /* 0x000fe20006000000 */
[CC--:B----4-:R-:W-:Y:S01]  /*2730*/  FFMA.FTZ R44, R31.reuse, R0.reuse, R44 ;  /* 0x000000001f2c7223 */ /* 0x0d0fe2000001002c */
[----:B------:R-:W-:Y:S01]  /*2740*/  FSEL R18, R52, -INF , !P1 ;  /* 0xff80000034127808 */ /* 0x000fe20004800000 */
[----:B------:R-:W-:Y:S01]  /*2750*/  FFMA.FTZ R46, R31, R0, R46 ;  /* 0x000000001f2e7223 */ /* 0x000fe2000001002e */
[C---:B------:R-:W-:Y:S01]  /*2760*/  ISETP.GE.AND P4, PT, R30.reuse, R103, PT ;  /* 0x000000671e00720c */ /* 0x040fe20003f86270 */
[----:B------:R-:W1:Y:S01]  /*2770*/  I2F R23, R3 ;  /* 0x0000000300177306 */ /* 0x000e620000201400 */
[----:B------:R-:W-:Y:S01]  /*2780*/  ISETP.GE.AND P1, PT, R30, R102, PT ;  /* 0x000000661e00720c */ /* 0x000fe20003f26270 */
[-C--:B------:R-:W-:Y:S01]  /*2790*/  FFMA.FTZ R30, R29, R0.reuse, R48 ;  /* 0x000000001d1e7223 */ /* 0x080fe20000010030 */
[----:B------:R-:W-:Y:S01]  /*27a0*/  IADD3 R31, R3, 0x30, RZ ;  /* 0x00000030031f7810 */ /* 0x000fe20007ffe0ff */
[CC--:B-----5:R-:W-:Y:S01]  /*27b0*/  FFMA.FTZ R45, R11.reuse, R0.reuse, R45 ;  /* 0x000000000b2d7223 */ /* 0x0e0fe2000001002d */
[----:B---3--:R-:W-:Y:S01]  /*27c0*/  HMMA.16816.F32 R76, R12, R24, R76 ;  /* 0x000000180c4c723c */ /* 0x008fe2000000184c */
[----:B------:R-:W-:Y:S01]  /*27d0*/  FFMA.FTZ R47, R11, R0, R47 ;  /* 0x000000000b2f7223 */ /* 0x000fe2000001002f */
[----:B------:R-:W-:Y:S01]  /*27e0*/  FSEL R11, R51, -INF , !P1 ;  /* 0xff800000330b7808 */ /* 0x000fe20004800000 */
[----:B------:R-:W2:Y:S01]  /*27f0*/  I2F R29, R32 ;  /* 0x00000020001d7306 */ /* 0x000ea20000201400 */
[----:B------:R-:W-:-:S02]  /*2800*/  FSEL R92, R44, -INF , !P6 ;  /* 0xff8000002c5c7808 */ /* 0x000fc40007000000 */
[----:B------:R-:W-:Y:S02]  /*2810*/  FSEL R30, R30, -INF , !P0 ;  /* 0xff8000001e1e7808 */ /* 0x000fe40004000000 */
[----:B------:R-:W-:Y:S01]  /*2820*/  IADD3 R25, R3, 0x29, RZ ;  /* 0x0000002903197810 */ /* 0x000fe20007ffe0ff */
[----:B------:R-:W-:Y:S01]  /*2830*/  HMMA.16816.F32 R72, R12, R26, R72 ;  /* 0x0000001a0c48723c */ /* 0x000fe20000001848 */
[----:B------:R-:W-:Y:S01]  /*2840*/  FSEL R9, R9, -INF , !P5 ;  /* 0xff80000009097808 */ /* 0x000fe20006800000 */
[----:B-1----:R-:W-:Y:S01]  /*2850*/  FFMA.FTZ R20, R23, R0, R20 ;  /* 0x0000000017147223 */ /* 0x002fe20000010014 */
[CC--:B------:R-:W-:Y:S02]  /*2860*/  ISETP.GE.AND P1, PT, R25.reuse, R103.reuse, PT ;  /* 0x000000671900720c */ /* 0x0c0fe40003f26270 */
[-C--:B------:R-:W-:Y:S02]  /*2870*/  ISETP.GE.AND P6, PT, R25, R102.reuse, PT ;  /* 0x000000661900720c */ /* 0x080fe40003fc6270 */
[----:B------:R-:W1:Y:S01]  /*2880*/  I2F R25, R25 ;  /* 0x0000001900197306 */ /* 0x000e620000201400 */
[----:B------:R-:W-:Y:S01]  /*2890*/  ISETP.GE.AND P0, PT, R33, R102, PT ;  /* 0x000000662100720c */ /* 0x000fe20003f06270 */
[CC--:B--2---:R-:W-:Y:S01]  /*28a0*/  FFMA.FTZ R40, R29.reuse, R0.reuse, R40 ;  /* 0x000000001d287223 */ /* 0x0c4fe20000010028 */
[----:B------:R-:W-:Y:S01]  /*28b0*/  ISETP.GE.AND P5, PT, R32, R103, PT ;  /* 0x000000672000720c */ /* 0x000fe20003fa6270 */
[----:B------:R-:W-:Y:S01]  /*28c0*/  FFMA.FTZ R42, R29, R0, R42 ;  /* 0x000000001d2a7223 */ /* 0x000fe2000001002a */
[----:B------:R-:W-:-:S03]  /*28d0*/  IADD3 R24, R3, 0x31, RZ ;  /* 0x0000003103187810 */ /* 0x000fc60007ffe0ff */
[----:B------:R-:W2:Y:S01]  /*28e0*/  I2F R29, R31 ;  /* 0x0000001f001d7306 */ /* 0x000ea20000201400 */
[----:B------:R-:W-:Y:S02]  /*28f0*/  FSEL R89, R47, -INF , !P0 ;  /* 0xff8000002f597808 */ /* 0x000fe40004000000 */
[----:B------:R-:W-:Y:S02]  /*2900*/  FSEL R90, R40, -INF , !P5 ;  /* 0xff800000285a7808 */ /* 0x000fe40006800000 */
[CC--:B------:R-:W-:Y:S02]  /*2910*/  ISETP.GE.AND P0, PT, R24.reuse, R103.reuse, PT ;  /* 0x000000671800720c */ /* 0x0c0fe40003f06270 */
[----:B------:R-:W-:Y:S01]  /*2920*/  ISETP.GE.AND P5, PT, R24, R102, PT ;  /* 0x000000661800720c */ /* 0x000fe20003fa6270 */
[CC--:B-1----:R-:W-:Y:S01]  /*2930*/  FFMA.FTZ R43, R25.reuse, R0.reuse, R43 ;  /* 0x00000000192b7223 */ /* 0x0c2fe2000001002b */
[----:B------:R-:W1:Y:S01]  /*2940*/  I2F R24, R24 ;  /* 0x0000001800187306 */ /* 0x000e620000201400 */
[----:B------:R-:W-:Y:S01]  /*2950*/  FSEL R91, R46, -INF , !P2 ;  /* 0xff8000002e5b7808 */ /* 0x000fe20005000000 */
[----:B------:R-:W-:Y:S01]  /*2960*/  FFMA.FTZ R41, R25, R0, R41 ;  /* 0x0000000019297223 */ /* 0x000fe20000010029 */
[----:B------:R-:W-:-:S02]  /*2970*/  ISETP.GE.AND P2, PT, R31, R103, PT ;  /* 0x000000671f00720c */ /* 0x000fc40003f46270 */
[----:B------:R-:W-:Y:S01]  /*2980*/  IADD3 R28, R3, 0x38, RZ ;  /* 0x00000038031c7810 */ /* 0x000fe20007ffe0ff */
[----:B--2---:R-:W-:Y:S01]  /*2990*/  FFMA.FTZ R76, R29, R0, R76 ;  /* 0x000000001d4c7223 */ /* 0x004fe2000001004c */
[----:B------:R-:W-:Y:S02]  /*29a0*/  IADD3 R12, R3, 0x39, RZ ;  /* 0x00000039030c7810 */ /* 0x000fe40007ffe0ff */
        /* <DEDUP_REMOVED lines=10> */
[----:B------:R-:W-:Y:S02]  /*2a50*/  FSEL R34, R34, -INF , !P5 ;  /* 0xff80000022227808 */ /* 0x000fe40006800000 */
[----:B------:R-:W-:Y:S01]  /*2a60*/  ISETP.GE.AND P5, PT, R96, 0x2, PT ;  /* 0x000000026000780c */ /* 0x000fe20003fa6270 */
[-C--:B--2---:R-:W-:Y:S01]  /*2a70*/  FFMA.FTZ R72, R13, R0.reuse, R72 ;  /* 0x000000000d487223 */ /* 0x084fe20000010048 */
[----:B------:R-:W-:Y:S01]  /*2a80*/  FSEL R93, R45, -INF , !P3 ;  /* 0xff8000002d5d7808 */ /* 0x000fe20005800000 */
[----:B------:R-:W-:Y:S01]  /*2a90*/  FFMA.FTZ R33, R13, R0, R74 ;  /* 0x000000000d217223 */ /* 0x000fe2000001004a */
[----:B------:R-:W-:Y:S01]  /*2aa0*/  BAR.SYNC.DEFER_BLOCKING 0x0 ;  /* 0x0000000000007b1d */ /* 0x000fe20000010000 */
[----:B------:R-:W-:Y:S01]  /*2ab0*/  ISETP.GE.AND P3, PT, R31, R102, PT ;  /* 0x000000661f00720c */ /* 0x000fe20003f66270 */
[----:B------:R-:W-:Y:S01]  /*2ac0*/  FFMA.FTZ R31, R29, R0, R78 ;  /* 0x000000001d1f7223 */ /* 0x000fe2000001004e */
[----:B------:R-:W-:Y:S02]  /*2ad0*/  FSEL R10, R10, -INF , !P4 ;  /* 0xff8000000a0a7808 */ /* 0x000fe40006000000 */
[----:B------:R-:W-:Y:S01]  /*2ae0*/  ISETP.GE.AND P4, PT, R32, R102, PT ;  /* 0x000000662000720c */ /* 0x000fe20003f86270 */
[-C--:B-1----:R-:W-:Y:S01]  /*2af0*/  FFMA.FTZ R73, R3, R0.reuse, R73 ;  /* 0x0000000003497223 */ /* 0x082fe20000010049 */
[----:B------:R-:W-:Y:S01]  /*2b00*/  FSEL R31, R31, -INF , !P3 ;  /* 0xff8000001f1f7808 */ /* 0x000fe20005800000 */
[----:B------:R-:W-:Y:S01]  /*2b10*/  FFMA.FTZ R32, R3, R0, R75 ;  /* 0x0000000003207223 */ /* 0x000fe2000001004b */
[----:B------:R-:W-:-:S02]  /*2b20*/  FSEL R130, R77, -INF , !P0 ;  /* 0xff8000004d827808 */ /* 0x000fc40004000000 */
[CC--:B------:R-:W-:Y:S02]  /*2b30*/  ISETP.GE.AND P3, PT, R12.reuse, R103.reuse, PT ;  /* 0x000000670c00720c */ /* 0x0c0fe40003f66270 */
[----:B------:R-:W-:Y:S01]  /*2b40*/  ISETP.GE.AND P0, PT, R12, R102, PT ;  /* 0x000000660c00720c */ /* 0x000fe20003f06270 */
[----:B------:R-:W-:Y:S01]  /*2b50*/  FFMA.FTZ R12, R23, R0, R22 ;  /* 0x00000000170c7223 */ /* 0x000fe20000010016 */
[----:B------:R-:W-:Y:S02]  /*2b60*/  FSEL R105, R42, -INF , !P4 ;  /* 0xff8000002a697808 */ /* 0x000fe40006000000 */
[----:B------:R-:W-:Y:S02]  /*2b70*/  FSEL R104, R41, -INF , !P1 ;  /* 0xff80000029687808 */ /* 0x000fe40004800000 */
        /* <DEDUP_REMOVED lines=9> */
[----:B------:R-:W-:Y:S01]  /*2c10*/  IADD3 R13, R96, -0x2, RZ ;  /* 0xfffffffe600d7810 */ /* 0x000fe20007ffe0ff */
[----:B------:R-:W-:Y:S01]  /*2c20*/  BSSY B0, `(.L_x_236) ;  /* 0x0000038000007945 */ /* 0x000fe20003800000 */
[----:B------:R-:W-:-:S02]  /*2c30*/  ISETP.GE.AND P4, PT, R126, c[0x0][0x220], PT ;  /* 0x000088007e007a0c */ /* 0x000fc40003f86270 */
        /* <DEDUP_REMOVED lines=54> */
.L_x_237:
[----:B------:R-:W-:Y:S05]  /*2fa0*/  BSYNC B0 ;  /* 0x0000000000007941 */ /* 0x000fea0003800000 */
.L_x_236:
[----:B------:R-:W0:Y:S02]  /*2fb0*/  LDGDEPBAR ;  /* 0x00000000000079af */ /* 0x000e240000000000 */
.L_x_235:
[----:B------:R-:W-:Y:S02]  /*2fc0*/  FMNMX.FTZ R3, R20, R6, !PT ;  /* 0x0000000614037209 */ /* 0x000fe40007810000 */
[----:B------:R-:W-:Y:S02]  /*2fd0*/  SHF.L.U32 R110, R5, 0x1, RZ ;  /* 0x00000001056e7819 */ /* 0x000fe400000006ff */
        /* <DEDUP_REMOVED lines=26> */
[----:B------:R-:W-:-:S03]  /*3180*/  FMNMX.FTZ R14, R11, R14, !PT ;  /* 0x0000000e0b0e7209 */ /* 0x000fc60007810000 */
[----:B------:R-:W1:Y:S01]  /*3190*/  SHFL.BFLY PT, R22, R13, 0x2, 0x1f ;  /* 0x0c401f000d167f89 */ /* 0x000e6200000e0000 */
[----:B------:R-:W-:-:S04]  /*31a0*/  FMNMX.FTZ R14, R91, R14, !PT ;  /* 0x0000000e5b0e7209 */ /* 0x000fc80007810000 */
[----:B------:R-:W-:-:S04]  /*31b0*/  FMNMX.FTZ R14, R89, R14, !PT ;  /* 0x0000000e590e7209 */ /* 0x000fc80007810000 */
[----:B------:R-:W-:-:S04]  /*31c0*/  FMNMX.FTZ R14, R105, R14, !PT ;  /* 0x0000000e690e7209 */ /* 0x000fc80007810000 */
[----:B------:R-:W-:-:S04]  /*31d0*/  FMNMX.FTZ R14, R107, R14, !PT ;  /* 0x0000000e6b0e7209 */ /* 0x000fc80007810000 */
[----:B------:R-:W-:-:S04]  /*31e0*/  FMNMX.FTZ R3, R31, R14, !PT ;  /* 0x0000000e1f037209 */ /* 0x000fc80007810000 */
[----:B------:R-:W-:Y:S02]  /*31f0*/  FMNMX.FTZ R14, R34, R3, !PT ;  /* 0x00000003220e7209 */ /* 0x000fe40007810000 */
[----:B-1----:R-:W-:Y:S02]  /*3200*/  FMNMX.FTZ R22, R13, R22, !PT ;  /* 0x000000160d167209 */ /* 0x002fe40007810000 */
[----:B------:R-:W-:-:S03]  /*3210*/  FMNMX.FTZ R15, R33, R14, !PT ;  /* 0x0000000e210f7209 */ /* 0x000fc60007810000 */
[----:B------:R-:W1:Y:S01]  /*3220*/  SHFL.BFLY PT, R3, R22, 0x1, 0x1f ;  /* 0x0c201f0016037f89 */ /* 0x000e6200000e0000 */
[----:B------:R-:W-:-:S05]  /*3230*/  FMNMX.FTZ R15, R32, R15, !PT ;  /* 0x0000000f200f7209 */ /* 0x000fca0007810000 */
[----:B------:R-:W2:Y:S01]  /*3240*/  SHFL.BFLY PT, R14, R15, 0x2, 0x1f ;  /* 0x0c401f000f0e7f89 */ /* 0x000ea200000e0000 */
[----:B-1----:R-:W-:-:S04]  /*3250*/  FMNMX.FTZ R3, R22, R3, !PT ;  /* 0x0000000316037209 */ /* 0x002fc80007810000 */
[C---:B------:R-:W-:Y:S01]  /*3260*/  FSETP.NEU.FTZ.AND P0, PT, R3.reuse, -INF , PT ;  /* 0xff8000000300780b */ /* 0x040fe20003f1d000 */
[----:B------:R-:W-:Y:S01]  /*3270*/  FMUL.FTZ R133, R3, c[0x0][0x23c] ;  /* 0x00008f0003857a20 */ /* 0x000fe20000410000 */
[----:B--2---:R-:W-:-:S04]  /*3280*/  FMNMX.FTZ R14, R15, R14, !PT ;  /* 0x0000000e0f0e7209 */ /* 0x004fc80007810000 */
[----:B------:R-:W-:Y:S01]  /*3290*/  FSEL R133, R133, RZ, P0 ;  /* 0x000000ff85857208 */ /* 0x000fe20000000000 */
[----:B------:R-:W1:Y:S04]  /*32a0*/  SHFL.BFLY PT, R13, R14, 0x1, 0x1f ;  /* 0x0c201f000e0d7f89 */ /* 0x000e6800000e0000 */
[--C-:B------:R-:W-:Y:S02]  /*32b0*/  FFMA.FTZ R85, R2, c[0x0][0x23c], -R133.reuse ;  /* 0x00008f0002557a23 */ /* 0x100fe40000010885 */
[--C-:B------:R-:W-:Y:S02]  /*32c0*/  FFMA.FTZ R23, R30, c[0x0][0x23c], -R133.reuse ;  /* 0x00008f001e177a23 */ /* 0x100fe40000010885 */
[--C-:B------:R-:W-:Y:S02]  /*32d0*/  FFMA.FTZ R87, R20, c[0x0][0x23c], -R133.reuse ;  /* 0x00008f0014577a23 */ /* 0x100fe40000010885 */
[--C-:B------:R-:W-:Y:S01]  /*32e0*/  FFMA.FTZ R86, R6, c[0x0][0x23c], -R133.reuse ;  /* 0x00008f0006567a23 */ /* 0x100fe20000010885 */
[----:B------:R-:W-:Y:S01]  /*32f0*/  MUFU.EX2 R85, R85 ;  /* 0x0000005500557308 */ /* 0x000fe20000000800 */
[----:B------:R-:W-:-:S02]  /*3300*/  FFMA.FTZ R28, R16, c[0x0][0x23c], -R133 ;  /* 0x00008f00101c7a23 */ /* 0x000fc40000010885 */
[--C-:B------:R-:W-:Y:S02]  /*3310*/  FFMA.FTZ R22, R8, c[0x0][0x23c], -R133.reuse ;  /* 0x00008f0008167a23 */ /* 0x100fe40000010885 */
[--C-:B------:R-:W-:Y:S02]  /*3320*/  FFMA.FTZ R20, R10, c[0x0][0x23c], -R133.reuse ;  /* 0x00008f000a147a23 */ /* 0x100fe40000010885 */
[--C-:B------:R-:W-:Y:S01]  /*3330*/  FFMA.FTZ R27, R18, c[0x0][0x23c], -R133.reuse ;  /* 0x00008f00121b7a23 */ /* 0x100fe20000010885 */
[----:B------:R-:W-:Y:S01]  /*3340*/  MUFU.EX2 R87, R87 ;  /* 0x0000005700577308 */ /* 0x000fe20000000800 */
[--C-:B------:R-:W-:Y:S02]  /*3350*/  FFMA.FTZ R94, R93, c[0x0][0x23c], -R133.reuse ;  /* 0x00008f005d5e7a23 */ /* 0x100fe40000010885 */
[--C-:B------:R-:W-:Y:S01]  /*3360*/  FFMA.FTZ R93, R90, c[0x0][0x23c], -R133.reuse ;  /* 0x00008f005a5d7a23 */ /* 0x100fe20000010885 */
[----:B-1----:R-:W-:Y:S01]  /*3370*/  FMNMX.FTZ R2, R14, R13, !PT ;  /* 0x0000000d0e027209 */ /* 0x002fe20007810000 */
[----:B------:R-:W-:-:S03]  /*3380*/  FFMA.FTZ R90, R104, c[0x0][0x23c], -R133 ;  /* 0x00008f00685a7a23 */ /* 0x000fc60000010885 */
[----:B------:R-:W1:Y:S01]  /*3390*/  MUFU.EX2 R86, R86 ;  /* 0x0000005600567308 */ /* 0x000e620000000800 */
[C---:B------:R-:W-:Y:S01]  /*33a0*/  FSETP.NEU.FTZ.AND P0, PT, R2.reuse, -INF , PT ;  /* 0xff8000000200780b */ /* 0x040fe20003f1d000 */
[----:B------:R-:W-:Y:S02]  /*33b0*/  FMUL.FTZ R84, R2, c[0x0][0x23c] ;  /* 0x00008f0002547a20 */ /* 0x000fe40000410000 */
[--C-:B------:R-:W-:Y:S02]  /*33c0*/  FFMA.FTZ R95, R92, c[0x0][0x23c], -R133.reuse ;  /* 0x00008f005c5f7a23 */ /* 0x100fe40000010885 */
[--C-:B------:R-:W-:Y:S01]  /*33d0*/  FFMA.FTZ R106, R106, c[0x0][0x23c], -R133.reuse ;  /* 0x00008f006a6a7a23 */ /* 0x100fe20000010885 */
[----:B------:R-:W-:Y:S01]  /*33e0*/  FSEL R84, R84, RZ, P0 ;  /* 0x000000ff54547208 */ /* 0x000fe20000000000 */
[----:B------:R-:W2:Y:S01]  /*33f0*/  MUFU.EX2 R28, R28 ;  /* 0x0000001c001c7308 */ /* 0x000ea20000000800 */
[--C-:B------:R-:W-:Y:S02]  /*3400*/  FFMA.FTZ R132, R132, c[0x0][0x23c], -R133.reuse ;  /* 0x00008f0084847a23 */ /* 0x100fe40000010885 */
[----:B------:R-:W-:-:S02]  /*3410*/  FFMA.FTZ R131, R131, c[0x0][0x23c], -R133 ;  /* 0x00008f0083837a23 */ /* 0x000fc40000010885 */
[--C-:B------:R-:W-:Y:S02]  /*3420*/  FFMA.FTZ R35, R12, c[0x0][0x23c], -R84.reuse ;  /* 0x00008f000c237a23 */ /* 0x100fe40000010854 */
[--C-:B------:R-:W-:Y:S01]  /*3430*/  FFMA.FTZ R88, R7, c[0x0][0x23c], -R84.reuse ;  /* 0x00008f0007587a23 */ /* 0x100fe20000010854 */
[----:B-1----:R-:W-:Y:S01]  /*3440*/  F2FP.PACK_AB R80, R86, R87 ;  /* 0x000000575650723e */ /* 0x002fe200000000ff */
[--C-:B------:R-:W-:Y:S01]  /*3450*/  FFMA.FTZ R30, R17, c[0x0][0x23c], -R84.reuse ;  /* 0x00008f00111e7a23 */ /* 0x100fe20000010854 */
[----:B------:R-:W-:Y:S01]  /*3460*/  MUFU.EX2 R27, R27 ;  /* 0x0000001b001b7308 */ /* 0x000fe20000000800 */
[--C-:B------:R-:W-:Y:S01]  /*3470*/  FFMA.FTZ R29, R19, c[0x0][0x23c], -R84.reuse ;  /* 0x00008f00131d7a23 */ /* 0x100fe20000010854 */
[----:B------:R-:W-:Y:S01]  /*3480*/  LDSM.16.MT88.4 R12, [R110+0x6400] ;  /* 0x006400006e0c783b */ /* 0x000fe20000004200 */
[--C-:B------:R-:W-:Y:S02]  /*3490*/  FFMA.FTZ R26, R21, c[0x0][0x23c], -R84.reuse ;  /* 0x00008f00151a7a23 */ /* 0x100fe40000010854 */
[--C-:B------:R-:W-:Y:S01]  /*34a0*/  FFMA.FTZ R24, R9, c[0x0][0x23c], -R84.reuse ;  /* 0x00008f0009187a23 */ /* 0x100fe20000010854 */
[----:B--2---:R-:W-:Y:S01]  /*34b0*/  F2FP.PACK_AB R82, R28, R85 ;  /* 0x000000551c52723e */ /* 0x004fe200000000ff */
[--C-:B------:R-:W-:Y:S01]  /*34c0*/  FFMA.FTZ R21, R11, c[0x0][0x23c], -R84.reuse ;  /* 0x00008f000b157a23 */ /* 0x100fe20000010854 */
[----:B------:R-:W-:Y:S01]  /*34d0*/  MUFU.EX2 R35, R35 ;  /* 0x0000002300237308 */ /* 0x000fe20000000800 */
[----:B------:R-:W1:Y:S01]  /*34e0*/  LDSM.16.MT88.4 R8, [R108+0x6400] ;  /* 0x006400006c08783b */ /* 0x000e620000004200 */
[----:B------:R-:W-:-:S02]  /*34f0*/  FFMA.FTZ R25, R37, c[0x0][0x23c], -R84 ;  /* 0x00008f0025197a23 */ /* 0x000fc40000010854 */
[--C-:B------:R-:W-:Y:S01]  /*3500*/  FFMA.FTZ R104, R91, c[0x0][0x23c], -R84.reuse ;  /* 0x00008f005b687a23 */ /* 0x100fe20000010854 */
[----:B------:R-:W2:Y:S01]  /*3510*/  LDSM.16.MT88.4 R16, [R110+0x7400] ;  /* 0x007400006e10783b */ /* 0x000ea20000004200 */
[--C-:B------:R-:W-:Y:S02]  /*3520*/  FFMA.FTZ R91, R89, c[0x0][0x23c], -R84.reuse ;  /* 0x00008f00595b7a23 */ /* 0x100fe40000010854 */
[----:B------:R-:W3:Y:S01]  /*3530*/  MUFU.EX2 R88, R88 ;  /* 0x0000005800587308 */ /* 0x000ee20000000800 */
[--C-:B------:R-:W-:Y:S02]  /*3540*/  FFMA.FTZ R92, R105, c[0x0][0x23c], -R84.reuse ;  /* 0x00008f00695c7a23 */ /* 0x100fe40000010854 */
[--C-:B------:R-:W-:Y:S02]  /*3550*/  FFMA.FTZ R89, R107, c[0x0][0x23c], -R84.reuse ;  /* 0x00008f006b597a23 */ /* 0x100fe40000010854 */
[--C-:B------:R-:W-:Y:S02]  /*3560*/  FFMA.FTZ R31, R31, c[0x0][0x23c], -R84.reuse ;  /* 0x00008f001f1f7a23 */ /* 0x100fe40000010854 */
[--C-:B------:R-:W-:Y:S01]  /*3570*/  FFMA.FTZ R34, R34, c[0x0][0x23c], -R84.reuse ;  /* 0x00008f0022227a23 */ /* 0x100fe20000010854 */
[----:B------:R-:W-:Y:S01]  /*3580*/  MUFU.EX2 R30, R30 ;  /* 0x0000001e001e7308 */ /* 0x000fe20000000800 */
[----:B------:R-:W-:-:S02]  /*3590*/  FFMA.FTZ R33, R33, c[0x0][0x23c], -R84 ;  /* 0x00008f0021217a23 */ /* 0x000fc40000010854 */
[----:B------:R-:W-:Y:S02]  /*35a0*/  FFMA.FTZ R134, R32, c[0x0][0x23c], -R84 ;  /* 0x00008f0020867a23 */ /* 0x000fe40000010854 */
[----:B------:R-:W-:Y:S02]  /*35b0*/  FFMA.FTZ R130, R130, c[0x0][0x23c], -R133 ;  /* 0x00008f0082827a23 */ /* 0x000fe40000010885 */
[----:B------:R-:W-:Y:S01]  /*35c0*/  FADD.FTZ R86, R87, R86 ;  /* 0x0000005657567221 */ /* 0x000fe20000010000 */
[----:B------:R-:W4:Y:S01]  /*35d0*/  MUFU.EX2 R29, R29 ;  /* 0x0000001d001d7308 */ /* 0x000f220000000800 */
[----:B---3--:R-:W-:Y:S01]  /*35e0*/  F2FP.PACK_AB R81, R88, R35 ;  /* 0x000000235851723e */ /* 0x008fe200000000ff */
[----:B------:R-:W-:Y:S02]  /*35f0*/  FADD.FTZ R35, R35, R88 ;  /* 0x0000005823237221 */ /* 0x000fe40000010000 */
[----:B------:R-:W-:-:S04]  /*3600*/  FADD.FTZ R85, R85, R86 ;  /* 0x0000005655557221 */ /* 0x000fc80000010000 */
[----:B------:R-:W3:Y:S01]  /*3610*/  MUFU.EX2 R22, R22 ;  /* 0x0000001600167308 */ /* 0x000ee20000000800 */
[----:B------:R-:W-:Y:S01]  /*3620*/  FADD.FTZ R28, R28, R85 ;  /* 0x000000551c1c7221 */ /* 0x000fe20000010000 */
[----:B----4-:R-:W-:-:S06]  /*3630*/  F2FP.PACK_AB R83, R29, R30 ;  /* 0x0000001e1d53723e */ /* 0x010fcc00000000ff */
[----:B------:R-:W-:Y:S01]  /*3640*/  MUFU.EX2 R23, R23 ;  /* 0x0000001700177308 */ /* 0x000fe20000000800 */
[----:B------:R-:W-:-:S04]  /*3650*/  FADD.FTZ R30, R30, R35 ;  /* 0x000000231e1e7221 */ /* 0x000fc80000010000 */
[----:B------:R-:W-:Y:S01]  /*3660*/  FADD.FTZ R29, R29, R30 ;  /* 0x0000001e1d1d7221 */ /* 0x000fe20000010000 */
[----:B------:R-:W-:Y:S01]  /*3670*/  HMMA.16816.F32 R44, R80, R48, RZ ;  /* 0x00000030502c723c */ /* 0x000fe200000018ff */
[----:B---3--:R-:W-:Y:S01]  /*3680*/  F2FP.PACK_AB R4, R22, R27 ;  /* 0x0000001b1604723e */ /* 0x008fe200000000ff */
[----:B------:R-:W3:Y:S01]  /*3690*/  MUFU.EX2 R20, R20 ;  /* 0x0000001400147308 */ /* 0x000ee20000000800 */
[----:B------:R-:W-:-:S04]  /*36a0*/  FADD.FTZ R27, R27, R28 ;  /* 0x0000001c1b1b7221 */ /* 0x000fc80000010000 */
[----:B------:R-:W-:Y:S01]  /*36b0*/  FADD.FTZ R22, R22, R27 ;  /* 0x0000001b16167221 */ /* 0x000fe20000010000 */
[C---:B------:R-:W-:Y:S02]  /*36c0*/  HMMA.16816.F32 R48, R80.reuse, R50, RZ ;  /* 0x000000325030723c */ /* 0x040fe400000018ff */
[----:B------:R-:W-:Y:S06]  /*36d0*/  MUFU.EX2 R26, R26 ;  /* 0x0000001a001a7308 */ /* 0x000fec0000000800 */
[----:B------:R-:W-:Y:S02]  /*36e0*/  HMMA.16816.F32 R60, R80, R64, RZ ;  /* 0x00000040503c723c */ /* 0x000fe400000018ff */
[----:B------:R-:W4:Y:S01]  /*36f0*/  MUFU.EX2 R25, R25 ;  /* 0x0000001900197308 */ /* 0x000f220000000800 */
[----:B---3--:R-:W-:Y:S01]  /*3700*/  F2FP.PACK_AB R6, R20, R23 ;  /* 0x000000171406723e */ /* 0x008fe200000000ff */
[----:B------:R-:W-:-:S04]  /*3710*/  FADD.FTZ R23, R23, R22 ;  /* 0x0000001617177221 */ /* 0x000fc80000010000 */
[C---:B------:R-:W-:Y:S01]  /*3720*/  HMMA.16816.F32 R64, R80.reuse, R66, RZ ;  /* 0x000000425040723c */ /* 0x040fe200000018ff */
[----:B------:R-:W-:Y:S01]  /*3730*/  FADD.FTZ R20, R20, R23 ;  /* 0x0000001714147221 */ /* 0x000fe20000010000 */
[----:B------:R-:W-:Y:S06]  /*3740*/  MUFU.EX2 R24, R24 ;  /* 0x0000001800187308 */ /* 0x000fec0000000800 */
[----:B------:R-:W-:Y:S02]  /*3750*/  HMMA.16816.F32 R36, R80, R40, RZ ;  /* 0x000000285024723c */ /* 0x000fe400000018ff */
[----:B------:R-:W3:Y:S01]  /*3760*/  MUFU.EX2 R21, R21 ;  /* 0x0000001500157308 */ /* 0x000ee20000000800 */
[----:B----4-:R-:W-:Y:S01]  /*3770*/  F2FP.PACK_AB R5, R25, R26 ;  /* 0x0000001a1905723e */ /* 0x010fe200000000ff */
[----:B------:R-:W-:-:S04]  /*3780*/  FADD.FTZ R26, R26, R29 ;  /* 0x0000001d1a1a7221 */ /* 0x000fc80000010000 */
[C---:B------:R-:W-:Y:S01]  /*3790*/  HMMA.16816.F32 R52, R80.reuse, R56, RZ ;  /* 0x000000385034723c */ /* 0x040fe200000018ff */
[----:B------:R-:W-:Y:S01]  /*37a0*/  FADD.FTZ R25, R25, R26 ;  /* 0x0000001a19197221 */ /* 0x000fe20000010000 */
[----:B------:R-:W-:Y:S06]  /*37b0*/  MUFU.EX2 R95, R95 ;  /* 0x0000005f005f7308 */ /* 0x000fec0000000800 */
[----:B------:R-:W-:Y:S01]  /*37c0*/  HMMA.16816.F32 R68, R80, R72, RZ ;  /* 0x000000485044723c */ /* 0x000fe200000018ff */
[----:B---3--:R-:W-:Y:S01]  /*37d0*/  F2FP.PACK_AB R7, R21, R24 ;  /* 0x000000181507723e */ /* 0x008fe200000000ff */
[----:B------:R-:W3:Y:S01]  /*37e0*/  MUFU.EX2 R94, R94 ;  /* 0x0000005e005e7308 */ /* 0x000ee20000000800 */
[----:B------:R-:W-:-:S05]  /*37f0*/  FADD.FTZ R24, R24, R25 ;  /* 0x0000001918187221 */ /* 0x000fca0000010000 */
[----:B------:R-:W-:Y:S01]  /*3800*/  HMMA.16816.F32 R40, R80, R42, RZ ;  /* 0x0000002a5028723c */ /* 0x000fe200000018ff */
[----:B------:R-:W-:Y:S01]  /*3810*/  FADD.FTZ R21, R21, R24 ;  /* 0x0000001815157221 */ /* 0x000fe20000010000 */
[----:B------:R-:W-:Y:S06]  /*3820*/  MUFU.EX2 R93, R93 ;  /* 0x0000005d005d7308 */ /* 0x000fec0000000800 */
[C---:B-1----:R-:W-:Y:S02]  /*3830*/  HMMA.16816.F32 R44, R4.reuse, R8, R44 ;  /* 0x00000008042c723c */ /* 0x042fe4000000182c */
[----:B------:R-:W-:Y:S06]  /*3840*/  MUFU.EX2 R90, R90 ;  /* 0x0000005a005a7308 */ /* 0x000fec0000000800 */
[----:B------:R-:W-:Y:S01]  /*3850*/  HMMA.16816.F32 R48, R4, R10, R48 ;  /* 0x0000000a0430723c */ /* 0x000fe20000001830 */
[----:B------:R-:W1:Y:S01]  /*3860*/  LDSM.16.MT88.4 R8, [R108+0x7400] ;  /* 0x007400006c08783b */ /* 0x000e620000004200 */
[----:B------:R-:W-:Y:S06]  /*3870*/  MUFU.EX2 R104, R104 ;  /* 0x0000006800687308 */ /* 0x000fec0000000800 */
[C---:B------:R-:W-:Y:S02]  /*3880*/  HMMA.16816.F32 R56, R80.reuse, R58, RZ ;  /* 0x0000003a5038723c */ /* 0x040fe400000018ff */
[----:B------:R-:W4:Y:S06]  /*3890*/  MUFU.EX2 R91, R91 ;  /* 0x0000005b005b7308 */ /* 0x000f2c0000000800 */
[----:B------:R-:W-:Y:S02]  /*38a0*/  HMMA.16816.F32 R72, R80, R74, RZ ;  /* 0x0000004a5048723c */ /* 0x000fe400000018ff */
[----:B------:R-:W-:Y:S06]  /*38b0*/  MUFU.EX2 R92, R92 ;  /* 0x0000005c005c7308 */ /* 0x000fec0000000800 */
[C---:B------:R-:W-:Y:S02]  /*38c0*/  HMMA.16816.F32 R36, R4.reuse, R12, R36 ;  /* 0x0000000c0424723c */ /* 0x040fe40000001824 */
[----:B------:R-:W5:Y:S06]  /*38d0*/  MUFU.EX2 R89, R89 ;  /* 0x0000005900597308 */ /* 0x000f6c0000000800 */
[C---:B------:R-:W-:Y:S01]  /*38e0*/  HMMA.16816.F32 R40, R4.reuse, R14, R40 ;  /* 0x0000000e0428723c */ /* 0x040fe20000001828 */
[----:B------:R-:W3:Y:S01]  /*38f0*/  LDSM.16.MT88.4 R12, [R110+0x8400] ;  /* 0x008400006e0c783b */ /* 0x000ee20000004200 */
[----:B------:R-:W-:Y:S06]  /*3900*/  MUFU.EX2 R106, R106 ;  /* 0x0000006a006a7308 */ /* 0x000fec0000000800 */
[C---:B--2---:R-:W-:Y:S02]  /*3910*/  HMMA.16816.F32 R52, R4.reuse, R16, R52 ;  /* 0x000000100434723c */ /* 0x044fe40000001834 */
[----:B------:R-:W2:Y:S06]  /*3920*/  MUFU.EX2 R105, R130 ;  /* 0x0000008200697308 */ /* 0x000eac0000000800 */
[C---:B-1----:R-:W-:Y:S02]  /*3930*/  HMMA.16816.F32 R60, R4.reuse, R8, R60 ;  /* 0x00000008043c723c */ /* 0x042fe4000000183c */
[----:B------:R-:W-:Y:S06]  /*3940*/  MUFU.EX2 R132, R132 ;  /* 0x0000008400847308 */ /* 0x000fec0000000800 */
[C---:B------:R-:W-:Y:S01]  /*3950*/  HMMA.16816.F32 R64, R4.reuse, R10, R64 ;  /* 0x0000000a0440723c */ /* 0x040fe20000001840 */
[----:B------:R-:W1:Y:S01]  /*3960*/  LDSM.16.MT88.4 R8, [R108+0x8000] ;  /* 0x008000006c08783b */ /* 0x000e620000004200 */
[----:B------:R-:W-:Y:S06]  /*3970*/  MUFU.EX2 R131, R131 ;  /* 0x0000008300837308 */ /* 0x000fec0000000800 */
[C---:B------:R-:W-:Y:S01]  /*3980*/  HMMA.16816.F32 R56, R4.reuse, R18, R56 ;  /* 0x000000120438723c */ /* 0x040fe20000001838 */
[----:B------:R-:W-:Y:S01]  /*3990*/  LDSM.16.MT88.4 R16, [R110+0x6c00] ;  /* 0x006c00006e10783b */ /* 0x000fe20000004200 */
[----:B------:R-:W-:Y:S06]  /*39a0*/  MUFU.EX2 R31, R31 ;  /* 0x0000001f001f7308 */ /* 0x000fec0000000800 */
[C---:B---3--:R-:W-:Y:S02]  /*39b0*/  HMMA.16816.F32 R68, R4.reuse, R12, R68 ;  /* 0x0000000c0444723c */ /* 0x048fe40000001844 */
[----:B------:R-:W3:Y:S06]  /*39c0*/  MUFU.EX2 R34, R34 ;  /* 0x0000002200227308 */ /* 0x000eec0000000800 */
[----:B------:R-:W-:Y:S01]  /*39d0*/  HMMA.16816.F32 R72, R4, R14, R72 ;  /* 0x0000000e0448723c */ /* 0x000fe20000001848 */
[----:B------:R-:W-:Y:S01]  /*39e0*/  LDSM.16.MT88.4 R12, [R108+0x6c00] ;  /* 0x006c00006c0c783b */ /* 0x000fe20000004200 */
        /* <DEDUP_REMOVED lines=11> */
[----:B----4-:R-:W-:Y:S01]  /*3aa0*/  F2FP.PACK_AB R5, R91, R104 ;  /* 0x000000685b05723e */ /* 0x010fe200000000ff */
        /* <DEDUP_REMOVED lines=27> */
[----:B--2---:R-:W-:Y:S01]  /*3c60*/  F2FP.PACK_AB R4, R105, R106 ;  /* 0x0000006a6904723e */ /* 0x004fe200000000ff */
        /* <DEDUP_REMOVED lines=86> */
[----:B-1----:R-:W2:Y:S04]  /*41d0*/  LDSM.16.M88.4 R8, [R112+0x3400] ;  /* 0x003400007008783b */ /* 0x002ea80000000200 */
[----:B------:R-:W1:Y:S04]  /*41e0*/  LDSM.16.M88.4 R16, [R112+0x3000] ;  /* 0x003000007010783b */ /* 0x000e680000000200 */
[----:B------:R-:W-:Y:S04]  /*41f0*/  LDSM.16.M88.4 R32, [R111] ;  /* 0x000000006f20783b */ /* 0x000fe80000000200 */
[----:B------:R-:W4:Y:S04]  /*4200*/  LDSM.16.M88.4 R4, [R109+0x3400] ;  /* 0x003400006d04783b */ /* 0x000f280000000200 */
[----:B------:R-:W5:Y:S04]  /*4210*/  LDSM.16.M88.4 R24, [R109+0x3000] ;  /* 0x003000006d18783b */ /* 0x000f680000000200 */
[----:B---3--:R-:W3:Y:S04]  /*4220*/  LDSM.16.M88.4 R28, [R112+0x3800] ;  /* 0x00380000701c783b */ /* 0x008ee80000000200 */
[----:B------:R-:W3:Y:S04]  /*4230*/  LDSM.16.M88.4 R88, [R112+0x3c00] ;  /* 0x003c00007058783b */ /* 0x000ee80000000200 */
[----:B------:R-:W3:Y:S04]  /*4240*/  LDSM.16.M88.4 R92, [R109+0x3800] ;  /* 0x003800006d5c783b */ /* 0x000ee80000000200 */
[----:B------:R-:W0:Y:S01]  /*4250*/  LDGDEPBAR ;  /* 0x00000000000079af */ /* 0x000e220000000000 */
[C---:B--2---:R-:W-:Y:S08]  /*4260*/  HMMA.16816.F32 R12, R84.reuse, R8, RZ ;  /* 0x00000008540c723c */ /* 0x044ff000000018ff */
[C---:B-1----:R-:W-:Y:S08]  /*4270*/  HMMA.16816.F32 R20, R84.reuse, R16, RZ ;  /* 0x000000105414723c */ /* 0x042ff000000018ff */
[C---:B------:R-:W-:Y:S08]  /*4280*/  HMMA.16816.F32 R8, R84.reuse, R10, RZ ;  /* 0x0000000a5408723c */ /* 0x040ff000000018ff */
[----:B------:R-:W-:Y:S08]  /*4290*/  HMMA.16816.F32 R16, R84, R18, RZ ;  /* 0x000000125410723c */ /* 0x000ff000000018ff */
[C---:B----4-:R-:W-:Y:S08]  /*42a0*/  HMMA.16816.F32 R12, R32.reuse, R4, R12 ;  /* 0x00000004200c723c */ /* 0x050ff0000000180c */
[C---:B------:R-:W-:Y:S08]  /*42b0*/  HMMA.16816.F32 R8, R32.reuse, R6, R8 ;  /* 0x000000062008723c */ /* 0x040ff00000001808 */
[C---:B-----5:R-:W-:Y:S08]  /*42c0*/  HMMA.16816.F32 R20, R32.reuse, R24, R20 ;  /* 0x000000182014723c */ /* 0x060ff00000001814 */
[----:B------:R-:W-:Y:S08]  /*42d0*/  HMMA.16816.F32 R16, R32, R26, R16 ;  /* 0x0000001a2010723c */ /* 0x000ff00000001810 */
[C---:B---3--:R-:W-:Y:S08]  /*42e0*/  HMMA.16816.F32 R4, R84.reuse, R28, RZ ;  /* 0x0000001c5404723c */ /* 0x048ff000000018ff */
[C---:B------:R-:W-:Y:S08]  /*42f0*/  HMMA.16816.F32 R28, R84.reuse, R30, RZ ;  /* 0x0000001e541c723c */ /* 0x040ff000000018ff */
[C---:B------:R-:W-:Y:S08]  /*4300*/  HMMA.16816.F32 R24, R84.reuse, R88, RZ ;  /* 0x000000585418723c */ /* 0x040ff000000018ff */
[----:B------:R-:W-:Y:S01]  /*4310*/  HMMA.16816.F32 R84, R84, R90, RZ ;  /* 0x0000005a5454723c */ /* 0x000fe200000018ff */
[----:B------:R-:W1:Y:S07]  /*4320*/  LDSM.16.M88.4 R88, [R109+0x3c00] ;  /* 0x003c00006d58783b */ /* 0x000e6e0000000200 */
[C---:B------:R-:W-:Y:S08]  /*4330*/  HMMA.16816.F32 R4, R32.reuse, R92, R4 ;  /* 0x0000005c2004723c */ /* 0x040ff00000001804 */
[C---:B------:R-:W-:Y:S08]  /*4340*/  HMMA.16816.F32 R28, R32.reuse, R94, R28 ;  /* 0x0000005e201c723c */ /* 0x040ff0000000181c */
        /* <DEDUP_REMOVED lines=55> */
[----:B------:R-:W-:Y:S07]  /*46c0*/  HMMA.16816.F32 R84, R88, R34, R84 ;  /* 0x000000225854723c */ /* 0x000fee0000001854 */
[----:B------:R-:W-:-:S02]  /*46d0*/  IADD3 R89, R33, 0x8, RZ ;  /* 0x0000000821597810 */ /* 0x000fc40007ffe0ff */
[----:B------:R-:W-:Y:S02]  /*46e0*/  IADD3 R34, R33, 0x1, RZ ;  /* 0x0000000121227810 */ /* 0x000fe40007ffe0ff */
[----:B------:R1:W2:Y:S01]  /*46f0*/  I2F R35, R89 ;  /* 0x0000005900237306 */ /* 0x0002a20000201400 */
[CC--:B------:R-:W-:Y:S01]  /*4700*/  ISETP.GE.AND P5, PT, R89.reuse, R103.reuse, PT ;  /* 0x000000675900720c */ /* 0x0c0fe20003fa6270 */
[----:B------:R-:W-:Y:S01]  /*4710*/  BAR.SYNC.DEFER_BLOCKING 0x0 ;  /* 0x0000000000007b1d */ /* 0x000fe20000010000 */
[-C--:B------:R-:W-:Y:S02]  /*4720*/  ISETP.GE.AND P2, PT, R89, R102.reuse, PT ;  /* 0x000000665900720c */ /* 0x080fe40003f46270 */
[----:B------:R-:W-:Y:S02]  /*4730*/  IADD3 R88, R33, 0x9, RZ ;  /* 0x0000000921587810 */ /* 0x000fe40007ffe0ff */
[C---:B------:R-:W-:Y:S01]  /*4740*/  ISETP.GE.AND P0, PT, R34.reuse, R103, PT ;  /* 0x000000672200720c */ /* 0x040fe20003f06270 */
[----:B------:R-:W3:Y:S01]  /*4750*/  I2F R32, R34 ;  /* 0x0000002200207306 */ /* 0x000ee20000201400 */
[----:B------:R-:W-:-:S02]  /*4760*/  ISETP.GE.AND P6, PT, R34, R102, PT ;  /* 0x000000662200720c */ /* 0x000fc40003fc6270 */
[----:B-1----:R-:W-:Y:S01]  /*4770*/  IADD3 R89, R33, 0x10, RZ ;  /* 0x0000001021597810 */ /* 0x002fe20007ffe0ff */
[----:B--2---:R-:W-:-:S04]  /*4780*/  FFMA.FTZ R16, R35, R0, R16 ;  /* 0x0000000023107223 */ /* 0x004fc80000010010 */
[----:B------:R-:W1:Y:S01]  /*4790*/  I2F R34, R88 ;  /* 0x0000005800227306 */ /* 0x000e620000201400 */
[-C--:B------:R-:W-:Y:S02]  /*47a0*/  FFMA.FTZ R18, R35, R0.reuse, R18 ;  /* 0x0000000023127223 */ /* 0x080fe40000010012 */
[----:B---3--:R-:W-:-:S03]  /*47b0*/  FFMA.FTZ R21, R32, R0, R21 ;  /* 0x0000000020157223 */ /* 0x008fc60000010015 */
[----:B------:R-:W-:Y:S02]  /*47c0*/  FSEL R18, R18, -INF , !P2 ;  /* 0xff80000012127808 */ /* 0x000fe40005000000 */
[----:B------:R-:W2:Y:S01]  /*47d0*/  I2F R35, R89 ;  /* 0x0000005900237306 */ /* 0x000ea20000201400 */
[----:B------:R-:W-:Y:S01]  /*47e0*/  FFMA.FTZ R32, R32, R0, R23 ;  /* 0x0000000020207223 */ /* 0x000fe20000010017 */
[----:B------:R-:W-:Y:S02]  /*47f0*/  ISETP.GE.AND P2, PT, R89, R102, PT ;  /* 0x000000665900720c */ /* 0x000fe40003f46270 */
[----:B------:R-:W-:Y:S02]  /*4800*/  FSEL R23, R21, -INF , !P0 ;  /* 0xff80000015177808 */ /* 0x000fe40004000000 */
[----:B------:R-:W-:Y:S02]  /*4810*/  FSEL R32, R32, -INF , !P6 ;  /* 0xff80000020207808 */ /* 0x000fe40007000000 */
[----:B------:R-:W-:Y:S01]  /*4820*/  ISETP.GE.AND P0, PT, R88, R103, PT ;  /* 0x000000675800720c */ /* 0x000fe20003f06270 */
[----:B-1----:R-:W-:Y:S01]  /*4830*/  FFMA.FTZ R17, R34, R0, R17 ;  /* 0x0000000022117223 */ /* 0x002fe20000010011 */
[----:B------:R-:W-:-:S02]  /*4840*/  ISETP.GE.AND P6, PT, R88, R102, PT ;  /* 0x000000665800720c */ /* 0x000fc40003fc6270 */
[----:B------:R-:W-:Y:S02]  /*4850*/  IADD3 R88, R33, 0x11, RZ ;  /* 0x0000001121587810 */ /* 0x000fe40007ffe0ff */
[----:B------:R-:W-:Y:S01]  /*4860*/  FSEL R21, R16, -INF , !P5 ;  /* 0xff80000010157808 */ /* 0x000fe20006800000 */
[-C--:B------:R-:W-:Y:S01]  /*4870*/  FFMA.FTZ R16, R34, R0.reuse, R19 ;  /* 0x0000000022107223 */ /* 0x080fe20000010013 */
[----:B------:R-:W-:Y:S01]  /*4880*/  ISETP.GE.AND P5, PT, R89, R103, PT ;  /* 0x000000675900720c */ /* 0x000fe20003fa6270 */
[CC--:B--2---:R-:W-:Y:S01]  /*4890*/  FFMA.FTZ R12, R35.reuse, R0.reuse, R12 ;  /* 0x00000000230c7223 */ /* 0x0c4fe2000001000c */
[----:B------:R-:W1:Y:S01]  /*48a0*/  I2F R34, R88 ;  /* 0x0000005800227306 */ /* 0x000e620000201400 */
[----:B------:R-:W-:Y:S01]  /*48b0*/  FFMA.FTZ R14, R35, R0, R14 ;  /* 0x00000000230e7223 */ /* 0x000fe2000001000e */
[----:B------:R-:W-:Y:S02]  /*48c0*/  IADD3 R35, R33, 0x18, RZ ;  /* 0x0000001821237810 */ /* 0x000fe40007ffe0ff */
[----:B------:R-:W-:-:S02]  /*48d0*/  FSEL R17, R17, -INF , !P0 ;  /* 0xff80000011117808 */ /* 0x000fc40004000000 */
[----:B------:R-:W-:Y:S02]  /*48e0*/  FSEL R140, R14, -INF , !P2 ;  /* 0xff8000000e8c7808 */ /* 0x000fe40005000000 */
[----:B------:R-:W2:Y:S01]  /*48f0*/  I2F R19, R35 ;  /* 0x0000002300137306 */ /* 0x000ea20000201400 */
[----:B------:R-:W-:Y:S02]  /*4900*/  IADD3 R14, R33, 0x19, RZ ;  /* 0x00000019210e7810 */ /* 0x000fe40007ffe0ff */
[----:B------:R-:W-:Y:S02]  /*4910*/  FSEL R141, R12, -INF , !P5 ;  /* 0xff8000000c8d7808 */ /* 0x000fe40006800000 */
[-C--:B------:R-:W-:Y:S02]  /*4920*/  ISETP.GE.AND P0, PT, R88, R103.reuse, PT ;  /* 0x000000675800720c */ /* 0x080fe40003f06270 */
[C---:B------:R-:W-:Y:S01]  /*4930*/  ISETP.GE.AND P5, PT, R35.reuse, R103, PT ;  /* 0x000000672300720c */ /* 0x040fe20003fa6270 */
[C---:B-1----:R-:W-:Y:S01]  /*4940*/  FFMA.FTZ R13, R34.reuse, R0, R13 ;  /* 0x00000000220d7223 */ /* 0x042fe2000001000d */
[----:B------:R-:W1:Y:S01]  /*4950*/  I2F R12, R14 ;  /* 0x0000000e000c7306 */ /* 0x000e620000201400 */
[----:B------:R-:W-:Y:S01]  /*4960*/  ISETP.GE.AND P2, PT, R35, R102, PT ;  /* 0x000000662300720c */ /* 0x000fe20003f46270 */
[----:B------:R-:W-:Y:S01]  /*4970*/  FFMA.FTZ R15, R34, R0, R15 ;  /* 0x00000000220f7223 */ /* 0x000fe2000001000f */
[----:B------:R-:W-:-:S02]  /*4980*/  FSEL R16, R16, -INF , !P6 ;  /* 0xff80000010107808 */ /* 0x000fc40007000000 */
[----:B------:R-:W-:Y:S01]  /*4990*/  FSEL R147, R13, -INF , !P0 ;  /* 0xff8000000d937808 */ /* 0x000fe20004000000 */
[-C--:B--2---:R-:W-:Y:S01]  /*49a0*/  FFMA.FTZ R148, R19, R0.reuse, R10 ;  /* 0x0000000013947223 */ /* 0x084fe2000001000a */
[----:B------:R-:W-:Y:S01]  /*49b0*/  IADD3 R10, R33, 0x20, RZ ;  /* 0x00000020210a7810 */ /* 0x000fe20007ffe0ff */
[-C--:B------:R-:W-:Y:S01]  /*49c0*/  FFMA.FTZ R8, R19, R0.reuse, R8 ;  /* 0x0000000013087223 */ /* 0x080fe20000010008 */
[-C--:B------:R-:W-:Y:S02]  /*49d0*/  ISETP.GE.AND P0, PT, R14, R103.reuse, PT ;  /* 0x000000670e00720c */ /* 0x080fe40003f06270 */
[----:B------:R-:W2:Y:S01]  /*49e0*/  I2F R13, R10 ;  /* 0x0000000a000d7306 */ /* 0x000ea20000201400 */
[----:B------:R-:W-:Y:S02]  /*49f0*/  FSEL R148, R148, -INF , !P2 ;  /* 0xff80000094947808 */ /* 0x000fe40005000000 */
[----:B------:R-:W-:Y:S01]  /*4a00*/  FSEL R149, R8, -INF , !P5 ;  /* 0xff80000008957808 */ /* 0x000fe20006800000 */
[CC--:B-1----:R-:W-:Y:S01]  /*4a10*/  FFMA.FTZ R9, R12.reuse, R0.reuse, R9 ;  /* 0x000000000c097223 */ /* 0x0c2fe20000010009 */
[----:B------:R-:W-:Y:S01]  /*4a20*/  IADD3 R8, R33, 0x21, RZ ;  /* 0x0000002121087810 */ /* 0x000fe20007ffe0ff */
[----:B------:R-:W-:Y:S01]  /*4a30*/  FFMA.FTZ R11, R12, R0, R11 ;  /* 0x000000000c0b7223 */ /* 0x000fe2000001000b */
[----:B------:R-:W-:-:S02]  /*4a40*/  ISETP.GE.AND P5, PT, R10, R103, PT ;  /* 0x000000670a00720c */ /* 0x000fc40003fa6270 */
[----:B------:R-:W1:Y:S01]  /*4a50*/  I2F R136, R8 ;  /* 0x0000000800887306 */ /* 0x000e620000201400 */
[----:B------:R-:W-:Y:S02]  /*4a60*/  FSEL R151, R9, -INF , !P0 ;  /* 0xff80000009977808 */ /* 0x000fe40004000000 */
[----:B------:R-:W-:Y:S02]  /*4a70*/  ISETP.GE.AND P2, PT, R10, R102, PT ;  /* 0x000000660a00720c */ /* 0x000fe40003f46270 */
[----:B------:R-:W-:Y:S01]  /*4a80*/  IADD3 R9, R33, 0x28, RZ ;  /* 0x0000002821097810 */ /* 0x000fe20007ffe0ff */
[C---:B--2---:R-:W-:Y:S01]  /*4a90*/  FFMA.FTZ R4, R13.reuse, R0, R4 ;  /* 0x000000000d047223 */ /* 0x044fe20000010004 */
[----:B------:R-:W-:Y:S01]  /*4aa0*/  ISETP.GE.AND P6, PT, R88, R102, PT ;  /* 0x000000665800720c */ /* 0x000fe20003fc6270 */
[----:B------:R-:W-:Y:S01]  /*4ab0*/  FFMA.FTZ R6, R13, R0, R6 ;  /* 0x000000000d067223 */ /* 0x000fe20000010006 */
[----:B------:R-:W-:Y:S02]  /*4ac0*/  ISETP.GE.AND P0, PT, R8, R103, PT ;  /* 0x000000670800720c */ /* 0x000fe40003f06270 */
[----:B------:R-:W-:-:S02]  /*4ad0*/  FSEL R107, R4, -INF , !P5 ;  /* 0xff800000046b7808 */ /* 0x000fc40006800000 */
[----:B------:R-:W-:Y:S02]  /*4ae0*/  FSEL R130, R6, -INF , !P2 ;  /* 0xff80000006827808 */ /* 0x000fe40005000000 */
[C---:B------:R-:W-:Y:S01]  /*4af0*/  ISETP.GE.AND P5, PT, R9.reuse, R103, PT ;  /* 0x000000670900720c */ /* 0x040fe20003fa6270 */
[C---:B-1----:R-:W-:Y:S01]  /*4b00*/  FFMA.FTZ R137, R136.reuse, R0, R5 ;  /* 0x0000000088897223 */ /* 0x042fe20000010005 */
[----:B------:R-:W-:Y:S01]  /*4b10*/  ISETP.GE.AND P2, PT, R9, R102, PT ;  /* 0x000000660900720c */ /* 0x000fe20003f46270 */
[----:B------:R-:W-:Y:S01]  /*4b20*/  FFMA.FTZ R136, R136, R0, R7 ;  /* 0x0000000088887223 */ /* 0x000fe20000010007 */
[----:B------:R-:W1:Y:S01]  /*4b30*/  I2F R9, R9 ;  /* 0x0000000900097306 */ /* 0x000e620000201400 */
[C---:B------:R-:W-:Y:S02]  /*4b40*/  IADD3 R4, R33.reuse, 0x30, RZ ;  /* 0x0000003021047810 */ /* 0x040fe40007ffe0ff */
[----:B------:R-:W-:Y:S02]  /*4b50*/  IADD3 R7, R33, 0x29, RZ ;  /* 0x0000002921077810 */ /* 0x000fe40007ffe0ff */
[----:B------:R-:W-:-:S02]  /*4b60*/  FSEL R152, R15, -INF , !P6 ;  /* 0xff8000000f987808 */ /* 0x000fc40007000000 */
[-C--:B------:R-:W-:Y:S01]  /*4b70*/  ISETP.GE.AND P6, PT, R14, R102.reuse, PT ;  /* 0x000000660e00720c */ /* 0x080fe20003fc6270 */
[----:B------:R-:W2:Y:S01]  /*4b80*/  I2F R5, R4 ;  /* 0x0000000400057306 */ /* 0x000ea20000201400 */
[----:B------:R-:W-:Y:S02]  /*4b90*/  FSEL R137, R137, -INF , !P0 ;  /* 0xff80000089897808 */ /* 0x000fe40004000000 */
[----:B------:R-:W-:Y:S02]  /*4ba0*/  FSEL R150, R11, -INF , !P6 ;  /* 0xff8000000b967808 */ /* 0x000fe40007000000 */
[----:B------:R-:W-:Y:S02]  /*4bb0*/  ISETP.GE.AND P6, PT, R8, R102, PT ;  /* 0x000000660800720c */ /* 0x000fe40003fc6270 */
[----:B------:R-:W-:Y:S01]  /*4bc0*/  ISETP.GE.AND P0, PT, R7, R103, PT ;  /* 0x000000670700720c */ /* 0x000fe20003f06270 */
[CC--:B-1----:R-:W-:Y:S01]  /*4bd0*/  FFMA.FTZ R28, R9.reuse, R0.reuse, R28 ;  /* 0x00000000091c7223 */ /* 0x0c2fe2000001001c */
[----:B------:R1:W3:Y:S01]  /*4be0*/  I2F R6, R7 ;  /* 0x0000000700067306 */ /* 0x0002e20000201400 */
[----:B------:R-:W-:Y:S01]  /*4bf0*/  FFMA.FTZ R30, R9, R0, R30 ;  /* 0x00000000091e7223 */ /* 0x000fe2000001001e */
[----:B------:R-:W-:-:S02]  /*4c00*/  FSEL R136, R136, -INF , !P6 ;  /* 0xff80000088887808 */ /* 0x000fc40007000000 */
[----:B------:R-:W-:Y:S02]  /*4c10*/  FSEL R135, R28, -INF , !P5 ;  /* 0xff8000001c877808 */ /* 0x000fe40006800000 */
[----:B------:R-:W-:Y:S01]  /*4c20*/  FSEL R132, R30, -INF , !P2 ;  /* 0xff8000001e847808 */ /* 0x000fe20005000000 */
[CC--:B--2---:R-:W-:Y:S01]  /*4c30*/  FFMA.FTZ R24, R5.reuse, R0.reuse, R24 ;  /* 0x0000000005187223 */ /* 0x0c4fe20000010018 */
[C---:B------:R-:W-:Y:S01]  /*4c40*/  ISETP.GE.AND P5, PT, R4.reuse, R103, PT ;  /* 0x000000670400720c */ /* 0x040fe20003fa6270 */
[----:B------:R-:W-:Y:S01]  /*4c50*/  FFMA.FTZ R26, R5, R0, R26 ;  /* 0x00000000051a7223 */ /* 0x000fe2000001001a */
[-C--:B------:R-:W-:Y:S02]  /*4c60*/  ISETP.GE.AND P2, PT, R4, R102.reuse, PT ;  /* 0x000000660400720c */ /* 0x080fe40003f46270 */
[----:B------:R-:W-:Y:S02]  /*4c70*/  IADD3 R4, R33, 0x38, RZ ;  /* 0x0000003821047810 */ /* 0x000fe40007ffe0ff */
[----:B------:R-:W-:-:S02]  /*4c80*/  ISETP.GE.AND P6, PT, R7, R102, PT ;  /* 0x000000660700720c */ /* 0x000fc40003fc6270 */
[----:B------:R-:W2:Y:S01]  /*4c90*/  I2F R5, R4 ;  /* 0x0000000400057306 */ /* 0x000ea20000201400 */
[----:B-1----:R-:W-:Y:S01]  /*4ca0*/  IADD3 R7, R33, 0x31, RZ ;  /* 0x0000003121077810 */ /* 0x002fe20007ffe0ff */
[-C--:B---3--:R-:W-:Y:S01]  /*4cb0*/  FFMA.FTZ R29, R6, R0.reuse, R29 ;  /* 0x00000000061d7223 */ /* 0x088fe2000001001d */
[----:B------:R-:W-:Y:S01]  /*4cc0*/  FSEL R105, R24, -INF , !P5 ;  /* 0xff80000018697808 */ /* 0x000fe20006800000 */
[----:B------:R-:W-:Y:S01]  /*4cd0*/  FFMA.FTZ R31, R6, R0, R31 ;  /* 0x00000000061f7223 */ /* 0x000fe2000001001f */
[----:B------:R-:W-:Y:S02]  /*4ce0*/  FSEL R90, R26, -INF , !P2 ;  /* 0xff8000001a5a7808 */ /* 0x000fe40005000000 */
[----:B------:R-:W-:Y:S01]  /*4cf0*/  FSEL R139, R29, -INF , !P0 ;  /* 0xff8000001d8b7808 */ /* 0x000fe20004000000 */
[----:B------:R-:W1:Y:S01]  /*4d00*/  I2F R6, R7 ;  /* 0x0000000700067306 */ /* 0x000e620000201400 */
[C---:B------:R-:W-:Y:S02]  /*4d10*/  ISETP.GE.AND P5, PT, R4.reuse, R103, PT ;  /* 0x000000670400720c */ /* 0x040fe40003fa6270 */
[----:B------:R-:W-:-:S02]  /*4d20*/  ISETP.GE.AND P2, PT, R4, R102, PT ;  /* 0x000000660400720c */ /* 0x000fc40003f46270 */
[----:B------:R-:W-:Y:S02]  /*4d30*/  ISETP.GE.AND P0, PT, R7, R103, PT ;  /* 0x000000670700720c */ /* 0x000fe40003f06270 */
[----:B------:R-:W-:Y:S01]  /*4d40*/  FSEL R106, R31, -INF , !P6 ;  /* 0xff8000001f6a7808 */ /* 0x000fe20007000000 */
[-C--:B--2---:R-:W-:Y:S01]  /*4d50*/  FFMA.FTZ R84, R5, R0.reuse, R84 ;  /* 0x0000000005547223 */ /* 0x084fe20000010054 */
[----:B------:R-:W-:Y:S01]  /*4d60*/  IADD3 R4, R33, 0x39, RZ ;  /* 0x0000003921047810 */ /* 0x000fe20007ffe0ff */
[----:B------:R-:W-:Y:S01]  /*4d70*/  FFMA.FTZ R86, R5, R0, R86 ;  /* 0x0000000005567223 */ /* 0x000fe20000010056 */
[----:B------:R-:W-:Y:S01]  /*4d80*/  ISETP.GE.AND P6, PT, R7, R102, PT ;  /* 0x000000660700720c */ /* 0x000fe20003fc6270 */
[----:B------:R-:W2:Y:S01]  /*4d90*/  I2F R5, R33 ;  /* 0x0000002100057306 */ /* 0x000ea20000201400 */
[----:B------:R-:W-:Y:S02]  /*4da0*/  FSEL R138, R84, -INF , !P5 ;  /* 0xff800000548a7808 */ /* 0x000fe40006800000 */
[----:B------:R-:W-:Y:S01]  /*4db0*/  FSEL R92, R86, -INF , !P2 ;  /* 0xff800000565c7808 */ /* 0x000fe20005000000 */
[C---:B-1----:R-:W-:Y:S01]  /*4dc0*/  FFMA.FTZ R25, R6.reuse, R0, R25 ;  /* 0x0000000006197223 */ /* 0x042fe20000010019 */
[----:B------:R-:W-:Y:S01]  /*4dd0*/  ISETP.GE.AND P5, PT, R33, R102, PT ;  /* 0x000000662100720c */ /* 0x000fe20003fa6270 */
[----:B------:R-:W-:Y:S01]  /*4de0*/  FFMA.FTZ R27, R6, R0, R27 ;  /* 0x00000000061b7223 */ /* 0x000fe2000001001b */
[----:B------:R-:W-:Y:S01]  /*4df0*/  ISETP.GE.AND P2, PT, R4, R102, PT ;  /* 0x000000660400720c */ /* 0x000fe20003f46270 */
[----:B------:R-:W1:Y:S01]  /*4e00*/  I2F R6, R4 ;  /* 0x0000000400067306 */ /* 0x000e620000201400 */
[----:B------:R-:W-:-:S02]  /*4e10*/  FSEL R133, R25, -INF , !P0 ;  /* 0xff80000019857808 */ /* 0x000fc40004000000 */
[-C--:B------:R-:W-:Y:S02]  /*4e20*/  ISETP.GE.AND P0, PT, R33, R103.reuse, PT ;  /* 0x000000672100720c */ /* 0x080fe40003f06270 */
[----:B------:R-:W-:Y:S02]  /*4e30*/  FSEL R104, R27, -INF , !P6 ;  /* 0xff8000001b687808 */ /* 0x000fe40007000000 */
[----:B------:R-:W-:Y:S01]  /*4e40*/  ISETP.GE.AND P6, PT, R4, R103, PT ;  /* 0x000000670400720c */ /* 0x000fe20003fc6270 */
[CC--:B--2---:R-:W-:Y:S02]  /*4e50*/  FFMA.FTZ R20, R5.reuse, R0.reuse, R20 ;  /* 0x0000000005147223 */ /* 0x0c4fe40000010014 */
[----:B------:R-:W-:-:S03]  /*4e60*/  FFMA.FTZ R22, R5, R0, R22 ;  /* 0x0000000005167223 */ /* 0x000fc60000010016 */
[----:B------:R-:W-:Y:S02]  /*4e70*/  FSEL R5, R20, -INF , !P0 ;  /* 0xff80000014057808 */ /* 0x000fe40004000000 */
[----:B------:R-:W-:Y:S01]  /*4e80*/  ISETP.GE.AND P0, PT, R96, 0x3, PT ;  /* 0x000000036000780c */ /* 0x000fe20003f06270 */
[-C--:B-1----:R-:W-:Y:S01]  /*4e90*/  FFMA.FTZ R85, R6, R0.reuse, R85 ;  /* 0x0000000006557223 */ /* 0x082fe20000010055 */
[----:B------:R-:W-:Y:S01]  /*4ea0*/  FSEL R4, R22, -INF , !P5 ;  /* 0xff80000016047808 */ /* 0x000fe20006800000 */
[----:B------:R-:W-:-:S03]  /*4eb0*/  FFMA.FTZ R87, R6, R0, R87 ;  /* 0x0000000006577223 */ /* 0x000fc60000010057 */
[----:B------:R-:W-:Y:S02]  /*4ec0*/  FSEL R143, R85, -INF , !P6 ;  /* 0xff800000558f7808 */ /* 0x000fe40007000000 */
[----:B------:R-:W-:-:S05]  /*4ed0*/  FSEL R91, R87, -INF , !P2 ;  /* 0xff800000575b7808 */ /* 0x000fca0005000000 */
        /* <DEDUP_REMOVED lines=8> */
[----:B------:R1:W-:Y:S03]  /*4f60*/  @P4 STS.64 [R118+0x3008], RZ ;  /* 0x003008ff76004388 */ /* 0x0003e60000000a00 */
[----:B------:R-:W-:Y:S01]  /*4f70*/  IMAD R6, R7, c[0x0][0x19c], R6 ;  /* 0x0000670007067a24 */ /* 0x000fe200078e0206 */
[----:B------:R-:W-:-:S03]  /*4f80*/  LEA R7, P2, R8, R122, 0x6 ;  /* 0x0000007a08077211 */ /* 0x000fc600078430ff */
[----:B------:R-:W-:-:S05]  /*4f90*/  IMAD.IADD R9, R9, 0x1, R6 ;  /* 0x0000000109097824 */ /* 0x000fca00078e0206 */
[----:B------:R-:W-:Y:S02]  /*4fa0*/  LEA.HI.X R6, R8, R125, R9, 0x6, P2 ;  /* 0x0000007d08067211 */ /* 0x000fe400010f3409 */
[----:B------:R-:W-:-:S04]  /*4fb0*/  @!P4 LEA R14, P2, R7, c[0x0][0x168], 0x1 ;  /* 0x00005a00070eca11 */ /* 0x000fc800078408ff */
[C---:B------:R-:W-:Y:S02]  /*4fc0*/  @!P4 LEA.HI.X R15, R7.reuse, c[0x0][0x16c], R6, 0x1, P2 ;  /* 0x00005b00070fca11 */ /* 0x040fe400010f0c06 */
[----:B------:R-:W-:-:S03]  /*4fd0*/  @!P3 LEA R12, P2, R7, c[0x0][0x168], 0x1 ;  /* 0x00005a00070cba11 */ /* 0x000fc600078408ff */
[----:B------:R-:W-:Y:S01]  /*4fe0*/  @!PT LDS RZ, [RZ] ;  /* 0x00000000fffff984 */ /* 0x000fe20000000800 */
[----:B------:R-:W-:Y:S01]  /*4ff0*/  @!PT LDS RZ, [RZ] ;  /* 0x00000000fffff984 */ /* 0x000fe20000000800 */
[----:B------:R-:W-:Y:S01]  /*5000*/  @!PT LDS RZ, [RZ] ;  /* 0x00000000fffff984 */ /* 0x000fe20000000800 */
[----:B------:R1:W-:Y:S01]  /*5010*/  @!P4 LDGSTS.E.BYPASS.LTC128B.128 [R118+0x3000], [R14.64] ;  /* 0x030000000e76cfae */ /* 0x0003e2000b901d4c */
[C-C-:B------:R-:W-:Y:S02]  /*5020*/  @!P3 LEA.HI.X R13, R7.reuse, c[0x0][0x16c], R6.reuse, 0x1, P2 ;  /* 0x00005b00070dba11 */ /* 0x140fe400010f0c06 */
[C---:B------:R-:W-:Y:S01]  /*5030*/  @!P1 LEA R8, P2, R7.reuse, c[0x0][0x168], 0x1 ;  /* 0x00005a0007089a11 */ /* 0x040fe200078408ff */
[----:B------:R1:W-:Y:S03]  /*5040*/  @P3 STS.128 [R118+0x4000], RZ ;  /* 0x004000ff76003388 */ /* 0x0003e60000000c00 */
[C---:B------:R-:W-:Y:S01]  /*5050*/  @!P1 LEA.HI.X R9, R7.reuse, c[0x0][0x16c], R6, 0x1, P2 ;  /* 0x00005b0007099a11 */ /* 0x040fe200010f0c06 */
[----:B------:R-:W-:Y:S01]  /*5060*/  @!PT LDS RZ, [RZ] ;  /* 0x00000000fffff984 */ /* 0x000fe20000000800 */
[----:B------:R-:W-:Y:S01]  /*5070*/  @!PT LDS RZ, [RZ] ;  /* 0x00000000fffff984 */ /* 0x000fe20000000800 */
[----:B------:R-:W-:Y:S01]  /*5080*/  @!PT LDS RZ, [RZ] ;  /* 0x00000000fffff984 */ /* 0x000fe20000000800 */
[----:B------:R2:W-:Y:S01]  /*5090*/  @!P3 LDGSTS.E.BYPASS.LTC128B.128 [R118+0x4000], [R12.64+0x40] ;  /* 0x040000400c76bfae */ /* 0x0005e2000b901d4c */
[----:B------:R-:W-:-:S03]  /*50a0*/  IADD3 R7, P5, R7, UR10, RZ ;  /* 0x0000000a07077c10 */ /* 0x000fc6000ffbe0ff */
[----:B------:R1:W-:Y:S01]  /*50b0*/  @P1 STS.128 [R118+0x5000], RZ ;  /* 0x005000ff76001388 */ /* 0x0003e20000000c00 */
[C---:B------:R-:W-:Y:S02]  /*50c0*/  @!P4 LEA R10, P2, R7.reuse, c[0x0][0x168], 0x1 ;  /* 0x00005a00070aca11 */ /* 0x040fe400078408ff */
[----:B------:R-:W-:Y:S01]  /*50d0*/  IADD3.X R6, R6, UR11, RZ, P5, !PT ;  /* 0x0000000b06067c10 */ /* 0x000fe2000affe4ff */
[----:B------:R-:W-:Y:S01]  /*50e0*/  @!PT LDS RZ, [RZ] ;  /* 0x00000000fffff984 */ /* 0x000fe20000000800 */
[----:B------:R-:W-:Y:S01]  /*50f0*/  @!PT LDS RZ, [RZ] ;  /* 0x00000000fffff984 */ /* 0x000fe20000000800 */
[----:B------:R-:W-:Y:S01]  /*5100*/  @!PT LDS RZ, [RZ] ;  /* 0x00000000fffff984 */ /* 0x000fe20000000800 */
[----:B------:R1:W-:Y:S03]  /*5110*/  @!P1 LDGSTS.E.BYPASS.LTC128B.128 [R118+0x5000], [R8.64+0x80] ;  /* 0x0500008008769fae */ /* 0x0003e6000b901d4c */
[C---:B------:R-:W-:Y:S01]  /*5120*/  @!P4 LEA.HI.X R11, R7.reuse, c[0x0][0x16c], R6, 0x1, P2 ;  /* 0x00005b00070bca11 */ /* 0x040fe200010f0c06 */
[----:B------:R1:W-:Y:S04]  /*5130*/  @P4 STS.128 [R118+0x3800], RZ ;  /* 0x003800ff76004388 */ /* 0x0003e80000000c00 */
[----:B------:R-:W-:Y:S01]  /*5140*/  @!PT LDS RZ, [RZ] ;  /* 0x00000000fffff984 */ /* 0x000fe20000000800 */
[----:B------:R-:W-:Y:S01]  /*5150*/  @!PT LDS RZ, [RZ] ;  /* 0x00000000fffff984 */ /* 0x000fe20000000800 */
[----:B------:R-:W-:Y:S01]  /*5160*/  @!PT LDS RZ, [RZ] ;  /* 0x00000000fffff984 */ /* 0x000fe20000000800 */
[----:B------:R1:W-:Y:S04]  /*5170*/  @!P4 LDGSTS.E.BYPASS.LTC128B.128 [R118+0x3800], [R10.64] ;  /* 0x038000000a76cfae */ /* 0x0003e8000b901d4c */
[----:B------:R1:W-:Y:S01]  /*5180*/  @P3 STS.128 [R118+0x4800], RZ ;  /* 0x004800ff76003388 */ /* 0x0003e20000000c00 */
[----:B--2---:R-:W-:-:S04]  /*5190*/  @!P3 LEA R12, P2, R7, c[0x0][0x168], 0x1 ;  /* 0x00005a00070cba11 */ /* 0x004fc800078408ff */
[----:B------:R-:W-:-:S05]  /*51a0*/  @!P3 LEA.HI.X R13, R7, c[0x0][0x16c], R6, 0x1, P2 ;  /* 0x00005b00070dba11 */ /* 0x000fca00010f0c06 */
        /* <DEDUP_REMOVED lines=12> */
.L_x_241:
[----:B------:R-:W-:Y:S05]  /*5270*/  BSYNC B0 ;  /* 0x0000000000007941 */ /* 0x000fea0003800000 */
.L_x_240:
[----:B------:R-:W0:Y:S02]  /*5280*/  LDGDEPBAR ;  /* 0x00000000000079af */ /* 0x000e240000000000 */
.L_x_239:
        /* <DEDUP_REMOVED lines=29> */
[----:B------:R-:W-:Y:S02]  /*5460*/  FMNMX.FTZ R8, R92, R7, !PT ;  /* 0x000000075c087209 */ /* 0x000fe40007810000 */
[----:B------:R-:W-:-:S02]  /*5470*/  FMNMX.FTZ R6, R138, R9, !PT ;  /* 0x000000098a067209 */ /* 0x000fc40007810000 */
[----:B------:R-:W-:Y:S02]  /*5480*/  FMNMX.FTZ R8, R91, R8, !PT ;  /* 0x000000085b087209 */ /* 0x000fe40007810000 */
[----:B------:R-:W-:-:S03]  /*5490*/  FMNMX.FTZ R9, R143, R6, !PT ;  /* 0x000000068f097209 */ /* 0x000fc60007810000 */
[----:B------:R-:W1:Y:S04]  /*54a0*/  SHFL.BFLY PT, R7, R8, 0x2, 0x1f ;  /* 0x0c401f0008077f89 */ /* 0x000e6800000e0000 */
[----:B------:R-:W2:Y:S01]  /*54b0*/  SHFL.BFLY PT, R6, R9, 0x2, 0x1f ;  /* 0x0c401f0009067f89 */ /* 0x000ea200000e0000 */
[----:B-1----:R-:W-:Y:S02]  /*54c0*/  FMNMX.FTZ R7, R8, R7, !PT ;  /* 0x0000000708077209 */ /* 0x002fe40007810000 */
[----:B--2---:R-:W-:-:S03]  /*54d0*/  FMNMX.FTZ R6, R9, R6, !PT ;  /* 0x0000000609067209 */ /* 0x004fc60007810000 */
[----:B------:R-:W1:Y:S04]  /*54e0*/  SHFL.BFLY PT, R88, R7, 0x1, 0x1f ;  /* 0x0c201f0007587f89 */ /* 0x000e6800000e0000 */
[----:B------:R-:W2:Y:S04]  /*54f0*/  SHFL.BFLY PT, R89, R6, 0x1, 0x1f ;  /* 0x0c201f0006597f89 */ /* 0x000ea800000e0000 */
[----:B------:R-:W3:Y:S01]  /*5500*/  LDSM.16.MT88.4 R8, [R110+0x6000] ;  /* 0x006000006e08783b */ /* 0x000ee20000004200 */
[----:B-1----:R-:W-:Y:S02]  /*5510*/  FMNMX.FTZ R88, R7, R88, !PT ;  /* 0x0000005807587209 */ /* 0x002fe40007810000 */
[----:B--2---:R-:W-:-:S03]  /*5520*/  FMNMX.FTZ R89, R6, R89, !PT ;  /* 0x0000005906597209 */ /* 0x004fc60007810000 */
[C---:B------:R-:W-:Y:S01]  /*5530*/  FMUL.FTZ R95, R88.reuse, c[0x0][0x23c] ;  /* 0x00008f00585f7a20 */ /* 0x040fe20000410000 */
[C---:B------:R-:W-:Y:S02]  /*5540*/  FSETP.NEU.FTZ.AND P1, PT, R88.reuse, -INF , PT ;  /* 0xff8000005800780b */ /* 0x040fe40003f3d000 */
[C---:B------:R-:W-:Y:S01]  /*5550*/  FSETP.NEU.FTZ.AND P2, PT, R89.reuse, -INF , PT ;  /* 0xff8000005900780b */ /* 0x040fe20003f5d000 */
[----:B------:R-:W-:Y:S01]  /*5560*/  FMUL.FTZ R146, R89, c[0x0][0x23c] ;  /* 0x00008f0059927a20 */ /* 0x000fe20000410000 */
[----:B------:R-:W-:Y:S02]  /*5570*/  FSEL R95, R95, RZ, P1 ;  /* 0x000000ff5f5f7208 */ /* 0x000fe40000800000 */
[----:B------:R-:W-:Y:S02]  /*5580*/  FSEL R154, R89, RZ, P2 ;  /* 0x000000ff599a7208 */ /* 0x000fe40001000000 */
[----:B------:R-:W-:Y:S01]  /*5590*/  FSEL R145, R88, RZ, P1 ;  /* 0x000000ff58917208 */ /* 0x000fe20000800000 */
[----:B------:R-:W-:Y:S01]  /*55a0*/  FFMA.FTZ R18, R18, c[0x0][0x23c], -R95 ;  /* 0x00008f0012127a23 */ /* 0x000fe2000001085f */
[----:B------:R-:W-:Y:S01]  /*55b0*/  FSEL R146, R146, RZ, P2 ;  /* 0x000000ff92927208 */ /* 0x000fe20001000000 */
[----:B------:R-:W-:-:S02]  /*55c0*/  FADD.FTZ R154, R3, -R154 ;  /* 0x8000009a039a7221 */ /* 0x000fc40000010000 */
[----:B------:R-:W-:Y:S01]  /*55d0*/  FADD.FTZ R145, R2, -R145 ;  /* 0x8000009102917221 */ /* 0x000fe20000010000 */
[----:B------:R1:W-:Y:S01]  /*55e0*/  MUFU.EX2 R3, R18 ;  /* 0x0000001200037308 */ /* 0x0003e20000000800 */
[--C-:B------:R-:W-:Y:S02]  /*55f0*/  FFMA.FTZ R94, R17, c[0x0][0x23c], -R146.reuse ;  /* 0x00008f00115e7a23 */ /* 0x100fe40000010892 */
[----:B------:R-:W-:Y:S02]  /*5600*/  FFMA.FTZ R2, R16, c[0x0][0x23c], -R95 ;  /* 0x00008f0010027a23 */ /* 0x000fe4000001085f */
[--C-:B------:R-:W-:Y:S02]  /*5610*/  FFMA.FTZ R153, R5, c[0x0][0x23c], -R146.reuse ;  /* 0x00008f0005997a23 */ /* 0x100fe40000010892 */
[--C-:B------:R-:W-:Y:S01]  /*5620*/  FFMA.FTZ R102, R23, c[0x0][0x23c], -R146.reuse ;  /* 0x00008f0017667a23 */ /* 0x100fe20000010892 */
[----:B------:R-:W-:Y:S01]  /*5630*/  MUFU.EX2 R94, R94 ;  /* 0x0000005e005e7308 */ /* 0x000fe20000000800 */
[----:B------:R-:W-:-:S02]  /*5640*/  FFMA.FTZ R103, R21, c[0x0][0x23c], -R146 ;  /* 0x00008f0015677a23 */ /* 0x000fc40000010892 */
[--C-:B------:R-:W-:Y:S02]  /*5650*/  FFMA.FTZ R144, R4, c[0x0][0x23c], -R95.reuse ;  /* 0x00008f0004907a23 */ /* 0x100fe4000001085f */
[----:B------:R-:W-:Y:S02]  /*5660*/  FFMA.FTZ R93, R32, c[0x0][0x23c], -R95 ;  /* 0x00008f00205d7a23 */ /* 0x000fe4000001085f */
[----:B------:R-:W-:Y:S01]  /*5670*/  FMUL.FTZ R154, R154, c[0x0][0x23c] ;  /* 0x00008f009a9a7a20 */ /* 0x000fe20000410000 */
[----:B-1----:R-:W1:Y:S01]  /*5680*/  LDSM.16.MT88.4 R16, [R108+0x6000] ;  /* 0x006000006c10783b */ /* 0x002e620000004200 */
[----:B------:R-:W-:Y:S01]  /*5690*/  FMUL.FTZ R145, R145, c[0x0][0x23c] ;  /* 0x00008f0091917a20 */ /* 0x000fe20000410000 */
[----:B------:R-:W-:Y:S01]  /*56a0*/  MUFU.EX2 R153, R153 ;  /* 0x0000009900997308 */ /* 0x000fe20000000800 */
[--C-:B------:R-:W-:Y:S01]  /*56b0*/  FFMA.FTZ R142, R147, c[0x0][0x23c], -R146.reuse ;  /* 0x00008f00938e7a23 */ /* 0x100fe20000010892 */
[----:B------:R-:W2:Y:S01]  /*56c0*/  LDSM.16.MT88.4 R32, [R108+0x7000] ;  /* 0x007000006c20783b */ /* 0x000ea20000004200 */
[----:B------:R-:W-:-:S02]  /*56d0*/  FFMA.FTZ R147, R107, c[0x0][0x23c], -R146 ;  /* 0x00008f006b937a23 */ /* 0x000fc40000010892 */
[--C-:B------:R-:W-:Y:S02]  /*56e0*/  FFMA.FTZ R107, R135, c[0x0][0x23c], -R146.reuse ;  /* 0x00008f00876b7a23 */ /* 0x100fe40000010892 */
[--C-:B------:R-:W-:Y:S01]  /*56f0*/  FFMA.FTZ R136, R136, c[0x0][0x23c], -R95.reuse ;  /* 0x00008f0088887a23 */ /* 0x100fe2000001085f */
[----:B------:R-:W4:Y:S01]  /*5700*/  MUFU.EX2 R102, R102 ;  /* 0x0000006600667308 */ /* 0x000f220000000800 */
[--C-:B------:R-:W-:Y:S02]  /*5710*/  FFMA.FTZ R135, R106, c[0x0][0x23c], -R95.reuse ;  /* 0x00008f006a877a23 */ /* 0x100fe4000001085f */
[----:B------:R-:W-:Y:S02]  /*5720*/  FFMA.FTZ R106, R133, c[0x0][0x23c], -R146 ;  /* 0x00008f00856a7a23 */ /* 0x000fe40000010892 */
[----:B------:R-:W-:-:S03]  /*5730*/  FFMA.FTZ R91, R91, c[0x0][0x23c], -R95 ;  /* 0x00008f005b5b7a23 */ /* 0x000fc6000001085f */
[----:B------:R-:W5:Y:S08]  /*5740*/  MUFU.EX2 R103, R103 ;  /* 0x0000006700677308 */ /* 0x000f700000000800 */
[----:B------:R-:W-:Y:S01]  /*5750*/  MUFU.EX2 R144, R144 ;  /* 0x0000009000907308 */ /* 0x000fe20000000800 */
[----:B----4-:R-:W-:-:S07]  /*5760*/  F2FP.PACK_AB R84, R102, R153 ;  /* 0x000000996654723e */ /* 0x010fce00000000ff */
[----:B------:R-:W4:Y:S01]  /*5770*/  MUFU.EX2 R93, R93 ;  /* 0x0000005d005d7308 */ /* 0x000f220000000800 */
[----:B-----5:R-:W-:-:S07]  /*5780*/  F2FP.PACK_AB R86, R94, R103 ;  /* 0x000000675e56723e */ /* 0x020fce00000000ff */
[----:B------:R-:W5:Y:S08]  /*5790*/  MUFU.EX2 R154, R154 ;  /* 0x0000009a009a7308 */ /* 0x000f700000000800 */
[----:B------:R-:W1:Y:S01]  /*57a0*/  MUFU.EX2 R145, R145 ;  /* 0x0000009100917308 */ /* 0x000e620000000800 */
[----:B----4-:R-:W-:-:S07]  /*57b0*/  F2FP.PACK_AB R85, R93, R144 ;  /* 0x000000905d55723e */ /* 0x010fce00000000ff */
[----:B------:R-:W4:Y:S01]  /*57c0*/  MUFU.EX2 R2, R2 ;  /* 0x0000000200027308 */ /* 0x000f220000000800 */
[-C--:B-----5:R-:W-:Y:S02]  /*57d0*/  FMUL.FTZ R4, R36, R154.reuse ;  /* 0x0000009a24047220 */ /* 0x0a0fe40000410000 */
[-C--:B------:R-:W-:Y:S02]  /*57e0*/  FMUL.FTZ R5, R37, R154.reuse ;  /* 0x0000009a25057220 */ /* 0x080fe40000410000 */
[-C--:B------:R-:W-:Y:S02]  /*57f0*/  FMUL.FTZ R12, R44, R154.reuse ;  /* 0x0000009a2c0c7220 */ /* 0x080fe40000410000 */
[----:B------:R-:W-:Y:S01]  /*5800*/  FMUL.FTZ R13, R45, R154 ;  /* 0x0000009a2d0d7220 */ /* 0x000fe20000410000 */
[----:B------:R-:W-:Y:S01]  /*5810*/  MUFU.EX2 R142, R142 ;  /* 0x0000008e008e7308 */ /* 0x000fe20000000800 */
[-C--:B-1----:R-:W-:Y:S02]  /*5820*/  FMUL.FTZ R6, R38, R145.reuse ;  /* 0x0000009126067220 */ /* 0x082fe40000410000 */
[----:B------:R-:W-:-:S02]  /*5830*/  FMUL.FTZ R7, R39, R145 ;  /* 0x0000009127077220 */ /* 0x000fc40000410000 */
[-C--:B------:R-:W-:Y:S02]  /*5840*/  FMUL.FTZ R14, R46, R145.reuse ;  /* 0x000000912e0e7220 */ /* 0x080fe40000410000 */
[----:B------:R-:W-:Y:S01]  /*5850*/  FMUL.FTZ R15, R47, R145 ;  /* 0x000000912f0f7220 */ /* 0x000fe20000410000 */
[----:B----4-:R-:W-:Y:S01]  /*5860*/  F2FP.PACK_AB R87, R2, R3 ;  /* 0x000000030257723e */ /* 0x010fe200000000ff */
[-C--:B------:R-:W-:Y:S01]  /*5870*/  FMUL.FTZ R40, R40, R154.reuse ;  /* 0x0000009a28287220 */ /* 0x080fe20000410000 */
[----:B------:R-:W-:Y:S01]  /*5880*/  MUFU.EX2 R147, R147 ;  /* 0x0000009300937308 */ /* 0x000fe20000000800 */
[-C--:B------:R-:W-:Y:S02]  /*5890*/  FMUL.FTZ R41, R41, R154.reuse ;  /* 0x0000009a29297220 */ /* 0x080fe40000410000 */
[-C--:B------:R-:W-:Y:S02]  /*58a0*/  FMUL.FTZ R42, R42, R145.reuse ;  /* 0x000000912a2a7220 */ /* 0x080fe40000410000 */
[----:B------:R-:W-:Y:S01]  /*58b0*/  FMUL.FTZ R43, R43, R145 ;  /* 0x000000912b2b7220 */ /* 0x000fe20000410000 */
[----:B---3--:R-:W-:Y:S01]  /*58c0*/  HMMA.16816.F32 R4, R84, R8, R4 ;  /* 0x000000085404723c */ /* 0x008fe20000001804 */
[-C--:B------:R-:W-:Y:S01]  /*58d0*/  FMUL.FTZ R48, R48, R154.reuse ;  /* 0x0000009a30307220 */ /* 0x080fe20000410000 */
        /* <DEDUP_REMOVED lines=9> */
[----:B------:R-:W-:Y:S01]  /*5970*/  FMUL.FTZ R23, R55, R145 ;  /* 0x0000009137177220 */ /* 0x000fe20000410000 */
[----:B------:R-:W-:Y:S01]  /*5980*/  HMMA.16816.F32 R8, R84, R10, R40 ;  /* 0x0000000a5408723c */ /* 0x000fe20000001828 */
[----:B------:R-:W1:Y:S01]  /*5990*/  LDSM.16.MT88.4 R40, [R110+0x8000] ;  /* 0x008000006e28783b */ /* 0x000e620000004200 */
[-C--:B------:R-:W-:Y:S01]  /*59a0*/  FMUL.FTZ R56, R56, R154.reuse ;  /* 0x0000009a38387220 */ /* 0x080fe20000410000 */
[----:B------:R-:W-:Y:S01]  /*59b0*/  MUFU.EX2 R135, R135 ;  /* 0x0000008700877308 */ /* 0x000fe20000000800 */
[----:B------:R-:W-:-:S02]  /*59c0*/  FMUL.FTZ R57, R57, R154 ;  /* 0x0000009a39397220 */ /* 0x000fc40000410000 */
[-C--:B------:R-:W-:Y:S02]  /*59d0*/  FMUL.FTZ R58, R58, R145.reuse ;  /* 0x000000913a3a7220 */ /* 0x080fe40000410000 */
[C---:B------:R-:W-:Y:S01]  /*59e0*/  HMMA.16816.F32 R16, R84.reuse, R18, R48 ;  /* 0x000000125410723c */ /* 0x040fe20000001830 */
[----:B------:R-:W3:Y:S01]  /*59f0*/  LDSM.16.MT88.4 R48, [R108+0x8000] ;  /* 0x008000006c30783b */ /* 0x000ee20000004200 */
[-C--:B------:R-:W-:Y:S01]  /*5a00*/  FMUL.FTZ R59, R59, R145.reuse ;  /* 0x000000913b3b7220 */ /* 0x080fe20000410000 */
[----:B------:R-:W-:Y:S01]  /*5a10*/  MUFU.EX2 R106, R106 ;  /* 0x0000006a006a7308 */ /* 0x000fe20000000800 */
[-C--:B------:R-:W-:Y:S02]  /*5a20*/  FMUL.FTZ R28, R60, R154.reuse ;  /* 0x0000009a3c1c7220 */ /* 0x080fe40000410000 */
[----:B------:R-:W-:Y:S02]  /*5a30*/  FMUL.FTZ R29, R61, R154 ;  /* 0x0000009a3d1d7220 */ /* 0x000fe40000410000 */
[----:B------:R-:W-:Y:S01]  /*5a40*/  HMMA.16816.F32 R20, R84, R24, R20 ;  /* 0x000000185414723c */ /* 0x000fe20000001814 */
[----:B------:R-:W-:-:S02]  /*5a50*/  FMUL.FTZ R30, R62, R145 ;  /* 0x000000913e1e7220 */ /* 0x000fc40000410000 */
[-C--:B------:R-:W-:Y:S01]  /*5a60*/  FMUL.FTZ R31, R63, R145.reuse ;  /* 0x000000913f1f7220 */ /* 0x080fe20000410000 */
[----:B------:R-:W-:Y:S01]  /*5a70*/  MUFU.EX2 R91, R91 ;  /* 0x0000005b005b7308 */ /* 0x000fe20000000800 */
[-C--:B------:R-:W-:Y:S01]  /*5a80*/  FMUL.FTZ R64, R64, R154.reuse ;  /* 0x0000009a40407220 */ /* 0x080fe20000410000 */
[----:B------:R-:W-:Y:S01]  /*5a90*/  LDSM.16.MT88.4 R60, [R110+0x6800] ;  /* 0x006800006e3c783b */ /* 0x000fe20000004200 */
[-C--:B------:R-:W-:Y:S01]  /*5aa0*/  FMUL.FTZ R65, R65, R154.reuse ;  /* 0x0000009a41417220 */ /* 0x080fe20000410000 */
[----:B------:R-:W-:Y:S01]  /*5ab0*/  HMMA.16816.F32 R24, R84, R26, R56 ;  /* 0x0000001a5418723c */ /* 0x000fe20000001838 */
[-C--:B------:R-:W-:Y:S01]  /*5ac0*/  FMUL.FTZ R66, R66, R145.reuse ;  /* 0x0000009142427220 */ /* 0x080fe20000410000 */
[----:B------:R-:W4:Y:S01]  /*5ad0*/  LDSM.16.MT88.4 R56, [R110+0x6400] ;  /* 0x006400006e38783b */ /* 0x000f220000004200 */
[----:B------:R-:W-:Y:S02]  /*5ae0*/  FMUL.FTZ R67, R67, R145 ;  /* 0x0000009143437220 */ /* 0x000fe40000410000 */
[----:B------:R-:W-:-:S02]  /*5af0*/  FMUL.FTZ R36, R68, R154 ;  /* 0x0000009a44247220 */ /* 0x000fc40000410000 */
[-C--:B------:R-:W-:Y:S01]  /*5b00*/  FMUL.FTZ R37, R69, R154.reuse ;  /* 0x0000009a45257220 */ /* 0x080fe20000410000 */
[C---:B--2---:R-:W-:Y:S01]  /*5b10*/  HMMA.16816.F32 R28, R84.reuse, R32, R28 ;  /* 0x00000020541c723c */ /* 0x044fe2000000181c */
[-C--:B------:R-:W-:Y:S02]  /*5b20*/  FMUL.FTZ R38, R70, R145.reuse ;  /* 0x0000009146267220 */ /* 0x080fe40000410000 */
[-C--:B------:R-:W-:Y:S02]  /*5b30*/  FMUL.FTZ R39, R71, R145.reuse ;  /* 0x0000009147277220 */ /* 0x080fe40000410000 */
[-C--:B------:R-:W-:Y:S02]  /*5b40*/  FMUL.FTZ R44, R76, R154.reuse ;  /* 0x0000009a4c2c7220 */ /* 0x080fe40000410000 */
[----:B------:R-:W-:Y:S01]  /*5b50*/  FMUL.FTZ R45, R77, R154 ;  /* 0x0000009a4d2d7220 */ /* 0x000fe20000410000 */
[----:B------:R-:W-:Y:S01]  /*5b60*/  HMMA.16816.F32 R32, R84, R34, R64 ;  /* 0x000000225420723c */ /* 0x000fe20000001840 */
[----:B------:R-:W-:-:S02]  /*5b70*/  FMUL.FTZ R46, R78, R145 ;  /* 0x000000914e2e7220 */ /* 0x000fc40000410000 */
[-C--:B------:R-:W-:Y:S02]  /*5b80*/  FMUL.FTZ R47, R79, R145.reuse ;  /* 0x000000914f2f7220 */ /* 0x080fe40000410000 */
[-C--:B------:R-:W-:Y:S02]  /*5b90*/  FMUL.FTZ R72, R72, R154.reuse ;  /* 0x0000009a48487220 */ /* 0x080fe40000410000 */
[-C--:B------:R-:W-:Y:S01]  /*5ba0*/  FMUL.FTZ R73, R73, R154.reuse ;  /* 0x0000009a49497220 */ /* 0x080fe20000410000 */
[----:B-1----:R-:W-:Y:S01]  /*5bb0*/  HMMA.16816.F32 R36, R84, R40, R36 ;  /* 0x000000285424723c */ /* 0x002fe20000001824 */
[-C--:B------:R-:W-:Y:S02]  /*5bc0*/  FMUL.FTZ R74, R74, R145.reuse ;  /* 0x000000914a4a7220 */ /* 0x080fe40000410000 */
[----:B------:R-:W-:Y:S02]  /*5bd0*/  FMUL.FTZ R75, R75, R145 ;  /* 0x000000914b4b7220 */ /* 0x000fe40000410000 */
[----:B------:R-:W-:-:S02]  /*5be0*/  FMUL.FTZ R80, R80, R154 ;  /* 0x0000009a50507220 */ /* 0x000fc40000410000 */
[----:B------:R-:W-:Y:S01]  /*5bf0*/  FMUL.FTZ R81, R81, R154 ;  /* 0x0000009a51517220 */ /* 0x000fe20000410000 */
[C---:B---3--:R-:W-:Y:S01]  /*5c00*/  HMMA.16816.F32 R44, R84.reuse, R48, R44 ;  /* 0x00000030542c723c */ /* 0x048fe2000000182c */
[-C--:B------:R-:W-:Y:S02]  /*5c10*/  FMUL.FTZ R82, R82, R145.reuse ;  /* 0x0000009152527220 */ /* 0x080fe40000410000 */
[----:B------:R-:W-:Y:S02]  /*5c20*/  FMUL.FTZ R83, R83, R145 ;  /* 0x0000009153537220 */ /* 0x000fe40000410000 */
[--C-:B------:R-:W-:Y:S02]  /*5c30*/  FFMA.FTZ R65, R141, c[0x0][0x23c], -R146.reuse ;  /* 0x00008f008d417a23 */ /* 0x100fe40000010892 */
[--C-:B------:R-:W-:Y:S01]  /*5c40*/  FFMA.FTZ R141, R140, c[0x0][0x23c], -R95.reuse ;  /* 0x00008f008c8d7a23 */ /* 0x100fe2000001085f */
[----:B------:R-:W-:Y:S01]  /*5c50*/  HMMA.16816.F32 R40, R84, R42, R72 ;  /* 0x0000002a5428723c */ /* 0x000fe20000001848 */
[----:B------:R-:W-:Y:S01]  /*5c60*/  FFMA.FTZ R140, R152, c[0x0][0x23c], -R95 ;  /* 0x00008f00988c7a23 */ /* 0x000fe2000001085f */
[----:B------:R-:W-:Y:S01]  /*5c70*/  LDSM.16.MT88.4 R72, [R110+0x8800] ;  /* 0x008800006e48783b */ /* 0x000fe20000004200 */
[----:B------:R-:W1:Y:S01]  /*5c80*/  MUFU.EX2 R65, R65 ;  /* 0x0000004100417308 */ /* 0x000e620000000800 */
[----:B------:R-:W-:-:S02]  /*5c90*/  FFMA.FTZ R64, R105, c[0x0][0x23c], -R146 ;  /* 0x00008f0069407a23 */ /* 0x000fc40000010892 */
[--C-:B------:R-:W-:Y:S02]  /*5ca0*/  FFMA.FTZ R105, R138, c[0x0][0x23c], -R146.reuse ;  /* 0x00008f008a697a23 */ /* 0x100fe40000010892 */
[----:B------:R-:W-:Y:S01]  /*5cb0*/  HMMA.16816.F32 R48, R84, R50, R80 ;  /* 0x000000325430723c */ /* 0x000fe20000001850 */
[----:B------:R-:W2:Y:S01]  /*5cc0*/  LDSM.16.MT88.4 R80, [R108+0x8400] ;  /* 0x008400006c50783b */ /* 0x000ea20000004200 */
[--C-:B------:R-:W-:Y:S01]  /*5cd0*/  FFMA.FTZ R138, R90, c[0x0][0x23c], -R95.reuse ;  /* 0x00008f005a8a7a23 */ /* 0x100fe2000001085f */
[----:B------:R-:W-:Y:S01]  /*5ce0*/  MUFU.EX2 R141, R141 ;  /* 0x0000008d008d7308 */ /* 0x000fe20000000800 */
[----:B------:R-:W-:Y:S02]  /*5cf0*/  FFMA.FTZ R90, R92, c[0x0][0x23c], -R95 ;  /* 0x00008f005c5a7a23 */ /* 0x000fe4000001085f */
[----:B------:R-:W-:Y:S02]  /*5d00*/  FFMA.FTZ R131, R131, R154, R153 ;  /* 0x0000009a83837223 */ /* 0x000fe40000010099 */
[----:B------:R-:W-:-:S02]  /*5d10*/  FFMA.FTZ R87, R149, c[0x0][0x23c], -R146 ;  /* 0x00008f0095577a23 */ /* 0x000fc40000010892 */
[--C-:B------:R-:W-:Y:S01]  /*5d20*/  FFMA.FTZ R86, R151, c[0x0][0x23c], -R146.reuse ;  /* 0x00008f0097567a23 */ /* 0x100fe20000010892 */
[----:B------:R-:W3:Y:S01]  /*5d30*/  MUFU.EX2 R140, R140 ;  /* 0x0000008c008c7308 */ /* 0x000ee20000000800 */
[--C-:B------:R-:W-:Y:S01]  /*5d40*/  FFMA.FTZ R85, R148, c[0x0][0x23c], -R95.reuse ;  /* 0x00008f0094557a23 */ /* 0x100fe2000001085f */
[----:B-1----:R-:W-:Y:S01]  /*5d50*/  F2FP.PACK_AB R52, R142, R65 ;  /* 0x000000418e34723e */ /* 0x002fe200000000ff */
[--C-:B------:R-:W-:Y:S02]  /*5d60*/  FFMA.FTZ R84, R150, c[0x0][0x23c], -R95.reuse ;  /* 0x00008f0096547a23 */ /* 0x100fe4000001085f */
[--C-:B------:R-:W-:Y:S02]  /*5d70*/  FFMA.FTZ R150, R137, c[0x0][0x23c], -R146.reuse ;  /* 0x00008f0089967a23 */ /* 0x100fe40000010892 */
[----:B------:R-:W-:Y:S01]  /*5d80*/  FFMA.FTZ R137, R130, c[0x0][0x23c], -R95 ;  /* 0x00008f0082897a23 */ /* 0x000fe2000001085f */
[----:B------:R-:W-:Y:S01]  /*5d90*/  MUFU.EX2 R87, R87 ;  /* 0x0000005700577308 */ /* 0x000fe20000000800 */
[----:B------:R-:W-:-:S02]  /*5da0*/  FFMA.FTZ R148, R139, c[0x0][0x23c], -R146 ;  /* 0x00008f008b947a23 */ /* 0x000fc40000010892 */
[--C-:B------:R-:W-:Y:S02]  /*5db0*/  FFMA.FTZ R130, R132, c[0x0][0x23c], -R95.reuse ;  /* 0x00008f0084827a23 */ /* 0x100fe4000001085f */
[----:B------:R-:W-:Y:S02]  /*5dc0*/  FFMA.FTZ R132, R143, c[0x0][0x23c], -R146 ;  /* 0x00008f008f847a23 */ /* 0x000fe40000010892 */
[----:B------:R-:W-:Y:S01]  /*5dd0*/  FFMA.FTZ R139, R104, c[0x0][0x23c], -R95 ;  /* 0x00008f00688b7a23 */ /* 0x000fe2000001085f */
[----:B------:R-:W1:Y:S01]  /*5de0*/  MUFU.EX2 R86, R86 ;  /* 0x0000005600567308 */ /* 0x000e620000000800 */
[----:B---3--:R-:W-:Y:S01]  /*5df0*/  F2FP.PACK_AB R53, R140, R141 ;  /* 0x0000008d8c35723e */ /* 0x008fe200000000ff */
[----:B------:R-:W-:Y:S02]  /*5e00*/  FFMA.FTZ R134, R134, R145, R144 ;  /* 0x0000009186867223 */ /* 0x000fe40000010090 */
[----:B------:R-:W-:Y:S02]  /*5e10*/  FADD.FTZ R102, R102, R131 ;  /* 0x0000008366667221 */ /* 0x000fe40000010000 */
[----:B------:R-:W-:-:S02]  /*5e20*/  FADD.FTZ R134, R93, R134 ;  /* 0x000000865d867221 */ /* 0x000fc40000010000 */
[----:B------:R-:W-:Y:S01]  /*5e30*/  MUFU.EX2 R85, R85 ;  /* 0x0000005500557308 */ /* 0x000fe20000000800 */
[----:B------:R-:W-:Y:S02]  /*5e40*/  FADD.FTZ R103, R103, R102 ;  /* 0x0000006667677221 */ /* 0x000fe40000010000 */
[----:B------:R-:W-:Y:S02]  /*5e50*/  FADD.FTZ R3, R3, R134 ;  /* 0x0000008603037221 */ /* 0x000fe40000010000 */
[----:B------:R-:W-:Y:S02]  /*5e60*/  FADD.FTZ R94, R94, R103 ;  /* 0x000000675e5e7221 */ /* 0x000fe40000010000 */
[----:B------:R-:W-:Y:S01]  /*5e70*/  FADD.FTZ R2, R2, R3 ;  /* 0x0000000302027221 */ /* 0x000fe20000010000 */
[----:B------:R-:W3:Y:S01]  /*5e80*/  MUFU.EX2 R84, R84 ;  /* 0x0000005400547308 */ /* 0x000ee20000000800 */
[----:B-1----:R-:W-:Y:S01]  /*5e90*/  F2FP.PACK_AB R54, R86, R87 ;  /* 0x000000575636723e */ /* 0x002fe200000000ff */
[----:B------:R-:W-:-:S02]  /*5ea0*/  FADD.FTZ R3, R65, R94 ;  /* 0x0000005e41037221 */ /* 0x000fc40000010000 */
[----:B------:R-:W-:Y:S01]  /*5eb0*/  FADD.FTZ R141, R141, R2 ;  /* 0x000000028d8d7221 */ /* 0x000fe20000010000 */
[-C--:B------:R-:W-:Y:S01]  /*5ec0*/  MOV R2, R88.reuse ;  /* 0x0000005800027202 */ /* 0x080fe20000000f00 */
[----:B------:R-:W-:Y:S01]  /*5ed0*/  FADD.FTZ R142, R142, R3 ;  /* 0x000000038e8e7221 */ /* 0x000fe20000010000 */
[----:B------:R-:W-:Y:S01]  /*5ee0*/  @P0 MOV R2, R88 ;  /* 0x0000005800020202 */ /* 0x000fe20000000f00 */
[----:B------:R-:W-:Y:S01]  /*5ef0*/  MUFU.EX2 R150, R150 ;  /* 0x0000009600967308 */ /* 0x000fe20000000800 */
[----:B------:R-:W-:Y:S02]  /*5f00*/  FADD.FTZ R140, R140, R141 ;  /* 0x0000008d8c8c7221 */ /* 0x000fe40000010000 */
[----:B------:R-:W-:-:S04]  /*5f10*/  FADD.FTZ R87, R87, R142 ;  /* 0x0000008e57577221 */ /* 0x000fc80000010000 */
[----:B------:R-:W-:Y:S01]  /*5f20*/  FADD.FTZ R86, R86, R87 ;  /* 0x0000005756567221 */ /* 0x000fe20000010000 */
[----:B---3--:R-:W-:Y:S01]  /*5f30*/  F2FP.PACK_AB R55, R84, R85 ;  /* 0x000000555437723e */ /* 0x008fe200000000ff */
[----:B------:R-:W-:Y:S01]  /*5f40*/  MUFU.EX2 R148, R148 ;  /* 0x0000009400947308 */ /* 0x000fe20000000800 */
[----:B------:R-:W-:-:S04]  /*5f50*/  FADD.FTZ R85, R85, R140 ;  /* 0x0000008c55557221 */ /* 0x000fc80000010000 */
[----:B------:R-:W-:Y:S01]  /*5f60*/  FADD.FTZ R84, R84, R85 ;  /* 0x0000005554547221 */ /* 0x000fe20000010000 */
[C---:B----4-:R-:W-:Y:S02]  /*5f70*/  HMMA.16816.F32 R4, R52.reuse, R56, R4 ;  /* 0x000000383404723c */ /* 0x050fe40000001804 */
[----:B------:R-:W1:Y:S06]  /*5f80*/  MUFU.EX2 R137, R137 ;  /* 0x0000008900897308 */ /* 0x000e6c0000000800 */
[C---:B------:R-:W-:Y:S01]  /*5f90*/  HMMA.16816.F32 R8, R52.reuse, R58, R8 ;  /* 0x0000003a3408723c */ /* 0x040fe20000001808 */
[----:B------:R-:W3:Y:S01]  /*5fa0*/  LDSM.16.MT88.4 R56, [R108+0x6400] ;  /* 0x006400006c38783b */ /* 0x000ee20000004200 */
[----:B------:R-:W4:Y:S06]  /*5fb0*/  MUFU.EX2 R130, R130 ;  /* 0x0000008200827308 */ /* 0x000f2c0000000800 */
[----:B--2---:R-:W-:Y:S02]  /*5fc0*/  HMMA.16816.F32 R44, R52, R80, R44 ;  /* 0x00000050342c723c */ /* 0x004fe4000000182c */
[----:B------:R2:W5:Y:S01]  /*5fd0*/  MUFU.EX2 R133, R64 ;  /* 0x0000004000857308 */ /* 0x0005620000000800 */
[----:B-1----:R-:W-:-:S04]  /*5fe0*/  FADD.FTZ R3, R137, R84 ;  /* 0x0000005489037221 */ /* 0x002fc80000010000 */
[----:B------:R-:W-:Y:S01]  /*5ff0*/  FADD.FTZ R3, R136, R3 ;  /* 0x0000000388037221 */ /* 0x000fe20000010000 */
[C---:B------:R-:W-:Y:S02]  /*6000*/  HMMA.16816.F32 R80, R52.reuse, R82, R48 ;  /* 0x000000523450723c */ /* 0x040fe40000001830 */
[----:B------:R-:W-:Y:S08]  /*6010*/  MUFU.EX2 R105, R105 ;  /* 0x0000006900697308 */ /* 0x000ff00000000800 */
[----:B------:R-:W-:Y:S01]  /*6020*/  MUFU.EX2 R132, R132 ;  /* 0x0000008400847308 */ /* 0x000fe20000000800 */
[----:B--2---:R-:W-:Y:S07]  /*6030*/  LDSM.16.MT88.4 R64, [R108+0x7c00] ;  /* 0x007c00006c40783b */ /* 0x004fee0000004200 */
[----:B------:R-:W-:Y:S01]  /*6040*/  MUFU.EX2 R138, R138 ;  /* 0x0000008a008a7308 */ /* 0x000fe20000000800 */
[C---:B---3--:R-:W-:Y:S07]  /*6050*/  HMMA.16816.F32 R12, R52.reuse, R56, R12 ;  /* 0x00000038340c723c */ /* 0x048fee000000180c */
[----:B------:R-:W1:Y:S01]  /*6060*/  MUFU.EX2 R139, R139 ;  /* 0x0000008b008b7308 */ /* 0x000e620000000800 */
[C---:B------:R-:W-:Y:S01]  /*6070*/  HMMA.16816.F32 R16, R52.reuse, R58, R16 ;  /* 0x0000003a3410723c */ /* 0x040fe20000001810 */
[----:B------:R-:W2:Y:S06]  /*6080*/  LDSM.16.MT88.4 R56, [R110+0x7400] ;  /* 0x007400006e38783b */ /* 0x000eac0000004200 */
[----:B------:R-:W3:Y:S01]  /*6090*/  MUFU.EX2 R90, R90 ;  /* 0x0000005a005a7308 */ /* 0x000ee20000000800 */
[C---:B--2---:R-:W-:Y:S08]  /*60a0*/  HMMA.16816.F32 R20, R52.reuse, R56, R20 ;  /* 0x000000383414723c */ /* 0x044ff00000001814 */
[C---:B------:R-:W-:Y:S01]  /*60b0*/  HMMA.16816.F32 R24, R52.reuse, R58, R24 ;  /* 0x0000003a3418723c */ /* 0x040fe20000001818 */
[----:B------:R-:W2:Y:S07]  /*60c0*/  LDSM.16.MT88.4 R56, [R108+0x7400] ;  /* 0x007400006c38783b */ /* 0x000eae0000004200 */
[C---:B--2---:R-:W-:Y:S08]  /*60d0*/  HMMA.16816.F32 R28, R52.reuse, R56, R28 ;  /* 0x00000038341c723c */ /* 0x044ff0000000181c */
[C---:B------:R-:W-:Y:S01]  /*60e0*/  HMMA.16816.F32 R32, R52.reuse, R58, R32 ;  /* 0x0000003a3420723c */ /* 0x040fe20000001820 */
[----:B------:R-:W2:Y:S07]  /*60f0*/  LDSM.16.MT88.4 R56, [R110+0x8400] ;  /* 0x008400006e38783b */ /* 0x000eae0000004200 */
[C---:B--2---:R-:W-:Y:S08]  /*6100*/  HMMA.16816.F32 R36, R52.reuse, R56, R36 ;  /* 0x000000383424723c */ /* 0x044ff00000001824 */
[----:B------:R-:W-:Y:S01]  /*6110*/  HMMA.16816.F32 R40, R52, R58, R40 ;  /* 0x0000003a3428723c */ /* 0x000fe20000001828 */
[----:B------:R-:W2:Y:S06]  /*6120*/  LDSM.16.MT88.4 R56, [R108+0x6800] ;  /* 0x006800006c38783b */ /* 0x000eac0000004200 */
[----:B------:R-:W-:Y:S01]  /*6130*/  F2FP.PACK_AB R52, R150, R147 ;  /* 0x000000939634723e */ /* 0x000fe200000000ff */
[----:B------:R-:W-:Y:S01]  /*6140*/  FADD.FTZ R147, R147, R86 ;  /* 0x0000005693937221 */ /* 0x000fe20000010000 */
[----:B------:R-:W-:-:S02]  /*6150*/  F2FP.PACK_AB R53, R136, R137 ;  /* 0x000000898835723e */ /* 0x000fc400000000ff */
        /* <DEDUP_REMOVED lines=8> */
[----:B------:R-:W-:Y:S01]  /*61e0*/  @P0 IADD3 R130, R96, -0x3, RZ ;  /* 0xfffffffd60820810 */ /* 0x000fe20007ffe0ff */
[----:B------:R-:W-:Y:S01]  /*61f0*/  HMMA.16816.F32 R48, R52, R60, R4 ;  /* 0x0000003c3430723c */ /* 0x000fe20000001804 */
[----:B------:R-:W4:Y:S01]  /*6200*/  LDSM.16.MT88.4 R4, [R108+0x7800] ;  /* 0x007800006c04783b */ /* 0x000f220000004200 */
[----:B------:R-:W-:-:S06]  /*6210*/  FADD.FTZ R148, R148, R107 ;  /* 0x0000006b94947221 */ /* 0x000fcc0000010000 */
[C---:B------:R-:W-:Y:S08]  /*6220*/  HMMA.16816.F32 R68, R52.reuse, R72, R36 ;  /* 0x000000483444723c */ /* 0x040ff00000001824 */
[C---:B------:R-:W-:Y:S01]  /*6230*/  HMMA.16816.F32 R72, R52.reuse, R74, R40 ;  /* 0x0000004a3448723c */ /* 0x040fe20000001828 */
[----:B------:R-:W-:Y:S07]  /*6240*/  LDSM.16.MT88.4 R40, [R110+0x6c00] ;  /* 0x006c00006e28783b */ /* 0x000fee0000004200 */
[C---:B--2---:R-:W-:Y:S08]  /*6250*/  HMMA.16816.F32 R12, R52.reuse, R56, R12 ;  /* 0x00000038340c723c */ /* 0x044ff0000000180c */
[C---:B------:R-:W-:Y:S01]  /*6260*/  HMMA.16816.F32 R16, R52.reuse, R58, R16 ;  /* 0x0000003a3410723c */ /* 0x040fe20000001810 */
[----:B------:R-:W2:Y:S07]  /*6270*/  LDSM.16.MT88.4 R56, [R110+0x7800] ;  /* 0x007800006e38783b */ /* 0x000eae0000004200 */
[C---:B------:R-:W-:Y:S08]  /*6280*/  HMMA.16816.F32 R8, R52.reuse, R62, R8 ;  /* 0x0000003e3408723c */ /* 0x040ff00000001808 */
[C---:B----4-:R-:W-:Y:S08]  /*6290*/  HMMA.16816.F32 R28, R52.reuse, R4, R28 ;  /* 0x00000004341c723c */ /* 0x050ff0000000181c */
[C---:B------:R-:W-:Y:S01]  /*62a0*/  HMMA.16816.F32 R32, R52.reuse, R6, R32 ;  /* 0x000000063420723c */ /* 0x040fe20000001820 */
[----:B------:R-:W4:Y:S07]  /*62b0*/  LDSM.16.MT88.4 R4, [R108+0x8800] ;  /* 0x008800006c04783b */ /* 0x000f2e0000004200 */
[C---:B--2---:R-:W-:Y:S08]  /*62c0*/  HMMA.16816.F32 R20, R52.reuse, R56, R20 ;  /* 0x000000383414723c */ /* 0x044ff00000001814 */
[C---:B------:R-:W-:Y:S01]  /*62d0*/  HMMA.16816.F32 R24, R52.reuse, R58, R24 ;  /* 0x0000003a3418723c */ /* 0x040fe20000001818 */
[----:B------:R-:W-:Y:S07]  /*62e0*/  LDSM.16.MT88.4 R56, [R110+0x7c00] ;  /* 0x007c00006e38783b */ /* 0x000fee0000004200 */
[C---:B----4-:R-:W-:Y:S07]  /*62f0*/  HMMA.16816.F32 R76, R52.reuse, R4, R44 ;  /* 0x00000004344c723c */ /* 0x050fee000000182c */
[----:B-----5:R-:W-:Y:S01]  /*6300*/  F2FP.PACK_AB R4, R106, R133 ;  /* 0x000000856a04723e */ /* 0x020fe200000000ff */
[----:B------:R-:W-:Y:S01]  /*6310*/  HMMA.16816.F32 R80, R52, R6, R80 ;  /* 0x000000063450723c */ /* 0x000fe20000001850 */
[----:B------:R-:W2:Y:S01]  /*6320*/  LDSM.16.MT88.4 R52, [R108+0x6c00] ;  /* 0x006c00006c34783b */ /* 0x000ea20000004200 */
[----:B-1----:R-:W-:Y:S01]  /*6330*/  F2FP.PACK_AB R5, R139, R138 ;  /* 0x0000008a8b05723e */ /* 0x002fe200000000ff */
[----:B------:R-:W-:-:S02]  /*6340*/  FADD.FTZ R133, R133, R148 ;  /* 0x0000009485857221 */ /* 0x000fc40000010000 */
[----:B------:R-:W-:Y:S02]  /*6350*/  FADD.FTZ R138, R138, R135 ;  /* 0x000000878a8a7221 */ /* 0x000fe40000010000 */
[----:B------:R-:W-:Y:S01]  /*6360*/  F2FP.PACK_AB R6, R132, R105 ;  /* 0x000000698406723e */ /* 0x000fe200000000ff */
[----:B------:R-:W-:Y:S01]  /*6370*/  FADD.FTZ R106, R106, R133 ;  /* 0x000000856a6a7221 */ /* 0x000fe20000010000 */
[----:B---3--:R-:W-:Y:S01]  /*6380*/  F2FP.PACK_AB R7, R91, R90 ;  /* 0x0000005a5b07723e */ /* 0x008fe200000000ff */
[----:B------:R-:W-:Y:S02]  /*6390*/  FADD.FTZ R139, R139, R138 ;  /* 0x0000008a8b8b7221 */ /* 0x000fe40000010000 */
[----:B------:R-:W-:Y:S02]  /*63a0*/  FADD.FTZ R105, R105, R106 ;  /* 0x0000006a69697221 */ /* 0x000fe40000010000 */
[----:B------:R-:W-:Y:S02]  /*63b0*/  FADD.FTZ R90, R90, R139 ;  /* 0x0000008b5a5a7221 */ /* 0x000fe40000010000 */
[----:B------:R-:W-:Y:S01]  /*63c0*/  HMMA.16816.F32 R36, R4, R40, R48 ;  /* 0x000000280424723c */ /* 0x000fe20000001830 */
[----:B------:R-:W-:-:S02]  /*63d0*/  FADD.FTZ R131, R132, R105 ;  /* 0x0000006984837221 */ /* 0x000fc40000010000 */
[----:B------:R-:W-:-:S05]  /*63e0*/  FADD.FTZ R134, R91, R90 ;  /* 0x0000005a5b867221 */ /* 0x000fca0000010000 */
[C---:B------:R-:W-:Y:S01]  /*63f0*/  HMMA.16816.F32 R40, R4.reuse, R42, R8 ;  /* 0x0000002a0428723c */ /* 0x040fe20000001808 */
[----:B------:R-:W1:Y:S07]  /*6400*/  LDSM.16.MT88.4 R8, [R108+0x8c00] ;  /* 0x008c00006c08783b */ /* 0x000e6e0000004200 */
[C---:B------:R-:W-:Y:S08]  /*6410*/  HMMA.16816.F32 R60, R4.reuse, R64, R28 ;  /* 0x00000040043c723c */ /* 0x040ff0000000181c */
[C---:B------:R-:W-:Y:S08]  /*6420*/  HMMA.16816.F32 R64, R4.reuse, R66, R32 ;  /* 0x000000420440723c */ /* 0x040ff00000001820 */
[C---:B--2---:R-:W-:Y:S01]  /*6430*/  HMMA.16816.F32 R44, R4.reuse, R52, R12 ;  /* 0x00000034042c723c */ /* 0x044fe2000000180c */
[----:B------:R-:W2:Y:S07]  /*6440*/  LDSM.16.MT88.4 R12, [R110+0x8c00] ;  /* 0x008c00006e0c783b */ /* 0x000eae0000004200 */
[C---:B------:R-:W-:Y:S08]  /*6450*/  HMMA.16816.F32 R48, R4.reuse, R54, R16 ;  /* 0x000000360430723c */ /* 0x040ff00000001810 */
[C---:B------:R-:W-:Y:S08]  /*6460*/  HMMA.16816.F32 R52, R4.reuse, R56, R20 ;  /* 0x000000380434723c */ /* 0x040ff00000001814 */
[C---:B------:R-:W-:Y:S08]  /*6470*/  HMMA.16816.F32 R56, R4.reuse, R58, R24 ;  /* 0x0000003a0438723c */ /* 0x040ff00000001818 */
[C---:B-1----:R-:W-:Y:S08]  /*6480*/  HMMA.16816.F32 R76, R4.reuse, R8, R76 ;  /* 0x00000008044c723c */ /* 0x042ff0000000184c */
[C---:B------:R-:W-:Y:S08]  /*6490*/  HMMA.16816.F32 R80, R4.reuse, R10, R80 ;  /* 0x0000000a0450723c */ /* 0x040ff00000001850 */
[C---:B--2---:R-:W-:Y:S08]  /*64a0*/  HMMA.16816.F32 R68, R4.reuse, R12, R68 ;  /* 0x0000000c0444723c */ /* 0x044ff00000001844 */
[----:B------:R-:W-:Y:S01]  /*64b0*/  HMMA.16816.F32 R72, R4, R14, R72 ;  /* 0x0000000e0448723c */ /* 0x000fe20000001848 */
[----:B------:R-:W-:Y:S05]  /*64c0*/  @!UPT UIADD3 URZ, URZ, URZ, URZ ;  /* 0x0000003f3f3ff290 */ /* 0x000fea000fffe03f */
[----:B------:R-:W-:Y:S11]  /*64d0*/  @P0 BRA `(.L_x_242) ;  /* 0x0000001000000947 */ /* 0x000ff60003800000 */
.L_x_238:
[----:B------:R-:W-:-:S07]  /*64e0*/  IADD3 R130, R97, -0x1, RZ ;  /* 0xffffffff61827810 */ /* 0x000fce0007ffe0ff */
.L_x_242:
        /* <DEDUP_REMOVED lines=10> */
.L_x_246:
        /* <DEDUP_REMOVED lines=56> */
.L_x_244:
        /* <DEDUP_REMOVED lines=64> */
[C---:B------:R-:W-:Y:S01]  /*6d10*/  HMMA.16816.F32 R16, R88.reuse, R98, RZ ;  /* 0x000000625810723c */ /* 0x040fe200000018ff */
[----:B------:R-:W2:Y:S07]  /*6d20*/  LDSM.16.M88.4 R96, [R109+0x3000] ;  /* 0x003000006d60783b */ /* 0x000eae0000000200 */
[C---:B----4-:R-:W-:Y:S08]  /*6d30*/  HMMA.16816.F32 R20, R88.reuse, R100, RZ ;  /* 0x000000645814723c */ /* 0x050ff000000018ff */
[C---:B------:R-:W-:Y:S08]  /*6d40*/  HMMA.16816.F32 R24, R88.reuse, R102, RZ ;  /* 0x000000665818723c */ /* 0x040ff000000018ff */
[C---:B-----5:R-:W-:Y:S08]  /*6d50*/  HMMA.16816.F32 R28, R88.reuse, R104, RZ ;  /* 0x00000068581c723c */ /* 0x060ff000000018ff */
[----:B------:R-:W-:Y:S01]  /*6d60*/  HMMA.16816.F32 R32, R88, R106, RZ ;  /* 0x0000006a5820723c */ /* 0x000fe200000018ff */
[----:B------:R-:W3:Y:S07]  /*6d70*/  LDSM.16.M88.4 R88, [R109+0x3400] ;  /* 0x003400006d58783b */ /* 0x000eee0000000200 */
[C---:B--2---:R-:W-:Y:S08]  /*6d80*/  HMMA.16816.F32 R4, R92.reuse, R96, R4 ;  /* 0x000000605c04723c */ /* 0x044ff00000001804 */
[C---:B------:R-:W-:Y:S01]  /*6d90*/  HMMA.16816.F32 R8, R92.reuse, R98, R8 ;  /* 0x000000625c08723c */ /* 0x040fe20000001808 */
[----:B------:R-:W2:Y:S07]  /*6da0*/  LDSM.16.M88.4 R96, [R109+0x3800] ;  /* 0x003800006d60783b */ /* 0x000eae0000000200 */
[C---:B---3--:R-:W-:Y:S08]  /*6db0*/  HMMA.16816.F32 R12, R92.reuse, R88, R12 ;  /* 0x000000585c0c723c */ /* 0x048ff0000000180c */
[C---:B------:R-:W-:Y:S01]  /*6dc0*/  HMMA.16816.F32 R16, R92.reuse, R90, R16 ;  /* 0x0000005a5c10723c */ /* 0x040fe20000001810 */
[----:B------:R-:W3:Y:S07]  /*6dd0*/  LDSM.16.M88.4 R88, [R109+0x3c00] ;  /* 0x003c00006d58783b */ /* 0x000eee0000000200 */
[C---:B--2---:R-:W-:Y:S08]  /*6de0*/  HMMA.16816.F32 R20, R92.reuse, R96, R20 ;  /* 0x000000605c14723c */ /* 0x044ff00000001814 */
[C---:B------:R-:W-:Y:S01]  /*6df0*/  HMMA.16816.F32 R24, R92.reuse, R98, R24 ;  /* 0x000000625c18723c */ /* 0x040fe20000001818 */
[----:B------:R-:W-:Y:S07]  /*6e00*/  LDSM.16.M88.4 R96, [R113+0x1000] ;  /* 0x001000007160783b */ /* 0x000fee0000000200 */
[C---:B---3--:R-:W-:Y:S08]  /*6e10*/  HMMA.16816.F32 R28, R92.reuse, R88, R28 ;  /* 0x000000585c1c723c */ /* 0x048ff0000000181c */
[----:B------:R-:W-:Y:S01]  /*6e20*/  HMMA.16816.F32 R32, R92, R90, R32 ;  /* 0x0000005a5c20723c */ /* 0x000fe20000001820 */
[----:B------:R-:W2:Y:S04]  /*6e30*/  LDSM.16.M88.4 R88, [R112+0x4000] ;  /* 0x004000007058783b */ /* 0x000ea80000000200 */
[----:B------:R-:W3:Y:S03]  /*6e40*/  LDSM.16.M88.4 R92, [R112+0x4400] ;  /* 0x00440000705c783b */ /* 0x000ee60000000200 */
        /* <DEDUP_REMOVED lines=44> */
[----:B------:R-:W3:Y:S01]  /*7110*/  LDSM.16.M88.4 R96, [R109+0x5c00] ;  /* 0x005c00006d60783b */ /* 0x000ee20000000200 */
[----:B------:R-:W-:Y:S04]  /*7120*/  DEPBAR.LE SB0, 0x0 ;  /* 0x000080000000791a */ /* 0x000fe80000000000 */
[----:B------:R-:W-:Y:S02]  /*7130*/  BAR.SYNC.DEFER_BLOCKING 0x0 ;  /* 0x0000000000007b1d */ /* 0x000fe40000010000 */
[C---:B--2---:R-:W-:Y:S08]  /*7140*/  HMMA.16816.F32 R20, R88.reuse, R92, R20 ;  /* 0x0000005c5814723c */ /* 0x044ff00000001814 */
[C---:B------:R-:W-:Y:S08]  /*7150*/  HMMA.16816.F32 R24, R88.reuse, R94, R24 ;  /* 0x0000005e5818723c */ /* 0x040ff00000001818 */
[C---:B---3--:R-:W-:Y:S08]  /*7160*/  HMMA.16816.F32 R28, R88.reuse, R96, R28 ;  /* 0x00000060581c723c */ /* 0x048ff0000000181c */
[----:B------:R-:W-:Y:S01]  /*7170*/  HMMA.16816.F32 R32, R88, R98, R32 ;  /* 0x000000625820723c */ /* 0x000fe20000001820 */
[----:B-1----:R-:W-:-:S07]  /*7180*/  @P5 BRA `(.L_x_246) ;  /* 0xfffff40000005947 */ /* 0x002fce000383ffff */
.L_x_245:
[C---:B-1----:R-:W-:Y:S02]  /*7190*/  LEA R90, R130.reuse, R117, 0x6 ;  /* 0x00000075825a7211 */ /* 0x042fe400078e30ff */
[----:B------:R-:W-:Y:S02]  /*71a0*/  IADD3 R130, R130, -0x1, RZ ;  /* 0xffffffff82827810 */ /* 0x000fe40007ffe0ff */
        /* <DEDUP_REMOVED lines=14> */
[----:B------:R-:W-:Y:S07]  /*7290*/  IADD3 R2, R90, 0x29, RZ ;  /* 0x000000295a027810 */ /* 0x000fee0007ffe0ff */
        /* <DEDUP_REMOVED lines=9> */
[-C--:B-1----:R-:W-:Y:S02]  /*7330*/  FFMA.FTZ R27, R2, R0.reuse, R27 ;  /* 0x00000000021b7223 */ /* 0x082fe4000001001b */
[CC--:B------:R-:W-:Y:S02]  /*7340*/  FFMA.FTZ R7, R87.reuse, R0.reuse, R7 ;  /* 0x0000000057077223 */ /* 0x0c0fe40000010007 */
[-C--:B------:R-:W-:Y:S04]  /*7350*/  FFMA.FTZ R5, R87, R0.reuse, R5 ;  /* 0x0000000057057223 */ /* 0x080fe80000010005 */
[----:B------:R1:W2:Y:S01]  /*7360*/  I2F R87, R96 ;  /* 0x0000006000577306 */ /* 0x0002a20000201400 */
[CC--:B------:R-:W-:Y:S02]  /*7370*/  FFMA.FTZ R6, R99.reuse, R0.reuse, R6 ;  /* 0x0000000063067223 */ /* 0x0c0fe40000010006 */
[-C--:B------:R-:W-:Y:S02]  /*7380*/  FFMA.FTZ R4, R99, R0.reuse, R4 ;  /* 0x0000000063047223 */ /* 0x080fe40000010004 */
[CC--:B------:R-:W-:Y:S01]  /*7390*/  FFMA.FTZ R10, R97.reuse, R0.reuse, R10 ;  /* 0x00000000610a7223 */ /* 0x0c0fe2000001000a */
[----:B------:R-:W-:Y:S01]  /*73a0*/  FMNMX.FTZ R98, R6, R85, !PT ;  /* 0x0000005506627209 */ /* 0x000fe20007810000 */
[-C--:B------:R-:W-:Y:S02]  /*73b0*/  FFMA.FTZ R8, R97, R0.reuse, R8 ;  /* 0x0000000061087223 */ /* 0x080fe40000010008 */
[----:B------:R-:W-:Y:S01]  /*73c0*/  FFMA.FTZ R11, R88, R0, R11 ;  /* 0x00000000580b7223 */ /* 0x000fe2000001000b */
[----:B------:R-:W-:Y:S01]  /*73d0*/  FMNMX.FTZ R97, R7, R98, !PT ;  /* 0x0000006207617209 */ /* 0x000fe20007810000 */
[CC--:B------:R-:W-:Y:S02]  /*73e0*/  FFMA.FTZ R14, R95.reuse, R0.reuse, R14 ;  /* 0x000000005f0e7223 */ /* 0x0c0fe4000001000e */
[-C--:B------:R-:W-:Y:S01]  /*73f0*/  FFMA.FTZ R12, R95, R0.reuse, R12 ;  /* 0x000000005f0c7223 */ /* 0x080fe2000001000c */
[----:B------:R-:W-:Y:S01]  /*7400*/  FMNMX.FTZ R98, R10, R97, !PT ;  /* 0x000000610a627209 */ /* 0x000fe20007810000 */
[CC--:B------:R-:W-:Y:S01]  /*7410*/  FFMA.FTZ R16, R91.reuse, R0.reuse, R16 ;  /* 0x000000005b107223 */ /* 0x0c0fe20000010010 */
[----:B------:R-:W-:Y:S01]  /*7420*/  IADD3 R95, R90, 0x38, RZ ;  /* 0x000000385a5f7810 */ /* 0x000fe20007ffe0ff */
[----:B------:R-:W-:Y:S01]  /*7430*/  FFMA.FTZ R18, R91, R0, R18 ;  /* 0x000000005b127223 */ /* 0x000fe20000010012 */
[----:B------:R-:W-:Y:S01]  /*7440*/  FMNMX.FTZ R97, R11, R98, !PT ;  /* 0x000000620b617209 */ /* 0x000fe20007810000 */
[-C--:B------:R-:W-:Y:S01]  /*7450*/  FFMA.FTZ R9, R88, R0.reuse, R9 ;  /* 0x0000000058097223 */ /* 0x080fe20000010009 */
[----:B------:R3:W4:Y:S01]  /*7460*/  I2F R91, R95 ;  /* 0x0000005f005b7306 */ /* 0x0007220000201400 */
[----:B------:R-:W-:Y:S01]  /*7470*/  IADD3 R88, R90, 0x31, RZ ;  /* 0x000000315a587810 */ /* 0x000fe20007ffe0ff */
[-C--:B------:R-:W-:Y:S01]  /*7480*/  FFMA.FTZ R15, R94, R0.reuse, R15 ;  /* 0x000000005e0f7223 */ /* 0x080fe2000001000f */
[----:B------:R-:W-:Y:S01]  /*7490*/  IADD3 R90, R90, 0x39, RZ ;  /* 0x000000395a5a7810 */ /* 0x000fe20007ffe0ff */
[----:B------:R-:W-:Y:S01]  /*74a0*/  FFMA.FTZ R13, R94, R0, R13 ;  /* 0x000000005e0d7223 */ /* 0x000fe2000001000d */
[----:B-1----:R-:W-:Y:S01]  /*74b0*/  FMNMX.FTZ R96, R4, R84, !PT ;  /* 0x0000005404607209 */ /* 0x002fe20007810000 */
[-C--:B------:R-:W-:Y:S01]  /*74c0*/  FFMA.FTZ R19, R92, R0.reuse, R19 ;  /* 0x000000005c137223 */ /* 0x080fe20000010013 */
[----:B------:R-:W-:Y:S01]  /*74d0*/  FMNMX.FTZ R94, R14, R97, !PT ;  /* 0x000000610e5e7209 */ /* 0x000fe20007810000 */
[----:B------:R-:W-:Y:S01]  /*74e0*/  FFMA.FTZ R17, R92, R0, R17 ;  /* 0x000000005c117223 */ /* 0x000fe20000010011 */
[----:B------:R-:W-:Y:S01]  /*74f0*/  FMNMX.FTZ R99, R5, R96, !PT ;  /* 0x0000006005637209 */ /* 0x000fe20007810000 */
[----:B------:R1:W5:Y:S01]  /*7500*/  I2F R3, R90 ;  /* 0x0000005a00037306 */ /* 0x0003620000201400 */
[-C--:B------:R-:W-:Y:S02]  /*7510*/  FFMA.FTZ R22, R93, R0.reuse, R22 ;  /* 0x000000005d167223 */ /* 0x080fe40000010016 */
[----:B------:R-:W-:Y:S01]  /*7520*/  FMNMX.FTZ R96, R8, R99, !PT ;  /* 0x0000006308607209 */ /* 0x000fe20007810000 */
[----:B------:R-:W-:Y:S01]  /*7530*/  FFMA.FTZ R23, R86, R0, R23 ;  /* 0x0000000056177223 */ /* 0x000fe20000010017 */
[----:B------:R-:W-:Y:S01]  /*7540*/  FMNMX.FTZ R99, R15, R94, !PT ;  /* 0x0000005e0f637209 */ /* 0x000fe20007810000 */
[----:B------:R-:W-:Y:S01]  /*7550*/  FFMA.FTZ R20, R93, R0, R20 ;  /* 0x000000005d147223 */ /* 0x000fe20000010014 */
[----:B------:R-:W-:Y:S01]  /*7560*/  FMNMX.FTZ R97, R9, R96, !PT ;  /* 0x0000006009617209 */ /* 0x000fe20007810000 */
[-C--:B------:R-:W-:Y:S01]  /*7570*/  FFMA.FTZ R26, R89, R0.reuse, R26 ;  /* 0x00000000591a7223 */ /* 0x080fe2000001001a */
[----:B------:R-:W-:Y:S01]  /*7580*/  FMNMX.FTZ R94, R18, R99, !PT ;  /* 0x00000063125e7209 */ /* 0x000fe20007810000 */
[----:B------:R-:W5:Y:S01]  /*7590*/  I2F R88, R88 ;  /* 0x0000005800587306 */ /* 0x000f620000201400 */
[----:B------:R-:W-:Y:S01]  /*75a0*/  FMNMX.FTZ R92, R12, R97, !PT ;  /* 0x000000610c5c7209 */ /* 0x000fe20007810000 */
[----:B------:R-:W-:Y:S01]  /*75b0*/  FFMA.FTZ R21, R86, R0, R21 ;  /* 0x0000000056157223 */ /* 0x000fe20000010015 */
[----:B------:R-:W-:Y:S01]  /*75c0*/  FMNMX.FTZ R99, R19, R94, !PT ;  /* 0x0000005e13637209 */ /* 0x000fe20007810000 */
[----:B------:R-:W-:Y:S01]  /*75d0*/  FFMA.FTZ R24, R89, R0, R24 ;  /* 0x0000000059187223 */ /* 0x000fe20000010018 */
[----:B------:R-:W-:Y:S01]  /*75e0*/  FMNMX.FTZ R97, R13, R92, !PT ;  /* 0x0000005c0d617209 */ /* 0x000fe20007810000 */
[CC--:B--2---:R-:W-:Y:S01]  /*75f0*/  FFMA.FTZ R30, R87.reuse, R0.reuse, R30 ;  /* 0x00000000571e7223 */ /* 0x0c4fe2000001001e */
[----:B------:R-:W-:Y:S01]  /*7600*/  FMNMX.FTZ R94, R22, R99, !PT ;  /* 0x00000063165e7209 */ /* 0x000fe20007810000 */
[-C--:B------:R-:W-:Y:S01]  /*7610*/  FFMA.FTZ R25, R2, R0.reuse, R25 ;  /* 0x0000000002197223 */ /* 0x080fe20000010019 */
[----:B------:R-:W-:Y:S01]  /*7620*/  FMNMX.FTZ R92, R16, R97, !PT ;  /* 0x00000061105c7209 */ /* 0x000fe20007810000 */
[----:B------:R-:W-:Y:S01]  /*7630*/  FFMA.FTZ R28, R87, R0, R28 ;  /* 0x00000000571c7223 */ /* 0x000fe2000001001c */
[----:B---3--:R-:W-:Y:S01]  /*7640*/  FMNMX.FTZ R95, R23, R94, !PT ;  /* 0x0000005e175f7209 */ /* 0x008fe20007810000 */
[----:B----4-:R-:W-:Y:S01]  /*7650*/  FFMA.FTZ R34, R91, R0, R34 ;  /* 0x000000005b227223 */ /* 0x010fe20000010022 */
[----:B------:R-:W-:Y:S01]  /*7660*/  FMNMX.FTZ R93, R17, R92, !PT ;  /* 0x0000005c115d7209 */ /* 0x000fe20007810000 */
[-C--:B------:R-:W-:Y:S01]  /*7670*/  FFMA.FTZ R32, R91, R0.reuse, R32 ;  /* 0x000000005b207223 */ /* 0x080fe20000010020 */
[----:B-1----:R-:W-:Y:S01]  /*7680*/  FMNMX.FTZ R90, R26, R95, !PT ;  /* 0x0000005f1a5a7209 */ /* 0x002fe20007810000 */
[CC--:B-----5:R-:W-:Y:S01]  /*7690*/  FFMA.FTZ R35, R3.reuse, R0.reuse, R35 ;  /* 0x0000000003237223 */ /* 0x0e0fe20000010023 */
[----:B------:R-:W-:Y:S01]  /*76a0*/  FMNMX.FTZ R86, R20, R93, !PT ;  /* 0x0000005d14567209 */ /* 0x000fe20007810000 */
[----:B------:R-:W-:Y:S01]  /*76b0*/  FFMA.FTZ R33, R3, R0, R33 ;  /* 0x0000000003217223 */ /* 0x000fe20000010021 */
[----:B------:R-:W-:Y:S01]  /*76c0*/  FMNMX.FTZ R93, R27, R90, !PT ;  /* 0x0000005a1b5d7209 */ /* 0x000fe20007810000 */
[----:B------:R-:W-:Y:S01]  /*76d0*/  LDSM.16.MT88.4 R96, [R108+0x6800] ;  /* 0x006800006c60783b */ /* 0x000fe20000004200 */
[----:B------:R-:W-:Y:S02]  /*76e0*/  FMNMX.FTZ R89, R21, R86, !PT ;  /* 0x0000005615597209 */ /* 0x000fe40007810000 */
[----:B------:R-:W-:Y:S01]  /*76f0*/  FMNMX.FTZ R86, R30, R93, !PT ;  /* 0x0000005d1e567209 */ /* 0x000fe20007810000 */
[-C--:B------:R-:W-:Y:S01]  /*7700*/  FFMA.FTZ R31, R88, R0.reuse, R31 ;  /* 0x00000000581f7223 */ /* 0x080fe2000001001f */
[----:B------:R-:W-:Y:S01]  /*7710*/  FMNMX.FTZ R2, R24, R89, !PT ;  /* 0x0000005918027209 */ /* 0x000fe20007810000 */
[----:B------:R-:W-:Y:S03]  /*7720*/  FFMA.FTZ R29, R88, R0, R29 ;  /* 0x00000000581d7223 */ /* 0x000fe6000001001d */
[----:B------:R-:W-:Y:S02]  /*7730*/  FMNMX.FTZ R89, R25, R2, !PT ;  /* 0x0000000219597209 */ /* 0x000fe40007810000 */
[----:B------:R-:W-:Y:S02]  /*7740*/  FMNMX.FTZ R87, R31, R86, !PT ;  /* 0x000000561f577209 */ /* 0x000fe40007810000 */
[----:B------:R-:W-:Y:S02]  /*7750*/  FMNMX.FTZ R86, R28, R89, !PT ;  /* 0x000000591c567209 */ /* 0x000fe40007810000 */
[----:B------:R-:W-:Y:S02]  /*7760*/  FMNMX.FTZ R2, R34, R87, !PT ;  /* 0x0000005722027209 */ /* 0x000fe40007810000 */
[----:B------:R-:W-:Y:S02]  /*7770*/  FMNMX.FTZ R95, R29, R86, !PT ;  /* 0x000000561d5f7209 */ /* 0x000fe40007810000 */
[----:B------:R-:W-:Y:S02]  /*7780*/  FMNMX.FTZ R89, R35, R2, !PT ;  /* 0x0000000223597209 */ /* 0x000fe40007810000 */
[----:B------:R-:W-:Y:S03]  /*7790*/  FMNMX.FTZ R86, R32, R95, !PT ;  /* 0x0000005f20567209 */ /* 0x000fe60007810000 */
[----:B------:R-:W1:Y:S01]  /*77a0*/  SHFL.BFLY PT, R2, R89, 0x2, 0x1f ;  /* 0x0c401f0059027f89 */ /* 0x000e6200000e0000 */
[----:B------:R-:W-:Y:S07]  /*77b0*/  FMNMX.FTZ R93, R33, R86, !PT ;  /* 0x00000056215d7209 */ /* 0x000fee0007810000 */
[----:B------:R-:W2:Y:S01]  /*77c0*/  SHFL.BFLY PT, R86, R93, 0x2, 0x1f ;  /* 0x0c401f005d567f89 */ /* 0x000ea200000e0000 */
[----:B-1----:R-:W-:Y:S07]  /*77d0*/  FMNMX.FTZ R87, R89, R2, !PT ;  /* 0x0000000259577209 */ /* 0x002fee0007810000 */
[----:B------:R-:W1:Y:S01]  /*77e0*/  SHFL.BFLY PT, R2, R87, 0x1, 0x1f ;  /* 0x0c201f0057027f89 */ /* 0x000e6200000e0000 */
[----:B--2---:R-:W-:Y:S07]  /*77f0*/  FMNMX.FTZ R91, R93, R86, !PT ;  /* 0x000000565d5b7209 */ /* 0x004fee0007810000 */
[----:B------:R-:W2:Y:S08]  /*7800*/  SHFL.BFLY PT, R88, R91, 0x1, 0x1f ;  /* 0x0c201f005b587f89 */ /* 0x000eb000000e0000 */
[----:B------:R-:W3:Y:S01]  /*7810*/  LDSM.16.MT88.4 R92, [R110+0x6000] ;  /* 0x006000006e5c783b */ /* 0x000ee20000004200 */
[----:B-1----:R-:W-:Y:S04]  /*7820*/  FMNMX.FTZ R2, R87, R2, !PT ;  /* 0x0000000257027209 */ /* 0x002fe80007810000 */
[C---:B------:R-:W-:Y:S01]  /*7830*/  FSETP.NEU.FTZ.AND P0, PT, R2.reuse, -INF , PT ;  /* 0xff8000000200780b */ /* 0x040fe20003f1d000 */
[C---:B------:R-:W-:Y:S02]  /*7840*/  FMUL.FTZ R141, R2.reuse, c[0x0][0x23c] ;  /* 0x00008f00028d7a20 */ /* 0x040fe40000410000 */
[----:B------:R-:W-:Y:S01]  /*7850*/  FADD.FTZ R86, -R2, R85 ;  /* 0x0000005502567221 */ /* 0x000fe20000010100 */
[----:B--2---:R-:W-:Y:S02]  /*7860*/  FMNMX.FTZ R3, R91, R88, !PT ;  /* 0x000000585b037209 */ /* 0x004fe40007810000 */
[----:B------:R-:W-:Y:S01]  /*7870*/  FSEL R141, R141, RZ, P0 ;  /* 0x000000ff8d8d7208 */ /* 0x000fe20000000000 */
[----:B------:R-:W-:Y:S01]  /*7880*/  FMUL.FTZ R85, R86, c[0x0][0x23c] ;  /* 0x00008f0056557a20 */ /* 0x000fe20000410000 */
[C---:B------:R-:W-:Y:S01]  /*7890*/  FSETP.NEU.FTZ.AND P0, PT, R3.reuse, -INF , PT ;  /* 0xff8000000300780b */ /* 0x040fe20003f1d000 */
[C---:B------:R-:W-:Y:S02]  /*78a0*/  FMUL.FTZ R102, R3.reuse, c[0x0][0x23c] ;  /* 0x00008f0003667a20 */ /* 0x040fe40000410000 */
[----:B------:R-:W-:Y:S02]  /*78b0*/  FADD.FTZ R86, -R3, R84 ;  /* 0x0000005403567221 */ /* 0x000fe40000010100 */
[--C-:B------:R-:W-:Y:S01]  /*78c0*/  FFMA.FTZ R100, R7, c[0x0][0x23c], -R141.reuse ;  /* 0x00008f0007647a23 */ /* 0x100fe2000001088d */
[----:B------:R-:W-:Y:S01]  /*78d0*/  FSEL R102, R102, RZ, P0 ;  /* 0x000000ff66667208 */ /* 0x000fe20000000000 */
[----:B------:R-:W-:Y:S01]  /*78e0*/  FMUL.FTZ R84, R86, c[0x0][0x23c] ;  /* 0x00008f0056547a20 */ /* 0x000fe20000410000 */
[----:B------:R-:W1:Y:S01]  /*78f0*/  MUFU.EX2 R85, R85 ;  /* 0x0000005500557308 */ /* 0x000e620000000800 */
[--C-:B------:R-:W-:Y:S02]  /*7900*/  FFMA.FTZ R103, R6, c[0x0][0x23c], -R141.reuse ;  /* 0x00008f0006677a23 */ /* 0x100fe4000001088d */
[--C-:B------:R-:W-:Y:S02]  /*7910*/  FFMA.FTZ R101, R4, c[0x0][0x23c], -R102.reuse ;  /* 0x00008f0004657a23 */ /* 0x100fe40000010866 */
        /* <DEDUP_REMOVED lines=11> */
[----:B------:R-:W-:Y:S02]  /*79d0*/  FFMA.FTZ R138, R14, c[0x0][0x23c], -R141 ;  /* 0x00008f000e8a7a23 */ /* 0x000fe4000001088d */
        /* <DEDUP_REMOVED lines=15> */
[----:B------:R-:W4:Y:S01]  /*7ad0*/  MUFU.EX2 R106, R106 ;  /* 0x0000006a006a7308 */ /* 0x000f220000000800 */
[C---:B------:R-:W-:Y:S02]  /*7ae0*/  FMUL.FTZ R63, R85.reuse, R63 ;  /* 0x0000003f553f7220 */ /* 0x040fe40000410000 */
[C---:B------:R-:W-:Y:S02]  /*7af0*/  FMUL.FTZ R66, R85.reuse, R66 ;  /* 0x0000004255427220 */ /* 0x040fe40000410000 */
[C---:B-1----:R-:W-:Y:S02]  /*7b00*/  FMUL.FTZ R36, R84.reuse, R36 ;  /* 0x0000002454247220 */ /* 0x042fe40000410000 */
[C---:B------:R-:W-:Y:S02]  /*7b10*/  FMUL.FTZ R37, R84.reuse, R37 ;  /* 0x0000002554257220 */ /* 0x040fe40000410000 */
[C---:B------:R-:W-:Y:S01]  /*7b20*/  FMUL.FTZ R40, R84.reuse, R40 ;  /* 0x0000002854287220 */ /* 0x040fe20000410000 */
[----:B------:R-:W-:Y:S01]  /*7b30*/  MUFU.EX2 R104, R104 ;  /* 0x0000006800687308 */ /* 0x000fe20000000800 */
[C---:B------:R-:W-:Y:S02]  /*7b40*/  FMUL.FTZ R41, R84.reuse, R41 ;  /* 0x0000002954297220 */ /* 0x040fe40000410000 */
[----:B------:R-:W-:Y:S01]  /*7b50*/  FMUL.FTZ R44, R84, R44 ;  /* 0x0000002c542c7220 */ /* 0x000fe20000410000 */
[----:B--2---:R-:W-:Y:S01]  /*7b60*/  F2FP.PACK_AB R89, R100, R103 ;  /* 0x000000676459723e */ /* 0x004fe200000000ff */
[C---:B------:R-:W-:Y:S02]  /*7b70*/  FMUL.FTZ R45, R84.reuse, R45 ;  /* 0x0000002d542d7220 */ /* 0x040fe40000410000 */
[C---:B------:R-:W-:Y:S02]  /*7b80*/  FMUL.FTZ R48, R84.reuse, R48 ;  /* 0x0000003054307220 */ /* 0x040fe40000410000 */
[C---:B------:R-:W-:Y:S01]  /*7b90*/  FMUL.FTZ R49, R84.reuse, R49 ;  /* 0x0000003154317220 */ /* 0x040fe20000410000 */
[----:B------:R-:W1:Y:S01]  /*7ba0*/  MUFU.EX2 R87, R87 ;  /* 0x0000005700577308 */ /* 0x000e620000000800 */
[C---:B------:R-:W-:Y:S02]  /*7bb0*/  FMUL.FTZ R52, R84.reuse, R52 ;  /* 0x0000003454347220 */ /* 0x040fe40000410000 */
[----:B------:R-:W-:Y:S01]  /*7bc0*/  FMUL.FTZ R53, R84, R53 ;  /* 0x0000003554357220 */ /* 0x000fe20000410000 */
[----:B----4-:R-:W-:Y:S01]  /*7bd0*/  F2FP.PACK_AB R88, R106, R101 ;  /* 0x000000656a58723e */ /* 0x010fe200000000ff */
        /* <DEDUP_REMOVED lines=11> */
[C---:B------:R-:W-:Y:S01]  /*7c90*/  FMUL.FTZ R68, R84.reuse, R68 ;  /* 0x0000004454447220 */ /* 0x040fe20000410000 */
        /* <DEDUP_REMOVED lines=11> */
[----:B------:R-:W-:Y:S02]  /*7d50*/  FMUL.FTZ R77, R84, R77 ;  /* 0x0000004d544d7220 */ /* 0x000fe40000410000 */
[C---:B------:R-:W-:Y:S01]  /*7d60*/  FMUL.FTZ R82, R85.reuse, R82 ;  /* 0x0000005255527220 */ /* 0x040fe20000410000 */
[----:B--2---:R-:W-:Y:S01]  /*7d70*/  F2FP.PACK_AB R90, R86, R105 ;  /* 0x00000069565a723e */ /* 0x004fe200000000ff */
[C---:B------:R-:W-:Y:S02]  /*7d80*/  FFMA.FTZ R103, R85.reuse, R134, R103 ;  /* 0x0000008655677223 */ /* 0x040fe40000010067 */
[C---:B------:R-:W-:Y:S02]  /*7d90*/  FFMA.FTZ R131, R84.reuse, R131, R101 ;  /* 0x0000008354837223 */ /* 0x040fe40000010065 */
[----:B------:R-:W-:Y:S01]  /*7da0*/  FMUL.FTZ R83, R85, R83 ;  /* 0x0000005355537220 */ /* 0x000fe20000410000 */
[----:B------:R-:W-:Y:S01]  /*7db0*/  MUFU.EX2 R140, R140 ;  /* 0x0000008c008c7308 */ /* 0x000fe20000000800 */
[C---:B---3--:R-:W-:Y:S05]  /*7dc0*/  HMMA.16816.F32 R36, R88.reuse, R92, R36 ;  /* 0x0000005c5824723c */ /* 0x048fea0000001824 */
[C---:B------:R-:W-:Y:S01]  /*7dd0*/  FMUL.FTZ R80, R84.reuse, R80 ;  /* 0x0000005054507220 */ /* 0x040fe20000410000 */
[----:B------:R-:W-:Y:S01]  /*7de0*/  MOV R85, R2 ;  /* 0x0000000200557202 */ /* 0x000fe20000000f00 */
[----:B------:R-:W-:Y:S01]  /*7df0*/  FMUL.FTZ R81, R84, R81 ;  /* 0x0000005154517220 */ /* 0x000fe20000410000 */
[C---:B------:R-:W-:Y:S01]  /*7e00*/  HMMA.16816.F32 R40, R88.reuse, R94, R40 ;  /* 0x0000005e5828723c */ /* 0x040fe20000001828 */
[----:B------:R-:W1:Y:S01]  /*7e10*/  LDSM.16.MT88.4 R92, [R108+0x6000] ;  /* 0x006000006c5c783b */ /* 0x000e620000004200 */
[----:B------:R-:W-:Y:S02]  /*7e20*/  MUFU.EX2 R142, R142 ;  /* 0x0000008e008e7308 */ /* 0x000fe40000000800 */
[--C-:B------:R-:W-:Y:S01]  /*7e30*/  FFMA.FTZ R147, R20, c[0x0][0x23c], -R102.reuse ;  /* 0x00008f0014937a23 */ /* 0x100fe20000010866 */
[----:B------:R-:W-:Y:S01]  /*7e40*/  MOV R84, R3 ;  /* 0x0000000300547202 */ /* 0x000fe20000000f00 */
[--C-:B------:R-:W-:Y:S02]  /*7e50*/  FFMA.FTZ R148, R21, c[0x0][0x23c], -R102.reuse ;  /* 0x00008f0015947a23 */ /* 0x100fe40000010866 */
[--C-:B------:R-:W-:Y:S04]  /*7e60*/  FFMA.FTZ R149, R24, c[0x0][0x23c], -R102.reuse ;  /* 0x00008f0018957a23 */ /* 0x100fe80000010866 */
[--C-:B------:R-:W-:Y:S01]  /*7e70*/  FFMA.FTZ R150, R25, c[0x0][0x23c], -R102.reuse ;  /* 0x00008f0019967a23 */ /* 0x100fe20000010866 */
[----:B------:R-:W-:Y:S01]  /*7e80*/  MUFU.EX2 R147, R147 ;  /* 0x0000009300937308 */ /* 0x000fe20000000800 */
[--C-:B------:R-:W-:Y:S02]  /*7e90*/  FFMA.FTZ R153, R28, c[0x0][0x23c], -R102.reuse ;  /* 0x00008f001c997a23 */ /* 0x100fe40000010866 */
[--C-:B------:R-:W-:Y:S02]  /*7ea0*/  FFMA.FTZ R154, R29, c[0x0][0x23c], -R102.reuse ;  /* 0x00008f001d9a7a23 */ /* 0x100fe40000010866 */
[--C-:B------:R-:W-:Y:S02]  /*7eb0*/  FFMA.FTZ R29, R32, c[0x0][0x23c], -R102.reuse ;  /* 0x00008f00201d7a23 */ /* 0x100fe40000010866 */
[----:B------:R-:W-:Y:S02]  /*7ec0*/  FFMA.FTZ R102, R33, c[0x0][0x23c], -R102 ;  /* 0x00008f0021667a23 */ /* 0x000fe40000010866 */
[----:B------:R-:W-:Y:S01]  /*7ed0*/  FADD.FTZ R33, R100, R103 ;  /* 0x0000006764217221 */ /* 0x000fe20000010000 */
[----:B------:R-:W-:Y:S01]  /*7ee0*/  MUFU.EX2 R148, R148 ;  /* 0x0000009400947308 */ /* 0x000fe20000000800 */
[--C-:B------:R-:W-:Y:S02]  /*7ef0*/  FFMA.FTZ R145, R22, c[0x0][0x23c], -R141.reuse ;  /* 0x00008f0016917a23 */ /* 0x100fe4000001088d */
[--C-:B------:R-:W-:Y:S02]  /*7f00*/  FFMA.FTZ R144, R23, c[0x0][0x23c], -R141.reuse ;  /* 0x00008f0017907a23 */ /* 0x100fe4000001088d */
[--C-:B------:R-:W-:Y:S02]  /*7f10*/  FFMA.FTZ R146, R26, c[0x0][0x23c], -R141.reuse ;  /* 0x00008f001a927a23 */ /* 0x100fe4000001088d */
[--C-:B------:R-:W-:Y:S02]  /*7f20*/  FFMA.FTZ R143, R27, c[0x0][0x23c], -R141.reuse ;  /* 0x00008f001b8f7a23 */ /* 0x100fe4000001088d */
[----:B------:R-:W-:Y:S01]  /*7f30*/  FFMA.FTZ R34, R34, c[0x0][0x23c], -R141 ;  /* 0x00008f0022227a23 */ /* 0x000fe2000001088d */
[----:B------:R2:W-:Y:S01]  /*7f40*/  MUFU.EX2 R156, R102 ;  /* 0x00000066009c7308 */ /* 0x0005e20000000800 */
[----:B------:R-:W-:Y:S02]  /*7f50*/  FADD.FTZ R104, R104, R33 ;  /* 0x0000002168687221 */ /* 0x000fe40000010000 */
[--C-:B------:R-:W-:Y:S02]  /*7f60*/  FFMA.FTZ R135, R15, c[0x0][0x23c], -R141.reuse ;  /* 0x00008f000f877a23 */ /* 0x100fe4000001088d */
[--C-:B------:R-:W-:Y:S02]  /*7f70*/  FFMA.FTZ R136, R18, c[0x0][0x23c], -R141.reuse ;  /* 0x00008f0012887a23 */ /* 0x100fe4000001088d */
[--C-:B------:R-:W-:Y:S01]  /*7f80*/  FFMA.FTZ R107, R19, c[0x0][0x23c], -R141.reuse ;  /* 0x00008f00136b7a23 */ /* 0x100fe2000001088d */
[C---:B-1----:R-:W-:Y:S02]  /*7f90*/  HMMA.16816.F32 R44, R88.reuse, R92, R44 ;  /* 0x0000005c582c723c */ /* 0x042fe4000000182c */
[----:B------:R-:W-:Y:S01]  /*7fa0*/  MUFU.EX2 R145, R145 ;  /* 0x0000009100917308 */ /* 0x000fe20000000800 */
[--C-:B------:R-:W-:Y:S02]  /*7fb0*/  FFMA.FTZ R152, R30, c[0x0][0x23c], -R141.reuse ;  /* 0x00008f001e987a23 */ /* 0x100fe4000001088d */
[--C-:B------:R-:W-:Y:S02]  /*7fc0*/  FFMA.FTZ R151, R31, c[0x0][0x23c], -R141.reuse ;  /* 0x00008f001f977a23 */ /* 0x100fe4000001088d */
[----:B------:R-:W-:Y:S01]  /*7fd0*/  FFMA.FTZ R141, R35, c[0x0][0x23c], -R141 ;  /* 0x00008f00238d7a23 */ /* 0x000fe2000001088d */
[C---:B------:R-:W-:Y:S01]  /*7fe0*/  HMMA.16816.F32 R48, R88.reuse, R94, R48 ;  /* 0x0000005e5830723c */ /* 0x040fe20000001830 */
[----:B------:R-:W1:Y:S03]  /*7ff0*/  LDSM.16.MT88.4 R92, [R110+0x7000] ;  /* 0x007000006e5c783b */ /* 0x000e660000004200 */
[----:B------:R-:W-:Y:S01]  /*8000*/  MUFU.EX2 R144, R144 ;  /* 0x0000009000907308 */ /* 0x000fe20000000800 */
[----:B------:R-:W-:Y:S02]  /*8010*/  FADD.FTZ R106, R106, R131 ;  /* 0x000000836a6a7221 */ /* 0x000fe40000010000 */
[----:B------:R-:W-:Y:S02]  /*8020*/  FADD.FTZ R87, R87, R104 ;  /* 0x0000006857577221 */ /* 0x000fe40000010000 */
[----:B--2---:R-:W-:Y:S03]  /*8030*/  LDSM.16.MT88.4 R100, [R108+0x6c00] ;  /* 0x006c00006c64783b */ /* 0x004fe60000004200 */
[----:B------:R-:W-:Y:S02]  /*8040*/  FADD.FTZ R105, R105, R106 ;  /* 0x0000006a69697221 */ /* 0x000fe40000010000 */
[----:B------:R-:W-:Y:S02]  /*8050*/  MUFU.EX2 R146, R146 ;  /* 0x0000009200927308 */ /* 0x000fe40000000800 */
[----:B------:R-:W-:Y:S08]  /*8060*/  FADD.FTZ R86, R86, R105 ;  /* 0x0000006956567221 */ /* 0x000ff00000010000 */
[----:B------:R-:W-:Y:S10]  /*8070*/  MUFU.EX2 R143, R143 ;  /* 0x0000008f008f7308 */ /* 0x000ff40000000800 */
[----:B------:R-:W-:Y:S01]  /*8080*/  MUFU.EX2 R149, R149 ;  /* 0x0000009500957308 */ /* 0x000fe20000000800 */
[C---:B-1----:R-:W-:Y:S09]  /*8090*/  HMMA.16816.F32 R52, R88.reuse, R92, R52 ;  /* 0x0000005c5834723c */ /* 0x042ff20000001834 */
[----:B------:R-:W-:Y:S01]  /*80a0*/  MUFU.EX2 R150, R150 ;  /* 0x0000009600967308 */ /* 0x000fe20000000800 */
[C---:B------:R-:W-:Y:S01]  /*80b0*/  HMMA.16816.F32 R56, R88.reuse, R94, R56 ;  /* 0x0000005e5838723c */ /* 0x040fe20000001838 */
[----:B------:R-:W1:Y:S08]  /*80c0*/  LDSM.16.MT88.4 R92, [R108+0x7000] ;  /* 0x007000006c5c783b */ /* 0x000e700000004200 */
[----:B------:R-:W-:Y:S10]  /*80d0*/  MUFU.EX2 R135, R135 ;  /* 0x0000008700877308 */ /* 0x000ff40000000800 */
[----:B------:R-:W-:Y:S10]  /*80e0*/  MUFU.EX2 R136, R136 ;  /* 0x0000008800887308 */ /* 0x000ff40000000800 */
[----:B------:R-:W-:Y:S10]  /*80f0*/  MUFU.EX2 R107, R107 ;  /* 0x0000006b006b7308 */ /* 0x000ff40000000800 */
[----:B------:R-:W-:Y:S01]  /*8100*/  MUFU.EX2 R139, R139 ;  /* 0x0000008b008b7308 */ /* 0x000fe20000000800 */
[C---:B-1----:R-:W-:Y:S09]  /*8110*/  HMMA.16816.F32 R60, R88.reuse, R92, R60 ;  /* 0x0000005c583c723c */ /* 0x042ff2000000183c */
[----:B------:R-:W-:Y:S01]  /*8120*/  MUFU.EX2 R152, R152 ;  /* 0x0000009800987308 */ /* 0x000fe20000000800 */
[C---:B------:R-:W-:Y:S01]  /*8130*/  HMMA.16816.F32 R64, R88.reuse, R94, R64 ;  /* 0x0000005e5840723c */ /* 0x040fe20000001840 */
[----:B------:R-:W1:Y:S08]  /*8140*/  LDSM.16.MT88.4 R92, [R110+0x8000] ;  /* 0x008000006e5c783b */ /* 0x000e700000004200 */
[----:B------:R-:W2:Y:S10]  /*8150*/  MUFU.EX2 R151, R151 ;  /* 0x0000009700977308 */ /* 0x000eb40000000800 */
[----:B------:R-:W-:Y:S10]  /*8160*/  MUFU.EX2 R134, R34 ;  /* 0x0000002200867308 */ /* 0x000ff40000000800 */
[----:B------:R-:W3:Y:S01]  /*8170*/  MUFU.EX2 R141, R141 ;  /* 0x0000008d008d7308 */ /* 0x000ee20000000800 */
[----:B--2---:R-:W-:Y:S09]  /*8180*/  F2FP.PACK_AB R33, R151, R152 ;  /* 0x000000989721723e */ /* 0x004ff200000000ff */
[----:B------:R-:W-:Y:S01]  /*8190*/  MUFU.EX2 R153, R153 ;  /* 0x0000009900997308 */ /* 0x000fe20000000800 */
[C---:B-1----:R-:W-:Y:S09]  /*81a0*/  HMMA.16816.F32 R68, R88.reuse, R92, R68 ;  /* 0x0000005c5844723c */ /* 0x042ff20000001844 */
[----:B------:R-:W1:Y:S01]  /*81b0*/  MUFU.EX2 R154, R154 ;  /* 0x0000009a009a7308 */ /* 0x000e620000000800 */
[C---:B------:R-:W-:Y:S01]  /*81c0*/  HMMA.16816.F32 R72, R88.reuse, R94, R72 ;  /* 0x0000005e5848723c */ /* 0x040fe20000001848 */
[----:B------:R-:W2:Y:S02]  /*81d0*/  LDSM.16.MT88.4 R92, [R108+0x8000] ;  /* 0x008000006c5c783b */ /* 0x000ea40000004200 */
[----:B---3--:R-:W-:Y:S06]  /*81e0*/  F2FP.PACK_AB R35, R141, R134 ;  /* 0x000000868d23723e */ /* 0x008fec00000000ff */
[----:B------:R-:W3:Y:S03]  /*81f0*/  MUFU.EX2 R29, R29 ;  /* 0x0000001d001d7308 */ /* 0x000ee60000000800 */
[----:B-1----:R-:W-:Y:S02]  /*8200*/  F2FP.PACK_AB R32, R154, R153 ;  /* 0x000000999a20723e */ /* 0x002fe400000000ff */
[----:B---3--:R-:W-:Y:S01]  /*8210*/  F2FP.PACK_AB R34, R156, R29 ;  /* 0x0000001d9c22723e */ /* 0x008fe200000000ff */
[C---:B--2---:R-:W-:Y:S08]  /*8220*/  HMMA.16816.F32 R76, R88.reuse, R92, R76 ;  /* 0x0000005c584c723c */ /* 0x044ff0000000184c */
[----:B------:R-:W-:Y:S01]  /*8230*/  HMMA.16816.F32 R80, R88, R94, R80 ;  /* 0x0000005e5850723c */ /* 0x000fe20000001850 */
[----:B------:R-:W1:Y:S06]  /*8240*/  LDSM.16.MT88.4 R92, [R110+0x6400] ;  /* 0x006400006e5c783b */ /* 0x000e6c0000004200 */
[----:B------:R-:W-:Y:S01]  /*8250*/  F2FP.PACK_AB R89, R135, R138 ;  /* 0x0000008a8759723e */ /* 0x000fe200000000ff */
[----:B------:R-:W-:Y:S01]  /*8260*/  FADD.FTZ R138, R138, R87 ;  /* 0x000000578a8a7221 */ /* 0x000fe20000010000 */
[----:B------:R-:W-:Y:S03]  /*8270*/  F2FP.PACK_AB R91, R107, R136 ;  /* 0x000000886b5b723e */ /* 0x000fe600000000ff */
[C---:B------:R-:W-:Y:S01]  /*8280*/  F2FP.PACK_AB R88, R140.reuse, R137 ;  /* 0x000000898c58723e */ /* 0x040fe200000000ff */
[----:B------:R-:W-:Y:S01]  /*8290*/  FADD.FTZ R87, R137, R86 ;  /* 0x0000005689577221 */ /* 0x000fe20000010000 */
[----:B------:R-:W-:Y:S01]  /*82a0*/  F2FP.PACK_AB R90, R139, R142 ;  /* 0x0000008e8b5a723e */ /* 0x000fe200000000ff */
[----:B------:R-:W-:Y:S02]  /*82b0*/  FADD.FTZ R135, R135, R138 ;  /* 0x0000008a87877221 */ /* 0x000fe40000010000 */
[----:B------:R-:W-:Y:S02]  /*82c0*/  FADD.FTZ R87, R140, R87 ;  /* 0x000000578c577221 */ /* 0x000fe40000010000 */
        /* <DEDUP_REMOVED lines=59> */
[----:B------:R-:W2:Y:S08]  /*8680*/  LDSM.16.MT88.4 R88, [R110+0x7c00] ;  /* 0x007c00006e58783b */ /* 0x000eb00000004200 */
[----:B------:R-:W3:Y:S01]  /*8690*/  LDSM.16.MT88.4 R96, [R108+0x7c00] ;  /* 0x007c00006c60783b */ /* 0x000ee20000004200 */
[C---:B-1----:R-:W-:Y:S08]  /*86a0*/  HMMA.16816.F32 R36, R32.reuse, R92, R36 ;  /* 0x0000005c2024723c */ /* 0x042ff00000001824 */
[C---:B------:R-:W-:Y:S01]  /*86b0*/  HMMA.16816.F32 R40, R32.reuse, R94, R40 ;  /* 0x0000005e2028723c */ /* 0x040fe20000001828 */
[----:B------:R-:W1:Y:S07]  /*86c0*/  LDSM.16.MT88.4 R92, [R110+0x8c00] ;  /* 0x008c00006e5c783b */ /* 0x000e6e0000004200 */
[C---:B------:R-:W-:Y:S08]  /*86d0*/  HMMA.16816.F32 R44, R32.reuse, R100, R44 ;  /* 0x00000064202c723c */ /* 0x040ff0000000182c */
[C---:B------:R-:W-:Y:S01]  /*86e0*/  HMMA.16816.F32 R48, R32.reuse, R102, R48 ;  /* 0x000000662030723c */ /* 0x040fe20000001830 */
[----:B------:R-:W4:Y:S07]  /*86f0*/  LDSM.16.MT88.4 R100, [R108+0x8c00] ;  /* 0x008c00006c64783b */ /* 0x000f2e0000004200 */
[C---:B--2---:R-:W-:Y:S08]  /*8700*/  HMMA.16816.F32 R52, R32.reuse, R88, R52 ;  /* 0x000000582034723c */ /* 0x044ff00000001834 */
[C---:B------:R-:W-:Y:S08]  /*8710*/  HMMA.16816.F32 R56, R32.reuse, R90, R56 ;  /* 0x0000005a2038723c */ /* 0x040ff00000001838 */
[C---:B---3--:R-:W-:Y:S08]  /*8720*/  HMMA.16816.F32 R60, R32.reuse, R96, R60 ;  /* 0x00000060203c723c */ /* 0x048ff0000000183c */
[C---:B------:R-:W-:Y:S08]  /*8730*/  HMMA.16816.F32 R64, R32.reuse, R98, R64 ;  /* 0x000000622040723c */ /* 0x040ff00000001840 */
[C---:B-1----:R-:W-:Y:S08]  /*8740*/  HMMA.16816.F32 R68, R32.reuse, R92, R68 ;  /* 0x0000005c2044723c */ /* 0x042ff00000001844 */
[C---:B------:R-:W-:Y:S08]  /*8750*/  HMMA.16816.F32 R72, R32.reuse, R94, R72 ;  /* 0x0000005e2048723c */ /* 0x040ff00000001848 */
[C---:B----4-:R-:W-:Y:S08]  /*8760*/  HMMA.16816.F32 R76, R32.reuse, R100, R76 ;  /* 0x00000064204c723c */ /* 0x050ff0000000184c */
[----:B------:R-:W-:Y:S01]  /*8770*/  HMMA.16816.F32 R80, R32, R102, R80 ;  /* 0x000000662050723c */ /* 0x000fe20000001850 */
[----:B------:R-:W-:-:S07]  /*8780*/  @P5 BRA `(.L_x_244) ;  /* 0xffffe18000005947 */ /* 0x000fce000383ffff */
.L_x_243:
[----:B------:R-:W1:Y:S01]  /*8790*/  SHFL.BFLY PT, R0, R131, 0x2, 0x1f ;  /* 0x0c401f0083007f89 */ /* 0x000e6200000e0000 */
[----:B------:R-:W-:Y:S01]  /*87a0*/  MOV R10, 0x3f800000 ;  /* 0x3f800000000a7802 */ /* 0x000fe20000000f00 */
[----:B------:R-:W-:Y:S01]  /*87b0*/  BSSY B0, `(.L_x_247) ;  /* 0x00000d8000007945 */ /* 0x000fe20003800000 */
[----:B------:R-:W-:Y:S01]  /*87c0*/  MOV R11, 0x3f800000 ;  /* 0x3f800000000b7802 */ /* 0x000fe20000000f00 */
[----:B------:R-:W2:Y:S04]  /*87d0*/  SHFL.BFLY PT, R5, R134, 0x2, 0x1f ;  /* 0x0c401f0086057f89 */ /* 0x000ea800000e0000 */
[----:B------:R-:W3:Y:S01]  /*87e0*/  S2R R7, SR_TID.X ;  /* 0x0000000000077919 */ /* 0x000ee20000002100 */
[----:B-1----:R-:W-:-:S02]  /*87f0*/  FADD.FTZ R0, R0, R131 ;  /* 0x0000008300007221 */ /* 0x002fc40000010000 */
[----:B--2---:R-:W-:-:S03]  /*8800*/  FADD.FTZ R5, R5, R134 ;  /* 0x0000008605057221 */ /* 0x004fc60000010000 */
[----:B------:R-:W1:Y:S01]  /*8810*/  SHFL.BFLY PT, R9, R0, 0x1, 0x1f ;  /* 0x0c201f0000097f89 */ /* 0x000e6200000e0000 */
[----:B---3--:R-:W-:-:S03]  /*8820*/  SHF.R.S32.HI R4, RZ, 0x1f, R7 ;  /* 0x0000001fff047819 */ /* 0x008fc60000011407 */
[----:B------:R-:W2:Y:S01]  /*8830*/  SHFL.BFLY PT, R8, R5, 0x1, 0x1f ;  /* 0x0c201f0005087f89 */ /* 0x000ea200000e0000 */
[CC--:B------:R-:W-:Y:S02]  /*8840*/  LEA.HI R6, R4.reuse, R7.reuse, RZ, 0x2 ;  /* 0x0000000704067211 */ /* 0x0c0fe400078f10ff */
[----:B------:R-:W-:Y:S02]  /*8850*/  LEA.HI R4, R4, R7, RZ, 0x5 ;  /* 0x0000000704047211 */ /* 0x000fe400078f28ff */
[----:B------:R-:W-:Y:S01]  /*8860*/  LOP3.LUT R12, R6, 0xfffffffc, RZ, 0xc0, !PT ;  /* 0xfffffffc060c7812 */ /* 0x000fe200078ec0ff */
[----:B-1----:R-:W-:Y:S01]  /*8870*/  FADD.FTZ R9, R0, R9 ;  /* 0x0000000900097221 */ /* 0x002fe20000010000 */
[----:B------:R-:W-:Y:S02]  /*8880*/  SHF.R.S32.HI R0, RZ, 0x5, R4 ;  /* 0x00000005ff007819 */ /* 0x000fe40000011404 */
[----:B------:R-:W-:Y:S01]  /*8890*/  LOP3.LUT R4, R4, 0xffffffe0, RZ, 0xc0, !PT ;  /* 0xffffffe004047812 */ /* 0x000fe200078ec0ff */
[----:B--2---:R-:W-:Y:S01]  /*88a0*/  FADD.FTZ R8, R5, R8 ;  /* 0x0000000805087221 */ /* 0x004fe20000010000 */
[----:B------:R-:W-:Y:S01]  /*88b0*/  FSETP.NE.FTZ.AND P4, PT, R9, RZ, PT ;  /* 0x000000ff0900720b */ /* 0x000fe20003f95000 */
[----:B------:R-:W-:-:S02]  /*88c0*/  IMAD.IADD R5, R7, 0x1, -R12 ;  /* 0x0000000107057824 */ /* 0x000fc400078e0a0c */
[----:B------:R-:W-:Y:S01]  /*88d0*/  IMAD.IADD R4, R7, 0x1, -R4 ;  /* 0x0000000107047824 */ /* 0x000fe200078e0a04 */
[----:B------:R-:W-:Y:S01]  /*88e0*/  FSETP.NE.FTZ.AND P3, PT, R8, RZ, PT ;  /* 0x000000ff0800720b */ /* 0x000fe20003f75000 */
[----:B------:R-:W-:Y:S01]  /*88f0*/  IMAD R12, R115, 0x10, R116 ;  /* 0x00000010730c7824 */ /* 0x000fe200078e0274 */
[----:B------:R-:W-:Y:S02]  /*8900*/  LEA R0, R0, R5, 0x8 ;  /* 0x0000000500007211 */ /* 0x000fe400078e40ff */
[----:B------:R-:W-:-:S05]  /*8910*/  SHF.R.S32.HI R5, RZ, 0x2, R6 ;  /* 0x00000002ff057819 */ /* 0x000fca0000011406 */
[----:B------:R-:W1:Y:S08]  /*8920*/  @P4 MUFU.RCP R10, R9 ;  /* 0x00000009000a4308 */ /* 0x000e700000001000 */
[----:B------:R-:W2:Y:S01]  /*8930*/  @P3 MUFU.RCP R11, R8 ;  /* 0x00000008000b3308 */ /* 0x000ea20000001000 */
[----:B-1----:R-:W-:-:S07]  /*8940*/  FMUL.FTZ R36, R10, R36 ;  /* 0x000000240a247220 */ /* 0x002fce0000410000 */
        /* <DEDUP_REMOVED lines=37> */
[----:B------:R-:W-:Y:S01]  /*8ba0*/  F2FP.PACK_AB R76, R77, R76 ;  /* 0x0000004c4d4c723e */ /* 0x000fe200000000ff */
[C---:B------:R-:W-:Y:S01]  /*8bb0*/  FMUL.FTZ R38, R11.reuse, R38 ;  /* 0x000000260b267220 */ /* 0x040fe20000410000 */
[----:B------:R-:W-:Y:S01]  /*8bc0*/  LEA.HI R10, R10, R5, RZ, 0x3 ;  /* 0x000000050a0a7211 */ /* 0x000fe200078f18ff */
[----:B------:R-:W-:Y:S01]  /*8bd0*/  FMUL.FTZ R43, R11, R43 ;  /* 0x0000002b0b2b7220 */ /* 0x000fe20000410000 */
[----:B------:R-:W-:Y:S01]  /*8be0*/  F2FP.PACK_AB R80, R81, R80 ;  /* 0x000000505150723e */ /* 0x000fe200000000ff */
[C---:B------:R-:W-:Y:S01]  /*8bf0*/  FMUL.FTZ R42, R11.reuse, R42 ;  /* 0x0000002a0b2a7220 */ /* 0x040fe20000410000 */
[----:B------:R-:W-:Y:S01]  /*8c00*/  LOP3.LUT R10, R10, 0xfffffff8, RZ, 0xc0, !PT ;  /* 0xfffffff80a0a7812 */ /* 0x000fe200078ec0ff */
[----:B------:R-:W-:Y:S01]  /*8c10*/  FMUL.FTZ R47, R11, R47 ;  /* 0x0000002f0b2f7220 */ /* 0x000fe20000410000 */
[----:B------:R-:W-:Y:S01]  /*8c20*/  F2FP.PACK_AB R38, R39, R38 ;  /* 0x000000262726723e */ /* 0x000fe200000000ff */
[----:B------:R-:W-:Y:S01]  /*8c30*/  FMUL.FTZ R46, R11, R46 ;  /* 0x0000002e0b2e7220 */ /* 0x000fe20000410000 */
[----:B------:R-:W-:Y:S01]  /*8c40*/  F2FP.PACK_AB R42, R43, R42 ;  /* 0x0000002a2b2a723e */ /* 0x000fe200000000ff */
[----:B------:R-:W-:-:S02]  /*8c50*/  IMAD.IADD R10, R5, 0x1, -R10 ;  /* 0x00000001050a7824 */ /* 0x000fc400078e0a0a */
[----:B------:R-:W-:Y:S01]  /*8c60*/  FMUL.FTZ R51, R11, R51 ;  /* 0x000000330b337220 */ /* 0x000fe20000410000 */
[----:B------:R-:W-:Y:S01]  /*8c70*/  F2FP.PACK_AB R46, R47, R46 ;  /* 0x0000002e2f2e723e */ /* 0x000fe200000000ff */
[C---:B------:R-:W-:Y:S02]  /*8c80*/  FMUL.FTZ R50, R11.reuse, R50 ;  /* 0x000000320b327220 */ /* 0x040fe40000410000 */
        /* <DEDUP_REMOVED lines=23> */
[----:B------:R-:W-:Y:S02]  /*8e00*/  LEA.HI R11, R10, R10, RZ, 0x1 ;  /* 0x0000000a0a0b7211 */ /* 0x000fe400078f08ff */
[----:B------:R-:W-:-:S02]  /*8e10*/  F2FP.PACK_AB R78, R79, R78 ;  /* 0x0000004e4f4e723e */ /* 0x000fc400000000ff */
[----:B------:R-:W-:Y:S02]  /*8e20*/  SHF.R.S32.HI R13, RZ, 0x1, R11 ;  /* 0x00000001ff0d7819 */ /* 0x000fe4000001140b */
[----:B------:R-:W-:Y:S02]  /*8e30*/  LOP3.LUT R11, R11, 0x3fffffe, RZ, 0xc0, !PT ;  /* 0x03fffffe0b0b7812 */ /* 0x000fe400078ec0ff */
[C---:B------:R-:W-:Y:S02]  /*8e40*/  SHF.L.U32 R14, R13.reuse, 0x6, RZ ;  /* 0x000000060d0e7819 */ /* 0x040fe400000006ff */
[C---:B------:R-:W-:Y:S01]  /*8e50*/  LOP3.LUT P0, RZ, R13.reuse, 0x2, RZ, 0xc0, !PT ;  /* 0x000000020dff7812 */ /* 0x040fe2000780c0ff */
[----:B------:R-:W-:Y:S01]  /*8e60*/  IMAD.IADD R11, R10, 0x1, -R11 ;  /* 0x000000010a0b7824 */ /* 0x000fe200078e0a0b */
[----:B------:R-:W-:Y:S02]  /*8e70*/  LOP3.LUT R14, R14, 0xc0, RZ, 0xc0, !PT ;  /* 0x000000c00e0e7812 */ /* 0x000fe400078ec0ff */
[----:B------:R-:W-:-:S02]  /*8e80*/  LOP3.LUT R10, R13, 0x1, RZ, 0xc0, !PT ;  /* 0x000000010d0a7812 */ /* 0x000fc400078ec0ff */
[----:B------:R-:W-:Y:S02]  /*8e90*/  LEA R0, R11, R0, 0x4 ;  /* 0x000000000b007211 */ /* 0x000fe400078e20ff */
[----:B------:R-:W-:Y:S02]  /*8ea0*/  LEA.HI R11, R14, R14, RZ, 0x1d ;  /* 0x0000000e0e0b7211 */ /* 0x000fe400078fe8ff */
[----:B------:R-:W-:Y:S01]  /*8eb0*/  ISETP.NE.U32.AND P1, PT, R10, 0x1, PT ;  /* 0x000000010a00780c */ /* 0x000fe20003f25070 */
[----:B------:R-:W2:Y:S01]  /*8ec0*/  LDC.U8 R14, c[0x0][0x328] ;  /* 0x0000ca00ff0e7b82 */ /* 0x000ea20000000000 */
[----:B------:R-:W-:Y:S01]  /*8ed0*/  F2FP.PACK_AB R82, R83, R82 ;  /* 0x000000525352723e */ /* 0x000fe200000000ff */
[----:B------:R-:W-:-:S05]  /*8ee0*/  IMAD.U32 R0, R0, 0x2, R11 ;  /* 0x0000000200007824 */ /* 0x000fca00078e000b */
[----:B------:R-:W-:Y:S01]  /*8ef0*/  SHF.L.U32 R11, R0, 0x1, RZ ;  /* 0x00000001000b7819 */ /* 0x000fe200000006ff */
[----:B------:R-:W-:Y:S01]  /*8f00*/  IMAD.MOV.U32 R0, RZ, RZ, 0x20 ;  /* 0x00000020ff007424 */ /* 0x000fe200078e00ff */
[----:B------:R-:W4:Y:S02]  /*8f10*/  LDC.U8 R10, c[0x0][0x329] ;  /* 0x0000ca40ff0a7b82 */ /* 0x000f240000000000 */
[C---:B------:R-:W-:Y:S01]  /*8f20*/  IADD3 R13, R11.reuse, -0x10, RZ ;  /* 0xfffffff00b0d7810 */ /* 0x040fe20007ffe0ff */
[----:B------:R-:W-:Y:S01]  /*8f30*/  STS [R11], R36 ;  /* 0x000000240b007388 */ /* 0x000fe20000000800 */
[----:B------:R-:W-:Y:S02]  /*8f40*/  SEL R0, R0, 0xffffffe0, !P0 ;  /* 0xffffffe000007807 */ /* 0x000fe40004000000 */
[C---:B------:R-:W-:Y:S01]  /*8f50*/  @P1 IADD3 R13, R11.reuse, 0x10, RZ ;  /* 0x000000100b0d1810 */ /* 0x040fe20007ffe0ff */
[----:B------:R-:W-:Y:S01]  /*8f60*/  STS [R11+0x200], R38 ;  /* 0x000200260b007388 */ /* 0x000fe20000000800 */
[----:B------:R-:W-:-:S02]  /*8f70*/  IADD3 R19, R11, R0, RZ ;  /* 0x000000000b137210 */ /* 0x000fc40007ffe0ff */
[----:B------:R-:W-:Y:S01]  /*8f80*/  IADD3 R17, R0, R13, RZ ;  /* 0x0000000d00117210 */ /* 0x000fe20007ffe0ff */
[----:B------:R5:W-:Y:S01]  /*8f90*/  STS [R13], R40 ;  /* 0x000000280d007388 */ /* 0x000be20000000800 */
[----:B------:R-:W-:-:S03]  /*8fa0*/  ISETP.NE.AND P0, PT, R114, -0x1, PT ;  /* 0xffffffff7200780c */ /* 0x000fc60003f05270 */
[----:B------:R-:W-:Y:S01]  /*8fb0*/  STS [R13+0x200], R42 ;  /* 0x0002002a0d007388 */ /* 0x000fe20000000800 */
[----:B--2---:R-:W-:-:S03]  /*8fc0*/  ISETP.NE.AND P5, PT, R14, RZ, PT ;  /* 0x000000ff0e00720c */ /* 0x004fc60003fa5270 */
[----:B------:R2:W-:Y:S04]  /*8fd0*/  STS [R19], R44 ;  /* 0x0000002c13007388 */ /* 0x0005e80000000800 */
[----:B------:R-:W-:Y:S01]  /*8fe0*/  STS [R19+0x200], R46 ;  /* 0x0002002e13007388 */ /* 0x000fe20000000800 */
[C---:B----4-:R-:W-:Y:S02]  /*8ff0*/  ISETP.NE.AND P2, PT, R10.reuse, RZ, PT ;  /* 0x000000ff0a00720c */ /* 0x050fe40003f45270 */
[----:B------:R-:W-:Y:S01]  /*9000*/  ISETP.NE.OR P1, PT, R10, RZ, !P5 ;  /* 0x000000ff0a00720c */ /* 0x000fe20006f25670 */
[----:B------:R-:W-:Y:S04]  /*9010*/  STS [R17], R48 ;  /* 0x0000003011007388 */ /* 0x000fe80000000800 */
[----:B------:R-:W-:Y:S04]  /*9020*/  STS [R17+0x200], R50 ;  /* 0x0002003211007388 */ /* 0x000fe80000000800 */
[----:B------:R-:W-:Y:S01]  /*9030*/  STS [R11+0x1000], R52 ;  /* 0x001000340b007388 */ /* 0x000fe20000000800 */
[----:B-----5:R-:W-:Y:S01]  /*9040*/  @P0 IMAD.WIDE.U32 R40, R114, c[0x0][0x1e8], RZ ;  /* 0x00007a0072280a25 */ /* 0x020fe200078e00ff */
[----:B------:R-:W-:-:S02]  /*9050*/  @!P2 MOV R10, c[0x0][0x214] ;  /* 0x00008500000aaa02 */ /* 0x000fc40000000f00 */
[----:B------:R-:W-:Y:S01]  /*9060*/  STS [R11+0x1200], R54 ;  /* 0x001200360b007388 */ /* 0x000fe20000000800 */
[----:B------:R-:W-:Y:S01]  /*9070*/  @P2 IMAD.MOV.U32 R14, RZ, RZ, c[0x0][0x210] ;  /* 0x00008400ff0e2624 */ /* 0x000fe200078e00ff */
[----:B------:R-:W-:Y:S02]  /*9080*/  @P2 MOV R15, 0x1 ;  /* 0x00000001000f2802 */ /* 0x000fe40000000f00 */
[----:B------:R-:W-:Y:S01]  /*9090*/  STS [R13+0x1000], R56 ;  /* 0x001000380d007388 */ /* 0x000fe20000000800 */
[----:B------:R-:W-:Y:S01]  /*90a0*/  @P2 IMAD R14, R14, c[0x0][0x214], RZ ;  /* 0x000085000e0e2a24 */ /* 0x000fe200078e02ff */
[----:B------:R-:W-:Y:S01]  /*90b0*/  @!P2 SEL R14, R10, c[0x0][0x234], !P5 ;  /* 0x00008d000a0eaa07 */ /* 0x000fe20006800000 */
[----:B--2---:R-:W-:Y:S01]  /*90c0*/  CS2R R44, SRZ ;  /* 0x00000000002c7805 */ /* 0x004fe2000001ff00 */
[----:B------:R-:W-:Y:S01]  /*90d0*/  STS [R13+0x1200], R58 ;  /* 0x0012003a0d007388 */ /* 0x000fe20000000800 */
[----:B------:R-:W-:Y:S02]  /*90e0*/  LOP3.LUT P5, RZ, R4, 0x3, RZ, 0xc0, !PT ;  /* 0x0000000304ff7812 */ /* 0x000fe400078ac0ff */
[----:B------:R-:W-:Y:S01]  /*90f0*/  @!P2 IMAD R15, R14, c[0x0][0x1c0], RZ ;  /* 0x000070000e0faa24 */ /* 0x000fe200078e02ff */
        /* <DEDUP_REMOVED lines=13> */
[----:B--2---:R-:W-:-:S05]  /*91d0*/  @P0 IMAD R13, R114, c[0x0][0x1ec], R41 ;  /* 0x00007b00720d0a24 */ /* 0x004fca00078e0229 */
[----:B------:R-:W2:Y:S04]  /*91e0*/  S2R R0, SR_CTAID.Y ;  /* 0x0000000000007919 */ /* 0x000ea80000002600 */
[----:B------:R-:W5:Y:S04]  /*91f0*/  S2R R10, SR_CTAID.X ;  /* 0x00000000000a7919 */ /* 0x000f680000002500 */
[----:B------:R-:W1:Y:S04]  /*9200*/  S2R R11, SR_CTAID.Z ;  /* 0x00000000000b7919 */ /* 0x000e680000002700 */
[----:B------:R4:W4:Y:S04]  /*9210*/  LDS.128 R32, [R118] ;  /* 0x0000000076207984 */ /* 0x0009280000000c00 */
[----:B------:R3:W4:Y:S01]  /*9220*/  LDS.128 R28, [R118+0x800] ;  /* 0x00080000761c7984 */ /* 0x0007220000000c00 */
[----:B--2---:R-:W-:Y:S01]  /*9230*/  @!P1 IMAD R41, R0, c[0x0][0x214], RZ ;  /* 0x0000850000299a24 */ /* 0x004fe200078e02ff */
[----:B------:R-:W-:-:S02]  /*9240*/  @!P0 SHF.R.S32.HI R7, RZ, 0x1f, R0 ;  /* 0x0000001fff078819 */ /* 0x000fc40000011400 */
[----:B------:R2:W2:Y:S01]  /*9250*/  LDS.128 R24, [R118+0x1000] ;  /* 0x0010000076187984 */ /* 0x0004a20000000c00 */
[C---:B------:R-:W-:Y:S01]  /*9260*/  IMAD R15, R0.reuse, R15, RZ ;  /* 0x0000000f000f7224 */ /* 0x040fe200078e02ff */
[----:B------:R-:W-:Y:S02]  /*9270*/  @!P1 SEL R114, R41, R114, !P0 ;  /* 0x0000007229729207 */ /* 0x000fe40004000000 */
[----:B------:R2:W2:Y:S01]  /*9280*/  LDS.128 R20, [R118+0x1800] ;  /* 0x0018000076147984 */ /* 0x0004a20000000c00 */
[----:B------:R-:W-:Y:S01]  /*9290*/  @P2 MOV R41, c[0x0][0x210] ;  /* 0x0000840000292a02 */ /* 0x000fe20000000f00 */
[----:B------:R-:W-:Y:S01]  /*92a0*/  @!P0 IMAD.WIDE.U32 R42, R0, c[0x0][0x1e0], RZ ;  /* 0x00007800002a8a25 */ /* 0x000fe200078e00ff */
[----:B------:R-:W-:Y:S01]  /*92b0*/  @!P2 MOV R41, 0x1 ;  /* 0x000000010029a802 */ /* 0x000fe20000000f00 */
[----:B------:R2:W2:Y:S01]  /*92c0*/  LDS.128 R16, [R118+0x2000] ;  /* 0x0020000076107984 */ /* 0x0004a20000000c00 */
[----:B------:R-:W-:Y:S01]  /*92d0*/  SEL R15, R15, RZ, P1 ;  /* 0x000000ff0f0f7207 */ /* 0x000fe20000800000 */
[--C-:B------:R-:W-:Y:S01]  /*92e0*/  @!P1 IMAD.MOV.U32 R44, RZ, RZ, R114.reuse ;  /* 0x000000ffff2c9224 */ /* 0x100fe200078e0072 */
[----:B------:R-:W-:Y:S01]  /*92f0*/  @!P0 MOV R40, R42 ;  /* 0x0000002a00288202 */ /* 0x000fe20000000f00 */
[----:B------:R2:W2:Y:S01]  /*9300*/  LDS.128 R36, [R118+0x2800] ;  /* 0x0028000076247984 */ /* 0x0004a20000000c00 */
[----:B-----5:R-:W-:Y:S01]  /*9310*/  IMAD R4, R10, R41, RZ ;  /* 0x000000290a047224 */ /* 0x020fe200078e02ff */
[----:B------:R-:W-:Y:S01]  /*9320*/  @!P1 SHF.R.S32.HI R45, RZ, 0x1f, R114 ;  /* 0x0000001fff2d9819 */ /* 0x000fe20000011472 */
[----:B-1----:R-:W-:Y:S01]  /*9330*/  IMAD R15, R11, R14, R15 ;  /* 0x0000000e0b0f7224 */ /* 0x002fe200078e020f */
[----:B------:R-:W-:Y:S01]  /*9340*/  MOV R14, 0x7f800000 ;  /* 0x7f800000000e7802 */ /* 0x000fe20000000f00 */
[----:B------:R-:W-:-:S02]  /*9350*/  IMAD.SHL.U32 R4, R4, 0x40, RZ ;  /* 0x0000004004047824 */ /* 0x000fc400078e00ff */
[----:B------:R-:W-:Y:S02]  /*9360*/  @!P0 IMAD R7, R7, c[0x0][0x1e0], RZ ;  /* 0x0000780007078a24 */ /* 0x000fe400078e02ff */
[----:B------:R-:W-:Y:S02]  /*9370*/  @P4 FMUL.FTZ R42, R9, 0.69314718246459960938 ;  /* 0x3f317218092a4820 */ /* 0x000fe40000410000 */
[----:B---3--:R-:W-:Y:S01]  /*9380*/  @P3 FMUL.FTZ R9, R8, 0.69314718246459960938 ;  /* 0x3f31721808093820 */ /* 0x008fe20000410000 */
[----:B------:R-:W-:Y:S01]  /*9390*/  IADD3 R8, P2, P1, R4, R44, R15 ;  /* 0x0000002c04087210 */ /* 0x000fe2000795e00f */
[----:B------:R-:W-:Y:S01]  /*93a0*/  @!P0 IMAD R7, R0, c[0x0][0x1e4], R7 ;  /* 0x0000790000078a24 */ /* 0x000fe200078e0207 */
[----:B------:R-:W-:Y:S01]  /*93b0*/  SHF.R.S32.HI R4, RZ, 0x1f, R4 ;  /* 0x0000001fff047819 */ /* 0x000fe20000011404 */
[----:B------:R-:W-:Y:S01]  /*93c0*/  @P3 FFMA.FTZ R14, R2, c[0x0][0x238], R9 ;  /* 0x00008e00020e3a23 */ /* 0x000fe20000010009 */
[----:B------:R-:W-:Y:S02]  /*93d0*/  SHF.R.S32.HI R15, RZ, 0x1f, R15 ;  /* 0x0000001fff0f7819 */ /* 0x000fe4000001140f */
[----:B------:R-:W-:Y:S01]  /*93e0*/  MOV R0, 0x7f800000 ;  /* 0x7f80000000007802 */ /* 0x000fe20000000f00 */
[----:B------:R-:W-:Y:S01]  /*93f0*/  @P4 FFMA.FTZ R0, R3, c[0x0][0x238], R42 ;  /* 0x00008e0003004a23 */ /* 0x000fe2000001002a */
[----:B------:R-:W-:-:S02]  /*9400*/  @!P0 IADD3 R13, R43, R7, RZ ;  /* 0x000000072b0d8210 */ /* 0x000fc40007ffe0ff */
        /* <DEDUP_REMOVED lines=18> */
.L_x_248:
[----:B------:R-:W-:Y:S05]  /*9530*/  BSYNC B0 ;  /* 0x0000000000007941 */ /* 0x000fea0003800000 */
.L_x_247:
[----:B------:R-:W-:Y:S01]  /*9540*/  IADD3 R40, P0, R126, R40, RZ ;  /* 0x000000287e287210 */ /* 0x000fe20007f1e0ff */
[----:B------:R-:W-:Y:S01]  /*9550*/  IMAD R10, R10, -0x40, R121 ;  /* 0xffffffc00a0a7824 */ /* 0x000fe200078e0279 */
[----:B-1----:R-:W-:Y:S01]  /*9560*/  SHF.R.S32.HI R0, RZ, 0x1f, R126 ;  /* 0x0000001fff007819 */ /* 0x002fe2000001147e */
        /* <DEDUP_REMOVED lines=21> */
[----:B------:R1:W-:Y:S02]  /*96c0*/  @!P1 STG.E.128 [R2.64+0x80], R16 ;  /* 0x0000801002009986 */ /* 0x0003e4000c101d0c */
.L_x_250:
[----:B------:R-:W-:Y:S05]  /*96d0*/  BSYNC B0 ;  /* 0x0000000000007941 */ /* 0x000fea0003800000 */
.L_x_249:
[----:B-1----:R-:W-:-:S04]  /*96e0*/  LEA.HI.SX32 R3, R6, 0x20, 0x1e ;  /* 0x0000002006037811 */ /* 0x002fc800078ff2ff */
        /* <DEDUP_REMOVED lines=13> */
[----:B--2---:R1:W-:Y:S01]  /*97c0*/  @!P0 STG.E.128 [R2.64+0x40], R20 ;  /* 0x0000401402008986 */ /* 0x0043e2000c101d0c */
[----:B------:R-:W-:-:S03]  /*97d0*/  ISETP.GE.AND P0, PT, R119, c[0x0][0x220], PT ;  /* 0x0000880077007a0c */ /* 0x000fc60003f06270 */
[----:B----4-:R1:W-:Y:S10]  /*97e0*/  @!P1 STG.E.128 [R2.64], R28 ;  /* 0x0000001c02009986 */ /* 0x0103f4000c101d0c */
[----:B------:R-:W-:Y:S05]  /*97f0*/  @P0 EXIT ;  /* 0x000000000000094d */ /* 0x000fea0003800000 */
[----:B------:R-:W-:Y:S01]  /*9800*/  STG.E.128 [R2.64+0x80], R36 ;  /* 0x0000802402007986 */ /* 0x000fe2000c101d0c */
[----:B------:R-:W-:Y:S05]  /*9810*/  EXIT ;  /* 0x000000000000794d */ /* 0x000fea0003800000 */
.L_x_220:
[----:B------:R-:W3:Y:S01]  /*9820*/  LDC.U8 R3, c[0x0][0x329] ;  /* 0x0000ca40ff037b82 */ /* 0x000ee20000000000 */
[----:B------:R-:W-:Y:S01]  /*9830*/  ISETP.NE.AND P3, PT, R114, -0x1, PT ;  /* 0xffffffff7200780c */ /* 0x000fe20003f65270 */
[----:B------:R-:W-:Y:S01]  /*9840*/  BSSY B0, `(.L_x_251) ;  /* 0x0000044000007945 */ /* 0x000fe20003800000 */
[----:B------:R-:W-:-:S05]  /*9850*/  IADD3 R121, -R20, R121, RZ ;  /* 0x0000007914797210 */ /* 0x000fca0007ffe1ff */
[----:B------:R-:W4:Y:S06]  /*9860*/  LDC.U8 R2, c[0x0][0x328] ;  /* 0x0000ca00ff027b82 */ /* 0x000f2c0000000000 */
[----:B-1----:R-:W-:Y:S01]  /*9870*/  @!P3 SHF.R.S32.HI R11, RZ, 0x1f, R14 ;  /* 0x0000001fff0bb819 */ /* 0x002fe2000001140e */
[----:B------:R-:W-:-:S04]  /*9880*/  @P3 IMAD.WIDE.U32 R4, R114, c[0x0][0x1e8], RZ ;  /* 0x00007a0072043a25 */ /* 0x000fc800078e00ff */
[----:B------:R-:W-:Y:S02]  /*9890*/  @!P3 IMAD R11, R11, c[0x0][0x1e0], RZ ;  /* 0x000078000b0bba24 */ /* 0x000fe400078e02ff */
[----:B------:R-:W-:Y:S02]  /*98a0*/  @P3 IMAD.MOV.U32 R6, RZ, RZ, R4 ;  /* 0x000000ffff063224 */ /* 0x000fe400078e0004 */
[----:B------:R-:W-:Y:S01]  /*98b0*/  @!P3 IMAD.WIDE.U32 R12, R14, c[0x0][0x1e0], RZ ;  /* 0x000078000e0cba25 */ /* 0x000fe200078e00ff */
[----:B---3--:R-:W-:-:S03]  /*98c0*/  ISETP.NE.AND P1, PT, R3, RZ, PT ;  /* 0x000000ff0300720c */ /* 0x008fc60003f25270 */
[----:B------:R-:W-:Y:S02]  /*98d0*/  @!P3 IMAD R4, R14, c[0x0][0x1e4], R11 ;  /* 0x000079000e04ba24 */ /* 0x000fe400078e020b */
[----:B------:R-:W-:Y:S02]  /*98e0*/  @P3 IMAD R5, R114, c[0x0][0x1ec], R5 ;  /* 0x00007b0072053a24 */ /* 0x000fe400078e0205 */
[----:B------:R-:W-:Y:S01]  /*98f0*/  @!P3 IMAD.IADD R5, R13, 0x1, R4 ;  /* 0x000000010d05b824 */ /* 0x000fe200078e0204 */
[----:B----4-:R-:W-:Y:S01]  /*9900*/  ISETP.NE.AND P0, PT, R2, RZ, PT ;  /* 0x000000ff0200720c */ /* 0x010fe20003f05270 */
[----:B------:R-:W-:-:S03]  /*9910*/  @!P3 IMAD.MOV.U32 R6, RZ, RZ, R12 ;  /* 0x000000ffff06b224 */ /* 0x000fc600078e000c */
[----:B------:R-:W-:Y:S01]  /*9920*/  ISETP.NE.OR P2, PT, R3, RZ, !P0 ;  /* 0x000000ff0300720c */ /* 0x000fe20004745670 */
[----:B------:R-:W-:Y:S01]  /*9930*/  @P1 IMAD.MOV.U32 R9, RZ, RZ, c[0x0][0x210] ;  /* 0x00008400ff091624 */ /* 0x000fe200078e00ff */
[----:B--2---:R-:W-:Y:S01]  /*9940*/  SHF.R.S32.HI R3, RZ, 0x1f, R0 ;  /* 0x0000001fff037819 */ /* 0x004fe20000011400 */
[----:B------:R-:W-:Y:S02]  /*9950*/  @!P1 IMAD.MOV.U32 R2, RZ, RZ, c[0x0][0x214] ;  /* 0x00008500ff029624 */ /* 0x000fe400078e00ff */
[----:B------:R-:W-:Y:S02]  /*9960*/  @P1 IMAD R9, R9, c[0x0][0x214], RZ ;  /* 0x0000850009091a24 */ /* 0x000fe400078e02ff */
[----:B------:R-:W-:Y:S01]  /*9970*/  @P1 IMAD.MOV.U32 R7, RZ, RZ, 0x1 ;  /* 0x00000001ff071424 */ /* 0x000fe200078e00ff */
[----:B------:R-:W-:Y:S02]  /*9980*/  @!P1 SEL R9, R2, c[0x0][0x234], !P0 ;  /* 0x00008d0002099a07 */ /* 0x000fe40004000000 */
[----:B------:R-:W-:-:S02]  /*9990*/  ISETP.NE.OR P0, PT, R114, -0x1, P2 ;  /* 0xffffffff7200780c */ /* 0x000fc40001705670 */
[----:B------:R-:W-:Y:S01]  /*99a0*/  LEA.HI R2, R3, R0, RZ, 0x2 ;  /* 0x0000000003027211 */ /* 0x000fe200078f10ff */
[----:B------:R-:W-:-:S03]  /*99b0*/  @!P1 IMAD R7, R9, c[0x0][0x1c0], RZ ;  /* 0x0000700009079a24 */ /* 0x000fc600078e02ff */
[----:B------:R-:W-:Y:S01]  /*99c0*/  LOP3.LUT R3, R2, 0xfffffffc, RZ, 0xc0, !PT ;  /* 0xfffffffc02037812 */ /* 0x000fe200078ec0ff */
[C---:B------:R-:W-:Y:S01]  /*99d0*/  IMAD R7, R14.reuse, R7, RZ ;  /* 0x000000070e077224 */ /* 0x040fe200078e02ff */
[----:B------:R-:W-:Y:S02]  /*99e0*/  SHF.R.S32.HI R16, RZ, 0x2, R2 ;  /* 0x00000002ff107819 */ /* 0x000fe40000011402 */
[----:B------:R-:W-:Y:S02]  /*99f0*/  IADD3 R3, -R3, R0, RZ ;  /* 0x0000000003037210 */ /* 0x000fe40007ffe1ff */
[----:B------:R-:W-:Y:S01]  /*9a00*/  SEL R7, R7, RZ, P2 ;  /* 0x000000ff07077207 */ /* 0x000fe20001000000 */
[----:B------:R-:W-:Y:S01]  /*9a10*/  @!P0 IMAD R114, R14, c[0x0][0x214], RZ ;  /* 0x000085000e728a24 */ /* 0x000fe200078e02ff */
[----:B------:R-:W-:Y:S01]  /*9a20*/  SHF.R.S32.HI R0, RZ, 0x1f, R24 ;  /* 0x0000001fff007819 */ /* 0x000fe20000011418 */
[----:B------:R-:W-:Y:S01]  /*9a30*/  IMAD.SHL.U32 R4, R3, 0x8, RZ ;  /* 0x0000000803047824 */ /* 0x000fe200078e00ff */
[----:B------:R-:W-:Y:S01]  /*9a40*/  CS2R R14, SRZ ;  /* 0x00000000000e7805 */ /* 0x000fe2000001ff00 */
[----:B------:R-:W-:Y:S01]  /*9a50*/  IMAD R7, R24, R9, R7 ;  /* 0x0000000918077224 */ /* 0x000fe200078e0207 */
[----:B------:R-:W-:Y:S01]  /*9a60*/  @!P2 SHF.R.S32.HI R15, RZ, 0x1f, R114 ;  /* 0x0000001fff0fa819 */ /* 0x000fe20000011472 */
[----:B------:R-:W-:Y:S01]  /*9a70*/  @P1 IMAD.MOV.U32 R9, RZ, RZ, c[0x0][0x210] ;  /* 0x00008400ff091624 */ /* 0x000fe200078e00ff */
[----:B------:R-:W-:Y:S01]  /*9a80*/  @!P2 MOV R14, R114 ;  /* 0x00000072000ea202 */ /* 0x000fe20000000f00 */
[----:B------:R-:W-:Y:S01]  /*9a90*/  @!P1 IMAD.MOV.U32 R9, RZ, RZ, 0x1 ;  /* 0x00000001ff099424 */ /* 0x000fe200078e00ff */
[----:B------:R-:W-:Y:S01]  /*9aa0*/  ISETP.GE.AND P2, PT, R16, R121, PT ;  /* 0x000000791000720c */ /* 0x000fe20003f46270 */
[----:B------:R-:W-:Y:S01]  /*9ab0*/  IMAD R11, R0, c[0x0][0x1f0], RZ ;  /* 0x00007c00000b7a24 */ /* 0x000fe200078e02ff */
[----:B------:R-:W-:Y:S01]  /*9ac0*/  IADD3 R12, P0, R4, R6, RZ ;  /* 0x00000006040c7210 */ /* 0x000fe20007f1e0ff */
[----:B------:R-:W-:Y:S01]  /*9ad0*/  IMAD R20, R20, R9, RZ ;  /* 0x0000000914147224 */ /* 0x000fe200078e02ff */
[----:B------:R-:W-:Y:S01]  /*9ae0*/  SHF.R.S32.HI R17, RZ, 0x1f, R16 ;  /* 0x0000001fff117819 */ /* 0x000fe20000011410 */
[----:B------:R-:W-:Y:S01]  /*9af0*/  IMAD R11, R24, c[0x0][0x1f4], R11 ;  /* 0x00007d00180b7a24 */ /* 0x000fe200078e020b */
[----:B------:R-:W-:-:S02]  /*9b00*/  LEA.HI.X.SX32 R13, R4, R5, 0x1, P0 ;  /* 0x00000005040d7211 */ /* 0x000fc400000f0eff */
[----:B------:R-:W-:Y:S01]  /*9b10*/  SHF.R.S32.HI R5, RZ, 0x1f, R20 ;  /* 0x0000001fff057819 */ /* 0x000fe20000011414 */
[----:B------:R-:W-:Y:S01]  /*9b20*/  IMAD.WIDE R18, R129, 0x40, R16 ;  /* 0x0000004081127825 */ /* 0x000fe200078e0210 */
[--C-:B------:R-:W-:Y:S02]  /*9b30*/  IADD3 R20, P1, P0, R20, R14, R7.reuse ;  /* 0x0000000e14147210 */ /* 0x100fe4000783e007 */
[----:B------:R-:W-:Y:S01]  /*9b40*/  SHF.R.S32.HI R14, RZ, 0x1f, R7 ;  /* 0x0000001fff0e7819 */ /* 0x000fe20000011407 */
[----:B------:R-:W-:Y:S01]  /*9b50*/  IMAD.WIDE.U32 R12, R24, c[0x0][0x1f0], R12 ;  /* 0x00007c00180c7a25 */ /* 0x000fe200078e000c */
[C---:B------:R-:W-:Y:S02]  /*9b60*/  IADD3 R2, R4.reuse, 0x20, RZ ;  /* 0x0000002004027810 */ /* 0x040fe40007ffe0ff */
[----:B------:R-:W-:Y:S01]  /*9b70*/  IADD3.X R5, R5, R15, R14, P1, P0 ;  /* 0x0000000f05057210 */ /* 0x000fe20000fe040e */
[----:B------:R-:W-:Y:S01]  /*9b80*/  IMAD.IADD R11, R11, 0x1, R13 ;  /* 0x000000010b0b7824 */ /* 0x000fe200078e020d */
[----:B------:R-:W-:Y:S01]  /*9b90*/  IADD3 R0, R4, 0x40, RZ ;  /* 0x0000004004007810 */ /* 0x000fe20007ffe0ff */
        /* <DEDUP_REMOVED lines=14> */
.L_x_252:
[----:B------:R-:W-:Y:S05]  /*9c80*/  BSYNC B0 ;  /* 0x0000000000007941 */ /* 0x000fea0003800000 */
.L_x_251:
        /* <DEDUP_REMOVED lines=19> */
.L_x_254:
[----:B------:R-:W-:Y:S05]  /*9dc0*/  BSYNC B0 ;  /* 0x0000000000007941 */ /* 0x000fea0003800000 */
.L_x_253:
[----:B------:R-:W-:-:S04]  /*9dd0*/  ISETP.NE.AND P2, PT, R3, RZ, PT ;  /* 0x000000ff0300720c */ /* 0x000fc80003f45270 */
[-C--:B------:R-:W-:Y:S02]  /*9de0*/  ISETP.GE.OR P1, PT, R16, R121.reuse, P2 ;  /* 0x000000791000720c */ /* 0x080fe40001726670 */
[----:B------:R-:W-:-:S11]  /*9df0*/  ISETP.GE.OR P2, PT, R6, R121, P2 ;  /* 0x000000790600720c */ /* 0x000fd60001746670 */
[----:B------:R-:W-:Y:S02]  /*9e00*/  @!P1 IMAD R0, R16, R9, RZ ;  /* 0x0000000910009224 */ /* 0x000fe400078e02ff */
[----:B------:R-:W-:-:S03]  /*9e10*/  @!P1 IMAD.MOV.U32 R7, RZ, RZ, 0x7f800000 ;  /* 0x7f800000ff079424 */ /* 0x000fc600078e00ff */
[----:B------:R-:W-:-:S04]  /*9e20*/  @!P1 IADD3 R3, P0, R0, R20, RZ ;  /* 0x0000001400039210 */ /* 0x000fc80007f1e0ff */
[----:B------:R-:W-:Y:S02]  /*9e30*/  @!P1 LEA.HI.X.SX32 R0, R0, R5, 0x1, P0 ;  /* 0x0000000500009211 */ /* 0x000fe400000f0eff */
[----:B------:R-:W-:-:S04]  /*9e40*/  @!P1 LEA R2, P0, R3, c[0x0][0x200], 0x2 ;  /* 0x0000800003029a11 */ /* 0x000fc800078010ff */
[----:B------:R-:W-:-:S05]  /*9e50*/  @!P1 LEA.HI.X R3, R3, c[0x0][0x204], R0, 0x2, P0 ;  /* 0x0000810003039a11 */ /* 0x000fca00000f1400 */
[----:B------:R3:W-:Y:S01]  /*9e60*/  @!P1 STG.E [R2.64], R7 ;  /* 0x0000000702009986 */ /* 0x0007e2000c10190c */
[----:B------:R-:W-:Y:S05]  /*9e70*/  @P2 EXIT ;  /* 0x000000000000294d */ /* 0x000fea0003800000 */
[----:B------:R-:W-:-:S05]  /*9e80*/  IMAD R6, R6, R9, RZ ;  /* 0x0000000906067224 */ /* 0x000fca00078e02ff */
[----:B------:R-:W-:-:S04]  /*9e90*/  IADD3 R20, P0, R6, R20, RZ ;  /* 0x0000001406147210 */ /* 0x000fc80007f1e0ff */
[----:B------:R-:W-:Y:S02]  /*9ea0*/  LEA.HI.X.SX32 R5, R6, R5, 0x1, P0 ;  /* 0x0000000506057211 */ /* 0x000fe400000f0eff */
[----:B---3--:R-:W-:-:S04]  /*9eb0*/  LEA R2, P0, R20, c[0x0][0x200], 0x2 ;  /* 0x0000800014027a11 */ /* 0x008fc800078010ff */
[----:B------:R-:W-:Y:S01]  /*9ec0*/  LEA.HI.X R3, R20, c[0x0][0x204], R5, 0x2, P0 ;  /* 0x0000810014037a11 */ /* 0x000fe200000f1405 */
[----:B------:R-:W-:-:S05]  /*9ed0*/  IMAD.MOV.U32 R5, RZ, RZ, 0x7f800000 ;  /* 0x7f800000ff057424 */ /* 0x000fca00078e00ff */
[----:B------:R-:W-:Y:S01]  /*9ee0*/  STG.E [R2.64], R5 ;  /* 0x0000000502007986 */ /* 0x000fe2000c10190c */
[----:B------:R-:W-:Y:S05]  /*9ef0*/  EXIT ;  /* 0x000000000000794d */ /* 0x000fea0003800000 */
.L_x_255:
        /* <DEDUP_REMOVED lines=16> */
.L_x_985:


//--------------------- .text._ZN5flash16flash_fwd_kernelI23Flash_fwd_kernel_traitsILi96ELi128ELi64ELi4ELb0ELb0EN7cutlass6half_tE19Flash_kernel_traitsILi96ELi128ELi64ELi4ES3_EELb1ELb1ELb0ELb0ELb0ELb0ELb0ELb0EEEvNS_16Flash_fwd_paramsE --------------------------
	.section	.text._ZN5flash16flash_fwd_kernelI23Flash_fwd_kernel_traitsILi96ELi128ELi64ELi4ELb0ELb0EN7cutlass6half_tE19Flash_kernel_traitsILi96ELi128ELi64ELi4ES3_EELb1ELb1ELb0ELb0ELb0ELb0ELb0ELb0EEEvNS_16Flash_fwd_paramsE,"ax",@progbits
	.sectioninfo	@"SHI_REGISTERS=255"
	.align	128
        .global         _ZN5flash16flash_fwd_kernelI23Flash_fwd_kernel_traitsILi96ELi128ELi64ELi4ELb0ELb0EN7cutlass6half_tE19Flash_kernel_traitsILi96ELi128ELi64ELi4ES3_EELb1ELb1ELb0ELb0ELb0ELb0ELb0ELb0EEEvNS_16Flash_fwd_paramsE
        .type           _ZN5flash16flash_fwd_kernelI23Flash_fwd_kernel_traitsILi96ELi128ELi64ELi4ELb0ELb0EN7cutlass6half_tE19Flash_kernel_traitsILi96ELi128ELi64ELi4ES3_EELb1ELb1ELb0ELb0ELb0ELb0ELb0ELb0EEEvNS_16Flash_fwd_paramsE,@function
        .size           _ZN5flash16flash_fwd_kernelI23Flash_fwd_kernel_traitsILi96ELi128ELi64ELi4ELb0ELb0EN7cutlass6half_tE19Flash_kernel_traitsILi96ELi128ELi64ELi4ES3_EELb1ELb1ELb0ELb0ELb0ELb0ELb0ELb0EEEvNS_16Flash_fwd_paramsE,(.L_x_986 - _ZN5flash16flash_fwd_kernelI23Flash_fwd_kernel_traitsILi96ELi128ELi64ELi4ELb0ELb0EN7cutlass6half_tE19Flash_kernel_traitsILi96ELi128ELi64ELi4ES3_EELb1ELb1ELb0ELb0ELb0ELb0ELb0ELb0EEEvNS_16Flash_fwd_paramsE)
        .other          _ZN5flash16flash_fwd_kernelI23Flash_fwd_kernel_traitsILi96ELi128ELi64ELi4ELb0ELb0EN7cutlass6half_tE19Flash_kernel_traitsILi96ELi128ELi64ELi4ES3_EELb1ELb1ELb0ELb0ELb0ELb0ELb0ELb0EEEvNS_16Flash_fwd_paramsE,@"STO_CUDA_ENTRY STV_DEFAULT"
_ZN5flash16flash_fwd_kernelI23Flash_fwd_kernel_traitsILi96ELi128ELi64ELi4ELb0ELb0EN7cutlass6half_tE19Flash_kernel_traitsILi96ELi128ELi64ELi4ES3_EELb1ELb1ELb0ELb0ELb0ELb0ELb0ELb0EEEvNS_16Flash_fwd_paramsE:
.text._ZN5flash16flash_fwd_kernelI23Flash_fwd_kernel_traitsILi96ELi128ELi64ELi4ELb0ELb0EN7cutlass6half_tE19Flash_kernel_traitsILi96ELi128ELi64ELi4ES3_EELb1ELb1ELb0ELb0ELb0ELb0ELb0ELb0EEEvNS_16Flash_fwd_paramsE:
[----:B------:R-:W-:-:S03]  /*0000*/  MOV R1, c[0x0][0x28] ;  /* 0x00000a0000017a02 */ /* 0x000fc60000000f00 */
[----:B------:R-:W-:Y:S01]  /*0010*/  ULDC.U8 UR4, c[0x0][0x304] ;  /* 0x0000c10000047ab9 */ /* 0x000fe20000000000 */
[----:B------:R-:W-:Y:S01]  /*0020*/  IADD3 R1, R1, -0x18, RZ ;  /* 0xffffffe801017810 */ /* 0x000fe20007ffe0ff */
[----:B------:R-:W-:Y:S01]  /*0030*/  ULDC.64 UR32, c[0x0][0x2f0] ;  /* 0x0000bc0000207ab9 */ /* 0x000fe20000000a00 */
[----:B------:R-:W-:Y:S01]  /*0040*/  ISETP.NE.AND P2, PT, RZ, UR4, PT ;  /* 0x00000004ff007c0c */ /* 0x000fe2000bf45270 */
[----:B------:R-:W-:Y:S01]  /*0050*/  IMAD.U32 R6, RZ, RZ, UR32 ;  /* 0x00000020ff067e24 */ /* 0x000fe2000f8e00ff */
[----:B------:R-:W-:Y:S01]  /*0060*/  ULDC.64 UR28, c[0x0][0x118] ;  /* 0x00004600001c7ab9 */ /* 0x000fe20000000a00 */
[----:B------:R-:W-:Y:S02]  /*0070*/  IMAD.U32 R7, RZ, RZ, UR33 ;  /* 0x00000021ff077e24 */ /* 0x000fe4000f8e00ff */
[----:B------:R-:W-:Y:S02]  /*0080*/  IMAD.MOV.U32 R117, RZ, RZ, c[0x0][0x2fc] ;  /* 0x0000bf00ff757624 */ /* 0x000fe400078e00ff */
[----:B------:R-:W-:Y:S01]  /*0090*/  IMAD.MOV.U32 R233, RZ, RZ, c[0x0][0x2f8] ;  /* 0x0000be00ffe97624 */ /* 0x000fe200078e00ff */
[----:B------:R-:W1:Y:S01]  /*00a0*/  S2UR UR26, SR_CTAID.X ;  /* 0x00000000001a79c3 */ /* 0x000e620000002500 */
[----:B------:R-:W-:-:S02]  /*00b0*/  ULDC.64 UR6, c[0x0][0x240] ;  /* 0x0000900000067ab9 */ /* 0x000fc40000000a00 */
[----:B------:R-:W-:Y:S02]  /*00c0*/  ULDC.64 UR4, c[0x0][0x250] ;  /* 0x0000940000047ab9 */ /* 0x000fe40000000a00 */
[----:B------:R-:W2:Y:S01]  /*00d0*/  @P2 LDG.E.64 R6, [R6.64] ;  /* 0x0000001c06062981 */ /* 0x000ea2000c1e1b00 */
[----:B------:R-:W-:Y:S01]  /*00e0*/  @P2 IMAD.MOV.U32 R2, RZ, RZ, R233 ;  /* 0x000000ffff022224 */ /* 0x000fe200078e00e9 */
[----:B------:R-:W-:-:S05]  /*00f0*/  @P2 MOV R3, R117 ;  /* 0x0000007500032202 */ /* 0x000fca0000000f00 */
[----:B------:R3:W4:Y:S01]  /*0100*/  @P2 LDG.E.64 R4, [R2.64] ;  /* 0x0000001c02042981 */ /* 0x000722000c1e1b00 */
[----:B------:R-:W1:Y:S01]  /*0110*/  S2UR UR11, SR_CTAID.Y ;  /* 0x00000000000b79c3 */ /* 0x000e620000002600 */
[----:B------:R-:W-:Y:S02]  /*0120*/  UISETP.NE.U32.AND UP2, UPT, URZ, UR6, UPT ;  /* 0x000000063f00728c */ /* 0x000fe4000bf45070 */
[----:B------:R-:W-:Y:S02]  /*0130*/  UISETP.NE.U32.AND UP1, UPT, URZ, UR4, UPT ;  /* 0x000000043f00728c */ /* 0x000fe4000bf25070 */
[----:B------:R-:W-:Y:S02]  /*0140*/  UISETP.NE.AND.EX UP2, UPT, URZ, UR7, UPT, UP2 ;  /* 0x000000073f00728c */ /* 0x000fe4000bf45320 */
[----:B------:R-:W-:Y:S01]  /*0150*/  UISETP.NE.AND.EX UP1, UPT, URZ, UR5, UPT, UP1 ;  /* 0x000000053f00728c */ /* 0x000fe2000bf25310 */
[----:B------:R-:W1:Y:S01]  /*0160*/  S2UR UR10, SR_CTAID.Z ;  /* 0x00000000000a79c3 */ /* 0x000e620000002700 */
[----:B------:R-:W-:-:S02]  /*0170*/  UMOV UR7, 0x4 ;  /* 0x0000000400077882 */ /* 0x000fc40000000000 */
[----:B------:R-:W-:Y:S01]  /*0180*/  PLOP3.LUT P0, PT, PT, PT, UP2, 0x80, 0x0 ;  /* 0x000000000000781c */ /* 0x000fe20003f0f028 */
[----:B------:R-:W-:Y:S02]  /*0190*/  ULDC.U8 UR6, c[0x0][0x312] ;  /* 0x0000c48000067ab9 */ /* 0x000fe40000000000 */
[----:B------:R-:W-:Y:S02]  /*01a0*/  ULDC.64 UR4, c[0x0][0x248] ;  /* 0x0000920000047ab9 */ /* 0x000fe40000000a00 */
[----:B------:R-:W-:Y:S02]  /*01b0*/  UISETP.NE.AND UP3, UPT, UR6, URZ, UPT ;  /* 0x0000003f0600728c */ /* 0x000fe4000bf65270 */
[----:B------:R-:W-:-:S04]  /*01c0*/  UISETP.EQ.U32.AND UP0, UPT, URZ, UR4, UPT ;  /* 0x000000043f00728c */ /* 0x000fc8000bf02070 */
[----:B------:R-:W-:Y:S01]  /*01d0*/  UISETP.EQ.OR.EX UP0, UPT, URZ, UR5, !UP3, UP0 ;  /* 0x000000053f00728c */ /* 0x000fe2000df02700 */
[----:B---3--:R-:W3:Y:S01]  /*01e0*/  S2R R2, SR_TID.X ;  /* 0x0000000000027919 */ /* 0x008ee20000002100 */
[----:B-1----:R-:W-:-:S06]  /*01f0*/  ULOP3.LUT UR8, UR10, UR26, UR11, 0xfe, !UPT ;  /* 0x0000001a0a087292 */ /* 0x002fcc000f8efe0b */
[----:B---3--:R-:W-:Y:S01]  /*0200*/  LOP3.LUT P3, RZ, R2, UR8, RZ, 0xfc, !PT ;  /* 0x0000000802ff7c12 */ /* 0x008fe2000f86fcff */
[----:B------:R-:W-:Y:S02]  /*0210*/  ULDC.64 UR8, c[0x0][0x240] ;  /* 0x0000900000087ab9 */ /* 0x000fe40000000a00 */
[----:B------:R-:W-:-:S10]  /*0220*/  UIMAD.WIDE UR8, UR11, UR7, UR8 ;  /* 0x000000070b0872a5 */ /* 0x000fd4000f8e0208 */
[----:B------:R-:W-:Y:S02]  /*0230*/  @!P3 IMAD.MOV.U32 R8, RZ, RZ, c[0x0][0x308] ;  /* 0x0000c200ff08b624 */ /* 0x000fe400078e00ff */
[----:B------:R-:W-:Y:S01]  /*0240*/  @!P3 IMAD.MOV.U32 R9, RZ, RZ, c[0x0][0x30c] ;  /* 0x0000c300ff09b624 */ /* 0x000fe200078e00ff */
[----:B------:R-:W-:Y:S02]  /*0250*/  ULDC.64 UR4, c[0x0][0x248] ;  /* 0x0000920000047ab9 */ /* 0x000fe40000000a00 */
[----:B------:R-:W-:Y:S01]  /*0260*/  UIMAD.WIDE UR4, UR11, UR7, UR4 ;  /* 0x000000070b0472a5 */ /* 0x000fe2000f8e0204 */
[----:B--2---:R-:W1:Y:S01]  /*0270*/  @P2 R2UR UR32, R6 ;  /* 0x00000000062023c2 */ /* 0x004e6200000e0000 */
[----:B----4-:R-:W-:-:S07]  /*0280*/  @P2 IADD3 R233, P1, R4, c[0x0][0x300], RZ ;  /* 0x0000c00004e92a10 */ /* 0x010fce0007f3e0ff */
[----:B------:R-:W2:Y:S01]  /*0290*/  @P2 R2UR UR33, R7 ;  /* 0x00000000072123c2 */ /* 0x000ea200000e0000 */
[----:B------:R-:W-:Y:S02]  /*02a0*/  IMAD.U32 R4, RZ, RZ, UR8 ;  /* 0x00000008ff047e24 */ /* 0x000fe4000f8e00ff */
[----:B------:R-:W-:Y:S02]  /*02b0*/  @P2 IMAD.X R117, RZ, RZ, R5, P1 ;  /* 0x000000ffff752224 */ /* 0x000fe400008e0605 */
[----:B------:R-:W-:Y:S02]  /*02c0*/  IMAD.U32 R5, RZ, RZ, UR9 ;  /* 0x00000009ff057e24 */ /* 0x000fe4000f8e00ff */
[----:B-1----:R-:W-:Y:S01]  /*02d0*/  IMAD.U32 R6, RZ, RZ, UR32 ;  /* 0x00000020ff067e24 */ /* 0x002fe2000f8e00ff */
[----:B--2---:R-:W-:-:S05]  /*02e0*/  MOV R7, UR33 ;  /* 0x0000002100077c02 */ /* 0x004fca0008000f00 */
[----:B------:R1:W-:Y:S01]  /*02f0*/  @!P3 STG.E.64 [R8.64], R6 ;  /* 0x000000060800b986 */ /* 0x0003e2000c101b1c */
[----:B------:R-:W-:Y:S01]  /*0300*/  PLOP3.LUT P2, PT, PT, PT, UP0, 0x80, 0x0 ;  /* 0x000000000000781c */ /* 0x000fe20003f4f008 */
[----:B------:R-:W-:Y:S01]  /*0310*/  ULDC.64 UR8, c[0x0][0x250] ;  /* 0x0000940000087ab9 */ /* 0x000fe20000000a00 */
[----:B------:R-:W-:Y:S01]  /*0320*/  PLOP3.LUT P1, PT, PT, PT, UP1, 0x80, 0x0 ;  /* 0x000000000000781c */ /* 0x000fe20003f2f018 */
[----:B------:R-:W-:Y:S01]  /*0330*/  @UP1 UIMAD.WIDE UR8, UR11, UR7, UR8 ;  /* 0x000000070b0812a5 */ /* 0x000fe2000f8e0208 */
[----:B-1----:R-:W-:Y:S01]  /*0340*/  @!P3 MOV R6, R233 ;  /* 0x000000e90006b202 */ /* 0x002fe20000000f00 */
[----:B------:R-:W-:-:S05]  /*0350*/  @!P3 IMAD.MOV.U32 R7, RZ, RZ, R117 ;  /* 0x000000ffff07b224 */ /* 0x000fca00078e0075 */
[----:B------:R1:W-:Y:S04]  /*0360*/  @!P3 STG.E.64 [R8.64+0x8], R6 ;  /* 0x000008060800b986 */ /* 0x0003e8000c101b1c */
[----:B-1----:R1:W2:Y:S04]  /*0370*/  @P0 LDG.E R7, [R4.64] ;  /* 0x0000001c04070981 */ /* 0x0022a8000c1e1900 */
[----:B------:R1:W3:Y:S01]  /*0380*/  @P0 LDG.E R6, [R4.64+0x4] ;  /* 0x0000041c04060981 */ /* 0x0002e2000c1e1900 */
[----:B------:R-:W-:Y:S02]  /*0390*/  IMAD.U32 R8, RZ, RZ, UR8 ;  /* 0x00000008ff087e24 */ /* 0x000fe4000f8e00ff */
[----:B------:R-:W-:-:S05]  /*03a0*/  IMAD.U32 R9, RZ, RZ, UR9 ;  /* 0x00000009ff097e24 */ /* 0x000fca000f8e00ff */
[----:B------:R-:W4:Y:S01]  /*03b0*/  @P1 LDG.E R3, [R8.64] ;  /* 0x0000001c08031981 */ /* 0x000f22000c1e1900 */
[----:B-1----:R-:W-:Y:S01]  /*03c0*/  MOV R4, UR4 ;  /* 0x0000000400047c02 */ /* 0x002fe20008000f00 */
[----:B------:R-:W-:-:S05]  /*03d0*/  IMAD.U32 R5, RZ, RZ, UR5 ;  /* 0x00000005ff057e24 */ /* 0x000fca000f8e00ff */
[----:B------:R-:W5:Y:S01]  /*03e0*/  @!P2 LDG.E R0, [R4.64] ;  /* 0x0000001c0400a981 */ /* 0x000f62000c1e1900 */
[----:B------:R-:W-:Y:S01]  /*03f0*/  UMOV UR25, 0xffffffff ;  /* 0xffffffff00197882 */ /* 0x000fe20000000000 */
[----:B------:R-:W-:Y:S01]  /*0400*/  SHF.R.S32.HI R10, RZ, 0x1f, R2 ;  /* 0x0000001fff0a7819 */ /* 0x000fe20000011402 */
[----:B------:R-:W-:Y:S02]  /*0410*/  UMOV UR14, 0xffffffff ;  /* 0xffffffff000e7882 */ /* 0x000fe40000000000 */
[----:B------:R-:W-:Y:S02]  /*0420*/  ULDC UR4, c[0x0][0x1c0] ;  /* 0x0000700000047ab9 */ /* 0x000fe40000000800 */
[----:B------:R-:W-:Y:S02]  /*0430*/  UIMAD UR4, UR11, UR4, UR10 ;  /* 0x000000040b0472a4 */ /* 0x000fe4000f8e020a */
[----:B------:R-:W-:Y:S02]  /*0440*/  UMOV UR13, URZ ;  /* 0x0000003f000d7c82 */ /* 0x000fe40008000000 */
[----:B------:R-:W-:-:S04]  /*0450*/  USHF.L.U32 UR5, UR4, 0x5, URZ ;  /* 0x0000000504057899 */ /* 0x000fc8000800063f */
[----:B------:R-:W-:Y:S01]  /*0460*/  USHF.R.S32.HI UR4, URZ, 0x1f, UR5 ;  /* 0x0000001f3f047899 */ /* 0x000fe20008011405 */
[----:B--2---:R-:W1:Y:S08]  /*0470*/  @P0 R2UR UR25, R7 ;  /* 0x00000000071903c2 */ /* 0x004e7000000e0000 */
[----:B---3--:R2:W1:Y:S08]  /*0480*/  @P0 R2UR UR27, R6 ;  /* 0x00000000061b03c2 */ /* 0x00847000000e0000 */
[----:B----4-:R3:W4:Y:S01]  /*0490*/  @P1 R2UR UR13, R3 ;  /* 0x00000000030d13c2 */ /* 0x01072200000e0000 */
[----:B--2---:R-:W-:-:S07]  /*04a0*/  LEA.HI R6, R10, R2, RZ, 0x5 ;  /* 0x000000020a067211 */ /* 0x004fce00078f28ff */
[----:B-----5:R2:W3:Y:S01]  /*04b0*/  @!P2 R2UR UR14, R0 ;  /* 0x00000000000ea3c2 */ /* 0x0204e200000e0000 */
[----:B------:R-:W-:Y:S02]  /*04c0*/  ISETP.NE.U32.AND P2, PT, RZ, c[0x0][0x248], PT ;  /* 0x00009200ff007a0c */ /* 0x000fe40003f45070 */
[----:B------:R-:W-:Y:S02]  /*04d0*/  LOP3.LUT R12, R6, 0xffffffe0, RZ, 0xc0, !PT ;  /* 0xffffffe0060c7812 */ /* 0x000fe400078ec0ff */
[----:B------:R-:W-:Y:S01]  /*04e0*/  ISETP.NE.AND.EX P2, PT, RZ, c[0x0][0x24c], PT, P2 ;  /* 0x00009300ff007a0c */ /* 0x000fe20003f45320 */
[----:B-1----:R-:W-:Y:S02]  /*04f0*/  @UP2 UIADD3 UR27, UR27, -UR25, URZ ;  /* 0x800000191b1b2290 */ /* 0x002fe4000fffe03f */
[----:B------:R-:W-:-:S05]  /*0500*/  IMAD.IADD R12, R2, 0x1, -R12 ;  /* 0x00000001020c7824 */ /* 0x000fca00078e0a0c */
[--C-:B------:R-:W-:Y:S01]  /*0510*/  IADD3 R233, P1, P0, R233, UR5, R12.reuse ;  /* 0x00000005e9e97c10 */ /* 0x100fe2000f83e00c */
[----:B------:R-:W-:Y:S01]  /*0520*/  @!UP2 ULDC UR27, c[0x0][0x214] ;  /* 0x00008500001baab9 */ /* 0x000fe20000000800 */
[----:B--2---:R-:W-:-:S04]  /*0530*/  SHF.R.S32.HI R0, RZ, 0x1f, R12 ;  /* 0x0000001fff007819 */ /* 0x004fc8000001140c */
[----:B------:R-:W-:Y:S01]  /*0540*/  IADD3.X R117, R117, UR4, R0, P1, P0 ;  /* 0x0000000475757c10 */ /* 0x000fe20008fe0400 */
[----:B---34-:R-:W-:Y:S05]  /*0550*/  @!P2 BRA `(.L_x_256) ;  /* 0x000000700000a947 */ /* 0x018fea0003800000 */
[----:B------:R-:W-:-:S13]  /*0560*/  PLOP3.LUT P0, PT, PT, PT, UP3, 0x80, 0x0 ;  /* 0x000000000000781c */ /* 0x000fda0003f0f038 */
[----:B------:R-:W2:Y:S04]  /*0570*/  @P0 LDG.E R0, [R4.64+0x4] ;  /* 0x0000041c04000981 */ /* 0x000ea8000c1e1900 */
[----:B------:R-:W3:Y:S01]  /*0580*/  @!P0 LDG.E R4, [R4.64] ;  /* 0x0000001c04048981 */ /* 0x000ee2000c1e1900 */
[----:B--2---:R-:W1:Y:S02]  /*0590*/  @P0 R2UR UR6, R0 ;  /* 0x00000000000603c2 */ /* 0x004e6400000e0000 */
[----:B-1----:R-:W-:-:S11]  /*05a0*/  @UP3 UIADD3 UR6, UR6, -UR14, URZ ;  /* 0x8000000e06063290 */ /* 0x002fd6000fffe03f */
[----:B---3--:R1:W2:Y:S02]  /*05b0*/  @!P0 R2UR UR6, R4 ;  /* 0x00000000040683c2 */ /* 0x0082a400000e0000 */
[----:B-12---:R-:W-:Y:S05]  /*05c0*/  BRA `(.L_x_257) ;  /* 0x0000001000007947 */ /* 0x006fea0003800000 */
.L_x_256:
[----:B------:R-:W-:Y:S02]  /*05d0*/  ULDC UR6, c[0x0][0x218] ;  /* 0x0000860000067ab9 */ /* 0x000fe40000000800 */
.L_x_257:
        /* <DEDUP_REMOVED lines=21> */
[----:B------:R-:W-:Y:S02]  /*0730*/  UIADD3 UR4, -UR27, 0xbf, UR9 ;  /* 0x000000bf1b047890 */ /* 0x000fe4000fffe109 */
        /* <DEDUP_REMOVED lines=14> */
[----:B------:R-:W-:Y:S01]  /*0820*/  UISETP.NE.AND UP1, UPT, UR25, -0x1, UPT ;  /* 0xffffffff1900788c */ /* 0x000fe2000bf25270 */
[----:B------:R-:W1:Y:S01]  /*0830*/  LDC.U8 R116, c[0x0][0x2d8] ;  /* 0x0000b600ff747b82 */ /* 0x000e620000000000 */
        /* <DEDUP_REMOVED lines=8> */
[----:B------:R-:W-:Y:S02]  /*08c0*/  @!UP1 UIMAD UR15, UR15, UR6, URZ ;  /* 0x000000060f0f92a4 */ /* 0x000fe4000f8e023f */
[----:B------:R-:W-:-:S02]  /*08d0*/  ULDC.64 UR4, c[0x0][0x198] ;  /* 0x0000660000047ab9 */ /* 0x000fc40000000a00 */
[----:B------:R-:W-:Y:S02]  /*08e0*/  @!UP1 UIMAD.WIDE.U32 UR18, UR11, UR6, URZ ;  /* 0x000000060b1292a5 */ /* 0x000fe4000f8e003f */
[----:B------:R-:W-:Y:S02]  /*08f0*/  @UP0 UIMAD.WIDE.U32 UR22, UR16, UR4, URZ ;  /* 0x00000004101602a5 */ /* 0x000fe4000f8e003f */
[----:B------:R-:W-:Y:S02]  /*0900*/  @!UP1 UIMAD UR15, UR11, UR7, UR15 ;  /* 0x000000070b0f92a4 */ /* 0x000fe4000f8e020f */
[----:B------:R-:W-:Y:S02]  /*0910*/  @UP0 UIMAD UR7, UR16, UR5, UR23 ;  /* 0x00000005100702a4 */ /* 0x000fe4000f8e0217 */
[----:B------:R-:W-:Y:S02]  /*0920*/  @UP1 UMOV UR6, UR20 ;  /* 0x0000001400061c82 */ /* 0x000fe40008000000 */
[----:B------:R-:W-:-:S02]  /*0930*/  @!UP1 UIADD3 UR12, UR19, UR15, URZ ;  /* 0x0000000f130c9290 */ /* 0x000fc4000fffe03f */
[----:B------:R-:W-:Y:S02]  /*0940*/  @!UP1 UMOV UR6, UR18 ;  /* 0x0000001200069c82 */ /* 0x000fe40008000000 */
[----:B------:R-:W-:Y:S01]  /*0950*/  @UP0 UMOV UR16, UR22 ;  /* 0x0000001600100c82 */ /* 0x000fe20008000000 */
[----:B------:R-:W-:Y:S05]  /*0960*/  @P0 BRA `(.L_x_259) ;  /* 0x000000c000000947 */ /* 0x000fea0003800000 */
[----:B-1----:R-:W-:Y:S02]  /*0970*/  USHF.R.S32.HI UR15, URZ, 0x1f, UR13 ;  /* 0x0000001f3f0f7899 */ /* 0x002fe4000801140d */
        /* <DEDUP_REMOVED lines=11> */
.L_x_259:
[----:B-1----:R-:W-:Y:S01]  /*0a30*/  IABS R4, c[0x0][0x1c8] ;  /* 0x0000720000047a13 */ /* 0x002fe20000000000 */
        /* <DEDUP_REMOVED lines=10> */
[----:B------:R-:W-:Y:S02]  /*0ae0*/  USHF.R.S32.HI UR14, URZ, 0x1f, UR10 ;  /* 0x0000001f3f0e7899 */ /* 0x000fe4000801140a */
[----:B------:R-:W-:Y:S01]  /*0af0*/  @UP0 UMOV UR4, UR18 ;  /* 0x0000001200040c82 */ /* 0x000fe20008000000 */
[----:B-1----:R-:W-:Y:S02]  /*0b00*/  IABS R0, R0 ;  /* 0x0000000000007213 */ /* 0x002fe40000000000 */
[----:B--2---:R-:W-:-:S04]  /*0b10*/  IADD3 R8, R8, 0xffffffe, RZ ;  /* 0x0ffffffe08087810 */ /* 0x004fc80007ffe0ff */
[----:B------:R-:W1:Y:S02]  /*0b20*/  F2I.FTZ.U32.TRUNC.NTZ R9, R8 ;  /* 0x0000000800097305 */ /* 0x000e64000021f000 */
[----:B-1----:R-:W-:Y:S02]  /*0b30*/  IMAD.MOV R3, RZ, RZ, -R9 ;  /* 0x000000ffff037224 */ /* 0x002fe400078e0a09 */
[----:B------:R-:W-:Y:S02]  /*0b40*/  IMAD.MOV.U32 R8, RZ, RZ, RZ ;  /* 0x000000ffff087224 */ /* 0x000fe400078e00ff */
[----:B------:R-:W-:-:S04]  /*0b50*/  IMAD R3, R3, R4, RZ ;  /* 0x0000000403037224 */ /* 0x000fc800078e02ff */
[----:B------:R-:W-:-:S04]  /*0b60*/  IMAD.HI.U32 R8, R9, R3, R8 ;  /* 0x0000000309087227 */ /* 0x000fc800078e0008 */
[----:B------:R-:W-:-:S04]  /*0b70*/  IMAD.MOV.U32 R3, RZ, RZ, R0 ;  /* 0x000000ffff037224 */ /* 0x000fc800078e0000 */
        /* <DEDUP_REMOVED lines=18> */
[----:B------:R-:W-:Y:S02]  /*0ca0*/  UIADD3 UR19, UR19, UR15, URZ ;  /* 0x0000000f13137290 */ /* 0x000fe4000fffe03f */
[----:B------:R-:W-:Y:S02]  /*0cb0*/  ULDC.64 UR4, c[0x0][0x188] ;  /* 0x0000620000047ab9 */ /* 0x000fe40000000a00 */
[----:B------:R-:W-:Y:S02]  /*0cc0*/  UIMAD UR13, UR13, UR4, URZ ;  /* 0x000000040d0d72a4 */ /* 0x000fe4000f8e023f */
[----:B------:R-:W-:Y:S02]  /*0cd0*/  UIMAD.WIDE.U32 UR18, UR11, UR4, UR18 ;  /* 0x000000040b1272a5 */ /* 0x000fe4000f8e0012 */
[----:B------:R-:W-:-:S04]  /*0ce0*/  UIMAD UR5, UR11, UR5, UR13 ;  /* 0x000000050b0572a4 */ /* 0x000fc8000f8e020d */
[----:B------:R-:W-:Y:S02]  /*0cf0*/  UIADD3 UR15, UR19, UR5, URZ ;  /* 0x00000005130f7290 */ /* 0x000fe4000fffe03f */
[----:B------:R-:W-:Y:S02]  /*0d00*/  UMOV UR4, UR18 ;  /* 0x0000001200047c82 */ /* 0x000fe40008000000 */
.L_x_260:
[CC--:B------:R-:W-:Y:S01]  /*0d10*/  LEA.HI R219, R10.reuse, R2.reuse, RZ, 0x2 ;  /* 0x000000020adb7211 */ /* 0x0c0fe200078f10ff */
[----:B------:R-:W1:Y:S01]  /*0d20*/  S2R R18, SR_CTAID.Z ;  /* 0x0000000000127919 */ /* 0x000e620000002700 */
[CC--:B------:R-:W-:Y:S01]  /*0d30*/  LEA.HI R11, R10.reuse, R2.reuse, RZ, 0x3 ;  /* 0x000000020a0b7211 */ /* 0x0c0fe200078f18ff */
[----:B------:R-:W-:Y:S01]  /*0d40*/  UIADD3 UR18, -UR9, UR27, URZ ;  /* 0x0000001b09127290 */ /* 0x000fe2000fffe13f */
[----:B------:R-:W-:Y:S01]  /*0d50*/  LOP3.LUT R226, R219, 0xfffffffc, RZ, 0xc0, !PT ;  /* 0xfffffffcdbe27812 */ /* 0x000fe200078ec0ff */
[----:B------:R-:W-:Y:S01]  /*0d60*/  IMAD.U32 R22, RZ, RZ, UR26 ;  /* 0x0000001aff167e24 */ /* 0x000fe2000f8e00ff */
[----:B------:R-:W-:Y:S01]  /*0d70*/  SHF.R.S32.HI R7, RZ, 0x3, R11 ;  /* 0x00000003ff077819 */ /* 0x000fe2000001140b */
[----:B------:R-:W-:Y:S01]  /*0d80*/  BSSY B0, `(.L_x_261) ;  /* 0x000005d000007945 */ /* 0x000fe20003800000 */
[----:B------:R-:W-:Y:S01]  /*0d90*/  LEA.HI R10, R10, R2, RZ, 0x4 ;  /* 0x000000020a0a7211 */ /* 0x000fe200078f20ff */
[----:B------:R-:W-:Y:S01]  /*0da0*/  IMAD.IADD R226, R2, 0x1, -R226 ;  /* 0x0000000102e27824 */ /* 0x000fe200078e0ae2 */
[----:B------:R-:W-:Y:S01]  /*0db0*/  SHF.R.S32.HI R16, RZ, 0x2, R219 ;  /* 0x00000002ff107819 */ /* 0x000fe200000114db */
[----:B------:R-:W-:Y:S01]  /*0dc0*/  IMAD.SHL.U32 R4, R7, 0x40, RZ ;  /* 0x0000004007047824 */ /* 0x000fe200078e00ff */
[----:B------:R-:W-:Y:S01]  /*0dd0*/  LOP3.LUT R9, R10, 0xfffffff0, RZ, 0xc0, !PT ;  /* 0xfffffff00a097812 */ /* 0x000fe200078ec0ff */
[----:B------:R-:W-:Y:S01]  /*0de0*/  IMAD.SHL.U32 R226, R226, 0x8, RZ ;  /* 0x00000008e2e27824 */ /* 0x000fe200078e00ff */
[----:B------:R-:W-:-:S02]  /*0df0*/  SHF.R.S32.HI R17, RZ, 0x1f, R16 ;  /* 0x0000001fff117819 */ /* 0x000fc40000011410 */
[----:B------:R-:W-:Y:S01]  /*0e00*/  LOP3.LUT R4, R4, 0xc0, RZ, 0xc0, !PT ;  /* 0x000000c004047812 */ /* 0x000fe200078ec0ff */
[----:B------:R-:W-:Y:S01]  /*0e10*/  IMAD.IADD R9, R2, 0x1, -R9 ;  /* 0x0000000102097824 */ /* 0x000fe200078e0a09 */
[--C-:B------:R-:W-:Y:S01]  /*0e20*/  SHF.R.S32.HI R227, RZ, 0x1f, R226.reuse ;  /* 0x0000001fffe37819 */ /* 0x100fe200000114e2 */
[----:B------:R-:W-:Y:S01]  /*0e30*/  IMAD R3, R17, c[0x0][0x198], RZ ;  /* 0x0000660011037a24 */ /* 0x000fe200078e02ff */
[----:B------:R-:W-:Y:S01]  /*0e40*/  LOP3.LUT R0, R4, 0x18, R226, 0xf8, !PT ;  /* 0x0000001804007812 */ /* 0x000fe200078ef8e2 */
[----:B------:R-:W-:Y:S01]  /*0e50*/  IMAD.WIDE R22, R22, 0x80, R16 ;  /* 0x0000008016167825 */ /* 0x000fe200078e0210 */
[----:B------:R-:W-:Y:S02]  /*0e60*/  SHF.R.U32.HI R4, RZ, 0x3, R4 ;  /* 0x00000003ff047819 */ /* 0x000fe40000011604 */
[----:B------:R-:W-:Y:S01]  /*0e70*/  LEA.HI R8, R9, R9, RZ, 0x1 ;  /* 0x0000000909087211 */ /* 0x000fe200078f08ff */
[----:B------:R-:W-:Y:S01]  /*0e80*/  IMAD.WIDE.U32 R14, R16, c[0x0][0x198], R226 ;  /* 0x00006600100e7a25 */ /* 0x000fe200078e00e2 */
[----:B------:R-:W-:-:S02]  /*0e90*/  LOP3.LUT R4, R0, R4, RZ, 0x3c, !PT ;  /* 0x0000000400047212 */ /* 0x000fc400078e3cff */
[--C-:B------:R-:W-:Y:S01]  /*0ea0*/  SHF.R.S32.HI R0, RZ, 0x1, R8.reuse ;  /* 0x00000001ff007819 */ /* 0x100fe20000011408 */
[----:B------:R-:W-:Y:S01]  /*0eb0*/  IMAD R3, R16, c[0x0][0x19c], R3 ;  /* 0x0000670010037a24 */ /* 0x000fe200078e0203 */
[----:B------:R-:W-:Y:S02]  /*0ec0*/  SHF.R.S32.HI R5, RZ, 0x1f, R8 ;  /* 0x0000001fff057819 */ /* 0x000fe40000011408 */
[----:B------:R-:W-:Y:S02]  /*0ed0*/  IADD3 R20, P0, R226, UR6, RZ ;  /* 0x00000006e2147c10 */ /* 0x000fe4000ff1e0ff */
[----:B------:R-:W-:Y:S02]  /*0ee0*/  LEA.HI R5, R5, R0, RZ, 0x2 ;  /* 0x0000000005057211 */ /* 0x000fe400078f10ff */
[----:B------:R-:W-:Y:S02]  /*0ef0*/  IADD3.X R21, R227, UR12, RZ, P0, !PT ;  /* 0x0000000ce3157c10 */ /* 0x000fe400087fe4ff */
[----:B------:R-:W-:-:S02]  /*0f00*/  LOP3.LUT R5, R5, 0xfffffffc, RZ, 0xc0, !PT ;  /* 0xfffffffc05057812 */ /* 0x000fc400078ec0ff */
[----:B------:R-:W-:Y:S01]  /*0f10*/  IADD3 R222, P0, R14, UR16, RZ ;  /* 0x000000100ede7c10 */ /* 0x000fe2000ff1e0ff */
[----:B-1----:R-:W-:Y:S01]  /*0f20*/  IMAD.WIDE.U32 R18, R18, c[0x0][0x1a8], R20 ;  /* 0x00006a0012127a25 */ /* 0x002fe200078e0014 */
[----:B------:R-:W-:Y:S02]  /*0f30*/  LEA.HI R219, R219, R16, RZ, 0x1 ;  /* 0x00000010dbdb7211 */ /* 0x000fe400078f08ff */
[----:B------:R-:W-:Y:S01]  /*0f40*/  IADD3.X R223, R15, UR7, R3, P0, !PT ;  /* 0x000000070fdf7c10 */ /* 0x000fe200087fe403 */
[----:B------:R-:W-:Y:S01]  /*0f50*/  IMAD.IADD R5, R0, 0x1, -R5 ;  /* 0x0000000100057824 */ /* 0x000fe200078e0a05 */
[----:B------:R-:W-:Y:S01]  /*0f60*/  LOP3.LUT R219, R219, 0x7fffffe, RZ, 0xc0, !PT ;  /* 0x07fffffedbdb7812 */ /* 0x000fe200078ec0ff */
[----:B------:R-:W-:Y:S01]  /*0f70*/  IMAD R0, R17, c[0x0][0x1a0], RZ ;  /* 0x0000680011007a24 */ /* 0x000fe200078e02ff */
[----:B------:R-:W-:Y:S01]  /*0f80*/  SHF.R.S32.HI R246, RZ, 0x1f, R244 ;  /* 0x0000001ffff67819 */ /* 0x000fe200000114f4 */
[----:B------:R-:W-:Y:S01]  /*0f90*/  IMAD.WIDE.U32 R20, R16, c[0x0][0x1a0], R226 ;  /* 0x0000680010147a25 */ /* 0x000fe200078e00e2 */
[----:B------:R-:W-:-:S02]  /*0fa0*/  SHF.R.S32.HI R6, RZ, 0x5, R6 ;  /* 0x00000005ff067819 */ /* 0x000fc40000011406 */
[----:B------:R-:W-:Y:S01]  /*0fb0*/  LOP3.LUT P1, RZ, R5, 0x2, RZ, 0xc0, !PT ;  /* 0x0000000205ff7812 */ /* 0x000fe2000782c0ff */
[----:B------:R-:W-:Y:S01]  /*0fc0*/  IMAD R0, R16, c[0x0][0x1a4], R0 ;  /* 0x0000690010007a24 */ /* 0x000fe200078e0200 */
[----:B------:R-:W-:Y:S01]  /*0fd0*/  IADD3 R14, P0, R20, UR4, RZ ;  /* 0x00000004140e7c10 */ /* 0x000fe2000ff1e0ff */
[----:B------:R-:W-:Y:S01]  /*0fe0*/  ULDC.64 UR4, c[0x0][0x1a8] ;  /* 0x00006a0000047ab9 */ /* 0x000fe20000000a00 */
[----:B------:R-:W-:Y:S01]  /*0ff0*/  IMAD.IADD R219, R16, 0x1, -R219 ;  /* 0x0000000110db7824 */ /* 0x000fe200078e0adb */
[----:B------:R-:W-:Y:S01]  /*1000*/  UIMAD UR4, UR14, UR4, URZ ;  /* 0x000000040e0472a4 */ /* 0x000fe2000f8e023f */
[----:B------:R-:W-:Y:S01]  /*1010*/  IADD3.X R15, R21, UR15, R0, P0, !PT ;  /* 0x0000000f150f7c10 */ /* 0x000fe200087fe400 */
[----:B------:R-:W-:Y:S01]  /*1020*/  IMAD R224, R246, c[0x0][0x1b0], RZ ;  /* 0x00006c00f6e07a24 */ /* 0x000fe200078e02ff */
[----:B------:R-:W-:Y:S01]  /*1030*/  ISETP.GE.AND P0, PT, R16, UR18, PT ;  /* 0x0000001210007c0c */ /* 0x000fe2000bf06270 */
[----:B------:R-:W-:Y:S01]  /*1040*/  IMAD R246, R246, c[0x0][0x1b8], RZ ;  /* 0x00006e00f6f67a24 */ /* 0x000fe200078e02ff */
[----:B------:R-:W-:Y:S01]  /*1050*/  UIMAD UR4, UR10, UR5, UR4 ;  /* 0x000000050a0472a4 */ /* 0x000fe2000f8e0204 */
[----:B------:R-:W-:Y:S01]  /*1060*/  IMAD R219, R6, 0x8, R219 ;  /* 0x0000000806db7824 */ /* 0x000fe200078e02db */
[----:B------:R-:W-:Y:S01]  /*1070*/  IADD3 R221, R226, 0x20, RZ ;  /* 0x00000020e2dd7810 */ /* 0x000fe20007ffe0ff */
[----:B------:R-:W-:Y:S01]  /*1080*/  IMAD R224, R244, c[0x0][0x1b4], R224 ;  /* 0x00006d00f4e07a24 */ /* 0x000fe200078e02e0 */
[----:B------:R-:W-:Y:S01]  /*1090*/  IADD3 R220, R226, 0x40, RZ ;  /* 0x00000040e2dc7810 */ /* 0x000fe20007ffe0ff */
[C---:B------:R-:W-:Y:S01]  /*10a0*/  IMAD R246, R244.reuse, c[0x0][0x1bc], R246 ;  /* 0x00006f00f4f67a24 */ /* 0x040fe200078e02f6 */
[----:B------:R-:W-:Y:S01]  /*10b0*/  IADD3 R21, R19, UR4, RZ ;  /* 0x0000000413157c10 */ /* 0x000fe2000fffe0ff */
[----:B------:R-:W-:-:S04]  /*10c0*/  IMAD.WIDE.U32 R222, R244, c[0x0][0x1b0], R222 ;  /* 0x00006c00f4de7a25 */ /* 0x000fc800078e00de */
[----:B------:R-:W-:Y:S02]  /*10d0*/  IMAD.MOV.U32 R3, RZ, RZ, 0x10 ;  /* 0x00000010ff037424 */ /* 0x000fe400078e00ff */
[----:B------:R-:W-:Y:S02]  /*10e0*/  IMAD.U32 R219, R219, 0x20, R4 ;  /* 0x00000020dbdb7824 */ /* 0x000fe400078e0004 */
[----:B------:R-:W-:Y:S01]  /*10f0*/  IMAD.WIDE.U32 R244, R244, c[0x0][0x1b8], R14 ;  /* 0x00006e00f4f47a25 */ /* 0x000fe200078e000e */
[----:B------:R-:W-:-:S03]  /*1100*/  SEL R0, R3, 0xfffffff0, !P1 ;  /* 0xfffffff003007807 */ /* 0x000fc60004800000 */
        /* <DEDUP_REMOVED lines=36> */
.L_x_262:
[----:B------:R-:W-:Y:S05]  /*1350*/  BSYNC B0 ;  /* 0x0000000000007941 */ /* 0x000fea0003800000 */
.L_x_261:
        /* <DEDUP_REMOVED lines=37> */
.L_x_264:
[----:B------:R-:W-:Y:S05]  /*15b0*/  BSYNC B0 ;  /* 0x0000000000007941 */ /* 0x000fea0003800000 */
.L_x_263:
        /* <DEDUP_REMOVED lines=37> */
.L_x_266:
[----:B------:R-:W-:Y:S05]  /*1810*/  BSYNC B0 ;  /* 0x0000000000007941 */ /* 0x000fea0003800000 */
.L_x_265:
        /* <DEDUP_REMOVED lines=40> */
.L_x_268:
[----:B------:R-:W-:Y:S05]  /*1aa0*/  BSYNC B0 ;  /* 0x0000000000007941 */ /* 0x000fea0003800000 */
.L_x_267:
        /* <DEDUP_REMOVED lines=39> */
.L_x_270:
[----:B------:R-:W-:Y:S05]  /*1d20*/  BSYNC B0 ;  /* 0x0000000000007941 */ /* 0x000fea0003800000 */
.L_x_269:
[----:B------:R-:W-:Y:S01]  /*1d30*/  ISETP.GE.AND P0, PT, R4, UR11, PT ;  /* 0x0000000b04007c0c */ /* 0x000fe2000bf06270 */
[----:B------:R-:W-:Y:S01]  /*1d40*/  UMOV UR23, 0x5 ;  /* 0x0000000500177882 */ /* 0x000fe20000000000 */
[----:B------:R-:W-:Y:S01]  /*1d50*/  BSSY B0, `(.L_x_271) ;  /* 0x0000023000007945 */ /* 0x000fe20003800000 */
[----:B------:R-:W-:Y:S02]  /*1d60*/  ULDC UR21, c[0x0][0x19c] ;  /* 0x0000670000157ab9 */ /* 0x000fe40000000800 */
[----:B------:R-:W-:Y:S02]  /*1d70*/  ULDC.64 UR4, c[0x0][0x1a0] ;  /* 0x0000680000047ab9 */ /* 0x000fe40000000a00 */
[----:B------:R-:W-:Y:S02]  /*1d80*/  USHF.L.U32 UR22, UR6, 0x5, URZ ;  /* 0x0000000506167899 */ /* 0x000fe4000800063f */
        /* <DEDUP_REMOVED lines=31> */
.L_x_272:
[----:B------:R-:W-:Y:S05]  /*1f80*/  BSYNC B0 ;  /* 0x0000000000007941 */ /* 0x000fea0003800000 */
.L_x_271:
[----:B------:R-:W0:Y:S01]  /*1f90*/  LDGDEPBAR ;  /* 0x00000000000079af */ /* 0x000e220000000000 */
[----:B------:R-:W-:Y:S01]  /*1fa0*/  LOP3.LUT R8, R8, 0x7fffffe, RZ, 0xc0, !PT ;  /* 0x07fffffe08087812 */ /* 0x000fe200078ec0ff */
[----:B------:R-:W-:Y:S01]  /*1fb0*/  IMAD.SHL.U32 R5, R5, 0x40, RZ ;  /* 0x0000004005057824 */ /* 0x000fe200078e00ff */
[----:B-1----:R-:W-:Y:S01]  /*1fc0*/  SHF.R.S32.HI R15, RZ, 0x1f, R9 ;  /* 0x0000001fff0f7819 */ /* 0x002fe20000011409 */
[----:B------:R-:W-:Y:S01]  /*1fd0*/  IMAD.SHL.U32 R7, R7, 0x8, RZ ;  /* 0x0000000807077824 */ /* 0x000fe200078e00ff */
[----:B------:R-:W-:Y:S01]  /*1fe0*/  SHF.R.S32.HI R14, RZ, 0x1f, R12 ;  /* 0x0000001fff0e7819 */ /* 0x000fe2000001140c */
[----:B------:R-:W-:Y:S01]  /*1ff0*/  IMAD.IADD R8, R9, 0x1, -R8 ;  /* 0x0000000109087824 */ /* 0x000fe200078e0a08 */
[----:B------:R-:W-:Y:S01]  /*2000*/  LOP3.LUT R11, R11, 0xfffffff8, RZ, 0xc0, !PT ;  /* 0xfffffff80b0b7812 */ /* 0x000fe200078ec0ff */
[----:B------:R-:W-:Y:S01]  /*2010*/  IMAD.U32 R119, RZ, RZ, UR8 ;  /* 0x00000008ff777e24 */ /* 0x000fe2000f8e00ff */
[----:B------:R-:W-:Y:S01]  /*2020*/  SHF.R.S32.HI R13, RZ, 0x4, R10 ;  /* 0x00000004ff0d7819 */ /* 0x000fe2000001140a */
[----:B------:R-:W-:Y:S01]  /*2030*/  IMAD.U32 R235, RZ, RZ, UR26 ;  /* 0x0000001affeb7e24 */ /* 0x000fe2000f8e00ff */
[----:B------:R-:W-:Y:S01]  /*2040*/  LEA.HI R9, R15, R9, RZ, 0x3 ;  /* 0x000000090f097211 */ /* 0x000fe200078f18ff */
[----:B------:R-:W-:Y:S01]  /*2050*/  UIMAD UR5, UR19, UR31, URZ ;  /* 0x0000001f130572a4 */ /* 0x000fe2000f8e023f */
[----:B------:R-:W-:Y:S01]  /*2060*/  LEA.HI R15, R14, R12, RZ, 0x2 ;  /* 0x0000000c0e0f7211 */ /* 0x000fe200078f10ff */
[----:B------:R-:W-:Y:S01]  /*2070*/  IMAD.IADD R14, R2, 0x1, -R11 ;  /* 0x00000001020e7824 */ /* 0x000fe200078e0a0b */
[----:B------:R-:W-:Y:S01]  /*2080*/  LEA.HI R10, R10, R13, RZ, 0x1 ;  /* 0x0000000d0a0a7211 */ /* 0x000fe200078f08ff */
[----:B------:R-:W-:Y:S01]  /*2090*/  IMAD.SHL.U32 R11, R9, 0x20, RZ ;  /* 0x00000020090b7824 */ /* 0x000fe200078e00ff */
[----:B------:R-:W-:Y:S01]  /*20a0*/  ISETP.GE.AND P0, PT, R16, UR11, PT ;  /* 0x0000000b10007c0c */ /* 0x000fe2000bf06270 */
[----:B------:R-:W-:Y:S01]  /*20b0*/  IMAD.U32 R218, RZ, RZ, UR20 ;  /* 0x00000014ffda7e24 */ /* 0x000fe2000f8e00ff */
[----:B------:R-:W-:Y:S01]  /*20c0*/  LOP3.LUT R12, R10, 0xfffffffe, RZ, 0xc0, !PT ;  /* 0xfffffffe0a0c7812 */ /* 0x000fe200078ec0ff */
[----:B------:R-:W-:Y:S01]  /*20d0*/  IMAD.MOV.U32 R246, RZ, RZ, R244 ;  /* 0x000000fffff67224 */ /* 0x000fe200078e00f4 */
[----:B------:R-:W-:Y:S01]  /*20e0*/  LEA.HI R10, R14, R14, RZ, 0x1 ;  /* 0x0000000e0e0a7211 */ /* 0x000fe200078f08ff */
[----:B------:R-:W-:Y:S01]  /*20f0*/  IMAD R235, R235, 0x8, R6 ;  /* 0x00000008ebeb7824 */ /* 0x000fe200078e0206 */
[----:B------:R-:W-:Y:S01]  /*2100*/  LEA R16, R6, UR9, 0x4 ;  /* 0x0000000906107c11 */ /* 0x000fe2000f8e20ff */
[----:B------:R-:W-:-:S04]  /*2110*/  DEPBAR.LE SB0, 0x0 ;  /* 0x000080000000791a */ /* 0x000fc80000000000 */
[----:B------:R-:W-:Y:S01]  /*2120*/  BAR.SYNC.DEFER_BLOCKING 0x0 ;  /* 0x0000000000007b1d */ /* 0x000fe20000010000 */
[----:B------:R-:W-:Y:S01]  /*2130*/  LOP3.LUT R9, R10, 0x7fffffe, RZ, 0xc0, !PT ;  /* 0x07fffffe0a097812 */ /* 0x000fe200078ec0ff */
[----:B------:R-:W-:Y:S01]  /*2140*/  IMAD.IADD R12, R13, 0x1, -R12 ;  /* 0x000000010d0c7824 */ /* 0x000fe200078e0a0c */
[----:B------:R-:W-:Y:S01]  /*2150*/  SHF.R.S32.HI R10, RZ, 0x1, R10 ;  /* 0x00000001ff0a7819 */ /* 0x000fe2000001140a */
[----:B------:R-:W-:Y:S01]  /*2160*/  UIMAD UR12, UR12, UR20, UR5 ;  /* 0x000000140c0c72a4 */ /* 0x000fe2000f8e0205 */
[----:B------:R-:W-:Y:S01]  /*2170*/  SHF.R.S32.HI R15, RZ, 0x2, R15 ;  /* 0x00000002ff0f7819 */ /* 0x000fe2000001140f */
[----:B------:R-:W-:Y:S01]  /*2180*/  IMAD.SHL.U32 R217, R12, 0x8, RZ ;  /* 0x000000080cd97824 */ /* 0x000fe200078e00ff */
[----:B------:R-:W-:Y:S01]  /*2190*/  LOP3.LUT R5, R5, 0xc0, RZ, 0xc0, !PT ;  /* 0x000000c005057812 */ /* 0x000fe200078ec0ff */
[----:B------:R-:W-:Y:S01]  /*21a0*/  IMAD.SHL.U32 R216, R10, 0x40, RZ ;  /* 0x000000400ad87824 */ /* 0x000fe200078e00ff */
[----:B------:R-:W-:Y:S01]  /*21b0*/  IADD3 R13, R16, 0x1, R15 ;  /* 0x00000001100d7810 */ /* 0x000fe20007ffe00f */
[----:B------:R-:W-:Y:S01]  /*21c0*/  IMAD.IADD R9, R14, 0x1, -R9 ;  /* 0x000000010e097824 */ /* 0x000fe200078e0a09 */
[----:B------:R-:W-:Y:S01]  /*21d0*/  LOP3.LUT R11, R11, 0xffffff00, RZ, 0xc0, !PT ;  /* 0xffffff000b0b7812 */ /* 0x000fe200078ec0ff */
[----:B------:R-:W-:Y:S01]  /*21e0*/  IMAD.SHL.U32 R228, R2, 0x2, RZ ;  /* 0x0000000202e47824 */ /* 0x000fe200078e00ff */
[----:B------:R-:W-:Y:S01]  /*21f0*/  LOP3.LUT R216, R216, 0xc0, RZ, 0xc0, !PT ;  /* 0x000000c0d8d87812 */ /* 0x000fe200078ec0ff */
[----:B------:R-:W-:Y:S01]  /*2200*/  IMAD R9, R12, 0x8, R9 ;  /* 0x000000080c097824 */ /* 0x000fe200078e0209 */
[----:B------:R-:W-:Y:S01]  /*2210*/  LOP3.LUT R217, R5, 0x8, R217, 0xf8, !PT ;  /* 0x0000000805d97812 */ /* 0x000fe200078ef8d9 */
[----:B------:R-:W-:Y:S01]  /*2220*/  IMAD R6, R6, 0x200, R11 ;  /* 0x0000020006067824 */ /* 0x000fe200078e020b */
[----:B------:R-:W-:Y:S01]  /*2230*/  SHF.R.U32.HI R5, RZ, 0x3, R5 ;  /* 0x00000003ff057819 */ /* 0x000fe20000011605 */
[----:B------:R-:W-:Y:S01]  /*2240*/  IMAD R11, R8, 0x20, R11 ;  /* 0x00000020080b7824 */ /* 0x000fe200078e020b */
[----:B------:R-:W-:Y:S01]  /*2250*/  LOP3.LUT R7, R216, 0x8, R7, 0xf8, !PT ;  /* 0x00000008d8077812 */ /* 0x000fe200078ef807 */
[----:B------:R-:W-:Y:S01]  /*2260*/  IMAD R6, R8, 0x20, R6 ;  /* 0x0000002008067824 */ /* 0x000fe200078e0206 */
[----:B------:R-:W-:Y:S01]  /*2270*/  IADD3 R119, R119, -UR27, R13 ;  /* 0x8000001b77777c10 */ /* 0x000fe2000fffe00d */
[----:B------:R-:W-:Y:S01]  /*2280*/  IMAD.WIDE.U32 R12, R218, UR31, R246 ;  /* 0x0000001fda0c7c25 */ /* 0x000fe2000f8e00f6 */
[----:B------:R-:W-:Y:S01]  /*2290*/  SHF.R.U32.HI R216, RZ, 0x3, R216 ;  /* 0x00000003ffd87819 */ /* 0x000fe200000116d8 */
[----:B------:R1:W-:Y:S01]  /*22a0*/  @P0 STS [R219+0x9000], RZ ;  /* 0x009000ffdb000388 */ /* 0x0003e20000000800 */
[----:B------:R-:W-:Y:S01]  /*22b0*/  LOP3.LUT R217, R217, R5, RZ, 0x3c, !PT ;  /* 0x00000005d9d97212 */ /* 0x000fe200078e3cff */
[----:B------:R-:W-:Y:S01]  /*22c0*/  UIADD3 UR17, UR32, -0x4ab325aa, URZ ;  /* 0xb54cda5620117890 */ /* 0x000fe2000fffe03f */
[----:B------:R-:W-:Y:S01]  /*22d0*/  LOP3.LUT R216, R7, R216, RZ, 0x3c, !PT ;  /* 0x000000d807d87212 */ /* 0x000fe200078e3cff */
[----:B------:R1:W-:Y:S01]  /*22e0*/  @P0 STS [R219+0x9004], RZ ;  /* 0x009004ffdb000388 */ /* 0x0003e20000000800 */
[----:B------:R-:W-:Y:S01]  /*22f0*/  LOP3.LUT P1, RZ, R10, 0x2, RZ, 0xc0, !PT ;  /* 0x000000020aff7812 */ /* 0x000fe2000782c0ff */
[----:B------:R-:W-:Y:S01]  /*2300*/  UIADD3 UR16, UR33, 0x646e171e, URZ ;  /* 0x646e171e21107890 */ /* 0x000fe2000fffe03f */
[----:B------:R-:W-:Y:S01]  /*2310*/  IADD3 R5, R13, UR12, RZ ;  /* 0x0000000c0d057c10 */ /* 0x000fe2000fffe0ff */
[----:B------:R1:W-:Y:S01]  /*2320*/  @P0 STS.64 [R219+0x9008], RZ ;  /* 0x009008ffdb000388 */ /* 0x0003e20000000a00 */
[----:B------:R-:W-:Y:S01]  /*2330*/  BSSY B0, `(.L_x_273) ;  /* 0x0000025000007945 */ /* 0x000fe20003800000 */
[C---:B------:R-:W-:Y:S01]  /*2340*/  IMAD.IADD R2, R217.reuse, 0x1, R11 ;  /* 0x00000001d9027824 */ /* 0x040fe200078e020b */
[----:B------:R-:W-:Y:S01]  /*2350*/  LOP3.LUT R228, R228, 0x6, RZ, 0xc0, !PT ;  /* 0x00000006e4e47812 */ /* 0x000fe200078ec0ff */
[----:B------:R1:W-:Y:S01]  /*2360*/  @P0 STS.128 [R219+0xa000], RZ ;  /* 0x00a000ffdb000388 */ /* 0x0003e20000000c00 */
[----:B------:R-:W-:Y:S01]  /*2370*/  IMAD.IADD R217, R217, 0x1, R6 ;  /* 0x00000001d9d97824 */ /* 0x000fe200078e0206 */
[----:B------:R-:W-:Y:S01]  /*2380*/  SEL R3, R3, 0xfffffff0, !P1 ;  /* 0xfffffff003037807 */ /* 0x000fe20004800000 */
[----:B------:R-:W-:Y:S01]  /*2390*/  IMAD.U32 R216, R9, 0x20, R216 ;  /* 0x0000002009d87824 */ /* 0x000fe200078e00d8 */
[----:B------:R1:W-:Y:S01]  /*23a0*/  @P0 STS.128 [R219+0xb000], RZ ;  /* 0x00b000ffdb000388 */ /* 0x0003e20000000c00 */
[----:B------:R-:W-:Y:S01]  /*23b0*/  IADD3 R119, R119, c[0x0][0x2e8], RZ ;  /* 0x0000ba0077777a10 */ /* 0x000fe20007ffe0ff */
        /* <DEDUP_REMOVED lines=28> */
.L_x_274:
[----:B------:R-:W-:Y:S05]  /*2580*/  BSYNC B0 ;  /* 0x0000000000007941 */ /* 0x000fea0003800000 */
.L_x_273:
        /* <DEDUP_REMOVED lines=36> */
.L_x_276:
[----:B------:R-:W-:Y:S05]  /*27d0*/  BSYNC B0 ;  /* 0x0000000000007941 */ /* 0x000fea0003800000 */
.L_x_275:
[----:B------:R-:W-:Y:S01]  /*27e0*/  IMAD.SHL.U32 R217, R217, 0x2, RZ ;  /* 0x00000002d9d97824 */ /* 0x000fe200078e00ff */
[C---:B------:R-:W-:Y:S01]  /*27f0*/  IADD3 R241, R119.reuse, 0x8, RZ ;  /* 0x0000000877f17810 */ /* 0x040fe20007ffe0ff */
[----:B------:R-:W-:Y:S01]  /*2800*/  IMAD.SHL.U32 R216, R216, 0x2, RZ ;  /* 0x00000002d8d87824 */ /* 0x000fe200078e00ff */
[----:B------:R-:W-:Y:S01]  /*2810*/  IADD3 R240, R119, 0x40, RZ ;  /* 0x0000004077f07810 */ /* 0x000fe20007ffe0ff */
[----:B------:R-:W-:Y:S01]  /*2820*/  IMAD R215, R0, 0x2, R217 ;  /* 0x0000000200d77824 */ /* 0x000fe200078e02d9 */
[----:B------:R-:W-:Y:S01]  /*2830*/  LDSM.16.M88.4 R88, [R217] ;  /* 0x00000000d958783b */ /* 0x000fe20000000200 */
[----:B------:R-:W-:Y:S01]  /*2840*/  IMAD R213, R3, 0x2, R216 ;  /* 0x0000000203d57824 */ /* 0x000fe200078e02d8 */
[C---:B------:R-:W-:Y:S01]  /*2850*/  IADD3 R3, R119.reuse, 0x48, RZ ;  /* 0x0000004877037810 */ /* 0x040fe20007ffe0ff */
        /* <DEDUP_REMOVED lines=18> */
[----:B------:R-:W-:Y:S01]  /*2980*/  LDSM.16.M88.4 R84, [R217+0x3000] ;  /* 0x00300000d954783b */ /* 0x000fe20000000200 */
[----:B------:R-:W-:Y:S03]  /*2990*/  HMMA.16816.F32 R36, R16, R34, RZ ;  /* 0x000000221024723c */ /* 0x000fe600000018ff */
[----:B------:R-:W-:Y:S04]  /*29a0*/  LDSM.16.M88.4 R76, [R216+0x7400] ;  /* 0x00740000d84c783b */ /* 0x000fe80000000200 */
[----:B------:R-:W-:Y:S01]  /*29b0*/  LDSM.16.M88.4 R72, [R216+0x7800] ;  /* 0x00780000d848783b */ /* 0x000fe20000000200 */
[C---:B------:R-:W-:Y:S03]  /*29c0*/  HMMA.16816.F32 R44, R88.reuse, R32, RZ ;  /* 0x00000020582c723c */ /* 0x040fe600000018ff */
[----:B------:R-:W-:Y:S04]  /*29d0*/  LDSM.16.M88.4 R112, [R215+0x2000] ;  /* 0x00200000d770783b */ /* 0x000fe80000000200 */
[----:B------:R-:W0:Y:S01]  /*29e0*/  LDGDEPBAR ;  /* 0x00000000000079af */ /* 0x000e220000000000 */
[C---:B------:R-:W-:Y:S08]  /*29f0*/  HMMA.16816.F32 R32, R88.reuse, R34, RZ ;  /* 0x000000225820723c */ /* 0x040ff000000018ff */
[-C--:B-1----:R-:W-:Y:S08]  /*2a00*/  HMMA.16816.F32 R60, R88, R48.reuse, RZ ;  /* 0x00000030583c723c */ /* 0x082ff000000018ff */
[C---:B------:R-:W-:Y:S08]  /*2a10*/  HMMA.16816.F32 R56, R16.reuse, R48, RZ ;  /* 0x000000301038723c */ /* 0x040ff000000018ff */
        /* <DEDUP_REMOVED lines=14> */
[C---:B------:R-:W-:Y:S01]  /*2b00*/  HMMA.16816.F32 R32, R4.reuse, R66, R32 ;  /* 0x000000420420723c */ /* 0x040fe20000001820 */
[----:B------:R-:W1:Y:S07]  /*2b10*/  LDSM.16.M88.4 R64, [R217+0x2000] ;  /* 0x00200000d940783b */ /* 0x000e6e0000000200 */
[----:B----4-:R-:W-:Y:S08]  /*2b20*/  HMMA.16816.F32 R48, R4, R106, R48 ;  /* 0x0000006a0430723c */ /* 0x010ff00000001830 */
        /* <DEDUP_REMOVED lines=16> */
[----:B-1----:R-:W-:Y:S08]  /*2c30*/  HMMA.16816.F32 R48, R64, R82, R48 ;  /* 0x000000524030723c */ /* 0x002ff00000001830 */
        /* <DEDUP_REMOVED lines=13> */
[----:B------:R-:W4:Y:S07]  /*2d10*/  LDSM.16.M88.4 R80, [R217+0x5000] ;  /* 0x00500000d950783b */ /* 0x000f2e0000000200 */
[C---:B------:R-:W-:Y:S08]  /*2d20*/  HMMA.16816.F32 R92, R64.reuse, R68, R92 ;  /* 0x00000044405c723c */ /* 0x040ff0000000185c */
[C---:B------:R-:W-:Y:S01]  /*2d30*/  HMMA.16816.F32 R88, R64.reuse, R70, R88 ;  /* 0x000000464058723c */ /* 0x040fe20000001858 */
[----:B------:R-:W-:Y:S07]  /*2d40*/  LDSM.16.M88.4 R68, [R216+0x8800] ;  /* 0x00880000d844783b */ /* 0x000fee0000000200 */
[C---:B------:R-:W-:Y:S08]  /*2d50*/  HMMA.16816.F32 R100, R64.reuse, R72, R100 ;  /* 0x000000484064723c */ /* 0x040ff00000001864 */
[----:B------:R-:W-:Y:S01]  /*2d60*/  HMMA.16816.F32 R96, R64, R74, R96 ;  /* 0x0000004a4060723c */ /* 0x000fe20000001860 */
[----:B------:R-:W5:Y:S04]  /*2d70*/  LDSM.16.M88.4 R72, [R216+0x8400] ;  /* 0x00840000d848783b */ /* 0x000f680000000200 */
[----:B------:R-:W1:Y:S03]  /*2d80*/  LDSM.16.M88.4 R64, [R216+0x8c00] ;  /* 0x008c0000d840783b */ /* 0x000e660000000200 */
[----:B--2---:R-:W-:Y:S08]  /*2d90*/  HMMA.16816.F32 R48, R112, R6, R48 ;  /* 0x000000067030723c */ /* 0x004ff00000001830 */
[C---:B------:R-:W-:Y:S08]  /*2da0*/  HMMA.16816.F32 R56, R12.reuse, R4, R56 ;  /* 0x000000040c38723c */ /* 0x040ff00000001838 */
        /* <DEDUP_REMOVED lines=11> */
[C---:B------:R-:W-:Y:S01]  /*2e60*/  HMMA.16816.F32 R32, R112.reuse, R10, R32 ;  /* 0x0000000a7020723c */ /* 0x040fe20000001820 */
[----:B------:R-:W3:Y:S07]  /*2e70*/  LDSM.16.M88.4 R8, [R215+0x4000] ;  /* 0x00400000d708783b */ /* 0x000eee0000000200 */
[C---:B------:R-:W-:Y:S08]  /*2e80*/  HMMA.16816.F32 R92, R112.reuse, R104, R92 ;  /* 0x00000068705c723c */ /* 0x040ff0000000185c */
[----:B------:R-:W-:Y:S08]  /*2e90*/  HMMA.16816.F32 R88, R112, R106, R88 ;  /* 0x0000006a7058723c */ /* 0x000ff00000001858 */
[----:B-1----:R-:W-:Y:S01]  /*2ea0*/  HMMA.16816.F32 R104, R84, R78, R48 ;  /* 0x0000004e5468723c */ /* 0x002fe20000001830 */
[----:B------:R-:W1:Y:S07]  /*2eb0*/  LDSM.16.M88.4 R48, [R213+0x8400] ;  /* 0x00840000d530783b */ /* 0x000e6e0000000200 */
[C---:B----4-:R-:W-:Y:S08]  /*2ec0*/  HMMA.16816.F32 R56, R80.reuse, R76, R56 ;  /* 0x0000004c5038723c */ /* 0x050ff00000001838 */
[----:B------:R-:W-:Y:S08]  /*2ed0*/  HMMA.16816.F32 R52, R80, R78, R52 ;  /* 0x0000004e5034723c */ /* 0x000ff00000001834 */
[----:B------:R-:W-:Y:S08]  /*2ee0*/  HMMA.16816.F32 R100, R112, R108, R100 ;  /* 0x0000006c7064723c */ /* 0x000ff00000001864 */
[----:B-----5:R-:W-:Y:S08]  /*2ef0*/  HMMA.16816.F32 R44, R84, R72, R44 ;  /* 0x00000048542c723c */ /* 0x020ff0000000182c */
[C---:B------:R-:W-:Y:S08]  /*2f00*/  HMMA.16816.F32 R20, R80.reuse, R64, R20 ;  /* 0x000000405014723c */ /* 0x040ff00000001814 */
[----:B------:R-:W-:Y:S08]  /*2f10*/  HMMA.16816.F32 R16, R80, R66, R16 ;  /* 0x000000425010723c */ /* 0x000ff00000001810 */
[C---:B------:R-:W-:Y:S08]  /*2f20*/  HMMA.16816.F32 R92, R84.reuse, R64, R92 ;  /* 0x00000040545c723c */ /* 0x040ff0000000185c */
[----:B------:R-:W-:Y:S01]  /*2f30*/  HMMA.16816.F32 R88, R84, R66, R88 ;  /* 0x000000425458723c */ /* 0x000fe20000001858 */
[----:B------:R-:W4:Y:S07]  /*2f40*/  LDSM.16.M88.4 R64, [R213+0x8800] ;  /* 0x00880000d540783b */ /* 0x000f2e0000000200 */
[C---:B------:R-:W-:Y:S08]  /*2f50*/  HMMA.16816.F32 R40, R80.reuse, R72, R40 ;  /* 0x000000485028723c */ /* 0x040ff00000001828 */
[-C--:B------:R-:W-:Y:S08]  /*2f60*/  HMMA.16816.F32 R36, R80, R74.reuse, R36 ;  /* 0x0000004a5024723c */ /* 0x080ff00000001824 */
[----:B------:R-:W-:Y:S08]  /*2f70*/  HMMA.16816.F32 R32, R84, R74, R32 ;  /* 0x0000004a5420723c */ /* 0x000ff00000001820 */
[----:B------:R-:W-:Y:S08]  /*2f80*/  HMMA.16816.F32 R96, R112, R110, R96 ;  /* 0x0000006e7060723c */ /* 0x000ff00000001860 */
[----:B--2---:R-:W-:Y:S08]  /*2f90*/  HMMA.16816.F32 R56, R4, R12, R56 ;  /* 0x0000000c0438723c */ /* 0x004ff00000001838 */
[----:B---3--:R-:W-:Y:S08]  /*2fa0*/  HMMA.16816.F32 R104, R8, R14, R104 ;  /* 0x0000000e0868723c */ /* 0x008ff00000001868 */
[C---:B------:R-:W-:Y:S08]  /*2fb0*/  HMMA.16816.F32 R28, R80.reuse, R68, R28 ;  /* 0x00000044501c723c */ /* 0x040ff0000000181c */
[----:B------:R-:W-:Y:S07]  /*2fc0*/  HMMA.16816.F32 R24, R80, R70, R24 ;  /* 0x000000465018723c */ /* 0x000fee0000001818 */
[----:B------:R-:W-:Y:S01]  /*2fd0*/  IMAD.U32 R80, RZ, RZ, UR31 ;  /* 0x0000001fff507e24 */ /* 0x000fe2000f8e00ff */
[----:B------:R-:W-:Y:S03]  /*2fe0*/  HMMA.16816.F32 R52, R4, R14, R52 ;  /* 0x0000000e0434723c */ /* 0x000fe60000001834 */
[----:B------:R-:W-:-:S05]  /*2ff0*/  IMAD R80, R80, 0x40, R228 ;  /* 0x0000004050507824 */ /* 0x000fca00078e02e4 */
[----:B------:R-:W-:Y:S01]  /*3000*/  HMMA.16816.F32 R100, R84, R68, R100 ;  /* 0x000000445464723c */ /* 0x000fe20000001864 */
[C---:B------:R-:W-:Y:S02]  /*3010*/  IADD3 R14, R80.reuse, 0x1, RZ ;  /* 0x00000001500e7810 */ /* 0x040fe40007ffe0ff */
[----:B------:R-:W-:Y:S02]  /*3020*/  IADD3 R15, R80, 0x8, RZ ;  /* 0x00000008500f7810 */ /* 0x000fe40007ffe0ff */
[C---:B------:R-:W-:Y:S02]  /*3030*/  ISETP.GE.AND P5, PT, R14.reuse, R243, PT ;  /* 0x000000f30e00720c */ /* 0x040fe40003fa6270 */
[C---:B------:R-:W-:Y:S01]  /*3040*/  ISETP.GE.AND P1, PT, R14.reuse, R241, PT ;  /* 0x000000f10e00720c */ /* 0x040fe20003f26270 */
[----:B-1----:R-:W-:Y:S01]  /*3050*/  HMMA.16816.F32 R44, R8, R48, R44 ;  /* 0x00000030082c723c */ /* 0x002fe2000000182c */
[C---:B------:R-:W-:Y:S02]  /*3060*/  ISETP.GE.AND P2, PT, R14.reuse, R240, PT ;  /* 0x000000f00e00720c */ /* 0x040fe40003f46270 */
[----:B------:R-:W-:-:S02]  /*3070*/  ISETP.GE.AND P0, PT, R14, R3, PT ;  /* 0x000000030e00720c */ /* 0x000fc40003f06270 */
[----:B------:R-:W-:Y:S02]  /*3080*/  IADD3 R14, R80, 0x9, RZ ;  /* 0x00000009500e7810 */ /* 0x000fe40007ffe0ff */
[----:B------:R-:W-:Y:S01]  /*3090*/  FSEL R72, R59, -INF , !P0 ;  /* 0xff8000003b487808 */ /* 0x000fe20004000000 */
[C---:B------:R-:W-:Y:S01]  /*30a0*/  HMMA.16816.F32 R40, R4.reuse, R48, R40 ;  /* 0x000000300428723c */ /* 0x040fe20000001828 */
[C---:B------:R-:W-:Y:S02]  /*30b0*/  ISETP.GE.AND P6, PT, R15.reuse, R243, PT ;  /* 0x000000f30f00720c */ /* 0x040fe40003fc6270 */
[----:B------:R-:W-:Y:S02]  /*30c0*/  ISETP.GE.AND P3, PT, R15, R241, PT ;  /* 0x000000f10f00720c */ /* 0x000fe40003f66270 */
[----:B------:R-:W-:Y:S02]  /*30d0*/  ISETP.GE.AND P0, PT, R14, R243, PT ;  /* 0x000000f30e00720c */ /* 0x000fe40003f06270 */
[----:B------:R-:W-:Y:S01]  /*30e0*/  FSEL R73, R57, -INF , !P2 ;  /* 0xff80000039497808 */ /* 0x000fe20005000000 */
[----:B------:R-:W-:Y:S01]  /*30f0*/  HMMA.16816.F32 R36, R4, R50, R36 ;  /* 0x000000320424723c */ /* 0x000fe20000001824 */
[----:B------:R-:W-:-:S02]  /*3100*/  FSEL R68, R106, -INF , !P3 ;  /* 0xff8000006a447808 */ /* 0x000fc40005800000 */
[----:B------:R-:W-:Y:S02]  /*3110*/  FSEL R69, R105, -INF , !P0 ;  /* 0xff80000069457808 */ /* 0x000fe40004000000 */
[CC--:B------:R-:W-:Y:S02]  /*3120*/  ISETP.GE.AND P4, PT, R15.reuse, R240.reuse, PT ;  /* 0x000000f00f00720c */ /* 0x0c0fe40003f86270 */
[----:B------:R-:W-:Y:S01]  /*3130*/  ISETP.GE.AND P2, PT, R15, R3, PT ;  /* 0x000000030f00720c */ /* 0x000fe20003f46270 */
[----:B------:R-:W-:Y:S01]  /*3140*/  HMMA.16816.F32 R48, R8, R50, R32 ;  /* 0x000000320830723c */ /* 0x000fe20000001820 */
[----:B------:R-:W1:Y:S01]  /*3150*/  LDSM.16.M88.4 R32, [R213+0x8c00] ;  /* 0x008c0000d520783b */ /* 0x000e620000000200 */
[----:B------:R-:W-:Y:S01]  /*3160*/  ISETP.GE.AND P3, PT, R14, R240, PT ;  /* 0x000000f00e00720c */ /* 0x000fe20003f66270 */
[----:B------:R-:W-:-:S04]  /*3170*/  DEPBAR.LE SB0, 0x0 ;  /* 0x000080000000791a */ /* 0x000fc80000000000 */
[----:B------:R-:W-:Y:S01]  /*3180*/  ISETP.GE.AND P0, PT, R14, R3, PT ;  /* 0x000000030e00720c */ /* 0x000fe20003f06270 */
[----:B------:R-:W-:Y:S01]  /*3190*/  HMMA.16816.F32 R96, R84, R70, R96 ;  /* 0x000000465460723c */ /* 0x000fe20000001860 */
[----:B------:R-:W-:Y:S02]  /*31a0*/  IADD3 R15, R80, 0x10, RZ ;  /* 0x00000010500f7810 */ /* 0x000fe40007ffe0ff */
[----:B------:R-:W-:Y:S02]  /*31b0*/  FSEL R74, R54, -INF , !P2 ;  /* 0xff800000364a7808 */ /* 0x000fe40005000000 */
[----:B------:R-:W-:Y:S02]  /*31c0*/  FSEL R79, R55, -INF , !P0 ;  /* 0xff800000374f7808 */ /* 0x000fe40004000000 */
[----:B------:R-:W-:Y:S01]  /*31d0*/  FSEL R70, R104, -INF , !P6 ;  /* 0xff80000068467808 */ /* 0x000fe20007000000 */
[----:B----4-:R-:W-:Y:S01]  /*31e0*/  HMMA.16816.F32 R100, R8, R64, R100 ;  /* 0x000000400864723c */ /* 0x010fe20000001864 */
[----:B------:R-:W-:-:S02]  /*31f0*/  ISETP.GE.AND P6, PT, R14, R241, PT ;  /* 0x000000f10e00720c */ /* 0x000fc40003fc6270 */
[----:B------:R-:W-:Y:S02]  /*3200*/  IADD3 R14, R80, 0x11, RZ ;  /* 0x00000011500e7810 */ /* 0x000fe40007ffe0ff */
        /* <DEDUP_REMOVED lines=17> */
[----:B------:R-:W-:Y:S01]  /*3320*/  HMMA.16816.F32 R24, R4, R66, R24 ;  /* 0x000000420418723c */ /* 0x000fe20000001818 */
[C---:B------:R-:W-:Y:S02]  /*3330*/  IADD3 R15, R80.reuse, 0x18, RZ ;  /* 0x00000018500f7810 */ /* 0x040fe40007ffe0ff */
[----:B------:R-:W-:Y:S02]  /*3340*/  IADD3 R14, R80, 0x19, RZ ;  /* 0x00000019500e7810 */ /* 0x000fe40007ffe0ff */
[----:B------:R-:W-:-:S02]  /*3350*/  FSEL R180, R47, -INF , !P6 ;  /* 0xff8000002fb47808 */ /* 0x000fc40007000000 */
[----:B------:R-:W-:Y:S01]  /*3360*/  FSEL R53, R42, -INF , !P3 ;  /* 0xff8000002a357808 */ /* 0x000fe20005800000 */
[-C--:B-1----:R-:W-:Y:S01]  /*3370*/  HMMA.16816.F32 R92, R8, R32.reuse, R92 ;  /* 0x00000020085c723c */ /* 0x082fe2000000185c */
[----:B------:R-:W-:Y:S01]  /*3380*/  FSEL R52, R43, -INF , !P0 ;  /* 0xff8000002b347808 */ /* 0x000fe20004000000 */
[----:B------:R-:W-:Y:S01]  /*3390*/  BAR.SYNC.DEFER_BLOCKING 0x0 ;  /* 0x0000000000007b1d */ /* 0x000fe20000010000 */
[C---:B------:R-:W-:Y:S02]  /*33a0*/  ISETP.GE.AND P6, PT, R15.reuse, R243, PT ;  /* 0x000000f30f00720c */ /* 0x040fe40003fc6270 */
[----:B------:R-:W-:Y:S02]  /*33b0*/  ISETP.GE.AND P3, PT, R15, R241, PT ;  /* 0x000000f10f00720c */ /* 0x000fe40003f66270 */
[----:B------:R-:W-:Y:S01]  /*33c0*/  ISETP.GE.AND P0, PT, R14, R243, PT ;  /* 0x000000f30e00720c */ /* 0x000fe20003f06270 */
[----:B------:R-:W-:Y:S01]  /*33d0*/  HMMA.16816.F32 R20, R4, R32, R20 ;  /* 0x000000200414723c */ /* 0x000fe20000001814 */
[----:B------:R-:W-:-:S02]  /*33e0*/  FSEL R76, R40, -INF , !P4 ;  /* 0xff800000284c7808 */ /* 0x000fc40006000000 */
[----:B------:R-:W-:Y:S02]  /*33f0*/  FSEL R40, R41, -INF , !P2 ;  /* 0xff80000029287808 */ /* 0x000fe40005000000 */
        /* <DEDUP_REMOVED lines=8> */
[C---:B------:R-:W-:Y:S02]  /*3480*/  ISETP.GE.AND P3, PT, R14.reuse, R240, PT ;  /* 0x000000f00e00720c */ /* 0x040fe40003f66270 */
[----:B------:R-:W-:Y:S02]  /*3490*/  ISETP.GE.AND P0, PT, R14, R3, PT ;  /* 0x000000030e00720c */ /* 0x000fe40003f06270 */
[C---:B------:R-:W-:Y:S02]  /*34a0*/  IADD3 R15, R80.reuse, 0x20, RZ ;  /* 0x00000020500f7810 */ /* 0x040fe40007ffe0ff */
        /* <DEDUP_REMOVED lines=10> */
[----:B------:R-:W-:Y:S02]  /*3550*/  FSEL R187, R102, -INF , !P2 ;  /* 0xff80000066bb7808 */ /* 0x000fe40005000000 */
[----:B------:R-:W-:Y:S02]  /*3560*/  FSEL R188, R101, -INF , !P0 ;  /* 0xff80000065bc7808 */ /* 0x000fe40004000000 */
[C---:B------:R-:W-:Y:S02]  /*3570*/  ISETP.GE.AND P4, PT, R15.reuse, R240, PT ;  /* 0x000000f00f00720c */ /* 0x040fe40003f86270 */
[----:B------:R-:W-:-:S02]  /*3580*/  ISETP.GE.AND P3, PT, R15, R3, PT ;  /* 0x000000030f00720c */ /* 0x000fc40003f66270 */
[C---:B------:R-:W-:Y:S02]  /*3590*/  ISETP.GE.AND P6, PT, R14.reuse, R241, PT ;  /* 0x000000f10e00720c */ /* 0x040fe40003fc6270 */
        /* <DEDUP_REMOVED lines=20> */
[----:B------:R-:W-:Y:S01]  /*36e0*/  HMMA.16816.F32 R12, R8, R12, R60 ;  /* 0x0000000c080c723c */ /* 0x000fe2000000183c */
[----:B------:R-:W-:Y:S02]  /*36f0*/  IADD3 R28, R80, 0x31, RZ ;  /* 0x00000031501c7810 */ /* 0x000fe40007ffe0ff */
[----:B------:R-:W-:Y:S02]  /*3700*/  FSEL R200, R27, -INF , !P0 ;  /* 0xff8000001bc87808 */ /* 0x000fe40004000000 */
[----:B------:R-:W-:-:S02]  /*3710*/  ISETP.GE.AND P0, PT, R28, R243, PT ;  /* 0x000000f31c00720c */ /* 0x000fc40003f06270 */
[----:B------:R-:W-:Y:S02]  /*3720*/  IADD3 R29, R80, 0x30, RZ ;  /* 0x00000030501d7810 */ /* 0x000fe40007ffe0ff */
[----:B------:R-:W-:Y:S02]  /*3730*/  FSEL R64, R93, -INF , !P0 ;  /* 0xff8000005d407808 */ /* 0x000fe40004000000 */
        /* <DEDUP_REMOVED lines=8> */
[----:B------:R-:W-:Y:S02]  /*37c0*/  ISETP.GE.AND P0, PT, R80, R3, PT ;  /* 0x000000035000720c */ /* 0x000fe40003f06270 */
[----:B------:R-:W-:-:S02]  /*37d0*/  FSEL R61, R94, -INF , !P2 ;  /* 0xff8000005e3d7808 */ /* 0x000fc40005000000 */
[----:B------:R-:W-:Y:S02]  /*37e0*/  FSEL R6, R58, -INF , !P0 ;  /* 0xff8000003a067808 */ /* 0x000fe40004000000 */
[----:B------:R-:W-:Y:S02]  /*37f0*/  PLOP3.LUT P0, PT, PT, PT, UP0, 0x80, 0x0 ;  /* 0x000000000000781c */ /* 0x000fe40003f0f008 */
[----:B------:R-:W-:Y:S02]  /*3800*/  FSEL R203, R24, -INF , !P4 ;  /* 0xff80000018cb7808 */ /* 0x000fe40006000000 */
[C---:B------:R-:W-:Y:S02]  /*3810*/  ISETP.GE.AND P6, PT, R29.reuse, R243, PT ;  /* 0x000000f31d00720c */ /* 0x040fe40003fc6270 */
[----:B------:R-:W-:Y:S02]  /*3820*/  ISETP.GE.AND P3, PT, R29, R3, PT ;  /* 0x000000031d00720c */ /* 0x000fe40003f66270 */
        /* <DEDUP_REMOVED lines=8> */
[----:B------:R-:W-:Y:S02]  /*38b0*/  ISETP.GE.AND P6, PT, R28, R241, PT ;  /* 0x000000f11c00720c */ /* 0x000fe40003fc6270 */
[CC--:B------:R-:W-:Y:S02]  /*38c0*/  ISETP.GE.AND P3, PT, R24.reuse, R240.reuse, PT ;  /* 0x000000f01800720c */ /* 0x0c0fe40003f66270 */
        /* <DEDUP_REMOVED lines=80> */
.L_x_279:
[----:B------:R-:W-:Y:S05]  /*3dd0*/  BSYNC B0 ;  /* 0x0000000000007941 */ /* 0x000fea0003800000 */
.L_x_278:
[----:B------:R-:W0:Y:S02]  /*3de0*/  LDGDEPBAR ;  /* 0x00000000000079af */ /* 0x000e240000000000 */
.L_x_277:
[----:B------:R-:W-:Y:S01]  /*3df0*/  FMNMX.FTZ R4, R56, R73, !PT ;  /* 0x0000004938047209 */ /* 0x000fe20007810000 */
[----:B------:R-:W-:Y:S01]  /*3e00*/  USHF.L.U32 UR4, UR31, 0x1, URZ ;  /* 0x000000011f047899 */ /* 0x000fe2000800063f */
[----:B-1----:R-:W-:Y:S01]  /*3e10*/  FMNMX.FTZ R8, R6, R72, !PT ;  /* 0x0000004806087209 */ /* 0x002fe20007810000 */
[----:B------:R-:W-:Y:S01]  /*3e20*/  UIADD3 UR14, UR33, -0x4498517b, URZ ;  /* 0xbb67ae85210e7890 */ /* 0x000fe2000fffe03f */
[----:B------:R-:W-:Y:S01]  /*3e30*/  FMNMX.FTZ R4, R75, R4, !PT ;  /* 0x000000044b047209 */ /* 0x000fe20007810000 */
[----:B------:R-:W-:Y:S01]  /*3e40*/  IMAD.WIDE.U32 R238, R233, -0x2daee0ad, RZ ;  /* 0xd2511f53e9ee7825 */ /* 0x000fe200078e00ff */
[----:B------:R-:W-:Y:S01]  /*3e50*/  FMNMX.FTZ R8, R74, R8, !PT ;  /* 0x000000084a087209 */ /* 0x000fe20007810000 */
[----:B------:R-:W-:Y:S01]  /*3e60*/  UIADD3 UR15, UR32, -0x61c88647, URZ ;  /* 0x9e3779b9200f7890 */ /* 0x000fe2000fffe03f */
[----:B------:R-:W-:Y:S01]  /*3e70*/  FMNMX.FTZ R4, R78, R4, !PT ;  /* 0x000000044e047209 */ /* 0x000fe20007810000 */
[----:B------:R-:W-:Y:S01]  /*3e80*/  IMAD.U32 R66, RZ, RZ, UR4 ;  /* 0x00000004ff427e24 */ /* 0x000fe2000f8e00ff */
[----:B------:R-:W-:Y:S01]  /*3e90*/  FMNMX.FTZ R8, R79, R8, !PT ;  /* 0x000000084f087209 */ /* 0x000fe20007810000 */
[----:B------:R-:W-:Y:S01]  /*3ea0*/  UIADD3 UR13, UR32, 0x3c6ef372, URZ ;  /* 0x3c6ef372200d7890 */ /* 0x000fe2000fffe03f */
[----:B------:R-:W-:Y:S01]  /*3eb0*/  FMNMX.FTZ R4, R76, R4, !PT ;  /* 0x000000044c047209 */ /* 0x000fe20007810000 */
[----:B------:R-:W-:Y:S01]  /*3ec0*/  UIADD3 UR12, UR33, 0x76cf5d0a, URZ ;  /* 0x76cf5d0a210c7890 */ /* 0x000fe2000fffe03f */
[----:B------:R-:W-:Y:S01]  /*3ed0*/  FMNMX.FTZ R8, R53, R8, !PT ;  /* 0x0000000835087209 */ /* 0x000fe20007810000 */
[----:B------:R-:W-:Y:S01]  /*3ee0*/  UIADD3 UR10, UR33, 0x32370b8f, URZ ;  /* 0x32370b8f210a7890 */ /* 0x000fe2000fffe03f */
[----:B------:R-:W-:Y:S01]  /*3ef0*/  FMNMX.FTZ R4, R40, R4, !PT ;  /* 0x0000000428047209 */ /* 0x000fe20007810000 */
[----:B------:R-:W-:Y:S01]  /*3f00*/  UIADD3 UR11, UR32, -0x255992d5, URZ ;  /* 0xdaa66d2b200b7890 */ /* 0x000fe2000fffe03f */
[----:B------:R-:W-:Y:S01]  /*3f10*/  FMNMX.FTZ R8, R52, R8, !PT ;  /* 0x0000000834087209 */ /* 0x000fe20007810000 */
[----:B------:R-:W-:Y:S01]  /*3f20*/  UIADD3 UR9, UR32, 0x78dde6e4, URZ ;  /* 0x78dde6e420097890 */ /* 0x000fe2000fffe03f */
[----:B------:R-:W-:Y:S01]  /*3f30*/  FMNMX.FTZ R4, R36, R4, !PT ;  /* 0x0000000424047209 */ /* 0x000fe20007810000 */
[----:B------:R-:W-:Y:S01]  /*3f40*/  UIADD3 UR6, UR33, -0x56f99767, URZ ;  /* 0xa906689921067890 */ /* 0x000fe2000fffe03f */
[----:B------:R-:W-:Y:S01]  /*3f50*/  FMNMX.FTZ R8, R55, R8, !PT ;  /* 0x0000000837087209 */ /* 0x000fe20007810000 */
[----:B------:R-:W-:Y:S01]  /*3f60*/  UIADD3 UR8, UR33, -0x126145ec, URZ ;  /* 0xed9eba1421087890 */ /* 0x000fe2000fffe03f */
[----:B------:R-:W-:Y:S01]  /*3f70*/  FMNMX.FTZ R4, R77, R4, !PT ;  /* 0x000000044d047209 */ /* 0x000fe20007810000 */
[----:B------:R-:W-:Y:S01]  /*3f80*/  IMAD.SHL.U32 R214, R2, 0x2, RZ ;  /* 0x0000000202d67824 */ /* 0x000fe200078e00ff */
[----:B------:R-:W-:Y:S01]  /*3f90*/  FMNMX.FTZ R8, R38, R8, !PT ;  /* 0x0000000826087209 */ /* 0x000fe20007810000 */
[----:B------:R-:W-:Y:S01]  /*3fa0*/  IMAD R58, R116, 0x10000, R116 ;  /* 0x00010000743a7824 */ /* 0x000fe200078e0274 */
[----:B------:R-:W-:Y:S01]  /*3fb0*/  FMNMX.FTZ R4, R190, R4, !PT ;  /* 0x00000004be047209 */ /* 0x000fe20007810000 */
[----:B------:R-:W-:Y:S01]  /*3fc0*/  UIADD3 UR7, UR32, 0x1715609d, URZ ;  /* 0x1715609d20077890 */ /* 0x000fe2000fffe03f */
[----:B------:R-:W-:Y:S01]  /*3fd0*/  FMNMX.FTZ R8, R194, R8, !PT ;  /* 0x00000008c2087209 */ /* 0x000fe20007810000 */
[----:B------:R-:W-:Y:S01]  /*3fe0*/  IMAD.WIDE.U32 R206, R235, -0x326172a9, RZ ;  /* 0xcd9e8d57ebce7825 */ /* 0x000fe200078e00ff */
[----:B------:R-:W-:Y:S01]  /*3ff0*/  FMNMX.FTZ R4, R183, R4, !PT ;  /* 0x00000004b7047209 */ /* 0x000fe20007810000 */
[----:B------:R-:W-:Y:S01]  /*4000*/  LDSM.16.MT88.4 R148, [R214+0x9000] ;  /* 0x00900000d694783b */ /* 0x000fe20000004200 */
[----:B------:R-:W-:Y:S01]  /*4010*/  FMNMX.FTZ R8, R202, R8, !PT ;  /* 0x00000008ca087209 */ /* 0x000fe20007810000 */
[----:B------:R-:W-:Y:S01]  /*4020*/  IMAD R212, R0, 0x2, R214 ;  /* 0x0000000200d47824 */ /* 0x000fe200078e02d6 */
[----:B------:R-:W-:Y:S01]  /*4030*/  FMNMX.FTZ R4, R203, R4, !PT ;  /* 0x00000004cb047209 */ /* 0x000fe20007810000 */
[----:B------:R-:W-:Y:S01]  /*4040*/  LDSM.16.MT88.4 R96, [R214+0xa000] ;  /* 0x00a00000d660783b */ /* 0x000fe20000004200 */
[----:B------:R-:W-:Y:S01]  /*4050*/  IADD3 R242, R235, 0x4, RZ ;  /* 0x00000004ebf27810 */ /* 0x000fe20007ffe0ff */
[----:B------:R-:W-:Y:S01]  /*4060*/  UIADD3 UR4, UR4, 0x1, URZ ;  /* 0x0000000104047890 */ /* 0x000fe2000fffe03f */
[----:B------:R-:W-:Y:S01]  /*4070*/  FMNMX.FTZ R4, R195, R4, !PT ;  /* 0x00000004c3047209 */ /* 0x000fe20007810000 */
[----:B------:R-:W-:Y:S01]  /*4080*/  LDSM.16.MT88.4 R80, [R212+0x9000] ;  /* 0x00900000d450783b */ /* 0x000fe20000004200 */
[----:B------:R-:W-:Y:S01]  /*4090*/  FMNMX.FTZ R8, R201, R8, !PT ;  /* 0x00000008c9087209 */ /* 0x000fe20007810000 */
[----:B------:R-:W-:Y:S01]  /*40a0*/  IMAD.WIDE.U32 R248, R242, -0x326172a9, RZ ;  /* 0xcd9e8d57f2f87825 */ /* 0x000fe200078e00ff */
[----:B------:R-:W-:Y:S01]  /*40b0*/  FMNMX.FTZ R4, R192, R4, !PT ;  /* 0x00000004c0047209 */ /* 0x000fe20007810000 */
[----:B------:R-:W-:Y:S01]  /*40c0*/  LDSM.16.MT88.4 R120, [R214+0xb000] ;  /* 0x00b00000d678783b */ /* 0x000fe20000004200 */
[----:B------:R-:W-:-:S02]  /*40d0*/  LOP3.LUT R234, R117, UR32, RZ, 0x3c, !PT ;  /* 0x0000002075ea7c12 */ /* 0x000fc4000f8e3cff */
[----:B------:R-:W-:Y:S01]  /*40e0*/  FMNMX.FTZ R4, R184, R4, !PT ;  /* 0x00000004b8047209 */ /* 0x000fe20007810000 */
[----:B------:R-:W-:Y:S01]  /*40f0*/  LDSM.16.MT88.4 R108, [R212+0xa000] ;  /* 0x00a00000d46c783b */ /* 0x000fe20000004200 */
[----:B------:R-:W-:Y:S02]  /*4100*/  FMNMX.FTZ R8, R200, R8, !PT ;  /* 0x00000008c8087209 */ /* 0x000fe40007810000 */
[----:B------:R-:W-:Y:S01]  /*4110*/  FMNMX.FTZ R4, R191, R4, !PT ;  /* 0x00000004bf047209 */ /* 0x000fe20007810000 */
[----:B------:R-:W-:Y:S01]  /*4120*/  LDSM.16.MT88.4 R28, [R214+0x9400] ;  /* 0x00940000d61c783b */ /* 0x000fe20000004200 */
[----:B------:R-:W-:Y:S02]  /*4130*/  LOP3.LUT R236, R249, R234, RZ, 0x3c, !PT ;  /* 0x000000eaf9ec7212 */ /* 0x000fe400078e3cff */
[----:B------:R-:W-:Y:S01]  /*4140*/  FMNMX.FTZ R4, R185, R4, !PT ;  /* 0x00000004b9047209 */ /* 0x000fe20007810000 */
[----:B------:R-:W-:Y:S01]  /*4150*/  LDSM.16.MT88.4 R24, [R212+0x9400] ;  /* 0x00940000d418783b */ /* 0x000fe20000004200 */
[----:B------:R-:W-:Y:S01]  /*4160*/  FMNMX.FTZ R8, R179, R8, !PT ;  /* 0x00000008b3087209 */ /* 0x000fe20007810000 */
[----:B------:R-:W-:Y:S01]  /*4170*/  IMAD.WIDE.U32 R236, R236, -0x2daee0ad, RZ ;  /* 0xd2511f53ecec7825 */ /* 0x000fe200078e00ff */
[----:B------:R-:W-:Y:S01]  /*4180*/  LOP3.LUT R66, R239, UR33, R66, 0x96, !PT ;  /* 0x00000021ef427c12 */ /* 0x000fe2000f8e9642 */
[----:B------:R-:W1:Y:S01]  /*4190*/  SHFL.BFLY PT, R5, R4, 0x2, 0x1f ;  /* 0x0c401f0004057f89 */ /* 0x000e6200000e0000 */
[----:B------:R-:W-:-:S02]  /*41a0*/  FMNMX.FTZ R8, R182, R8, !PT ;  /* 0x00000008b6087209 */ /* 0x000fc40007810000 */
[----:B------:R-:W-:Y:S01]  /*41b0*/  LOP3.LUT R230, R237, UR14, R238, 0x96, !PT ;  /* 0x0000000eede67c12 */ /* 0x000fe2000f8e96ee */
[----:B------:R-:W-:Y:S01]  /*41c0*/  IMAD.WIDE.U32 R66, R66, -0x326172a9, RZ ;  /* 0xcd9e8d5742427825 */ /* 0x000fe200078e00ff */
[----:B------:R-:W-:Y:S01]  /*41d0*/  FMNMX.FTZ R8, R178, R8, !PT ;  /* 0x00000008b2087209 */ /* 0x000fe20007810000 */
[----:B------:R-:W-:Y:S01]  /*41e0*/  LDSM.16.MT88.4 R20, [R214+0xa400] ;  /* 0x00a40000d614783b */ /* 0x000fe20000004200 */
[----:B------:R-:W-:Y:S01]  /*41f0*/  FMNMX.FTZ R168, R50, R51, !PT ;  /* 0x0000003332a87209 */ /* 0x000fe20007810000 */
[----:B------:R-:W-:Y:S01]  /*4200*/  IMAD.WIDE.U32 R230, R230, -0x326172a9, RZ ;  /* 0xcd9e8d57e6e67825 */ /* 0x000fe200078e00ff */
[----:B------:R-:W-:Y:S02]  /*4210*/  FMNMX.FTZ R8, R177, R8, !PT ;  /* 0x00000008b1087209 */ /* 0x000fe40007810000 */
[----:B------:R-:W-:Y:S02]  /*4220*/  FMNMX.FTZ R168, R70, R168, !PT ;  /* 0x000000a846a87209 */ /* 0x000fe40007810000 */
[----:B------:R-:W-:Y:S01]  /*4230*/  LOP3.LUT R16, R231, UR13, R66, 0x96, !PT ;  /* 0x0000000de7107c12 */ /* 0x000fe2000f8e9642 */
[----:B------:R-:W2:Y:S01]  /*4240*/  SHFL.BFLY PT, R7, R8, 0x2, 0x1f ;  /* 0x0c401f0008077f89 */ /* 0x000ea200000e0000 */
[----:B------:R-:W-:-:S02]  /*4250*/  FMNMX.FTZ R168, R69, R168, !PT ;  /* 0x000000a845a87209 */ /* 0x000fc40007810000 */
[----:B------:R-:W-:Y:S01]  /*4260*/  LOP3.LUT R204, R207, R234, RZ, 0x3c, !PT ;  /* 0x000000eacfcc7212 */ /* 0x000fe200078e3cff */
[----:B------:R-:W-:Y:S01]  /*4270*/  IMAD.WIDE.U32 R16, R16, -0x2daee0ad, RZ ;  /* 0xd2511f5310107825 */ /* 0x000fe200078e00ff */
[----:B------:R-:W-:-:S03]  /*4280*/  FMNMX.FTZ R168, R164, R168, !PT ;  /* 0x000000a8a4a87209 */ /* 0x000fc60007810000 */
[----:B------:R-:W-:Y:S01]  /*4290*/  IMAD.WIDE.U32 R204, R204, -0x2daee0ad, RZ ;  /* 0xd2511f53cccc7825 */ /* 0x000fe200078e00ff */
[----:B------:R-:W-:Y:S02]  /*42a0*/  FMNMX.FTZ R168, R172, R168, !PT ;  /* 0x000000a8aca87209 */ /* 0x000fe40007810000 */
[----:B-1----:R-:W-:Y:S02]  /*42b0*/  FMNMX.FTZ R5, R4, R5, !PT ;  /* 0x0000000504057209 */ /* 0x002fe40007810000 */
[----:B------:R-:W-:Y:S02]  /*42c0*/  LOP3.LUT R4, R67, UR15, R248, 0x96, !PT ;  /* 0x0000000f43047c12 */ /* 0x000fe4000f8e96f8 */
[----:B------:R-:W-:Y:S01]  /*42d0*/  FMNMX.FTZ R168, R211, R168, !PT ;  /* 0x000000a8d3a87209 */ /* 0x000fe20007810000 */
[----:B------:R-:W1:Y:S01]  /*42e0*/  SHFL.BFLY PT, R166, R5, 0x1, 0x1f ;  /* 0x0c201f0005a67f89 */ /* 0x000e6200000e0000 */
[----:B------:R-:W-:Y:S01]  /*42f0*/  LOP3.LUT R208, R205, UR14, R238, 0x96, !PT ;  /* 0x0000000ecdd07c12 */ /* 0x000fe2000f8e96ee */
[----:B------:R-:W-:Y:S01]  /*4300*/  IMAD.WIDE.U32 R12, R4, -0x2daee0ad, RZ ;  /* 0xd2511f53040c7825 */ /* 0x000fe200078e00ff */
[----:B------:R-:W-:-:S03]  /*4310*/  FMNMX.FTZ R168, R229, R168, !PT ;  /* 0x000000a8e5a87209 */ /* 0x000fc60007810000 */
[----:B------:R-:W-:Y:S01]  /*4320*/  IMAD.WIDE.U32 R208, R208, -0x326172a9, RZ ;  /* 0xcd9e8d57d0d07825 */ /* 0x000fe200078e00ff */
[----:B------:R-:W-:Y:S02]  /*4330*/  LOP3.LUT R4, R13, UR12, R236, 0x96, !PT ;  /* 0x0000000c0d047c12 */ /* 0x000fe4000f8e96ec */
[----:B------:R-:W-:Y:S01]  /*4340*/  LOP3.LUT R12, R17, UR10, R12, 0x96, !PT ;  /* 0x0000000a110c7c12 */ /* 0x000fe2000f8e960c */
[----:B------:R-:W-:Y:S01]  /*4350*/  IMAD.U32 R238, RZ, RZ, UR4 ;  /* 0x00000004ffee7e24 */ /* 0x000fe2000f8e00ff */
[----:B------:R-:W-:Y:S01]  /*4360*/  FMNMX.FTZ R168, R189, R168, !PT ;  /* 0x000000a8bda87209 */ /* 0x000fe20007810000 */
[----:B------:R-:W-:Y:S01]  /*4370*/  IMAD.WIDE.U32 R10, R4, -0x326172a9, RZ ;  /* 0xcd9e8d57040a7825 */ /* 0x000fe200078e00ff */
[----:B------:R-:W-:Y:S02]  /*4380*/  LOP3.LUT R84, R209, UR13, R66, 0x96, !PT ;  /* 0x0000000dd1547c12 */ /* 0x000fe4000f8e9642 */
[----:B------:R-:W-:Y:S01]  /*4390*/  FMNMX.FTZ R168, R188, R168, !PT ;  /* 0x000000a8bca87209 */ /* 0x000fe20007810000 */
[----:B------:R-:W-:Y:S01]  /*43a0*/  IMAD.WIDE.U32 R12, R12, -0x326172a9, RZ ;  /* 0xcd9e8d570c0c7825 */ /* 0x000fe200078e00ff */
[----:B------:R-:W-:-:S02]  /*43b0*/  LOP3.LUT R4, R11, UR11, R230, 0x96, !PT ;  /* 0x0000000b0b047c12 */ /* 0x000fc4000f8e96e6 */
[----:B------:R-:W-:Y:S01]  /*43c0*/  FMNMX.FTZ R168, R198, R168, !PT ;  /* 0x000000a8c6a87209 */ /* 0x000fe20007810000 */
[----:B------:R-:W-:Y:S01]  /*43d0*/  IMAD.WIDE.U32 R84, R84, -0x2daee0ad, RZ ;  /* 0xd2511f5354547825 */ /* 0x000fe200078e00ff */
[----:B------:R-:W-:Y:S02]  /*43e0*/  LOP3.LUT R10, R13, UR9, R10, 0x96, !PT ;  /* 0x000000090d0a7c12 */ /* 0x000fe4000f8e960a */
[----:B--2---:R-:W-:Y:S02]  /*43f0*/  FMNMX.FTZ R13, R8, R7, !PT ;  /* 0x00000007080d7209 */ /* 0x004fe40007810000 */
[----:B-1----:R-:W-:Y:S01]  /*4400*/  FMNMX.FTZ R166, R5, R166, !PT ;  /* 0x000000a605a67209 */ /* 0x002fe20007810000 */
[----:B------:R-:W-:Y:S01]  /*4410*/  IMAD.WIDE.U32 R4, R4, -0x2daee0ad, RZ ;  /* 0xd2511f5304047825 */ /* 0x000fe200078e00ff */
[----:B------:R-:W-:Y:S01]  /*4420*/  FMNMX.FTZ R168, R197, R168, !PT ;  /* 0x000000a8c5a87209 */ /* 0x000fe20007810000 */
[----:B------:R-:W1:Y:S01]  /*4430*/  SHFL.BFLY PT, R165, R13, 0x1, 0x1f ;  /* 0x0c201f000da57f89 */ /* 0x000e6200000e0000 */
[----:B------:R-:W-:Y:S01]  /*4440*/  FSETP.NEU.FTZ.AND P1, PT, R166, -INF , PT ;  /* 0xff800000a600780b */ /* 0x000fe20003f3d000 */
[----:B------:R-:W-:Y:S01]  /*4450*/  IMAD.WIDE.U32 R10, R10, -0x2daee0ad, RZ ;  /* 0xd2511f530a0a7825 */ /* 0x000fe200078e00ff */
[----:B------:R-:W-:-:S02]  /*4460*/  LOP3.LUT R8, R5, UR8, R16, 0x96, !PT ;  /* 0x0000000805087c12 */ /* 0x000fc4000f8e9610 */
[----:B------:R-:W-:Y:S01]  /*4470*/  FMNMX.FTZ R168, R170, R168, !PT ;  /* 0x000000a8aaa87209 */ /* 0x000fe20007810000 */
[----:B------:R-:W-:Y:S01]  /*4480*/  FMUL.FTZ R193, R166, c[0x0][0x23c] ;  /* 0x00008f00a6c17a20 */ /* 0x000fe20000410000 */
[----:B------:R-:W-:Y:S01]  /*4490*/  LOP3.LUT R4, R11, UR6, R4, 0x96, !PT ;  /* 0x000000060b047c12 */ /* 0x000fe2000f8e9604 */
[----:B------:R-:W-:Y:S01]  /*44a0*/  IMAD.WIDE.U32 R8, R8, -0x326172a9, RZ ;  /* 0xcd9e8d5708087825 */ /* 0x000fe200078e00ff */
[----:B------:R-:W-:Y:S01]  /*44b0*/  FMNMX.FTZ R168, R64, R168, !PT ;  /* 0x000000a840a87209 */ /* 0x000fe20007810000 */
[----:B------:R-:W-:Y:S01]  /*44c0*/  LDSM.16.MT88.4 R16, [R212+0xa400] ;  /* 0x00a40000d410783b */ /* 0x000fe20000004200 */
[----:B------:R-:W-:Y:S01]  /*44d0*/  FSEL R193, R193, RZ, P1 ;  /* 0x000000ffc1c17208 */ /* 0x000fe20000800000 */
[----:B------:R-:W-:Y:S01]  /*44e0*/  IMAD.WIDE.U32 R14, R4, -0x326172a9, RZ ;  /* 0xcd9e8d57040e7825 */ /* 0x000fe200078e00ff */
[----:B------:R-:W-:Y:S02]  /*44f0*/  FMNMX.FTZ R168, R169, R168, !PT ;  /* 0x000000a8a9a87209 */ /* 0x000fe40007810000 */
[----:B------:R-:W-:Y:S01]  /*4500*/  LOP3.LUT R0, R9, UR7, R12, 0x96, !PT ;  /* 0x0000000709007c12 */ /* 0x000fe2000f8e960c */
[--C-:B------:R-:W-:Y:S01]  /*4510*/  FFMA.FTZ R47, R56, c[0x0][0x23c], -R193.reuse ;  /* 0x00008f00382f7a23 */ /* 0x100fe200000108c1 */
[C---:B------:R-:W-:Y:S01]  /*4520*/  LOP3.LUT R11, R14.reuse, 0xffff, RZ, 0xc0, !PT ;  /* 0x0000ffff0e0b7812 */ /* 0x040fe200078ec0ff */
[--C-:B------:R-:W-:Y:S01]  /*4530*/  FFMA.FTZ R46, R73, c[0x0][0x23c], -R193.reuse ;  /* 0x00008f00492e7a23 */ /* 0x100fe200000108c1 */
[----:B------:R-:W-:Y:S01]  /*4540*/  LOP3.LUT R7, R14, 0xff, RZ, 0xc0, !PT ;  /* 0x000000ff0e077812 */ /* 0x000fe200078ec0ff */
[----:B------:R-:W-:Y:S01]  /*4550*/  FFMA.FTZ R44, R75, c[0x0][0x23c], -R193 ;  /* 0x00008f004b2c7a23 */ /* 0x000fe200000108c1 */
[----:B------:R-:W-:Y:S01]  /*4560*/  SHF.R.U32.HI R11, RZ, 0x8, R11 ;  /* 0x00000008ff0b7819 */ /* 0x000fe2000001160b */
[----:B------:R-:W-:Y:S01]  /*4570*/  FFMA.FTZ R43, R78, c[0x0][0x23c], -R193 ;  /* 0x00008f004e2b7a23 */ /* 0x000fe200000108c1 */
[----:B------:R-:W-:Y:S01]  /*4580*/  LOP3.LUT R4, R15, UR17, R8, 0x96, !PT ;  /* 0x000000110f047c12 */ /* 0x000fe2000f8e9608 */
[----:B------:R-:W-:Y:S01]  /*4590*/  MUFU.EX2 R47, R47 ;  /* 0x0000002f002f7308 */ /* 0x000fe20000000800 */
[----:B------:R-:W-:Y:S01]  /*45a0*/  PRMT R7, R7, 0x5410, R11 ;  /* 0x0000541007077816 */ /* 0x000fe2000000000b */
[--C-:B------:R-:W-:Y:S01]  /*45b0*/  FFMA.FTZ R37, R36, c[0x0][0x23c], -R193.reuse ;  /* 0x00008f0024257a23 */ /* 0x100fe200000108c1 */
[----:B------:R-:W-:Y:S01]  /*45c0*/  SHF.R.U32.HI R11, RZ, 0x10, R4 ;  /* 0x00000010ff0b7819 */ /* 0x000fe20000011604 */
[--C-:B------:R-:W-:Y:S01]  /*45d0*/  FFMA.FTZ R36, R77, c[0x0][0x23c], -R193.reuse ;  /* 0x00008f004d247a23 */ /* 0x100fe200000108c1 */
[--C-:B------:R-:W-:Y:S01]  /*45e0*/  SHF.R.U32.HI R8, RZ, 0x10, R14.reuse ;  /* 0x00000010ff087819 */ /* 0x100fe2000001160e */
[--C-:B------:R-:W-:Y:S01]  /*45f0*/  FFMA.FTZ R41, R76, c[0x0][0x23c], -R193.reuse ;  /* 0x00008f004c297a23 */ /* 0x100fe200000108c1 */
[----:B------:R-:W-:Y:S01]  /*4600*/  SHF.R.U32.HI R5, RZ, 0x18, R14 ;  /* 0x00000018ff057819 */ /* 0x000fe2000001160e */
[----:B------:R-:W-:Y:S01]  /*4610*/  MUFU.EX2 R46, R46 ;  /* 0x0000002e002e7308 */ /* 0x000fe20000000800 */
[----:B-1----:R-:W-:Y:S01]  /*4620*/  FMNMX.FTZ R165, R13, R165, !PT ;  /* 0x000000a50da57209 */ /* 0x002fe20007810000 */
[--C-:B------:R-:W-:Y:S01]  /*4630*/  FFMA.FTZ R40, R40, c[0x0][0x23c], -R193.reuse ;  /* 0x00008f0028287a23 */ /* 0x100fe200000108c1 */
[C---:B------:R-:W-:Y:S01]  /*4640*/  LOP3.LUT R14, R4.reuse, 0xffff, RZ, 0xc0, !PT ;  /* 0x0000ffff040e7812 */ /* 0x040fe200078ec0ff */
[--C-:B------:R-:W-:Y:S01]  /*4650*/  HSET2.LE.AND R7, R7, R58.reuse, PT ;  /* 0x0000003a07077233 */ /* 0x100fe20003803000 */
[----:B------:R-:W-:Y:S01]  /*4660*/  LOP3.LUT R13, R4, 0xff, RZ, 0xc0, !PT ;  /* 0x000000ff040d7812 */ /* 0x000fe200078ec0ff */
[----:B------:R-:W-:Y:S01]  /*4670*/  FMUL.FTZ R181, R165, c[0x0][0x23c] ;  /* 0x00008f00a5b57a20 */ /* 0x000fe20000410000 */
[----:B------:R-:W-:Y:S01]  /*4680*/  SHF.R.U32.HI R4, RZ, 0x18, R4 ;  /* 0x00000018ff047819 */ /* 0x000fe20000011604 */
[----:B------:R-:W-:Y:S01]  /*4690*/  MUFU.EX2 R44, R44 ;  /* 0x0000002c002c7308 */ /* 0x000fe20000000800 */
[----:B------:R-:W-:Y:S01]  /*46a0*/  LOP3.LUT R11, R11, 0xff, RZ, 0xc0, !PT ;  /* 0x000000ff0b0b7812 */ /* 0x000fe200078ec0ff */
[--C-:B------:R-:W-:Y:S01]  /*46b0*/  FFMA.FTZ R183, R183, c[0x0][0x23c], -R193.reuse ;  /* 0x00008f00b7b77a23 */ /* 0x100fe200000108c1 */
[----:B------:R-:W-:Y:S01]  /*46c0*/  FSETP.NEU.FTZ.AND P1, PT, R165, -INF , PT ;  /* 0xff800000a500780b */ /* 0x000fe20003f3d000 */
[--C-:B------:R-:W-:Y:S01]  /*46d0*/  FFMA.FTZ R195, R195, c[0x0][0x23c], -R193.reuse ;  /* 0x00008f00c3c37a23 */ /* 0x100fe200000108c1 */
[----:B------:R-:W-:Y:S01]  /*46e0*/  PRMT R4, R11, 0x5410, R4 ;  /* 0x000054100b047816 */ /* 0x000fe20000000004 */
[--C-:B------:R-:W-:Y:S01]  /*46f0*/  FFMA.FTZ R192, R192, c[0x0][0x23c], -R193.reuse ;  /* 0x00008f00c0c07a23 */ /* 0x100fe200000108c1 */
[----:B------:R-:W-:Y:S01]  /*4700*/  FMNMX.FTZ R11, R54, R71, !PT ;  /* 0x00000047360b7209 */ /* 0x000fe20007810000 */
[----:B------:R-:W-:Y:S01]  /*4710*/  MUFU.EX2 R43, R43 ;  /* 0x0000002b002b7308 */ /* 0x000fe20000000800 */
[----:B------:R-:W-:Y:S01]  /*4720*/  FSEL R181, R181, RZ, P1 ;  /* 0x000000ffb5b57208 */ /* 0x000fe20000800000 */
[--C-:B------:R-:W-:Y:S01]  /*4730*/  HSET2.LE.AND R4, R4, R58.reuse, PT ;  /* 0x0000003a04047233 */ /* 0x100fe20003803000 */
[----:B------:R-:W-:Y:S01]  /*4740*/  FMNMX.FTZ R2, R68, R11, !PT ;  /* 0x0000000b44027209 */ /* 0x000fe20007810000 */
[----:B------:R-:W-:Y:S01]  /*4750*/  FFMA.FTZ R184, R184, c[0x0][0x23c], -R193 ;  /* 0x00008f00b8b87a23 */ /* 0x000fe200000108c1 */
[----:B------:R-:W-:Y:S01]  /*4760*/  LOP3.LUT R8, R8, 0xff, RZ, 0xc0, !PT ;  /* 0x000000ff08087812 */ /* 0x000fe200078ec0ff */
[--C-:B------:R-:W-:Y:S01]  /*4770*/  FFMA.FTZ R42, R74, c[0x0][0x23c], -R181.reuse ;  /* 0x00008f004a2a7a23 */ /* 0x100fe200000108b5 */
[----:B------:R-:W-:Y:S01]  /*4780*/  FMNMX.FTZ R2, R57, R2, !PT ;  /* 0x0000000239027209 */ /* 0x000fe20007810000 */
[----:B------:R-:W-:Y:S01]  /*4790*/  FFMA.FTZ R45, R79, c[0x0][0x23c], -R181 ;  /* 0x00008f004f2d7a23 */ /* 0x000fe200000108b5 */
[----:B------:R-:W-:Y:S01]  /*47a0*/  PRMT R8, R8, 0x5410, R5 ;  /* 0x0000541008087816 */ /* 0x000fe20000000005 */
[--C-:B------:R-:W-:Y:S01]  /*47b0*/  FFMA.FTZ R49, R6, c[0x0][0x23c], -R181.reuse ;  /* 0x00008f0006317a23 */ /* 0x100fe200000108b5 */
[----:B------:R-:W-:Y:S01]  /*47c0*/  FMNMX.FTZ R2, R171, R2, !PT ;  /* 0x00000002ab027209 */ /* 0x000fe20007810000 */
[----:B------:R-:W-:Y:S01]  /*47d0*/  MUFU.EX2 R42, R42 ;  /* 0x0000002a002a7308 */ /* 0x000fe20000000800 */
[----:B------:R-:W-:Y:S01]  /*47e0*/  FMNMX.FTZ R168, R63, R168, !PT ;  /* 0x000000a83fa87209 */ /* 0x000fe20007810000 */
[----:B------:R-:W-:Y:S01]  /*47f0*/  HSET2.LE.AND R8, R8, R58, PT ;  /* 0x0000003a08087233 */ /* 0x000fe20003803000 */
[----:B------:R-:W-:Y:S01]  /*4800*/  FMNMX.FTZ R2, R180, R2, !PT ;  /* 0x00000002b4027209 */ /* 0x000fe20007810000 */
[--C-:B------:R-:W-:Y:S01]  /*4810*/  FFMA.FTZ R48, R72, c[0x0][0x23c], -R181.reuse ;  /* 0x00008f0048307a23 */ /* 0x100fe200000108b5 */
[----:B------:R-:W-:Y:S01]  /*4820*/  SHF.R.U32.HI R14, RZ, 0x8, R14 ;  /* 0x00000008ff0e7819 */ /* 0x000fe2000001160e */
[----:B------:R-:W-:Y:S01]  /*4830*/  FFMA.FTZ R39, R53, c[0x0][0x23c], -R181 ;  /* 0x00008f0035277a23 */ /* 0x000fe200000108b5 */
[----:B------:R-:W-:Y:S01]  /*4840*/  FMNMX.FTZ R2, R65, R2, !PT ;  /* 0x0000000241027209 */ /* 0x000fe20007810000 */
[----:B------:R-:W1:Y:S01]  /*4850*/  MUFU.EX2 R45, R45 ;  /* 0x0000002d002d7308 */ /* 0x000e620000000800 */
[----:B------:R-:W-:Y:S01]  /*4860*/  PRMT R5, R13, 0x5410, R14 ;  /* 0x000054100d057816 */ /* 0x000fe2000000000e */
[----:B------:R-:W-:Y:S01]  /*4870*/  IMAD.WIDE.U32 R12, R0, -0x2daee0ad, RZ ;  /* 0xd2511f53000c7825 */ /* 0x000fe200078e00ff */
[----:B------:R-:W-:-:S02]  /*4880*/  FMNMX.FTZ R2, R210, R2, !PT ;  /* 0x00000002d2027209 */ /* 0x000fc40007810000 */
[----:B------:R-:W-:Y:S01]  /*4890*/  LOP3.LUT R53, R67, UR15, R206, 0x96, !PT ;  /* 0x0000000f43357c12 */ /* 0x000fe2000f8e96ce */
[--C-:B------:R-:W-:Y:S01]  /*48a0*/  HSET2.LE.AND R5, R5, R58.reuse, PT ;  /* 0x0000003a05057233 */ /* 0x100fe20003803000 */
[----:B------:R-:W-:Y:S01]  /*48b0*/  FMNMX.FTZ R2, R187, R2, !PT ;  /* 0x00000002bb027209 */ /* 0x000fe20007810000 */
[----:B------:R-:W-:Y:S01]  /*48c0*/  MUFU.EX2 R49, R49 ;  /* 0x0000003100317308 */ /* 0x000fe20000000800 */
[----:B------:R-:W-:Y:S01]  /*48d0*/  LOP3.LUT R33, R13, UR16, R10, 0x96, !PT ;  /* 0x000000100d217c12 */ /* 0x000fe2000f8e960a */
[----:B------:R-:W-:Y:S01]  /*48e0*/  IMAD.WIDE.U32 R112, R53, -0x2daee0ad, RZ ;  /* 0xd2511f5335707825 */ /* 0x000fe200078e00ff */
[----:B------:R-:W-:Y:S02]  /*48f0*/  FMNMX.FTZ R2, R186, R2, !PT ;  /* 0x00000002ba027209 */ /* 0x000fe40007810000 */
[--C-:B------:R-:W-:Y:S01]  /*4900*/  SHF.R.U32.HI R0, RZ, 0x10, R12.reuse ;  /* 0x00000010ff007819 */ /* 0x100fe2000001160c */
[--C-:B------:R-:W-:Y:S01]  /*4910*/  FFMA.FTZ R194, R194, c[0x0][0x23c], -R181.reuse ;  /* 0x00008f00c2c27a23 */ /* 0x100fe200000108b5 */
[----:B------:R-:W-:Y:S01]  /*4920*/  FMNMX.FTZ R2, R196, R2, !PT ;  /* 0x00000002c4027209 */ /* 0x000fe20007810000 */
[----:B------:R-:W2:Y:S01]  /*4930*/  MUFU.EX2 R48, R48 ;  /* 0x0000003000307308 */ /* 0x000ea20000000800 */
[----:B-1----:R-:W-:Y:S01]  /*4940*/  F2FP.PACK_AB R131, R45, R42 ;  /* 0x0000002a2d83723e */ /* 0x002fe200000000ff */
[--C-:B------:R-:W-:Y:S01]  /*4950*/  FFMA.FTZ R202, R202, c[0x0][0x23c], -R181.reuse ;  /* 0x00008f00caca7a23 */ /* 0x100fe200000108b5 */
[----:B------:R-:W-:Y:S01]  /*4960*/  FMNMX.FTZ R2, R199, R2, !PT ;  /* 0x00000002c7027209 */ /* 0x000fe20007810000 */
[--C-:B------:R-:W-:Y:S01]  /*4970*/  FFMA.FTZ R201, R201, c[0x0][0x23c], -R181.reuse ;  /* 0x00008f00c9c97a23 */ /* 0x100fe200000108b5 */
[----:B------:R-:W-:Y:S01]  /*4980*/  LOP3.LUT R131, R8, R131, RZ, 0xc0, !PT ;  /* 0x0000008308837212 */ /* 0x000fe200078ec0ff */
[----:B------:R-:W-:Y:S01]  /*4990*/  FFMA.FTZ R200, R200, c[0x0][0x23c], -R181 ;  /* 0x00008f00c8c87a23 */ /* 0x000fe200000108b5 */
[----:B------:R-:W-:Y:S01]  /*49a0*/  FMNMX.FTZ R2, R61, R2, !PT ;  /* 0x000000023d027209 */ /* 0x000fe20007810000 */
[----:B------:R-:W1:Y:S01]  /*49b0*/  SHFL.BFLY PT, R8, R168, 0x2, 0x1f ;  /* 0x0c401f00a8087f89 */ /* 0x000e6200000e0000 */
[----:B------:R-:W-:Y:S01]  /*49c0*/  LOP3.LUT R32, R33, 0xff, RZ, 0xc0, !PT ;  /* 0x000000ff21207812 */ /* 0x000fe200078ec0ff */
[----:B------:R-:W-:Y:S01]  /*49d0*/  MUFU.EX2 R37, R37 ;  /* 0x0000002500257308 */ /* 0x000fe20000000800 */
[----:B------:R-:W-:Y:S01]  /*49e0*/  FMNMX.FTZ R2, R59, R2, !PT ;  /* 0x000000023b027209 */ /* 0x000fe20007810000 */
[----:B------:R-:W-:Y:S01]  /*49f0*/  FFMA.FTZ R191, R191, c[0x0][0x23c], -R193 ;  /* 0x00008f00bfbf7a23 */ /* 0x000fe200000108c1 */
[----:B------:R-:W-:Y:S01]  /*4a00*/  SHF.R.U32.HI R35, RZ, 0x18, R12 ;  /* 0x00000018ff237819 */ /* 0x000fe2000001160c */
[--C-:B------:R-:W-:Y:S01]  /*4a10*/  FFMA.FTZ R179, R179, c[0x0][0x23c], -R181.reuse ;  /* 0x00008f00b3b37a23 */ /* 0x100fe200000108b5 */
[----:B------:R-:W-:Y:S01]  /*4a20*/  FMNMX.FTZ R2, R62, R2, !PT ;  /* 0x000000023e027209 */ /* 0x000fe20007810000 */
[--C-:B------:R-:W-:Y:S01]  /*4a30*/  FFMA.FTZ R182, R182, c[0x0][0x23c], -R181.reuse ;  /* 0x00008f00b6b67a23 */ /* 0x100fe200000108b5 */
[----:B------:R-:W-:Y:S01]  /*4a40*/  LOP3.LUT R0, R0, 0xff, RZ, 0xc0, !PT ;  /* 0x000000ff00007812 */ /* 0x000fe200078ec0ff */
[----:B------:R-:W3:Y:S01]  /*4a50*/  MUFU.EX2 R36, R36 ;  /* 0x0000002400247308 */ /* 0x000ee20000000800 */
[----:B------:R-:W-:Y:S01]  /*4a60*/  FMNMX.FTZ R2, R60, R2, !PT ;  /* 0x000000023c027209 */ /* 0x000fe20007810000 */
[----:B------:R-:W-:Y:S01]  /*4a70*/  FFMA.FTZ R178, R178, c[0x0][0x23c], -R181 ;  /* 0x00008f00b2b27a23 */ /* 0x000fe200000108b5 */
[----:B------:R-:W-:Y:S01]  /*4a80*/  PRMT R35, R0, 0x5410, R35 ;  /* 0x0000541000237816 */ /* 0x000fe20000000023 */
[--C-:B------:R-:W-:Y:S01]  /*4a90*/  FFMA.FTZ R0, R38, c[0x0][0x23c], -R181.reuse ;  /* 0x00008f0026007a23 */ /* 0x100fe200000108b5 */
[----:B------:R-:W-:Y:S01]  /*4aa0*/  F2FP.PACK_AB R130, R43, R44 ;  /* 0x0000002c2b82723e */ /* 0x000fe200000000ff */
[----:B------:R-:W4:Y:S01]  /*4ab0*/  SHFL.BFLY PT, R167, R2, 0x2, 0x1f ;  /* 0x0c401f0002a77f89 */ /* 0x000f2200000e0000 */
[--C-:B------:R-:W-:Y:S01]  /*4ac0*/  FFMA.FTZ R38, R52, c[0x0][0x23c], -R181.reuse ;  /* 0x00008f0034267a23 */ /* 0x100fe200000108b5 */
[----:B------:R-:W-:Y:S01]  /*4ad0*/  F2FP.PACK_AB R128, R46, R47 ;  /* 0x0000002f2e80723e */ /* 0x000fe200000000ff */
[----:B------:R-:W-:Y:S01]  /*4ae0*/  MUFU.EX2 R41, R41 ;  /* 0x0000002900297308 */ /* 0x000fe20000000800 */
[----:B--2---:R-:W-:Y:S01]  /*4af0*/  F2FP.PACK_AB R129, R48, R49 ;  /* 0x000000313081723e */ /* 0x004fe200000000ff */
[--C-:B------:R-:W-:Y:S01]  /*4b00*/  HSET2.LE.AND R35, R35, R58.reuse, PT ;  /* 0x0000003a23237233 */ /* 0x100fe20003803000 */
[----:B------:R-:W-:Y:S01]  /*4b10*/  LOP3.LUT R9, R12, 0xffff, RZ, 0xc0, !PT ;  /* 0x0000ffff0c097812 */ /* 0x000fe200078ec0ff */
[----:B------:R-:W-:Y:S01]  /*4b20*/  FADD.FTZ R46, R47, R46 ;  /* 0x0000002e2f2e7221 */ /* 0x000fe20000010000 */
[----:B-1----:R-:W-:Y:S01]  /*4b30*/  FMNMX.FTZ R168, R168, R8, !PT ;  /* 0x00000008a8a87209 */ /* 0x002fe20007810000 */
[----:B------:R-:W-:Y:S01]  /*4b40*/  FADD.FTZ R48, R49, R48 ;  /* 0x0000003031307221 */ /* 0x000fe20000010000 */
[----:B------:R-:W-:Y:S01]  /*4b50*/  LOP3.LUT R8, R33, 0xffff, RZ, 0xc0, !PT ;  /* 0x0000ffff21087812 */ /* 0x000fe200078ec0ff */
[----:B------:R-:W1:Y:S01]  /*4b60*/  MUFU.EX2 R40, R40 ;  /* 0x0000002800287308 */ /* 0x000e620000000800 */
[----:B------:R-:W-:Y:S01]  /*4b70*/  LOP3.LUT R53, R113, UR12, R204, 0x96, !PT ;  /* 0x0000000c71357c12 */ /* 0x000fe2000f8e96cc */
[----:B------:R-:W-:Y:S01]  /*4b80*/  FADD.FTZ R46, R44, R46 ;  /* 0x0000002e2c2e7221 */ /* 0x000fe20000010000 */
[----:B------:R-:W-:Y:S01]  /*4b90*/  SHF.R.U32.HI R8, RZ, 0x8, R8 ;  /* 0x00000008ff087819 */ /* 0x000fe20000011608 */
[----:B------:R-:W-:Y:S01]  /*4ba0*/  FADD.FTZ R48, R42, R48 ;  /* 0x000000302a307221 */ /* 0x000fe20000010000 */
[----:B------:R-:W-:Y:S01]  /*4bb0*/  LOP3.LUT R112, R85, UR10, R112, 0x96, !PT ;  /* 0x0000000a55707c12 */ /* 0x000fe2000f8e9670 */
[----:B------:R-:W-:Y:S01]  /*4bc0*/  IMAD.WIDE.U32 R66, R53, -0x326172a9, RZ ;  /* 0xcd9e8d5735427825 */ /* 0x000fe200078e00ff */
[----:B------:R-:W-:Y:S01]  /*4bd0*/  PRMT R32, R32, 0x5410, R8 ;  /* 0x0000541020207816 */ /* 0x000fe20000000008 */
[----:B------:R-:W-:Y:S01]  /*4be0*/  MUFU.EX2 R39, R39 ;  /* 0x0000002700277308 */ /* 0x000fe20000000800 */
[----:B------:R-:W2:Y:S01]  /*4bf0*/  SHFL.BFLY PT, R8, R168, 0x1, 0x1f ;  /* 0x0c201f00a8087f89 */ /* 0x000ea200000e0000 */
[----:B------:R-:W-:Y:S01]  /*4c00*/  LOP3.LUT R130, R7, R130, RZ, 0xc0, !PT ;  /* 0x0000008207827212 */ /* 0x000fe200078ec0ff */
[----:B------:R-:W-:Y:S01]  /*4c10*/  IMAD.WIDE.U32 R112, R112, -0x326172a9, RZ ;  /* 0xcd9e8d5770707825 */ /* 0x000fe200078e00ff */
[----:B------:R-:W-:Y:S01]  /*4c20*/  LOP3.LUT R128, R5, R128, RZ, 0xc0, !PT ;  /* 0x0000008005807212 */ /* 0x000fe200078ec0ff */
[--C-:B------:R-:W-:Y:S01]  /*4c30*/  HSET2.LE.AND R32, R32, R58.reuse, PT ;  /* 0x0000003a20207233 */ /* 0x100fe20003803000 */
[----:B----4-:R-:W-:Y:S01]  /*4c40*/  FMNMX.FTZ R167, R2, R167, !PT ;  /* 0x000000a702a77209 */ /* 0x010fe20007810000 */
[----:B------:R-:W-:Y:S01]  /*4c50*/  FFMA.FTZ R2, R55, c[0x0][0x23c], -R181 ;  /* 0x00008f0037027a23 */ /* 0x000fe200000108b5 */
[----:B------:R-:W-:Y:S01]  /*4c60*/  LOP3.LUT R129, R4, R129, RZ, 0xc0, !PT ;  /* 0x0000008104817212 */ /* 0x000fe200078ec0ff */
[----:B------:R-:W-:Y:S01]  /*4c70*/  MUFU.EX2 R0, R0 ;  /* 0x0000000000007308 */ /* 0x000fe20000000800 */
[----:B------:R-:W-:Y:S01]  /*4c80*/  LOP3.LUT R34, R12, 0xff, RZ, 0xc0, !PT ;  /* 0x000000ff0c227812 */ /* 0x000fe200078ec0ff */
[----:B------:R-:W4:Y:S01]  /*4c90*/  SHFL.BFLY PT, R52, R167, 0x1, 0x1f ;  /* 0x0c201f00a7347f89 */ /* 0x000f2200000e0000 */
[----:B------:R-:W-:Y:S01]  /*4ca0*/  SHF.R.U32.HI R9, RZ, 0x8, R9 ;  /* 0x00000008ff097819 */ /* 0x000fe20000011609 */
[----:B------:R-:W-:Y:S01]  /*4cb0*/  FADD.FTZ R46, R43, R46 ;  /* 0x0000002e2b2e7221 */ /* 0x000fe20000010000 */
[----:B------:R-:W-:Y:S01]  /*4cc0*/  SHF.R.U32.HI R10, RZ, 0x10, R33 ;  /* 0x00000010ff0a7819 */ /* 0x000fe20000011621 */
[----:B------:R-:W5:Y:S01]  /*4cd0*/  LDSM.16.MT88.4 R4, [R212+0xb000] ;  /* 0x00b00000d404783b */ /* 0x000f620000004200 */
[----:B------:R-:W-:Y:S01]  /*4ce0*/  PRMT R34, R34, 0x5410, R9 ;  /* 0x0000541022227816 */ /* 0x000fe20000000009 */
[----:B------:R-:W1:Y:S01]  /*4cf0*/  MUFU.EX2 R2, R2 ;  /* 0x0000000200027308 */ /* 0x000e620000000800 */
[----:B------:R-:W-:Y:S01]  /*4d00*/  LOP3.LUT R53, R67, UR11, R208, 0x96, !PT ;  /* 0x0000000b43357c12 */ /* 0x000fe2000f8e96d0 */
[----:B------:R-:W5:Y:S01]  /*4d10*/  LDSM.16.MT88.4 R12, [R214+0xb400] ;  /* 0x00b40000d60c783b */ /* 0x000f620000004200 */
[----:B------:R-:W-:Y:S01]  /*4d20*/  LOP3.LUT R66, R113, UR9, R66, 0x96, !PT ;  /* 0x0000000971427c12 */ /* 0x000fe2000f8e9642 */
[--C-:B------:R-:W-:Y:S01]  /*4d30*/  HSET2.LE.AND R34, R34, R58.reuse, PT ;  /* 0x0000003a22227233 */ /* 0x100fe20003803000 */
[----:B---3--:R-:W-:Y:S01]  /*4d40*/  F2FP.PACK_AB R9, R36, R37 ;  /* 0x000000252409723e */ /* 0x008fe200000000ff */
[----:B------:R-:W-:Y:S01]  /*4d50*/  IMAD.WIDE.U32 R114, R53, -0x2daee0ad, RZ ;  /* 0xd2511f5335727825 */ /* 0x000fe200078e00ff */
[----:B------:R-:W-:Y:S01]  /*4d60*/  SHF.R.U32.HI R33, RZ, 0x18, R33 ;  /* 0x00000018ff217819 */ /* 0x000fe20000011621 */
[----:B------:R-:W3:Y:S01]  /*4d70*/  MUFU.EX2 R38, R38 ;  /* 0x0000002600267308 */ /* 0x000ee20000000800 */
[----:B------:R-:W-:Y:S01]  /*4d80*/  LOP3.LUT R10, R10, 0xff, RZ, 0xc0, !PT ;  /* 0x000000ff0a0a7812 */ /* 0x000fe200078ec0ff */
[----:B------:R-:W-:Y:S01]  /*4d90*/  IMAD.WIDE.U32 R66, R66, -0x2daee0ad, RZ ;  /* 0xd2511f5342427825 */ /* 0x000fe200078e00ff */
[----:B--2---:R-:W-:Y:S01]  /*4da0*/  FMNMX.FTZ R168, R168, R8, !PT ;  /* 0x00000008a8a87209 */ /* 0x004fe20007810000 */
[C---:B------:R-:W-:Y:S01]  /*4db0*/  HMMA.16816.F32 R156, R128.reuse, R148, RZ ;  /* 0x00000094809c723c */ /* 0x040fe200000018ff */
[----:B------:R-:W-:Y:S01]  /*4dc0*/  LOP3.LUT R34, R34, R9, RZ, 0xc0, !PT ;  /* 0x0000000922227212 */ /* 0x000fe200078ec0ff */
[----:B------:R-:W-:Y:S01]  /*4dd0*/  FADD.FTZ R48, R45, R48 ;  /* 0x000000302d307221 */ /* 0x000fe20000010000 */
[----:B------:R-:W-:Y:S01]  /*4de0*/  PRMT R33, R10, 0x5410, R33 ;  /* 0x000054100a217816 */ /* 0x000fe20000000021 */
[----:B------:R-:W-:Y:S01]  /*4df0*/  FMUL.FTZ R176, R168, c[0x0][0x23c] ;  /* 0x00008f00a8b07a20 */ /* 0x000fe20000410000 */
[----:B-1----:R-:W-:Y:S01]  /*4e00*/  F2FP.PACK_AB R9, R40, R41 ;  /* 0x000000292809723e */ /* 0x002fe200000000ff */
[----:B------:R-:W-:Y:S01]  /*4e10*/  MUFU.EX2 R183, R183 ;  /* 0x000000b700b77308 */ /* 0x000fe20000000800 */
[----:B------:R-:W-:Y:S01]  /*4e20*/  LOP3.LUT R55, R67, UR6, R114, 0x96, !PT ;  /* 0x0000000643377c12 */ /* 0x000fe2000f8e9672 */
[----:B------:R-:W-:Y:S01]  /*4e30*/  HSET2.LE.AND R33, R33, R58, PT ;  /* 0x0000003a21217233 */ /* 0x000fe20003803000 */
[----:B----4-:R-:W-:Y:S01]  /*4e40*/  FMNMX.FTZ R167, R167, R52, !PT ;  /* 0x00000034a7a77209 */ /* 0x010fe20007810000 */
[C---:B------:R-:W-:Y:S01]  /*4e50*/  HMMA.16816.F32 R72, R128.reuse, R80, RZ ;  /* 0x000000508048723c */ /* 0x040fe200000018ff */
[----:B------:R-:W-:Y:S01]  /*4e60*/  LOP3.LUT R32, R32, R9, RZ, 0xc0, !PT ;  /* 0x0000000920207212 */ /* 0x000fe200078ec0ff */
[----:B------:R-:W-:Y:S01]  /*4e70*/  FADD.FTZ R46, R41, R46 ;  /* 0x0000002e292e7221 */ /* 0x000fe20000010000 */
[----:B------:R-:W-:Y:S01]  /*4e80*/  FSETP.NEU.FTZ.AND P1, PT, R168, -INF , PT ;  /* 0xff800000a800780b */ /* 0x000fe20003f3d000 */
[----:B------:R-:W-:Y:S01]  /*4e90*/  FMUL.FTZ R174, R167, c[0x0][0x23c] ;  /* 0x00008f00a7ae7a20 */ /* 0x000fe20000410000 */
[----:B------:R-:W-:Y:S01]  /*4ea0*/  F2FP.PACK_AB R10, R0, R2 ;  /* 0x00000002000a723e */ /* 0x000fe200000000ff */
[----:B------:R-:W-:Y:S01]  /*4eb0*/  MUFU.EX2 R194, R194 ;  /* 0x000000c200c27308 */ /* 0x000fe20000000800 */
[----:B---3--:R-:W-:Y:S01]  /*4ec0*/  F2FP.PACK_AB R9, R38, R39 ;  /* 0x000000272609723e */ /* 0x008fe200000000ff */
[----:B------:R-:W-:Y:S01]  /*4ed0*/  HMMA.16816.F32 R88, R128, R96, RZ ;  /* 0x000000608058723c */ /* 0x000fe200000018ff */
[----:B------:R-:W-:Y:S01]  /*4ee0*/  LOP3.LUT R114, R115, UR8, R84, 0x96, !PT ;  /* 0x0000000873727c12 */ /* 0x000fe2000f8e9654 */
[----:B------:R-:W-:Y:S01]  /*4ef0*/  IMAD.WIDE.U32 R84, R55, -0x326172a9, RZ ;  /* 0xcd9e8d5737547825 */ /* 0x000fe200078e00ff */
[----:B------:R-:W-:-:S02]  /*4f00*/  FSEL R176, R176, RZ, P1 ;  /* 0x000000ffb0b07208 */ /* 0x000fc40000800000 */
[----:B------:R-:W-:Y:S01]  /*4f10*/  FSETP.NEU.FTZ.AND P1, PT, R167, -INF , PT ;  /* 0xff800000a700780b */ /* 0x000fe20003f3d000 */
[----:B------:R-:W-:Y:S01]  /*4f20*/  IMAD.WIDE.U32 R114, R114, -0x326172a9, RZ ;  /* 0xcd9e8d5772727825 */ /* 0x000fe200078e00ff */
[----:B------:R-:W-:Y:S01]  /*4f30*/  LOP3.LUT R35, R35, R10, RZ, 0xc0, !PT ;  /* 0x0000000a23237212 */ /* 0x000fe200078ec0ff */
[C---:B------:R-:W-:Y:S01]  /*4f40*/  HMMA.16816.F32 R104, R128.reuse, R108, RZ ;  /* 0x0000006c8068723c */ /* 0x040fe200000018ff */
[----:B------:R-:W-:Y:S01]  /*4f50*/  LOP3.LUT R33, R33, R9, RZ, 0xc0, !PT ;  /* 0x0000000921217212 */ /* 0x000fe200078ec0ff */
[--C-:B------:R-:W-:Y:S01]  /*4f60*/  FFMA.FTZ R70, R70, c[0x0][0x23c], -R176.reuse ;  /* 0x00008f0046467a23 */ /* 0x100fe200000108b0 */
[----:B------:R-:W1:Y:S01]  /*4f70*/  LDSM.16.MT88.4 R8, [R212+0xb400] ;  /* 0x00b40000d408783b */ /* 0x000e620000004200 */
[----:B------:R-:W-:Y:S01]  /*4f80*/  LOP3.LUT R55, R84, 0xffff, RZ, 0xc0, !PT ;  /* 0x0000ffff54377812 */ /* 0x000fe200078ec0ff */
[--C-:B------:R-:W-:Y:S01]  /*4f90*/  FFMA.FTZ R50, R50, c[0x0][0x23c], -R176.reuse ;  /* 0x00008f0032327a23 */ /* 0x100fe200000108b0 */
[----:B------:R-:W-:Y:S01]  /*4fa0*/  FSEL R174, R174, RZ, P1 ;  /* 0x000000ffaeae7208 */ /* 0x000fe20000800000 */
[--C-:B------:R-:W-:Y:S01]  /*4fb0*/  FFMA.FTZ R51, R51, c[0x0][0x23c], -R176.reuse ;  /* 0x00008f0033337a23 */ /* 0x100fe200000108b0 */
[----:B------:R-:W-:Y:S01]  /*4fc0*/  SHF.R.U32.HI R55, RZ, 0x8, R55 ;  /* 0x00000008ff377819 */ /* 0x000fe20000011637 */
[----:B------:R-:W-:Y:S01]  /*4fd0*/  FFMA.FTZ R52, R69, c[0x0][0x23c], -R176 ;  /* 0x00008f0045347a23 */ /* 0x000fe200000108b0 */
[----:B------:R-:W-:Y:S01]  /*4fe0*/  LOP3.LUT R67, R84, 0xff, RZ, 0xc0, !PT ;  /* 0x000000ff54437812 */ /* 0x000fe200078ec0ff */
[--C-:B------:R-:W-:Y:S01]  /*4ff0*/  FFMA.FTZ R57, R57, c[0x0][0x23c], -R174.reuse ;  /* 0x00008f0039397a23 */ /* 0x100fe200000108ae */
[----:B------:R2:W-:Y:S01]  /*5000*/  MUFU.EX2 R53, R70 ;  /* 0x0000004600357308 */ /* 0x0005e20000000800 */
[--C-:B------:R-:W-:Y:S01]  /*5010*/  FFMA.FTZ R54, R54, c[0x0][0x23c], -R174.reuse ;  /* 0x00008f0036367a23 */ /* 0x100fe200000108ae */
[----:B------:R-:W-:Y:S01]  /*5020*/  PRMT R67, R67, 0x5410, R55 ;  /* 0x0000541043437816 */ /* 0x000fe20000000037 */
[----:B------:R-:W-:Y:S01]  /*5030*/  FFMA.FTZ R56, R68, c[0x0][0x23c], -R174 ;  /* 0x00008f0044387a23 */ /* 0x000fe200000108ae */
[C---:B------:R-:W-:Y:S01]  /*5040*/  HMMA.16816.F32 R140, R128.reuse, R120, RZ ;  /* 0x00000078808c723c */ /* 0x040fe200000018ff */
[----:B------:R-:W-:Y:S01]  /*5050*/  SHF.R.U32.HI R68, RZ, 0x10, R84 ;  /* 0x00000010ff447819 */ /* 0x000fe20000011654 */
[----:B------:R-:W-:Y:S01]  /*5060*/  FFMA.FTZ R175, R164, c[0x0][0x23c], -R176 ;  /* 0x00008f00a4af7a23 */ /* 0x000fe200000108b0 */
[----:B------:R-:W-:Y:S01]  /*5070*/  SHF.R.U32.HI R69, RZ, 0x18, R84 ;  /* 0x00000018ff457819 */ /* 0x000fe20000011654 */
[----:B------:R3:W-:Y:S01]  /*5080*/  MUFU.EX2 R55, R57 ;  /* 0x0000003900377308 */ /* 0x0007e20000000800 */
[----:B------:R-:W-:Y:S01]  /*5090*/  LOP3.LUT R68, R68, 0xff, RZ, 0xc0, !PT ;  /* 0x000000ff44447812 */ /* 0x000fe200078ec0ff */
[--C-:B------:R-:W-:Y:S01]  /*50a0*/  HSET2.LE.AND R67, R67, R58.reuse, PT ;  /* 0x0000003a43437233 */ /* 0x100fe20003803000 */
[--C-:B------:R-:W-:Y:S01]  /*50b0*/  FFMA.FTZ R164, R211, c[0x0][0x23c], -R176.reuse ;  /* 0x00008f00d3a47a23 */ /* 0x100fe200000108b0 */
[C---:B-----5:R-:W-:Y:S01]  /*50c0*/  HMMA.16816.F32 R124, R128.reuse, R4, RZ ;  /* 0x00000004807c723c */ /* 0x060fe200000018ff */
[----:B------:R-:W-:Y:S01]  /*50d0*/  PRMT R68, R68, 0x5410, R69 ;  /* 0x0000541044447816 */ /* 0x000fe20000000045 */
[----:B------:R-:W-:Y:S01]  /*50e0*/  FFMA.FTZ R173, R172, c[0x0][0x23c], -R176 ;  /* 0x00008f00acad7a23 */ /* 0x000fe200000108b0 */
[----:B------:R-:W-:Y:S01]  /*50f0*/  LOP3.LUT R238, R239, UR33, R238, 0x96, !PT ;  /* 0x00000021efee7c12 */ /* 0x000fe2000f8e96ee */
[----:B------:R-:W-:Y:S01]  /*5100*/  MUFU.EX2 R50, R50 ;  /* 0x0000003200327308 */ /* 0x000fe20000000800 */
[----:B--2---:R-:W-:Y:S01]  /*5110*/  LOP3.LUT R70, R85, UR17, R114, 0x96, !PT ;  /* 0x0000001155467c12 */ /* 0x004fe2000f8e9672 */
[----:B------:R-:W-:Y:S01]  /*5120*/  HSET2.LE.AND R68, R68, R58, PT ;  /* 0x0000003a44447233 */ /* 0x000fe20003803000 */
[--C-:B------:R-:W-:Y:S01]  /*5130*/  FFMA.FTZ R172, R171, c[0x0][0x23c], -R174.reuse ;  /* 0x00008f00abac7a23 */ /* 0x100fe200000108ae */
[C---:B------:R-:W-:Y:S01]  /*5140*/  HMMA.16816.F32 R152, R128.reuse, R150, RZ ;  /* 0x000000968098723c */ /* 0x040fe200000018ff */
[----:B------:R-:W-:Y:S01]  /*5150*/  LOP3.LUT R84, R70, 0xffff, RZ, 0xc0, !PT ;  /* 0x0000ffff46547812 */ /* 0x000fe200078ec0ff */
[----:B------:R-:W-:Y:S01]  /*5160*/  FFMA.FTZ R171, R180, c[0x0][0x23c], -R174 ;  /* 0x00008f00b4ab7a23 */ /* 0x000fe200000108ae */
[----:B------:R-:W-:Y:S01]  /*5170*/  SHF.R.U32.HI R86, RZ, 0x10, R70 ;  /* 0x00000010ff567819 */ /* 0x000fe20000011646 */
[----:B---3--:R-:W-:Y:S01]  /*5180*/  FFMA.FTZ R57, R71, c[0x0][0x23c], -R174 ;  /* 0x00008f0047397a23 */ /* 0x008fe200000108ae */
[----:B------:R-:W2:Y:S01]  /*5190*/  MUFU.EX2 R51, R51 ;  /* 0x0000003300337308 */ /* 0x000ea20000000800 */
[----:B------:R-:W-:Y:S01]  /*51a0*/  LOP3.LUT R71, R70, 0xff, RZ, 0xc0, !PT ;  /* 0x000000ff46477812 */ /* 0x000fe200078ec0ff */
[----:B------:R-:W-:Y:S01]  /*51b0*/  IMAD.WIDE.U32 R238, R238, -0x326172a9, RZ ;  /* 0xcd9e8d57eeee7825 */ /* 0x000fe200078e00ff */
[----:B------:R-:W-:Y:S01]  /*51c0*/  HMMA.16816.F32 R76, R128, R82, RZ ;  /* 0x00000052804c723c */ /* 0x000fe200000018ff */
[----:B------:R-:W-:-:S02]  /*51d0*/  SHF.R.U32.HI R85, RZ, 0x8, R84 ;  /* 0x00000008ff557819 */ /* 0x000fc40000011654 */
[----:B------:R-:W-:Y:S01]  /*51e0*/  SHF.R.U32.HI R70, RZ, 0x18, R70 ;  /* 0x00000018ff467819 */ /* 0x000fe20000011646 */
[--C-:B------:R-:W-:Y:S01]  /*51f0*/  FFMA.FTZ R180, R190, c[0x0][0x23c], -R193.reuse ;  /* 0x00008f00beb47a23 */ /* 0x100fe200000108c1 */
[----:B------:R-:W3:Y:S01]  /*5200*/  MUFU.EX2 R52, R52 ;  /* 0x0000003400347308 */ /* 0x000ee20000000800 */
[----:B------:R-:W-:Y:S01]  /*5210*/  LOP3.LUT R84, R86, 0xff, RZ, 0xc0, !PT ;  /* 0x000000ff56547812 */ /* 0x000fe200078ec0ff */
[----:B------:R-:W-:Y:S01]  /*5220*/  FFMA.FTZ R190, R203, c[0x0][0x23c], -R193 ;  /* 0x00008f00cbbe7a23 */ /* 0x000fe200000108c1 */
[C---:B------:R-:W-:Y:S01]  /*5230*/  HMMA.16816.F32 R92, R128.reuse, R98, RZ ;  /* 0x00000062805c723c */ /* 0x040fe200000018ff */
[----:B------:R-:W-:Y:S01]  /*5240*/  PRMT R71, R71, 0x5410, R85 ;  /* 0x0000541047477816 */ /* 0x000fe20000000055 */
[----:B------:R-:W-:Y:S01]  /*5250*/  FFMA.FTZ R198, R198, c[0x0][0x23c], -R176 ;  /* 0x00008f00c6c67a23 */ /* 0x000fe200000108b0 */
[----:B------:R-:W-:Y:S01]  /*5260*/  PRMT R70, R84, 0x5410, R70 ;  /* 0x0000541054467816 */ /* 0x000fe20000000046 */
[----:B------:R-:W-:Y:S01]  /*5270*/  FFMA.FTZ R197, R197, c[0x0][0x23c], -R176 ;  /* 0x00008f00c5c57a23 */ /* 0x000fe200000108b0 */
[----:B------:R-:W-:Y:S01]  /*5280*/  MUFU.EX2 R54, R54 ;  /* 0x0000003600367308 */ /* 0x000fe20000000800 */
[--C-:B------:R-:W-:Y:S01]  /*5290*/  HSET2.LE.AND R71, R71, R58.reuse, PT ;  /* 0x0000003a47477233 */ /* 0x100fe20003803000 */
[----:B--2---:R-:W-:Y:S01]  /*52a0*/  F2FP.PACK_AB R132, R51, R50 ;  /* 0x000000323384723e */ /* 0x004fe200000000ff */
[C---:B------:R-:W-:Y:S01]  /*52b0*/  HMMA.16816.F32 R144, R128.reuse, R110, RZ ;  /* 0x0000006e8090723c */ /* 0x040fe200000018ff */
[----:B------:R-:W-:Y:S01]  /*52c0*/  HSET2.LE.AND R70, R70, R58, PT ;  /* 0x0000003a46467233 */ /* 0x000fe20003803000 */
[----:B------:R-:W-:Y:S01]  /*52d0*/  LOP3.LUT R248, R239, UR15, R248, 0x96, !PT ;  /* 0x0000000feff87c12 */ /* 0x000fe2000f8e96f8 */
[----:B------:R-:W-:Y:S01]  /*52e0*/  FFMA.FTZ R196, R196, c[0x0][0x23c], -R174 ;  /* 0x00008f00c4c47a23 */ /* 0x000fe200000108ae */
[----:B------:R-:W-:Y:S01]  /*52f0*/  LOP3.LUT R132, R71, R132, RZ, 0xc0, !PT ;  /* 0x0000008447847212 */ /* 0x000fe200078ec0ff */
[----:B------:R-:W2:Y:S01]  /*5300*/  MUFU.EX2 R56, R56 ;  /* 0x0000003800387308 */ /* 0x000ea20000000800 */
[----:B---3--:R-:W-:Y:S01]  /*5310*/  F2FP.PACK_AB R134, R52, R53 ;  /* 0x000000353486723e */ /* 0x008fe200000000ff */
[----:B------:R-:W-:Y:S01]  /*5320*/  IMAD.WIDE.U32 R248, R248, -0x2daee0ad, RZ ;  /* 0xd2511f53f8f87825 */ /* 0x000fe200078e00ff */
[----:B------:R-:W-:Y:S01]  /*5330*/  HMMA.16816.F32 R116, R128, R122, RZ ;  /* 0x0000007a8074723c */ /* 0x000fe200000018ff */
[----:B------:R-:W-:-:S02]  /*5340*/  LOP3.LUT R206, R239, UR15, R206, 0x96, !PT ;  /* 0x0000000fefce7c12 */ /* 0x000fc4000f8e96ce */
[----:B------:R-:W-:Y:S01]  /*5350*/  LOP3.LUT R134, R67, R134, RZ, 0xc0, !PT ;  /* 0x0000008643867212 */ /* 0x000fe200078ec0ff */
[----:B------:R-:W-:Y:S01]  /*5360*/  FFMA.FTZ R67, R229, c[0x0][0x23c], -R176 ;  /* 0x00008f00e5437a23 */ /* 0x000fe200000108b0 */
[----:B------:R-:W3:Y:S01]  /*5370*/  MUFU.EX2 R57, R57 ;  /* 0x0000003900397308 */ /* 0x000ee20000000800 */
[----:B------:R-:W-:Y:S01]  /*5380*/  LOP3.LUT R236, R249, UR12, R236, 0x96, !PT ;  /* 0x0000000cf9ec7c12 */ /* 0x000fe2000f8e96ec */
[----:B------:R-:W-:Y:S01]  /*5390*/  IMAD.WIDE.U32 R206, R206, -0x2daee0ad, RZ ;  /* 0xd2511f53cece7825 */ /* 0x000fe200078e00ff */
[----:B------:R-:W-:Y:S03]  /*53a0*/  HMMA.16816.F32 R128, R128, R6, RZ ;  /* 0x000000068080723c */ /* 0x000fe600000018ff */
[----:B------:R-:W-:Y:S01]  /*53b0*/  IMAD.WIDE.U32 R236, R236, -0x326172a9, RZ ;  /* 0xcd9e8d57ecec7825 */ /* 0x000fe200078e00ff */
[----:B------:R-:W-:Y:S01]  /*53c0*/  LOP3.LUT R204, R207, UR12, R204, 0x96, !PT ;  /* 0x0000000ccfcc7c12 */ /* 0x000fe2000f8e96cc */
[----:B------:R-:W-:Y:S01]  /*53d0*/  MUFU.EX2 R164, R164 ;  /* 0x000000a400a47308 */ /* 0x000fe20000000800 */
[----:B--2---:R-:W-:Y:S01]  /*53e0*/  F2FP.PACK_AB R135, R55, R56 ;  /* 0x000000383787723e */ /* 0x004fe200000000ff */
[----:B------:R-:W-:Y:S01]  /*53f0*/  FFMA.FTZ R199, R199, c[0x0][0x23c], -R174 ;  /* 0x00008f00c7c77a23 */ /* 0x000fe200000108ae */
[----:B------:R-:W-:Y:S01]  /*5400*/  HMMA.16816.F32 R156, R32, R28, R156 ;  /* 0x0000001c209c723c */ /* 0x000fe2000000189c */
[----:B------:R-:W-:Y:S01]  /*5410*/  LOP3.LUT R230, R237, UR11, R230, 0x96, !PT ;  /* 0x0000000bede67c12 */ /* 0x000fe2000f8e96e6 */
[----:B------:R-:W-:Y:S01]  /*5420*/  IMAD.WIDE.U32 R204, R204, -0x326172a9, RZ ;  /* 0xcd9e8d57cccc7825 */ /* 0x000fe200078e00ff */
[----:B------:R-:W-:-:S02]  /*5430*/  LOP3.LUT R135, R68, R135, RZ, 0xc0, !PT ;  /* 0x0000008744877212 */ /* 0x000fc400078ec0ff */
[----:B---3--:R-:W-:Y:S01]  /*5440*/  F2FP.PACK_AB R133, R57, R54 ;  /* 0x000000363985723e */ /* 0x008fe200000000ff */
[----:B------:R-:W-:Y:S01]  /*5450*/  MUFU.EX2 R67, R67 ;  /* 0x0000004300437308 */ /* 0x000fe20000000800 */
[----:B------:R-:W-:Y:S01]  /*5460*/  LOP3.LUT R208, R205, UR11, R208, 0x96, !PT ;  /* 0x0000000bcdd07c12 */ /* 0x000fe2000f8e96d0 */
[C---:B------:R-:W-:Y:S01]  /*5470*/  HMMA.16816.F32 R72, R32.reuse, R24, R72 ;  /* 0x000000182048723c */ /* 0x040fe20000001848 */
[----:B------:R-:W-:Y:S01]  /*5480*/  LOP3.LUT R133, R70, R133, RZ, 0xc0, !PT ;  /* 0x0000008546857212 */ /* 0x000fe200078ec0ff */
[--C-:B------:R-:W-:Y:S02]  /*5490*/  FFMA.FTZ R189, R189, c[0x0][0x23c], -R176.reuse ;  /* 0x00008f00bdbd7a23 */ /* 0x100fe400000108b0 */
[----:B------:R-:W-:Y:S02]  /*54a0*/  FFMA.FTZ R188, R188, c[0x0][0x23c], -R176 ;  /* 0x00008f00bcbc7a23 */ /* 0x000fe400000108b0 */
[----:B------:R-:W2:Y:S01]  /*54b0*/  MUFU.EX2 R175, R175 ;  /* 0x000000af00af7308 */ /* 0x000ea20000000800 */
[--C-:B------:R-:W-:Y:S01]  /*54c0*/  FFMA.FTZ R187, R187, c[0x0][0x23c], -R174.reuse ;  /* 0x00008f00bbbb7a23 */ /* 0x100fe200000108ae */
[----:B------:R-:W-:Y:S01]  /*54d0*/  HMMA.16816.F32 R88, R32, R20, R88 ;  /* 0x000000142058723c */ /* 0x000fe20000001858 */
[----:B------:R-:W-:-:S02]  /*54e0*/  FFMA.FTZ R186, R186, c[0x0][0x23c], -R174 ;  /* 0x00008f00baba7a23 */ /* 0x000fc400000108ae */
[----:B------:R-:W-:Y:S02]  /*54f0*/  FFMA.FTZ R229, R177, c[0x0][0x23c], -R181 ;  /* 0x00008f00b1e57a23 */ /* 0x000fe400000108b5 */
[----:B------:R-:W-:Y:S01]  /*5500*/  FADD.FTZ R50, R50, R51 ;  /* 0x0000003332327221 */ /* 0x000fe20000010000 */
[----:B------:R-:W3:Y:S01]  /*5510*/  MUFU.EX2 R173, R173 ;  /* 0x000000ad00ad7308 */ /* 0x000ee20000000800 */
[----:B------:R-:W-:Y:S01]  /*5520*/  FADD.FTZ R54, R54, R57 ;  /* 0x0000003936367221 */ /* 0x000fe20000010000 */
[C---:B------:R-:W-:Y:S01]  /*5530*/  HMMA.16816.F32 R104, R32.reuse, R16, R104 ;  /* 0x000000102068723c */ /* 0x040fe20000001868 */
[----:B------:R-:W-:Y:S02]  /*5540*/  FADD.FTZ R50, R53, R50 ;  /* 0x0000003235327221 */ /* 0x000fe40000010000 */
[----:B------:R-:W-:Y:S02]  /*5550*/  FADD.FTZ R54, R56, R54 ;  /* 0x0000003638367221 */ /* 0x000fe40000010000 */
[----:B------:R-:W-:Y:S01]  /*5560*/  FADD.FTZ R50, R52, R50 ;  /* 0x0000003234327221 */ /* 0x000fe20000010000 */
[----:B------:R-:W4:Y:S01]  /*5570*/  MUFU.EX2 R172, R172 ;  /* 0x000000ac00ac7308 */ /* 0x000f220000000800 */
[----:B------:R-:W-:Y:S01]  /*5580*/  FADD.FTZ R54, R55, R54 ;  /* 0x0000003637367221 */ /* 0x000fe20000010000 */
[----:B------:R-:W-:Y:S01]  /*5590*/  HMMA.16816.F32 R140, R32, R12, R140 ;  /* 0x0000000c208c723c */ /* 0x000fe2000000188c */
[----:B--2---:R-:W-:-:S02]  /*55a0*/  FADD.FTZ R50, R175, R50 ;  /* 0x00000032af327221 */ /* 0x004fc40000010000 */
[----:B------:R-:W-:Y:S02]  /*55b0*/  FADD.FTZ R48, R39, R48 ;  /* 0x0000003027307221 */ /* 0x000fe40000010000 */
[--C-:B------:R-:W-:Y:S01]  /*55c0*/  FFMA.FTZ R170, R170, c[0x0][0x23c], -R176.reuse ;  /* 0x00008f00aaaa7a23 */ /* 0x100fe200000108b0 */
[----:B------:R-:W2:Y:S01]  /*55d0*/  MUFU.EX2 R171, R171 ;  /* 0x000000ab00ab7308 */ /* 0x000ea20000000800 */
[--C-:B------:R-:W-:Y:S01]  /*55e0*/  FFMA.FTZ R64, R64, c[0x0][0x23c], -R176.reuse ;  /* 0x00008f0040407a23 */ /* 0x100fe200000108b0 */
[C---:B-1----:R-:W-:Y:S01]  /*55f0*/  HMMA.16816.F32 R124, R32.reuse, R8, R124 ;  /* 0x00000008207c723c */ /* 0x042fe2000000187c */
[--C-:B------:R-:W-:Y:S02]  /*5600*/  FFMA.FTZ R169, R169, c[0x0][0x23c], -R176.reuse ;  /* 0x00008f00a9a97a23 */ /* 0x100fe400000108b0 */
[----:B------:R-:W-:Y:S02]  /*5610*/  FFMA.FTZ R232, R63, c[0x0][0x23c], -R176 ;  /* 0x00008f003fe87a23 */ /* 0x000fe400000108b0 */
[----:B---3--:R-:W-:Y:S01]  /*5620*/  FADD.FTZ R50, R173, R50 ;  /* 0x00000032ad327221 */ /* 0x008fe20000010000 */
[----:B------:R-:W1:Y:S01]  /*5630*/  MUFU.EX2 R180, R180 ;  /* 0x000000b400b47308 */ /* 0x000e620000000800 */
[----:B----4-:R-:W-:Y:S01]  /*5640*/  FADD.FTZ R54, R172, R54 ;  /* 0x00000036ac367221 */ /* 0x010fe20000010000 */
[----:B------:R-:W-:Y:S01]  /*5650*/  HMMA.16816.F32 R152, R32, R30, R152 ;  /* 0x0000001e2098723c */ /* 0x000fe20000001898 */
[----:B------:R-:W-:-:S02]  /*5660*/  FADD.FTZ R46, R40, R46 ;  /* 0x0000002e282e7221 */ /* 0x000fc40000010000 */
[----:B------:R-:W-:Y:S02]  /*5670*/  FADD.FTZ R48, R38, R48 ;  /* 0x0000003026307221 */ /* 0x000fe40000010000 */
[----:B------:R-:W-:Y:S01]  /*5680*/  FFMA.FTZ R61, R61, c[0x0][0x23c], -R174 ;  /* 0x00008f003d3d7a23 */ /* 0x000fe200000108ae */
[----:B------:R-:W3:Y:S01]  /*5690*/  MUFU.EX2 R202, R202 ;  /* 0x000000ca00ca7308 */ /* 0x000ee20000000800 */
[----:B--2---:R-:W-:Y:S01]  /*56a0*/  FADD.FTZ R54, R171, R54 ;  /* 0x00000036ab367221 */ /* 0x004fe20000010000 */
[C---:B------:R-:W-:Y:S01]  /*56b0*/  HMMA.16816.F32 R76, R32.reuse, R26, R76 ;  /* 0x0000001a204c723c */ /* 0x040fe2000000184c */
[--C-:B------:R-:W-:Y:S02]  /*56c0*/  FFMA.FTZ R62, R62, c[0x0][0x23c], -R174.reuse ;  /* 0x00008f003e3e7a23 */ /* 0x100fe400000108ae */
[----:B------:R-:W-:Y:S02]  /*56d0*/  FFMA.FTZ R59, R59, c[0x0][0x23c], -R174 ;  /* 0x00008f003b3b7a23 */ /* 0x000fe400000108ae */
[----:B------:R-:W-:Y:S01]  /*56e0*/  FADD.FTZ R50, R164, R50 ;  /* 0x00000032a4327221 */ /* 0x000fe20000010000 */
[----:B------:R-:W2:Y:S01]  /*56f0*/  MUFU.EX2 R190, R190 ;  /* 0x000000be00be7308 */ /* 0x000ea20000000800 */
[----:B------:R-:W-:Y:S01]  /*5700*/  FADD.FTZ R46, R37, R46 ;  /* 0x0000002e252e7221 */ /* 0x000fe20000010000 */
[----:B------:R-:W-:Y:S01]  /*5710*/  HMMA.16816.F32 R92, R32, R22, R92 ;  /* 0x00000016205c723c */ /* 0x000fe2000000185c */
[----:B------:R-:W-:-:S02]  /*5720*/  FADD.FTZ R48, R2, R48 ;  /* 0x0000003002307221 */ /* 0x000fc40000010000 */
[----:B------:R-:W-:Y:S02]  /*5730*/  FADD.FTZ R50, R67, R50 ;  /* 0x0000003243327221 */ /* 0x000fe40000010000 */
[----:B------:R-:W-:Y:S01]  /*5740*/  FADD.FTZ R46, R36, R46 ;  /* 0x0000002e242e7221 */ /* 0x000fe20000010000 */
[----:B------:R-:W4:Y:S01]  /*5750*/  MUFU.EX2 R195, R195 ;  /* 0x000000c300c37308 */ /* 0x000f220000000800 */
[----:B------:R-:W-:Y:S01]  /*5760*/  FADD.FTZ R48, R0, R48 ;  /* 0x0000003000307221 */ /* 0x000fe20000010000 */
[C---:B------:R-:W-:Y:S01]  /*5770*/  HMMA.16816.F32 R144, R32.reuse, R18, R144 ;  /* 0x000000122090723c */ /* 0x040fe20000001890 */
[----:B-1----:R-:W-:Y:S02]  /*5780*/  FADD.FTZ R46, R180, R46 ;  /* 0x0000002eb42e7221 */ /* 0x002fe40000010000 */
[----:B------:R-:W-:Y:S02]  /*5790*/  FADD.FTZ R48, R194, R48 ;  /* 0x00000030c2307221 */ /* 0x000fe40000010000 */
[----:B------:R-:W-:Y:S01]  /*57a0*/  FADD.FTZ R46, R183, R46 ;  /* 0x0000002eb72e7221 */ /* 0x000fe20000010000 */
[----:B------:R-:W1:Y:S01]  /*57b0*/  MUFU.EX2 R201, R201 ;  /* 0x000000c900c97308 */ /* 0x000e620000000800 */
[----:B---3--:R-:W-:Y:S01]  /*57c0*/  FADD.FTZ R48, R202, R48 ;  /* 0x00000030ca307221 */ /* 0x008fe20000010000 */
[----:B------:R-:W-:Y:S01]  /*57d0*/  HMMA.16816.F32 R116, R32, R14, R116 ;  /* 0x0000000e2074723c */ /* 0x000fe20000001874 */
[----:B--2---:R-:W-:-:S05]  /*57e0*/  FADD.FTZ R46, R190, R46 ;  /* 0x0000002ebe2e7221 */ /* 0x004fca0000010000 */
[----:B------:R-:W2:Y:S01]  /*57f0*/  MUFU.EX2 R200, R200 ;  /* 0x000000c800c87308 */ /* 0x000ea20000000800 */
[----:B----4-:R-:W-:Y:S01]  /*5800*/  FADD.FTZ R46, R195, R46 ;  /* 0x0000002ec32e7221 */ /* 0x010fe20000010000 */
[----:B------:R-:W-:Y:S06]  /*5810*/  HMMA.16816.F32 R128, R32, R10, R128 ;  /* 0x0000000a2080723c */ /* 0x000fec0000001880 */
[----:B------:R-:W-:Y:S01]  /*5820*/  MUFU.EX2 R198, R198 ;  /* 0x000000c600c67308 */ /* 0x000fe20000000800 */
[----:B------:R-:W-:Y:S01]  /*5830*/  LOP3.LUT R32, R115, UR7, R112, 0x96, !PT ;  /* 0x0000000773207c12 */ /* 0x000fe2000f8e9670 */
[----:B------:R-:W-:Y:S01]  /*5840*/  HMMA.16816.F32 R136, R132, R4, RZ ;  /* 0x000000048488723c */ /* 0x000fe200000018ff */
[----:B-1----:R-:W-:-:S05]  /*5850*/  FADD.FTZ R48, R201, R48 ;  /* 0x00000030c9307221 */ /* 0x002fca0000010000 */
[----:B------:R-:W-:Y:S01]  /*5860*/  MUFU.EX2 R197, R197 ;  /* 0x000000c500c57308 */ /* 0x000fe20000000800 */
[----:B------:R-:W-:Y:S01]  /*5870*/  IMAD.WIDE.U32 R4, R32, -0x2daee0ad, RZ ;  /* 0xd2511f5320047825 */ /* 0x000fe200078e00ff */
[C---:B------:R-:W-:Y:S03]  /*5880*/  HMMA.16816.F32 R160, R132.reuse, R148, RZ ;  /* 0x0000009484a0723c */ /* 0x040fe600000018ff */
[----:B--2---:R-:W-:Y:S01]  /*5890*/  FADD.FTZ R48, R200, R48 ;  /* 0x00000030c8307221 */ /* 0x004fe20000010000 */
[----:B------:R-:W-:Y:S02]  /*58a0*/  LOP3.LUT R32, R4, 0xffff, RZ, 0xc0, !PT ;  /* 0x0000ffff04207812 */ /* 0x000fe400078ec0ff */
[----:B------:R-:W-:Y:S02]  /*58b0*/  MUFU.EX2 R196, R196 ;  /* 0x000000c400c47308 */ /* 0x000fe40000000800 */
[----:B------:R-:W-:Y:S01]  /*58c0*/  HMMA.16816.F32 R68, R132, R80, RZ ;  /* 0x000000508444723c */ /* 0x000fe200000018ff */
[----:B------:R-:W-:-:S05]  /*58d0*/  SHF.R.U32.HI R32, RZ, 0x8, R32 ;  /* 0x00000008ff207819 */ /* 0x000fca0000011620 */
[----:B------:R-:W-:Y:S02]  /*58e0*/  MUFU.EX2 R199, R199 ;  /* 0x000000c700c77308 */ /* 0x000fe40000000800 */
[C---:B------:R-:W-:Y:S06]  /*58f0*/  HMMA.16816.F32 R84, R132.reuse, R96, RZ ;  /* 0x000000608454723c */ /* 0x040fec00000018ff */
[----:B------:R-:W1:Y:S02]  /*5900*/  MUFU.EX2 R189, R189 ;  /* 0x000000bd00bd7308 */ /* 0x000e640000000800 */
[C---:B------:R-:W-:Y:S06]  /*5910*/  HMMA.16816.F32 R100, R132.reuse, R108, RZ ;  /* 0x0000006c8464723c */ /* 0x040fec00000018ff */
[----:B------:R-:W2:Y:S02]  /*5920*/  MUFU.EX2 R188, R188 ;  /* 0x000000bc00bc7308 */ /* 0x000ea40000000800 */
[C---:B------:R-:W-:Y:S06]  /*5930*/  HMMA.16816.F32 R112, R132.reuse, R120, RZ ;  /* 0x000000788470723c */ /* 0x040fec00000018ff */
[----:B------:R-:W-:Y:S01]  /*5940*/  MUFU.EX2 R187, R187 ;  /* 0x000000bb00bb7308 */ /* 0x000fe20000000800 */
[----:B-1----:R-:W-:Y:S01]  /*5950*/  FADD.FTZ R50, R189, R50 ;  /* 0x00000032bd327221 */ /* 0x002fe20000010000 */
[C---:B------:R-:W-:Y:S06]  /*5960*/  HMMA.16816.F32 R148, R132.reuse, R150, RZ ;  /* 0x000000968494723c */ /* 0x040fec00000018ff */
[----:B------:R-:W-:Y:S01]  /*5970*/  MUFU.EX2 R186, R186 ;  /* 0x000000ba00ba7308 */ /* 0x000fe20000000800 */
[----:B--2---:R-:W-:Y:S01]  /*5980*/  FADD.FTZ R50, R188, R50 ;  /* 0x00000032bc327221 */ /* 0x004fe20000010000 */
[----:B------:R-:W-:Y:S03]  /*5990*/  HMMA.16816.F32 R80, R132, R82, RZ ;  /* 0x000000528450723c */ /* 0x000fe600000018ff */
[----:B------:R-:W-:-:S03]  /*59a0*/  FADD.FTZ R50, R198, R50 ;  /* 0x00000032c6327221 */ /* 0x000fc60000010000 */
[----:B------:R-:W1:Y:S01]  /*59b0*/  MUFU.EX2 R192, R192 ;  /* 0x000000c000c07308 */ /* 0x000e620000000800 */
[----:B------:R-:W-:Y:S01]  /*59c0*/  FADD.FTZ R50, R197, R50 ;  /* 0x00000032c5327221 */ /* 0x000fe20000010000 */
[C---:B------:R-:W-:Y:S06]  /*59d0*/  HMMA.16816.F32 R96, R132.reuse, R98, RZ ;  /* 0x000000628460723c */ /* 0x040fec00000018ff */
[----:B------:R-:W2:Y:S02]  /*59e0*/  MUFU.EX2 R184, R184 ;  /* 0x000000b800b87308 */ /* 0x000ea40000000800 */
[C---:B------:R-:W-:Y:S06]  /*59f0*/  HMMA.16816.F32 R108, R132.reuse, R110, RZ ;  /* 0x0000006e846c723c */ /* 0x040fec00000018ff */
[----:B------:R-:W3:Y:S01]  /*5a00*/  MUFU.EX2 R191, R191 ;  /* 0x000000bf00bf7308 */ /* 0x000ee20000000800 */
[----:B-1----:R-:W-:Y:S01]  /*5a10*/  FADD.FTZ R46, R192, R46 ;  /* 0x0000002ec02e7221 */ /* 0x002fe20000010000 */
[C---:B------:R-:W-:Y:S06]  /*5a20*/  HMMA.16816.F32 R120, R132.reuse, R122, RZ ;  /* 0x0000007a8478723c */ /* 0x040fec00000018ff */
[----:B------:R-:W1:Y:S01]  /*5a30*/  MUFU.EX2 R179, R179 ;  /* 0x000000b300b37308 */ /* 0x000e620000000800 */
[----:B--2---:R-:W-:Y:S01]  /*5a40*/  FADD.FTZ R46, R184, R46 ;  /* 0x0000002eb82e7221 */ /* 0x004fe20000010000 */
[----:B------:R-:W-:Y:S06]  /*5a50*/  HMMA.16816.F32 R132, R132, R6, RZ ;  /* 0x000000068484723c */ /* 0x000fec00000018ff */
[----:B------:R-:W2:Y:S01]  /*5a60*/  MUFU.EX2 R182, R182 ;  /* 0x000000b600b67308 */ /* 0x000ea20000000800 */
[----:B------:R-:W-:Y:S01]  /*5a70*/  LOP3.LUT R7, R5, UR16, R66, 0x96, !PT ;  /* 0x0000001005077c12 */ /* 0x000fe2000f8e9642 */
[----:B------:R-:W-:Y:S01]  /*5a80*/  FFMA.FTZ R66, R65, c[0x0][0x23c], -R174 ;  /* 0x00008f0041427a23 */ /* 0x000fe200000108ae */
[----:B------:R-:W-:Y:S01]  /*5a90*/  SHF.R.U32.HI R5, RZ, 0x10, R4 ;  /* 0x00000010ff057819 */ /* 0x000fe20000011604 */
[----:B------:R-:W-:Y:S01]  /*5aa0*/  FFMA.FTZ R65, R210, c[0x0][0x23c], -R174 ;  /* 0x00008f00d2417a23 */ /* 0x000fe200000108ae */
[----:B------:R-:W-:Y:S01]  /*5ab0*/  LOP3.LUT R6, R4, 0xff, RZ, 0xc0, !PT ;  /* 0x000000ff04067812 */ /* 0x000fe200078ec0ff */
[----:B---3--:R-:W-:Y:S01]  /*5ac0*/  FADD.FTZ R46, R191, R46 ;  /* 0x0000002ebf2e7221 */ /* 0x008fe20000010000 */
[----:B------:R-:W-:Y:S01]  /*5ad0*/  SHF.R.U32.HI R4, RZ, 0x18, R4 ;  /* 0x00000018ff047819 */ /* 0x000fe20000011604 */
[----:B------:R-:W3:Y:S01]  /*5ae0*/  MUFU.EX2 R66, R66 ;  /* 0x0000004200427308 */ /* 0x000ee20000000800 */
[----:B------:R-:W-:Y:S01]  /*5af0*/  LOP3.LUT R5, R5, 0xff, RZ, 0xc0, !PT ;  /* 0x000000ff05057812 */ /* 0x000fe200078ec0ff */
[----:B-1----:R-:W-:Y:S01]  /*5b00*/  FADD.FTZ R48, R179, R48 ;  /* 0x00000030b3307221 */ /* 0x002fe20000010000 */
[----:B------:R-:W-:-:S02]  /*5b10*/  SHF.R.U32.HI R33, RZ, 0x10, R7 ;  /* 0x00000010ff217819 */ /* 0x000fc40000011607 */
[----:B------:R-:W-:Y:S02]  /*5b20*/  PRMT R4, R5, 0x5410, R4 ;  /* 0x0000541005047816 */ /* 0x000fe40000000004 */
[C---:B------:R-:W-:Y:S01]  /*5b30*/  LOP3.LUT R5, R7.reuse, 0xffff, RZ, 0xc0, !PT ;  /* 0x0000ffff07057812 */ /* 0x040fe200078ec0ff */
[----:B------:R-:W1:Y:S01]  /*5b40*/  MUFU.EX2 R65, R65 ;  /* 0x0000004100417308 */ /* 0x000e620000000800 */
[----:B------:R-:W-:Y:S01]  /*5b50*/  PRMT R6, R6, 0x5410, R32 ;  /* 0x0000541006067816 */ /* 0x000fe20000000020 */
[--C-:B------:R-:W-:Y:S01]  /*5b60*/  HSET2.LE.AND R4, R4, R58.reuse, PT ;  /* 0x0000003a04047233 */ /* 0x100fe20003803000 */
[----:B------:R-:W-:Y:S01]  /*5b70*/  LOP3.LUT R32, R7, 0xff, RZ, 0xc0, !PT ;  /* 0x000000ff07207812 */ /* 0x000fe200078ec0ff */
[----:B--2---:R-:W-:Y:S01]  /*5b80*/  FADD.FTZ R48, R182, R48 ;  /* 0x00000030b6307221 */ /* 0x004fe20000010000 */
[----:B------:R-:W-:Y:S01]  /*5b90*/  SHF.R.U32.HI R34, RZ, 0x8, R5 ;  /* 0x00000008ff227819 */ /* 0x000fe20000011605 */
[----:B------:R-:W-:Y:S01]  /*5ba0*/  HSET2.LE.AND R6, R6, R58, PT ;  /* 0x0000003a06067233 */ /* 0x000fe20003803000 */
[----:B------:R-:W-:Y:S01]  /*5bb0*/  SHF.R.U32.HI R7, RZ, 0x18, R7 ;  /* 0x00000018ff077819 */ /* 0x000fe20000011607 */
[----:B------:R-:W2:Y:S01]  /*5bc0*/  MUFU.EX2 R178, R178 ;  /* 0x000000b200b27308 */ /* 0x000ea20000000800 */
[----:B------:R-:W-:Y:S01]  /*5bd0*/  LOP3.LUT R5, R33, 0xff, RZ, 0xc0, !PT ;  /* 0x000000ff21057812 */ /* 0x000fe200078ec0ff */
[----:B---3--:R-:W-:Y:S01]  /*5be0*/  FADD.FTZ R54, R66, R54 ;  /* 0x0000003642367221 */ /* 0x008fe20000010000 */
[----:B------:R-:W-:-:S02]  /*5bf0*/  PRMT R32, R32, 0x5410, R34 ;  /* 0x0000541020207816 */ /* 0x000fc40000000022 */
[----:B------:R-:W-:Y:S02]  /*5c00*/  PRMT R5, R5, 0x5410, R7 ;  /* 0x0000541005057816 */ /* 0x000fe40000000007 */
[----:B------:R-:W-:Y:S01]  /*5c10*/  F2FP.PACK_AB R7, R67, R164 ;  /* 0x000000a44307723e */ /* 0x000fe200000000ff */
[----:B------:R-:W-:Y:S01]  /*5c20*/  MUFU.EX2 R229, R229 ;  /* 0x000000e500e57308 */ /* 0x000fe20000000800 */
[C---:B-1----:R-:W-:Y:S01]  /*5c30*/  FADD.FTZ R54, R65.reuse, R54 ;  /* 0x0000003641367221 */ /* 0x042fe20000010000 */
[--C-:B------:R-:W-:Y:S01]  /*5c40*/  HSET2.LE.AND R5, R5, R58.reuse, PT ;  /* 0x0000003a05057233 */ /* 0x100fe20003803000 */
[----:B------:R-:W-:Y:S02]  /*5c50*/  LOP3.LUT R6, R6, R7, RZ, 0xc0, !PT ;  /* 0x0000000706067212 */ /* 0x000fe400078ec0ff */
[----:B------:R-:W-:Y:S01]  /*5c60*/  F2FP.PACK_AB R7, R65, R66 ;  /* 0x000000424107723e */ /* 0x000fe200000000ff */
[----:B------:R-:W-:Y:S02]  /*5c70*/  FADD.FTZ R54, R187, R54 ;  /* 0x00000036bb367221 */ /* 0x000fe40000010000 */
[----:B------:R-:W1:Y:S01]  /*5c80*/  MUFU.EX2 R170, R170 ;  /* 0x000000aa00aa7308 */ /* 0x000e620000000800 */
[----:B------:R-:W-:Y:S01]  /*5c90*/  LOP3.LUT R7, R4, R7, RZ, 0xc0, !PT ;  /* 0x0000000704077212 */ /* 0x000fe200078ec0ff */
[----:B------:R-:W-:Y:S01]  /*5ca0*/  HSET2.LE.AND R4, R32, R58, PT ;  /* 0x0000003a20047233 */ /* 0x000fe20003803000 */
[----:B------:R-:W-:Y:S01]  /*5cb0*/  F2FP.PACK_AB R32, R173, R175 ;  /* 0x000000afad20723e */ /* 0x000fe200000000ff */
[----:B------:R-:W-:-:S02]  /*5cc0*/  FADD.FTZ R54, R186, R54 ;  /* 0x00000036ba367221 */ /* 0x000fc40000010000 */
[----:B--2---:R-:W-:Y:S01]  /*5cd0*/  FADD.FTZ R48, R178, R48 ;  /* 0x00000030b2307221 */ /* 0x004fe20000010000 */
[----:B------:R-:W-:Y:S01]  /*5ce0*/  LOP3.LUT R4, R4, R32, RZ, 0xc0, !PT ;  /* 0x0000002004047212 */ /* 0x000fe200078ec0ff */
[----:B------:R-:W2:Y:S01]  /*5cf0*/  MUFU.EX2 R64, R64 ;  /* 0x0000004000407308 */ /* 0x000ea20000000800 */
[----:B------:R-:W-:Y:S01]  /*5d00*/  F2FP.PACK_AB R32, R171, R172 ;  /* 0x000000acab20723e */ /* 0x000fe200000000ff */
[----:B------:R-:W-:-:S03]  /*5d10*/  FADD.FTZ R54, R196, R54 ;  /* 0x00000036c4367221 */ /* 0x000fc60000010000 */
[----:B------:R-:W-:Y:S01]  /*5d20*/  LOP3.LUT R5, R5, R32, RZ, 0xc0, !PT ;  /* 0x0000002005057212 */ /* 0x000fe200078ec0ff */
[----:B------:R-:W-:Y:S02]  /*5d30*/  FADD.FTZ R54, R199, R54 ;  /* 0x00000036c7367221 */ /* 0x000fe40000010000 */
[----:B------:R-:W3:Y:S01]  /*5d40*/  MUFU.EX2 R169, R169 ;  /* 0x000000a900a97308 */ /* 0x000ee20000000800 */
[----:B-1----:R-:W-:-:S03]  /*5d50*/  FADD.FTZ R50, R170, R50 ;  /* 0x00000032aa327221 */ /* 0x002fc60000010000 */
[C---:B------:R-:W-:Y:S04]  /*5d60*/  HMMA.16816.F32 R100, R4.reuse, R16, R100 ;  /* 0x000000100464723c */ /* 0x040fe80000001864 */
[----:B------:R-:W-:Y:S01]  /*5d70*/  MUFU.EX2 R232, R232 ;  /* 0x000000e800e87308 */ /* 0x000fe20000000800 */
[----:B--2---:R-:W-:Y:S02]  /*5d80*/  FADD.FTZ R50, R64, R50 ;  /* 0x0000003240327221 */ /* 0x004fe40000010000 */
[--C-:B------:R-:W-:Y:S01]  /*5d90*/  LOP3.LUT R16, R231, UR13, R238.reuse, 0x96, !PT ;  /* 0x0000000de7107c12 */ /* 0x100fe2000f8e96ee */
[----:B------:R-:W-:Y:S01]  /*5da0*/  IMAD.WIDE.U32 R230, R230, -0x2daee0ad, RZ ;  /* 0xd2511f53e6e67825 */ /* 0x000fe200078e00ff */
[----:B------:R-:W-:Y:S01]  /*5db0*/  HMMA.16816.F32 R136, R4, R8, R136 ;  /* 0x000000080488723c */ /* 0x000fe20000001888 */
[----:B------:R-:W-:-:S02]  /*5dc0*/  LOP3.LUT R238, R209, UR13, R238, 0x96, !PT ;  /* 0x0000000dd1ee7c12 */ /* 0x000fc4000f8e96ee */
[----:B------:R-:W-:Y:S01]  /*5dd0*/  IMAD.WIDE.U32 R16, R16, -0x2daee0ad, RZ ;  /* 0xd2511f5310107825 */ /* 0x000fe200078e00ff */
[----:B------:R-:W1:Y:S03]  /*5de0*/  MUFU.EX2 R61, R61 ;  /* 0x0000003d003d7308 */ /* 0x000e660000000800 */
[----:B------:R-:W-:Y:S01]  /*5df0*/  IMAD.WIDE.U32 R238, R238, -0x2daee0ad, RZ ;  /* 0xd2511f53eeee7825 */ /* 0x000fe200078e00ff */
[----:B------:R-:W-:Y:S01]  /*5e00*/  LOP3.LUT R32, R17, UR10, R248, 0x96, !PT ;  /* 0x0000000a11207c12 */ /* 0x000fe2000f8e96f8 */
[C---:B------:R-:W-:Y:S01]  /*5e10*/  HMMA.16816.F32 R112, R4.reuse, R12, R112 ;  /* 0x0000000c0470723c */ /* 0x040fe20000001870 */
[----:B------:R-:W-:Y:S01]  /*5e20*/  LOP3.LUT R210, R231, UR8, R16, 0x96, !PT ;  /* 0x00000008e7d27c12 */ /* 0x000fe2000f8e9610 */
[----:B---3--:R-:W-:Y:S01]  /*5e30*/  FADD.FTZ R50, R169, R50 ;  /* 0x00000032a9327221 */ /* 0x008fe20000010000 */
[----:B------:R-:W-:Y:S01]  /*5e40*/  LOP3.LUT R206, R239, UR10, R206, 0x96, !PT ;  /* 0x0000000aefce7c12 */ /* 0x000fe2000f8e96ce */
[----:B------:R-:W-:Y:S01]  /*5e50*/  IMAD.WIDE.U32 R32, R32, -0x326172a9, RZ ;  /* 0xcd9e8d5720207825 */ /* 0x000fe200078e00ff */
[----:B------:R-:W-:Y:S03]  /*5e60*/  MUFU.EX2 R62, R62 ;  /* 0x0000003e003e7308 */ /* 0x000fe60000000800 */
[----:B------:R-:W-:Y:S01]  /*5e70*/  IMAD.WIDE.U32 R210, R210, -0x326172a9, RZ ;  /* 0xcd9e8d57d2d27825 */ /* 0x000fe200078e00ff */
[----:B------:R-:W-:Y:S01]  /*5e80*/  LOP3.LUT R34, R33, UR9, R236, 0x96, !PT ;  /* 0x0000000921227c12 */ /* 0x000fe2000f8e96ec */
[C---:B------:R-:W-:Y:S02]  /*5e90*/  HMMA.16816.F32 R120, R4.reuse, R14, R120 ;  /* 0x0000000e0478723c */ /* 0x040fe40000001878 */
[----:B------:R-:W-:Y:S01]  /*5ea0*/  IMAD.WIDE.U32 R206, R206, -0x326172a9, RZ ;  /* 0xcd9e8d57cece7825 */ /* 0x000fe200078e00ff */
[----:B------:R-:W2:Y:S03]  /*5eb0*/  MUFU.EX2 R59, R59 ;  /* 0x0000003b003b7308 */ /* 0x000ea60000000800 */
[----:B------:R-:W-:Y:S01]  /*5ec0*/  IMAD.WIDE.U32 R34, R34, -0x2daee0ad, RZ ;  /* 0xd2511f5322227825 */ /* 0x000fe200078e00ff */
[----:B------:R-:W-:Y:S01]  /*5ed0*/  LOP3.LUT R204, R207, UR9, R204, 0x96, !PT ;  /* 0x00000009cfcc7c12 */ /* 0x000fe2000f8e96cc */
[----:B------:R-:W-:Y:S02]  /*5ee0*/  HMMA.16816.F32 R160, R4, R28, R160 ;  /* 0x0000001c04a0723c */ /* 0x000fe400000018a0 */
[----:B-1----:R-:W-:Y:S01]  /*5ef0*/  FADD.FTZ R54, R61, R54 ;  /* 0x000000363d367221 */ /* 0x002fe20000010000 */
[----:B------:R-:W-:Y:S01]  /*5f00*/  LOP3.LUT R8, R35, UR6, R230, 0x96, !PT ;  /* 0x0000000623087c12 */ /* 0x000fe2000f8e96e6 */
[----:B------:R-:W-:-:S04]  /*5f10*/  IMAD.WIDE.U32 R230, R208, -0x2daee0ad, RZ ;  /* 0xd2511f53d0e67825 */ /* 0x000fc800078e00ff */
[----:B------:R-:W-:Y:S01]  /*5f20*/  IMAD.WIDE.U32 R16, R8, -0x326172a9, RZ ;  /* 0xcd9e8d5708107825 */ /* 0x000fe200078e00ff */
[C---:B------:R-:W-:Y:S01]  /*5f30*/  HMMA.16816.F32 R68, R4.reuse, R24, R68 ;  /* 0x000000180444723c */ /* 0x040fe20000001844 */
[----:B------:R-:W-:Y:S02]  /*5f40*/  LOP3.LUT R208, R231, UR8, R238, 0x96, !PT ;  /* 0x00000008e7d07c12 */ /* 0x000fe4000f8e96ee */
[----:B------:R-:W-:Y:S01]  /*5f50*/  IMAD.WIDE.U32 R204, R204, -0x2daee0ad, RZ ;  /* 0xd2511f53cccc7825 */ /* 0x000fe200078e00ff */
[----:B------:R-:W-:Y:S02]  /*5f60*/  LOP3.LUT R12, R17, UR17, R210, 0x96, !PT ;  /* 0x00000011110c7c12 */ /* 0x000fe4000f8e96d2 */
[----:B------:R-:W-:Y:S01]  /*5f70*/  LOP3.LUT R8, R16, 0xffff, RZ, 0xc0, !PT ;  /* 0x0000ffff10087812 */ /* 0x000fe200078ec0ff */
[----:B------:R-:W-:Y:S01]  /*5f80*/  IMAD.WIDE.U32 R208, R208, -0x326172a9, RZ ;  /* 0xcd9e8d57d0d07825 */ /* 0x000fe200078e00ff */
[C---:B------:R-:W-:Y:S01]  /*5f90*/  LOP3.LUT R14, R12.reuse, 0xffff, RZ, 0xc0, !PT ;  /* 0x0000ffff0c0e7812 */ /* 0x040fe200078ec0ff */
[----:B------:R-:W-:Y:S01]  /*5fa0*/  HMMA.16816.F32 R84, R4, R20, R84 ;  /* 0x000000140454723c */ /* 0x000fe20000001854 */
[----:B------:R-:W-:Y:S01]  /*5fb0*/  LOP3.LUT R13, R12, 0xff, RZ, 0xc0, !PT ;  /* 0x000000ff0c0d7812 */ /* 0x000fe200078ec0ff */
[----:B--2---:R-:W-:Y:S01]  /*5fc0*/  FADD.FTZ R54, R59, R54 ;  /* 0x000000363b367221 */ /* 0x004fe20000010000 */
[----:B------:R-:W-:-:S02]  /*5fd0*/  SHF.R.U32.HI R15, RZ, 0x10, R12 ;  /* 0x00000010ff0f7819 */ /* 0x000fc4000001160c */
[----:B------:R-:W-:Y:S01]  /*5fe0*/  SHF.R.U32.HI R203, RZ, 0x18, R12 ;  /* 0x00000018ffcb7819 */ /* 0x000fe2000001160c */
[----:B------:R-:W-:Y:S01]  /*5ff0*/  FADD.FTZ R54, R62, R54 ;  /* 0x000000363e367221 */ /* 0x000fe20000010000 */
[----:B------:R-:W-:Y:S01]  /*6000*/  SHF.R.U32.HI R12, RZ, 0x8, R8 ;  /* 0x00000008ff0c7819 */ /* 0x000fe20000011608 */
[C---:B------:R-:W-:Y:S01]  /*6010*/  HMMA.16816.F32 R148, R4.reuse, R30, R148 ;  /* 0x0000001e0494723c */ /* 0x040fe20000001894 */
[----:B------:R-:W-:Y:S01]  /*6020*/  SHF.R.U32.HI R9, RZ, 0x10, R16 ;  /* 0x00000010ff097819 */ /* 0x000fe20000011610 */
[----:B------:R-:W1:Y:S01]  /*6030*/  LDSM.16.MT88.4 R28, [R214+0x9800] ;  /* 0x00980000d61c783b */ /* 0x000e620000004200 */
[----:B------:R-:W-:Y:S02]  /*6040*/  SHF.R.U32.HI R8, RZ, 0x8, R14 ;  /* 0x00000008ff087819 */ /* 0x000fe4000001160e */
[----:B------:R-:W-:Y:S02]  /*6050*/  LOP3.LUT R9, R9, 0xff, RZ, 0xc0, !PT ;  /* 0x000000ff09097812 */ /* 0x000fe400078ec0ff */
[----:B------:R-:W-:Y:S01]  /*6060*/  LOP3.LUT R15, R15, 0xff, RZ, 0xc0, !PT ;  /* 0x000000ff0f0f7812 */ /* 0x000fe200078ec0ff */
[----:B------:R-:W-:Y:S01]  /*6070*/  HMMA.16816.F32 R80, R4, R26, R80 ;  /* 0x0000001a0450723c */ /* 0x000fe20000001850 */
[----:B------:R-:W-:Y:S01]  /*6080*/  PRMT R8, R13, 0x5410, R8 ;  /* 0x000054100d087816 */ /* 0x000fe20000000008 */
[----:B------:R-:W2:Y:S01]  /*6090*/  LDSM.16.MT88.4 R24, [R212+0x9800] ;  /* 0x00980000d418783b */ /* 0x000ea20000004200 */
[----:B------:R-:W-:-:S02]  /*60a0*/  LOP3.LUT R35, R16, 0xff, RZ, 0xc0, !PT ;  /* 0x000000ff10237812 */ /* 0x000fc400078ec0ff */
[----:B------:R-:W-:Y:S02]  /*60b0*/  SHF.R.U32.HI R33, RZ, 0x18, R16 ;  /* 0x00000018ff217819 */ /* 0x000fe40000011610 */
[----:B------:R-:W-:Y:S01]  /*60c0*/  PRMT R35, R35, 0x5410, R12 ;  /* 0x0000541023237816 */ /* 0x000fe2000000000c */
[C---:B------:R-:W-:Y:S01]  /*60d0*/  HMMA.16816.F32 R96, R4.reuse, R22, R96 ;  /* 0x000000160460723c */ /* 0x040fe20000001860 */
[----:B------:R-:W-:Y:S01]  /*60e0*/  PRMT R33, R9, 0x5410, R33 ;  /* 0x0000541009217816 */ /* 0x000fe20000000021 */
[----:B------:R-:W3:Y:S01]  /*60f0*/  LDSM.16.MT88.4 R20, [R214+0xa800] ;  /* 0x00a80000d614783b */ /* 0x000ee20000004200 */
[----:B------:R-:W-:Y:S02]  /*6100*/  PRMT R203, R15, 0x5410, R203 ;  /* 0x000054100fcb7816 */ /* 0x000fe400000000cb */
[----:B------:R-:W-:Y:S01]  /*6110*/  LOP3.LUT R230, R205, UR6, R230, 0x96, !PT ;  /* 0x00000006cde67c12 */ /* 0x000fe2000f8e96e6 */
[----:B------:R-:W-:Y:S01]  /*6120*/  LDSM.16.MT88.4 R12, [R214+0xb800] ;  /* 0x00b80000d60c783b */ /* 0x000fe20000004200 */
[----:B------:R-:W-:Y:S01]  /*6130*/  LOP3.LUT R176, R209, UR7, R206, 0x96, !PT ;  /* 0x00000007d1b07c12 */ /* 0x000fe2000f8e96ce */
[----:B------:R-:W-:Y:S02]  /*6140*/  HMMA.16816.F32 R108, R4, R18, R108 ;  /* 0x00000012046c723c */ /* 0x000fe4000000186c */
[----:B------:R-:W4:Y:S01]  /*6150*/  LDSM.16.MT88.4 R16, [R212+0xa800] ;  /* 0x00a80000d410783b */ /* 0x000f220000004200 */
[----:B------:R-:W-:-:S04]  /*6160*/  IMAD.WIDE.U32 R230, R230, -0x326172a9, RZ ;  /* 0xcd9e8d57e6e67825 */ /* 0x000fc800078e00ff */
[----:B------:R-:W-:Y:S01]  /*6170*/  IMAD.WIDE.U32 R176, R176, -0x2daee0ad, RZ ;  /* 0xd2511f53b0b07825 */ /* 0x000fe200078e00ff */
[----:B------:R-:W-:Y:S04]  /*6180*/  HMMA.16816.F32 R132, R4, R10, R132 ;  /* 0x0000000a0484723c */ /* 0x000fe80000001884 */
[----:B------:R-:W-:-:S03]  /*6190*/  LOP3.LUT R204, R177, UR16, R204, 0x96, !PT ;  /* 0x00000010b1cc7c12 */ /* 0x000fc6000f8e96cc */
[--C-:B------:R-:W-:Y:S01]  /*61a0*/  HSET2.LE.AND R4, R8, R58.reuse, PT ;  /* 0x0000003a08047233 */ /* 0x100fe20003803000 */
[----:B------:R-:W-:Y:S01]  /*61b0*/  F2FP.PACK_AB R5, R183, R180 ;  /* 0x000000b4b705723e */ /* 0x000fe200000000ff */
[----:B------:R-:W5:Y:S01]  /*61c0*/  LDSM.16.MT88.4 R8, [R212+0xb800] ;  /* 0x00b80000d408783b */ /* 0x000f620000004200 */
[----:B------:R-:W-:Y:S02]  /*61d0*/  F2FP.PACK_AB R6, R202, R194 ;  /* 0x000000c2ca06723e */ /* 0x000fe400000000ff */
[----:B------:R-:W-:Y:S01]  /*61e0*/  LOP3.LUT R4, R4, R5, RZ, 0xc0, !PT ;  /* 0x0000000504047212 */ /* 0x000fe200078ec0ff */
[--C-:B------:R-:W-:Y:S01]  /*61f0*/  HSET2.LE.AND R5, R203, R58.reuse, PT ;  /* 0x0000003acb057233 */ /* 0x100fe20003803000 */
[----:B------:R-:W-:Y:S02]  /*6200*/  F2FP.PACK_AB R7, R195, R190 ;  /* 0x000000bec307723e */ /* 0x000fe400000000ff */
[----:B------:R-:W-:Y:S02]  /*6210*/  LOP3.LUT R63, R204, 0xffff, RZ, 0xc0, !PT ;  /* 0x0000ffffcc3f7812 */ /* 0x000fe400078ec0ff */
[----:B------:R-:W-:Y:S01]  /*6220*/  LOP3.LUT R5, R5, R6, RZ, 0xc0, !PT ;  /* 0x0000000605057212 */ /* 0x000fe200078ec0ff */
[----:B------:R-:W-:Y:S01]  /*6230*/  HSET2.LE.AND R6, R35, R58, PT ;  /* 0x0000003a23067233 */ /* 0x000fe20003803000 */
[----:B------:R-:W-:-:S04]  /*6240*/  SHF.R.U32.HI R63, RZ, 0x8, R63 ;  /* 0x00000008ff3f7819 */ /* 0x000fc8000001163f */
[----:B------:R-:W-:Y:S01]  /*6250*/  LOP3.LUT R6, R6, R7, RZ, 0xc0, !PT ;  /* 0x0000000706067212 */ /* 0x000fe200078ec0ff */
[----:B------:R-:W-:Y:S01]  /*6260*/  HSET2.LE.AND R7, R33, R58, PT ;  /* 0x0000003a21077233 */ /* 0x000fe20003803000 */
[----:B------:R-:W-:-:S04]  /*6270*/  F2FP.PACK_AB R33, R200, R201 ;  /* 0x000000c9c821723e */ /* 0x000fc800000000ff */
[----:B------:R-:W-:-:S07]  /*6280*/  LOP3.LUT R7, R7, R33, RZ, 0xc0, !PT ;  /* 0x0000002107077212 */ /* 0x000fce00078ec0ff */
[C---:B-1----:R-:W-:Y:S08]  /*6290*/  HMMA.16816.F32 R156, R4.reuse, R28, R156 ;  /* 0x0000001c049c723c */ /* 0x042ff0000000189c */
[C---:B--2---:R-:W-:Y:S08]  /*62a0*/  HMMA.16816.F32 R72, R4.reuse, R24, R72 ;  /* 0x000000180448723c */ /* 0x044ff00000001848 */
[C---:B---3--:R-:W-:Y:S08]  /*62b0*/  HMMA.16816.F32 R88, R4.reuse, R20, R88 ;  /* 0x000000140458723c */ /* 0x048ff00000001858 */
[C---:B----4-:R-:W-:Y:S08]  /*62c0*/  HMMA.16816.F32 R104, R4.reuse, R16, R104 ;  /* 0x000000100468723c */ /* 0x050ff00000001868 */
[C---:B------:R-:W-:Y:S08]  /*62d0*/  HMMA.16816.F32 R140, R4.reuse, R12, R140 ;  /* 0x0000000c048c723c */ /* 0x040ff0000000188c */
[C---:B-----5:R-:W-:Y:S08]  /*62e0*/  HMMA.16816.F32 R124, R4.reuse, R8, R124 ;  /* 0x00000008047c723c */ /* 0x060ff0000000187c */
[C---:B------:R-:W-:Y:S08]  /*62f0*/  HMMA.16816.F32 R152, R4.reuse, R30, R152 ;  /* 0x0000001e0498723c */ /* 0x040ff00000001898 */
[C---:B------:R-:W-:Y:S08]  /*6300*/  HMMA.16816.F32 R76, R4.reuse, R26, R76 ;  /* 0x0000001a044c723c */ /* 0x040ff0000000184c */
[C---:B------:R-:W-:Y:S08]  /*6310*/  HMMA.16816.F32 R92, R4.reuse, R22, R92 ;  /* 0x00000016045c723c */ /* 0x040ff0000000185c */
[C---:B------:R-:W-:Y:S08]  /*6320*/  HMMA.16816.F32 R144, R4.reuse, R18, R144 ;  /* 0x000000120490723c */ /* 0x040ff00000001890 */
[C---:B------:R-:W-:Y:S08]  /*6330*/  HMMA.16816.F32 R116, R4.reuse, R14, R116 ;  /* 0x0000000e0474723c */ /* 0x040ff00000001874 */
[----:B------:R-:W-:Y:S07]  /*6340*/  HMMA.16816.F32 R128, R4, R10, R128 ;  /* 0x0000000a0480723c */ /* 0x000fee0000001880 */
[----:B------:R-:W-:-:S02]  /*6350*/  LOP3.LUT R4, R230, 0xffff, RZ, 0xc0, !PT ;  /* 0x0000ffffe6047812 */ /* 0x000fc400078ec0ff */
[----:B------:R-:W-:Y:S02]  /*6360*/  LOP3.LUT R6, R230, 0xff, RZ, 0xc0, !PT ;  /* 0x000000ffe6067812 */ /* 0x000fe400078ec0ff */
[----:B------:R-:W-:Y:S02]  /*6370*/  SHF.R.U32.HI R4, RZ, 0x8, R4 ;  /* 0x00000008ff047819 */ /* 0x000fe40000011604 */
[----:B------:R-:W-:Y:S02]  /*6380*/  SHF.R.U32.HI R5, RZ, 0x18, R230 ;  /* 0x00000018ff057819 */ /* 0x000fe400000116e6 */
[----:B------:R-:W-:Y:S02]  /*6390*/  PRMT R6, R6, 0x5410, R4 ;  /* 0x0000541006067816 */ /* 0x000fe40000000004 */
[----:B------:R-:W-:Y:S01]  /*63a0*/  SHF.R.U32.HI R4, RZ, 0x10, R230 ;  /* 0x00000010ff047819 */ /* 0x000fe200000116e6 */
[----:B------:R-:W-:Y:S01]  /*63b0*/  FFMA.FTZ R230, R185, c[0x0][0x23c], -R193 ;  /* 0x00008f00b9e67a23 */ /* 0x000fe200000108c1 */
[----:B------:R-:W-:Y:S01]  /*63c0*/  LOP3.LUT R7, R231, UR17, R208, 0x96, !PT ;  /* 0x00000011e7077c12 */ /* 0x000fe2000f8e96d0 */
[----:B------:R-:W-:Y:S01]  /*63d0*/  HSET2.LE.AND R6, R6, R58, PT ;  /* 0x0000003a06067233 */ /* 0x000fe20003803000 */
[----:B------:R-:W-:Y:S01]  /*63e0*/  LOP3.LUT R4, R4, 0xff, RZ, 0xc0, !PT ;  /* 0x000000ff04047812 */ /* 0x000fe200078ec0ff */
[----:B------:R-:W-:Y:S01]  /*63f0*/  FFMA.FTZ R231, R60, c[0x0][0x23c], -R174 ;  /* 0x00008f003ce77a23 */ /* 0x000fe200000108ae */
[----:B------:R-:W-:Y:S01]  /*6400*/  LOP3.LUT R35, R7, 0xffff, RZ, 0xc0, !PT ;  /* 0x0000ffff07237812 */ /* 0x000fe200078ec0ff */
[----:B------:R-:W1:Y:S01]  /*6410*/  MUFU.EX2 R230, R230 ;  /* 0x000000e600e67308 */ /* 0x000e620000000800 */
[----:B------:R-:W-:-:S02]  /*6420*/  PRMT R4, R4, 0x5410, R5 ;  /* 0x0000541004047816 */ /* 0x000fc40000000005 */
[--C-:B------:R-:W-:Y:S02]  /*6430*/  SHF.R.U32.HI R5, RZ, 0x10, R7.reuse ;  /* 0x00000010ff057819 */ /* 0x100fe40000011607 */
[----:B------:R-:W-:Y:S01]  /*6440*/  LOP3.LUT R33, R7, 0xff, RZ, 0xc0, !PT ;  /* 0x000000ff07217812 */ /* 0x000fe200078ec0ff */
[----:B------:R-:W-:Y:S01]  /*6450*/  HSET2.LE.AND R4, R4, R58, PT ;  /* 0x0000003a04047233 */ /* 0x000fe20003803000 */
[----:B------:R-:W-:Y:S01]  /*6460*/  SHF.R.U32.HI R7, RZ, 0x18, R7 ;  /* 0x00000018ff077819 */ /* 0x000fe20000011607 */
[----:B------:R-:W2:Y:S01]  /*6470*/  MUFU.EX2 R231, R231 ;  /* 0x000000e700e77308 */ /* 0x000ea20000000800 */
[----:B------:R-:W-:Y:S02]  /*6480*/  LOP3.LUT R5, R5, 0xff, RZ, 0xc0, !PT ;  /* 0x000000ff05057812 */ /* 0x000fe400078ec0ff */
[----:B------:R-:W-:Y:S02]  /*6490*/  SHF.R.U32.HI R35, RZ, 0x8, R35 ;  /* 0x00000008ff237819 */ /* 0x000fe40000011623 */
[----:B------:R-:W-:-:S02]  /*64a0*/  PRMT R5, R5, 0x5410, R7 ;  /* 0x0000541005057816 */ /* 0x000fc40000000007 */
[----:B------:R-:W-:Y:S02]  /*64b0*/  F2FP.PACK_AB R7, R197, R198 ;  /* 0x000000c6c507723e */ /* 0x000fe400000000ff */
[----:B------:R-:W-:Y:S01]  /*64c0*/  PRMT R33, R33, 0x5410, R35 ;  /* 0x0000541021217816 */ /* 0x000fe20000000023 */
[--C-:B------:R-:W-:Y:S01]  /*64d0*/  HSET2.LE.AND R5, R5, R58.reuse, PT ;  /* 0x0000003a05057233 */ /* 0x100fe20003803000 */
[----:B------:R-:W-:Y:S02]  /*64e0*/  LOP3.LUT R6, R6, R7, RZ, 0xc0, !PT ;  /* 0x0000000706067212 */ /* 0x000fe400078ec0ff */
[----:B------:R-:W-:Y:S02]  /*64f0*/  F2FP.PACK_AB R7, R199, R196 ;  /* 0x000000c4c707723e */ /* 0x000fe400000000ff */
[C---:B------:R-:W-:Y:S01]  /*6500*/  F2FP.PACK_AB R35, R229.reuse, R178 ;  /* 0x000000b2e523723e */ /* 0x040fe200000000ff */
[----:B------:R-:W-:Y:S01]  /*6510*/  FADD.FTZ R229, R229, R48 ;  /* 0x00000030e5e57221 */ /* 0x000fe20000010000 */
[----:B------:R-:W-:Y:S01]  /*6520*/  LOP3.LUT R7, R4, R7, RZ, 0xc0, !PT ;  /* 0x0000000704077212 */ /* 0x000fe200078ec0ff */
[----:B------:R-:W-:Y:S01]  /*6530*/  HSET2.LE.AND R4, R33, R58, PT ;  /* 0x0000003a21047233 */ /* 0x000fe20003803000 */
[----:B------:R-:W-:-:S02]  /*6540*/  F2FP.PACK_AB R33, R188, R189 ;  /* 0x000000bdbc21723e */ /* 0x000fc400000000ff */
[----:B------:R-:W-:Y:S02]  /*6550*/  SHF.R.U32.HI R174, RZ, 0x10, R204 ;  /* 0x00000010ffae7819 */ /* 0x000fe400000116cc */
[----:B------:R-:W-:Y:S02]  /*6560*/  LOP3.LUT R4, R4, R33, RZ, 0xc0, !PT ;  /* 0x0000002104047212 */ /* 0x000fe400078ec0ff */
[----:B------:R-:W-:Y:S02]  /*6570*/  F2FP.PACK_AB R33, R186, R187 ;  /* 0x000000bbba21723e */ /* 0x000fe400000000ff */
[----:B------:R-:W-:Y:S02]  /*6580*/  LOP3.LUT R60, R204, 0xff, RZ, 0xc0, !PT ;  /* 0x000000ffcc3c7812 */ /* 0x000fe400078ec0ff */
[----:B------:R-:W-:Y:S02]  /*6590*/  LOP3.LUT R5, R5, R33, RZ, 0xc0, !PT ;  /* 0x0000002105057212 */ /* 0x000fe400078ec0ff */
[----:B------:R-:W-:-:S02]  /*65a0*/  F2FP.PACK_AB R33, R182, R179 ;  /* 0x000000b3b621723e */ /* 0x000fc400000000ff */
[----:B------:R-:W-:Y:S02]  /*65b0*/  SHF.R.U32.HI R204, RZ, 0x18, R204 ;  /* 0x00000018ffcc7819 */ /* 0x000fe400000116cc */
[----:B------:R-:W-:Y:S01]  /*65c0*/  LOP3.LUT R174, R174, 0xff, RZ, 0xc0, !PT ;  /* 0x000000ffaeae7812 */ /* 0x000fe200078ec0ff */
[----:B------:R-:W-:Y:S01]  /*65d0*/  HMMA.16816.F32 R100, R4, R16, R100 ;  /* 0x000000100464723c */ /* 0x000fe20000001864 */
[----:B------:R-:W-:Y:S02]  /*65e0*/  PRMT R60, R60, 0x5410, R63 ;  /* 0x000054103c3c7816 */ /* 0x000fe4000000003f */
[----:B------:R-:W-:-:S04]  /*65f0*/  F2FP.PACK_AB R63, R64, R170 ;  /* 0x000000aa403f723e */ /* 0x000fc800000000ff */
[----:B------:R-:W-:Y:S01]  /*6600*/  LOP3.LUT R16, R211, UR7, R32, 0x96, !PT ;  /* 0x00000007d3107c12 */ /* 0x000fe2000f8e9620 */
[----:B------:R-:W-:Y:S04]  /*6610*/  HMMA.16816.F32 R108, R4, R18, R108 ;  /* 0x00000012046c723c */ /* 0x000fe8000000186c */
[----:B------:R-:W-:-:S04]  /*6620*/  IMAD.WIDE.U32 R16, R16, -0x2daee0ad, RZ ;  /* 0xd2511f5310107825 */ /* 0x000fc800078e00ff */
[C---:B------:R-:W-:Y:S01]  /*6630*/  HMMA.16816.F32 R112, R4.reuse, R12, R112 ;  /* 0x0000000c0470723c */ /* 0x040fe20000001870 */
[----:B------:R-:W-:Y:S02]  /*6640*/  LOP3.LUT R34, R17, UR16, R34, 0x96, !PT ;  /* 0x0000001011227c12 */ /* 0x000fe4000f8e9622 */
[----:B------:R-:W-:Y:S02]  /*6650*/  LOP3.LUT R18, R16, 0xff, RZ, 0xc0, !PT ;  /* 0x000000ff10127812 */ /* 0x000fe400078ec0ff */
[C---:B------:R-:W-:Y:S02]  /*6660*/  LOP3.LUT R19, R34.reuse, 0xffff, RZ, 0xc0, !PT ;  /* 0x0000ffff22137812 */ /* 0x040fe400078ec0ff */
[----:B------:R-:W-:Y:S01]  /*6670*/  LOP3.LUT R12, R34, 0xff, RZ, 0xc0, !PT ;  /* 0x000000ff220c7812 */ /* 0x000fe200078ec0ff */
[----:B------:R-:W-:Y:S01]  /*6680*/  HMMA.16816.F32 R120, R4, R14, R120 ;  /* 0x0000000e0478723c */ /* 0x000fe20000001878 */
[----:B------:R-:W-:Y:S02]  /*6690*/  SHF.R.U32.HI R19, RZ, 0x8, R19 ;  /* 0x00000008ff137819 */ /* 0x000fe40000011613 */
[----:B------:R-:W-:-:S02]  /*66a0*/  LOP3.LUT R13, R16, 0xffff, RZ, 0xc0, !PT ;  /* 0x0000ffff100d7812 */ /* 0x000fc400078ec0ff */
[----:B------:R-:W-:Y:S02]  /*66b0*/  SHF.R.U32.HI R17, RZ, 0x10, R16 ;  /* 0x00000010ff117819 */ /* 0x000fe40000011610 */
[----:B------:R-:W-:Y:S01]  /*66c0*/  SHF.R.U32.HI R14, RZ, 0x10, R34 ;  /* 0x00000010ff0e7819 */ /* 0x000fe20000011622 */
[C---:B------:R-:W-:Y:S01]  /*66d0*/  HMMA.16816.F32 R160, R4.reuse, R28, R160 ;  /* 0x0000001c04a0723c */ /* 0x040fe200000018a0 */
[----:B------:R-:W-:Y:S02]  /*66e0*/  PRMT R12, R12, 0x5410, R19 ;  /* 0x000054100c0c7816 */ /* 0x000fe40000000013 */
[----:B------:R-:W-:Y:S02]  /*66f0*/  SHF.R.U32.HI R16, RZ, 0x18, R16 ;  /* 0x00000018ff107819 */ /* 0x000fe40000011610 */
[----:B------:R-:W-:Y:S01]  /*6700*/  SHF.R.U32.HI R34, RZ, 0x18, R34 ;  /* 0x00000018ff227819 */ /* 0x000fe20000011622 */
[----:B------:R-:W-:Y:S01]  /*6710*/  HSET2.LE.AND R32, R12, R58, PT ;  /* 0x0000003a0c207233 */ /* 0x000fe20003803000 */
[----:B------:R-:W-:Y:S01]  /*6720*/  SHF.R.U32.HI R13, RZ, 0x8, R13 ;  /* 0x00000008ff0d7819 */ /* 0x000fe2000001160d */
[----:B------:R-:W-:Y:S01]  /*6730*/  HMMA.16816.F32 R148, R4, R30, R148 ;  /* 0x0000001e0494723c */ /* 0x000fe20000001894 */
[----:B------:R-:W-:Y:S01]  /*6740*/  LOP3.LUT R17, R17, 0xff, RZ, 0xc0, !PT ;  /* 0x000000ff11117812 */ /* 0x000fe200078ec0ff */
[----:B------:R-:W3:Y:S01]  /*6750*/  LDSM.16.MT88.4 R28, [R214+0x9c00] ;  /* 0x009c0000d61c783b */ /* 0x000ee20000004200 */
[----:B------:R-:W-:-:S02]  /*6760*/  LOP3.LUT R14, R14, 0xff, RZ, 0xc0, !PT ;  /* 0x000000ff0e0e7812 */ /* 0x000fc400078ec0ff */
[----:B------:R-:W-:Y:S02]  /*6770*/  PRMT R18, R18, 0x5410, R13 ;  /* 0x0000541012127816 */ /* 0x000fe4000000000d */
[----:B------:R-:W-:Y:S01]  /*6780*/  PRMT R16, R17, 0x5410, R16 ;  /* 0x0000541011107816 */ /* 0x000fe20000000010 */
[C---:B------:R-:W-:Y:S01]  /*6790*/  HMMA.16816.F32 R68, R4.reuse, R24, R68 ;  /* 0x000000180444723c */ /* 0x040fe20000001844 */
[----:B------:R-:W-:Y:S01]  /*67a0*/  PRMT R12, R14, 0x5410, R34 ;  /* 0x000054100e0c7816 */ /* 0x000fe20000000022 */
[--C-:B------:R-:W-:Y:S01]  /*67b0*/  HSET2.LE.AND R18, R18, R58.reuse, PT ;  /* 0x0000003a12127233 */ /* 0x100fe20003803000 */
[----:B------:R-:W-:Y:S01]  /*67c0*/  F2FP.PACK_AB R15, R184, R192 ;  /* 0x000000c0b80f723e */ /* 0x000fe200000000ff */
[--C-:B------:R-:W-:Y:S01]  /*67d0*/  HSET2.LE.AND R16, R16, R58.reuse, PT ;  /* 0x0000003a10107233 */ /* 0x100fe20003803000 */
[----:B-1----:R-:W-:Y:S01]  /*67e0*/  F2FP.PACK_AB R34, R230, R191 ;  /* 0x000000bfe622723e */ /* 0x002fe200000000ff */
[----:B------:R-:W-:Y:S01]  /*67f0*/  HSET2.LE.AND R12, R12, R58, PT ;  /* 0x0000003a0c0c7233 */ /* 0x000fe20003803000 */
[----:B------:R-:W-:Y:S01]  /*6800*/  LOP3.LUT R32, R32, R15, RZ, 0xc0, !PT ;  /* 0x0000000f20207212 */ /* 0x000fe200078ec0ff */
[C---:B------:R-:W-:Y:S01]  /*6810*/  HMMA.16816.F32 R80, R4.reuse, R26, R80 ;  /* 0x0000001a0450723c */ /* 0x040fe20000001850 */
[----:B------:R-:W-:Y:S01]  /*6820*/  LOP3.LUT R34, R18, R34, RZ, 0xc0, !PT ;  /* 0x0000002212227212 */ /* 0x000fe200078ec0ff */
[----:B------:R-:W1:Y:S01]  /*6830*/  LDSM.16.MT88.4 R24, [R212+0x9c00] ;  /* 0x009c0000d418783b */ /* 0x000e620000004200 */
[----:B------:R-:W-:Y:S01]  /*6840*/  LOP3.LUT R33, R12, R33, RZ, 0xc0, !PT ;  /* 0x000000210c217212 */ /* 0x000fe200078ec0ff */
[----:B------:R-:W-:Y:S01]  /*6850*/  FADD.FTZ R230, R230, R46 ;  /* 0x0000002ee6e67221 */ /* 0x000fe20000010000 */
[----:B------:R-:W-:Y:S01]  /*6860*/  LOP3.LUT R35, R16, R35, RZ, 0xc0, !PT ;  /* 0x0000002310237212 */ /* 0x000fe200078ec0ff */
[----:B------:R-:W-:Y:S02]  /*6870*/  LDSM.16.MT88.4 R12, [R214+0xbc00] ;  /* 0x00bc0000d60c783b */ /* 0x000fe40000004200 */
[C---:B------:R-:W-:Y:S02]  /*6880*/  HMMA.16816.F32 R84, R4.reuse, R20, R84 ;  /* 0x000000140454723c */ /* 0x040fe40000001854 */
[----:B------:R-:W-:Y:S06]  /*6890*/  LDSM.16.MT88.4 R16, [R212+0xac00] ;  /* 0x00ac0000d410783b */ /* 0x000fec0000004200 */
[C---:B------:R-:W-:Y:S01]  /*68a0*/  HMMA.16816.F32 R96, R4.reuse, R22, R96 ;  /* 0x000000160460723c */ /* 0x040fe20000001860 */
[----:B------:R-:W4:Y:S07]  /*68b0*/  LDSM.16.MT88.4 R20, [R214+0xac00] ;  /* 0x00ac0000d614783b */ /* 0x000f2e0000004200 */
[C---:B------:R-:W-:Y:S08]  /*68c0*/  HMMA.16816.F32 R136, R4.reuse, R8, R136 ;  /* 0x000000080488723c */ /* 0x040ff00000001888 */
[----:B------:R-:W-:Y:S01]  /*68d0*/  HMMA.16816.F32 R132, R4, R10, R132 ;  /* 0x0000000a0484723c */ /* 0x000fe20000001884 */
[----:B------:R-:W5:Y:S06]  /*68e0*/  LDSM.16.MT88.4 R8, [R212+0xbc00] ;  /* 0x00bc0000d408783b */ /* 0x000f6c0000004200 */
[----:B------:R-:W-:Y:S01]  /*68f0*/  LOP3.LUT R7, R176, 0xffff, RZ, 0xc0, !PT ;  /* 0x0000ffffb0077812 */ /* 0x000fe200078ec0ff */
[----:B---3--:R-:W-:Y:S01]  /*6900*/  HMMA.16816.F32 R156, R32, R28, R156 ;  /* 0x0000001c209c723c */ /* 0x008fe2000000189c */
[----:B------:R-:W-:-:S02]  /*6910*/  SHF.R.U32.HI R6, RZ, 0x10, R176 ;  /* 0x00000010ff067819 */ /* 0x000fc400000116b0 */
[----:B------:R-:W-:Y:S02]  /*6920*/  LOP3.LUT R4, R176, 0xff, RZ, 0xc0, !PT ;  /* 0x000000ffb0047812 */ /* 0x000fe400078ec0ff */
[----:B------:R-:W-:Y:S02]  /*6930*/  SHF.R.U32.HI R7, RZ, 0x8, R7 ;  /* 0x00000008ff077819 */ /* 0x000fe40000011607 */
[----:B------:R-:W-:Y:S01]  /*6940*/  SHF.R.U32.HI R5, RZ, 0x18, R176 ;  /* 0x00000018ff057819 */ /* 0x000fe200000116b0 */
[----:B------:R-:W-:Y:S01]  /*6950*/  HMMA.16816.F32 R152, R32, R30, R152 ;  /* 0x0000001e2098723c */ /* 0x000fe20000001898 */
[----:B------:R-:W-:Y:S02]  /*6960*/  LOP3.LUT R6, R6, 0xff, RZ, 0xc0, !PT ;  /* 0x000000ff06067812 */ /* 0x000fe400078ec0ff */
[----:B------:R-:W-:Y:S02]  /*6970*/  PRMT R4, R4, 0x5410, R7 ;  /* 0x0000541004047816 */ /* 0x000fe40000000007 */
[----:B------:R-:W-:-:S02]  /*6980*/  PRMT R7, R6, 0x5410, R5 ;  /* 0x0000541006077816 */ /* 0x000fc40000000005 */
[----:B------:R-:W-:Y:S01]  /*6990*/  PRMT R5, R174, 0x5410, R204 ;  /* 0x00005410ae057816 */ /* 0x000fe200000000cc */
[--C-:B------:R-:W-:Y:S01]  /*69a0*/  HSET2.LE.AND R6, R4, R58.reuse, PT ;  /* 0x0000003a04067233 */ /* 0x100fe20003803000 */
[----:B--2---:R-:W-:Y:S01]  /*69b0*/  F2FP.PACK_AB R174, R231, R62 ;  /* 0x0000003ee7ae723e */ /* 0x004fe200000000ff */
[--C-:B------:R-:W-:Y:S01]  /*69c0*/  HSET2.LE.AND R7, R7, R58.reuse, PT ;  /* 0x0000003a07077233 */ /* 0x100fe20003803000 */
[C---:B-1----:R-:W-:Y:S01]  /*69d0*/  HMMA.16816.F32 R72, R32.reuse, R24, R72 ;  /* 0x000000182048723c */ /* 0x042fe20000001848 */
[--C-:B------:R-:W-:Y:S01]  /*69e0*/  HSET2.LE.AND R4, R60, R58.reuse, PT ;  /* 0x0000003a3c047233 */ /* 0x100fe20003803000 */
[C---:B------:R-:W-:Y:S01]  /*69f0*/  F2FP.PACK_AB R60, R232.reuse, R169 ;  /* 0x000000a9e83c723e */ /* 0x040fe200000000ff */
[----:B------:R-:W-:Y:S01]  /*6a00*/  HSET2.LE.AND R5, R5, R58, PT ;  /* 0x0000003a05057233 */ /* 0x000fe20003803000 */
[----:B------:R-:W-:Y:S01]  /*6a10*/  F2FP.PACK_AB R58, R59, R61 ;  /* 0x0000003d3b3a723e */ /* 0x000fe200000000ff */
[----:B------:R-:W-:Y:S01]  /*6a20*/  FADD.FTZ R232, R232, R50 ;  /* 0x00000032e8e87221 */ /* 0x000fe20000010000 */
[----:B------:R-:W-:Y:S01]  /*6a30*/  LOP3.LUT R6, R6, R60, RZ, 0xc0, !PT ;  /* 0x0000003c06067212 */ /* 0x000fe200078ec0ff */
[----:B------:R-:W-:Y:S01]  /*6a40*/  FADD.FTZ R231, R231, R54 ;  /* 0x00000036e7e77221 */ /* 0x000fe20000010000 */
[----:B------:R-:W-:Y:S01]  /*6a50*/  LOP3.LUT R7, R7, R174, RZ, 0xc0, !PT ;  /* 0x000000ae07077212 */ /* 0x000fe200078ec0ff */
[----:B------:R-:W-:Y:S01]  /*6a60*/  HMMA.16816.F32 R76, R32, R26, R76 ;  /* 0x0000001a204c723c */ /* 0x000fe2000000184c */
[----:B------:R-:W-:-:S02]  /*6a70*/  LOP3.LUT R4, R4, R63, RZ, 0xc0, !PT ;  /* 0x0000003f04047212 */ /* 0x000fc400078ec0ff */
[----:B------:R-:W-:-:S05]  /*6a80*/  LOP3.LUT R5, R5, R58, RZ, 0xc0, !PT ;  /* 0x0000003a05057212 */ /* 0x000fca00078ec0ff */
[C---:B----4-:R-:W-:Y:S08]  /*6a90*/  HMMA.16816.F32 R88, R32.reuse, R20, R88 ;  /* 0x000000142058723c */ /* 0x050ff00000001858 */
[C---:B------:R-:W-:Y:S08]  /*6aa0*/  HMMA.16816.F32 R92, R32.reuse, R22, R92 ;  /* 0x00000016205c723c */ /* 0x040ff0000000185c */
[C---:B------:R-:W-:Y:S08]  /*6ab0*/  HMMA.16816.F32 R104, R32.reuse, R16, R104 ;  /* 0x000000102068723c */ /* 0x040ff00000001868 */
[C---:B------:R-:W-:Y:S08]  /*6ac0*/  HMMA.16816.F32 R144, R32.reuse, R18, R144 ;  /* 0x000000122090723c */ /* 0x040ff00000001890 */
[C---:B------:R-:W-:Y:S08]  /*6ad0*/  HMMA.16816.F32 R140, R32.reuse, R12, R140 ;  /* 0x0000000c208c723c */ /* 0x040ff0000000188c */
[C---:B------:R-:W-:Y:S08]  /*6ae0*/  HMMA.16816.F32 R116, R32.reuse, R14, R116 ;  /* 0x0000000e2074723c */ /* 0x040ff00000001874 */
[C---:B-----5:R-:W-:Y:S08]  /*6af0*/  HMMA.16816.F32 R124, R32.reuse, R8, R124 ;  /* 0x00000008207c723c */ /* 0x060ff0000000187c */
[----:B------:R-:W-:Y:S08]  /*6b00*/  HMMA.16816.F32 R128, R32, R10, R128 ;  /* 0x0000000a2080723c */ /* 0x000ff00000001880 */
        /* <DEDUP_REMOVED lines=15> */
[----:B------:R-:W-:Y:S01]  /*6c00*/  BAR.SYNC.DEFER_BLOCKING 0x0 ;  /* 0x0000000000007b1d */ /* 0x000fe20000010000 */
[----:B------:R-:W-:Y:S01]  /*6c10*/  ISETP.GE.AND P4, PT, R226, c[0x0][0x220], PT ;  /* 0x00008800e2007a0c */ /* 0x000fe20003f86270 */
[----:B------:R-:W-:Y:S01]  /*6c20*/  UISETP.GE.AND UP0, UPT, UR30, 0x3, UPT ;  /* 0x000000031e00788c */ /* 0x000fe2000bf06270 */
[----:B------:R-:W-:Y:S01]  /*6c30*/  ISETP.GE.AND P3, PT, R221, c[0x0][0x220], PT ;  /* 0x00008800dd007a0c */ /* 0x000fe20003f66270 */
[----:B------:R-:W-:Y:S01]  /*6c40*/  USHF.R.S32.HI UR31, URZ, 0x1f, UR4 ;  /* 0x0000001f3f1f7899 */ /* 0x000fe20008011404 */
[----:B------:R-:W-:Y:S01]  /*6c50*/  ISETP.GE.AND P2, PT, R220, c[0x0][0x220], PT ;  /* 0x00008800dc007a0c */ /* 0x000fe20003f46270 */
[----:B------:R-:W-:Y:S01]  /*6c60*/  UIMAD UR5, UR19, UR4, URZ ;  /* 0x00000004130572a4 */ /* 0x000fe2000f8e023f */
[----:B------:R-:W-:-:S03]  /*6c70*/  IMAD.WIDE.U32 R8, R218, UR4, R246 ;  /* 0x00000004da087c25 */ /* 0x000fc6000f8e00f6 */
[----:B------:R-:W-:Y:S02]  /*6c80*/  UIMAD UR5, UR31, UR20, UR5 ;  /* 0x000000141f0572a4 */ /* 0x000fe4000f8e0205 */
[C---:B------:R-:W-:Y:S01]  /*6c90*/  IADD3 R2, P5, R8.reuse, UR24, RZ ;  /* 0x0000001808027c10 */ /* 0x040fe2000ffbe0ff */
[----:B------:R-:W-:Y:S01]  /*6ca0*/  UIADD3 UR31, UR30, -0x2, URZ ;  /* 0xfffffffe1e1f7890 */ /* 0x000fe2000fffe03f */
[C---:B------:R-:W-:Y:S02]  /*6cb0*/  @!P4 LEA R10, P6, R8.reuse, c[0x0][0x170], 0x1 ;  /* 0x00005c00080aca11 */ /* 0x040fe400078c08ff */
[----:B------:R-:W-:Y:S02]  /*6cc0*/  IADD3 R0, R9, UR5, RZ ;  /* 0x0000000509007c10 */ /* 0x000fe4000fffe0ff */
[C---:B------:R-:W-:Y:S02]  /*6cd0*/  @!P3 LEA R6, P1, R8.reuse, c[0x0][0x170], 0x1 ;  /* 0x00005c000806ba11 */ /* 0x040fe400078208ff */
[----:B------:R-:W-:-:S02]  /*6ce0*/  @!P2 LEA R4, P0, R8, c[0x0][0x170], 0x1 ;  /* 0x00005c000804aa11 */ /* 0x000fc400078008ff */
[C-C-:B------:R-:W-:Y:S02]  /*6cf0*/  @!P4 LEA.HI.X R11, R8.reuse, c[0x0][0x174], R0.reuse, 0x1, P6 ;  /* 0x00005d00080bca11 */ /* 0x140fe400030f0c00 */
[C-C-:B------:R-:W-:Y:S01]  /*6d00*/  @!P3 LEA.HI.X R7, R8.reuse, c[0x0][0x174], R0.reuse, 0x1, P1 ;  /* 0x00005d000807ba11 */ /* 0x140fe200008f0c00 */
[----:B------:R-:W-:Y:S01]  /*6d10*/  @P4 STS [R219+0x9000], RZ ;  /* 0x009000ffdb004388 */ /* 0x000fe20000000800 */
[----:B------:R-:W-:Y:S02]  /*6d20*/  @!P2 LEA.HI.X R5, R8, c[0x0][0x174], R0, 0x1, P0 ;  /* 0x00005d000805aa11 */ /* 0x000fe400000f0c00 */
[----:B------:R-:W-:Y:S01]  /*6d30*/  @!P4 LEA R8, P0, R2, c[0x0][0x170], 0x1 ;  /* 0x00005c000208ca11 */ /* 0x000fe200078008ff */
        /* <DEDUP_REMOVED lines=39> */
[----:B------:R-:W4:Y:S04]  /*6fb0*/  LDSM.16.M88.4 R180, [R216+0x6400] ;  /* 0x00640000d8b4783b */ /* 0x000f280000000200 */
[----:B------:R-:W5:Y:S04]  /*6fc0*/  LDSM.16.M88.4 R172, [R216+0x6800] ;  /* 0x00680000d8ac783b */ /* 0x000f680000000200 */
[----:B------:R-:W1:Y:S04]  /*6fd0*/  LDSM.16.M88.4 R36, [R216+0x6c00] ;  /* 0x006c0000d824783b */ /* 0x000e680000000200 */
[----:B------:R-:W1:Y:S04]  /*6fe0*/  LDSM.16.M88.4 R60, [R217] ;  /* 0x00000000d93c783b */ /* 0x000e680000000200 */
[----:B------:R-:W-:Y:S04]  /*6ff0*/  LDSM.16.M88.4 R56, [R213+0x6000] ;  /* 0x00600000d538783b */ /* 0x000fe80000000200 */
[----:B------:R-:W1:Y:S04]  /*7000*/  LDSM.16.M88.4 R236, [R215+0x1000] ;  /* 0x00100000d7ec783b */ /* 0x000e680000000200 */
[----:B------:R-:W1:Y:S04]  /*7010*/  LDSM.16.M88.4 R52, [R213+0x6400] ;  /* 0x00640000d534783b */ /* 0x000e680000000200 */
[----:B------:R-:W1:Y:S04]  /*7020*/  LDSM.16.M88.4 R48, [R213+0x6800] ;  /* 0x00680000d530783b */ /* 0x000e680000000200 */
[----:B------:R-:W3:Y:S01]  /*7030*/  LDSM.16.M88.4 R44, [R213+0x6c00] ;  /* 0x006c0000d52c783b */ /* 0x000ee20000000200 */
[C---:B--2---:R-:W-:Y:S03]  /*7040*/  HMMA.16816.F32 R32, R4.reuse, R188, RZ ;  /* 0x000000bc0420723c */ /* 0x044fe600000018ff */
[----:B------:R-:W2:Y:S04]  /*7050*/  LDSM.16.M88.4 R40, [R215] ;  /* 0x00000000d728783b */ /* 0x000ea80000000200 */
[----:B------:R-:W-:Y:S01]  /*7060*/  LDSM.16.M88.4 R208, [R216+0x7000] ;  /* 0x00700000d8d0783b */ /* 0x000fe20000000200 */
[C---:B------:R-:W-:Y:S03]  /*7070*/  HMMA.16816.F32 R28, R4.reuse, R190, RZ ;  /* 0x000000be041c723c */ /* 0x040fe600000018ff */
[----:B------:R-:W-:Y:S04]  /*7080*/  LDSM.16.M88.4 R204, [R216+0x7400] ;  /* 0x00740000d8cc783b */ /* 0x000fe80000000200 */
[----:B------:R-:W-:Y:S01]  /*7090*/  LDSM.16.M88.4 R200, [R216+0x7800] ;  /* 0x00780000d8c8783b */ /* 0x000fe20000000200 */
[C---:B----4-:R-:W-:Y:S03]  /*70a0*/  HMMA.16816.F32 R24, R4.reuse, R180, RZ ;  /* 0x000000b40418723c */ /* 0x050fe600000018ff */
[----:B------:R-:W-:Y:S04]  /*70b0*/  LDSM.16.M88.4 R196, [R216+0x7c00] ;  /* 0x007c0000d8c4783b */ /* 0x000fe80000000200 */
[----:B------:R-:W0:Y:S01]  /*70c0*/  LDGDEPBAR ;  /* 0x00000000000079af */ /* 0x000e220000000000 */
[C---:B-----5:R-:W-:Y:S08]  /*70d0*/  HMMA.16816.F32 R16, R4.reuse, R172, RZ ;  /* 0x000000ac0410723c */ /* 0x060ff000000018ff */
[C---:B-1----:R-:W-:Y:S08]  /*70e0*/  HMMA.16816.F32 R8, R4.reuse, R36, RZ ;  /* 0x000000240408723c */ /* 0x042ff000000018ff */
[C---:B------:R-:W-:Y:S08]  /*70f0*/  HMMA.16816.F32 R20, R4.reuse, R182, RZ ;  /* 0x000000b60414723c */ /* 0x040ff000000018ff */
[C---:B---3--:R-:W-:Y:S08]  /*7100*/  HMMA.16816.F32 R12, R4.reuse, R174, RZ ;  /* 0x000000ae040c723c */ /* 0x048ff000000018ff */
        /* <DEDUP_REMOVED lines=84> */
[----:B-1----:R-:W-:Y:S03]  /*7650*/  HMMA.16816.F32 R184, R204, R36, R184 ;  /* 0x00000024ccb8723c */ /* 0x002fe600000018b8 */
[----:B------:R-:W-:-:S05]  /*7660*/  IMAD R45, R45, 0x40, R228 ;  /* 0x000000402d2d7824 */ /* 0x000fca00078e02e4 */
[-C--:B------:R-:W-:Y:S01]  /*7670*/  HMMA.16816.F32 R20, R48, R42.reuse, R20 ;  /* 0x0000002a3014723c */ /* 0x080fe20000001814 */
[C---:B------:R-:W-:Y:S02]  /*7680*/  IADD3 R0, R45.reuse, 0x8, RZ ;  /* 0x000000082d007810 */ /* 0x040fe40007ffe0ff */
[----:B------:R-:W-:Y:S02]  /*7690*/  IADD3 R2, R45, 0x9, RZ ;  /* 0x000000092d027810 */ /* 0x000fe40007ffe0ff */
[C---:B------:R-:W-:Y:S02]  /*76a0*/  ISETP.GE.AND P1, PT, R0.reuse, R243, PT ;  /* 0x000000f30000720c */ /* 0x040fe40003f26270 */
[C---:B------:R-:W-:Y:S01]  /*76b0*/  ISETP.GE.AND P5, PT, R0.reuse, R241, PT ;  /* 0x000000f10000720c */ /* 0x040fe20003fa6270 */
[----:B------:R-:W-:Y:S01]  /*76c0*/  HMMA.16816.F32 R180, R52, R42, R180 ;  /* 0x0000002a34b4723c */ /* 0x000fe200000018b4 */
[----:B------:R-:W1:Y:S01]  /*76d0*/  LDSM.16.M88.4 R40, [R213+0x8800] ;  /* 0x00880000d528783b */ /* 0x000e620000000200 */
[----:B------:R-:W-:-:S02]  /*76e0*/  ISETP.GE.AND P6, PT, R0, R240, PT ;  /* 0x000000f00000720c */ /* 0x000fc40003fc6270 */
[----:B------:R-:W-:Y:S02]  /*76f0*/  ISETP.GE.AND P0, PT, R0, R3, PT ;  /* 0x000000030000720c */ /* 0x000fe40003f06270 */
[----:B------:R-:W-:Y:S02]  /*7700*/  FSEL R0, R188, -INF , !P1 ;  /* 0xff800000bc007808 */ /* 0x000fe40004800000 */
[----:B------:R-:W-:Y:S01]  /*7710*/  HMMA.16816.F32 R24, R60, R36, R24 ;  /* 0x000000243c18723c */ /* 0x000fe20000001818 */
[----:B------:R-:W-:-:S06]  /*7720*/  ISETP.GE.AND P1, PT, R2, R240, PT ;  /* 0x000000f00200720c */ /* 0x000fcc0003f26270 */
[----:B------:R-:W-:Y:S01]  /*7730*/  IADD3 R36, R45, 0x18, RZ ;  /* 0x000000182d247810 */ /* 0x000fe20007ffe0ff */
[C---:B------:R-:W-:Y:S08]  /*7740*/  HMMA.16816.F32 R176, R52.reuse, R200, R176 ;  /* 0x000000c834b0723c */ /* 0x040ff000000018b0 */
[C---:B------:R-:W-:Y:S08]  /*7750*/  HMMA.16816.F32 R172, R52.reuse, R202, R172 ;  /* 0x000000ca34ac723c */ /* 0x040ff000000018ac */
[C---:B------:R-:W-:Y:S08]  /*7760*/  HMMA.16816.F32 R64, R52.reuse, R196, R64 ;  /* 0x000000c43440723c */ /* 0x040ff00000001840 */
[----:B------:R-:W-:Y:S07]  /*7770*/  HMMA.16816.F32 R208, R52, R198, R208 ;  /* 0x000000c634d0723c */ /* 0x000fee00000018d0 */
[----:B------:R-:W-:Y:S01]  /*7780*/  FSEL R55, R30, -INF , !P0 ;  /* 0xff8000001e377808 */ /* 0x000fe20004000000 */
[----:B------:R-:W-:Y:S01]  /*7790*/  HMMA.16816.F32 R16, R48, R200, R16 ;  /* 0x000000c83010723c */ /* 0x000fe20000001810 */
[----:B------:R-:W-:-:S02]  /*77a0*/  ISETP.GE.AND P0, PT, R2, R3, PT ;  /* 0x000000030200720c */ /* 0x000fc40003f06270 */
[----:B------:R-:W-:Y:S02]  /*77b0*/  FSEL R52, R29, -INF , !P1 ;  /* 0xff8000001d347808 */ /* 0x000fe40004800000 */
[----:B------:R-:W-:Y:S02]  /*77c0*/  IADD3 R29, R45, 0x10, RZ ;  /* 0x000000102d1d7810 */ /* 0x000fe40007ffe0ff */
[----:B------:R-:W-:Y:S01]  /*77d0*/  FSEL R59, R31, -INF , !P0 ;  /* 0xff8000001f3b7808 */ /* 0x000fe20004000000 */
[----:B------:R-:W-:Y:S01]  /*77e0*/  HMMA.16816.F32 R12, R48, R202, R12 ;  /* 0x000000ca300c723c */ /* 0x000fe2000000180c */
[----:B------:R-:W-:Y:S02]  /*77f0*/  ISETP.GE.AND P0, PT, R29, R243, PT ;  /* 0x000000f31d00720c */ /* 0x000fe40003f06270 */
[----:B------:R-:W-:-:S05]  /*7800*/  ISETP.GE.AND P1, PT, R2, R241, PT ;  /* 0x000000f10200720c */ /* 0x000fca0003f26270 */
[C---:B------:R-:W-:Y:S08]  /*7810*/  HMMA.16816.F32 R8, R48.reuse, R196, R8 ;  /* 0x000000c43008723c */ /* 0x040ff00000001808 */
[----:B------:R-:W-:Y:S07]  /*7820*/  HMMA.16816.F32 R4, R48, R198, R4 ;  /* 0x000000c63004723c */ /* 0x000fee0000001804 */
[----:B------:R-:W-:Y:S01]  /*7830*/  FSEL R51, R28, -INF , !P6 ;  /* 0xff8000001c337808 */ /* 0x000fe20007000000 */
[----:B------:R-:W-:Y:S01]  /*7840*/  HMMA.16816.F32 R180, R204, R38, R180 ;  /* 0x00000026ccb4723c */ /* 0x000fe200000018b4 */
[----:B------:R-:W-:-:S02]  /*7850*/  ISETP.GE.AND P6, PT, R2, R243, PT ;  /* 0x000000f30200720c */ /* 0x000fc40003fc6270 */
[----:B------:R-:W-:Y:S02]  /*7860*/  IADD3 R28, R45, 0x11, RZ ;  /* 0x000000112d1c7810 */ /* 0x000fe40007ffe0ff */
[----:B------:R-:W-:Y:S02]  /*7870*/  FSEL R2, R190, -INF , !P5 ;  /* 0xff800000be027808 */ /* 0x000fe40006800000 */
[----:B------:R-:W-:Y:S01]  /*7880*/  FSEL R44, R189, -INF , !P6 ;  /* 0xff800000bd2c7808 */ /* 0x000fe20007000000 */
[----:B------:R-:W-:Y:S01]  /*7890*/  HMMA.16816.F32 R20, R60, R38, R20 ;  /* 0x000000263c14723c */ /* 0x000fe20000001814 */
[----:B------:R-:W-:Y:S02]  /*78a0*/  FSEL R190, R184, -INF , !P0 ;  /* 0xff800000b8be7808 */ /* 0x000fe40004000000 */
[C---:B------:R-:W-:Y:S02]  /*78b0*/  ISETP.GE.AND P6, PT, R29.reuse, R241, PT ;  /* 0x000000f11d00720c */ /* 0x040fe40003fc6270 */
[----:B------:R-:W-:-:S02]  /*78c0*/  ISETP.GE.AND P5, PT, R29, R240, PT ;  /* 0x000000f01d00720c */ /* 0x000fc40003fa6270 */
[----:B------:R-:W-:Y:S01]  /*78d0*/  ISETP.GE.AND P0, PT, R28, R243, PT ;  /* 0x000000f31c00720c */ /* 0x000fe20003f06270 */
[-C--:B-1----:R-:W-:Y:S01]  /*78e0*/  HMMA.16816.F32 R176, R204, R40.reuse, R176 ;  /* 0x00000028ccb0723c */ /* 0x082fe200000018b0 */
[----:B------:R-:W-:Y:S02]  /*78f0*/  FSEL R48, R191, -INF , !P1 ;  /* 0xff800000bf307808 */ /* 0x000fe40004800000 */
[----:B------:R-:W-:Y:S02]  /*7900*/  FSEL R196, R186, -INF , !P6 ;  /* 0xff800000bac47808 */ /* 0x000fe40007000000 */
[----:B------:R-:W-:Y:S02]  /*7910*/  FSEL R252, R24, -INF , !P5 ;  /* 0xff80000018fc7808 */ /* 0x000fe40006800000 */
[----:B------:R-:W-:Y:S01]  /*7920*/  FSEL R198, R185, -INF , !P0 ;  /* 0xff800000b9c67808 */ /* 0x000fe20004000000 */
[----:B------:R-:W-:Y:S01]  /*7930*/  HMMA.16816.F32 R16, R60, R40, R16 ;  /* 0x000000283c10723c */ /* 0x000fe20000001810 */
[----:B------:R-:W-:-:S02]  /*7940*/  ISETP.GE.AND P1, PT, R29, R3, PT ;  /* 0x000000031d00720c */ /* 0x000fc40003f26270 */
[C---:B------:R-:W-:Y:S02]  /*7950*/  ISETP.GE.AND P6, PT, R28.reuse, R241, PT ;  /* 0x000000f11c00720c */ /* 0x040fe40003fc6270 */
[C---:B------:R-:W-:Y:S02]  /*7960*/  ISETP.GE.AND P5, PT, R28.reuse, R240, PT ;  /* 0x000000f01c00720c */ /* 0x040fe40003fa6270 */
[----:B------:R-:W-:Y:S01]  /*7970*/  ISETP.GE.AND P0, PT, R28, R3, PT ;  /* 0x000000031c00720c */ /* 0x000fe20003f06270 */
[----:B------:R-:W-:Y:S01]  /*7980*/  HMMA.16816.F32 R12, R60, R42, R12 ;  /* 0x0000002a3c0c723c */ /* 0x000fe2000000180c */
[----:B------:R-:W1:Y:S01]  /*7990*/  LDSM.16.M88.4 R28, [R213+0x8c00] ;  /* 0x008c0000d51c783b */ /* 0x000e620000000200 */
[----:B------:R-:W-:Y:S01]  /*79a0*/  FSEL R251, R26, -INF , !P1 ;  /* 0xff8000001afb7808 */ /* 0x000fe20004800000 */
[----:B------:R-:W-:-:S04]  /*79b0*/  DEPBAR.LE SB0, 0x0 ;  /* 0x000080000000791a */ /* 0x000fc80000000000 */
[C---:B------:R-:W-:Y:S01]  /*79c0*/  ISETP.GE.AND P1, PT, R36.reuse, R243, PT ;  /* 0x000000f32400720c */ /* 0x040fe20003f26270 */
[C---:B------:R-:W-:Y:S01]  /*79d0*/  HMMA.16816.F32 R172, R204.reuse, R42, R172 ;  /* 0x0000002accac723c */ /* 0x040fe200000018ac */
[----:B------:R-:W-:Y:S02]  /*79e0*/  IADD3 R24, R45, 0x19, RZ ;  /* 0x000000192d187810 */ /* 0x000fe40007ffe0ff */
[----:B------:R-:W-:Y:S02]  /*79f0*/  FSEL R250, R27, -INF , !P0 ;  /* 0xff8000001bfa7808 */ /* 0x000fe40004000000 */
[----:B------:R-:W-:Y:S02]  /*7a00*/  ISETP.GE.AND P0, PT, R36, R3, PT ;  /* 0x000000032400720c */ /* 0x000fe40003f06270 */
[----:B------:R-:W-:Y:S01]  /*7a10*/  FSEL R237, R180, -INF , !P1 ;  /* 0xff800000b4ed7808 */ /* 0x000fe20004800000 */
[----:B------:R-:W-:Y:S01]  /*7a20*/  HMMA.16816.F32 R192, R204, R56, R192 ;  /* 0x00000038ccc0723c */ /* 0x000fe200000018c0 */
[----:B------:R-:W-:-:S02]  /*7a30*/  ISETP.GE.AND P1, PT, R24, R240, PT ;  /* 0x000000f01800720c */ /* 0x000fc40003f26270 */
[----:B------:R-:W-:Y:S02]  /*7a40*/  FSEL R203, R187, -INF , !P6 ;  /* 0xff800000bbcb7808 */ /* 0x000fe40007000000 */
[----:B------:R-:W-:Y:S02]  /*7a50*/  FSEL R47, R22, -INF , !P0 ;  /* 0xff800000162f7808 */ /* 0x000fe40004000000 */
[----:B------:R-:W-:Y:S01]  /*7a60*/  ISETP.GE.AND P6, PT, R36, R240, PT ;  /* 0x000000f02400720c */ /* 0x000fe20003fc6270 */
[----:B------:R-:W-:Y:S01]  /*7a70*/  HMMA.16816.F32 R32, R60, R56, R32 ;  /* 0x000000383c20723c */ /* 0x000fe20000001820 */
[----:B------:R-:W-:Y:S02]  /*7a80*/  ISETP.GE.AND P0, PT, R24, R3, PT ;  /* 0x000000031800720c */ /* 0x000fe40003f06270 */
[----:B------:R-:W-:Y:S02]  /*7a90*/  FSEL R50, R21, -INF , !P1 ;  /* 0xff80000015327808 */ /* 0x000fe40004800000 */
[----:B------:R-:W-:-:S02]  /*7aa0*/  IADD3 R21, R45, 0x20, RZ ;  /* 0x000000202d157810 */ /* 0x000fc40007ffe0ff */
[----:B------:R-:W-:Y:S02]  /*7ab0*/  FSEL R41, R25, -INF , !P5 ;  /* 0xff80000019297808 */ /* 0x000fe40006800000 */
[----:B------:R-:W-:Y:S02]  /*7ac0*/  FSEL R46, R20, -INF , !P6 ;  /* 0xff800000142e7808 */ /* 0x000fe40007000000 */
[----:B------:R-:W-:Y:S02]  /*7ad0*/  FSEL R49, R23, -INF , !P0 ;  /* 0xff80000017317808 */ /* 0x000fe40004000000 */
[----:B------:R-:W-:Y:S02]  /*7ae0*/  ISETP.GE.AND P5, PT, R36, R241, PT ;  /* 0x000000f12400720c */ /* 0x000fe40003fa6270 */
[-C--:B------:R-:W-:Y:S02]  /*7af0*/  ISETP.GE.AND P6, PT, R24, R243.reuse, PT ;  /* 0x000000f31800720c */ /* 0x080fe40003fc6270 */
[----:B------:R-:W-:Y:S01]  /*7b00*/  ISETP.GE.AND P0, PT, R21, R243, PT ;  /* 0x000000f31500720c */ /* 0x000fe20003f06270 */
[----:B-1----:R-:W-:Y:S01]  /*7b10*/  HMMA.16816.F32 R64, R204, R28, R64 ;  /* 0x0000001ccc40723c */ /* 0x002fe20000001840 */
[----:B------:R-:W-:-:S02]  /*7b20*/  IADD3 R20, R45, 0x21, RZ ;  /* 0x000000212d147810 */ /* 0x000fc40007ffe0ff */
[----:B------:R-:W-:Y:S02]  /*7b30*/  FSEL R239, R182, -INF , !P5 ;  /* 0xff800000b6ef7808 */ /* 0x000fe40006800000 */
[----:B------:R-:W-:Y:S02]  /*7b40*/  FSEL R248, R181, -INF , !P6 ;  /* 0xff800000b5f87808 */ /* 0x000fe40007000000 */
[----:B------:R-:W-:Y:S01]  /*7b50*/  FSEL R164, R176, -INF , !P0 ;  /* 0xff800000b0a47808 */ /* 0x000fe20004000000 */
[----:B------:R-:W-:Y:S01]  /*7b60*/  HMMA.16816.F32 R8, R60, R28, R8 ;  /* 0x0000001c3c08723c */ /* 0x000fe20000001808 */
[----:B------:R-:W-:Y:S01]  /*7b70*/  BAR.SYNC.DEFER_BLOCKING 0x0 ;  /* 0x0000000000007b1d */ /* 0x000fe20000010000 */
[-C--:B------:R-:W-:Y:S02]  /*7b80*/  ISETP.GE.AND P1, PT, R24, R241.reuse, PT ;  /* 0x000000f11800720c */ /* 0x080fe40003f26270 */
[C---:B------:R-:W-:Y:S02]  /*7b90*/  ISETP.GE.AND P6, PT, R21.reuse, R241, PT ;  /* 0x000000f11500720c */ /* 0x040fe40003fc6270 */
[----:B------:R-:W-:-:S02]  /*7ba0*/  ISETP.GE.AND P5, PT, R21, R240, PT ;  /* 0x000000f01500720c */ /* 0x000fc40003fa6270 */
[----:B------:R-:W-:Y:S01]  /*7bb0*/  ISETP.GE.AND P0, PT, R20, R243, PT ;  /* 0x000000f31400720c */ /* 0x000fe20003f06270 */
[-C--:B------:R-:W-:Y:S01]  /*7bc0*/  HMMA.16816.F32 R208, R204, R30.reuse, R208 ;  /* 0x0000001eccd0723c */ /* 0x080fe200000018d0 */
        /* <DEDUP_REMOVED lines=8> */
[----:B------:R-:W-:Y:S02]  /*7c50*/  ISETP.GE.AND P0, PT, R20, R3, PT ;  /* 0x000000031400720c */ /* 0x000fe40003f06270 */
[----:B------:R-:W-:Y:S02]  /*7c60*/  IADD3 R20, R45, 0x28, RZ ;  /* 0x000000282d147810 */ /* 0x000fe40007ffe0ff */
[----:B------:R-:W-:Y:S02]  /*7c70*/  FSEL R191, R18, -INF , !P1 ;  /* 0xff80000012bf7808 */ /* 0x000fe40004800000 */
[----:B------:R-:W-:-:S02]  /*7c80*/  FSEL R197, R19, -INF , !P0 ;  /* 0xff80000013c57808 */ /* 0x000fc40004000000 */
[C---:B------:R-:W-:Y:S02]  /*7c90*/  ISETP.GE.AND P1, PT, R20.reuse, R243, PT ;  /* 0x000000f31400720c */ /* 0x040fe40003f26270 */
[C---:B------:R-:W-:Y:S02]  /*7ca0*/  ISETP.GE.AND P0, PT, R20.reuse, R3, PT ;  /* 0x000000031400720c */ /* 0x040fe40003f06270 */
[----:B------:R-:W-:Y:S02]  /*7cb0*/  IADD3 R16, R45, 0x29, RZ ;  /* 0x000000292d107810 */ /* 0x000fe40007ffe0ff */
[----:B------:R-:W-:Y:S02]  /*7cc0*/  FSEL R171, R179, -INF , !P6 ;  /* 0xff800000b3ab7808 */ /* 0x000fe40007000000 */
[----:B------:R-:W-:Y:S02]  /*7cd0*/  ISETP.GE.AND P6, PT, R20, R240, PT ;  /* 0x000000f01400720c */ /* 0x000fe40003fc6270 */
[----:B------:R-:W-:-:S02]  /*7ce0*/  FSEL R172, R172, -INF , !P1 ;  /* 0xff800000acac7808 */ /* 0x000fc40004800000 */
[----:B------:R-:W-:Y:S02]  /*7cf0*/  FSEL R201, R14, -INF , !P0 ;  /* 0xff8000000ec97808 */ /* 0x000fe40004000000 */
[C---:B------:R-:W-:Y:S02]  /*7d00*/  ISETP.GE.AND P1, PT, R16.reuse, R240, PT ;  /* 0x000000f01000720c */ /* 0x040fe40003f26270 */
[----:B------:R-:W-:Y:S02]  /*7d10*/  ISETP.GE.AND P0, PT, R16, R3, PT ;  /* 0x000000031000720c */ /* 0x000fe40003f06270 */
[----:B------:R-:W-:Y:S02]  /*7d20*/  FSEL R202, R17, -INF , !P5 ;  /* 0xff80000011ca7808 */ /* 0x000fe40006800000 */
[----:B------:R-:W-:Y:S02]  /*7d30*/  FSEL R238, R12, -INF , !P6 ;  /* 0xff8000000cee7808 */ /* 0x000fe40007000000 */
[----:B------:R-:W-:-:S02]  /*7d40*/  ISETP.GE.AND P5, PT, R20, R241, PT ;  /* 0x000000f11400720c */ /* 0x000fc40003fa6270 */
[----:B------:R-:W-:Y:S02]  /*7d50*/  ISETP.GE.AND P6, PT, R16, R243, PT ;  /* 0x000000f31000720c */ /* 0x000fe40003fc6270 */
[----:B------:R-:W-:Y:S02]  /*7d60*/  FSEL R236, R13, -INF , !P1 ;  /* 0xff8000000dec7808 */ /* 0x000fe40004800000 */
[----:B------:R-:W-:Y:S02]  /*7d70*/  FSEL R200, R15, -INF , !P0 ;  /* 0xff8000000fc87808 */ /* 0x000fe40004000000 */
[C---:B------:R-:W-:Y:S02]  /*7d80*/  IADD3 R13, R45.reuse, 0x1, RZ ;  /* 0x000000012d0d7810 */ /* 0x040fe40007ffe0ff */
[----:B------:R-:W-:Y:S02]  /*7d90*/  IADD3 R15, R45, 0x30, RZ ;  /* 0x000000302d0f7810 */ /* 0x000fe40007ffe0ff */
[----:B------:R-:W-:-:S02]  /*7da0*/  FSEL R177, R174, -INF , !P5 ;  /* 0xff800000aeb17808 */ /* 0x000fc40006800000 */
[----:B------:R-:W-:Y:S02]  /*7db0*/  FSEL R178, R173, -INF , !P6 ;  /* 0xff800000adb27808 */ /* 0x000fe40007000000 */
[----:B------:R-:W-:Y:S02]  /*7dc0*/  ISETP.GE.AND P5, PT, R13, R243, PT ;  /* 0x000000f30d00720c */ /* 0x000fe40003fa6270 */
[-C--:B------:R-:W-:Y:S02]  /*7dd0*/  ISETP.GE.AND P6, PT, R15, R241.reuse, PT ;  /* 0x000000f10f00720c */ /* 0x080fe40003fc6270 */
[----:B------:R-:W-:Y:S02]  /*7de0*/  IADD3 R14, R45, 0x31, RZ ;  /* 0x000000312d0e7810 */ /* 0x000fe40007ffe0ff */
[-C--:B------:R-:W-:Y:S02]  /*7df0*/  ISETP.GE.AND P0, PT, R13, R241.reuse, PT ;  /* 0x000000f10d00720c */ /* 0x080fe40003f06270 */
[----:B------:R-:W-:-:S02]  /*7e00*/  ISETP.GE.AND P1, PT, R16, R241, PT ;  /* 0x000000f11000720c */ /* 0x000fc40003f26270 */
[----:B------:R-:W-:Y:S02]  /*7e10*/  FSEL R193, R193, -INF , !P5 ;  /* 0xff800000c1c17808 */ /* 0x000fe40006800000 */
[----:B------:R-:W-:Y:S02]  /*7e20*/  FSEL R36, R66, -INF , !P6 ;  /* 0xff80000042247808 */ /* 0x000fe40007000000 */
[----:B------:R-:W-:Y:S02]  /*7e30*/  FSEL R12, R195, -INF , !P0 ;  /* 0xff800000c30c7808 */ /* 0x000fe40004000000 */
[C---:B------:R-:W-:Y:S02]  /*7e40*/  ISETP.GE.AND P5, PT, R15.reuse, R240, PT ;  /* 0x000000f00f00720c */ /* 0x040fe40003fa6270 */
[----:B------:R-:W-:Y:S02]  /*7e50*/  ISETP.GE.AND P6, PT, R14, R241, PT ;  /* 0x000000f10e00720c */ /* 0x000fe40003fc6270 */
[----:B------:R-:W-:-:S02]  /*7e60*/  ISETP.GE.AND P0, PT, R15, R3, PT ;  /* 0x000000030f00720c */ /* 0x000fc40003f06270 */
[----:B------:R-:W-:Y:S02]  /*7e70*/  FSEL R179, R175, -INF , !P1 ;  /* 0xff800000afb37808 */ /* 0x000fe40004800000 */
[----:B------:R-:W-:Y:S02]  /*7e80*/  ISETP.GE.AND P1, PT, R15, R243, PT ;  /* 0x000000f30f00720c */ /* 0x000fe40003f26270 */
[----:B------:R-:W-:Y:S02]  /*7e90*/  FSEL R173, R8, -INF , !P5 ;  /* 0xff80000008ad7808 */ /* 0x000fe40006800000 */
[----:B------:R-:W-:Y:S02]  /*7ea0*/  FSEL R39, R67, -INF , !P6 ;  /* 0xff80000043277808 */ /* 0x000fe40007000000 */
[----:B------:R-:W-:Y:S02]  /*7eb0*/  ISETP.GE.AND P5, PT, R14, R240, PT ;  /* 0x000000f00e00720c */ /* 0x000fe40003fa6270 */
[----:B------:R-:W-:-:S02]  /*7ec0*/  FSEL R67, R10, -INF , !P0 ;  /* 0xff8000000a437808 */ /* 0x000fc40004000000 */
[C---:B------:R-:W-:Y:S02]  /*7ed0*/  ISETP.GE.AND P0, PT, R45.reuse, R243, PT ;  /* 0x000000f32d00720c */ /* 0x040fe40003f06270 */
[----:B------:R-:W-:Y:S02]  /*7ee0*/  ISETP.GE.AND P6, PT, R45, R241, PT ;  /* 0x000000f12d00720c */ /* 0x000fe40003fc6270 */
[----:B------:R-:W-:Y:S02]  /*7ef0*/  FSEL R37, R64, -INF , !P1 ;  /* 0xff80000040257808 */ /* 0x000fe40004800000 */
[----:B------:R-:W-:Y:S02]  /*7f00*/  ISETP.GE.AND P1, PT, R14, R243, PT ;  /* 0x000000f30e00720c */ /* 0x000fe40003f26270 */
[----:B------:R-:W-:Y:S02]  /*7f10*/  FSEL R180, R9, -INF , !P5 ;  /* 0xff80000009b47808 */ /* 0x000fe40006800000 */
[----:B------:R-:W-:-:S02]  /*7f20*/  FSEL R192, R192, -INF , !P0 ;  /* 0xff800000c0c07808 */ /* 0x000fc40004000000 */
[----:B------:R-:W-:Y:S02]  /*7f30*/  FSEL R9, R194, -INF , !P6 ;  /* 0xff800000c2097808 */ /* 0x000fe40007000000 */
[-C--:B------:R-:W-:Y:S02]  /*7f40*/  ISETP.GE.AND P0, PT, R13, R3.reuse, PT ;  /* 0x000000030d00720c */ /* 0x080fe40003f06270 */
[C---:B------:R-:W-:Y:S02]  /*7f50*/  ISETP.GE.AND P6, PT, R45.reuse, R240, PT ;  /* 0x000000f02d00720c */ /* 0x040fe40003fc6270 */
[----:B------:R-:W-:Y:S02]  /*7f60*/  IADD3 R10, R45, 0x38, RZ ;  /* 0x000000382d0a7810 */ /* 0x000fe40007ffe0ff */
[----:B------:R-:W-:Y:S02]  /*7f70*/  FSEL R38, R65, -INF , !P1 ;  /* 0xff80000041267808 */ /* 0x000fe40004800000 */
[----:B------:R-:W-:-:S02]  /*7f80*/  ISETP.GE.AND P1, PT, R14, R3, PT ;  /* 0x000000030e00720c */ /* 0x000fc40003f26270 */
[----:B------:R-:W-:Y:S02]  /*7f90*/  FSEL R8, R35, -INF , !P0 ;  /* 0xff80000023087808 */ /* 0x000fe40004000000 */
[----:B------:R-:W-:Y:S02]  /*7fa0*/  FSEL R14, R32, -INF , !P6 ;  /* 0xff800000200e7808 */ /* 0x000fe40007000000 */
[----:B------:R-:W-:Y:S02]  /*7fb0*/  ISETP.GE.AND P0, PT, R10, R243, PT ;  /* 0x000000f30a00720c */ /* 0x000fe40003f06270 */
[C---:B------:R-:W-:Y:S02]  /*7fc0*/  ISETP.GE.AND P6, PT, R45.reuse, R3, PT ;  /* 0x000000032d00720c */ /* 0x040fe40003fc6270 */
[----:B------:R-:W-:Y:S02]  /*7fd0*/  IADD3 R45, R45, 0x39, RZ ;  /* 0x000000392d2d7810 */ /* 0x000fe40007ffe0ff */
[----:B------:R-:W-:-:S02]  /*7fe0*/  FSEL R65, R208, -INF , !P0 ;  /* 0xff800000d0417808 */ /* 0x000fc40004000000 */
[-C--:B------:R-:W-:Y:S02]  /*7ff0*/  ISETP.GE.AND P0, PT, R45, R240.reuse, PT ;  /* 0x000000f02d00720c */ /* 0x080fe40003f06270 */
[----:B------:R-:W-:Y:S02]  /*8000*/  FSEL R175, R11, -INF , !P1 ;  /* 0xff8000000baf7808 */ /* 0x000fe40004800000 */
[----:B------:R-:W-:Y:S02]  /*8010*/  FSEL R182, R5, -INF , !P0 ;  /* 0xff80000005b67808 */ /* 0x000fe40004000000 */
[----:B------:R-:W-:Y:S02]  /*8020*/  PLOP3.LUT P0, PT, PT, PT, UP0, 0x40, 0x0 ;  /* 0x000000000000781c */ /* 0x000fe40003f0e808 */
[-C--:B------:R-:W-:Y:S02]  /*8030*/  ISETP.GE.AND P5, PT, R13, R240.reuse, PT ;  /* 0x000000f00d00720c */ /* 0x080fe40003fa6270 */
[----:B------:R-:W-:-:S02]  /*8040*/  ISETP.GE.AND P1, PT, R10, R240, PT ;  /* 0x000000f00a00720c */ /* 0x000fc40003f26270 */
[----:B------:R-:W-:Y:S02]  /*8050*/  FSEL R11, R33, -INF , !P5 ;  /* 0xff800000210b7808 */ /* 0x000fe40006800000 */
[----:B------:R-:W-:Y:S02]  /*8060*/  FSEL R181, R4, -INF , !P1 ;  /* 0xff80000004b57808 */ /* 0x000fe40004800000 */
[C---:B------:R-:W-:Y:S02]  /*8070*/  ISETP.GE.AND P1, PT, R10.reuse, R241, PT ;  /* 0x000000f10a00720c */ /* 0x040fe40003f26270 */
[----:B------:R-:W-:Y:S02]  /*8080*/  ISETP.GE.AND P5, PT, R10, R3, PT ;  /* 0x000000030a00720c */ /* 0x000fe40003fa6270 */
[----:B------:R-:W-:Y:S02]  /*8090*/  FSEL R4, R34, -INF , !P6 ;  /* 0xff80000022047808 */ /* 0x000fe40007000000 */
[----:B------:R-:W-:-:S02]  /*80a0*/  FSEL R174, R6, -INF , !P5 ;  /* 0xff80000006ae7808 */ /* 0x000fc40006800000 */
[----:B------:R-:W-:Y:S02]  /*80b0*/  FSEL R54, R210, -INF , !P1 ;  /* 0xff800000d2367808 */ /* 0x000fe40004800000 */
[C---:B------:R-:W-:Y:S02]  /*80c0*/  ISETP.GE.AND P6, PT, R45.reuse, R243, PT ;  /* 0x000000f32d00720c */ /* 0x040fe40003fc6270 */
[C---:B------:R-:W-:Y:S02]  /*80d0*/  ISETP.GE.AND P5, PT, R45.reuse, R241, PT ;  /* 0x000000f12d00720c */ /* 0x040fe40003fa6270 */
[----:B------:R-:W-:Y:S02]  /*80e0*/  ISETP.GE.AND P1, PT, R45, R3, PT ;  /* 0x000000032d00720c */ /* 0x000fe40003f26270 */
[----:B------:R-:W-:Y:S02]  /*80f0*/  FSEL R64, R209, -INF , !P6 ;  /* 0xff800000d1407808 */ /* 0x000fe40007000000 */
[----:B------:R-:W-:-:S02]  /*8100*/  FSEL R176, R7, -INF , !P1 ;  /* 0xff80000007b07808 */ /* 0x000fc40004800000 */
        /* <DEDUP_REMOVED lines=62> */
.L_x_283:
[----:B------:R-:W-:Y:S05]  /*84f0*/  BSYNC B0 ;  /* 0x0000000000007941 */ /* 0x000fea0003800000 */
.L_x_282:
[----:B------:R-:W0:Y:S02]  /*8500*/  LDGDEPBAR ;  /* 0x00000000000079af */ /* 0x000e240000000000 */
.L_x_281:
[----:B------:R-:W-:Y:S01]  /*8510*/  FMNMX.FTZ R13, R168, R192, !PT ;  /* 0x000000c0a80d7209 */ /* 0x000fe20007810000 */
[----:B------:R-:W-:Y:S01]  /*8520*/  IMAD.MOV.U32 R28, RZ, RZ, R48 ;  /* 0x000000ffff1c7224 */ /* 0x000fe200078e0030 */
[----:B------:R-:W-:Y:S01]  /*8530*/  FMNMX.FTZ R7, R167, R9, !PT ;  /* 0x00000009a7077209 */ /* 0x000fe20007810000 */
[----:B------:R-:W-:Y:S01]  /*8540*/  IMAD.WIDE.U32 R188, R235, -0x326172a9, RZ ;  /* 0xcd9e8d57ebbc7825 */ /* 0x000fe200078e00ff */
[----:B------:R-:W-:Y:S01]  /*8550*/  FMNMX.FTZ R13, R193, R13, !PT ;  /* 0x0000000dc10d7209 */ /* 0x000fe20007810000 */
[----:B------:R-:W-:Y:S01]  /*8560*/  USHF.L.U32 UR4, UR31, 0x1, URZ ;  /* 0x000000011f047899 */ /* 0x000fe2000800063f */
[----:B------:R-:W-:Y:S01]  /*8570*/  FMNMX.FTZ R7, R12, R7, !PT ;  /* 0x000000070c077209 */ /* 0x000fe20007810000 */
[----:B-1----:R-:W-:Y:S01]  /*8580*/  IMAD.U32 R20, RZ, RZ, UR33 ;  /* 0x00000021ff147e24 */ /* 0x002fe2000f8e00ff */
[----:B------:R-:W-:Y:S01]  /*8590*/  FMNMX.FTZ R13, R0, R13, !PT ;  /* 0x0000000d000d7209 */ /* 0x000fe20007810000 */
[----:B------:R-:W-:Y:S01]  /*85a0*/  IMAD.WIDE.U32 R194, R233, -0x2daee0ad, RZ ;  /* 0xd2511f53e9c27825 */ /* 0x000fe200078e00ff */
[----:B------:R-:W-:Y:S01]  /*85b0*/  FMNMX.FTZ R7, R2, R7, !PT ;  /* 0x0000000702077209 */ /* 0x000fe20007810000 */
[----:B------:R1:W-:Y:S01]  /*85c0*/  STL.64 [R1+0x8], R216 ;  /* 0x000008d801007387 */ /* 0x0003e20000100a00 */
[----:B------:R-:W-:Y:S01]  /*85d0*/  FMNMX.FTZ R13, R44, R13, !PT ;  /* 0x0000000d2c0d7209 */ /* 0x000fe20007810000 */
[----:B------:R-:W-:Y:S01]  /*85e0*/  IMAD.WIDE.U32 R206, R242, -0x326172a9, RZ ;  /* 0xcd9e8d57f2ce7825 */ /* 0x000fe200078e00ff */
[----:B------:R-:W-:Y:S01]  /*85f0*/  FMNMX.FTZ R7, R28, R7, !PT ;  /* 0x000000071c077209 */ /* 0x000fe20007810000 */
[----:B------:R-:W2:Y:S01]  /*8600*/  LDC.U8 R63, c[0x0][0x2d8] ;  /* 0x0000b600ff3f7b82 */ /* 0x000ea20000000000 */
[----:B------:R-:W-:-:S02]  /*8610*/  FMNMX.FTZ R13, R190, R13, !PT ;  /* 0x0000000dbe0d7209 */ /* 0x000fc40007810000 */
[----:B------:R-:W-:Y:S02]  /*8620*/  FMNMX.FTZ R7, R196, R7, !PT ;  /* 0x00000007c4077209 */ /* 0x000fe40007810000 */
[----:B------:R-:W-:Y:S02]  /*8630*/  FMNMX.FTZ R13, R198, R13, !PT ;  /* 0x0000000dc60d7209 */ /* 0x000fe40007810000 */
[----:B------:R-:W-:Y:S02]  /*8640*/  FMNMX.FTZ R7, R203, R7, !PT ;  /* 0x00000007cb077209 */ /* 0x000fe40007810000 */
[----:B------:R-:W-:Y:S02]  /*8650*/  FMNMX.FTZ R13, R237, R13, !PT ;  /* 0x0000000ded0d7209 */ /* 0x000fe40007810000 */
[----:B------:R-:W-:Y:S01]  /*8660*/  LOP3.LUT R186, R189, R234, RZ, 0x3c, !PT ;  /* 0x000000eabdba7212 */ /* 0x000fe200078e3cff */
[----:B------:R-:W-:Y:S01]  /*8670*/  IMAD.MOV.U32 R189, RZ, RZ, R46 ;  /* 0x000000ffffbd7224 */ /* 0x000fe200078e002e */
[----:B------:R-:W-:-:S02]  /*8680*/  FMNMX.FTZ R13, R248, R13, !PT ;  /* 0x0000000df80d7209 */ /* 0x000fc40007810000 */
[----:B------:R-:W-:Y:S01]  /*8690*/  FMNMX.FTZ R16, R166, R14, !PT ;  /* 0x0000000ea6107209 */ /* 0x000fe20007810000 */
[----:B------:R-:W-:Y:S01]  /*86a0*/  IMAD.WIDE.U32 R186, R186, -0x2daee0ad, RZ ;  /* 0xd2511f53baba7825 */ /* 0x000fe200078e00ff */
        /* <DEDUP_REMOVED lines=10> */
[----:B------:R-:W-:Y:S01]  /*8750*/  LOP3.LUT R20, R195, UR4, R20, 0x96, !PT ;  /* 0x00000004c3147c12 */ /* 0x000fe2000f8e9614 */
[----:B------:R-:W-:Y:S01]  /*8760*/  UIADD3 UR4, UR4, 0x1, URZ ;  /* 0x0000000104047890 */ /* 0x000fe2000fffe03f */
[----:B------:R-:W-:Y:S01]  /*8770*/  LOP3.LUT R184, R187, UR14, R194, 0x96, !PT ;  /* 0x0000000ebbb87c12 */ /* 0x000fe2000f8e96c2 */
[----:B------:R-:W-:Y:S01]  /*8780*/  IMAD.MOV.U32 R187, RZ, RZ, R47 ;  /* 0x000000ffffbb7224 */ /* 0x000fe200078e002f */
[----:B------:R-:W-:Y:S01]  /*8790*/  FMNMX.FTZ R13, R38, R13, !PT ;  /* 0x0000000d260d7209 */ /* 0x000fe20007810000 */
[----:B------:R-:W-:Y:S01]  /*87a0*/  IMAD.WIDE.U32 R20, R20, -0x326172a9, RZ ;  /* 0xcd9e8d5714147825 */ /* 0x000fe200078e00ff */
[----:B------:R-:W-:-:S02]  /*87b0*/  LOP3.LUT R210, R207, R234, RZ, 0x3c, !PT ;  /* 0x000000eacfd27212 */ /* 0x000fc400078e3cff */
[----:B------:R-:W-:Y:S01]  /*87c0*/  FMNMX.FTZ R7, R171, R7, !PT ;  /* 0x00000007ab077209 */ /* 0x000fe20007810000 */
[----:B------:R-:W-:Y:S01]  /*87d0*/  IMAD.WIDE.U32 R184, R184, -0x326172a9, RZ ;  /* 0xcd9e8d57b8b87825 */ /* 0x000fe200078e00ff */
[----:B------:R-:W-:Y:S02]  /*87e0*/  FMNMX.FTZ R16, R52, R16, !PT ;  /* 0x0000001034107209 */ /* 0x000fe40007810000 */
[----:B------:R-:W-:Y:S01]  /*87f0*/  FMNMX.FTZ R13, R65, R13, !PT ;  /* 0x0000000d410d7209 */ /* 0x000fe20007810000 */
[----:B------:R-:W-:Y:S01]  /*8800*/  IMAD.WIDE.U32 R210, R210, -0x2daee0ad, RZ ;  /* 0xd2511f53d2d27825 */ /* 0x000fe200078e00ff */
[----:B------:R-:W-:Y:S02]  /*8810*/  FMNMX.FTZ R7, R177, R7, !PT ;  /* 0x00000007b1077209 */ /* 0x000fe40007810000 */
[----:B------:R-:W-:Y:S01]  /*8820*/  FMNMX.FTZ R16, R252, R16, !PT ;  /* 0x00000010fc107209 */ /* 0x000fe20007810000 */
[----:B------:R-:W-:Y:S01]  /*8830*/  IMAD.MOV.U32 R207, RZ, RZ, R49 ;  /* 0x000000ffffcf7224 */ /* 0x000fe200078e0031 */
[----:B------:R-:W-:-:S02]  /*8840*/  FMNMX.FTZ R13, R64, R13, !PT ;  /* 0x0000000d400d7209 */ /* 0x000fc40007810000 */
[----:B------:R-:W-:Y:S02]  /*8850*/  LOP3.LUT R6, R21, UR15, R188, 0x96, !PT ;  /* 0x0000000f15067c12 */ /* 0x000fe4000f8e96bc */
[----:B------:R-:W-:Y:S01]  /*8860*/  LOP3.LUT R34, R185, UR13, R20, 0x96, !PT ;  /* 0x0000000db9227c12 */ /* 0x000fe2000f8e9614 */
[----:B------:R-:W3:Y:S01]  /*8870*/  SHFL.BFLY PT, R10, R13, 0x2, 0x1f ;  /* 0x0c401f000d0a7f89 */ /* 0x000ee200000e0000 */
[----:B------:R-:W-:Y:S01]  /*8880*/  FMNMX.FTZ R7, R179, R7, !PT ;  /* 0x00000007b3077209 */ /* 0x000fe20007810000 */
[----:B------:R-:W-:Y:S01]  /*8890*/  IMAD.WIDE.U32 R18, R6, -0x2daee0ad, RZ ;  /* 0xd2511f5306127825 */ /* 0x000fe200078e00ff */
[----:B------:R-:W-:Y:S02]  /*88a0*/  FMNMX.FTZ R16, R41, R16, !PT ;  /* 0x0000001029107209 */ /* 0x000fe40007810000 */
[----:B------:R-:W-:Y:S01]  /*88b0*/  LOP3.LUT R204, R211, UR14, R194, 0x96, !PT ;  /* 0x0000000ed3cc7c12 */ /* 0x000fe2000f8e96c2 */
[----:B------:R-:W-:Y:S01]  /*88c0*/  IMAD.MOV.U32 R194, RZ, RZ, R50 ;  /* 0x000000ffffc27224 */ /* 0x000fe200078e0032 */
[----:B------:R-:W-:Y:S01]  /*88d0*/  FMNMX.FTZ R7, R36, R7, !PT ;  /* 0x0000000724077209 */ /* 0x000fe20007810000 */
[----:B------:R-:W-:Y:S01]  /*88e0*/  IMAD.WIDE.U32 R34, R34, -0x2daee0ad, RZ ;  /* 0xd2511f5322227825 */ /* 0x000fe200078e00ff */
[----:B------:R-:W-:-:S02]  /*88f0*/  FMNMX.FTZ R16, R189, R16, !PT ;  /* 0x00000010bd107209 */ /* 0x000fc40007810000 */
[----:B------:R-:W-:Y:S01]  /*8900*/  LOP3.LUT R5, R21, UR15, R206, 0x96, !PT ;  /* 0x0000000f15057c12 */ /* 0x000fe2000f8e96ce */
[----:B------:R-:W-:Y:S01]  /*8910*/  IMAD.WIDE.U32 R204, R204, -0x326172a9, RZ ;  /* 0xcd9e8d57cccc7825 */ /* 0x000fe200078e00ff */
[----:B------:R-:W-:Y:S02]  /*8920*/  FMNMX.FTZ R7, R39, R7, !PT ;  /* 0x0000000727077209 */ /* 0x000fe40007810000 */
[----:B------:R-:W-:Y:S01]  /*8930*/  FMNMX.FTZ R16, R194, R16, !PT ;  /* 0x00000010c2107209 */ /* 0x000fe20007810000 */
[----:B------:R-:W-:Y:S01]  /*8940*/  IMAD.MOV.U32 R211, RZ, RZ, R41 ;  /* 0x000000ffffd37224 */ /* 0x000fe200078e0029 */
[----:B------:R-:W-:Y:S02]  /*8950*/  LOP3.LUT R32, R19, UR12, R186, 0x96, !PT ;  /* 0x0000000c13207c12 */ /* 0x000fe4000f8e96ba */
[----:B------:R-:W-:Y:S01]  /*8960*/  LOP3.LUT R6, R35, UR10, R18, 0x96, !PT ;  /* 0x0000000a23067c12 */ /* 0x000fe2000f8e9612 */
[----:B------:R-:W-:Y:S01]  /*8970*/  IMAD.WIDE.U32 R18, R5, -0x2daee0ad, RZ ;  /* 0xd2511f5305127825 */ /* 0x000fe200078e00ff */
[----:B------:R-:W-:-:S02]  /*8980*/  FMNMX.FTZ R15, R165, R4, !PT ;  /* 0x00000004a50f7209 */ /* 0x000fc40007810000 */
[----:B------:R-:W-:Y:S01]  /*8990*/  FMNMX.FTZ R7, R54, R7, !PT ;  /* 0x0000000736077209 */ /* 0x000fe20007810000 */
[----:B-1----:R-:W-:Y:S01]  /*89a0*/  IMAD.WIDE.U32 R216, R6, -0x326172a9, RZ ;  /* 0xcd9e8d5706d87825 */ /* 0x002fe200078e00ff */
[----:B------:R-:W-:Y:S02]  /*89b0*/  FMNMX.FTZ R16, R199, R16, !PT ;  /* 0x00000010c7107209 */ /* 0x000fe40007810000 */
[----:B------:R-:W-:Y:S01]  /*89c0*/  FMNMX.FTZ R15, R8, R15, !PT ;  /* 0x0000000f080f7209 */ /* 0x000fe20007810000 */
[----:B------:R-:W-:Y:S01]  /*89d0*/  IMAD.WIDE.U32 R32, R32, -0x326172a9, RZ ;  /* 0xcd9e8d5720207825 */ /* 0x000fe200078e00ff */
[----:B------:R-:W-:Y:S02]  /*89e0*/  LOP3.LUT R5, R19, UR12, R210, 0x96, !PT ;  /* 0x0000000c13057c12 */ /* 0x000fe4000f8e96d2 */
[----:B------:R-:W-:Y:S02]  /*89f0*/  FMNMX.FTZ R7, R53, R7, !PT ;  /* 0x0000000735077209 */ /* 0x000fe40007810000 */
[----:B------:R-:W-:Y:S01]  /*8a00*/  FMNMX.FTZ R16, R202, R16, !PT ;  /* 0x00000010ca107209 */ /* 0x000fe20007810000 */
[----:B------:R-:W-:Y:S01]  /*8a10*/  IMAD.WIDE.U32 R24, R5, -0x326172a9, RZ ;  /* 0xcd9e8d5705187825 */ /* 0x000fe200078e00ff */
[----:B------:R-:W-:Y:S01]  /*8a20*/  FMNMX.FTZ R15, R55, R15, !PT ;  /* 0x0000000f370f7209 */ /* 0x000fe20007810000 */
[----:B------:R-:W1:Y:S01]  /*8a30*/  SHFL.BFLY PT, R5, R7, 0x2, 0x1f ;  /* 0x0c401f0007057f89 */ /* 0x000e6200000e0000 */
[----:B------:R-:W-:-:S02]  /*8a40*/  FMNMX.FTZ R16, R238, R16, !PT ;  /* 0x00000010ee107209 */ /* 0x000fc40007810000 */
[----:B------:R-:W-:Y:S02]  /*8a50*/  LOP3.LUT R20, R205, UR13, R20, 0x96, !PT ;  /* 0x0000000dcd147c12 */ /* 0x000fe4000f8e9614 */
[----:B------:R-:W-:Y:S02]  /*8a60*/  FMNMX.FTZ R15, R59, R15, !PT ;  /* 0x0000000f3b0f7209 */ /* 0x000fe40007810000 */
[----:B------:R-:W-:Y:S01]  /*8a70*/  FMNMX.FTZ R16, R236, R16, !PT ;  /* 0x00000010ec107209 */ /* 0x000fe20007810000 */
[----:B------:R-:W-:Y:S01]  /*8a80*/  IMAD.WIDE.U32 R20, R20, -0x2daee0ad, RZ ;  /* 0xd2511f5314147825 */ /* 0x000fe200078e00ff */
[----:B---3--:R-:W-:Y:S02]  /*8a90*/  FMNMX.FTZ R10, R13, R10, !PT ;  /* 0x0000000a0d0a7209 */ /* 0x008fe40007810000 */
[----:B------:R-:W-:Y:S02]  /*8aa0*/  FMNMX.FTZ R15, R251, R15, !PT ;  /* 0x0000000ffb0f7209 */ /* 0x000fe40007810000 */
[----:B------:R-:W-:Y:S01]  /*8ab0*/  FMNMX.FTZ R16, R173, R16, !PT ;  /* 0x00000010ad107209 */ /* 0x000fe20007810000 */
[----:B------:R-:W3:Y:S01]  /*8ac0*/  SHFL.BFLY PT, R209, R10, 0x1, 0x1f ;  /* 0x0c201f000ad17f89 */ /* 0x000ee200000e0000 */
[----:B------:R-:W-:-:S02]  /*8ad0*/  FMNMX.FTZ R15, R250, R15, !PT ;  /* 0x0000000ffa0f7209 */ /* 0x000fc40007810000 */
[----:B------:R-:W-:Y:S02]  /*8ae0*/  FMNMX.FTZ R16, R180, R16, !PT ;  /* 0x00000010b4107209 */ /* 0x000fe40007810000 */
[----:B------:R-:W-:Y:S02]  /*8af0*/  LOP3.LUT R18, R21, UR10, R18, 0x96, !PT ;  /* 0x0000000a15127c12 */ /* 0x000fe4000f8e9612 */
[----:B------:R-:W-:Y:S02]  /*8b00*/  FMNMX.FTZ R15, R187, R15, !PT ;  /* 0x0000000fbb0f7209 */ /* 0x000fe40007810000 */
[----:B------:R-:W-:Y:S01]  /*8b10*/  FMNMX.FTZ R16, R181, R16, !PT ;  /* 0x00000010b5107209 */ /* 0x000fe20007810000 */
[----:B------:R-:W-:Y:S01]  /*8b20*/  IMAD.WIDE.U32 R18, R18, -0x326172a9, RZ ;  /* 0xcd9e8d5712127825 */ /* 0x000fe200078e00ff */
[----:B------:R-:W-:Y:S02]  /*8b30*/  LOP3.LUT R13, R25, UR11, R204, 0x96, !PT ;  /* 0x0000000b190d7c12 */ /* 0x000fe4000f8e96cc */
[----:B------:R-:W-:-:S02]  /*8b40*/  FMNMX.FTZ R15, R207, R15, !PT ;  /* 0x0000000fcf0f7209 */ /* 0x000fc40007810000 */
[----:B------:R-:W-:Y:S02]  /*8b50*/  FMNMX.FTZ R16, R182, R16, !PT ;  /* 0x00000010b6107209 */ /* 0x000fe40007810000 */
[----:B------:R-:W-:Y:S01]  /*8b60*/  LOP3.LUT R6, R19, UR9, R24, 0x96, !PT ;  /* 0x0000000913067c12 */ /* 0x000fe2000f8e9618 */
[----:B------:R-:W-:Y:S01]  /*8b70*/  IMAD.WIDE.U32 R24, R13, -0x2daee0ad, RZ ;  /* 0xd2511f530d187825 */ /* 0x000fe200078e00ff */
[----:B------:R-:W-:Y:S01]  /*8b80*/  FMNMX.FTZ R15, R191, R15, !PT ;  /* 0x0000000fbf0f7209 */ /* 0x000fe20007810000 */
[----:B------:R-:W4:Y:S01]  /*8b90*/  SHFL.BFLY PT, R13, R16, 0x2, 0x1f ;  /* 0x0c401f00100d7f89 */ /* 0x000f2200000e0000 */
[----:B-1----:R-:W-:Y:S01]  /*8ba0*/  FMNMX.FTZ R5, R7, R5, !PT ;  /* 0x0000000507057209 */ /* 0x002fe20007810000 */
[----:B------:R-:W-:Y:S01]  /*8bb0*/  IMAD.WIDE.U32 R26, R6, -0x2daee0ad, RZ ;  /* 0xd2511f53061a7825 */ /* 0x000fe200078e00ff */
[----:B------:R-:W-:Y:S02]  /*8bc0*/  FMNMX.FTZ R15, R197, R15, !PT ;  /* 0x0000000fc50f7209 */ /* 0x000fe40007810000 */
[----:B------:R-:W-:Y:S01]  /*8bd0*/  LOP3.LUT R22, R33, UR11, R184, 0x96, !PT ;  /* 0x0000000b21167c12 */ /* 0x000fe2000f8e96b8 */
[----:B------:R-:W1:Y:S01]  /*8be0*/  SHFL.BFLY PT, R208, R5, 0x1, 0x1f ;  /* 0x0c201f0005d07f89 */ /* 0x000e6200000e0000 */
[----:B------:R-:W-:-:S02]  /*8bf0*/  LOP3.LUT R32, R217, UR9, R32, 0x96, !PT ;  /* 0x00000009d9207c12 */ /* 0x000fc4000f8e9620 */
[----:B------:R-:W-:Y:S01]  /*8c00*/  FMNMX.FTZ R15, R201, R15, !PT ;  /* 0x0000000fc90f7209 */ /* 0x000fe20007810000 */
[----:B------:R-:W-:Y:S01]  /*8c10*/  IMAD.WIDE.U32 R22, R22, -0x2daee0ad, RZ ;  /* 0xd2511f5316167825 */ /* 0x000fe200078e00ff */
[----:B---3--:R-:W-:Y:S02]  /*8c20*/  FMNMX.FTZ R209, R10, R209, !PT ;  /* 0x000000d10ad17209 */ /* 0x008fe40007810000 */
[----:B------:R-:W-:Y:S01]  /*8c30*/  FMNMX.FTZ R15, R200, R15, !PT ;  /* 0x0000000fc80f7209 */ /* 0x000fe20007810000 */
[----:B------:R-:W-:Y:S01]  /*8c40*/  IMAD.WIDE.U32 R32, R32, -0x2daee0ad, RZ ;  /* 0xd2511f5320207825 */ /* 0x000fe200078e00ff */
[----:B------:R-:W-:Y:S02]  /*8c50*/  LOP3.LUT R6, R25, UR8, R20, 0x96, !PT ;  /* 0x0000000819067c12 */ /* 0x000fe4000f8e9614 */
[----:B------:R-:W-:Y:S01]  /*8c60*/  FMNMX.FTZ R15, R67, R15, !PT ;  /* 0x0000000f430f7209 */ /* 0x000fe20007810000 */
[----:B------:R-:W-:Y:S01]  /*8c70*/  FMUL.FTZ R66, R209, c[0x0][0x23c] ;  /* 0x00008f00d1427a20 */ /* 0x000fe20000410000 */
[----:B------:R-:W-:Y:S01]  /*8c80*/  LOP3.LUT R22, R33, UR6, R22, 0x96, !PT ;  /* 0x0000000621167c12 */ /* 0x000fe2000f8e9616 */
[----:B------:R-:W-:Y:S01]  /*8c90*/  IMAD.WIDE.U32 R6, R6, -0x326172a9, RZ ;  /* 0xcd9e8d5706067825 */ /* 0x000fe200078e00ff */
[----:B------:R-:W-:-:S02]  /*8ca0*/  FSETP.NEU.FTZ.AND P6, PT, R209, -INF , PT ;  /* 0xff800000d100780b */ /* 0x000fc40003fdd000 */
[----:B------:R-:W-:Y:S01]  /*8cb0*/  LOP3.LUT R34, R23, UR8, R34, 0x96, !PT ;  /* 0x0000000817227c12 */ /* 0x000fe2000f8e9622 */
[----:B------:R-:W-:Y:S01]  /*8cc0*/  IMAD.WIDE.U32 R22, R22, -0x326172a9, RZ ;  /* 0xcd9e8d5716167825 */ /* 0x000fe200078e00ff */
[----:B------:R-:W-:Y:S02]  /*8cd0*/  LOP3.LUT R24, R27, UR6, R24, 0x96, !PT ;  /* 0x000000061b187c12 */ /* 0x000fe4000f8e9618 */
[----:B------:R-:W-:Y:S01]  /*8ce0*/  FMNMX.FTZ R15, R175, R15, !PT ;  /* 0x0000000faf0f7209 */ /* 0x000fe20007810000 */
[----:B------:R-:W-:Y:S01]  /*8cf0*/  IMAD.WIDE.U32 R34, R34, -0x326172a9, RZ ;  /* 0xcd9e8d5722227825 */ /* 0x000fe200078e00ff */
[----:B------:R-:W-:Y:S02]  /*8d00*/  FSEL R66, R66, RZ, P6 ;  /* 0x000000ff42427208 */ /* 0x000fe40003000000 */
[----:B------:R-:W-:Y:S01]  /*8d10*/  FMNMX.FTZ R15, R174, R15, !PT ;  /* 0x0000000fae0f7209 */ /* 0x000fe20007810000 */
[----:B------:R-:W-:Y:S01]  /*8d20*/  IMAD.WIDE.U32 R24, R24, -0x326172a9, RZ ;  /* 0xcd9e8d5718187825 */ /* 0x000fe200078e00ff */
[----:B------:R-:W-:-:S02]  /*8d30*/  LOP3.LUT R19, R22, 0xffff, RZ, 0xc0, !PT ;  /* 0x0000ffff16137812 */ /* 0x000fc400078ec0ff */
[----:B----4-:R-:W-:Y:S01]  /*8d40*/  FMNMX.FTZ R13, R16, R13, !PT ;  /* 0x0000000d100d7209 */ /* 0x010fe20007810000 */
[----:B------:R-:W-:Y:S01]  /*8d50*/  FFMA.FTZ R48, R0, c[0x0][0x23c], -R66 ;  /* 0x00008f0000307a23 */ /* 0x000fe20000010842 */
[----:B------:R-:W-:Y:S01]  /*8d60*/  SHF.R.U32.HI R16, RZ, 0x10, R22 ;  /* 0x00000010ff107819 */ /* 0x000fe20000011616 */
[----:B------:R-:W-:Y:S01]  /*8d70*/  FFMA.FTZ R47, R44, c[0x0][0x23c], -R66 ;  /* 0x00008f002c2f7a23 */ /* 0x000fe20000010842 */
[----:B------:R-:W-:Y:S01]  /*8d80*/  LOP3.LUT R33, R7, UR7, R18, 0x96, !PT ;  /* 0x0000000707217c12 */ /* 0x000fe2000f8e9612 */
[--C-:B------:R-:W-:Y:S01]  /*8d90*/  FFMA.FTZ R50, R192, c[0x0][0x23c], -R66.reuse ;  /* 0x00008f00c0327a23 */ /* 0x100fe20000010842 */
[----:B------:R-:W-:Y:S01]  /*8da0*/  FMNMX.FTZ R0, R176, R15, !PT ;  /* 0x0000000fb0007209 */ /* 0x000fe20007810000 */
[----:B------:R-:W-:Y:S01]  /*8db0*/  FFMA.FTZ R49, R193, c[0x0][0x23c], -R66 ;  /* 0x00008f00c1317a23 */ /* 0x000fe20000010842 */
[----:B------:R-:W-:Y:S01]  /*8dc0*/  LOP3.LUT R7, R25, UR17, R6, 0x96, !PT ;  /* 0x0000001119077c12 */ /* 0x000fe2000f8e9606 */
[----:B------:R-:W-:Y:S01]  /*8dd0*/  MUFU.EX2 R48, R48 ;  /* 0x0000003000307308 */ /* 0x000fe20000000800 */
[----:B------:R-:W-:Y:S01]  /*8de0*/  SHF.R.U32.HI R19, RZ, 0x8, R19 ;  /* 0x00000008ff137819 */ /* 0x000fe20000011613 */
[----:B------:R-:W-:Y:S01]  /*8df0*/  IMAD.MOV.U32 R192, RZ, RZ, R26 ;  /* 0x000000ffffc07224 */ /* 0x000fe200078e001a */
[----:B------:R-:W-:Y:S01]  /*8e00*/  LOP3.LUT R6, R22, 0xff, RZ, 0xc0, !PT ;  /* 0x000000ff16067812 */ /* 0x000fe200078ec0ff */
[----:B------:R-:W-:Y:S01]  /*8e10*/  IMAD.MOV.U32 R193, RZ, RZ, R27 ;  /* 0x000000ffffc17224 */ /* 0x000fe200078e001b */
[----:B-1----:R-:W-:-:S02]  /*8e20*/  FMNMX.FTZ R208, R5, R208, !PT ;  /* 0x000000d005d07209 */ /* 0x002fc40007810000 */
[----:B------:R-:W-:Y:S01]  /*8e30*/  LOP3.LUT R5, R16, 0xff, RZ, 0xc0, !PT ;  /* 0x000000ff10057812 */ /* 0x000fe200078ec0ff */
[----:B------:R-:W-:Y:S01]  /*8e40*/  MUFU.EX2 R47, R47 ;  /* 0x0000002f002f7308 */ /* 0x000fe20000000800 */
[----:B------:R-:W1:Y:S01]  /*8e50*/  SHFL.BFLY PT, R16, R0, 0x2, 0x1f ;  /* 0x0c401f0000107f89 */ /* 0x000e6200000e0000 */
[----:B------:R-:W-:Y:S01]  /*8e60*/  PRMT R6, R6, 0x5410, R19 ;  /* 0x0000541006067816 */ /* 0x000fe20000000013 */
[----:B------:R-:W-:Y:S01]  /*8e70*/  FMUL.FTZ R58, R208, c[0x0][0x23c] ;  /* 0x00008f00d03a7a20 */ /* 0x000fe20000410000 */
[----:B------:R-:W-:Y:S01]  /*8e80*/  LOP3.LUT R20, R24, 0xffff, RZ, 0xc0, !PT ;  /* 0x0000ffff18147812 */ /* 0x000fe200078ec0ff */
[----:B------:R-:W3:Y:S01]  /*8e90*/  SHFL.BFLY PT, R19, R13, 0x1, 0x1f ;  /* 0x0c201f000d137f89 */ /* 0x000ee200000e0000 */
[----:B------:R-:W-:Y:S02]  /*8ea0*/  FSETP.NEU.FTZ.AND P5, PT, R208, -INF , PT ;  /* 0xff800000d000780b */ /* 0x000fe40003fbd000 */
[----:B------:R-:W-:Y:S01]  /*8eb0*/  LOP3.LUT R10, R24, 0xff, RZ, 0xc0, !PT ;  /* 0x000000ff180a7812 */ /* 0x000fe200078ec0ff */
[----:B------:R-:W-:Y:S01]  /*8ec0*/  MUFU.EX2 R50, R50 ;  /* 0x0000003200327308 */ /* 0x000fe20000000800 */
[----:B------:R-:W-:-:S02]  /*8ed0*/  SHF.R.U32.HI R20, RZ, 0x8, R20 ;  /* 0x00000008ff147819 */ /* 0x000fc40000011614 */
[----:B------:R-:W-:Y:S02]  /*8ee0*/  LOP3.LUT R15, R23, UR17, R34, 0x96, !PT ;  /* 0x00000011170f7c12 */ /* 0x000fe4000f8e9622 */
[----:B------:R-:W-:Y:S02]  /*8ef0*/  FSEL R58, R58, RZ, P5 ;  /* 0x000000ff3a3a7208 */ /* 0x000fe40002800000 */
[----:B------:R-:W-:Y:S01]  /*8f00*/  SHF.R.U32.HI R18, RZ, 0x10, R24 ;  /* 0x00000010ff127819 */ /* 0x000fe20000011618 */
[----:B------:R-:W-:Y:S01]  /*8f10*/  MUFU.EX2 R49, R49 ;  /* 0x0000003100317308 */ /* 0x000fe20000000800 */
[----:B------:R-:W-:Y:S01]  /*8f20*/  PRMT R10, R10, 0x5410, R20 ;  /* 0x000054100a0a7816 */ /* 0x000fe20000000014 */
[--C-:B------:R-:W-:Y:S01]  /*8f30*/  FFMA.FTZ R46, R9, c[0x0][0x23c], -R58.reuse ;  /* 0x00008f00092e7a23 */ /* 0x100fe2000001083a */
[C---:B------:R-:W-:Y:S01]  /*8f40*/  LOP3.LUT R20, R15.reuse, 0xffff, RZ, 0xc0, !PT ;  /* 0x0000ffff0f147812 */ /* 0x040fe200078ec0ff */
[--C-:B------:R-:W-:Y:S01]  /*8f50*/  FFMA.FTZ R45, R12, c[0x0][0x23c], -R58.reuse ;  /* 0x00008f000c2d7a23 */ /* 0x100fe2000001083a */
[----:B------:R-:W-:Y:S01]  /*8f60*/  LOP3.LUT R9, R18, 0xff, RZ, 0xc0, !PT ;  /* 0x000000ff12097812 */ /* 0x000fe200078ec0ff */
[----:B------:R-:W-:Y:S01]  /*8f70*/  FFMA.FTZ R44, R2, c[0x0][0x23c], -R58 ;  /* 0x00008f00022c7a23 */ /* 0x000fe2000001083a */
[----:B------:R-:W-:Y:S01]  /*8f80*/  SHF.R.U32.HI R17, RZ, 0x18, R24 ;  /* 0x00000018ff117819 */ /* 0x000fe20000011618 */
[----:B------:R-:W-:Y:S01]  /*8f90*/  FFMA.FTZ R43, R28, c[0x0][0x23c], -R58 ;  /* 0x00008f001c2b7a23 */ /* 0x000fe2000001083a */
[----:B------:R-:W-:Y:S01]  /*8fa0*/  SHF.R.U32.HI R18, RZ, 0x8, R20 ;  /* 0x00000008ff127819 */ /* 0x000fe20000011614 */
[----:B------:R-:W-:Y:S01]  /*8fb0*/  MUFU.EX2 R46, R46 ;  /* 0x0000002e002e7308 */ /* 0x000fe20000000800 */
[----:B------:R-:W-:Y:S01]  /*8fc0*/  LOP3.LUT R12, R15, 0xff, RZ, 0xc0, !PT ;  /* 0x000000ff0f0c7812 */ /* 0x000fe200078ec0ff */
[----:B------:R-:W-:Y:S01]  /*8fd0*/  LDSM.16.MT88.4 R28, [R212+0x9000] ;  /* 0x00900000d41c783b */ /* 0x000fe20000004200 */
[----:B-1----:R-:W-:Y:S01]  /*8fe0*/  FMNMX.FTZ R0, R0, R16, !PT ;  /* 0x0000001000007209 */ /* 0x002fe20007810000 */
[----:B------:R-:W-:Y:S01]  /*8ff0*/  FFMA.FTZ R196, R196, c[0x0][0x23c], -R58 ;  /* 0x00008f00c4c47a23 */ /* 0x000fe2000001083a */
[----:B---3--:R-:W-:Y:S01]  /*9000*/  FMNMX.FTZ R2, R13, R19, !PT ;  /* 0x000000130d027209 */ /* 0x008fe20007810000 */
[----:B------:R-:W-:Y:S01]  /*9010*/  LDSM.16.MT88.4 R24, [R214+0xa000] ;  /* 0x00a00000d618783b */ /* 0x000fe20000004200 */
[----:B------:R-:W-:Y:S01]  /*9020*/  PRMT R9, R9, 0x5410, R17 ;  /* 0x0000541009097816 */ /* 0x000fe20000000011 */
[----:B------:R-:W-:Y:S01]  /*9030*/  MUFU.EX2 R44, R44 ;  /* 0x0000002c002c7308 */ /* 0x000fe20000000800 */
[----:B------:R-:W-:Y:S01]  /*9040*/  PRMT R13, R12, 0x5410, R18 ;  /* 0x000054100c0d7816 */ /* 0x000fe20000000012 */
[C---:B------:R-:W-:Y:S01]  /*9050*/  FMUL.FTZ R183, R2.reuse, c[0x0][0x23c] ;  /* 0x00008f0002b77a20 */ /* 0x040fe20000410000 */
[--C-:B------:R-:W-:Y:S01]  /*9060*/  SHF.R.U32.HI R12, RZ, 0x10, R15.reuse ;  /* 0x00000010ff0c7819 */ /* 0x100fe2000001160f */
[--C-:B------:R-:W-:Y:S01]  /*9070*/  FFMA.FTZ R203, R203, c[0x0][0x23c], -R58.reuse ;  /* 0x00008f00cbcb7a23 */ /* 0x100fe2000001083a */
[----:B------:R-:W-:Y:S01]  /*9080*/  SHF.R.U32.HI R17, RZ, 0x18, R15 ;  /* 0x00000018ff117819 */ /* 0x000fe2000001160f */
[----:B------:R-:W-:Y:S01]  /*9090*/  FFMA.FTZ R177, R177, c[0x0][0x23c], -R58 ;  /* 0x00008f00b1b17a23 */ /* 0x000fe2000001083a */
[----:B------:R-:W1:Y:S01]  /*90a0*/  SHFL.BFLY PT, R15, R0, 0x1, 0x1f ;  /* 0x0c201f00000f7f89 */ /* 0x000e6200000e0000 */
[----:B------:R-:W-:Y:S01]  /*90b0*/  FSETP.NEU.FTZ.AND P1, PT, R2, -INF , PT ;  /* 0xff8000000200780b */ /* 0x000fe20003f3d000 */
[----:B------:R-:W3:Y:S01]  /*90c0*/  MUFU.EX2 R43, R43 ;  /* 0x0000002b002b7308 */ /* 0x000ee20000000800 */
[----:B------:R-:W-:-:S02]  /*90d0*/  LOP3.LUT R16, R7, 0xffff, RZ, 0xc0, !PT ;  /* 0x0000ffff07107812 */ /* 0x000fc400078ec0ff */
[----:B------:R-:W-:Y:S02]  /*90e0*/  FSEL R183, R183, RZ, P1 ;  /* 0x000000ffb7b77208 */ /* 0x000fe40000800000 */
[----:B------:R-:W-:Y:S02]  /*90f0*/  LOP3.LUT R12, R12, 0xff, RZ, 0xc0, !PT ;  /* 0x000000ff0c0c7812 */ /* 0x000fe400078ec0ff */
[----:B------:R-:W-:Y:S01]  /*9100*/  SHF.R.U32.HI R21, RZ, 0x18, R22 ;  /* 0x00000018ff157819 */ /* 0x000fe20000011616 */
[--C-:B------:R-:W-:Y:S01]  /*9110*/  FFMA.FTZ R42, R14, c[0x0][0x23c], -R183.reuse ;  /* 0x00008f000e2a7a23 */ /* 0x100fe200000108b7 */
[----:B------:R-:W-:Y:S01]  /*9120*/  SHF.R.U32.HI R14, RZ, 0x8, R16 ;  /* 0x00000008ff0e7819 */ /* 0x000fe20000011610 */
[----:B------:R-:W-:Y:S01]  /*9130*/  FFMA.FTZ R40, R51, c[0x0][0x23c], -R183 ;  /* 0x00008f0033287a23 */ /* 0x000fe200000108b7 */
[----:B------:R-:W-:Y:S01]  /*9140*/  SHF.R.U32.HI R16, RZ, 0x10, R7 ;  /* 0x00000010ff107819 */ /* 0x000fe20000011607 */
[----:B------:R-:W-:Y:S01]  /*9150*/  FFMA.FTZ R51, R52, c[0x0][0x23c], -R183 ;  /* 0x00008f0034337a23 */ /* 0x000fe200000108b7 */
[----:B------:R-:W-:Y:S01]  /*9160*/  PRMT R12, R12, 0x5410, R17 ;  /* 0x000054100c0c7816 */ /* 0x000fe20000000011 */
[----:B------:R-:W4:Y:S01]  /*9170*/  MUFU.EX2 R45, R45 ;  /* 0x0000002d002d7308 */ /* 0x000f220000000800 */
[----:B------:R-:W-:Y:S01]  /*9180*/  LOP3.LUT R17, R7, 0xff, RZ, 0xc0, !PT ;  /* 0x000000ff07117812 */ /* 0x000fe200078ec0ff */
[----:B------:R-:W-:Y:S01]  /*9190*/  FFMA.FTZ R41, R11, c[0x0][0x23c], -R183 ;  /* 0x00008f000b297a23 */ /* 0x000fe200000108b7 */
[----:B------:R-:W-:Y:S01]  /*91a0*/  SHF.R.U32.HI R7, RZ, 0x18, R7 ;  /* 0x00000018ff077819 */ /* 0x000fe20000011607 */
[----:B------:R-:W-:Y:S01]  /*91b0*/  FFMA.FTZ R236, R236, c[0x0][0x23c], -R183 ;  /* 0x00008f00ecec7a23 */ /* 0x000fe200000108b7 */
[----:B------:R-:W-:-:S02]  /*91c0*/  LOP3.LUT R16, R16, 0xff, RZ, 0xc0, !PT ;  /* 0x000000ff10107812 */ /* 0x000fc400078ec0ff */
[----:B------:R-:W-:Y:S01]  /*91d0*/  PRMT R17, R17, 0x5410, R14 ;  /* 0x0000541011117816 */ /* 0x000fe2000000000e */
[----:B------:R-:W-:Y:S01]  /*91e0*/  MUFU.EX2 R40, R40 ;  /* 0x0000002800287308 */ /* 0x000fe20000000800 */
[----:B-1----:R-:W-:Y:S02]  /*91f0*/  FMNMX.FTZ R0, R0, R15, !PT ;  /* 0x0000000f00007209 */ /* 0x002fe40007810000 */
[----:B------:R-:W-:Y:S02]  /*9200*/  PRMT R16, R16, 0x5410, R7 ;  /* 0x0000541010107816 */ /* 0x000fe40000000007 */
[----:B------:R-:W-:Y:S01]  /*9210*/  FSEL R14, R209, RZ, P6 ;  /* 0x000000ffd10e7208 */ /* 0x000fe20003000000 */
[C---:B------:R-:W-:Y:S01]  /*9220*/  FMUL.FTZ R7, R0.reuse, c[0x0][0x23c] ;  /* 0x00008f0000077a20 */ /* 0x040fe20000410000 */
[----:B------:R-:W-:Y:S01]  /*9230*/  FSETP.NEU.FTZ.AND P0, PT, R0, -INF , PT ;  /* 0xff8000000000780b */ /* 0x000fe20003f1d000 */
[----:B------:R-:W-:Y:S01]  /*9240*/  MUFU.EX2 R51, R51 ;  /* 0x0000003300337308 */ /* 0x000fe20000000800 */
[----:B--2---:R-:W-:Y:S01]  /*9250*/  PRMT R63, R63, 0x7054, R63 ;  /* 0x000070543f3f7816 */ /* 0x004fe2000000003f */
[----:B------:R-:W-:Y:S01]  /*9260*/  FADD.FTZ R14, R168, -R14 ;  /* 0x8000000ea80e7221 */ /* 0x000fe20000010000 */
[----:B------:R-:W-:-:S02]  /*9270*/  FSEL R168, R7, RZ, P0 ;  /* 0x000000ff07a87208 */ /* 0x000fc40000000000 */
[----:B------:R-:W-:Y:S01]  /*9280*/  PRMT R5, R5, 0x5410, R21 ;  /* 0x0000541005057816 */ /* 0x000fe20000000015 */
[--C-:B------:R-:W-:Y:S01]  /*9290*/  HSET2.LE.AND R6, R6, R63.reuse, PT ;  /* 0x0000003f06067233 */ /* 0x100fe20003803000 */
[----:B---3--:R-:W-:Y:S01]  /*92a0*/  F2FP.PACK_AB R7, R43, R44 ;  /* 0x0000002c2b07723e */ /* 0x008fe200000000ff */
[--C-:B------:R-:W-:Y:S01]  /*92b0*/  FFMA.FTZ R52, R4, c[0x0][0x23c], -R168.reuse ;  /* 0x00008f0004347a23 */ /* 0x100fe200000108a8 */
[----:B------:R-:W-:Y:S01]  /*92c0*/  FSEL R4, R0, RZ, P0 ;  /* 0x000000ff00047208 */ /* 0x000fe20000000000 */
[----:B------:R-:W-:Y:S01]  /*92d0*/  FFMA.FTZ R57, R8, c[0x0][0x23c], -R168 ;  /* 0x00008f0008397a23 */ /* 0x000fe200000108a8 */
[--C-:B------:R-:W-:Y:S01]  /*92e0*/  HSET2.LE.AND R5, R5, R63.reuse, PT ;  /* 0x0000003f05057233 */ /* 0x100fe20003803000 */
[----:B------:R-:W-:Y:S01]  /*92f0*/  FSEL R15, R2, RZ, P1 ;  /* 0x000000ff020f7208 */ /* 0x000fe20000800000 */
[----:B------:R-:W-:Y:S01]  /*9300*/  FMUL.FTZ R14, R14, c[0x0][0x23c] ;  /* 0x00008f000e0e7a20 */ /* 0x000fe20000410000 */
[----:B------:R-:W-:Y:S01]  /*9310*/  FSEL R11, R208, RZ, P5 ;  /* 0x000000ffd00b7208 */ /* 0x000fe20002800000 */
[----:B------:R-:W-:Y:S01]  /*9320*/  FADD.FTZ R8, R165, -R4 ;  /* 0x80000004a5087221 */ /* 0x000fe20000010000 */
[----:B------:R-:W-:Y:S01]  /*9330*/  F2FP.PACK_AB R4, R47, R48 ;  /* 0x000000302f04723e */ /* 0x000fe200000000ff */
[----:B------:R-:W-:Y:S01]  /*9340*/  FADD.FTZ R15, R166, -R15 ;  /* 0x8000000fa60f7221 */ /* 0x000fe20000010000 */
[----:B------:R-:W-:Y:S01]  /*9350*/  LOP3.LUT R7, R5, R7, RZ, 0xc0, !PT ;  /* 0x0000000705077212 */ /* 0x000fe200078ec0ff */
[----:B------:R1:W2:Y:S01]  /*9360*/  MUFU.EX2 R62, R14 ;  /* 0x0000000e003e7308 */ /* 0x0002a20000000800 */
[----:B------:R-:W-:Y:S01]  /*9370*/  LOP3.LUT R6, R6, R4, RZ, 0xc0, !PT ;  /* 0x0000000406067212 */ /* 0x000fe200078ec0ff */
[--C-:B------:R-:W-:Y:S01]  /*9380*/  HSET2.LE.AND R4, R13, R63.reuse, PT ;  /* 0x0000003f0d047233 */ /* 0x100fe20003803000 */
[----:B------:R-:W-:Y:S01]  /*9390*/  F2FP.PACK_AB R5, R49, R50 ;  /* 0x000000323105723e */ /* 0x000fe200000000ff */
[----:B------:R-:W-:Y:S01]  /*93a0*/  FMUL.FTZ R60, R15, c[0x0][0x23c] ;  /* 0x00008f000f3c7a20 */ /* 0x000fe20000410000 */
[--C-:B------:R-:W-:Y:S01]  /*93b0*/  HSET2.LE.AND R10, R10, R63.reuse, PT ;  /* 0x0000003f0a0a7233 */ /* 0x100fe20003803000 */
[--C-:B------:R-:W-:Y:S01]  /*93c0*/  FFMA.FTZ R56, R55, c[0x0][0x23c], -R168.reuse ;  /* 0x00008f0037387a23 */ /* 0x100fe200000108a8 */
[----:B------:R-:W-:Y:S01]  /*93d0*/  LOP3.LUT R4, R4, R5, RZ, 0xc0, !PT ;  /* 0x0000000504047212 */ /* 0x000fe200078ec0ff */
[--C-:B------:R-:W-:Y:S01]  /*93e0*/  HSET2.LE.AND R5, R12, R63.reuse, PT ;  /* 0x0000003f0c057233 */ /* 0x100fe20003803000 */
[----:B----4-:R-:W-:Y:S01]  /*93f0*/  F2FP.PACK_AB R12, R45, R46 ;  /* 0x0000002e2d0c723e */ /* 0x010fe200000000ff */
[----:B------:R-:W-:Y:S01]  /*9400*/  FFMA.FTZ R55, R59, c[0x0][0x23c], -R168 ;  /* 0x00008f003b377a23 */ /* 0x000fe200000108a8 */
[----:B------:R-:W-:Y:S01]  /*9410*/  MUFU.EX2 R42, R42 ;  /* 0x0000002a002a7308 */ /* 0x000fe20000000800 */
[----:B------:R-:W-:Y:S01]  /*9420*/  FADD.FTZ R11, R167, -R11 ;  /* 0x8000000ba70b7221 */ /* 0x000fe20000010000 */
[----:B------:R-:W-:Y:S01]  /*9430*/  LOP3.LUT R5, R5, R12, RZ, 0xc0, !PT ;  /* 0x0000000c05057212 */ /* 0x000fe200078ec0ff */
[----:B------:R-:W-:Y:S01]  /*9440*/  FMUL.FTZ R8, R8, c[0x0][0x23c] ;  /* 0x00008f0008087a20 */ /* 0x000fe20000410000 */
[--C-:B------:R-:W-:Y:S01]  /*9450*/  HSET2.LE.AND R9, R9, R63.reuse, PT ;  /* 0x0000003f09097233 */ /* 0x100fe20003803000 */
[----:B-1----:R-:W1:Y:S01]  /*9460*/  LDSM.16.MT88.4 R12, [R214+0x9000] ;  /* 0x00900000d60c783b */ /* 0x002e620000004200 */
[----:B------:R-:W-:Y:S01]  /*9470*/  FMUL.FTZ R11, R11, c[0x0][0x23c] ;  /* 0x00008f000b0b7a20 */ /* 0x000fe20000410000 */
[----:B------:R-:W-:Y:S01]  /*9480*/  HSET2.LE.AND R17, R17, R63, PT ;  /* 0x0000003f11117233 */ /* 0x000fe20003803000 */
[----:B------:R-:W-:Y:S01]  /*9490*/  MUFU.EX2 R56, R56 ;  /* 0x0000003800387308 */ /* 0x000fe20000000800 */
[-C--:B--2---:R-:W-:Y:S01]  /*94a0*/  FMUL.FTZ R160, R160, R62.reuse ;  /* 0x0000003ea0a07220 */ /* 0x084fe20000410000 */
[----:B------:R-:W2:Y:S01]  /*94b0*/  LDSM.16.MT88.4 R20, [R212+0xa000] ;  /* 0x00a00000d414783b */ /* 0x000ea20000004200 */
[-C--:B------:R-:W-:Y:S01]  /*94c0*/  FMUL.FTZ R161, R161, R62.reuse ;  /* 0x0000003ea1a17220 */ /* 0x080fe20000410000 */
[----:B------:R-:W-:Y:S01]  /*94d0*/  LOP3.LUT R34, R35, UR7, R216, 0x96, !PT ;  /* 0x0000000723227c12 */ /* 0x000fe2000f8e96d8 */
[----:B------:R-:W-:-:S02]  /*94e0*/  FMUL.FTZ R148, R148, R62 ;  /* 0x0000003e94947220 */ /* 0x000fc40000410000 */
[-C--:B------:R-:W-:Y:S01]  /*94f0*/  FMUL.FTZ R149, R149, R62.reuse ;  /* 0x0000003e95957220 */ /* 0x080fe20000410000 */
[----:B------:R-:W-:Y:S01]  /*9500*/  MUFU.EX2 R55, R55 ;  /* 0x0000003700377308 */ /* 0x000fe20000000800 */
[-C--:B------:R-:W-:Y:S02]  /*9510*/  FMUL.FTZ R68, R68, R62.reuse ;  /* 0x0000003e44447220 */ /* 0x080fe40000410000 */
[-C--:B------:R-:W-:Y:S02]  /*9520*/  FMUL.FTZ R69, R69, R62.reuse ;  /* 0x0000003e45457220 */ /* 0x080fe40000410000 */
[-C--:B------:R-:W-:Y:S02]  /*9530*/  FMUL.FTZ R136, R136, R62.reuse ;  /* 0x0000003e88887220 */ /* 0x080fe40000410000 */
[----:B------:R-:W-:Y:S01]  /*9540*/  FMUL.FTZ R137, R137, R62 ;  /* 0x0000003e89897220 */ /* 0x000fe20000410000 */
[----:B------:R-:W-:Y:S01]  /*9550*/  MUFU.EX2 R41, R41 ;  /* 0x0000002900297308 */ /* 0x000fe20000000800 */
[----:B------:R-:W-:-:S02]  /*9560*/  FFMA.FTZ R165, R252, c[0x0][0x23c], -R183 ;  /* 0x00008f00fca57a23 */ /* 0x000fc400000108b7 */
[----:B------:R-:W-:Y:S02]  /*9570*/  FFMA.FTZ R167, R211, c[0x0][0x23c], -R183 ;  /* 0x00008f00d3a77a23 */ /* 0x000fe400000108b7 */
[--C-:B------:R-:W-:Y:S02]  /*9580*/  FFMA.FTZ R187, R187, c[0x0][0x23c], -R168.reuse ;  /* 0x00008f00bbbb7a23 */ /* 0x100fe400000108a8 */
[----:B------:R-:W-:Y:S01]  /*9590*/  FFMA.FTZ R166, R207, c[0x0][0x23c], -R168 ;  /* 0x00008f00cfa67a23 */ /* 0x000fe200000108a8 */
[----:B------:R-:W-:Y:S01]  /*95a0*/  MUFU.EX2 R52, R52 ;  /* 0x0000003400347308 */ /* 0x000fe20000000800 */
[-C--:B------:R-:W-:Y:S02]  /*95b0*/  FMUL.FTZ R80, R80, R62.reuse ;  /* 0x0000003e50507220 */ /* 0x080fe40000410000 */
[-C--:B------:R-:W-:Y:S02]  /*95c0*/  FMUL.FTZ R81, R81, R62.reuse ;  /* 0x0000003e51517220 */ /* 0x080fe40000410000 */
[----:B------:R-:W-:-:S02]  /*95d0*/  FMUL.FTZ R84, R84, R62 ;  /* 0x0000003e54547220 */ /* 0x000fc40000410000 */
[-C--:B------:R-:W-:Y:S01]  /*95e0*/  FMUL.FTZ R85, R85, R62.reuse ;  /* 0x0000003e55557220 */ /* 0x080fe20000410000 */
[----:B------:R-:W-:Y:S01]  /*95f0*/  MUFU.EX2 R57, R57 ;  /* 0x0000003900397308 */ /* 0x000fe20000000800 */
[-C--:B------:R-:W-:Y:S02]  /*9600*/  FMUL.FTZ R96, R96, R62.reuse ;  /* 0x0000003e60607220 */ /* 0x080fe40000410000 */
[-C--:B------:R-:W-:Y:S02]  /*9610*/  FMUL.FTZ R97, R97, R62.reuse ;  /* 0x0000003e61617220 */ /* 0x080fe40000410000 */
[-C--:B------:R-:W-:Y:S02]  /*9620*/  FMUL.FTZ R100, R100, R62.reuse ;  /* 0x0000003e64647220 */ /* 0x080fe40000410000 */
[-C--:B------:R-:W-:Y:S01]  /*9630*/  FMUL.FTZ R101, R101, R62.reuse ;  /* 0x0000003e65657220 */ /* 0x080fe20000410000 */
[----:B------:R3:W4:Y:S01]  /*9640*/  MUFU.EX2 R61, R11 ;  /* 0x0000000b003d7308 */ /* 0x0007220000000800 */
[----:B------:R-:W-:-:S02]  /*9650*/  FMUL.FTZ R108, R108, R62 ;  /* 0x0000003e6c6c7220 */ /* 0x000fc40000410000 */
[-C--:B------:R-:W-:Y:S02]  /*9660*/  FMUL.FTZ R109, R109, R62.reuse ;  /* 0x0000003e6d6d7220 */ /* 0x080fe40000410000 */
[-C--:B------:R-:W-:Y:S02]  /*9670*/  FMUL.FTZ R112, R112, R62.reuse ;  /* 0x0000003e70707220 */ /* 0x080fe40000410000 */
[-C--:B------:R-:W-:Y:S01]  /*9680*/  FMUL.FTZ R113, R113, R62.reuse ;  /* 0x0000003e71717220 */ /* 0x080fe20000410000 */
[----:B------:R-:W1:Y:S01]  /*9690*/  MUFU.EX2 R60, R60 ;  /* 0x0000003c003c7308 */ /* 0x000e620000000800 */
[-C--:B------:R-:W-:Y:S02]  /*96a0*/  FMUL.FTZ R120, R120, R62.reuse ;  /* 0x0000003e78787220 */ /* 0x080fe40000410000 */
[-C--:B------:R-:W-:Y:S02]  /*96b0*/  FMUL.FTZ R121, R121, R62.reuse ;  /* 0x0000003e79797220 */ /* 0x080fe40000410000 */
[----:B------:R-:W-:-:S02]  /*96c0*/  FMUL.FTZ R132, R132, R62 ;  /* 0x0000003e84847220 */ /* 0x000fc40000410000 */
[----:B------:R-:W-:Y:S01]  /*96d0*/  FMUL.FTZ R133, R133, R62 ;  /* 0x0000003e85857220 */ /* 0x000fe20000410000 */
[----:B------:R2:W2:Y:S01]  /*96e0*/  MUFU.EX2 R59, R8 ;  /* 0x00000008003b7308 */ /* 0x0004a20000000800 */
[----:B---3--:R-:W-:Y:S01]  /*96f0*/  F2FP.PACK_AB R11, R51, R40 ;  /* 0x00000028330b723e */ /* 0x008fe200000000ff */
[-C--:B----4-:R-:W-:Y:S02]  /*9700*/  FMUL.FTZ R162, R162, R61.reuse ;  /* 0x0000003da2a27220 */ /* 0x090fe40000410000 */
[----:B------:R-:W-:Y:S01]  /*9710*/  FMUL.FTZ R163, R163, R61 ;  /* 0x0000003da3a37220 */ /* 0x000fe20000410000 */
[----:B------:R-:W-:Y:S01]  /*9720*/  LOP3.LUT R10, R10, R11, RZ, 0xc0, !PT ;  /* 0x0000000b0a0a7212 */ /* 0x000fe200078ec0ff */
[----:B------:R-:W-:Y:S01]  /*9730*/  FMUL.FTZ R150, R150, R61 ;  /* 0x0000003d96967220 */ /* 0x000fe20000410000 */
[----:B------:R-:W-:Y:S01]  /*9740*/  F2FP.PACK_AB R11, R55, R56 ;  /* 0x00000038370b723e */ /* 0x000fe200000000ff */
[-C--:B-1----:R-:W-:Y:S01]  /*9750*/  FMUL.FTZ R156, R156, R60.reuse ;  /* 0x0000003c9c9c7220 */ /* 0x082fe20000410000 */
[----:B------:R-:W-:Y:S01]  /*9760*/  MUFU.EX2 R165, R165 ;  /* 0x000000a500a57308 */ /* 0x000fe20000000800 */
[----:B------:R-:W-:Y:S01]  /*9770*/  FMUL.FTZ R157, R157, R60 ;  /* 0x0000003c9d9d7220 */ /* 0x000fe20000410000 */
[----:B------:R-:W-:Y:S01]  /*9780*/  LOP3.LUT R11, R9, R11, RZ, 0xc0, !PT ;  /* 0x0000000b090b7212 */ /* 0x000fe200078ec0ff */
[----:B------:R-:W-:Y:S01]  /*9790*/  HSET2.LE.AND R9, R16, R63, PT ;  /* 0x0000003f10097233 */ /* 0x000fe20003803000 */
[----:B------:R-:W-:Y:S01]  /*97a0*/  F2FP.PACK_AB R16, R57, R52 ;  /* 0x000000343910723e */ /* 0x000fe200000000ff */
[----:B------:R-:W-:Y:S01]  /*97b0*/  FMUL.FTZ R152, R152, R60 ;  /* 0x0000003c98987220 */ /* 0x000fe20000410000 */
[----:B------:R-:W-:Y:S01]  /*97c0*/  HMMA.16816.F32 R160, R4, R12, R160 ;  /* 0x0000000c04a0723c */ /* 0x000fe200000018a0 */
[----:B--2---:R-:W-:Y:S01]  /*97d0*/  F2FP.PACK_AB R8, R41, R42 ;  /* 0x0000002a2908723e */ /* 0x004fe200000000ff */
[-C--:B------:R-:W-:Y:S01]  /*97e0*/  FMUL.FTZ R158, R158, R59.reuse ;  /* 0x0000003b9e9e7220 */ /* 0x080fe20000410000 */
[----:B------:R-:W-:Y:S01]  /*97f0*/  LOP3.LUT R9, R9, R16, RZ, 0xc0, !PT ;  /* 0x0000001009097212 */ /* 0x000fe200078ec0ff */
[-C--:B------:R-:W-:Y:S01]  /*9800*/  FMUL.FTZ R159, R159, R59.reuse ;  /* 0x0000003b9f9f7220 */ /* 0x080fe20000410000 */
[----:B------:R-:W-:Y:S01]  /*9810*/  LOP3.LUT R8, R17, R8, RZ, 0xc0, !PT ;  /* 0x0000000811087212 */ /* 0x000fe200078ec0ff */
[----:B------:R-:W-:Y:S01]  /*9820*/  FMUL.FTZ R153, R153, R60 ;  /* 0x0000003c99997220 */ /* 0x000fe20000410000 */
[----:B------:R-:W1:Y:S01]  /*9830*/  LDSM.16.MT88.4 R16, [R214+0xb000] ;  /* 0x00b00000d610783b */ /* 0x000e620000004200 */
[-C--:B------:R-:W-:Y:S01]  /*9840*/  FMUL.FTZ R154, R154, R59.reuse ;  /* 0x0000003b9a9a7220 */ /* 0x080fe20000410000 */
[----:B------:R-:W2:Y:S01]  /*9850*/  MUFU.EX2 R167, R167 ;  /* 0x000000a700a77308 */ /* 0x000ea20000000800 */
[----:B------:R-:W-:-:S02]  /*9860*/  FMUL.FTZ R155, R155, R59 ;  /* 0x0000003b9b9b7220 */ /* 0x000fc40000410000 */
[-C--:B------:R-:W-:Y:S01]  /*9870*/  FMUL.FTZ R151, R151, R61.reuse ;  /* 0x0000003d97977220 */ /* 0x080fe20000410000 */
[C---:B------:R-:W-:Y:S01]  /*9880*/  HMMA.16816.F32 R156, R8.reuse, R12, R156 ;  /* 0x0000000c089c723c */ /* 0x040fe2000000189c */
[-C--:B------:R-:W-:Y:S02]  /*9890*/  FMUL.FTZ R70, R70, R61.reuse ;  /* 0x0000003d46467220 */ /* 0x080fe40000410000 */
[----:B------:R-:W-:Y:S01]  /*98a0*/  FMUL.FTZ R71, R71, R61 ;  /* 0x0000003d47477220 */ /* 0x000fe20000410000 */
[----:B------:R-:W-:Y:S01]  /*98b0*/  MUFU.EX2 R187, R187 ;  /* 0x000000bb00bb7308 */ /* 0x000fe20000000800 */
[-C--:B------:R-:W-:Y:S02]  /*98c0*/  FMUL.FTZ R72, R72, R60.reuse ;  /* 0x0000003c48487220 */ /* 0x080fe40000410000 */
[----:B------:R-:W-:Y:S01]  /*98d0*/  FMUL.FTZ R73, R73, R60 ;  /* 0x0000003c49497220 */ /* 0x000fe20000410000 */
[----:B------:R-:W-:Y:S01]  /*98e0*/  HMMA.16816.F32 R152, R8, R14, R152 ;  /* 0x0000000e0898723c */ /* 0x000fe20000001898 */
[----:B------:R-:W-:-:S02]  /*98f0*/  FMUL.FTZ R74, R74, R59 ;  /* 0x0000003b4a4a7220 */ /* 0x000fc40000410000 */
[-C--:B------:R-:W-:Y:S01]  /*9900*/  FMUL.FTZ R75, R75, R59.reuse ;  /* 0x0000003b4b4b7220 */ /* 0x080fe20000410000 */
[----:B------:R-:W-:Y:S01]  /*9910*/  MUFU.EX2 R166, R166 ;  /* 0x000000a600a67308 */ /* 0x000fe20000000800 */
[-C--:B------:R-:W-:Y:S02]  /*9920*/  FMUL.FTZ R76, R76, R60.reuse ;  /* 0x0000003c4c4c7220 */ /* 0x080fe40000410000 */
[-C--:B------:R-:W-:Y:S01]  /*9930*/  FMUL.FTZ R77, R77, R60.reuse ;  /* 0x0000003c4d4d7220 */ /* 0x080fe20000410000 */
[----:B------:R-:W-:Y:S01]  /*9940*/  HMMA.16816.F32 R148, R4, R14, R148 ;  /* 0x0000000e0494723c */ /* 0x000fe20000001894 */
[----:B------:R-:W3:Y:S01]  /*9950*/  LDSM.16.MT88.4 R12, [R212+0xb000] ;  /* 0x00b00000d40c783b */ /* 0x000ee20000004200 */
[-C--:B------:R-:W-:Y:S02]  /*9960*/  FMUL.FTZ R78, R78, R59.reuse ;  /* 0x0000003b4e4e7220 */ /* 0x080fe40000410000 */
[----:B------:R-:W-:Y:S01]  /*9970*/  FMUL.FTZ R79, R79, R59 ;  /* 0x0000003b4f4f7220 */ /* 0x000fe20000410000 */
[----:B------:R-:W-:Y:S01]  /*9980*/  MUFU.EX2 R196, R196 ;  /* 0x000000c400c47308 */ /* 0x000fe20000000800 */
[----:B------:R-:W-:-:S02]  /*9990*/  FMUL.FTZ R88, R88, R60 ;  /* 0x0000003c58587220 */ /* 0x000fc40000410000 */
[-C--:B------:R-:W-:Y:S01]  /*99a0*/  FMUL.FTZ R89, R89, R60.reuse ;  /* 0x0000003c59597220 */ /* 0x080fe20000410000 */
[-C--:B------:R-:W-:Y:S01]  /*99b0*/  HMMA.16816.F32 R68, R4, R28.reuse, R68 ;  /* 0x0000001c0444723c */ /* 0x080fe20000001844 */
[-C--:B------:R-:W-:Y:S02]  /*99c0*/  FMUL.FTZ R90, R90, R59.reuse ;  /* 0x0000003b5a5a7220 */ /* 0x080fe40000410000 */
[----:B------:R-:W-:Y:S01]  /*99d0*/  FMUL.FTZ R91, R91, R59 ;  /* 0x0000003b5b5b7220 */ /* 0x000fe20000410000 */
[----:B------:R-:W-:Y:S01]  /*99e0*/  MUFU.EX2 R203, R203 ;  /* 0x000000cb00cb7308 */ /* 0x000fe20000000800 */
[-C--:B------:R-:W-:Y:S02]  /*99f0*/  FMUL.FTZ R92, R92, R60.reuse ;  /* 0x0000003c5c5c7220 */ /* 0x080fe40000410000 */
[-C--:B------:R-:W-:Y:S01]  /*9a00*/  FMUL.FTZ R93, R93, R60.reuse ;  /* 0x0000003c5d5d7220 */ /* 0x080fe20000410000 */
[----:B------:R-:W-:Y:S01]  /*9a10*/  HMMA.16816.F32 R72, R8, R28, R72 ;  /* 0x0000001c0848723c */ /* 0x000fe20000001848 */
[----:B------:R-:W-:-:S02]  /*9a20*/  FMUL.FTZ R104, R104, R60 ;  /* 0x0000003c68687220 */ /* 0x000fc40000410000 */
[-C--:B------:R-:W-:Y:S02]  /*9a30*/  FMUL.FTZ R94, R94, R59.reuse ;  /* 0x0000003b5e5e7220 */ /* 0x080fe40000410000 */
[-C--:B------:R-:W-:Y:S02]  /*9a40*/  FMUL.FTZ R95, R95, R59.reuse ;  /* 0x0000003b5f5f7220 */ /* 0x080fe40000410000 */
[-C--:B------:R-:W-:Y:S01]  /*9a50*/  FMUL.FTZ R105, R105, R60.reuse ;  /* 0x0000003c69697220 */ /* 0x080fe20000410000 */
[----:B------:R-:W-:Y:S01]  /*9a60*/  HMMA.16816.F32 R76, R8, R30, R76 ;  /* 0x0000001e084c723c */ /* 0x000fe2000000184c */
[-C--:B------:R-:W-:Y:S02]  /*9a70*/  FMUL.FTZ R144, R144, R60.reuse ;  /* 0x0000003c90907220 */ /* 0x080fe40000410000 */
[----:B------:R-:W-:Y:S02]  /*9a80*/  FMUL.FTZ R145, R145, R60 ;  /* 0x0000003c91917220 */ /* 0x000fe40000410000 */
[----:B------:R-:W-:-:S02]  /*9a90*/  FMUL.FTZ R106, R106, R59 ;  /* 0x0000003b6a6a7220 */ /* 0x000fc40000410000 */
[-C--:B------:R-:W-:Y:S01]  /*9aa0*/  FMUL.FTZ R107, R107, R59.reuse ;  /* 0x0000003b6b6b7220 */ /* 0x080fe20000410000 */
[C---:B------:R-:W-:Y:S01]  /*9ab0*/  HMMA.16816.F32 R88, R8.reuse, R24, R88 ;  /* 0x000000180858723c */ /* 0x040fe20000001858 */
        /* <DEDUP_REMOVED lines=19> */
[----:B-1----:R-:W-:Y:S01]  /*9bf0*/  HMMA.16816.F32 R140, R8, R16, R140 ;  /* 0x00000010088c723c */ /* 0x002fe2000000188c */
[----:B------:R-:W-:-:S02]  /*9c00*/  FMUL.FTZ R130, R130, R59 ;  /* 0x0000003b82827220 */ /* 0x000fc40000410000 */
[----:B------:R-:W-:Y:S02]  /*9c10*/  FMUL.FTZ R131, R131, R59 ;  /* 0x0000003b83837220 */ /* 0x000fe40000410000 */
[----:B------:R-:W-:Y:S02]  /*9c20*/  IMAD.MOV.U32 R28, RZ, RZ, R192 ;  /* 0x000000ffff1c7224 */ /* 0x000fe400078e00c0 */
[-C--:B------:R-:W-:Y:S01]  /*9c30*/  FMUL.FTZ R138, R138, R61.reuse ;  /* 0x0000003d8a8a7220 */ /* 0x080fe20000410000 */
[----:B------:R-:W-:Y:S01]  /*9c40*/  HMMA.16816.F32 R116, R8, R18, R116 ;  /* 0x000000120874723c */ /* 0x000fe20000001874 */
[----:B------:R-:W-:Y:S02]  /*9c50*/  FMUL.FTZ R139, R139, R61 ;  /* 0x0000003d8b8b7220 */ /* 0x000fe40000410000 */
[----:B------:R-:W-:Y:S02]  /*9c60*/  FFMA.FTZ R192, R189, c[0x0][0x23c], -R183 ;  /* 0x00008f00bdc07a23 */ /* 0x000fe400000108b7 */
[----:B------:R-:W-:-:S02]  /*9c70*/  IMAD.MOV.U32 R29, RZ, RZ, R193 ;  /* 0x000000ffff1d7224 */ /* 0x000fc400078e00c1 */
[----:B------:R-:W-:Y:S01]  /*9c80*/  FFMA.FTZ R189, R194, c[0x0][0x23c], -R183 ;  /* 0x00008f00c2bd7a23 */ /* 0x000fe200000108b7 */
[C---:B---3--:R-:W-:Y:S01]  /*9c90*/  HMMA.16816.F32 R124, R8.reuse, R12, R124 ;  /* 0x0000000c087c723c */ /* 0x048fe2000000187c */
[--C-:B------:R-:W-:Y:S01]  /*9ca0*/  FFMA.FTZ R194, R251, c[0x0][0x23c], -R168.reuse ;  /* 0x00008f00fbc27a23 */ /* 0x100fe200000108a8 */
[----:B------:R-:W-:Y:S01]  /*9cb0*/  MUFU.EX2 R192, R192 ;  /* 0x000000c000c07308 */ /* 0x000fe20000000800 */
[----:B------:R-:W-:Y:S02]  /*9cc0*/  FFMA.FTZ R193, R250, c[0x0][0x23c], -R168 ;  /* 0x00008f00fac17a23 */ /* 0x000fe400000108a8 */
[-C--:B------:R-:W-:Y:S02]  /*9cd0*/  FMUL.FTZ R82, R82, R61.reuse ;  /* 0x0000003d52527220 */ /* 0x080fe40000410000 */
[-C--:B------:R-:W-:Y:S01]  /*9ce0*/  FMUL.FTZ R83, R83, R61.reuse ;  /* 0x0000003d53537220 */ /* 0x080fe20000410000 */
[----:B------:R-:W-:Y:S01]  /*9cf0*/  HMMA.16816.F32 R128, R8, R14, R128 ;  /* 0x0000000e0880723c */ /* 0x000fe20000001880 */
[-C--:B------:R-:W-:Y:S01]  /*9d00*/  FMUL.FTZ R86, R86, R61.reuse ;  /* 0x0000003d56567220 */ /* 0x080fe20000410000 */
[----:B------:R-:W1:Y:S01]  /*9d10*/  MUFU.EX2 R189, R189 ;  /* 0x000000bd00bd7308 */ /* 0x000e620000000800 */
[----:B------:R-:W-:-:S02]  /*9d20*/  FMUL.FTZ R87, R87, R61 ;  /* 0x0000003d57577220 */ /* 0x000fc40000410000 */
[-C--:B------:R-:W-:Y:S02]  /*9d30*/  FMUL.FTZ R98, R98, R61.reuse ;  /* 0x0000003d62627220 */ /* 0x080fe40000410000 */
[----:B------:R-:W-:Y:S01]  /*9d40*/  IMAD.WIDE.U32 R8, R33, -0x2daee0ad, RZ ;  /* 0xd2511f5321087825 */ /* 0x000fe200078e00ff */
[C---:B------:R-:W-:Y:S02]  /*9d50*/  HMMA.16816.F32 R136, R4.reuse, R12, R136 ;  /* 0x0000000c0488723c */ /* 0x040fe40000001888 */
[----:B------:R-:W-:Y:S01]  /*9d60*/  MUFU.EX2 R194, R194 ;  /* 0x000000c200c27308 */ /* 0x000fe20000000800 */
[-C--:B------:R-:W-:Y:S01]  /*9d70*/  FMUL.FTZ R99, R99, R61.reuse ;  /* 0x0000003d63637220 */ /* 0x080fe20000410000 */
[----:B------:R-:W-:Y:S01]  /*9d80*/  LOP3.LUT R10, R9, UR16, R28, 0x96, !PT ;  /* 0x00000010090a7c12 */ /* 0x000fe2000f8e961c */
[-C--:B------:R-:W-:Y:S01]  /*9d90*/  FMUL.FTZ R102, R102, R61.reuse ;  /* 0x0000003d66667220 */ /* 0x080fe20000410000 */
[C---:B------:R-:W-:Y:S01]  /*9da0*/  LOP3.LUT R9, R8.reuse, 0xffff, RZ, 0xc0, !PT ;  /* 0x0000ffff08097812 */ /* 0x040fe200078ec0ff */
[-C--:B------:R-:W-:Y:S01]  /*9db0*/  FMUL.FTZ R103, R103, R61.reuse ;  /* 0x0000003d67677220 */ /* 0x080fe20000410000 */
[----:B------:R-:W-:Y:S01]  /*9dc0*/  LOP3.LUT R11, R8, 0xff, RZ, 0xc0, !PT ;  /* 0x000000ff080b7812 */ /* 0x000fe200078ec0ff */
[-C--:B------:R-:W-:Y:S01]  /*9dd0*/  FMUL.FTZ R110, R110, R61.reuse ;  /* 0x0000003d6e6e7220 */ /* 0x080fe20000410000 */
[--C-:B------:R-:W-:Y:S01]  /*9de0*/  SHF.R.U32.HI R12, RZ, 0x10, R8.reuse ;  /* 0x00000010ff0c7819 */ /* 0x100fe20000011608 */
[----:B------:R-:W3:Y:S01]  /*9df0*/  MUFU.EX2 R193, R193 ;  /* 0x000000c100c17308 */ /* 0x000ee20000000800 */
[----:B------:R-:W-:Y:S01]  /*9e00*/  SHF.R.U32.HI R9, RZ, 0x8, R9 ;  /* 0x00000008ff097819 */ /* 0x000fe20000011609 */
[-C--:B------:R-:W-:Y:S01]  /*9e10*/  FMUL.FTZ R111, R111, R61.reuse ;  /* 0x0000003d6f6f7220 */ /* 0x080fe20000410000 */
[----:B------:R-:W-:Y:S01]  /*9e20*/  SHF.R.U32.HI R8, RZ, 0x18, R8 ;  /* 0x00000018ff087819 */ /* 0x000fe20000011608 */
[-C--:B------:R-:W-:Y:S01]  /*9e30*/  FMUL.FTZ R114, R114, R61.reuse ;  /* 0x0000003d72727220 */ /* 0x080fe20000410000 */
[----:B------:R-:W-:Y:S01]  /*9e40*/  PRMT R11, R11, 0x5410, R9 ;  /* 0x000054100b0b7816 */ /* 0x000fe20000000009 */
[-C--:B------:R-:W-:Y:S01]  /*9e50*/  FMUL.FTZ R115, R115, R61.reuse ;  /* 0x0000003d73737220 */ /* 0x080fe20000410000 */
[----:B------:R-:W-:Y:S01]  /*9e60*/  LOP3.LUT R12, R12, 0xff, RZ, 0xc0, !PT ;  /* 0x000000ff0c0c7812 */ /* 0x000fe200078ec0ff */
[-C--:B------:R-:W-:Y:S01]  /*9e70*/  FMUL.FTZ R122, R122, R61.reuse ;  /* 0x0000003d7a7a7220 */ /* 0x080fe20000410000 */
[----:B------:R-:W-:Y:S01]  /*9e80*/  LOP3.LUT R9, R10, 0xffff, RZ, 0xc0, !PT ;  /* 0x0000ffff0a097812 */ /* 0x000fe200078ec0ff */
[-C--:B------:R-:W-:Y:S01]  /*9e90*/  FMUL.FTZ R123, R123, R61.reuse ;  /* 0x0000003d7b7b7220 */ /* 0x080fe20000410000 */
[----:B------:R-:W-:Y:S01]  /*9ea0*/  PRMT R8, R12, 0x5410, R8 ;  /* 0x000054100c087816 */ /* 0x000fe20000000008 */
[-C--:B------:R-:W-:Y:S01]  /*9eb0*/  FMUL.FTZ R134, R134, R61.reuse ;  /* 0x0000003d86867220 */ /* 0x080fe20000410000 */
[----:B------:R-:W-:Y:S01]  /*9ec0*/  SHF.R.U32.HI R9, RZ, 0x8, R9 ;  /* 0x00000008ff097819 */ /* 0x000fe20000011609 */
[----:B------:R-:W-:Y:S01]  /*9ed0*/  FMUL.FTZ R135, R135, R61 ;  /* 0x0000003d87877220 */ /* 0x000fe20000410000 */
[----:B------:R-:W-:Y:S01]  /*9ee0*/  LOP3.LUT R12, R10, 0xff, RZ, 0xc0, !PT ;  /* 0x000000ff0a0c7812 */ /* 0x000fe200078ec0ff */
[----:B------:R-:W-:Y:S01]  /*9ef0*/  HMMA.16816.F32 R80, R4, R30, R80 ;  /* 0x0000001e0450723c */ /* 0x000fe20000001850 */
[--C-:B------:R-:W-:Y:S01]  /*9f00*/  HSET2.LE.AND R11, R11, R63.reuse, PT ;  /* 0x0000003f0b0b7233 */ /* 0x100fe20003803000 */
[----:B--2---:R-:W-:Y:S01]  /*9f10*/  F2FP.PACK_AB R28, R167, R165 ;  /* 0x000000a5a71c723e */ /* 0x004fe200000000ff */
[----:B------:R-:W-:Y:S01]  /*9f20*/  HSET2.LE.AND R8, R8, R63, PT ;  /* 0x0000003f08087233 */ /* 0x000fe20003803000 */
[----:B------:R-:W-:Y:S01]  /*9f30*/  PRMT R9, R12, 0x5410, R9 ;  /* 0x000054100c097816 */ /* 0x000fe20000000009 */
[----:B------:R-:W-:Y:S01]  /*9f40*/  IMAD.WIDE.U32 R34, R34, -0x2daee0ad, RZ ;  /* 0xd2511f5322227825 */ /* 0x000fe200078e00ff */
[----:B------:R-:W-:-:S02]  /*9f50*/  SHF.R.U32.HI R12, RZ, 0x10, R10 ;  /* 0x00000010ff0c7819 */ /* 0x000fc4000001160a */
[----:B------:R-:W-:Y:S01]  /*9f60*/  SHF.R.U32.HI R10, RZ, 0x18, R10 ;  /* 0x00000018ff0a7819 */ /* 0x000fe2000001160a */
[--C-:B------:R-:W-:Y:S01]  /*9f70*/  HSET2.LE.AND R9, R9, R63.reuse, PT ;  /* 0x0000003f09097233 */ /* 0x100fe20003803000 */
[----:B------:R-:W-:Y:S01]  /*9f80*/  LOP3.LUT R12, R12, 0xff, RZ, 0xc0, !PT ;  /* 0x000000ff0c0c7812 */ /* 0x000fe200078ec0ff */
[C---:B------:R-:W-:Y:S01]  /*9f90*/  HMMA.16816.F32 R84, R4.reuse, R24, R84 ;  /* 0x000000180454723c */ /* 0x040fe20000001854 */
[----:B-1----:R-:W-:Y:S01]  /*9fa0*/  F2FP.PACK_AB R30, R189, R192 ;  /* 0x000000c0bd1e723e */ /* 0x002fe200000000ff */
[----:B------:R-:W-:Y:S01]  /*9fb0*/  FFMA.FTZ R251, R190, c[0x0][0x23c], -R66 ;  /* 0x00008f00befb7a23 */ /* 0x000fe20000010842 */
[----:B------:R-:W-:Y:S01]  /*9fc0*/  PRMT R10, R12, 0x5410, R10 ;  /* 0x000054100c0a7816 */ /* 0x000fe2000000000a */
[--C-:B------:R-:W-:Y:S01]  /*9fd0*/  FFMA.FTZ R250, R198, c[0x0][0x23c], -R66.reuse ;  /* 0x00008f00c6fa7a23 */ /* 0x100fe20000010842 */
[----:B------:R-:W-:Y:S01]  /*9fe0*/  F2FP.PACK_AB R31, R166, R187 ;  /* 0x000000bba61f723e */ /* 0x000fe200000000ff */
[--C-:B------:R-:W-:Y:S01]  /*9ff0*/  FFMA.FTZ R190, R237, c[0x0][0x23c], -R66.reuse ;  /* 0x00008f00edbe7a23 */ /* 0x100fe20000010842 */
[----:B---3--:R-:W-:Y:S01]  /*a000*/  F2FP.PACK_AB R29, R193, R194 ;  /* 0x000000c2c11d723e */ /* 0x008fe200000000ff */
[----:B------:R-:W-:Y:S01]  /*a010*/  HSET2.LE.AND R10, R10, R63, PT ;  /* 0x0000003f0a0a7233 */ /* 0x000fe20003803000 */
[C---:B------:R-:W-:Y:S01]  /*a020*/  HMMA.16816.F32 R96, R4.reuse, R26, R96 ;  /* 0x0000001a0460723c */ /* 0x040fe20000001860 */
[----:B------:R-:W-:Y:S01]  /*a030*/  LOP3.LUT R30, R11, R30, RZ, 0xc0, !PT ;  /* 0x0000001e0b1e7212 */ /* 0x000fe200078ec0ff */
[----:B------:R-:W1:Y:S01]  /*a040*/  LDSM.16.MT88.4 R24, [R214+0x9400] ;  /* 0x00940000d618783b */ /* 0x000e620000004200 */
[----:B------:R-:W-:Y:S01]  /*a050*/  LOP3.LUT R31, R8, R31, RZ, 0xc0, !PT ;  /* 0x0000001f081f7212 */ /* 0x000fe200078ec0ff */
[----:B------:R-:W-:Y:S01]  /*a060*/  FFMA.FTZ R198, R248, c[0x0][0x23c], -R66 ;  /* 0x00008f00f8c67a23 */ /* 0x000fe20000010842 */
[----:B------:R-:W-:Y:S01]  /*a070*/  LOP3.LUT R28, R9, R28, RZ, 0xc0, !PT ;  /* 0x0000001c091c7212 */ /* 0x000fe200078ec0ff */
[--C-:B------:R-:W-:Y:S01]  /*a080*/  FFMA.FTZ R207, R239, c[0x0][0x23c], -R58.reuse ;  /* 0x00008f00efcf7a23 */ /* 0x100fe2000001083a */
[----:B------:R-:W-:Y:S01]  /*a090*/  LOP3.LUT R29, R10, R29, RZ, 0xc0, !PT ;  /* 0x0000001d0a1d7212 */ /* 0x000fe200078ec0ff */
[----:B------:R-:W-:Y:S01]  /*a0a0*/  HMMA.16816.F32 R100, R4, R20, R100 ;  /* 0x000000140464723c */ /* 0x000fe20000001864 */
[----:B------:R-:W-:Y:S01]  /*a0b0*/  LDSM.16.MT88.4 R8, [R214+0xb400] ;  /* 0x00b40000d608783b */ /* 0x000fe20000004200 */
[----:B------:R-:W-:Y:S01]  /*a0c0*/  FFMA.FTZ R211, R249, c[0x0][0x23c], -R58 ;  /* 0x00008f00f9d37a23 */ /* 0x000fe2000001083a */
[----:B------:R-:W-:Y:S01]  /*a0d0*/  LOP3.LUT R32, R35, UR16, R32, 0x96, !PT ;  /* 0x0000001023207c12 */ /* 0x000fe2000f8e9620 */
[----:B------:R-:W-:Y:S01]  /*a0e0*/  MUFU.EX2 R251, R251 ;  /* 0x000000fb00fb7308 */ /* 0x000fe20000000800 */
[----:B------:R-:W-:-:S02]  /*a0f0*/  FFMA.FTZ R191, R191, c[0x0][0x23c], -R168 ;  /* 0x00008f00bfbf7a23 */ /* 0x000fc400000108a8 */
[----:B------:R-:W-:Y:S01]  /*a100*/  SHF.R.U32.HI R33, RZ, 0x10, R32 ;  /* 0x00000010ff217819 */ /* 0x000fe20000011620 */
[C---:B------:R-:W-:Y:S01]  /*a110*/  HMMA.16816.F32 R108, R4.reuse, R22, R108 ;  /* 0x00000016046c723c */ /* 0x040fe2000000186c */
[----:B------:R-:W2:Y:S01]  /*a120*/  LDSM.16.MT88.4 R20, [R212+0x9400] ;  /* 0x00940000d414783b */ /* 0x000ea20000004200 */
[--C-:B------:R-:W-:Y:S02]  /*a130*/  FFMA.FTZ R197, R197, c[0x0][0x23c], -R168.reuse ;  /* 0x00008f00c5c57a23 */ /* 0x100fe400000108a8 */
[----:B------:R-:W-:Y:S01]  /*a140*/  MUFU.EX2 R250, R250 ;  /* 0x000000fa00fa7308 */ /* 0x000fe20000000800 */
[--C-:B------:R-:W-:Y:S02]  /*a150*/  FFMA.FTZ R201, R201, c[0x0][0x23c], -R168.reuse ;  /* 0x00008f00c9c97a23 */ /* 0x100fe400000108a8 */
[----:B------:R-:W-:Y:S01]  /*a160*/  FFMA.FTZ R200, R200, c[0x0][0x23c], -R168 ;  /* 0x00008f00c8c87a23 */ /* 0x000fe200000108a8 */
[C---:B------:R-:W-:Y:S04]  /*a170*/  HMMA.16816.F32 R112, R4.reuse, R16, R112 ;  /* 0x000000100470723c */ /* 0x040fe80000001870 */
[----:B------:R-:W-:Y:S04]  /*a180*/  MUFU.EX2 R190, R190 ;  /* 0x000000be00be7308 */ /* 0x000fe80000000800 */
[C---:B------:R-:W-:Y:S01]  /*a190*/  HMMA.16816.F32 R120, R4.reuse, R18, R120 ;  /* 0x000000120478723c */ /* 0x040fe20000001878 */
[----:B------:R-:W3:Y:S03]  /*a1a0*/  LDSM.16.MT88.4 R16, [R214+0xa400] ;  /* 0x00a40000d610783b */ /* 0x000ee60000004200 */
[----:B------:R-:W4:Y:S04]  /*a1b0*/  MUFU.EX2 R198, R198 ;  /* 0x000000c600c67308 */ /* 0x000f280000000800 */
[----:B------:R-:W-:Y:S01]  /*a1c0*/  HMMA.16816.F32 R132, R4, R14, R132 ;  /* 0x0000000e0484723c */ /* 0x000fe20000001884 */
[----:B------:R-:W4:Y:S03]  /*a1d0*/  LDSM.16.MT88.4 R12, [R212+0xa400] ;  /* 0x00a40000d40c783b */ /* 0x000f260000004200 */
[----:B------:R-:W-:Y:S01]  /*a1e0*/  MUFU.EX2 R207, R207 ;  /* 0x000000cf00cf7308 */ /* 0x000fe20000000800 */
[----:B------:R-:W4:Y:S03]  /*a1f0*/  LDSM.16.MT88.4 R4, [R212+0xb400] ;  /* 0x00b40000d404783b */ /* 0x000f260000004200 */
[C---:B-1----:R-:W-:Y:S04]  /*a200*/  HMMA.16816.F32 R156, R28.reuse, R24, R156 ;  /* 0x000000181c9c723c */ /* 0x042fe8000000189c */
[----:B------:R-:W1:Y:S04]  /*a210*/  MUFU.EX2 R211, R211 ;  /* 0x000000d300d37308 */ /* 0x000e680000000800 */
[C---:B------:R-:W-:Y:S04]  /*a220*/  HMMA.16816.F32 R152, R28.reuse, R26, R152 ;  /* 0x0000001a1c98723c */ /* 0x040fe80000001898 */
[----:B------:R-:W-:Y:S04]  /*a230*/  MUFU.EX2 R191, R191 ;  /* 0x000000bf00bf7308 */ /* 0x000fe80000000800 */
[C---:B--2---:R-:W-:Y:S04]  /*a240*/  HMMA.16816.F32 R72, R28.reuse, R20, R72 ;  /* 0x000000141c48723c */ /* 0x044fe80000001848 */
[----:B------:R-:W-:Y:S04]  /*a250*/  MUFU.EX2 R197, R197 ;  /* 0x000000c500c57308 */ /* 0x000fe80000000800 */
[C---:B------:R-:W-:Y:S04]  /*a260*/  HMMA.16816.F32 R76, R28.reuse, R22, R76 ;  /* 0x000000161c4c723c */ /* 0x040fe8000000184c */
[----:B------:R-:W-:Y:S04]  /*a270*/  MUFU.EX2 R201, R201 ;  /* 0x000000c900c97308 */ /* 0x000fe80000000800 */
[C---:B---3--:R-:W-:Y:S04]  /*a280*/  HMMA.16816.F32 R88, R28.reuse, R16, R88 ;  /* 0x000000101c58723c */ /* 0x048fe80000001858 */
[----:B------:R-:W-:Y:S04]  /*a290*/  MUFU.EX2 R200, R200 ;  /* 0x000000c800c87308 */ /* 0x000fe80000000800 */
[C---:B------:R-:W-:Y:S08]  /*a2a0*/  HMMA.16816.F32 R92, R28.reuse, R18, R92 ;  /* 0x000000121c5c723c */ /* 0x040ff0000000185c */
[C---:B----4-:R-:W-:Y:S08]  /*a2b0*/  HMMA.16816.F32 R104, R28.reuse, R12, R104 ;  /* 0x0000000c1c68723c */ /* 0x050ff00000001868 */
[C---:B------:R-:W-:Y:S08]  /*a2c0*/  HMMA.16816.F32 R144, R28.reuse, R14, R144 ;  /* 0x0000000e1c90723c */ /* 0x040ff00000001890 */
[C---:B------:R-:W-:Y:S08]  /*a2d0*/  HMMA.16816.F32 R140, R28.reuse, R8, R140 ;  /* 0x000000081c8c723c */ /* 0x040ff0000000188c */
[C---:B------:R-:W-:Y:S08]  /*a2e0*/  HMMA.16816.F32 R116, R28.reuse, R10, R116 ;  /* 0x0000000a1c74723c */ /* 0x040ff00000001874 */
[C---:B------:R-:W-:Y:S08]  /*a2f0*/  HMMA.16816.F32 R124, R28.reuse, R4, R124 ;  /* 0x000000041c7c723c */ /* 0x040ff0000000187c */
[----:B------:R-:W-:Y:S07]  /*a300*/  HMMA.16816.F32 R128, R28, R6, R128 ;  /* 0x000000061c80723c */ /* 0x000fee0000001880 */
[----:B------:R-:W-:-:S02]  /*a310*/  SHF.R.U32.HI R28, RZ, 0x10, R34 ;  /* 0x00000010ff1c7819 */ /* 0x000fc40000011622 */
[----:B------:R-:W-:Y:S02]  /*a320*/  LOP3.LUT R30, R34, 0xffff, RZ, 0xc0, !PT ;  /* 0x0000ffff221e7812 */ /* 0x000fe400078ec0ff */
[----:B------:R-:W-:Y:S02]  /*a330*/  SHF.R.U32.HI R29, RZ, 0x18, R34 ;  /* 0x00000018ff1d7819 */ /* 0x000fe40000011622 */
[----:B------:R-:W-:Y:S02]  /*a340*/  LOP3.LUT R28, R28, 0xff, RZ, 0xc0, !PT ;  /* 0x000000ff1c1c7812 */ /* 0x000fe400078ec0ff */
[----:B------:R-:W-:Y:S02]  /*a350*/  LOP3.LUT R31, R34, 0xff, RZ, 0xc0, !PT ;  /* 0x000000ff221f7812 */ /* 0x000fe400078ec0ff */
[----:B------:R-:W-:Y:S02]  /*a360*/  SHF.R.U32.HI R30, RZ, 0x8, R30 ;  /* 0x00000008ff1e7819 */ /* 0x000fe4000001161e */
[----:B------:R-:W-:-:S02]  /*a370*/  PRMT R29, R28, 0x5410, R29 ;  /* 0x000054101c1d7816 */ /* 0x000fc4000000001d */
[C---:B------:R-:W-:Y:S02]  /*a380*/  LOP3.LUT R28, R32.reuse, 0xffff, RZ, 0xc0, !PT ;  /* 0x0000ffff201c7812 */ /* 0x040fe400078ec0ff */
[----:B------:R-:W-:Y:S01]  /*a390*/  PRMT R31, R31, 0x5410, R30 ;  /* 0x000054101f1f7816 */ /* 0x000fe2000000001e */
[--C-:B------:R-:W-:Y:S01]  /*a3a0*/  HSET2.LE.AND R29, R29, R63.reuse, PT ;  /* 0x0000003f1d1d7233 */ /* 0x100fe20003803000 */
[----:B------:R-:W-:Y:S02]  /*a3b0*/  LOP3.LUT R30, R32, 0xff, RZ, 0xc0, !PT ;  /* 0x000000ff201e7812 */ /* 0x000fe400078ec0ff */
[----:B------:R-:W-:Y:S01]  /*a3c0*/  SHF.R.U32.HI R34, RZ, 0x8, R28 ;  /* 0x00000008ff227819 */ /* 0x000fe2000001161c */
[----:B------:R-:W-:Y:S01]  /*a3d0*/  HSET2.LE.AND R31, R31, R63, PT ;  /* 0x0000003f1f1f7233 */ /* 0x000fe20003803000 */
[----:B------:R-:W-:Y:S02]  /*a3e0*/  SHF.R.U32.HI R32, RZ, 0x18, R32 ;  /* 0x00000018ff207819 */ /* 0x000fe40000011620 */
[----:B------:R-:W-:-:S02]  /*a3f0*/  LOP3.LUT R28, R33, 0xff, RZ, 0xc0, !PT ;  /* 0x000000ff211c7812 */ /* 0x000fc400078ec0ff */
[----:B------:R-:W-:Y:S02]  /*a400*/  PRMT R30, R30, 0x5410, R34 ;  /* 0x000054101e1e7816 */ /* 0x000fe40000000022 */
[----:B------:R-:W-:Y:S02]  /*a410*/  PRMT R28, R28, 0x5410, R32 ;  /* 0x000054101c1c7816 */ /* 0x000fe40000000020 */
[----:B------:R-:W-:Y:S01]  /*a420*/  F2FP.PACK_AB R34, R198, R190 ;  /* 0x000000bec622723e */ /* 0x000fe200000000ff */
[--C-:B------:R-:W-:Y:S01]  /*a430*/  HSET2.LE.AND R30, R30, R63.reuse, PT ;  /* 0x0000003f1e1e7233 */ /* 0x100fe20003803000 */
[----:B-1----:R-:W-:Y:S01]  /*a440*/  F2FP.PACK_AB R35, R211, R207 ;  /* 0x000000cfd323723e */ /* 0x002fe200000000ff */
[----:B------:R-:W-:Y:S01]  /*a450*/  HSET2.LE.AND R28, R28, R63, PT ;  /* 0x0000003f1c1c7233 */ /* 0x000fe20003803000 */
[----:B------:R-:W-:Y:S02]  /*a460*/  F2FP.PACK_AB R32, R250, R251 ;  /* 0x000000fbfa20723e */ /* 0x000fe400000000ff */
[----:B------:R-:W-:-:S02]  /*a470*/  F2FP.PACK_AB R33, R203, R196 ;  /* 0x000000c4cb21723e */ /* 0x000fc400000000ff */
[----:B------:R-:W-:Y:S02]  /*a480*/  LOP3.LUT R34, R31, R34, RZ, 0xc0, !PT ;  /* 0x000000221f227212 */ /* 0x000fe400078ec0ff */
[----:B------:R-:W-:Y:S02]  /*a490*/  LOP3.LUT R35, R29, R35, RZ, 0xc0, !PT ;  /* 0x000000231d237212 */ /* 0x000fe400078ec0ff */
[----:B------:R-:W-:Y:S02]  /*a4a0*/  LOP3.LUT R32, R30, R32, RZ, 0xc0, !PT ;  /* 0x000000201e207212 */ /* 0x000fe400078ec0ff */
[----:B------:R-:W-:-:S07]  /*a4b0*/  LOP3.LUT R33, R28, R33, RZ, 0xc0, !PT ;  /* 0x000000211c217212 */ /* 0x000fce00078ec0ff */
[C---:B------:R-:W-:Y:S07]  /*a4c0*/  HMMA.16816.F32 R68, R32.reuse, R20, R68 ;  /* 0x000000142044723c */ /* 0x040fee0000001844 */
[----:B------:R-:W-:Y:S01]  /*a4d0*/  IMAD.U32 R20, RZ, RZ, UR33 ;  /* 0x00000021ff147e24 */ /* 0x000fe2000f8e00ff */
[----:B------:R-:W-:Y:S04]  /*a4e0*/  HMMA.16816.F32 R84, R32, R16, R84 ;  /* 0x000000102054723c */ /* 0x000fe80000001854 */
[----:B------:R-:W-:-:S04]  /*a4f0*/  LOP3.LUT R195, R195, UR4, R20, 0x96, !PT ;  /* 0x00000004c3c37c12 */ /* 0x000fc8000f8e9614 */
[----:B------:R-:W-:Y:S01]  /*a500*/  HMMA.16816.F32 R100, R32, R12, R100 ;  /* 0x0000000c2064723c */ /* 0x000fe20000001864 */
[----:B------:R-:W-:-:S04]  /*a510*/  IMAD.WIDE.U32 R30, R195, -0x326172a9, RZ ;  /* 0xcd9e8d57c31e7825 */ /* 0x000fc800078e00ff */
[--C-:B------:R-:W-:Y:S01]  /*a520*/  FFMA.FTZ R195, R199, c[0x0][0x23c], -R183.reuse ;  /* 0x00008f00c7c37a23 */ /* 0x100fe200000108b7 */
[----:B------:R-:W-:Y:S01]  /*a530*/  LOP3.LUT R206, R31, UR15, R206, 0x96, !PT ;  /* 0x0000000f1fce7c12 */ /* 0x000fe2000f8e96ce */
[--C-:B------:R-:W-:Y:S01]  /*a540*/  FFMA.FTZ R199, R202, c[0x0][0x23c], -R183.reuse ;  /* 0x00008f00cac77a23 */ /* 0x100fe200000108b7 */
[----:B------:R-:W-:Y:S01]  /*a550*/  LOP3.LUT R16, R205, UR13, R30, 0x96, !PT ;  /* 0x0000000dcd107c12 */ /* 0x000fe2000f8e961e */
[----:B------:R-:W-:Y:S01]  /*a560*/  HMMA.16816.F32 R108, R32, R14, R108 ;  /* 0x0000000e206c723c */ /* 0x000fe2000000186c */
[----:B------:R-:W-:Y:S01]  /*a570*/  FFMA.FTZ R202, R238, c[0x0][0x23c], -R183 ;  /* 0x00008f00eeca7a23 */ /* 0x000fe200000108b7 */
[----:B------:R-:W-:Y:S01]  /*a580*/  MUFU.EX2 R195, R195 ;  /* 0x000000c300c37308 */ /* 0x000fe20000000800 */
[----:B------:R-:W-:-:S04]  /*a590*/  IMAD.WIDE.U32 R248, R206, -0x2daee0ad, RZ ;  /* 0xd2511f53cef87825 */ /* 0x000fc800078e00ff */
[----:B------:R-:W-:Y:S01]  /*a5a0*/  IMAD.WIDE.U32 R16, R16, -0x2daee0ad, RZ ;  /* 0xd2511f5310107825 */ /* 0x000fe200078e00ff */
[----:B------:R-:W-:Y:S01]  /*a5b0*/  LOP3.LUT R210, R249, UR12, R210, 0x96, !PT ;  /* 0x0000000cf9d27c12 */ /* 0x000fe2000f8e96d2 */
[----:B------:R-:W-:Y:S01]  /*a5c0*/  HMMA.16816.F32 R120, R32, R10, R120 ;  /* 0x0000000a2078723c */ /* 0x000fe20000001878 */
[----:B------:R-:W1:Y:S01]  /*a5d0*/  MUFU.EX2 R199, R199 ;  /* 0x000000c700c77308 */ /* 0x000e620000000800 */
[----:B------:R-:W-:Y:S01]  /*a5e0*/  IMAD.MOV.U32 R238, RZ, RZ, R30 ;  /* 0x000000ffffee7224 */ /* 0x000fe200078e001e */
[----:B------:R-:W-:Y:S01]  /*a5f0*/  LOP3.LUT R248, R17, UR10, R248, 0x96, !PT ;  /* 0x0000000a11f87c12 */ /* 0x000fe2000f8e96f8 */
[----:B------:R-:W-:-:S04]  /*a600*/  IMAD.WIDE.U32 R12, R210, -0x326172a9, RZ ;  /* 0xcd9e8d57d20c7825 */ /* 0x000fc800078e00ff */
[----:B------:R-:W-:Y:S01]  /*a610*/  IMAD.WIDE.U32 R248, R248, -0x326172a9, RZ ;  /* 0xcd9e8d57f8f87825 */ /* 0x000fe200078e00ff */
[----:B------:R-:W-:Y:S01]  /*a620*/  LOP3.LUT R204, R13, UR11, R204, 0x96, !PT ;  /* 0x0000000b0dcc7c12 */ /* 0x000fe2000f8e96cc */
[----:B------:R-:W-:Y:S01]  /*a630*/  HMMA.16816.F32 R112, R32, R8, R112 ;  /* 0x000000082070723c */ /* 0x000fe20000001870 */
[----:B------:R-:W-:Y:S01]  /*a640*/  MUFU.EX2 R202, R202 ;  /* 0x000000ca00ca7308 */ /* 0x000fe20000000800 */
[----:B------:R-:W-:Y:S01]  /*a650*/  IMAD.MOV.U32 R239, RZ, RZ, R31 ;  /* 0x000000ffffef7224 */ /* 0x000fe200078e001f */
[----:B------:R-:W-:Y:S01]  /*a660*/  LOP3.LUT R12, R249, UR9, R12, 0x96, !PT ;  /* 0x00000009f90c7c12 */ /* 0x000fe2000f8e960c */
[----:B------:R-:W-:Y:S01]  /*a670*/  IMAD.WIDE.U32 R14, R204, -0x2daee0ad, RZ ;  /* 0xd2511f53cc0e7825 */ /* 0x000fe200078e00ff */
[----:B-1----:R-:W-:-:S03]  /*a680*/  F2FP.PACK_AB R28, R199, R195 ;  /* 0x000000c3c71c723e */ /* 0x002fc600000000ff */
[----:B------:R-:W-:Y:S01]  /*a690*/  IMAD.WIDE.U32 R216, R12, -0x2daee0ad, RZ ;  /* 0xd2511f530cd87825 */ /* 0x000fe200078e00ff */
[----:B------:R-:W-:Y:S01]  /*a6a0*/  LOP3.LUT R204, R15, UR8, R16, 0x96, !PT ;  /* 0x000000080fcc7c12 */ /* 0x000fe2000f8e9610 */
[----:B------:R-:W-:Y:S01]  /*a6b0*/  HMMA.16816.F32 R136, R32, R4, R136 ;  /* 0x000000042088723c */ /* 0x000fe20000001888 */
[----:B------:R-:W-:Y:S02]  /*a6c0*/  LOP3.LUT R188, R239, UR15, R188, 0x96, !PT ;  /* 0x0000000fefbc7c12 */ /* 0x000fe4000f8e96bc */
[----:B------:R-:W-:Y:S01]  /*a6d0*/  LOP3.LUT R12, R217, UR6, R14, 0x96, !PT ;  /* 0x00000006d90c7c12 */ /* 0x000fe2000f8e960e */
[----:B------:R-:W-:-:S04]  /*a6e0*/  IMAD.WIDE.U32 R204, R204, -0x326172a9, RZ ;  /* 0xcd9e8d57cccc7825 */ /* 0x000fc800078e00ff */
[----:B------:R-:W-:Y:S01]  /*a6f0*/  IMAD.WIDE.U32 R14, R12, -0x326172a9, RZ ;  /* 0xcd9e8d570c0e7825 */ /* 0x000fe200078e00ff */
[C---:B------:R-:W-:Y:S04]  /*a700*/  HMMA.16816.F32 R160, R32.reuse, R24, R160 ;  /* 0x0000001820a0723c */ /* 0x040fe800000018a0 */
[----:B------:R-:W-:Y:S02]  /*a710*/  LOP3.LUT R10, R15, UR17, R204, 0x96, !PT ;  /* 0x000000110f0a7c12 */ /* 0x000fe4000f8e96cc */
[----:B------:R-:W-:Y:S01]  /*a720*/  LOP3.LUT R8, R14, 0xffff, RZ, 0xc0, !PT ;  /* 0x0000ffff0e087812 */ /* 0x000fe200078ec0ff */
[----:B------:R-:W1:Y:S01]  /*a730*/  MUFU.EX2 R204, R236 ;  /* 0x000000ec00cc7308 */ /* 0x000e620000000800 */
[----:B------:R-:W-:Y:S01]  /*a740*/  LOP3.LUT R12, R10, 0xffff, RZ, 0xc0, !PT ;  /* 0x0000ffff0a0c7812 */ /* 0x000fe200078ec0ff */
[----:B------:R-:W-:Y:S01]  /*a750*/  HMMA.16816.F32 R148, R32, R26, R148 ;  /* 0x0000001a2094723c */ /* 0x000fe20000001894 */
[----:B------:R-:W-:Y:S01]  /*a760*/  LOP3.LUT R30, R14, 0xff, RZ, 0xc0, !PT ;  /* 0x000000ff0e1e7812 */ /* 0x000fe200078ec0ff */
[----:B------:R-:W2:Y:S01]  /*a770*/  LDSM.16.MT88.4 R24, [R214+0x9800] ;  /* 0x00980000d618783b */ /* 0x000ea20000004200 */
[----:B------:R-:W-:-:S02]  /*a780*/  SHF.R.U32.HI R8, RZ, 0x8, R8 ;  /* 0x00000008ff087819 */ /* 0x000fc40000011608 */
[----:B------:R-:W-:Y:S02]  /*a790*/  LOP3.LUT R11, R10, 0xff, RZ, 0xc0, !PT ;  /* 0x000000ff0a0b7812 */ /* 0x000fe400078ec0ff */
[----:B------:R-:W-:Y:S01]  /*a7a0*/  SHF.R.U32.HI R12, RZ, 0x8, R12 ;  /* 0x00000008ff0c7819 */ /* 0x000fe2000001160c */
[C---:B------:R-:W-:Y:S01]  /*a7b0*/  HMMA.16816.F32 R80, R32.reuse, R22, R80 ;  /* 0x000000162050723c */ /* 0x040fe20000001850 */
[----:B------:R-:W-:Y:S01]  /*a7c0*/  PRMT R30, R30, 0x5410, R8 ;  /* 0x000054101e1e7816 */ /* 0x000fe20000000008 */
[----:B------:R-:W3:Y:S01]  /*a7d0*/  LDSM.16.MT88.4 R20, [R212+0x9800] ;  /* 0x00980000d414783b */ /* 0x000ee20000004200 */
[----:B------:R-:W-:Y:S02]  /*a7e0*/  PRMT R8, R11, 0x5410, R12 ;  /* 0x000054100b087816 */ /* 0x000fe4000000000c */
[----:B------:R-:W-:Y:S01]  /*a7f0*/  SHF.R.U32.HI R9, RZ, 0x10, R14 ;  /* 0x00000010ff097819 */ /* 0x000fe2000001160e */
[--C-:B------:R-:W-:Y:S01]  /*a800*/  HSET2.LE.AND R30, R30, R63.reuse, PT ;  /* 0x0000003f1e1e7233 */ /* 0x100fe20003803000 */
[----:B------:R-:W-:Y:S01]  /*a810*/  SHF.R.U32.HI R4, RZ, 0x10, R10 ;  /* 0x00000010ff047819 */ /* 0x000fe2000001160a */
[----:B------:R-:W-:Y:S01]  /*a820*/  HSET2.LE.AND R8, R8, R63, PT ;  /* 0x0000003f08087233 */ /* 0x000fe20003803000 */
[----:B------:R-:W-:Y:S01]  /*a830*/  LOP3.LUT R9, R9, 0xff, RZ, 0xc0, !PT ;  /* 0x000000ff09097812 */ /* 0x000fe200078ec0ff */
[----:B------:R-:W-:Y:S01]  /*a840*/  HMMA.16816.F32 R96, R32, R18, R96 ;  /* 0x000000122060723c */ /* 0x000fe20000001860 */
[----:B------:R-:W-:Y:S01]  /*a850*/  LOP3.LUT R4, R4, 0xff, RZ, 0xc0, !PT ;  /* 0x000000ff04047812 */ /* 0x000fe200078ec0ff */
[----:B------:R-:W4:Y:S01]  /*a860*/  LDSM.16.MT88.4 R16, [R214+0xa800] ;  /* 0x00a80000d610783b */ /* 0x000f220000004200 */
[----:B------:R-:W-:-:S02]  /*a870*/  SHF.R.U32.HI R31, RZ, 0x18, R14 ;  /* 0x00000018ff1f7819 */ /* 0x000fc4000001160e */
[----:B------:R-:W-:Y:S01]  /*a880*/  SHF.R.U32.HI R29, RZ, 0x18, R10 ;  /* 0x00000018ff1d7819 */ /* 0x000fe2000001160a */
[----:B------:R-:W3:Y:S01]  /*a890*/  LDSM.16.MT88.4 R12, [R212+0xa800] ;  /* 0x00a80000d40c783b */ /* 0x000ee20000004200 */
[----:B------:R-:W-:Y:S01]  /*a8a0*/  PRMT R31, R9, 0x5410, R31 ;  /* 0x00005410091f7816 */ /* 0x000fe2000000001f */
[----:B------:R-:W-:Y:S01]  /*a8b0*/  HMMA.16816.F32 R132, R32, R6, R132 ;  /* 0x000000062084723c */ /* 0x000fe20000001884 */
[----:B------:R-:W-:Y:S02]  /*a8c0*/  PRMT R29, R4, 0x5410, R29 ;  /* 0x00005410041d7816 */ /* 0x000fe4000000001d */
[----:B------:R-:W-:Y:S01]  /*a8d0*/  LOP3.LUT R28, R8, R28, RZ, 0xc0, !PT ;  /* 0x0000001c081c7212 */ /* 0x000fe200078ec0ff */
[----:B------:R-:W-:Y:S01]  /*a8e0*/  LDSM.16.MT88.4 R4, [R212+0xb800] ;  /* 0x00b80000d404783b */ /* 0x000fe20000004200 */
[--C-:B------:R-:W-:Y:S02]  /*a8f0*/  HSET2.LE.AND R31, R31, R63.reuse, PT ;  /* 0x0000003f1f1f7233 */ /* 0x100fe40003803000 */
[----:B------:R-:W-:Y:S01]  /*a900*/  HSET2.LE.AND R29, R29, R63, PT ;  /* 0x0000003f1d1d7233 */ /* 0x000fe20003803000 */
[----:B------:R-:W3:Y:S01]  /*a910*/  LDSM.16.MT88.4 R8, [R214+0xb800] ;  /* 0x00b80000d608783b */ /* 0x000ee20000004200 */
[----:B------:R-:W-:-:S04]  /*a920*/  F2FP.PACK_AB R32, R197, R191 ;  /* 0x000000bfc520723e */ /* 0x000fc800000000ff */
[----:B------:R-:W-:Y:S02]  /*a930*/  LOP3.LUT R29, R29, R32, RZ, 0xc0, !PT ;  /* 0x000000201d1d7212 */ /* 0x000fe400078ec0ff */
[----:B-1----:R-:W-:-:S04]  /*a940*/  F2FP.PACK_AB R32, R204, R202 ;  /* 0x000000cacc20723e */ /* 0x002fc800000000ff */
[----:B------:R-:W-:Y:S02]  /*a950*/  LOP3.LUT R30, R30, R32, RZ, 0xc0, !PT ;  /* 0x000000201e1e7212 */ /* 0x000fe400078ec0ff */
[----:B------:R-:W-:-:S04]  /*a960*/  F2FP.PACK_AB R32, R200, R201 ;  /* 0x000000c9c820723e */ /* 0x000fc800000000ff */
[----:B------:R-:W-:-:S07]  /*a970*/  LOP3.LUT R31, R31, R32, RZ, 0xc0, !PT ;  /* 0x000000201f1f7212 */ /* 0x000fce00078ec0ff */
[C---:B--2---:R-:W-:Y:S08]  /*a980*/  HMMA.16816.F32 R156, R28.reuse, R24, R156 ;  /* 0x000000181c9c723c */ /* 0x044ff0000000189c */
[C---:B------:R-:W-:Y:S08]  /*a990*/  HMMA.16816.F32 R152, R28.reuse, R26, R152 ;  /* 0x0000001a1c98723c */ /* 0x040ff00000001898 */
[C---:B---3--:R-:W-:Y:S08]  /*a9a0*/  HMMA.16816.F32 R72, R28.reuse, R20, R72 ;  /* 0x000000141c48723c */ /* 0x048ff00000001848 */
[C---:B------:R-:W-:Y:S08]  /*a9b0*/  HMMA.16816.F32 R76, R28.reuse, R22, R76 ;  /* 0x000000161c4c723c */ /* 0x040ff0000000184c */
[C---:B----4-:R-:W-:Y:S08]  /*a9c0*/  HMMA.16816.F32 R88, R28.reuse, R16, R88 ;  /* 0x000000101c58723c */ /* 0x050ff00000001858 */
[C---:B------:R-:W-:Y:S08]  /*a9d0*/  HMMA.16816.F32 R92, R28.reuse, R18, R92 ;  /* 0x000000121c5c723c */ /* 0x040ff0000000185c */
[C---:B------:R-:W-:Y:S08]  /*a9e0*/  HMMA.16816.F32 R104, R28.reuse, R12, R104 ;  /* 0x0000000c1c68723c */ /* 0x040ff00000001868 */
[C---:B------:R-:W-:Y:S08]  /*a9f0*/  HMMA.16816.F32 R144, R28.reuse, R14, R144 ;  /* 0x0000000e1c90723c */ /* 0x040ff00000001890 */
[C---:B------:R-:W-:Y:S08]  /*aa00*/  HMMA.16816.F32 R140, R28.reuse, R8, R140 ;  /* 0x000000081c8c723c */ /* 0x040ff0000000188c */
[C---:B------:R-:W-:Y:S08]  /*aa10*/  HMMA.16816.F32 R116, R28.reuse, R10, R116 ;  /* 0x0000000a1c74723c */ /* 0x040ff00000001874 */
[C---:B------:R-:W-:Y:S08]  /*aa20*/  HMMA.16816.F32 R124, R28.reuse, R4, R124 ;  /* 0x000000041c7c723c */ /* 0x040ff0000000187c */
[----:B------:R-:W-:Y:S07]  /*aa30*/  HMMA.16816.F32 R128, R28, R6, R128 ;  /* 0x000000061c80723c */ /* 0x000fee0000001880 */
[----:B------:R-:W-:Y:S01]  /*aa40*/  LOP3.LUT R28, R185, UR13, R238, 0x96, !PT ;  /* 0x0000000db91c7c12 */ /* 0x000fe2000f8e96ee */
[----:B------:R-:W-:-:S04]  /*aa50*/  IMAD.WIDE.U32 R238, R188, -0x2daee0ad, RZ ;  /* 0xd2511f53bcee7825 */ /* 0x000fc800078e00ff */
[----:B------:R-:W-:Y:S01]  /*aa60*/  IMAD.WIDE.U32 R28, R28, -0x2daee0ad, RZ ;  /* 0xd2511f531c1c7825 */ /* 0x000fe200078e00ff */
[----:B------:R-:W-:-:S04]  /*aa70*/  LOP3.LUT R186, R239, UR12, R186, 0x96, !PT ;  /* 0x0000000cefba7c12 */ /* 0x000fc8000f8e96ba */
[----:B------:R-:W-:Y:S01]  /*aa80*/  LOP3.LUT R238, R29, UR10, R238, 0x96, !PT ;  /* 0x0000000a1dee7c12 */ /* 0x000fe2000f8e96ee */
[----:B------:R-:W-:-:S04]  /*aa90*/  IMAD.WIDE.U32 R236, R186, -0x326172a9, RZ ;  /* 0xcd9e8d57baec7825 */ /* 0x000fc800078e00ff */
[----:B------:R-:W-:Y:S01]  /*aaa0*/  IMAD.WIDE.U32 R238, R238, -0x326172a9, RZ ;  /* 0xcd9e8d57eeee7825 */ /* 0x000fe200078e00ff */
[----:B------:R-:W-:-:S03]  /*aab0*/  LOP3.LUT R185, R237, UR11, R184, 0x96, !PT ;  /* 0x0000000bedb97c12 */ /* 0x000fc6000f8e96b8 */
[----:B------:R-:W-:Y:S01]  /*aac0*/  FFMA.FTZ R184, R164, c[0x0][0x23c], -R66 ;  /* 0x00008f00a4b87a23 */ /* 0x000fe20000010842 */
[----:B------:R-:W-:Y:S01]  /*aad0*/  LOP3.LUT R236, R239, UR9, R236, 0x96, !PT ;  /* 0x00000009efec7c12 */ /* 0x000fe2000f8e96ec */
[----:B------:R-:W-:-:S04]  /*aae0*/  IMAD.WIDE.U32 R32, R185, -0x2daee0ad, RZ ;  /* 0xd2511f53b9207825 */ /* 0x000fc800078e00ff */
[----:B------:R-:W-:Y:S01]  /*aaf0*/  IMAD.WIDE.U32 R236, R236, -0x2daee0ad, RZ ;  /* 0xd2511f53ecec7825 */ /* 0x000fe200078e00ff */
[----:B------:R-:W-:Y:S01]  /*ab00*/  LOP3.LUT R28, R33, UR8, R28, 0x96, !PT ;  /* 0x00000008211c7c12 */ /* 0x000fe2000f8e961c */
[----:B------:R-:W-:Y:S02]  /*ab10*/  MUFU.EX2 R177, R177 ;  /* 0x000000b100b17308 */ /* 0x000fe40000000800 */
[----:B------:R-:W-:Y:S01]  /*ab20*/  FFMA.FTZ R185, R170, c[0x0][0x23c], -R66 ;  /* 0x00008f00aab97a23 */ /* 0x000fe20000010842 */
[----:B------:R-:W-:Y:S01]  /*ab30*/  LOP3.LUT R32, R237, UR6, R32, 0x96, !PT ;  /* 0x00000006ed207c12 */ /* 0x000fe2000f8e9620 */
[----:B------:R-:W-:-:S04]  /*ab40*/  IMAD.WIDE.U32 R34, R28, -0x326172a9, RZ ;  /* 0xcd9e8d571c227825 */ /* 0x000fc800078e00ff */
[----:B------:R-:W-:Y:S01]  /*ab50*/  IMAD.WIDE.U32 R32, R32, -0x326172a9, RZ ;  /* 0xcd9e8d5720207825 */ /* 0x000fe200078e00ff */
[----:B------:R-:W-:Y:S03]  /*ab60*/  MUFU.EX2 R184, R184 ;  /* 0x000000b800b87308 */ /* 0x000fe60000000800 */
[--C-:B------:R-:W-:Y:S01]  /*ab70*/  FFMA.FTZ R170, R172, c[0x0][0x23c], -R66.reuse ;  /* 0x00008f00acaa7a23 */ /* 0x100fe20000010842 */
[----:B------:R-:W-:Y:S01]  /*ab80*/  LOP3.LUT R29, R32, 0xffff, RZ, 0xc0, !PT ;  /* 0x0000ffff201d7812 */ /* 0x000fe200078ec0ff */
[----:B------:R-:W-:Y:S01]  /*ab90*/  FFMA.FTZ R172, R178, c[0x0][0x23c], -R66 ;  /* 0x00008f00b2ac7a23 */ /* 0x000fe20000010842 */
[----:B------:R-:W-:Y:S02]  /*aba0*/  LOP3.LUT R30, R32, 0xff, RZ, 0xc0, !PT ;  /* 0x000000ff201e7812 */ /* 0x000fe400078ec0ff */
[----:B------:R-:W-:Y:S01]  /*abb0*/  SHF.R.U32.HI R29, RZ, 0x8, R29 ;  /* 0x00000008ff1d7819 */ /* 0x000fe2000001161d */
[----:B------:R-:W-:Y:S01]  /*abc0*/  FFMA.FTZ R164, R179, c[0x0][0x23c], -R58 ;  /* 0x00008f00b3a47a23 */ /* 0x000fe2000001083a */
[----:B------:R-:W-:Y:S01]  /*abd0*/  SHF.R.U32.HI R28, RZ, 0x10, R32 ;  /* 0x00000010ff1c7819 */ /* 0x000fe20000011620 */
[----:B------:R-:W-:Y:S01]  /*abe0*/  MUFU.EX2 R170, R170 ;  /* 0x000000aa00aa7308 */ /* 0x000fe20000000800 */
[----:B------:R-:W-:-:S02]  /*abf0*/  PRMT R30, R30, 0x5410, R29 ;  /* 0x000054101e1e7816 */ /* 0x000fc4000000001d */
[----:B------:R-:W-:Y:S01]  /*ac00*/  SHF.R.U32.HI R29, RZ, 0x18, R32 ;  /* 0x00000018ff1d7819 */ /* 0x000fe20000011620 */
[----:B------:R-:W-:Y:S01]  /*ac10*/  IMAD.MOV.U32 R32, RZ, RZ, R216 ;  /* 0x000000ffff207224 */ /* 0x000fe200078e00d8 */
[----:B------:R-:W-:Y:S01]  /*ac20*/  LOP3.LUT R31, R33, UR17, R34, 0x96, !PT ;  /* 0x00000011211f7c12 */ /* 0x000fe2000f8e9622 */
[----:B------:R-:W-:Y:S02]  /*ac30*/  IMAD.MOV.U32 R33, RZ, RZ, R217 ;  /* 0x000000ffff217224 */ /* 0x000fe400078e00d9 */
[----:B------:R1:W5:Y:S01]  /*ac40*/  LDL.LU.64 R216, [R1+0x8] ;  /* 0x0000080001d87983 */ /* 0x0003620000300a00 */
[----:B------:R-:W2:Y:S01]  /*ac50*/  MUFU.EX2 R172, R172 ;  /* 0x000000ac00ac7308 */ /* 0x000ea20000000800 */
[----:B------:R-:W-:Y:S01]  /*ac60*/  LOP3.LUT R28, R28, 0xff, RZ, 0xc0, !PT ;  /* 0x000000ff1c1c7812 */ /* 0x000fe200078ec0ff */
[----:B------:R-:W-:-:S03]  /*ac70*/  IMAD.MOV.U32 R178, RZ, RZ, R32 ;  /* 0x000000ffffb27224 */ /* 0x000fc600078e0020 */
[----:B------:R-:W-:-:S03]  /*ac80*/  PRMT R28, R28, 0x5410, R29 ;  /* 0x000054101c1c7816 */ /* 0x000fc6000000001d */
[----:B------:R-:W3:Y:S01]  /*ac90*/  MUFU.EX2 R164, R164 ;  /* 0x000000a400a47308 */ /* 0x000ee20000000800 */
[----:B------:R-:W-:Y:S01]  /*aca0*/  SHF.R.U32.HI R29, RZ, 0x10, R31 ;  /* 0x00000010ff1d7819 */ /* 0x000fe2000001161f */
[----:B------:R-:W-:Y:S01]  /*acb0*/  IMAD.MOV.U32 R179, RZ, RZ, R33 ;  /* 0x000000ffffb37224 */ /* 0x000fe200078e0021 */
[----:B------:R-:W-:Y:S01]  /*acc0*/  LOP3.LUT R33, R31, 0xffff, RZ, 0xc0, !PT ;  /* 0x0000ffff1f217812 */ /* 0x000fe200078ec0ff */
[--C-:B------:R-:W-:Y:S01]  /*acd0*/  FFMA.FTZ R169, R169, c[0x0][0x23c], -R58.reuse ;  /* 0x00008f00a9a97a23 */ /* 0x100fe2000001083a */
[----:B------:R-:W-:Y:S01]  /*ace0*/  LOP3.LUT R32, R31, 0xff, RZ, 0xc0, !PT ;  /* 0x000000ff1f207812 */ /* 0x000fe200078ec0ff */
[----:B------:R-:W-:Y:S01]  /*acf0*/  FFMA.FTZ R171, R171, c[0x0][0x23c], -R58 ;  /* 0x00008f00abab7a23 */ /* 0x000fe2000001083a */
[----:B------:R-:W-:Y:S01]  /*ad00*/  SHF.R.U32.HI R31, RZ, 0x18, R31 ;  /* 0x00000018ff1f7819 */ /* 0x000fe2000001161f */
[----:B------:R-:W4:Y:S01]  /*ad10*/  MUFU.EX2 R185, R185 ;  /* 0x000000b900b97308 */ /* 0x000f220000000800 */
[----:B------:R-:W-:Y:S01]  /*ad20*/  LOP3.LUT R29, R29, 0xff, RZ, 0xc0, !PT ;  /* 0x000000ff1d1d7812 */ /* 0x000fe200078ec0ff */
[----:B------:R-:W-:Y:S01]  /*ad30*/  HSET2.LE.AND R30, R30, R63, PT ;  /* 0x0000003f1e1e7233 */ /* 0x000fe20003803000 */
[----:B------:R-:W-:-:S02]  /*ad40*/  SHF.R.U32.HI R33, RZ, 0x8, R33 ;  /* 0x00000008ff217819 */ /* 0x000fc40000011621 */
[----:B------:R-:W-:Y:S02]  /*ad50*/  PRMT R29, R29, 0x5410, R31 ;  /* 0x000054101d1d7816 */ /* 0x000fe4000000001f */
[----:B--2---:R-:W-:Y:S01]  /*ad60*/  F2FP.PACK_AB R31, R172, R170 ;  /* 0x000000aaac1f723e */ /* 0x004fe200000000ff */
[----:B------:R-:W-:Y:S01]  /*ad70*/  MUFU.EX2 R169, R169 ;  /* 0x000000a900a97308 */ /* 0x000fe20000000800 */
[----:B------:R-:W-:Y:S01]  /*ad80*/  HSET2.LE.AND R28, R28, R63, PT ;  /* 0x0000003f1c1c7233 */ /* 0x000fe20003803000 */
[----:B------:R-:W-:Y:S02]  /*ad90*/  PRMT R32, R32, 0x5410, R33 ;  /* 0x0000541020207816 */ /* 0x000fe40000000021 */
[----:B------:R-:W-:-:S04]  /*ada0*/  LOP3.LUT R30, R30, R31, RZ, 0xc0, !PT ;  /* 0x0000001f1e1e7212 */ /* 0x000fc800078ec0ff */
[----:B------:R-:W2:Y:S01]  /*adb0*/  MUFU.EX2 R171, R171 ;  /* 0x000000ab00ab7308 */ /* 0x000ea20000000800 */
[----:B---3--:R-:W-:-:S04]  /*adc0*/  F2FP.PACK_AB R31, R164, R177 ;  /* 0x000000b1a41f723e */ /* 0x008fc800000000ff */
[----:B------:R-:W-:Y:S01]  /*add0*/  LOP3.LUT R31, R28, R31, RZ, 0xc0, !PT ;  /* 0x0000001f1c1f7212 */ /* 0x000fe200078ec0ff */
[--C-:B------:R-:W-:Y:S01]  /*ade0*/  HSET2.LE.AND R28, R32, R63.reuse, PT ;  /* 0x0000003f201c7233 */ /* 0x100fe20003803000 */
[----:B----4-:R-:W-:Y:S01]  /*adf0*/  F2FP.PACK_AB R32, R185, R184 ;  /* 0x000000b8b920723e */ /* 0x010fe200000000ff */
[----:B------:R-:W-:-:S03]  /*ae00*/  HSET2.LE.AND R29, R29, R63, PT ;  /* 0x0000003f1d1d7233 */ /* 0x000fc60003803000 */
[----:B------:R-:W-:Y:S02]  /*ae10*/  LOP3.LUT R28, R28, R32, RZ, 0xc0, !PT ;  /* 0x000000201c1c7212 */ /* 0x000fe400078ec0ff */
[----:B--2---:R-:W-:-:S04]  /*ae20*/  F2FP.PACK_AB R32, R171, R169 ;  /* 0x000000a9ab20723e */ /* 0x004fc800000000ff */
[----:B------:R-:W-:Y:S01]  /*ae30*/  LOP3.LUT R29, R29, R32, RZ, 0xc0, !PT ;  /* 0x000000201d1d7212 */ /* 0x000fe200078ec0ff */
[----:B------:R-:W-:-:S06]  /*ae40*/  IMAD.MOV.U32 R32, RZ, RZ, R178 ;  /* 0x000000ffff207224 */ /* 0x000fcc00078e00b2 */
[C---:B------:R-:W-:Y:S07]  /*ae50*/  HMMA.16816.F32 R96, R28.reuse, R18, R96 ;  /* 0x000000121c60723c */ /* 0x040fee0000001860 */
[----:B------:R-:W-:Y:S01]  /*ae60*/  LOP3.LUT R18, R205, UR7, R248, 0x96, !PT ;  /* 0x00000007cd127c12 */ /* 0x000fe2000f8e96f8 */
[----:B------:R-:W-:Y:S04]  /*ae70*/  HMMA.16816.F32 R100, R28, R12, R100 ;  /* 0x0000000c1c64723c */ /* 0x000fe80000001864 */
[----:B------:R-:W-:-:S04]  /*ae80*/  IMAD.WIDE.U32 R18, R18, -0x2daee0ad, RZ ;  /* 0xd2511f5312127825 */ /* 0x000fc800078e00ff */
[----:B------:R-:W-:Y:S01]  /*ae90*/  FFMA.FTZ R178, R173, c[0x0][0x23c], -R183 ;  /* 0x00008f00adb27a23 */ /* 0x000fe200000108b7 */
[----:B------:R-:W-:Y:S01]  /*aea0*/  LOP3.LUT R12, R19, UR16, R32, 0x96, !PT ;  /* 0x00000010130c7c12 */ /* 0x000fe2000f8e9620 */
[----:B------:R-:W-:Y:S02]  /*aeb0*/  IMAD.MOV.U32 R33, RZ, RZ, R179 ;  /* 0x000000ffff217224 */ /* 0x000fe400078e00b3 */
[--C-:B------:R-:W-:Y:S02]  /*aec0*/  FFMA.FTZ R173, R180, c[0x0][0x23c], -R183.reuse ;  /* 0x00008f00b4ad7a23 */ /* 0x100fe400000108b7 */
[--C-:B------:R-:W-:Y:S02]  /*aed0*/  FFMA.FTZ R67, R67, c[0x0][0x23c], -R168.reuse ;  /* 0x00008f0043437a23 */ /* 0x100fe400000108a8 */
[--C-:B------:R-:W-:Y:S02]  /*aee0*/  FFMA.FTZ R175, R175, c[0x0][0x23c], -R168.reuse ;  /* 0x00008f00afaf7a23 */ /* 0x100fe400000108a8 */
[----:B------:R-:W-:Y:S01]  /*aef0*/  FFMA.FTZ R174, R174, c[0x0][0x23c], -R168 ;  /* 0x00008f00aeae7a23 */ /* 0x000fe200000108a8 */
[----:B------:R-:W-:Y:S01]  /*af00*/  HMMA.16816.F32 R84, R28, R16, R84 ;  /* 0x000000101c54723c */ /* 0x000fe20000001854 */
[----:B------:R-:W-:-:S02]  /*af10*/  FFMA.FTZ R179, R181, c[0x0][0x23c], -R183 ;  /* 0x00008f00b5b37a23 */ /* 0x000fc400000108b7 */
[----:B------:R-:W-:Y:S02]  /*af20*/  FFMA.FTZ R180, R182, c[0x0][0x23c], -R183 ;  /* 0x00008f00b6b47a23 */ /* 0x000fe400000108b7 */
[----:B------:R-:W-:Y:S02]  /*af30*/  FFMA.FTZ R168, R176, c[0x0][0x23c], -R168 ;  /* 0x00008f00b0a87a23 */ /* 0x000fe400000108a8 */
[----:B------:R-:W-:Y:S01]  /*af40*/  LOP3.LUT R16, R12, 0xffff, RZ, 0xc0, !PT ;  /* 0x0000ffff0c107812 */ /* 0x000fe200078ec0ff */
[----:B------:R-:W-:Y:S01]  /*af50*/  MUFU.EX2 R178, R178 ;  /* 0x000000b200b27308 */ /* 0x000fe20000000800 */
[----:B------:R-:W-:Y:S02]  /*af60*/  HMMA.16816.F32 R112, R28, R8, R112 ;  /* 0x000000081c70723c */ /* 0x000fe40000001870 */
[----:B------:R-:W-:Y:S01]  /*af70*/  SHF.R.U32.HI R16, RZ, 0x8, R16 ;  /* 0x00000008ff107819 */ /* 0x000fe20000011610 */
[----:B------:R-:W-:-:S04]  /*af80*/  FFMA.FTZ R52, R229, R59, R52 ;  /* 0x0000003be5347223 */ /* 0x000fc80000010034 */
[----:B------:R-:W2:Y:S01]  /*af90*/  MUFU.EX2 R173, R173 ;  /* 0x000000ad00ad7308 */ /* 0x000ea20000000800 */
[----:B------:R-:W-:Y:S01]  /*afa0*/  LOP3.LUT R8, R12, 0xff, RZ, 0xc0, !PT ;  /* 0x000000ff0c087812 */ /* 0x000fe200078ec0ff */
[----:B------:R-:W-:Y:S01]  /*afb0*/  HMMA.16816.F32 R108, R28, R14, R108 ;  /* 0x0000000e1c6c723c */ /* 0x000fe2000000186c */
[----:B------:R-:W-:Y:S01]  /*afc0*/  LOP3.LUT R9, R18, 0xffff, RZ, 0xc0, !PT ;  /* 0x0000ffff12097812 */ /* 0x000fe200078ec0ff */
[----:B------:R-:W-:-:S04]  /*afd0*/  FFMA.FTZ R50, R232, R62, R50 ;  /* 0x0000003ee8327223 */ /* 0x000fc80000010032 */
[----:B------:R-:W-:Y:S01]  /*afe0*/  MUFU.EX2 R179, R179 ;  /* 0x000000b300b37308 */ /* 0x000fe20000000800 */
[----:B------:R-:W-:Y:S01]  /*aff0*/  SHF.R.U32.HI R14, RZ, 0x10, R18 ;  /* 0x00000010ff0e7819 */ /* 0x000fe20000011612 */
[----:B------:R-:W-:Y:S01]  /*b000*/  HMMA.16816.F32 R120, R28, R10, R120 ;  /* 0x0000000a1c78723c */ /* 0x000fe20000001878 */
[----:B------:R-:W-:Y:S01]  /*b010*/  PRMT R8, R8, 0x5410, R16 ;  /* 0x0000541008087816 */ /* 0x000fe20000000010 */
[----:B------:R-:W-:-:S04]  /*b020*/  FFMA.FTZ R46, R231, R61, R46 ;  /* 0x0000003de72e7223 */ /* 0x000fc8000001002e */
[----:B------:R-:W-:Y:S01]  /*b030*/  MUFU.EX2 R180, R180 ;  /* 0x000000b400b47308 */ /* 0x000fe20000000800 */
[----:B------:R-:W-:Y:S01]  /*b040*/  SHF.R.U32.HI R10, RZ, 0x10, R12 ;  /* 0x00000010ff0a7819 */ /* 0x000fe2000001160c */
[----:B------:R-:W-:-:S06]  /*b050*/  FFMA.FTZ R42, R230, R60, R42 ;  /* 0x0000003ce62a7223 */ /* 0x000fcc000001002a */
[----:B------:R-:W-:Y:S01]  /*b060*/  MUFU.EX2 R67, R67 ;  /* 0x0000004300437308 */ /* 0x000fe20000000800 */
[----:B------:R-:W-:-:S07]  /*b070*/  LOP3.LUT R15, R18, 0xff, RZ, 0xc0, !PT ;  /* 0x000000ff120f7812 */ /* 0x000fce00078ec0ff */
[----:B------:R-:W3:Y:S01]  /*b080*/  MUFU.EX2 R175, R175 ;  /* 0x000000af00af7308 */ /* 0x000ee20000000800 */
[----:B------:R-:W-:-:S07]  /*b090*/  SHF.R.U32.HI R13, RZ, 0x18, R18 ;  /* 0x00000018ff0d7819 */ /* 0x000fce0000011612 */
[----:B------:R-:W-:Y:S01]  /*b0a0*/  MUFU.EX2 R174, R174 ;  /* 0x000000ae00ae7308 */ /* 0x000fe20000000800 */
[----:B------:R-:W-:-:S07]  /*b0b0*/  SHF.R.U32.HI R12, RZ, 0x18, R12 ;  /* 0x00000018ff0c7819 */ /* 0x000fce000001160c */
[----:B------:R-:W4:Y:S01]  /*b0c0*/  MUFU.EX2 R168, R168 ;  /* 0x000000a800a87308 */ /* 0x000f220000000800 */
[----:B------:R-:W-:Y:S01]  /*b0d0*/  SHF.R.U32.HI R9, RZ, 0x8, R9 ;  /* 0x00000008ff097819 */ /* 0x000fe20000011609 */
[----:B------:R-:W-:Y:S01]  /*b0e0*/  FADD.FTZ R52, R57, R52 ;  /* 0x0000003439347221 */ /* 0x000fe20000010000 */
[----:B------:R-:W-:Y:S02]  /*b0f0*/  LOP3.LUT R14, R14, 0xff, RZ, 0xc0, !PT ;  /* 0x000000ff0e0e7812 */ /* 0x000fe400078ec0ff */
[----:B------:R-:W-:Y:S01]  /*b100*/  LOP3.LUT R10, R10, 0xff, RZ, 0xc0, !PT ;  /* 0x000000ff0a0a7812 */ /* 0x000fe200078ec0ff */
[----:B------:R-:W-:Y:S01]  /*b110*/  FADD.FTZ R50, R49, R50 ;  /* 0x0000003231327221 */ /* 0x000fe20000010000 */
[----:B------:R-:W-:Y:S01]  /*b120*/  HSET2.LE.AND R32, R8, R63, PT ;  /* 0x0000003f08207233 */ /* 0x000fe20003803000 */
[----:B------:R-:W-:Y:S02]  /*b130*/  FADD.FTZ R46, R45, R46 ;  /* 0x0000002e2d2e7221 */ /* 0x000fe40000010000 */
[----:B------:R-:W-:Y:S01]  /*b140*/  FADD.FTZ R42, R41, R42 ;  /* 0x0000002a292a7221 */ /* 0x000fe20000010000 */
[----:B------:R-:W-:Y:S01]  /*b150*/  PRMT R15, R15, 0x5410, R9 ;  /* 0x000054100f0f7816 */ /* 0x000fe20000000009 */
[----:B------:R-:W-:Y:S01]  /*b160*/  IMAD.MOV.U32 R183, RZ, RZ, R35 ;  /* 0x000000ffffb77224 */ /* 0x000fe200078e0023 */
[----:B------:R-:W-:Y:S01]  /*b170*/  PRMT R13, R14, 0x5410, R13 ;  /* 0x000054100e0d7816 */ /* 0x000fe2000000000d */
[----:B------:R-:W-:Y:S01]  /*b180*/  FADD.FTZ R52, R56, R52 ;  /* 0x0000003438347221 */ /* 0x000fe20000010000 */
[----:B------:R-:W-:Y:S01]  /*b190*/  PRMT R8, R10, 0x5410, R12 ;  /* 0x000054100a087816 */ /* 0x000fe2000000000c */
[----:B------:R-:W-:-:S02]  /*b1a0*/  FADD.FTZ R50, R48, R50 ;  /* 0x0000003230327221 */ /* 0x000fc40000010000 */
[----:B------:R-:W-:Y:S01]  /*b1b0*/  IMAD.MOV.U32 R182, RZ, RZ, R34 ;  /* 0x000000ffffb67224 */ /* 0x000fe200078e0022 */
[----:B--2---:R-:W-:Y:S01]  /*b1c0*/  F2FP.PACK_AB R11, R173, R178 ;  /* 0x000000b2ad0b723e */ /* 0x004fe200000000ff */
[----:B------:R-:W-:Y:S01]  /*b1d0*/  FADD.FTZ R46, R44, R46 ;  /* 0x0000002e2c2e7221 */ /* 0x000fe20000010000 */
[----:B---3--:R-:W-:Y:S01]  /*b1e0*/  F2FP.PACK_AB R33, R175, R67 ;  /* 0x00000043af21723e */ /* 0x008fe200000000ff */
[----:B------:R-:W-:Y:S01]  /*b1f0*/  FADD.FTZ R42, R40, R42 ;  /* 0x0000002a282a7221 */ /* 0x000fe20000010000 */
[----:B------:R-:W-:Y:S01]  /*b200*/  LOP3.LUT R182, R183, UR7, R238, 0x96, !PT ;  /* 0x00000007b7b67c12 */ /* 0x000fe2000f8e96ee */
[--C-:B------:R-:W-:Y:S01]  /*b210*/  HSET2.LE.AND R15, R15, R63.reuse, PT ;  /* 0x0000003f0f0f7233 */ /* 0x100fe20003803000 */
[----:B------:R-:W-:Y:S01]  /*b220*/  FADD.FTZ R52, R55, R52 ;  /* 0x0000003437347221 */ /* 0x000fe20000010000 */
[--C-:B------:R-:W-:Y:S01]  /*b230*/  HSET2.LE.AND R8, R8, R63.reuse, PT ;  /* 0x0000003f08087233 */ /* 0x100fe20003803000 */
[----:B------:R-:W-:Y:S01]  /*b240*/  F2FP.PACK_AB R34, R180, R179 ;  /* 0x000000b3b422723e */ /* 0x000fe200000000ff */
[----:B------:R-:W-:Y:S01]  /*b250*/  HSET2.LE.AND R13, R13, R63, PT ;  /* 0x0000003f0d0d7233 */ /* 0x000fe20003803000 */
[----:B----4-:R-:W-:Y:S01]  /*b260*/  F2FP.PACK_AB R35, R168, R174 ;  /* 0x000000aea823723e */ /* 0x010fe200000000ff */
[----:B------:R-:W-:Y:S01]  /*b270*/  FADD.FTZ R50, R47, R50 ;  /* 0x000000322f327221 */ /* 0x000fe20000010000 */
[----:B------:R-:W-:Y:S01]  /*b280*/  HMMA.16816.F32 R160, R28, R24, R160 ;  /* 0x000000181ca0723c */ /* 0x000fe200000018a0 */
[----:B------:R-:W-:Y:S01]  /*b290*/  FADD.FTZ R46, R43, R46 ;  /* 0x0000002e2b2e7221 */ /* 0x000fe20000010000 */
[----:B------:R-:W-:Y:S01]  /*b2a0*/  LDSM.16.MT88.4 R16, [R214+0xac00] ;  /* 0x00ac0000d610783b */ /* 0x000fe20000004200 */
[----:B------:R-:W-:Y:S01]  /*b2b0*/  FADD.FTZ R42, R51, R42 ;  /* 0x0000002a332a7221 */ /* 0x000fe20000010000 */
[----:B------:R-:W-:Y:S01]  /*b2c0*/  LOP3.LUT R32, R32, R11, RZ, 0xc0, !PT ;  /* 0x0000000b20207212 */ /* 0x000fe200078ec0ff */
[----:B------:R-:W-:Y:S01]  /*b2d0*/  IMAD.WIDE.U32 R182, R182, -0x2daee0ad, RZ ;  /* 0xd2511f53b6b67825 */ /* 0x000fe200078e00ff */
[----:B------:R-:W-:-:S02]  /*b2e0*/  LOP3.LUT R33, R8, R33, RZ, 0xc0, !PT ;  /* 0x0000002108217212 */ /* 0x000fc400078ec0ff */
[C---:B------:R-:W-:Y:S01]  /*b2f0*/  HMMA.16816.F32 R148, R28.reuse, R26, R148 ;  /* 0x0000001a1c94723c */ /* 0x040fe20000001894 */
[----:B------:R-:W-:Y:S01]  /*b300*/  FADD.FTZ R52, R194, R52 ;  /* 0x00000034c2347221 */ /* 0x000fe20000010000 */
[----:B------:R-:W-:Y:S01]  /*b310*/  LOP3.LUT R34, R15, R34, RZ, 0xc0, !PT ;  /* 0x000000220f227212 */ /* 0x000fe200078ec0ff */
[----:B------:R-:W-:Y:S01]  /*b320*/  FADD.FTZ R50, R251, R50 ;  /* 0x00000032fb327221 */ /* 0x000fe20000010000 */
[----:B------:R-:W-:Y:S01]  /*b330*/  LOP3.LUT R35, R13, R35, RZ, 0xc0, !PT ;  /* 0x000000230d237212 */ /* 0x000fe200078ec0ff */
[----:B------:R-:W-:Y:S01]  /*b340*/  FADD.FTZ R46, R196, R46 ;  /* 0x0000002ec42e7221 */ /* 0x000fe20000010000 */
[----:B------:R-:W2:Y:S01]  /*b350*/  LDSM.16.MT88.4 R24, [R214+0x9c00] ;  /* 0x009c0000d618783b */ /* 0x000ea20000004200 */
[----:B------:R-:W-:Y:S01]  /*b360*/  FADD.FTZ R42, R165, R42 ;  /* 0x0000002aa52a7221 */ /* 0x000fe20000010000 */
[----:B------:R-:W-:Y:S02]  /*b370*/  HMMA.16816.F32 R68, R28, R20, R68 ;  /* 0x000000141c44723c */ /* 0x000fe40000001844 */
[----:B------:R-:W-:Y:S01]  /*b380*/  LDSM.16.MT88.4 R12, [R212+0xac00] ;  /* 0x00ac0000d40c783b */ /* 0x000fe20000004200 */
[----:B------:R-:W-:-:S03]  /*b390*/  FFMA.FTZ R65, R65, c[0x0][0x23c], -R66 ;  /* 0x00008f0041417a23 */ /* 0x000fc60000010842 */
[----:B------:R-:W-:Y:S02]  /*b3a0*/  LDSM.16.MT88.4 R8, [R214+0xbc00] ;  /* 0x00bc0000d608783b */ /* 0x000fe40000004200 */
[----:B------:R-:W-:Y:S02]  /*b3b0*/  HMMA.16816.F32 R80, R28, R22, R80 ;  /* 0x000000161c50723c */ /* 0x000fe40000001850 */
[----:B------:R-:W3:Y:S01]  /*b3c0*/  LDSM.16.MT88.4 R20, [R212+0x9c00] ;  /* 0x009c0000d414783b */ /* 0x000ee20000004200 */
[----:B------:R-:W-:Y:S01]  /*b3d0*/  FFMA.FTZ R64, R64, c[0x0][0x23c], -R66 ;  /* 0x00008f0040407a23 */ /* 0x000fe20000010842 */
[----:B------:R-:W-:Y:S01]  /*b3e0*/  LOP3.LUT R236, R183, UR16, R236, 0x96, !PT ;  /* 0x00000010b7ec7c12 */ /* 0x000fe2000f8e96ec */
[----:B------:R-:W-:-:S03]  /*b3f0*/  FFMA.FTZ R53, R53, c[0x0][0x23c], -R58 ;  /* 0x00008f0035357a23 */ /* 0x000fc6000001083a */
[----:B------:R-:W-:Y:S01]  /*b400*/  HMMA.16816.F32 R136, R28, R4, R136 ;  /* 0x000000041c88723c */ /* 0x000fe20000001888 */
[----:B------:R-:W-:Y:S02]  /*b410*/  FADD.FTZ R52, R193, R52 ;  /* 0x00000034c1347221 */ /* 0x000fe40000010000 */
[----:B------:R-:W-:-:S05]  /*b420*/  FADD.FTZ R50, R250, R50 ;  /* 0x00000032fa327221 */ /* 0x000fca0000010000 */
[----:B------:R-:W-:Y:S01]  /*b430*/  HMMA.16816.F32 R132, R28, R6, R132 ;  /* 0x000000061c84723c */ /* 0x000fe20000001884 */
[----:B------:R-:W4:Y:S01]  /*b440*/  LDSM.16.MT88.4 R4, [R212+0xbc00] ;  /* 0x00bc0000d404783b */ /* 0x000f220000004200 */
[----:B------:R-:W-:Y:S02]  /*b450*/  FADD.FTZ R46, R203, R46 ;  /* 0x0000002ecb2e7221 */ /* 0x000fe40000010000 */
[----:B------:R-:W-:Y:S02]  /*b460*/  FADD.FTZ R42, R167, R42 ;  /* 0x0000002aa72a7221 */ /* 0x000fe40000010000 */
[--C-:B------:R-:W-:Y:S01]  /*b470*/  FFMA.FTZ R36, R36, c[0x0][0x23c], -R58.reuse ;  /* 0x00008f0024247a23 */ /* 0x100fe2000001083a */
[----:B------:R-:W-:Y:S01]  /*b480*/  LOP3.LUT R28, R182, 0xffff, RZ, 0xc0, !PT ;  /* 0x0000ffffb61c7812 */ /* 0x000fe200078ec0ff */
[--C-:B------:R-:W-:Y:S02]  /*b490*/  FFMA.FTZ R54, R54, c[0x0][0x23c], -R58.reuse ;  /* 0x00008f0036367a23 */ /* 0x100fe4000001083a */
[----:B------:R-:W-:-:S02]  /*b4a0*/  FFMA.FTZ R58, R39, c[0x0][0x23c], -R58 ;  /* 0x00008f00273a7a23 */ /* 0x000fc4000001083a */
[----:B------:R1:W-:Y:S01]  /*b4b0*/  MUFU.EX2 R39, R53 ;  /* 0x0000003500277308 */ /* 0x0003e20000000800 */
[----:B------:R-:W-:Y:S01]  /*b4c0*/  FADD.FTZ R52, R187, R52 ;  /* 0x00000034bb347221 */ /* 0x000fe20000010000 */
[----:B------:R-:W-:Y:S01]  /*b4d0*/  LOP3.LUT R29, R182, 0xff, RZ, 0xc0, !PT ;  /* 0x000000ffb61d7812 */ /* 0x000fe200078ec0ff */
[----:B------:R-:W-:Y:S01]  /*b4e0*/  FFMA.FTZ R37, R37, c[0x0][0x23c], -R66 ;  /* 0x00008f0025257a23 */ /* 0x000fe20000010842 */
[----:B------:R-:W-:Y:S01]  /*b4f0*/  SHF.R.U32.HI R31, RZ, 0x8, R28 ;  /* 0x00000008ff1f7819 */ /* 0x000fe2000001161c */
[----:B------:R-:W-:Y:S02]  /*b500*/  FFMA.FTZ R38, R38, c[0x0][0x23c], -R66 ;  /* 0x00008f0026267a23 */ /* 0x000fe40000010842 */
[----:B------:R-:W-:Y:S01]  /*b510*/  FADD.FTZ R50, R190, R50 ;  /* 0x00000032be327221 */ /* 0x000fe20000010000 */
[----:B------:R-:W-:Y:S01]  /*b520*/  MUFU.EX2 R65, R65 ;  /* 0x0000004100417308 */ /* 0x000fe20000000800 */
[----:B------:R-:W-:Y:S02]  /*b530*/  FADD.FTZ R46, R207, R46 ;  /* 0x0000002ecf2e7221 */ /* 0x000fe40000010000 */
[----:B------:R-:W-:Y:S01]  /*b540*/  FADD.FTZ R42, R192, R42 ;  /* 0x0000002ac02a7221 */ /* 0x000fe20000010000 */
[----:B------:R-:W-:Y:S01]  /*b550*/  SHF.R.U32.HI R30, RZ, 0x10, R182 ;  /* 0x00000010ff1e7819 */ /* 0x000fe200000116b6 */
[----:B------:R-:W-:Y:S01]  /*b560*/  FADD.FTZ R52, R166, R52 ;  /* 0x00000034a6347221 */ /* 0x000fe20000010000 */
[----:B-1----:R-:W-:-:S02]  /*b570*/  LOP3.LUT R53, R236, 0xffff, RZ, 0xc0, !PT ;  /* 0x0000ffffec357812 */ /* 0x002fc400078ec0ff */
[----:B------:R-:W1:Y:S01]  /*b580*/  MUFU.EX2 R64, R64 ;  /* 0x0000004000407308 */ /* 0x000e620000000800 */
[----:B------:R-:W-:Y:S01]  /*b590*/  FADD.FTZ R50, R198, R50 ;  /* 0x00000032c6327221 */ /* 0x000fe20000010000 */
[----:B------:R-:W-:Y:S01]  /*b5a0*/  PRMT R29, R29, 0x5410, R31 ;  /* 0x000054101d1d7816 */ /* 0x000fe2000000001f */
[----:B------:R-:W-:Y:S01]  /*b5b0*/  FADD.FTZ R46, R211, R46 ;  /* 0x0000002ed32e7221 */ /* 0x000fe20000010000 */
[----:B------:R-:W-:Y:S01]  /*b5c0*/  SHF.R.U32.HI R66, RZ, 0x8, R53 ;  /* 0x00000008ff427819 */ /* 0x000fe20000011635 */
[----:B------:R-:W-:Y:S01]  /*b5d0*/  FADD.FTZ R42, R189, R42 ;  /* 0x0000002abd2a7221 */ /* 0x000fe20000010000 */
[----:B------:R-:W-:Y:S01]  /*b5e0*/  SHF.R.U32.HI R28, RZ, 0x18, R182 ;  /* 0x00000018ff1c7819 */ /* 0x000fe200000116b6 */
[----:B------:R-:W-:Y:S01]  /*b5f0*/  FADD.FTZ R52, R191, R52 ;  /* 0x00000034bf347221 */ /* 0x000fe20000010000 */
[----:B------:R-:W-:Y:S01]  /*b600*/  MUFU.EX2 R37, R37 ;  /* 0x0000002500257308 */ /* 0x000fe20000000800 */
[----:B------:R-:W-:Y:S01]  /*b610*/  LOP3.LUT R31, R30, 0xff, RZ, 0xc0, !PT ;  /* 0x000000ff1e1f7812 */ /* 0x000fe200078ec0ff */
[----:B------:R-:W-:Y:S01]  /*b620*/  FADD.FTZ R50, R184, R50 ;  /* 0x00000032b8327221 */ /* 0x000fe20000010000 */
[----:B------:R-:W-:Y:S01]  /*b630*/  LOP3.LUT R30, R236, 0xff, RZ, 0xc0, !PT ;  /* 0x000000ffec1e7812 */ /* 0x000fe200078ec0ff */
[----:B------:R-:W-:Y:S01]  /*b640*/  FADD.FTZ R46, R169, R46 ;  /* 0x0000002ea92e7221 */ /* 0x000fe20000010000 */
[----:B------:R-:W-:Y:S01]  /*b650*/  SHF.R.U32.HI R176, RZ, 0x10, R236 ;  /* 0x00000010ffb07819 */ /* 0x000fe200000116ec */
[----:B------:R-:W-:-:S02]  /*b660*/  FADD.FTZ R42, R195, R42 ;  /* 0x0000002ac32a7221 */ /* 0x000fc40000010000 */
[----:B------:R-:W-:Y:S01]  /*b670*/  MUFU.EX2 R38, R38 ;  /* 0x0000002600267308 */ /* 0x000fe20000000800 */
[----:B------:R-:W-:Y:S01]  /*b680*/  PRMT R28, R31, 0x5410, R28 ;  /* 0x000054101f1c7816 */ /* 0x000fe2000000001c */
[----:B------:R-:W-:Y:S01]  /*b690*/  FADD.FTZ R52, R197, R52 ;  /* 0x00000034c5347221 */ /* 0x000fe20000010000 */
[----:B------:R-:W-:-:S05]  /*b6a0*/  PRMT R30, R30, 0x5410, R66 ;  /* 0x000054101e1e7816 */ /* 0x000fca0000000042 */
[----:B------:R-:W-:Y:S01]  /*b6b0*/  MUFU.EX2 R36, R36 ;  /* 0x0000002400247308 */ /* 0x000fe20000000800 */
[----:B------:R-:W-:Y:S01]  /*b6c0*/  SHF.R.U32.HI R236, RZ, 0x18, R236 ;  /* 0x00000018ffec7819 */ /* 0x000fe200000116ec */
[----:B------:R-:W-:-:S06]  /*b6d0*/  FADD.FTZ R50, R185, R50 ;  /* 0x00000032b9327221 */ /* 0x000fcc0000010000 */
[----:B------:R-:W1:Y:S01]  /*b6e0*/  MUFU.EX2 R54, R54 ;  /* 0x0000003600367308 */ /* 0x000e620000000800 */
[----:B------:R-:W-:-:S07]  /*b6f0*/  FADD.FTZ R46, R171, R46 ;  /* 0x0000002eab2e7221 */ /* 0x000fce0000010000 */
[----:B------:R2:W2:Y:S01]  /*b700*/  MUFU.EX2 R53, R58 ;  /* 0x0000003a00357308 */ /* 0x0004a20000000800 */
[----:B------:R-:W-:Y:S01]  /*b710*/  FADD.FTZ R42, R199, R42 ;  /* 0x0000002ac72a7221 */ /* 0x000fe20000010000 */
[--C-:B------:R-:W-:Y:S01]  /*b720*/  HSET2.LE.AND R31, R28, R63.reuse, PT ;  /* 0x0000003f1c1f7233 */ /* 0x100fe20003803000 */
[----:B------:R-:W-:Y:S01]  /*b730*/  FADD.FTZ R52, R201, R52 ;  /* 0x00000034c9347221 */ /* 0x000fe20000010000 */
[--C-:B------:R-:W-:Y:S01]  /*b740*/  HSET2.LE.AND R29, R29, R63.reuse, PT ;  /* 0x0000003f1d1d7233 */ /* 0x100fe20003803000 */
[----:B------:R-:W-:Y:S01]  /*b750*/  FADD.FTZ R50, R170, R50 ;  /* 0x00000032aa327221 */ /* 0x000fe20000010000 */
[----:B------:R-:W-:Y:S01]  /*b760*/  HSET2.LE.AND R28, R30, R63, PT ;  /* 0x0000003f1e1c7233 */ /* 0x000fe20003803000 */
[----:B------:R-:W-:Y:S01]  /*b770*/  FADD.FTZ R46, R177, R46 ;  /* 0x0000002eb12e7221 */ /* 0x000fe20000010000 */
[----:B-1----:R-:W-:Y:S01]  /*b780*/  F2FP.PACK_AB R30, R64, R65 ;  /* 0x00000041401e723e */ /* 0x002fe200000000ff */
[----:B------:R-:W-:Y:S01]  /*b790*/  FADD.FTZ R42, R202, R42 ;  /* 0x0000002aca2a7221 */ /* 0x000fe20000010000 */
[----:B--2---:R-:W-:Y:S01]  /*b7a0*/  LOP3.LUT R58, R176, 0xff, RZ, 0xc0, !PT ;  /* 0x000000ffb03a7812 */ /* 0x004fe200078ec0ff */
[----:B------:R-:W-:-:S03]  /*b7b0*/  FADD.FTZ R52, R200, R52 ;  /* 0x00000034c8347221 */ /* 0x000fc60000010000 */
[----:B------:R-:W-:Y:S01]  /*b7c0*/  PRMT R58, R58, 0x5410, R236 ;  /* 0x000054103a3a7816 */ /* 0x000fe200000000ec */
[----:B------:R-:W-:Y:S01]  /*b7d0*/  FADD.FTZ R50, R172, R50 ;  /* 0x00000032ac327221 */ /* 0x000fe20000010000 */
[----:B------:R-:W-:Y:S01]  /*b7e0*/  LOP3.LUT R30, R29, R30, RZ, 0xc0, !PT ;  /* 0x0000001e1d1e7212 */ /* 0x000fe200078ec0ff */
[----:B------:R-:W-:Y:S01]  /*b7f0*/  FADD.FTZ R46, R164, R46 ;  /* 0x0000002ea42e7221 */ /* 0x000fe20000010000 */
[----:B------:R-:W-:Y:S01]  /*b800*/  PLOP3.LUT P0, PT, PT, PT, UP0, 0x40, 0x0 ;  /* 0x000000000000781c */ /* 0x000fe20003f0e808 */
[----:B------:R-:W-:Y:S01]  /*b810*/  FADD.FTZ R42, R204, R42 ;  /* 0x0000002acc2a7221 */ /* 0x000fe20000010000 */
[----:B------:R-:W-:Y:S01]  /*b820*/  HSET2.LE.AND R58, R58, R63, PT ;  /* 0x0000003f3a3a7233 */ /* 0x000fe20003803000 */
[----:B------:R-:W-:Y:S01]  /*b830*/  F2FP.PACK_AB R66, R39, R54 ;  /* 0x000000362742723e */ /* 0x000fe200000000ff */
[----:B------:R-:W-:Y:S01]  /*b840*/  FADD.FTZ R52, R67, R52 ;  /* 0x0000003443347221 */ /* 0x000fe20000010000 */
[----:B------:R-:W-:Y:S02]  /*b850*/  F2FP.PACK_AB R63, R38, R37 ;  /* 0x00000025263f723e */ /* 0x000fe400000000ff */
[----:B------:R-:W-:Y:S01]  /*b860*/  F2FP.PACK_AB R29, R53, R36 ;  /* 0x00000024351d723e */ /* 0x000fe200000000ff */
[----:B------:R-:W-:-:S02]  /*b870*/  FADD.FTZ R50, R37, R50 ;  /* 0x0000003225327221 */ /* 0x000fc40000010000 */
[----:B------:R-:W-:Y:S02]  /*b880*/  FADD.FTZ R46, R36, R46 ;  /* 0x0000002e242e7221 */ /* 0x000fe40000010000 */
[----:B------:R-:W-:Y:S01]  /*b890*/  FADD.FTZ R42, R178, R42 ;  /* 0x0000002ab22a7221 */ /* 0x000fe20000010000 */
[----:B------:R-:W-:Y:S01]  /*b8a0*/  LOP3.LUT R31, R31, R66, RZ, 0xc0, !PT ;  /* 0x000000421f1f7212 */ /* 0x000fe200078ec0ff */
[----:B------:R-:W-:Y:S01]  /*b8b0*/  FADD.FTZ R52, R175, R52 ;  /* 0x00000034af347221 */ /* 0x000fe20000010000 */
[----:B------:R-:W-:Y:S02]  /*b8c0*/  LOP3.LUT R28, R28, R63, RZ, 0xc0, !PT ;  /* 0x0000003f1c1c7212 */ /* 0x000fe400078ec0ff */
[----:B------:R-:W-:Y:S01]  /*b8d0*/  LOP3.LUT R29, R58, R29, RZ, 0xc0, !PT ;  /* 0x0000001d3a1d7212 */ /* 0x000fe200078ec0ff */
[----:B------:R-:W-:Y:S02]  /*b8e0*/  FADD.FTZ R50, R38, R50 ;  /* 0x0000003226327221 */ /* 0x000fe40000010000 */
[----:B------:R-:W-:-:S02]  /*b8f0*/  FADD.FTZ R46, R53, R46 ;  /* 0x0000002e352e7221 */ /* 0x000fc40000010000 */
[----:B------:R-:W-:Y:S02]  /*b900*/  FADD.FTZ R42, R173, R42 ;  /* 0x0000002aad2a7221 */ /* 0x000fe40000010000 */
[----:B------:R-:W-:Y:S01]  /*b910*/  FADD.FTZ R52, R174, R52 ;  /* 0x00000034ae347221 */ /* 0x000fe20000010000 */
[----:B------:R-:W-:Y:S01]  /*b920*/  HMMA.16816.F32 R156, R32, R24, R156 ;  /* 0x00000018209c723c */ /* 0x000fe2000000189c */
[----:B------:R-:W-:Y:S02]  /*b930*/  FADD.FTZ R50, R65, R50 ;  /* 0x0000003241327221 */ /* 0x000fe40000010000 */
[----:B------:R-:W-:Y:S02]  /*b940*/  FADD.FTZ R46, R54, R46 ;  /* 0x0000002e362e7221 */ /* 0x000fe40000010000 */
[----:B------:R-:W-:-:S03]  /*b950*/  FADD.FTZ R42, R179, R42 ;  /* 0x0000002ab32a7221 */ /* 0x000fc60000010000 */
[----:B------:R-:W-:Y:S01]  /*b960*/  HMMA.16816.F32 R152, R32, R26, R152 ;  /* 0x0000001a2098723c */ /* 0x000fe20000001898 */
[----:B------:R-:W-:Y:S02]  /*b970*/  FADD.FTZ R229, R168, R52 ;  /* 0x00000034a8e57221 */ /* 0x000fe40000010000 */
[----:B------:R-:W-:Y:S02]  /*b980*/  FADD.FTZ R232, R64, R50 ;  /* 0x0000003240e87221 */ /* 0x000fe40000010000 */
[----:B------:R-:W-:-:S03]  /*b990*/  FADD.FTZ R231, R39, R46 ;  /* 0x0000002e27e77221 */ /* 0x000fc60000010000 */
[----:B---3--:R-:W-:Y:S01]  /*b9a0*/  HMMA.16816.F32 R72, R32, R20, R72 ;  /* 0x000000142048723c */ /* 0x008fe20000001848 */
[----:B------:R-:W-:Y:S02]  /*b9b0*/  FADD.FTZ R230, R180, R42 ;  /* 0x0000002ab4e67221 */ /* 0x000fe40000010000 */
[----:B------:R-:W-:Y:S02]  /*b9c0*/  IMAD.MOV.U32 R167, RZ, RZ, R208 ;  /* 0x000000ffffa77224 */ /* 0x000fe400078e00d0 */
[----:B------:R-:W-:-:S03]  /*b9d0*/  IMAD.MOV.U32 R168, RZ, RZ, R209 ;  /* 0x000000ffffa87224 */ /* 0x000fc600078e00d1 */
[----:B------:R-:W-:Y:S01]  /*b9e0*/  HMMA.16816.F32 R76, R32, R22, R76 ;  /* 0x00000016204c723c */ /* 0x000fe2000000184c */
[----:B------:R-:W-:Y:S02]  /*b9f0*/  IMAD.MOV.U32 R165, RZ, RZ, R0 ;  /* 0x000000ffffa57224 */ /* 0x000fe400078e0000 */
[----:B------:R-:W-:-:S05]  /*ba00*/  IMAD.MOV.U32 R166, RZ, RZ, R2 ;  /* 0x000000ffffa67224 */ /* 0x000fca00078e0002 */
[C---:B------:R-:W-:Y:S08]  /*ba10*/  HMMA.16816.F32 R88, R32.reuse, R16, R88 ;  /* 0x000000102058723c */ /* 0x040ff00000001858 */
[C---:B------:R-:W-:Y:S08]  /*ba20*/  HMMA.16816.F32 R92, R32.reuse, R18, R92 ;  /* 0x00000012205c723c */ /* 0x040ff0000000185c */
[C---:B------:R-:W-:Y:S08]  /*ba30*/  HMMA.16816.F32 R104, R32.reuse, R12, R104 ;  /* 0x0000000c2068723c */ /* 0x040ff00000001868 */
[C---:B------:R-:W-:Y:S08]  /*ba40*/  HMMA.16816.F32 R144, R32.reuse, R14, R144 ;  /* 0x0000000e2090723c */ /* 0x040ff00000001890 */
[C---:B------:R-:W-:Y:S08]  /*ba50*/  HMMA.16816.F32 R140, R32.reuse, R8, R140 ;  /* 0x00000008208c723c */ /* 0x040ff0000000188c */
[C---:B------:R-:W-:Y:S08]  /*ba60*/  HMMA.16816.F32 R116, R32.reuse, R10, R116 ;  /* 0x0000000a2074723c */ /* 0x040ff00000001874 */
[C---:B----4-:R-:W-:Y:S08]  /*ba70*/  HMMA.16816.F32 R124, R32.reuse, R4, R124 ;  /* 0x00000004207c723c */ /* 0x050ff0000000187c */
        /* <DEDUP_REMOVED lines=22> */
[----:B------:R-:W-:-:S04]  /*bbe0*/  UIMAD UR5, UR31, UR5, UR34 ;  /* 0x000000051f0572a4 */ /* 0x000fc8000f8e0222 */
[----:B------:R-:W-:Y:S01]  /*bbf0*/  UIADD3 UR5, UR37, UR5, URZ ;  /* 0x0000000525057290 */ /* 0x000fe2000fffe03f */
[----:B------:R-:W-:Y:S02]  /*bc00*/  IMAD.U32 R4, RZ, RZ, UR36 ;  /* 0x00000024ff047e24 */ /* 0x000fe4000f8e00ff */
        /* <DEDUP_REMOVED lines=50> */
[----:B-----5:R-:W-:Y:S04]  /*bf30*/  LDSM.16.M88.4 R180, [R216+0x6000] ;  /* 0x00600000d8b4783b */ /* 0x020fe80000000200 */
[----:B------:R-:W-:Y:S04]  /*bf40*/  LDSM.16.M88.4 R172, [R216+0x6400] ;  /* 0x00640000d8ac783b */ /* 0x000fe80000000200 */
[----:B------:R-:W-:Y:S04]  /*bf50*/  LDSM.16.M88.4 R40, [R216+0x6c00] ;  /* 0x006c0000d828783b */ /* 0x000fe80000000200 */
[----:B------:R-:W-:Y:S04]  /*bf60*/  LDSM.16.M88.4 R164, [R216+0x6800] ;  /* 0x00680000d8a4783b */ /* 0x000fe80000000200 */
[----:B------:R-:W1:Y:S04]  /*bf70*/  LDSM.16.M88.4 R60, [R217] ;  /* 0x00000000d93c783b */ /* 0x000e680000000200 */
[----:B------:R-:W-:Y:S04]  /*bf80*/  LDSM.16.M88.4 R200, [R213+0x6000] ;  /* 0x00600000d5c8783b */ /* 0x000fe80000000200 */
[----:B----4-:R-:W4:Y:S04]  /*bf90*/  LDSM.16.M88.4 R4, [R217+0x1000] ;  /* 0x00100000d904783b */ /* 0x010f280000000200 */
[----:B------:R-:W2:Y:S04]  /*bfa0*/  LDSM.16.M88.4 R36, [R215+0x1000] ;  /* 0x00100000d724783b */ /* 0x000ea80000000200 */
[----:B------:R-:W2:Y:S04]  /*bfb0*/  LDSM.16.M88.4 R196, [R213+0x6400] ;  /* 0x00640000d5c4783b */ /* 0x000ea80000000200 */
[----:B------:R-:W2:Y:S04]  /*bfc0*/  LDSM.16.M88.4 R188, [R213+0x6c00] ;  /* 0x006c0000d5bc783b */ /* 0x000ea80000000200 */
[----:B------:R-:W2:Y:S04]  /*bfd0*/  LDSM.16.M88.4 R192, [R213+0x6800] ;  /* 0x00680000d5c0783b */ /* 0x000ea80000000200 */
[----:B------:R-:W2:Y:S04]  /*bfe0*/  LDSM.16.M88.4 R204, [R215] ;  /* 0x00000000d7cc783b */ /* 0x000ea80000000200 */
[----:B------:R-:W-:Y:S04]  /*bff0*/  LDSM.16.M88.4 R52, [R217+0x3000] ;  /* 0x00300000d934783b */ /* 0x000fe80000000200 */
[----:B------:R-:W2:Y:S01]  /*c000*/  LDSM.16.M88.4 R48, [R216+0x7000] ;  /* 0x00700000d830783b */ /* 0x000ea20000000200 */
[-C--:B-1----:R-:W-:Y:S03]  /*c010*/  HMMA.16816.F32 R184, R60, R180.reuse, RZ ;  /* 0x000000b43cb8723c */ /* 0x082fe600000018ff */
[----:B------:R-:W1:Y:S04]  /*c020*/  LDSM.16.M88.4 R56, [R217+0x2000] ;  /* 0x00200000d938783b */ /* 0x000e680000000200 */
[----:B------:R-:W1:Y:S01]  /*c030*/  LDSM.16.M88.4 R44, [R216+0x7400] ;  /* 0x00740000d82c783b */ /* 0x000e620000000200 */
[C---:B----4-:R-:W-:Y:S03]  /*c040*/  HMMA.16816.F32 R32, R4.reuse, R180, RZ ;  /* 0x000000b40420723c */ /* 0x050fe600000018ff */
[----:B------:R-:W0:Y:S05]  /*c050*/  LDGDEPBAR ;  /* 0x00000000000079af */ /* 0x000e2a0000000000 */
[C---:B------:R-:W-:Y:S08]  /*c060*/  HMMA.16816.F32 R28, R4.reuse, R182, RZ ;  /* 0x000000b6041c723c */ /* 0x040ff000000018ff */
[C---:B------:R-:W-:Y:S08]  /*c070*/  HMMA.16816.F32 R24, R4.reuse, R172, RZ ;  /* 0x000000ac0418723c */ /* 0x040ff000000018ff */
[C---:B------:R-:W-:Y:S08]  /*c080*/  HMMA.16816.F32 R20, R4.reuse, R174, RZ ;  /* 0x000000ae0414723c */ /* 0x040ff000000018ff */
[C---:B------:R-:W-:Y:S08]  /*c090*/  HMMA.16816.F32 R8, R4.reuse, R40, RZ ;  /* 0x000000280408723c */ /* 0x040ff000000018ff */
        /* <DEDUP_REMOVED lines=10> */
[----:B------:R-:W2:Y:S07]  /*c140*/  LDSM.16.M88.4 R40, [R216+0x7800] ;  /* 0x00780000d828783b */ /* 0x000eae0000000200 */
        /* <DEDUP_REMOVED lines=20> */
[----:B------:R-:W4:Y:S07]  /*c290*/  LDSM.16.M88.4 R188, [R213+0x7000] ;  /* 0x00700000d5bc783b */ /* 0x000f2e0000000200 */
[C---:B------:R-:W-:Y:S08]  /*c2a0*/  HMMA.16816.F32 R32, R52.reuse, R48, R32 ;  /* 0x000000303420723c */ /* 0x040ff00000001820 */
[----:B------:R-:W-:Y:S08]  /*c2b0*/  HMMA.16816.F32 R28, R52, R50, R28 ;  /* 0x00000032341c723c */ /* 0x000ff0000000181c */
[C---:B-1----:R-:W-:Y:S08]  /*c2c0*/  HMMA.16816.F32 R184, R56.reuse, R48, R184 ;  /* 0x0000003038b8723c */ /* 0x042ff000000018b8 */
[----:B------:R-:W-:Y:S01]  /*c2d0*/  HMMA.16816.F32 R180, R56, R50, R180 ;  /* 0x0000003238b4723c */ /* 0x000fe200000018b4 */
[----:B------:R-:W-:Y:S07]  /*c2e0*/  LDSM.16.M88.4 R48, [R213+0x7800] ;  /* 0x00780000d530783b */ /* 0x000fee0000000200 */
[C---:B------:R-:W-:Y:S08]  /*c2f0*/  HMMA.16816.F32 R24, R52.reuse, R44, R24 ;  /* 0x0000002c3418723c */ /* 0x040ff00000001818 */
[C---:B------:R-:W-:Y:S08]  /*c300*/  HMMA.16816.F32 R20, R52.reuse, R46, R20 ;  /* 0x0000002e3414723c */ /* 0x040ff00000001814 */
[C---:B--2---:R-:W-:Y:S08]  /*c310*/  HMMA.16816.F32 R16, R52.reuse, R40, R16 ;  /* 0x000000283410723c */ /* 0x044ff00000001810 */
[----:B------:R-:W-:Y:S08]  /*c320*/  HMMA.16816.F32 R12, R52, R42, R12 ;  /* 0x0000002a340c723c */ /* 0x000ff0000000180c */
[C---:B------:R-:W-:Y:S08]  /*c330*/  HMMA.16816.F32 R176, R56.reuse, R44, R176 ;  /* 0x0000002c38b0723c */ /* 0x040ff000000018b0 */
[C---:B------:R-:W-:Y:S01]  /*c340*/  HMMA.16816.F32 R172, R56.reuse, R46, R172 ;  /* 0x0000002e38ac723c */ /* 0x040fe200000018ac */
[----:B------:R-:W-:Y:S07]  /*c350*/  LDSM.16.M88.4 R44, [R217+0x5000] ;  /* 0x00500000d92c783b */ /* 0x000fee0000000200 */
[C---:B------:R-:W-:Y:S08]  /*c360*/  HMMA.16816.F32 R168, R56.reuse, R40, R168 ;  /* 0x0000002838a8723c */ /* 0x040ff000000018a8 */
[C---:B------:R-:W-:Y:S01]  /*c370*/  HMMA.16816.F32 R164, R56.reuse, R42, R164 ;  /* 0x0000002a38a4723c */ /* 0x040fe200000018a4 */
[----:B------:R-:W1:Y:S07]  /*c380*/  LDSM.16.M88.4 R40, [R216+0x8000] ;  /* 0x00800000d828783b */ /* 0x000e6e0000000200 */
[-C--:B---3--:R-:W-:Y:S01]  /*c390*/  HMMA.16816.F32 R204, R56, R36.reuse, R64 ;  /* 0x0000002438cc723c */ /* 0x088fe20000001840 */
[----:B------:R-:W2:Y:S07]  /*c3a0*/  LDSM.16.M88.4 R64, [R217+0x4000] ;  /* 0x00400000d940783b */ /* 0x000eae0000000200 */
[C---:B------:R-:W-:Y:S08]  /*c3b0*/  HMMA.16816.F32 R8, R52.reuse, R36, R8 ;  /* 0x000000243408723c */ /* 0x040ff00000001808 */
[----:B------:R-:W-:Y:S01]  /*c3c0*/  HMMA.16816.F32 R4, R52, R38, R4 ;  /* 0x000000263404723c */ /* 0x000fe20000001804 */
[----:B------:R-:W3:Y:S07]  /*c3d0*/  LDSM.16.M88.4 R52, [R213+0x7400] ;  /* 0x00740000d534783b */ /* 0x000eee0000000200 */
[-C--:B----4-:R-:W-:Y:S08]  /*c3e0*/  HMMA.16816.F32 R32, R192, R188.reuse, R32 ;  /* 0x000000bcc020723c */ /* 0x090ff00000001820 */
[----:B------:R-:W-:Y:S08]  /*c3f0*/  HMMA.16816.F32 R184, R196, R188, R184 ;  /* 0x000000bcc4b8723c */ /* 0x000ff000000018b8 */
[-C--:B------:R-:W-:Y:S08]  /*c400*/  HMMA.16816.F32 R28, R192, R190.reuse, R28 ;  /* 0x000000bec01c723c */ /* 0x080ff0000000181c */
[----:B------:R-:W-:Y:S01]  /*c410*/  HMMA.16816.F32 R180, R196, R190, R180 ;  /* 0x000000bec4b4723c */ /* 0x000fe200000018b4 */
[----:B------:R-:W-:Y:S07]  /*c420*/  LDSM.16.M88.4 R188, [R215+0x4000] ;  /* 0x00400000d7bc783b */ /* 0x000fee0000000200 */
[----:B------:R-:W-:Y:S01]  /*c430*/  HMMA.16816.F32 R60, R56, R38, R60 ;  /* 0x00000026383c723c */ /* 0x000fe2000000183c */
[----:B------:R-:W4:Y:S04]  /*c440*/  LDSM.16.M88.4 R36, [R216+0x8400] ;  /* 0x00840000d824783b */ /* 0x000f280000000200 */
[----:B------:R-:W-:Y:S03]  /*c450*/  LDSM.16.M88.4 R56, [R215+0x5000] ;  /* 0x00500000d738783b */ /* 0x000fe60000000200 */
[-C--:B-1----:R-:W-:Y:S08]  /*c460*/  HMMA.16816.F32 R32, R44, R40.reuse, R32 ;  /* 0x000000282c20723c */ /* 0x082ff00000001820 */
[----:B--2---:R-:W-:Y:S08]  /*c470*/  HMMA.16816.F32 R184, R64, R40, R184 ;  /* 0x0000002840b8723c */ /* 0x004ff000000018b8 */
[-C--:B------:R-:W-:Y:S08]  /*c480*/  HMMA.16816.F32 R28, R44, R42.reuse, R28 ;  /* 0x0000002a2c1c723c */ /* 0x080ff0000000181c */
[----:B------:R-:W-:Y:S01]  /*c490*/  HMMA.16816.F32 R180, R64, R42, R180 ;  /* 0x0000002a40b4723c */ /* 0x000fe200000018b4 */
[----:B------:R-:W1:Y:S07]  /*c4a0*/  LDSM.16.M88.4 R40, [R213+0x8000] ;  /* 0x00800000d528783b */ /* 0x000e6e0000000200 */
[C---:B---3--:R-:W-:Y:S08]  /*c4b0*/  HMMA.16816.F32 R24, R192.reuse, R52, R24 ;  /* 0x00000034c018723c */ /* 0x048ff00000001818 */
[----:B------:R-:W-:Y:S08]  /*c4c0*/  HMMA.16816.F32 R20, R192, R54, R20 ;  /* 0x00000036c014723c */ /* 0x000ff00000001814 */
[C---:B------:R-:W-:Y:S08]  /*c4d0*/  HMMA.16816.F32 R176, R196.reuse, R52, R176 ;  /* 0x00000034c4b0723c */ /* 0x040ff000000018b0 */
[----:B------:R-:W-:Y:S01]  /*c4e0*/  HMMA.16816.F32 R172, R196, R54, R172 ;  /* 0x00000036c4ac723c */ /* 0x000fe200000018ac */
[----:B------:R-:W-:Y:S07]  /*c4f0*/  LDSM.16.M88.4 R52, [R216+0x8800] ;  /* 0x00880000d834783b */ /* 0x000fee0000000200 */
[C---:B------:R-:W-:Y:S08]  /*c500*/  HMMA.16816.F32 R16, R192.reuse, R48, R16 ;  /* 0x00000030c010723c */ /* 0x040ff00000001810 */
[----:B------:R-:W-:Y:S08]  /*c510*/  HMMA.16816.F32 R12, R192, R50, R12 ;  /* 0x00000032c00c723c */ /* 0x000ff0000000180c */
[C---:B------:R-:W-:Y:S08]  /*c520*/  HMMA.16816.F32 R168, R196.reuse, R48, R168 ;  /* 0x00000030c4a8723c */ /* 0x040ff000000018a8 */
[----:B------:R-:W-:Y:S01]  /*c530*/  HMMA.16816.F32 R164, R196, R50, R164 ;  /* 0x00000032c4a4723c */ /* 0x000fe200000018a4 */
[----:B------:R-:W2:Y:S07]  /*c540*/  LDSM.16.M88.4 R48, [R216+0x8c00] ;  /* 0x008c0000d830783b */ /* 0x000eae0000000200 */
[-C--:B------:R-:W-:Y:S08]  /*c550*/  HMMA.16816.F32 R4, R192, R202.reuse, R4 ;  /* 0x000000cac004723c */ /* 0x080ff00000001804 */
[----:B------:R-:W-:Y:S08]  /*c560*/  HMMA.16816.F32 R60, R196, R202, R60 ;  /* 0x000000cac43c723c */ /* 0x000ff0000000183c */
[-C--:B----4-:R-:W-:Y:S08]  /*c570*/  HMMA.16816.F32 R176, R64, R36.reuse, R176 ;  /* 0x0000002440b0723c */ /* 0x090ff000000018b0 */
[C---:B------:R-:W-:Y:S08]  /*c580*/  HMMA.16816.F32 R24, R44.reuse, R36, R24 ;  /* 0x000000242c18723c */ /* 0x040ff00000001818 */
[-C--:B------:R-:W-:Y:S08]  /*c590*/  HMMA.16816.F32 R20, R44, R38.reuse, R20 ;  /* 0x000000262c14723c */ /* 0x080ff00000001814 */
[----:B------:R-:W-:Y:S01]  /*c5a0*/  HMMA.16816.F32 R172, R64, R38, R172 ;  /* 0x0000002640ac723c */ /* 0x000fe200000018ac */
[----:B------:R-:W3:Y:S07]  /*c5b0*/  LDSM.16.M88.4 R36, [R213+0x8400] ;  /* 0x00840000d524783b */ /* 0x000eee0000000200 */
[----:B------:R-:W-:Y:S08]  /*c5c0*/  HMMA.16816.F32 R8, R192, R200, R8 ;  /* 0x000000c8c008723c */ /* 0x000ff00000001808 */
[-C--:B-1----:R-:W-:Y:S08]  /*c5d0*/  HMMA.16816.F32 R184, R188, R40.reuse, R184 ;  /* 0x00000028bcb8723c */ /* 0x082ff000000018b8 */
[----:B------:R-:W-:Y:S08]  /*c5e0*/  HMMA.16816.F32 R32, R56, R40, R32 ;  /* 0x000000283820723c */ /* 0x000ff00000001820 */
[-C--:B--2---:R-:W-:Y:S08]  /*c5f0*/  HMMA.16816.F32 R4, R44, R50.reuse, R4 ;  /* 0x000000322c04723c */ /* 0x084ff00000001804 */
[----:B------:R-:W-:Y:S07]  /*c600*/  HMMA.16816.F32 R60, R64, R50, R60 ;  /* 0x00000032403c723c */ /* 0x000fee000000183c */
[----:B------:R-:W-:Y:S01]  /*c610*/  IMAD.U32 R51, RZ, RZ, UR31 ;  /* 0x0000001fff337e24 */ /* 0x000fe2000f8e00ff */
[----:B------:R-:W-:Y:S03]  /*c620*/  HMMA.16816.F32 R28, R56, R42, R28 ;  /* 0x0000002a381c723c */ /* 0x000fe6000000181c */
[----:B------:R-:W-:-:S05]  /*c630*/  IMAD R51, R51, 0x40, R228 ;  /* 0x0000004033337824 */ /* 0x000fca00078e02e4 */
[----:B------:R-:W-:Y:S01]  /*c640*/  HMMA.16816.F32 R180, R188, R42, R180 ;  /* 0x0000002abcb4723c */ /* 0x000fe200000018b4 */
[----:B------:R-:W1:Y:S01]  /*c650*/  LDSM.16.M88.4 R40, [R213+0x8800] ;  /* 0x00880000d528783b */ /* 0x000e620000000200 */
[C---:B------:R-:W-:Y:S02]  /*c660*/  ISETP.GE.AND P0, PT, R51.reuse, R243, PT ;  /* 0x000000f33300720c */ /* 0x040fe40003f06270 */
[----:B------:R-:W-:-:S04]  /*c670*/  ISETP.GE.AND P5, PT, R51, R241, PT ;  /* 0x000000f13300720c */ /* 0x000fc80003fa6270 */
[----:B------:R-:W-:Y:S01]  /*c680*/  HMMA.16816.F32 R16, R44, R52, R16 ;  /* 0x000000342c10723c */ /* 0x000fe20000001810 */
[----:B------:R-:W-:Y:S02]  /*c690*/  FSEL R250, R186, -INF , !P5 ;  /* 0xff800000bafa7808 */ /* 0x000fe40006800000 */
[----:B------:R-:W-:-:S05]  /*c6a0*/  ISETP.GE.AND P5, PT, R51, R240, PT ;  /* 0x000000f03300720c */ /* 0x000fca0003fa6270 */
[C---:B------:R-:W-:Y:S08]  /*c6b0*/  HMMA.16816.F32 R12, R44.reuse, R54, R12 ;  /* 0x000000362c0c723c */ /* 0x040ff0000000180c */
[----:B------:R-:W-:Y:S07]  /*c6c0*/  HMMA.16816.F32 R8, R44, R48, R8 ;  /* 0x000000302c08723c */ /* 0x000fee0000001808 */
[----:B------:R-:W-:Y:S01]  /*c6d0*/  IADD3 R44, R51, 0x1, RZ ;  /* 0x00000001332c7810 */ /* 0x000fe20007ffe0ff */
[----:B------:R-:W-:Y:S01]  /*c6e0*/  HMMA.16816.F32 R204, R196, R200, R204 ;  /* 0x000000c8c4cc723c */ /* 0x000fe200000018cc */
[----:B------:R-:W-:-:S02]  /*c6f0*/  FSEL R46, R184, -INF , !P0 ;  /* 0xff800000b82e7808 */ /* 0x000fc40004000000 */
[C---:B------:R-:W-:Y:S02]  /*c700*/  ISETP.GE.AND P1, PT, R44.reuse, R243, PT ;  /* 0x000000f32c00720c */ /* 0x040fe40003f26270 */
[C---:B------:R-:W-:Y:S02]  /*c710*/  ISETP.GE.AND P0, PT, R44.reuse, R240, PT ;  /* 0x000000f02c00720c */ /* 0x040fe40003f06270 */
[----:B------:R-:W-:Y:S01]  /*c720*/  FSEL R251, R185, -INF , !P1 ;  /* 0xff800000b9fb7808 */ /* 0x000fe20004800000 */
[----:B---3--:R-:W-:Y:S01]  /*c730*/  HMMA.16816.F32 R176, R188, R36, R176 ;  /* 0x00000024bcb0723c */ /* 0x008fe200000018b0 */
[C---:B------:R-:W-:Y:S02]  /*c740*/  ISETP.GE.AND P6, PT, R44.reuse, R241, PT ;  /* 0x000000f12c00720c */ /* 0x040fe40003fc6270 */
[----:B------:R-:W-:Y:S02]  /*c750*/  ISETP.GE.AND P1, PT, R44, R3, PT ;  /* 0x000000032c00720c */ /* 0x000fe40003f26270 */
[----:B------:R-:W-:-:S02]  /*c760*/  FSEL R44, R33, -INF , !P0 ;  /* 0xff800000212c7808 */ /* 0x000fc40004000000 */
[----:B------:R-:W-:Y:S01]  /*c770*/  ISETP.GE.AND P0, PT, R51, R3, PT ;  /* 0x000000033300720c */ /* 0x000fe20003f06270 */
[----:B------:R-:W-:Y:S01]  /*c780*/  HMMA.16816.F32 R24, R56, R36, R24 ;  /* 0x000000243818723c */ /* 0x000fe20000001818 */
[----:B------:R-:W-:Y:S02]  /*c790*/  FSEL R249, R187, -INF , !P6 ;  /* 0xff800000bbf97808 */ /* 0x000fe40007000000 */
[----:B------:R-:W-:Y:S02]  /*c7a0*/  FSEL R45, R32, -INF , !P5 ;  /* 0xff800000202d7808 */ /* 0x000fe40006800000 */
[----:B------:R-:W-:Y:S02]  /*c7b0*/  FSEL R34, R34, -INF , !P0 ;  /* 0xff80000022227808 */ /* 0x000fe40004000000 */
[C---:B------:R-:W-:Y:S01]  /*c7c0*/  IADD3 R37, R51.reuse, 0x8, RZ ;  /* 0x0000000833257810 */ /* 0x040fe20007ffe0ff */
[----:B------:R-:W-:Y:S01]  /*c7d0*/  HMMA.16816.F32 R168, R64, R52, R168 ;  /* 0x0000003440a8723c */ /* 0x000fe200000018a8 */
[----:B------:R-:W-:-:S02]  /*c7e0*/  IADD3 R36, R51, 0x9, RZ ;  /* 0x0000000933247810 */ /* 0x000fc40007ffe0ff */
[----:B------:R-:W-:Y:S02]  /*c7f0*/  FSEL R35, R35, -INF , !P1 ;  /* 0xff80000023237808 */ /* 0x000fe40004800000 */
[CC--:B------:R-:W-:Y:S02]  /*c800*/  ISETP.GE.AND P6, PT, R37.reuse, R240.reuse, PT ;  /* 0x000000f02500720c */ /* 0x0c0fe40003fc6270 */
[C---:B------:R-:W-:Y:S01]  /*c810*/  ISETP.GE.AND P5, PT, R36.reuse, R240, PT ;  /* 0x000000f02400720c */ /* 0x040fe20003fa6270 */
[----:B------:R-:W-:Y:S01]  /*c820*/  HMMA.16816.F32 R164, R64, R54, R164 ;  /* 0x0000003640a4723c */ /* 0x000fe200000018a4 */
[-C--:B------:R-:W-:Y:S02]  /*c830*/  ISETP.GE.AND P0, PT, R37, R3.reuse, PT ;  /* 0x000000032500720c */ /* 0x080fe40003f06270 */
[----:B------:R-:W-:Y:S02]  /*c840*/  ISETP.GE.AND P1, PT, R36, R3, PT ;  /* 0x000000032400720c */ /* 0x000fe40003f26270 */
[----:B------:R-:W-:-:S02]  /*c850*/  FSEL R33, R28, -INF , !P6 ;  /* 0xff8000001c217808 */ /* 0x000fc40007000000 */
[----:B------:R-:W-:Y:S01]  /*c860*/  FSEL R32, R29, -INF , !P5 ;  /* 0xff8000001d207808 */ /* 0x000fe20006800000 */
[----:B------:R-:W-:Y:S01]  /*c870*/  HMMA.16816.F32 R20, R56, R38, R20 ;  /* 0x000000263814723c */ /* 0x000fe20000001814 */
[----:B------:R-:W-:Y:S02]  /*c880*/  FSEL R54, R30, -INF , !P0 ;  /* 0xff8000001e367808 */ /* 0x000fe40004000000 */
[----:B------:R-:W-:Y:S02]  /*c890*/  FSEL R238, R31, -INF , !P1 ;  /* 0xff8000001fee7808 */ /* 0x000fe40004800000 */
[----:B------:R-:W2:Y:S01]  /*c8a0*/  LDSM.16.M88.4 R28, [R213+0x8c00] ;  /* 0x008c0000d51c783b */ /* 0x000ea20000000200 */
[----:B------:R-:W-:Y:S01]  /*c8b0*/  ISETP.GE.AND P6, PT, R37, R243, PT ;  /* 0x000000f32500720c */ /* 0x000fe20003fc6270 */
[----:B------:R-:W-:-:S04]  /*c8c0*/  DEPBAR.LE SB0, 0x0 ;  /* 0x000080000000791a */ /* 0x000fc80000000000 */
[----:B------:R-:W-:Y:S01]  /*c8d0*/  HMMA.16816.F32 R204, R64, R48, R204 ;  /* 0x0000003040cc723c */ /* 0x000fe200000018cc */
[-C--:B------:R-:W-:Y:S02]  /*c8e0*/  ISETP.GE.AND P0, PT, R36, R241.reuse, PT ;  /* 0x000000f12400720c */ /* 0x080fe40003f06270 */
[----:B------:R-:W-:Y:S02]  /*c8f0*/  ISETP.GE.AND P5, PT, R37, R241, PT ;  /* 0x000000f12500720c */ /* 0x000fe40003fa6270 */
[C---:B------:R-:W-:Y:S02]  /*c900*/  IADD3 R37, R51.reuse, 0x10, RZ ;  /* 0x0000001033257810 */ /* 0x040fe40007ffe0ff */
[----:B------:R-:W-:Y:S01]  /*c910*/  FSEL R48, R180, -INF , !P6 ;  /* 0xff800000b4307808 */ /* 0x000fe20007000000 */
[----:B------:R-:W-:Y:S01]  /*c920*/  HMMA.16816.F32 R172, R188, R38, R172 ;  /* 0x00000026bcac723c */ /* 0x000fe200000018ac */
[----:B------:R-:W-:Y:S02]  /*c930*/  ISETP.GE.AND P6, PT, R36, R243, PT ;  /* 0x000000f32400720c */ /* 0x000fe40003fc6270 */
[----:B------:R-:W-:-:S02]  /*c940*/  IADD3 R36, R51, 0x11, RZ ;  /* 0x0000001133247810 */ /* 0x000fc40007ffe0ff */
[----:B------:R-:W-:Y:S02]  /*c950*/  FSEL R50, R181, -INF , !P6 ;  /* 0xff800000b5327808 */ /* 0x000fe40007000000 */
[C---:B------:R-:W-:Y:S01]  /*c960*/  ISETP.GE.AND P1, PT, R36.reuse, R243, PT ;  /* 0x000000f32400720c */ /* 0x040fe20003f26270 */
[-C--:B-1----:R-:W-:Y:S01]  /*c970*/  HMMA.16816.F32 R168, R188, R40.reuse, R168 ;  /* 0x00000028bca8723c */ /* 0x082fe200000018a8 */
[----:B------:R-:W-:Y:S02]  /*c980*/  FSEL R47, R183, -INF , !P0 ;  /* 0xff800000b72f7808 */ /* 0x000fe40004000000 */
[----:B------:R-:W-:Y:S02]  /*c990*/  ISETP.GE.AND P6, PT, R37, R241, PT ;  /* 0x000000f12500720c */ /* 0x000fe40003fc6270 */
[----:B------:R-:W-:Y:S02]  /*c9a0*/  FSEL R193, R177, -INF , !P1 ;  /* 0xff800000b1c17808 */ /* 0x000fe40004800000 */
[----:B------:R-:W-:Y:S01]  /*c9b0*/  ISETP.GE.AND P0, PT, R37, R243, PT ;  /* 0x000000f32500720c */ /* 0x000fe20003f06270 */
        /* <DEDUP_REMOVED lines=8> */
[----:B------:R-:W-:-:S02]  /*ca40*/  ISETP.GE.AND P6, PT, R38, R240, PT ;  /* 0x000000f02600720c */ /* 0x000fc40003fc6270 */
[CC--:B------:R-:W-:Y:S01]  /*ca50*/  ISETP.GE.AND P5, PT, R37.reuse, R240.reuse, PT ;  /* 0x000000f02500720c */ /* 0x0c0fe20003fa6270 */
[C---:B------:R-:W-:Y:S01]  /*ca60*/  HMMA.16816.F32 R164, R188.reuse, R42, R164 ;  /* 0x0000002abca4723c */ /* 0x040fe200000018a4 */
[----:B------:R-:W-:Y:S02]  /*ca70*/  ISETP.GE.AND P0, PT, R37, R3, PT ;  /* 0x000000032500720c */ /* 0x000fe40003f06270 */
[----:B------:R-:W-:Y:S02]  /*ca80*/  ISETP.GE.AND P1, PT, R36, R240, PT ;  /* 0x000000f02400720c */ /* 0x000fe40003f26270 */
[----:B------:R-:W-:Y:S02]  /*ca90*/  IADD3 R37, R51, 0x19, RZ ;  /* 0x0000001933257810 */ /* 0x000fe40007ffe0ff */
[----:B------:R-:W-:Y:S01]  /*caa0*/  FSEL R20, R20, -INF , !P6 ;  /* 0xff80000014147808 */ /* 0x000fe20007000000 */
[----:B--2---:R-:W-:Y:S01]  /*cab0*/  HMMA.16816.F32 R204, R188, R28, R204 ;  /* 0x0000001cbccc723c */ /* 0x004fe200000018cc */
[----:B------:R-:W-:-:S02]  /*cac0*/  FSEL R239, R24, -INF , !P5 ;  /* 0xff80000018ef7808 */ /* 0x000fc40006800000 */
[----:B------:R-:W-:Y:S01]  /*cad0*/  FSEL R248, R25, -INF , !P1 ;  /* 0xff80000019f87808 */ /* 0x000fe20004800000 */
[----:B------:R1:W-:Y:S04]  /*cae0*/  STL [R1+0x4], R20 ;  /* 0x0000041401007387 */ /* 0x0003e80000100800 */
[----:B------:R-:W-:Y:S01]  /*caf0*/  BAR.SYNC.DEFER_BLOCKING 0x0 ;  /* 0x0000000000007b1d */ /* 0x000fe20000010000 */
[----:B------:R-:W-:Y:S01]  /*cb00*/  ISETP.GE.AND P5, PT, R37, R240, PT ;  /* 0x000000f02500720c */ /* 0x000fe20003fa6270 */
[----:B------:R-:W-:Y:S01]  /*cb10*/  HMMA.16816.F32 R8, R56, R28, R8 ;  /* 0x0000001c3808723c */ /* 0x000fe20000001808 */
[----:B------:R-:W-:Y:S02]  /*cb20*/  ISETP.GE.AND P1, PT, R36, R3, PT ;  /* 0x000000032400720c */ /* 0x000fe40003f26270 */
[----:B------:R-:W-:-:S02]  /*cb30*/  FSEL R252, R26, -INF , !P0 ;  /* 0xff8000001afc7808 */ /* 0x000fc40004000000 */
[-C--:B------:R-:W-:Y:S02]  /*cb40*/  ISETP.GE.AND P0, PT, R38, R3.reuse, PT ;  /* 0x000000032600720c */ /* 0x080fe40003f06270 */
[----:B------:R-:W-:Y:S01]  /*cb50*/  FSEL R237, R27, -INF , !P1 ;  /* 0xff8000001bed7808 */ /* 0x000fe20004800000 */
[-C--:B------:R-:W-:Y:S01]  /*cb60*/  HMMA.16816.F32 R4, R56, R30.reuse, R4 ;  /* 0x0000001e3804723c */ /* 0x080fe20000001804 */
[C---:B------:R-:W-:Y:S02]  /*cb70*/  ISETP.GE.AND P1, PT, R37.reuse, R3, PT ;  /* 0x000000032500720c */ /* 0x040fe40003f26270 */
[----:B------:R-:W-:Y:S02]  /*cb80*/  FSEL R199, R22, -INF , !P0 ;  /* 0xff80000016c77808 */ /* 0x000fe40004000000 */
[----:B------:R-:W-:Y:S02]  /*cb90*/  ISETP.GE.AND P6, PT, R38, R243, PT ;  /* 0x000000f32600720c */ /* 0x000fe40003fc6270 */
[----:B------:R-:W-:Y:S01]  /*cba0*/  ISETP.GE.AND P0, PT, R37, R241, PT ;  /* 0x000000f12500720c */ /* 0x000fe20003f06270 */
[----:B------:R-:W-:Y:S01]  /*cbb0*/  HMMA.16816.F32 R60, R188, R30, R60 ;  /* 0x0000001ebc3c723c */ /* 0x000fe2000000183c */
[----:B------:R-:W-:-:S02]  /*cbc0*/  FSEL R203, R23, -INF , !P1 ;  /* 0xff80000017cb7808 */ /* 0x000fc40004800000 */
[----:B-1----:R-:W-:Y:S02]  /*cbd0*/  FSEL R20, R21, -INF , !P5 ;  /* 0xff80000015147808 */ /* 0x002fe40006800000 */
[----:B------:R-:W-:Y:S02]  /*cbe0*/  IADD3 R21, R51, 0x20, RZ ;  /* 0x0000002033157810 */ /* 0x000fe40007ffe0ff */
[----:B------:R-:W-:Y:S01]  /*cbf0*/  ISETP.GE.AND P5, PT, R38, R241, PT ;  /* 0x000000f12600720c */ /* 0x000fe20003fa6270 */
[----:B------:R1:W-:Y:S01]  /*cc00*/  STL [R1], R20 ;  /* 0x0000001401007387 */ /* 0x0003e20000100800 */
[----:B------:R-:W-:Y:S02]  /*cc10*/  ISETP.GE.AND P1, PT, R21, R243, PT ;  /* 0x000000f31500720c */ /* 0x000fe40003f26270 */
[----:B------:R-:W-:Y:S02]  /*cc20*/  FSEL R210, R172, -INF , !P6 ;  /* 0xff800000acd27808 */ /* 0x000fe40007000000 */
[----:B------:R-:W-:-:S02]  /*cc30*/  FSEL R236, R175, -INF , !P0 ;  /* 0xff800000afec7808 */ /* 0x000fc40004000000 */
[----:B------:R-:W-:Y:S02]  /*cc40*/  ISETP.GE.AND P6, PT, R37, R243, PT ;  /* 0x000000f32500720c */ /* 0x000fe40003fc6270 */
[----:B------:R-:W-:Y:S02]  /*cc50*/  FSEL R228, R174, -INF , !P5 ;  /* 0xff800000aee47808 */ /* 0x000fe40006800000 */
[----:B------:R-:W-:Y:S02]  /*cc60*/  FSEL R64, R168, -INF , !P1 ;  /* 0xff800000a8407808 */ /* 0x000fe40004800000 */
[----:B------:R-:W-:Y:S02]  /*cc70*/  ISETP.GE.AND P5, PT, R21, R241, PT ;  /* 0x000000f11500720c */ /* 0x000fe40003fa6270 */
[----:B------:R-:W-:Y:S02]  /*cc80*/  FSEL R211, R173, -INF , !P6 ;  /* 0xff800000add37808 */ /* 0x000fe40007000000 */
[----:B------:R-:W-:-:S02]  /*cc90*/  ISETP.GE.AND P6, PT, R21, R240, PT ;  /* 0x000000f01500720c */ /* 0x000fc40003fc6270 */
[----:B------:R-:W-:Y:S02]  /*cca0*/  FSEL R170, R170, -INF , !P5 ;  /* 0xff800000aaaa7808 */ /* 0x000fe40006800000 */
[----:B------:R-:W-:Y:S02]  /*ccb0*/  FSEL R202, R16, -INF , !P6 ;  /* 0xff80000010ca7808 */ /* 0x000fe40007000000 */
[----:B-1----:R-:W-:-:S04]  /*ccc0*/  IADD3 R20, R51, 0x21, RZ ;  /* 0x0000002133147810 */ /* 0x002fc80007ffe0ff */
[C---:B------:R-:W-:Y:S02]  /*ccd0*/  ISETP.GE.AND P0, PT, R20.reuse, R243, PT ;  /* 0x000000f31400720c */ /* 0x040fe40003f06270 */
[----:B------:R-:W-:Y:S02]  /*cce0*/  ISETP.GE.AND P1, PT, R20, R241, PT ;  /* 0x000000f11400720c */ /* 0x000fe40003f26270 */
[----:B------:R-:W-:Y:S02]  /*ccf0*/  FSEL R65, R169, -INF , !P0 ;  /* 0xff800000a9417808 */ /* 0x000fe40004000000 */
[----:B------:R-:W-:Y:S02]  /*cd00*/  ISETP.GE.AND P0, PT, R21, R3, PT ;  /* 0x000000031500720c */ /* 0x000fe40003f06270 */
[----:B------:R-:W-:Y:S02]  /*cd10*/  FSEL R171, R171, -INF , !P1 ;  /* 0xff800000abab7808 */ /* 0x000fe40004800000 */
[----:B------:R-:W-:-:S02]  /*cd20*/  IADD3 R21, R51, 0x28, RZ ;  /* 0x0000002833157810 */ /* 0x000fc40007ffe0ff */
[C---:B------:R-:W-:Y:S02]  /*cd30*/  ISETP.GE.AND P5, PT, R20.reuse, R240, PT ;  /* 0x000000f01400720c */ /* 0x040fe40003fa6270 */
[-C--:B------:R-:W-:Y:S02]  /*cd40*/  ISETP.GE.AND P1, PT, R20, R3.reuse, PT ;  /* 0x000000031400720c */ /* 0x080fe40003f26270 */
[----:B------:R-:W-:Y:S02]  /*cd50*/  IADD3 R20, R51, 0x29, RZ ;  /* 0x0000002933147810 */ /* 0x000fe40007ffe0ff */
[----:B------:R-:W-:Y:S02]  /*cd60*/  FSEL R200, R18, -INF , !P0 ;  /* 0xff80000012c87808 */ /* 0x000fe40004000000 */
[----:B------:R-:W-:Y:S02]  /*cd70*/  FSEL R198, R17, -INF , !P5 ;  /* 0xff80000011c67808 */ /* 0x000fe40006800000 */
[----:B------:R-:W-:-:S02]  /*cd80*/  ISETP.GE.AND P0, PT, R21, R3, PT ;  /* 0x000000031500720c */ /* 0x000fc40003f06270 */
[----:B------:R-:W-:Y:S02]  /*cd90*/  ISETP.GE.AND P5, PT, R20, R240, PT ;  /* 0x000000f01400720c */ /* 0x000fe40003fa6270 */
[----:B------:R-:W-:Y:S02]  /*cda0*/  FSEL R196, R14, -INF , !P0 ;  /* 0xff8000000ec47808 */ /* 0x000fe40004000000 */
[----:B------:R-:W-:Y:S02]  /*cdb0*/  FSEL R197, R13, -INF , !P5 ;  /* 0xff8000000dc57808 */ /* 0x000fe40006800000 */
[----:B------:R-:W-:Y:S02]  /*cdc0*/  ISETP.GE.AND P0, PT, R20, R241, PT ;  /* 0x000000f11400720c */ /* 0x000fe40003f06270 */
[----:B------:R-:W-:Y:S02]  /*cdd0*/  IADD3 R13, R51, 0x31, RZ ;  /* 0x00000031330d7810 */ /* 0x000fe40007ffe0ff */
[----:B------:R-:W-:-:S02]  /*cde0*/  FSEL R181, R167, -INF , !P0 ;  /* 0xff800000a7b57808 */ /* 0x000fc40004000000 */
[----:B------:R-:W-:Y:S02]  /*cdf0*/  ISETP.GE.AND P0, PT, R13, R243, PT ;  /* 0x000000f30d00720c */ /* 0x000fe40003f06270 */
[----:B------:R-:W-:Y:S02]  /*ce00*/  ISETP.GE.AND P6, PT, R21, R240, PT ;  /* 0x000000f01500720c */ /* 0x000fe40003fc6270 */
[----:B------:R-:W-:Y:S02]  /*ce10*/  FSEL R41, R205, -INF , !P0 ;  /* 0xff800000cd297808 */ /* 0x000fe40004000000 */
[----:B------:R-:W-:Y:S02]  /*ce20*/  ISETP.GE.AND P0, PT, R13, R241, PT ;  /* 0x000000f10d00720c */ /* 0x000fe40003f06270 */
[----:B------:R-:W-:Y:S02]  /*ce30*/  FSEL R201, R12, -INF , !P6 ;  /* 0xff8000000cc97808 */ /* 0x000fe40007000000 */
[----:B------:R-:W-:-:S02]  /*ce40*/  FSEL R37, R207, -INF , !P0 ;  /* 0xff800000cf257808 */ /* 0x000fc40004000000 */
[C---:B------:R-:W-:Y:S02]  /*ce50*/  IADD3 R14, R51.reuse, 0x30, RZ ;  /* 0x00000030330e7810 */ /* 0x040fe40007ffe0ff */
[----:B------:R-:W-:Y:S02]  /*ce60*/  IADD3 R12, R51, 0x38, RZ ;  /* 0x00000038330c7810 */ /* 0x000fe40007ffe0ff */
[----:B------:R-:W-:Y:S02]  /*ce70*/  ISETP.GE.AND P0, PT, R13, R240, PT ;  /* 0x000000f00d00720c */ /* 0x000fe40003f06270 */
[----:B------:R-:W-:Y:S02]  /*ce80*/  ISETP.GE.AND P6, PT, R21, R243, PT ;  /* 0x000000f31500720c */ /* 0x000fe40003fc6270 */
[----:B------:R-:W-:Y:S02]  /*ce90*/  IADD3 R51, R51, 0x39, RZ ;  /* 0x0000003933337810 */ /* 0x000fe40007ffe0ff */
[----:B------:R-:W-:-:S02]  /*cea0*/  FSEL R174, R9, -INF , !P0 ;  /* 0xff80000009ae7808 */ /* 0x000fc40004000000 */
[----:B------:R-:W-:Y:S02]  /*ceb0*/  FSEL R175, R164, -INF , !P6 ;  /* 0xff800000a4af7808 */ /* 0x000fe40007000000 */
[----:B------:R-:W-:Y:S02]  /*cec0*/  ISETP.GE.AND P0, PT, R51, R240, PT ;  /* 0x000000f03300720c */ /* 0x000fe40003f06270 */
[----:B------:R-:W-:Y:S02]  /*ced0*/  ISETP.GE.AND P5, PT, R21, R241, PT ;  /* 0x000000f11500720c */ /* 0x000fe40003fa6270 */
[----:B------:R-:W-:Y:S02]  /*cee0*/  ISETP.GE.AND P6, PT, R20, R243, PT ;  /* 0x000000f31400720c */ /* 0x000fe40003fc6270 */
[----:B------:R-:W-:Y:S02]  /*cef0*/  FSEL R172, R5, -INF , !P0 ;  /* 0xff80000005ac7808 */ /* 0x000fe40004000000 */
[----:B------:R-:W-:-:S02]  /*cf00*/  FSEL R191, R19, -INF , !P1 ;  /* 0xff80000013bf7808 */ /* 0x000fc40004800000 */
[----:B------:R-:W-:Y:S02]  /*cf10*/  FSEL R179, R165, -INF , !P6 ;  /* 0xff800000a5b37808 */ /* 0x000fe40007000000 */
[----:B------:R-:W-:Y:S02]  /*cf20*/  FSEL R180, R166, -INF , !P5 ;  /* 0xff800000a6b47808 */ /* 0x000fe40006800000 */
[-C--:B------:R-:W-:Y:S02]  /*cf30*/  ISETP.GE.AND P0, PT, R12, R3.reuse, PT ;  /* 0x000000030c00720c */ /* 0x080fe40003f06270 */
        /* <DEDUP_REMOVED lines=9> */
[C---:B------:R-:W-:Y:S02]  /*cfd0*/  ISETP.GE.AND P5, PT, R14.reuse, R241, PT ;  /* 0x000000f10e00720c */ /* 0x040fe40003fa6270 */
[----:B------:R-:W-:Y:S02]  /*cfe0*/  ISETP.GE.AND P6, PT, R14, R240, PT ;  /* 0x000000f00e00720c */ /* 0x000fe40003fc6270 */
[----:B------:R-:W-:Y:S02]  /*cff0*/  FSEL R36, R206, -INF , !P5 ;  /* 0xff800000ce247808 */ /* 0x000fe40006800000 */
[----:B------:R-:W-:Y:S02]  /*d000*/  FSEL R40, R61, -INF , !P1 ;  /* 0xff8000003d287808 */ /* 0x000fe40004800000 */
[----:B------:R-:W-:Y:S02]  /*d010*/  FSEL R176, R8, -INF , !P6 ;  /* 0xff80000008b07808 */ /* 0x000fe40007000000 */
[----:B------:R-:W-:-:S02]  /*d020*/  ISETP.GE.AND P5, PT, R14, R3, PT ;  /* 0x000000030e00720c */ /* 0x000fc40003fa6270 */
[----:B------:R-:W-:Y:S02]  /*d030*/  ISETP.GE.AND P1, PT, R13, R3, PT ;  /* 0x000000030d00720c */ /* 0x000fe40003f26270 */
[----:B------:R-:W-:Y:S02]  /*d040*/  ISETP.GE.AND P6, PT, R12, R240, PT ;  /* 0x000000f00c00720c */ /* 0x000fe40003fc6270 */
[----:B------:R-:W-:Y:S02]  /*d050*/  FSEL R164, R10, -INF , !P5 ;  /* 0xff8000000aa47808 */ /* 0x000fe40006800000 */
[----:B------:R-:W-:Y:S02]  /*d060*/  FSEL R173, R4, -INF , !P6 ;  /* 0xff80000004ad7808 */ /* 0x000fe40007000000 */
[----:B------:R-:W-:Y:S02]  /*d070*/  FSEL R169, R11, -INF , !P1 ;  /* 0xff8000000ba97808 */ /* 0x000fe40004800000 */
[----:B------:R-:W-:-:S02]  /*d080*/  ISETP.GE.AND P6, PT, R12, R241, PT ;  /* 0x000000f10c00720c */ /* 0x000fc40003fc6270 */
[C---:B------:R-:W-:Y:S02]  /*d090*/  ISETP.GE.AND P5, PT, R51.reuse, R241, PT ;  /* 0x000000f13300720c */ /* 0x040fe40003fa6270 */
        /* <DEDUP_REMOVED lines=65> */
.L_x_286:
[----:B------:R-:W-:Y:S05]  /*d4b0*/  BSYNC B0 ;  /* 0x0000000000007941 */ /* 0x000fea0003800000 */
.L_x_285:
[----:B------:R-:W0:Y:S02]  /*d4c0*/  LDGDEPBAR ;  /* 0x00000000000079af */ /* 0x000e240000000000 */
.L_x_284:
[----:B------:R-:W-:Y:S01]  /*d4d0*/  STL.64 [R1+0x10], R216 ;  /* 0x000010d801007387 */ /* 0x000fe20000100a00 */
[----:B------:R-:W-:Y:S02]  /*d4e0*/  IMAD.MOV.U32 R28, RZ, RZ, R251 ;  /* 0x000000ffff1c7224 */ /* 0x000fe400078e00fb */
[----:B------:R-:W-:Y:S01]  /*d4f0*/  IMAD.MOV.U32 R23, RZ, RZ, R250 ;  /* 0x000000ffff177224 */ /* 0x000fe200078e00fa */
[----:B------:R2:W-:Y:S01]  /*d500*/  STL [R1+0x8], R213 ;  /* 0x000008d501007387 */ /* 0x0005e20000100800 */
[----:B------:R-:W-:Y:S02]  /*d510*/  IMAD.MOV.U32 R22, RZ, RZ, R249 ;  /* 0x000000ffff167224 */ /* 0x000fe400078e00f9 */
[----:B------:R-:W-:Y:S02]  /*d520*/  IMAD.MOV.U32 R21, RZ, RZ, R239 ;  /* 0x000000ffff157224 */ /* 0x000fe400078e00ef */
[----:B------:R-:W-:Y:S02]  /*d530*/  IMAD.MOV.U32 R20, RZ, RZ, R248 ;  /* 0x000000ffff147224 */ /* 0x000fe400078e00f8 */
[----:B------:R-:W-:Y:S01]  /*d540*/  IMAD.MOV.U32 R24, RZ, RZ, R238 ;  /* 0x000000ffff187224 */ /* 0x000fe200078e00ee */
[----:B--2---:R-:W2:Y:S04]  /*d550*/  LDL.LU R213, [R1+0x4] ;  /* 0x0000040001d57983 */ /* 0x004ea80000300800 */
[----:B------:R-:W3:Y:S01]  /*d560*/  LDL.LU R243, [R1] ;  /* 0x0000000001f37983 */ /* 0x000ee20000300800 */
        /* <DEDUP_REMOVED lines=52> */
[----:B------:R-:W-:Y:S01]  /*d8b0*/  LOP3.LUT R184, R187, R234, RZ, 0x3c, !PT ;  /* 0x000000eabbb87212 */ /* 0x000fe200078e3cff */
[----:B------:R-:W-:Y:S01]  /*d8c0*/  IMAD.MOV.U32 R187, RZ, RZ, R21 ;  /* 0x000000ffffbb7224 */ /* 0x000fe200078e0015 */
[----:B------:R-:W-:Y:S01]  /*d8d0*/  FMNMX.FTZ R12, R37, R12, !PT ;  /* 0x0000000c250c7209 */ /* 0x000fe20007810000 */
[----:B------:R-:W1:Y:S01]  /*d8e0*/  SHFL.BFLY PT, R168, R6, 0x1, 0x1f ;  /* 0x0c201f0006a87f89 */ /* 0x000e6200000e0000 */
[----:B------:R-:W-:Y:S01]  /*d8f0*/  FMNMX.FTZ R7, R196, R7, !PT ;  /* 0x00000007c4077209 */ /* 0x000fe20007810000 */
[----:B------:R-:W-:Y:S01]  /*d900*/  IMAD.WIDE.U32 R184, R184, -0x2daee0ad, RZ ;  /* 0xd2511f53b8b87825 */ /* 0x000fe200078e00ff */
[----:B------:R-:W-:-:S02]  /*d910*/  FMNMX.FTZ R12, R53, R12, !PT ;  /* 0x0000000c350c7209 */ /* 0x000fc40007810000 */
[----:B------:R-:W-:Y:S02]  /*d920*/  FMNMX.FTZ R7, R190, R7, !PT ;  /* 0x00000007be077209 */ /* 0x000fe40007810000 */
[----:B------:R-:W-:Y:S02]  /*d930*/  LOP3.LUT R14, R249, UR4, R14, 0x96, !PT ;  /* 0x00000004f90e7c12 */ /* 0x000fe4000f8e960e */
[----:B------:R-:W-:Y:S02]  /*d940*/  FMNMX.FTZ R12, R55, R12, !PT ;  /* 0x0000000c370c7209 */ /* 0x000fe40007810000 */
[----:B------:R-:W-:Y:S01]  /*d950*/  LOP3.LUT R182, R185, UR14, R248, 0x96, !PT ;  /* 0x0000000eb9b67c12 */ /* 0x000fe2000f8e96f8 */
[----:B------:R-:W-:Y:S01]  /*d960*/  IMAD.WIDE.U32 R14, R14, -0x326172a9, RZ ;  /* 0xcd9e8d570e0e7825 */ /* 0x000fe200078e00ff */
[----:B------:R-:W-:Y:S01]  /*d970*/  FMNMX.FTZ R7, R164, R7, !PT ;  /* 0x00000007a4077209 */ /* 0x000fe20007810000 */
[----:B------:R-:W4:Y:S01]  /*d980*/  SHFL.BFLY PT, R9, R12, 0x2, 0x1f ;  /* 0x0c401f000c097f89 */ /* 0x000f2200000e0000 */
[----:B------:R-:W-:Y:S01]  /*d990*/  LOP3.LUT R238, R241, R234, RZ, 0x3c, !PT ;  /* 0x000000eaf1ee7212 */ /* 0x000fe200078e3cff */
[----:B------:R-:W-:Y:S01]  /*d9a0*/  IMAD.WIDE.U32 R182, R182, -0x326172a9, RZ ;  /* 0xcd9e8d57b6b67825 */ /* 0x000fe200078e00ff */
[----:B------:R-:W-:-:S02]  /*d9b0*/  FMNMX.FTZ R7, R169, R7, !PT ;  /* 0x00000007a9077209 */ /* 0x000fc40007810000 */
[----:B------:R-:W-:Y:S01]  /*d9c0*/  LOP3.LUT R3, R15, UR15, R186, 0x96, !PT ;  /* 0x0000000f0f037c12 */ /* 0x000fe2000f8e96ba */
[----:B------:R-:W-:Y:S01]  /*d9d0*/  IMAD.WIDE.U32 R238, R238, -0x2daee0ad, RZ ;  /* 0xd2511f53eeee7825 */ /* 0x000fe200078e00ff */
[----:B------:R-:W-:Y:S02]  /*d9e0*/  FMNMX.FTZ R7, R66, R7, !PT ;  /* 0x0000000742077209 */ /* 0x000fe40007810000 */
[----:B------:R-:W-:Y:S01]  /*d9f0*/  LOP3.LUT R10, R183, UR13, R14, 0x96, !PT ;  /* 0x0000000db70a7c12 */ /* 0x000fe2000f8e960e */
[----:B------:R-:W-:Y:S01]  /*da00*/  IMAD.WIDE.U32 R16, R3, -0x2daee0ad, RZ ;  /* 0xd2511f5303107825 */ /* 0x000fe200078e00ff */
[----:B------:R-:W-:Y:S02]  /*da10*/  FMNMX.FTZ R7, R67, R7, !PT ;  /* 0x0000000743077209 */ /* 0x000fe40007810000 */
[----:B------:R-:W-:Y:S01]  /*da20*/  LOP3.LUT R3, R15, UR15, R240, 0x96, !PT ;  /* 0x0000000f0f037c12 */ /* 0x000fe2000f8e96f0 */
[----:B------:R-:W-:Y:S01]  /*da30*/  IMAD.WIDE.U32 R10, R10, -0x2daee0ad, RZ ;  /* 0xd2511f530a0a7825 */ /* 0x000fe200078e00ff */
[----:B------:R-:W-:Y:S01]  /*da40*/  LOP3.LUT R206, R239, UR14, R248, 0x96, !PT ;  /* 0x0000000eefce7c12 */ /* 0x000fe2000f8e96f8 */
[----:B------:R-:W4:Y:S01]  /*da50*/  SHFL.BFLY PT, R165, R7, 0x2, 0x1f ;  /* 0x0c401f0007a57f89 */ /* 0x000f2200000e0000 */
[----:B------:R-:W-:Y:S01]  /*da60*/  LOP3.LUT R250, R17, UR12, R184, 0x96, !PT ;  /* 0x0000000c11fa7c12 */ /* 0x000fe2000f8e96b8 */
[----:B------:R-:W-:Y:S01]  /*da70*/  IMAD.WIDE.U32 R188, R3, -0x2daee0ad, RZ ;  /* 0xd2511f5303bc7825 */ /* 0x000fe200078e00ff */
[----:B-1----:R-:W-:-:S02]  /*da80*/  FMNMX.FTZ R168, R6, R168, !PT ;  /* 0x000000a806a87209 */ /* 0x002fc40007810000 */
[----:B------:R-:W-:Y:S01]  /*da90*/  LOP3.LUT R5, R11, UR10, R16, 0x96, !PT ;  /* 0x0000000a0b057c12 */ /* 0x000fe2000f8e9610 */
[----:B------:R-:W-:Y:S01]  /*daa0*/  IMAD.WIDE.U32 R206, R206, -0x326172a9, RZ ;  /* 0xcd9e8d57cece7825 */ /* 0x000fe200078e00ff */
[----:B------:R-:W-:Y:S02]  /*dab0*/  LOP3.LUT R204, R189, UR12, R238, 0x96, !PT ;  /* 0x0000000cbdcc7c12 */ /* 0x000fe4000f8e96ee */
[----:B----4-:R-:W-:Y:S01]  /*dac0*/  FMNMX.FTZ R3, R12, R9, !PT ;  /* 0x000000090c037209 */ /* 0x010fe20007810000 */
[----:B------:R-:W-:Y:S01]  /*dad0*/  IMAD.WIDE.U32 R250, R250, -0x326172a9, RZ ;  /* 0xcd9e8d57fafa7825 */ /* 0x000fe200078e00ff */
[----:B------:R-:W-:Y:S02]  /*dae0*/  LOP3.LUT R8, R207, UR13, R14, 0x96, !PT ;  /* 0x0000000dcf087c12 */ /* 0x000fe4000f8e960e */
[C---:B------:R-:W-:Y:S01]  /*daf0*/  FSETP.NEU.FTZ.AND P4, PT, R168.reuse, -INF , PT ;  /* 0xff800000a800780b */ /* 0x040fe20003f9d000 */
[----:B------:R-:W-:Y:S01]  /*db00*/  IMAD.WIDE.U32 R216, R5, -0x326172a9, RZ ;  /* 0xcd9e8d5705d87825 */ /* 0x000fe200078e00ff */
[----:B------:R-:W-:Y:S01]  /*db10*/  LOP3.LUT R12, R251, UR11, R182, 0x96, !PT ;  /* 0x0000000bfb0c7c12 */ /* 0x000fe2000f8e96b6 */
[----:B------:R-:W1:Y:S01]  /*db20*/  SHFL.BFLY PT, R167, R3, 0x1, 0x1f ;  /* 0x0c201f0003a77f89 */ /* 0x000e6200000e0000 */
[----:B------:R-:W-:Y:S01]  /*db30*/  FSEL R178, R168, RZ, P4 ;  /* 0x000000ffa8b27208 */ /* 0x000fe20002000000 */
[----:B------:R-:W-:Y:S01]  /*db40*/  IMAD.WIDE.U32 R204, R204, -0x326172a9, RZ ;  /* 0xcd9e8d57cccc7825 */ /* 0x000fe200078e00ff */
[----:B------:R-:W-:-:S03]  /*db50*/  LOP3.LUT R250, R217, UR9, R250, 0x96, !PT ;  /* 0x00000009d9fa7c12 */ /* 0x000fc6000f8e96fa */
[----:B------:R-:W-:Y:S01]  /*db60*/  IMAD.WIDE.U32 R8, R8, -0x2daee0ad, RZ ;  /* 0xd2511f5308087825 */ /* 0x000fe200078e00ff */
[----:B------:R-:W-:-:S03]  /*db70*/  FMNMX.FTZ R165, R7, R165, !PT ;  /* 0x000000a507a57209 */ /* 0x000fc60007810000 */
[----:B------:R-:W-:Y:S01]  /*db80*/  IMAD.WIDE.U32 R12, R12, -0x2daee0ad, RZ ;  /* 0xd2511f530c0c7825 */ /* 0x000fe200078e00ff */
[----:B------:R-:W-:-:S03]  /*db90*/  LOP3.LUT R188, R9, UR10, R188, 0x96, !PT ;  /* 0x0000000a09bc7c12 */ /* 0x000fc6000f8e96bc */
[----:B------:R-:W-:Y:S01]  /*dba0*/  IMAD.WIDE.U32 R250, R250, -0x2daee0ad, RZ ;  /* 0xd2511f53fafa7825 */ /* 0x000fe200078e00ff */
[----:B------:R-:W-:-:S03]  /*dbb0*/  LOP3.LUT R5, R13, UR8, R10, 0x96, !PT ;  /* 0x000000080d057c12 */ /* 0x000fc6000f8e960a */
[----:B------:R-:W-:-:S04]  /*dbc0*/  IMAD.WIDE.U32 R188, R188, -0x326172a9, RZ ;  /* 0xcd9e8d57bcbc7825 */ /* 0x000fc800078e00ff */
[----:B------:R-:W-:Y:S01]  /*dbd0*/  IMAD.WIDE.U32 R18, R5, -0x326172a9, RZ ;  /* 0xcd9e8d5705127825 */ /* 0x000fe200078e00ff */
[----:B------:R-:W-:Y:S02]  /*dbe0*/  LOP3.LUT R204, R189, UR9, R204, 0x96, !PT ;  /* 0x00000009bdcc7c12 */ /* 0x000fe4000f8e96cc */
[----:B-1----:R-:W-:Y:S01]  /*dbf0*/  FMNMX.FTZ R167, R3, R167, !PT ;  /* 0x000000a703a77209 */ /* 0x002fe20007810000 */
[----:B------:R-:W-:Y:S02]  /*dc00*/  FMUL.FTZ R61, R168, c[0x0][0x23c] ;  /* 0x00008f00a83d7a20 */ /* 0x000fe40000410000 */
[----:B------:R-:W-:Y:S01]  /*dc10*/  FADD.FTZ R178, R209, -R178 ;  /* 0x800000b2d1b27221 */ /* 0x000fe20000010000 */
[C---:B------:R-:W-:Y:S01]  /*dc20*/  FSETP.NEU.FTZ.AND P3, PT, R167.reuse, -INF , PT ;  /* 0xff800000a700780b */ /* 0x040fe20003f7d000 */
[----:B------:R-:W-:Y:S01]  /*dc30*/  FMUL.FTZ R57, R167, c[0x0][0x23c] ;  /* 0x00008f00a7397a20 */ /* 0x000fe20000410000 */
[----:B------:R-:W-:Y:S01]  /*dc40*/  FSEL R61, R61, RZ, P4 ;  /* 0x000000ff3d3d7208 */ /* 0x000fe20002000000 */
[----:B------:R-:W-:Y:S01]  /*dc50*/  IMAD.MOV.U32 R248, RZ, RZ, R20 ;  /* 0x000000fffff87224 */ /* 0x000fe200078e0014 */
[----:B------:R-:W-:Y:S01]  /*dc60*/  FSEL R177, R167, RZ, P3 ;  /* 0x000000ffa7b17208 */ /* 0x000fe20001800000 */
[----:B------:R-:W-:Y:S01]  /*dc70*/  IMAD.MOV.U32 R209, RZ, RZ, R19 ;  /* 0x000000ffffd17224 */ /* 0x000fe200078e0013 */
[----:B------:R-:W-:Y:S01]  /*dc80*/  FSEL R57, R57, RZ, P3 ;  /* 0x000000ff39397208 */ /* 0x000fe20001800000 */
[----:B------:R-:W-:-:S02]  /*dc90*/  FFMA.FTZ R52, R46, c[0x0][0x23c], -R61 ;  /* 0x00008f002e347a23 */ /* 0x000fc4000001083d */
[--C-:B------:R-:W-:Y:S02]  /*dca0*/  FFMA.FTZ R58, R28, c[0x0][0x23c], -R61.reuse ;  /* 0x00008f001c3a7a23 */ /* 0x100fe4000001083d */
[----:B------:R-:W-:Y:S02]  /*dcb0*/  FFMA.FTZ R51, R48, c[0x0][0x23c], -R61 ;  /* 0x00008f0030337a23 */ /* 0x000fe4000001083d */
[--C-:B------:R-:W-:Y:S01]  /*dcc0*/  FFMA.FTZ R48, R47, c[0x0][0x23c], -R57.reuse ;  /* 0x00008f002f307a23 */ /* 0x100fe20000010839 */
[----:B------:R-:W-:Y:S01]  /*dcd0*/  MUFU.EX2 R52, R52 ;  /* 0x0000003400347308 */ /* 0x000fe20000000800 */
[--C-:B------:R-:W-:Y:S02]  /*dce0*/  FFMA.FTZ R56, R23, c[0x0][0x23c], -R57.reuse ;  /* 0x00008f0017387a23 */ /* 0x100fe40000010839 */
[----:B------:R-:W-:Y:S02]  /*dcf0*/  FFMA.FTZ R49, R49, c[0x0][0x23c], -R57 ;  /* 0x00008f0031317a23 */ /* 0x000fe40000010839 */
[----:B------:R-:W-:-:S02]  /*dd00*/  FFMA.FTZ R50, R50, c[0x0][0x23c], -R61 ;  /* 0x00008f0032327a23 */ /* 0x000fc4000001083d */
[----:B------:R-:W-:Y:S01]  /*dd10*/  FADD.FTZ R177, R208, -R177 ;  /* 0x800000b1d0b17221 */ /* 0x000fe20000010000 */
[----:B------:R-:W-:Y:S01]  /*dd20*/  MUFU.EX2 R58, R58 ;  /* 0x0000003a003a7308 */ /* 0x000fe20000000800 */
[----:B--2---:R-:W-:-:S07]  /*dd30*/  FMNMX.FTZ R4, R213, R4, !PT ;  /* 0x00000004d5047209 */ /* 0x004fce0007810000 */
[----:B------:R-:W-:Y:S01]  /*dd40*/  MUFU.EX2 R56, R56 ;  /* 0x0000003800387308 */ /* 0x000fe20000000800 */
[----:B------:R-:W-:Y:S01]  /*dd50*/  FMUL.FTZ R178, R178, c[0x0][0x23c] ;  /* 0x00008f00b2b27a20 */ /* 0x000fe20000410000 */
[----:B---3--:R-:W-:Y:S01]  /*dd60*/  FMNMX.FTZ R4, R243, R4, !PT ;  /* 0x00000004f3047209 */ /* 0x008fe20007810000 */
[----:B------:R-:W-:-:S03]  /*dd70*/  IMAD.MOV.U32 R208, RZ, RZ, R18 ;  /* 0x000000ffffd07224 */ /* 0x000fc600078e0012 */
[----:B------:R-:W-:Y:S02]  /*dd80*/  FMNMX.FTZ R4, R202, R4, !PT ;  /* 0x00000004ca047209 */ /* 0x000fe40007810000 */
[----:B------:R-:W-:Y:S02]  /*dd90*/  MUFU.EX2 R49, R49 ;  /* 0x0000003100317308 */ /* 0x000fe40000000800 */
[----:B------:R-:W-:-:S04]  /*dda0*/  FMNMX.FTZ R4, R198, R4, !PT ;  /* 0x00000004c6047209 */ /* 0x000fc80007810000 */
        /* <DEDUP_REMOVED lines=8> */
[----:B------:R-:W-:-:S05]  /*de30*/  FMNMX.FTZ R4, R172, R4, !PT ;  /* 0x00000004ac047209 */ /* 0x000fca0007810000 */
[----:B------:R-:W1:Y:S02]  /*de40*/  SHFL.BFLY PT, R166, R4, 0x2, 0x1f ;  /* 0x0c401f0004a67f89 */ /* 0x000e6400000e0000 */
[----:B-1----:R-:W-:Y:S02]  /*de50*/  FMNMX.FTZ R166, R4, R166, !PT ;  /* 0x000000a604a67209 */ /* 0x002fe40007810000 */
[----:B------:R-:W-:Y:S01]  /*de60*/  LOP3.LUT R4, R205, UR11, R206, 0x96, !PT ;  /* 0x0000000bcd047c12 */ /* 0x000fe2000f8e96ce */
[----:B------:R-:W-:Y:S02]  /*de70*/  IMAD.WIDE.U32 R204, R204, -0x2daee0ad, RZ ;  /* 0xd2511f53cccc7825 */ /* 0x000fe400078e00ff */
[----:B------:R-:W1:Y:S02]  /*de80*/  SHFL.BFLY PT, R6, R166, 0x1, 0x1f ;  /* 0x0c201f00a6067f89 */ /* 0x000e6400000e0000 */
[----:B------:R-:W-:Y:S01]  /*de90*/  IMAD.WIDE.U32 R10, R4, -0x2daee0ad, RZ ;  /* 0xd2511f53040a7825 */ /* 0x000fe200078e00ff */
[----:B------:R-:W-:-:S04]  /*dea0*/  LOP3.LUT R4, R251, UR6, R12, 0x96, !PT ;  /* 0x00000006fb047c12 */ /* 0x000fc8000f8e960c */
[----:B------:R-:W-:Y:S02]  /*deb0*/  LOP3.LUT R8, R11, UR8, R8, 0x96, !PT ;  /* 0x000000080b087c12 */ /* 0x000fe4000f8e9608 */
[----:B------:R-:W-:-:S03]  /*dec0*/  LOP3.LUT R3, R205, UR6, R10, 0x96, !PT ;  /* 0x00000006cd037c12 */ /* 0x000fc6000f8e960a */
[----:B------:R-:W-:-:S04]  /*ded0*/  IMAD.WIDE.U32 R8, R8, -0x326172a9, RZ ;  /* 0xcd9e8d5708087825 */ /* 0x000fc800078e00ff */
[----:B------:R-:W-:Y:S01]  /*dee0*/  IMAD.WIDE.U32 R14, R3, -0x326172a9, RZ ;  /* 0xcd9e8d57030e7825 */ /* 0x000fe200078e00ff */
[----:B------:R-:W-:-:S04]  /*def0*/  LOP3.LUT R188, R9, UR7, R188, 0x96, !PT ;  /* 0x0000000709bc7c12 */ /* 0x000fc8000f8e96bc */
[--C-:B------:R-:W-:Y:S02]  /*df00*/  SHF.R.U32.HI R9, RZ, 0x10, R14.reuse ;  /* 0x00000010ff097819 */ /* 0x100fe4000001160e */
[----:B------:R-:W-:Y:S02]  /*df10*/  SHF.R.U32.HI R3, RZ, 0x18, R14 ;  /* 0x00000018ff037819 */ /* 0x000fe4000001160e */
[----:B-1----:R-:W-:Y:S01]  /*df20*/  FMNMX.FTZ R166, R166, R6, !PT ;  /* 0x00000006a6a67209 */ /* 0x002fe20007810000 */
[----:B------:R-:W-:Y:S01]  /*df30*/  IMAD.WIDE.U32 R6, R4, -0x326172a9, RZ ;  /* 0xcd9e8d5704067825 */ /* 0x000fe200078e00ff */
[----:B------:R-:W-:Y:S01]  /*df40*/  LOP3.LUT R9, R9, 0xff, RZ, 0xc0, !PT ;  /* 0x000000ff09097812 */ /* 0x000fe200078ec0ff */
[----:B------:R-:W1:Y:S01]  /*df50*/  SHFL.BFLY PT, R4, R165, 0x1, 0x1f ;  /* 0x0c201f00a5047f89 */ /* 0x000e6200000e0000 */
[----:B------:R-:W-:Y:S01]  /*df60*/  LOP3.LUT R10, R14, 0xffff, RZ, 0xc0, !PT ;  /* 0x0000ffff0e0a7812 */ /* 0x000fe200078ec0ff */
[----:B------:R-:W-:Y:S01]  /*df70*/  FMUL.FTZ R63, R166, c[0x0][0x23c] ;  /* 0x00008f00a63f7a20 */ /* 0x000fe20000410000 */
[----:B------:R-:W-:-:S02]  /*df80*/  SHF.R.U32.HI R12, RZ, 0x10, R6 ;  /* 0x00000010ff0c7819 */ /* 0x000fc40000011606 */
[----:B------:R-:W-:Y:S02]  /*df90*/  LOP3.LUT R5, R7, UR17, R18, 0x96, !PT ;  /* 0x0000001107057c12 */ /* 0x000fe4000f8e9612 */
[C---:B------:R-:W-:Y:S01]  /*dfa0*/  LOP3.LUT R13, R6.reuse, 0xffff, RZ, 0xc0, !PT ;  /* 0x0000ffff060d7812 */ /* 0x040fe200078ec0ff */
[----:B------:R-:W-:Y:S01]  /*dfb0*/  FMUL.FTZ R177, R177, c[0x0][0x23c] ;  /* 0x00008f00b1b17a20 */ /* 0x000fe20000410000 */
[----:B------:R-:W-:Y:S01]  /*dfc0*/  LOP3.LUT R7, R6, 0xff, RZ, 0xc0, !PT ;  /* 0x000000ff06077812 */ /* 0x000fe200078ec0ff */
[----:B------:R-:W-:Y:S01]  /*dfd0*/  LDSM.16.MT88.4 R16, [R214+0xa000] ;  /* 0x00a00000d610783b */ /* 0x000fe20000004200 */
[----:B------:R-:W-:Y:S02]  /*dfe0*/  SHF.R.U32.HI R6, RZ, 0x18, R6 ;  /* 0x00000018ff067819 */ /* 0x000fe40000011606 */
[----:B------:R-:W-:Y:S02]  /*dff0*/  LOP3.LUT R12, R12, 0xff, RZ, 0xc0, !PT ;  /* 0x000000ff0c0c7812 */ /* 0x000fe400078ec0ff */
[----:B------:R-:W-:-:S02]  /*e000*/  PRMT R9, R9, 0x5410, R3 ;  /* 0x0000541009097816 */ /* 0x000fc40000000003 */
[----:B------:R-:W-:Y:S01]  /*e010*/  LOP3.LUT R8, R15, UR17, R8, 0x96, !PT ;  /* 0x000000110f087c12 */ /* 0x000fe2000f8e9608 */
[----:B------:R-:W2:Y:S01]  /*e020*/  LDC.U8 R3, c[0x0][0x2d8] ;  /* 0x0000b600ff037b82 */ /* 0x000ea20000000000 */
[----:B------:R-:W-:Y:S02]  /*e030*/  LOP3.LUT R11, R14, 0xff, RZ, 0xc0, !PT ;  /* 0x000000ff0e0b7812 */ /* 0x000fe400078ec0ff */
[----:B------:R-:W-:Y:S02]  /*e040*/  SHF.R.U32.HI R13, RZ, 0x8, R13 ;  /* 0x00000008ff0d7819 */ /* 0x000fe4000001160d */
[----:B------:R-:W-:Y:S02]  /*e050*/  SHF.R.U32.HI R10, RZ, 0x8, R10 ;  /* 0x00000008ff0a7819 */ /* 0x000fe4000001160a */
[----:B-1----:R-:W-:Y:S02]  /*e060*/  FMNMX.FTZ R165, R165, R4, !PT ;  /* 0x00000004a5a57209 */ /* 0x002fe40007810000 */
[----:B------:R-:W-:-:S02]  /*e070*/  PRMT R6, R12, 0x5410, R6 ;  /* 0x000054100c067816 */ /* 0x000fc40000000006 */
[C---:B------:R-:W-:Y:S01]  /*e080*/  FSETP.NEU.FTZ.AND P1, PT, R165.reuse, -INF , PT ;  /* 0xff800000a500780b */ /* 0x040fe20003f3d000 */
[----:B------:R-:W-:Y:S01]  /*e090*/  FMUL.FTZ R62, R165, c[0x0][0x23c] ;  /* 0x00008f00a53e7a20 */ /* 0x000fe20000410000 */
[----:B------:R-:W-:Y:S02]  /*e0a0*/  SHF.R.U32.HI R12, RZ, 0x10, R8 ;  /* 0x00000010ff0c7819 */ /* 0x000fe40000011608 */
[----:B------:R-:W-:Y:S02]  /*e0b0*/  PRMT R7, R7, 0x5410, R13 ;  /* 0x0000541007077816 */ /* 0x000fe4000000000d */
[----:B------:R-:W-:Y:S02]  /*e0c0*/  FSEL R62, R62, RZ, P1 ;  /* 0x000000ff3e3e7208 */ /* 0x000fe40000800000 */
[----:B------:R-:W-:Y:S02]  /*e0d0*/  PRMT R11, R11, 0x5410, R10 ;  /* 0x000054100b0b7816 */ /* 0x000fe4000000000a */
[----:B------:R-:W-:Y:S01]  /*e0e0*/  LOP3.LUT R13, R8, 0xffff, RZ, 0xc0, !PT ;  /* 0x0000ffff080d7812 */ /* 0x000fe200078ec0ff */
[--C-:B------:R-:W-:Y:S01]  /*e0f0*/  FFMA.FTZ R43, R34, c[0x0][0x23c], -R62.reuse ;  /* 0x00008f00222b7a23 */ /* 0x100fe2000001083e */
[----:B------:R-:W-:Y:S01]  /*e100*/  LOP3.LUT R10, R8, 0xff, RZ, 0xc0, !PT ;  /* 0x000000ff080a7812 */ /* 0x000fe200078ec0ff */
[----:B------:R-:W-:Y:S01]  /*e110*/  FFMA.FTZ R42, R35, c[0x0][0x23c], -R62 ;  /* 0x00008f00232a7a23 */ /* 0x000fe2000001083e */
[----:B------:R-:W-:-:S02]  /*e120*/  SHF.R.U32.HI R8, RZ, 0x18, R8 ;  /* 0x00000018ff087819 */ /* 0x000fc40000011608 */
[----:B------:R-:W-:Y:S01]  /*e130*/  LOP3.LUT R12, R12, 0xff, RZ, 0xc0, !PT ;  /* 0x000000ff0c0c7812 */ /* 0x000fe200078ec0ff */
[----:B------:R-:W-:Y:S01]  /*e140*/  MUFU.EX2 R43, R43 ;  /* 0x0000002b002b7308 */ /* 0x000fe20000000800 */
[----:B------:R-:W-:Y:S02]  /*e150*/  FSETP.NEU.FTZ.AND P2, PT, R166, -INF , PT ;  /* 0xff800000a600780b */ /* 0x000fe40003f5d000 */
[----:B------:R-:W-:Y:S02]  /*e160*/  PRMT R8, R12, 0x5410, R8 ;  /* 0x000054100c087816 */ /* 0x000fe40000000008 */
[----:B------:R-:W-:Y:S02]  /*e170*/  FSEL R59, R165, RZ, P1 ;  /* 0x000000ffa53b7208 */ /* 0x000fe40000800000 */
[----:B------:R-:W-:Y:S01]  /*e180*/  FSEL R63, R63, RZ, P2 ;  /* 0x000000ff3f3f7208 */ /* 0x000fe20001000000 */
[----:B------:R-:W1:Y:S01]  /*e190*/  MUFU.EX2 R42, R42 ;  /* 0x0000002a002a7308 */ /* 0x000e620000000800 */
[----:B------:R-:W-:Y:S01]  /*e1a0*/  FSEL R12, R166, RZ, P2 ;  /* 0x000000ffa60c7208 */ /* 0x000fe20001000000 */
[----:B------:R-:W-:Y:S01]  /*e1b0*/  FADD.FTZ R59, R0, -R59 ;  /* 0x8000003b003b7221 */ /* 0x000fe20000010000 */
[----:B------:R-:W-:Y:S01]  /*e1c0*/  SHF.R.U32.HI R13, RZ, 0x8, R13 ;  /* 0x00000008ff0d7819 */ /* 0x000fe2000001160d */
[--C-:B------:R-:W-:Y:S01]  /*e1d0*/  FFMA.FTZ R47, R45, c[0x0][0x23c], -R63.reuse ;  /* 0x00008f002d2f7a23 */ /* 0x100fe2000001083f */
[C---:B------:R-:W-:Y:S01]  /*e1e0*/  LOP3.LUT R15, R5.reuse, 0xffff, RZ, 0xc0, !PT ;  /* 0x0000ffff050f7812 */ /* 0x040fe200078ec0ff */
[----:B------:R-:W-:Y:S01]  /*e1f0*/  FFMA.FTZ R46, R44, c[0x0][0x23c], -R63 ;  /* 0x00008f002c2e7a23 */ /* 0x000fe2000001083f */
[----:B------:R-:W-:Y:S01]  /*e200*/  PRMT R10, R10, 0x5410, R13 ;  /* 0x000054100a0a7816 */ /* 0x000fe2000000000d */
[----:B------:R-:W-:Y:S01]  /*e210*/  FADD.FTZ R12, R2, -R12 ;  /* 0x8000000c020c7221 */ /* 0x000fe20000010000 */
[----:B------:R-:W-:Y:S01]  /*e220*/  LOP3.LUT R4, R5, 0xff, RZ, 0xc0, !PT ;  /* 0x000000ff05047812 */ /* 0x000fe200078ec0ff */
[----:B------:R-:W-:Y:S01]  /*e230*/  FFMA.FTZ R0, R22, c[0x0][0x23c], -R57 ;  /* 0x00008f0016007a23 */ /* 0x000fe20000010839 */
[----:B------:R-:W-:Y:S01]  /*e240*/  MUFU.EX2 R47, R47 ;  /* 0x0000002f002f7308 */ /* 0x000fe20000000800 */
[----:B------:R-:W-:Y:S01]  /*e250*/  FFMA.FTZ R45, R33, c[0x0][0x23c], -R63 ;  /* 0x00008f00212d7a23 */ /* 0x000fe2000001083f */
[----:B------:R-:W-:Y:S01]  /*e260*/  SHF.R.U32.HI R15, RZ, 0x8, R15 ;  /* 0x00000008ff0f7819 */ /* 0x000fe2000001160f */
[----:B------:R-:W-:Y:S01]  /*e270*/  FFMA.FTZ R44, R32, c[0x0][0x23c], -R63 ;  /* 0x00008f00202c7a23 */ /* 0x000fe2000001083f */
[----:B------:R-:W-:Y:S01]  /*e280*/  SHF.R.U32.HI R14, RZ, 0x10, R5 ;  /* 0x00000010ff0e7819 */ /* 0x000fe20000011605 */
[--C-:B------:R-:W-:Y:S01]  /*e290*/  FFMA.FTZ R2, R24, c[0x0][0x23c], -R62.reuse ;  /* 0x00008f0018027a23 */ /* 0x100fe2000001083e */
[----:B------:R-:W-:Y:S01]  /*e2a0*/  PRMT R4, R4, 0x5410, R15 ;  /* 0x0000541004047816 */ /* 0x000fe2000000000f */
[----:B------:R-:W-:Y:S01]  /*e2b0*/  FFMA.FTZ R13, R54, c[0x0][0x23c], -R62 ;  /* 0x00008f00360d7a23 */ /* 0x000fe2000001083e */
[----:B--2---:R-:W-:Y:S01]  /*e2c0*/  PRMT R54, R3, 0x7054, R3 ;  /* 0x0000705403367816 */ /* 0x004fe20000000003 */
[----:B------:R-:W2:Y:S01]  /*e2d0*/  MUFU.EX2 R0, R0 ;  /* 0x0000000000007308 */ /* 0x000ea20000000800 */
[----:B-1----:R-:W-:Y:S01]  /*e2e0*/  F2FP.PACK_AB R29, R42, R43 ;  /* 0x0000002b2a1d723e */ /* 0x002fe200000000ff */
[----:B------:R-:W-:Y:S01]  /*e2f0*/  FMUL.FTZ R12, R12, c[0x0][0x23c] ;  /* 0x00008f000c0c7a20 */ /* 0x000fe20000410000 */
[----:B------:R-:W-:Y:S01]  /*e300*/  SHF.R.U32.HI R5, RZ, 0x18, R5 ;  /* 0x00000018ff057819 */ /* 0x000fe20000011605 */
[--C-:B------:R-:W-:Y:S01]  /*e310*/  HSET2.LE.AND R8, R8, R54.reuse, PT ;  /* 0x0000003608087233 */ /* 0x100fe20003803000 */
[----:B------:R-:W-:Y:S01]  /*e320*/  LOP3.LUT R14, R14, 0xff, RZ, 0xc0, !PT ;  /* 0x000000ff0e0e7812 */ /* 0x000fe200078ec0ff */
[--C-:B------:R-:W-:Y:S01]  /*e330*/  HSET2.LE.AND R4, R4, R54.reuse, PT ;  /* 0x0000003604047233 */ /* 0x100fe20003803000 */
[----:B------:R-:W-:Y:S01]  /*e340*/  FMUL.FTZ R59, R59, c[0x0][0x23c] ;  /* 0x00008f003b3b7a20 */ /* 0x000fe20000410000 */
[----:B------:R-:W1:Y:S01]  /*e350*/  MUFU.EX2 R46, R46 ;  /* 0x0000002e002e7308 */ /* 0x000e620000000800 */
[----:B------:R-:W-:Y:S01]  /*e360*/  LOP3.LUT R29, R8, R29, RZ, 0xc0, !PT ;  /* 0x0000001d081d7212 */ /* 0x000fe200078ec0ff */
[--C-:B------:R-:W-:Y:S01]  /*e370*/  HSET2.LE.AND R11, R11, R54.reuse, PT ;  /* 0x000000360b0b7233 */ /* 0x100fe20003803000 */
[----:B------:R-:W-:Y:S01]  /*e380*/  PRMT R5, R14, 0x5410, R5 ;  /* 0x000054100e057816 */ /* 0x000fe20000000005 */
[--C-:B------:R-:W-:Y:S01]  /*e390*/  HSET2.LE.AND R9, R9, R54.reuse, PT ;  /* 0x0000003609097233 */ /* 0x100fe20003803000 */
[----:B------:R-:W-:Y:S01]  /*e3a0*/  F2FP.PACK_AB R8, R58, R52 ;  /* 0x000000343a08723e */ /* 0x000fe200000000ff */
[--C-:B------:R-:W-:Y:S01]  /*e3b0*/  HSET2.LE.AND R10, R10, R54.reuse, PT ;  /* 0x000000360a0a7233 */ /* 0x100fe20003803000 */
[----:B------:R-:W-:Y:S01]  /*e3c0*/  F2FP.PACK_AB R14, R48, R49 ;  /* 0x00000031300e723e */ /* 0x000fe200000000ff */
[----:B------:R-:W-:Y:S01]  /*e3d0*/  MUFU.EX2 R45, R45 ;  /* 0x0000002d002d7308 */ /* 0x000fe20000000800 */
[----:B------:R-:W-:Y:S01]  /*e3e0*/  LOP3.LUT R4, R4, R8, RZ, 0xc0, !PT ;  /* 0x0000000804047212 */ /* 0x000fe200078ec0ff */
[----:B------:R-:W-:Y:S01]  /*e3f0*/  HSET2.LE.AND R5, R5, R54, PT ;  /* 0x0000003605057233 */ /* 0x000fe20003803000 */
[----:B--2---:R-:W-:Y:S01]  /*e400*/  F2FP.PACK_AB R8, R0, R56 ;  /* 0x000000380008723e */ /* 0x004fe200000000ff */
[----:B------:R-:W-:Y:S03]  /*e410*/  LDSM.16.MT88.4 R24, [R214+0x9000] ;  /* 0x00900000d618783b */ /* 0x000fe60000004200 */
[----:B------:R-:W-:Y:S01]  /*e420*/  LOP3.LUT R5, R5, R8, RZ, 0xc0, !PT ;  /* 0x0000000805057212 */ /* 0x000fe200078ec0ff */
[----:B------:R-:W2:Y:S01]  /*e430*/  MUFU.EX2 R44, R44 ;  /* 0x0000002c002c7308 */ /* 0x000ea20000000800 */
[----:B-1----:R-:W-:Y:S01]  /*e440*/  F2FP.PACK_AB R28, R46, R47 ;  /* 0x0000002f2e1c723e */ /* 0x002fe200000000ff */
[----:B------:R-:W-:Y:S03]  /*e450*/  LDSM.16.MT88.4 R20, [R212+0x9000] ;  /* 0x00900000d414783b */ /* 0x000fe60000004200 */
[----:B------:R-:W-:Y:S01]  /*e460*/  LOP3.LUT R28, R10, R28, RZ, 0xc0, !PT ;  /* 0x0000001c0a1c7212 */ /* 0x000fe200078ec0ff */
[----:B------:R-:W-:Y:S02]  /*e470*/  LDSM.16.MT88.4 R32, [R212+0xb000] ;  /* 0x00b00000d420783b */ /* 0x000fe40000004200 */
[----:B------:R1:W-:Y:S08]  /*e480*/  MUFU.EX2 R3, R13 ;  /* 0x0000000d00037308 */ /* 0x0003f00000000800 */
[----:B------:R-:W3:Y:S01]  /*e490*/  MUFU.EX2 R2, R2 ;  /* 0x0000000200027308 */ /* 0x000ee20000000800 */
[----:B--2---:R-:W-:-:S04]  /*e4a0*/  F2FP.PACK_AB R30, R44, R45 ;  /* 0x0000002d2c1e723e */ /* 0x004fc800000000ff */
[----:B------:R-:W-:Y:S01]  /*e4b0*/  LOP3.LUT R30, R11, R30, RZ, 0xc0, !PT ;  /* 0x0000001e0b1e7212 */ /* 0x000fe200078ec0ff */
[--C-:B-1----:R-:W-:Y:S02]  /*e4c0*/  HSET2.LE.AND R13, R7, R54.reuse, PT ;  /* 0x00000036070d7233 */ /* 0x102fe40003803000 */
[----:B------:R-:W1:Y:S01]  /*e4d0*/  MUFU.EX2 R60, R12 ;  /* 0x0000000c003c7308 */ /* 0x000e620000000800 */
[----:B------:R-:W-:Y:S01]  /*e4e0*/  HSET2.LE.AND R7, R6, R54, PT ;  /* 0x0000003606077233 */ /* 0x000fe20003803000 */
[----:B------:R-:W-:-:S04]  /*e4f0*/  F2FP.PACK_AB R6, R50, R51 ;  /* 0x000000333206723e */ /* 0x000fc800000000ff */
[----:B------:R-:W-:Y:S02]  /*e500*/  LOP3.LUT R6, R13, R6, RZ, 0xc0, !PT ;  /* 0x000000060d067212 */ /* 0x000fe400078ec0ff */
[----:B---3--:R-:W-:Y:S01]  /*e510*/  F2FP.PACK_AB R31, R2, R3 ;  /* 0x00000003021f723e */ /* 0x008fe200000000ff */
[----:B------:R-:W2:Y:S01]  /*e520*/  MUFU.EX2 R59, R59 ;  /* 0x0000003b003b7308 */ /* 0x000ea20000000800 */
[----:B------:R-:W-:Y:S02]  /*e530*/  LOP3.LUT R7, R7, R14, RZ, 0xc0, !PT ;  /* 0x0000000e07077212 */ /* 0x000fe400078ec0ff */
[----:B------:R-:W-:Y:S02]  /*e540*/  LOP3.LUT R31, R9, R31, RZ, 0xc0, !PT ;  /* 0x0000001f091f7212 */ /* 0x000fe400078ec0ff */
[----:B------:R-:W3:Y:S01]  /*e550*/  LDSM.16.MT88.4 R8, [R214+0xb000] ;  /* 0x00b00000d608783b */ /* 0x000ee20000004200 */
[----:B-1----:R-:W-:-:S03]  /*e560*/  FMUL.FTZ R140, R140, R60 ;  /* 0x0000003c8c8c7220 */ /* 0x002fc60000410000 */
[----:B------:R-:W1:Y:S01]  /*e570*/  LDSM.16.MT88.4 R12, [R212+0xa000] ;  /* 0x00a00000d40c783b */ /* 0x000e620000004200 */
[----:B------:R-:W4:Y:S01]  /*e580*/  MUFU.EX2 R178, R178 ;  /* 0x000000b200b27308 */ /* 0x000f220000000800 */
[-C--:B------:R-:W-:Y:S02]  /*e590*/  FMUL.FTZ R141, R141, R60.reuse ;  /* 0x0000003c8d8d7220 */ /* 0x080fe40000410000 */
[-C--:B------:R-:W-:Y:S02]  /*e5a0*/  FMUL.FTZ R104, R104, R60.reuse ;  /* 0x0000003c68687220 */ /* 0x080fe40000410000 */
[----:B------:R-:W-:Y:S02]  /*e5b0*/  FMUL.FTZ R105, R105, R60 ;  /* 0x0000003c69697220 */ /* 0x000fe40000410000 */
[-C--:B--2---:R-:W-:Y:S01]  /*e5c0*/  FMUL.FTZ R142, R142, R59.reuse ;  /* 0x0000003b8e8e7220 */ /* 0x084fe20000410000 */
[----:B------:R-:W2:Y:S01]  /*e5d0*/  MUFU.EX2 R177, R177 ;  /* 0x000000b100b17308 */ /* 0x000ea20000000800 */
[----:B------:R-:W-:-:S02]  /*e5e0*/  FMUL.FTZ R143, R143, R59 ;  /* 0x0000003b8f8f7220 */ /* 0x000fc40000410000 */
[-C--:B------:R-:W-:Y:S02]  /*e5f0*/  FMUL.FTZ R106, R106, R59.reuse ;  /* 0x0000003b6a6a7220 */ /* 0x080fe40000410000 */
[----:B------:R-:W-:Y:S02]  /*e600*/  FMUL.FTZ R107, R107, R59 ;  /* 0x0000003b6b6b7220 */ /* 0x000fe40000410000 */
[----:B------:R-:W-:Y:S02]  /*e610*/  FMUL.FTZ R116, R116, R60 ;  /* 0x0000003c74747220 */ /* 0x000fe40000410000 */
[-C--:B----4-:R-:W-:Y:S02]  /*e620*/  FMUL.FTZ R112, R112, R178.reuse ;  /* 0x000000b270707220 */ /* 0x090fe40000410000 */
[-C--:B------:R-:W-:Y:S02]  /*e630*/  FMUL.FTZ R113, R113, R178.reuse ;  /* 0x000000b271717220 */ /* 0x080fe40000410000 */
[----:B------:R-:W-:-:S02]  /*e640*/  FMUL.FTZ R100, R100, R178 ;  /* 0x000000b264647220 */ /* 0x000fc40000410000 */
[----:B------:R-:W-:Y:S02]  /*e650*/  FMUL.FTZ R101, R101, R178 ;  /* 0x000000b265657220 */ /* 0x000fe40000410000 */
[-C--:B--2---:R-:W-:Y:S02]  /*e660*/  FMUL.FTZ R114, R114, R177.reuse ;  /* 0x000000b172727220 */ /* 0x084fe40000410000 */
[-C--:B------:R-:W-:Y:S02]  /*e670*/  FMUL.FTZ R115, R115, R177.reuse ;  /* 0x000000b173737220 */ /* 0x080fe40000410000 */
[-C--:B------:R-:W-:Y:S02]  /*e680*/  FMUL.FTZ R102, R102, R177.reuse ;  /* 0x000000b166667220 */ /* 0x080fe40000410000 */
[----:B------:R-:W-:Y:S02]  /*e690*/  FMUL.FTZ R103, R103, R177 ;  /* 0x000000b167677220 */ /* 0x000fe40000410000 */
[----:B------:R-:W-:-:S02]  /*e6a0*/  FMUL.FTZ R117, R117, R60 ;  /* 0x0000003c75757220 */ /* 0x000fc40000410000 */
[-C--:B------:R-:W-:Y:S01]  /*e6b0*/  FMUL.FTZ R118, R118, R59.reuse ;  /* 0x0000003b76767220 */ /* 0x080fe20000410000 */
[-C--:B---3--:R-:W-:Y:S01]  /*e6c0*/  HMMA.16816.F32 R140, R28, R8.reuse, R140 ;  /* 0x000000081c8c723c */ /* 0x088fe2000000188c */
[----:B------:R-:W-:Y:S02]  /*e6d0*/  FMUL.FTZ R119, R119, R59 ;  /* 0x0000003b77777220 */ /* 0x000fe40000410000 */
[-C--:B------:R-:W-:Y:S02]  /*e6e0*/  FMUL.FTZ R120, R120, R178.reuse ;  /* 0x000000b278787220 */ /* 0x080fe40000410000 */
[----:B------:R-:W-:Y:S02]  /*e6f0*/  FMUL.FTZ R121, R121, R178 ;  /* 0x000000b279797220 */ /* 0x000fe40000410000 */
[-C--:B------:R-:W-:Y:S01]  /*e700*/  FMUL.FTZ R122, R122, R177.reuse ;  /* 0x000000b17a7a7220 */ /* 0x080fe20000410000 */
[----:B------:R-:W-:Y:S01]  /*e710*/  HMMA.16816.F32 R112, R4, R8, R112 ;  /* 0x000000080470723c */ /* 0x000fe20000001870 */
[----:B------:R-:W-:-:S02]  /*e720*/  FMUL.FTZ R123, R123, R177 ;  /* 0x000000b17b7b7220 */ /* 0x000fc40000410000 */
[--C-:B------:R-:W-:Y:S02]  /*e730*/  FFMA.FTZ R189, R243, c[0x0][0x23c], -R63.reuse ;  /* 0x00008f00f3bd7a23 */ /* 0x100fe4000001083f */
[-C--:B------:R-:W-:Y:S02]  /*e740*/  FMUL.FTZ R156, R156, R60.reuse ;  /* 0x0000003c9c9c7220 */ /* 0x080fe40000410000 */
[----:B------:R-:W-:Y:S01]  /*e750*/  FFMA.FTZ R8, R213, c[0x0][0x23c], -R63 ;  /* 0x00008f00d5087a23 */ /* 0x000fe2000001083f */
[----:B-1----:R-:W-:Y:S01]  /*e760*/  HMMA.16816.F32 R104, R28, R12, R104 ;  /* 0x0000000c1c68723c */ /* 0x002fe20000001868 */
[----:B------:R-:W-:Y:S01]  /*e770*/  MUFU.EX2 R189, R189 ;  /* 0x000000bd00bd7308 */ /* 0x000fe20000000800 */
[----:B------:R-:W-:Y:S02]  /*e780*/  FMUL.FTZ R157, R157, R60 ;  /* 0x0000003c9d9d7220 */ /* 0x000fe40000410000 */
[-C--:B------:R-:W-:Y:S02]  /*e790*/  FMUL.FTZ R158, R158, R59.reuse ;  /* 0x0000003b9e9e7220 */ /* 0x080fe40000410000 */
[----:B------:R-:W-:-:S02]  /*e7a0*/  FMUL.FTZ R159, R159, R59 ;  /* 0x0000003b9f9f7220 */ /* 0x000fc40000410000 */
[----:B------:R-:W-:Y:S01]  /*e7b0*/  HMMA.16816.F32 R100, R4, R12, R100 ;  /* 0x0000000c0464723c */ /* 0x000fe20000001864 */
[-C--:B------:R-:W-:Y:S02]  /*e7c0*/  FMUL.FTZ R152, R152, R60.reuse ;  /* 0x0000003c98987220 */ /* 0x080fe40000410000 */
[----:B------:R-:W-:Y:S02]  /*e7d0*/  FMUL.FTZ R153, R153, R60 ;  /* 0x0000003c99997220 */ /* 0x000fe40000410000 */
[-C--:B------:R-:W-:Y:S02]  /*e7e0*/  FMUL.FTZ R154, R154, R59.reuse ;  /* 0x0000003b9a9a7220 */ /* 0x080fe40000410000 */
[----:B------:R-:W-:Y:S01]  /*e7f0*/  IMAD.WIDE.U32 R12, R188, -0x2daee0ad, RZ ;  /* 0xd2511f53bc0c7825 */ /* 0x000fe200078e00ff */
[----:B------:R-:W-:Y:S01]  /*e800*/  HMMA.16816.F32 R116, R28, R10, R116 ;  /* 0x0000000a1c74723c */ /* 0x000fe20000001874 */
[----:B------:R1:W2:Y:S02]  /*e810*/  MUFU.EX2 R188, R8 ;  /* 0x0000000800bc7308 */ /* 0x0002a40000000800 */
[----:B------:R-:W-:-:S02]  /*e820*/  FMUL.FTZ R155, R155, R59 ;  /* 0x0000003b9b9b7220 */ /* 0x000fc40000410000 */
[-C--:B------:R-:W-:Y:S02]  /*e830*/  FMUL.FTZ R72, R72, R60.reuse ;  /* 0x0000003c48487220 */ /* 0x080fe40000410000 */
[-C--:B------:R-:W-:Y:S01]  /*e840*/  FMUL.FTZ R73, R73, R60.reuse ;  /* 0x0000003c49497220 */ /* 0x080fe20000410000 */
[----:B------:R-:W-:Y:S01]  /*e850*/  HMMA.16816.F32 R120, R4, R10, R120 ;  /* 0x0000000a0478723c */ /* 0x000fe20000001878 */
[-C--:B------:R-:W-:Y:S02]  /*e860*/  FMUL.FTZ R74, R74, R59.reuse ;  /* 0x0000003b4a4a7220 */ /* 0x080fe40000410000 */
[----:B------:R-:W-:Y:S02]  /*e870*/  FMUL.FTZ R75, R75, R59 ;  /* 0x0000003b4b4b7220 */ /* 0x000fe40000410000 */
[-C--:B------:R-:W-:Y:S02]  /*e880*/  FMUL.FTZ R76, R76, R60.reuse ;  /* 0x0000003c4c4c7220 */ /* 0x080fe40000410000 */
[----:B------:R-:W-:Y:S01]  /*e890*/  LOP3.LUT R10, R12, 0xffff, RZ, 0xc0, !PT ;  /* 0x0000ffff0c0a7812 */ /* 0x000fe200078ec0ff */
[-C--:B------:R-:W-:Y:S01]  /*e8a0*/  FMUL.FTZ R77, R77, R60.reuse ;  /* 0x0000003c4d4d7220 */ /* 0x080fe20000410000 */
[----:B-1----:R-:W-:Y:S01]  /*e8b0*/  SHF.R.U32.HI R8, RZ, 0x10, R12 ;  /* 0x00000010ff087819 */ /* 0x002fe2000001160c */
[----:B------:R-:W-:-:S02]  /*e8c0*/  FMUL.FTZ R88, R88, R60 ;  /* 0x0000003c58587220 */ /* 0x000fc40000410000 */
[-C--:B------:R-:W-:Y:S02]  /*e8d0*/  FMUL.FTZ R78, R78, R59.reuse ;  /* 0x0000003b4e4e7220 */ /* 0x080fe40000410000 */
[-C--:B------:R-:W-:Y:S02]  /*e8e0*/  FMUL.FTZ R79, R79, R59.reuse ;  /* 0x0000003b4f4f7220 */ /* 0x080fe40000410000 */
[-C--:B------:R-:W-:Y:S02]  /*e8f0*/  FMUL.FTZ R89, R89, R60.reuse ;  /* 0x0000003c59597220 */ /* 0x080fe40000410000 */
[-C--:B------:R-:W-:Y:S02]  /*e900*/  FMUL.FTZ R92, R92, R60.reuse ;  /* 0x0000003c5c5c7220 */ /* 0x080fe40000410000 */
[----:B------:R-:W-:Y:S02]  /*e910*/  FMUL.FTZ R93, R93, R60 ;  /* 0x0000003c5d5d7220 */ /* 0x000fe40000410000 */
        /* <DEDUP_REMOVED lines=15> */
[----:B------:R-:W-:Y:S01]  /*ea10*/  FMUL.FTZ R131, R131, R59 ;  /* 0x0000003b83837220 */ /* 0x000fe20000410000 */
[----:B------:R-:W-:Y:S01]  /*ea20*/  LOP3.LUT R9, R12, 0xff, RZ, 0xc0, !PT ;  /* 0x000000ff0c097812 */ /* 0x000fe200078ec0ff */
[-C--:B------:R-:W-:Y:S01]  /*ea30*/  FMUL.FTZ R160, R160, R178.reuse ;  /* 0x000000b2a0a07220 */ /* 0x080fe20000410000 */
[----:B------:R-:W-:Y:S01]  /*ea40*/  SHF.R.U32.HI R10, RZ, 0x8, R10 ;  /* 0x00000008ff0a7819 */ /* 0x000fe2000001160a */
[----:B------:R-:W-:Y:S01]  /*ea50*/  FMUL.FTZ R161, R161, R178 ;  /* 0x000000b2a1a17220 */ /* 0x000fe20000410000 */
[----:B------:R-:W-:Y:S01]  /*ea60*/  LOP3.LUT R8, R8, 0xff, RZ, 0xc0, !PT ;  /* 0x000000ff08087812 */ /* 0x000fe200078ec0ff */
[-C--:B------:R-:W-:Y:S01]  /*ea70*/  FMUL.FTZ R162, R162, R177.reuse ;  /* 0x000000b1a2a27220 */ /* 0x080fe20000410000 */
[----:B------:R-:W-:Y:S01]  /*ea80*/  SHF.R.U32.HI R11, RZ, 0x18, R12 ;  /* 0x00000018ff0b7819 */ /* 0x000fe2000001160c */
[----:B------:R-:W-:Y:S01]  /*ea90*/  FMUL.FTZ R163, R163, R177 ;  /* 0x000000b1a3a37220 */ /* 0x000fe20000410000 */
[----:B------:R-:W-:Y:S01]  /*eaa0*/  LOP3.LUT R205, R13, UR16, R204, 0x96, !PT ;  /* 0x000000100dcd7c12 */ /* 0x000fe2000f8e96cc */
[----:B------:R-:W-:Y:S01]  /*eab0*/  HMMA.16816.F32 R156, R28, R24, R156 ;  /* 0x000000181c9c723c */ /* 0x000fe2000000189c */
[----:B------:R-:W-:-:S02]  /*eac0*/  PRMT R9, R9, 0x5410, R10 ;  /* 0x0000541009097816 */ /* 0x000fc4000000000a */
[----:B------:R-:W-:Y:S01]  /*ead0*/  PRMT R8, R8, 0x5410, R11 ;  /* 0x0000541008087816 */ /* 0x000fe2000000000b */
[-C--:B------:R-:W-:Y:S01]  /*eae0*/  FMUL.FTZ R132, R132, R178.reuse ;  /* 0x000000b284847220 */ /* 0x080fe20000410000 */
[----:B------:R-:W-:Y:S01]  /*eaf0*/  LOP3.LUT R11, R205, 0xffff, RZ, 0xc0, !PT ;  /* 0x0000ffffcd0b7812 */ /* 0x000fe200078ec0ff */
[-C--:B------:R-:W-:Y:S01]  /*eb00*/  FMUL.FTZ R133, R133, R178.reuse ;  /* 0x000000b285857220 */ /* 0x080fe20000410000 */
[----:B------:R-:W-:Y:S01]  /*eb10*/  SHF.R.U32.HI R10, RZ, 0x10, R205 ;  /* 0x00000010ff0a7819 */ /* 0x000fe200000116cd */
[----:B------:R-:W-:Y:S01]  /*eb20*/  HMMA.16816.F32 R152, R28, R26, R152 ;  /* 0x0000001a1c98723c */ /* 0x000fe20000001898 */
[-C--:B------:R-:W-:Y:S02]  /*eb30*/  FMUL.FTZ R134, R134, R177.reuse ;  /* 0x000000b186867220 */ /* 0x080fe40000410000 */
[----:B------:R-:W-:Y:S02]  /*eb40*/  FMUL.FTZ R135, R135, R177 ;  /* 0x000000b187877220 */ /* 0x000fe40000410000 */
[----:B------:R-:W-:-:S03]  /*eb50*/  FMUL.FTZ R148, R148, R178 ;  /* 0x000000b294947220 */ /* 0x000fc60000410000 */
[----:B------:R-:W-:Y:S01]  /*eb60*/  HMMA.16816.F32 R72, R28, R20, R72 ;  /* 0x000000141c48723c */ /* 0x000fe20000001848 */
[----:B------:R-:W-:Y:S02]  /*eb70*/  FMUL.FTZ R149, R149, R178 ;  /* 0x000000b295957220 */ /* 0x000fe40000410000 */
[-C--:B------:R-:W-:Y:S02]  /*eb80*/  FMUL.FTZ R150, R150, R177.reuse ;  /* 0x000000b196967220 */ /* 0x080fe40000410000 */
[----:B------:R-:W-:-:S03]  /*eb90*/  FMUL.FTZ R151, R151, R177 ;  /* 0x000000b197977220 */ /* 0x000fc60000410000 */
        /* <DEDUP_REMOVED lines=21> */
[-C--:B------:R-:W-:Y:S02]  /*ecf0*/  FMUL.FTZ R99, R99, R177.reuse ;  /* 0x000000b163637220 */ /* 0x080fe40000410000 */
[-C--:B------:R-:W-:Y:S02]  /*ed00*/  FMUL.FTZ R108, R108, R178.reuse ;  /* 0x000000b26c6c7220 */ /* 0x080fe40000410000 */
[----:B------:R-:W-:Y:S02]  /*ed10*/  FMUL.FTZ R109, R109, R178 ;  /* 0x000000b26d6d7220 */ /* 0x000fe40000410000 */
[----:B------:R-:W-:Y:S02]  /*ed20*/  IMAD.MOV.U32 R30, RZ, RZ, R216 ;  /* 0x000000ffff1e7224 */ /* 0x000fe400078e00d8 */
[----:B------:R-:W-:Y:S01]  /*ed30*/  IMAD.MOV.U32 R31, RZ, RZ, R217 ;  /* 0x000000ffff1f7224 */ /* 0x000fe200078e00d9 */
[----:B------:R-:W-:Y:S01]  /*ed40*/  HMMA.16816.F32 R160, R4, R24, R160 ;  /* 0x0000001804a0723c */ /* 0x000fe200000018a0 */
[----:B------:R-:W-:-:S02]  /*ed50*/  FMUL.FTZ R110, R110, R177 ;  /* 0x000000b16e6e7220 */ /* 0x000fc40000410000 */
[-C--:B------:R-:W-:Y:S02]  /*ed60*/  FMUL.FTZ R111, R111, R177.reuse ;  /* 0x000000b16f6f7220 */ /* 0x080fe40000410000 */
[-C--:B------:R-:W-:Y:S02]  /*ed70*/  FMUL.FTZ R136, R136, R178.reuse ;  /* 0x000000b288887220 */ /* 0x080fe40000410000 */
[----:B------:R-:W-:Y:S02]  /*ed80*/  FMUL.FTZ R137, R137, R178 ;  /* 0x000000b289897220 */ /* 0x000fe40000410000 */
[-C--:B------:R-:W-:Y:S02]  /*ed90*/  FMUL.FTZ R138, R138, R177.reuse ;  /* 0x000000b18a8a7220 */ /* 0x080fe40000410000 */
[----:B------:R-:W-:Y:S01]  /*eda0*/  FMUL.FTZ R139, R139, R177 ;  /* 0x000000b18b8b7220 */ /* 0x000fe20000410000 */
[----:B------:R-:W-:Y:S01]  /*edb0*/  SHF.R.U32.HI R11, RZ, 0x8, R11 ;  /* 0x00000008ff0b7819 */ /* 0x000fe2000001160b */
[----:B------:R-:W-:Y:S01]  /*edc0*/  IMAD.MOV.U32 R24, RZ, RZ, R30 ;  /* 0x000000ffff187224 */ /* 0x000fe200078e001e */
[----:B------:R-:W-:Y:S01]  /*edd0*/  LOP3.LUT R10, R10, 0xff, RZ, 0xc0, !PT ;  /* 0x000000ff0a0a7812 */ /* 0x000fe200078ec0ff */
[----:B------:R-:W-:Y:S01]  /*ede0*/  IMAD.MOV.U32 R25, RZ, RZ, R31 ;  /* 0x000000ffff197224 */ /* 0x000fe200078e001f */
[----:B------:R-:W-:Y:S01]  /*edf0*/  HSET2.LE.AND R9, R9, R54, PT ;  /* 0x0000003609097233 */ /* 0x000fe20003803000 */
[----:B------:R-:W-:-:S02]  /*ee00*/  LOP3.LUT R28, R205, 0xff, RZ, 0xc0, !PT ;  /* 0x000000ffcd1c7812 */ /* 0x000fc400078ec0ff */
[----:B------:R-:W-:Y:S01]  /*ee10*/  SHF.R.U32.HI R29, RZ, 0x18, R205 ;  /* 0x00000018ff1d7819 */ /* 0x000fe200000116cd */
[--C-:B------:R-:W-:Y:S01]  /*ee20*/  FFMA.FTZ R199, R199, c[0x0][0x23c], -R62.reuse ;  /* 0x00008f00c7c77a23 */ /* 0x100fe2000001083e */
[----:B--2---:R-:W-:Y:S01]  /*ee30*/  F2FP.PACK_AB R30, R189, R188 ;  /* 0x000000bcbd1e723e */ /* 0x004fe200000000ff */
[--C-:B------:R-:W-:Y:S01]  /*ee40*/  FFMA.FTZ R203, R203, c[0x0][0x23c], -R62.reuse ;  /* 0x00008f00cbcb7a23 */ /* 0x100fe2000001083e */
[C---:B------:R-:W-:Y:S01]  /*ee50*/  HMMA.16816.F32 R132, R4.reuse, R34, R132 ;  /* 0x000000220484723c */ /* 0x040fe20000001884 */
[----:B------:R-:W-:Y:S01]  /*ee60*/  PRMT R28, R28, 0x5410, R11 ;  /* 0x000054101c1c7816 */ /* 0x000fe2000000000b */
[----:B------:R-:W-:Y:S01]  /*ee70*/  HSET2.LE.AND R31, R8, R54, PT ;  /* 0x00000036081f7233 */ /* 0x000fe20003803000 */
[----:B------:R-:W-:Y:S01]  /*ee80*/  PRMT R29, R10, 0x5410, R29 ;  /* 0x000054100a1d7816 */ /* 0x000fe2000000001d */
[----:B------:R-:W-:Y:S01]  /*ee90*/  FFMA.FTZ R185, R187, c[0x0][0x23c], -R63 ;  /* 0x00008f00bbb97a23 */ /* 0x000fe2000001083f */
[----:B------:R-:W-:Y:S01]  /*eea0*/  LOP3.LUT R30, R9, R30, RZ, 0xc0, !PT ;  /* 0x0000001e091e7212 */ /* 0x000fe200078ec0ff */
[----:B------:R-:W-:Y:S01]  /*eeb0*/  FFMA.FTZ R204, R252, c[0x0][0x23c], -R62 ;  /* 0x00008f00fccc7a23 */ /* 0x000fe2000001083e */
[----:B------:R-:W-:Y:S01]  /*eec0*/  LDSM.16.MT88.4 R8, [R214+0xb400] ;  /* 0x00b40000d608783b */ /* 0x000fe20000004200 */
[----:B------:R-:W-:Y:S01]  /*eed0*/  HMMA.16816.F32 R148, R4, R26, R148 ;  /* 0x0000001a0494723c */ /* 0x000fe20000001894 */
[----:B------:R-:W-:-:S02]  /*eee0*/  IMAD.MOV.U32 R34, RZ, RZ, R24 ;  /* 0x000000ffff227224 */ /* 0x000fc400078e0018 */
[----:B------:R-:W-:Y:S01]  /*eef0*/  IMAD.MOV.U32 R35, RZ, RZ, R25 ;  /* 0x000000ffff237224 */ /* 0x000fe200078e0019 */
[----:B------:R1:W5:Y:S01]  /*ef00*/  LDL.LU.64 R216, [R1+0x10] ;  /* 0x0000100001d87983 */ /* 0x0003620000300a00 */
[----:B------:R-:W-:-:S03]  /*ef10*/  FFMA.FTZ R187, R248, c[0x0][0x23c], -R63 ;  /* 0x00008f00f8bb7a23 */ /* 0x000fc6000001083f */
[C---:B------:R-:W-:Y:S01]  /*ef20*/  HMMA.16816.F32 R68, R4.reuse, R20, R68 ;  /* 0x000000140444723c */ /* 0x040fe20000001844 */
[----:B------:R-:W2:Y:S01]  /*ef30*/  LDSM.16.MT88.4 R24, [R214+0x9400] ;  /* 0x00940000d618783b */ /* 0x000ea20000004200 */
[----:B------:R-:W-:Y:S06]  /*ef40*/  MUFU.EX2 R199, R199 ;  /* 0x000000c700c77308 */ /* 0x000fec0000000800 */
[C---:B------:R-:W-:Y:S01]  /*ef50*/  HMMA.16816.F32 R80, R4.reuse, R22, R80 ;  /* 0x000000160450723c */ /* 0x040fe20000001850 */
[----:B------:R-:W3:Y:S01]  /*ef60*/  LDSM.16.MT88.4 R20, [R212+0x9400] ;  /* 0x00940000d414783b */ /* 0x000ee20000004200 */
[----:B------:R-:W4:Y:S06]  /*ef70*/  MUFU.EX2 R203, R203 ;  /* 0x000000cb00cb7308 */ /* 0x000f2c0000000800 */
[C---:B------:R-:W-:Y:S08]  /*ef80*/  HMMA.16816.F32 R84, R4.reuse, R16, R84 ;  /* 0x000000100454723c */ /* 0x040ff00000001854 */
[C---:B------:R-:W-:Y:S01]  /*ef90*/  HMMA.16816.F32 R96, R4.reuse, R18, R96 ;  /* 0x000000120460723c */ /* 0x040fe20000001860 */
[----:B------:R-:W1:Y:S07]  /*efa0*/  LDSM.16.MT88.4 R16, [R214+0xa400] ;  /* 0x00a40000d610783b */ /* 0x000e6e0000004200 */
[C---:B------:R-:W-:Y:S01]  /*efb0*/  HMMA.16816.F32 R108, R4.reuse, R14, R108 ;  /* 0x0000000e046c723c */ /* 0x040fe2000000186c */
[----:B------:R-:W1:Y:S07]  /*efc0*/  LDSM.16.MT88.4 R12, [R212+0xa400] ;  /* 0x00a40000d40c783b */ /* 0x000e6e0000004200 */
[----:B------:R-:W-:Y:S01]  /*efd0*/  HMMA.16816.F32 R136, R4, R32, R136 ;  /* 0x000000200488723c */ /* 0x000fe20000001888 */
[----:B------:R-:W1:Y:S01]  /*efe0*/  LDSM.16.MT88.4 R4, [R212+0xb400] ;  /* 0x00b40000d404783b */ /* 0x000e620000004200 */
[----:B------:R-:W-:Y:S01]  /*eff0*/  FFMA.FTZ R205, R237, c[0x0][0x23c], -R62 ;  /* 0x00008f00edcd7a23 */ /* 0x000fe2000001083e */
[----:B------:R-:W-:Y:S01]  /*f000*/  MUFU.EX2 R185, R185 ;  /* 0x000000b900b97308 */ /* 0x000fe20000000800 */
[----:B------:R-:W-:Y:S01]  /*f010*/  HSET2.LE.AND R28, R28, R54, PT ;  /* 0x000000361c1c7233 */ /* 0x000fe20003803000 */
[----:B------:R1:W5:Y:S06]  /*f020*/  LDL.LU R213, [R1+0x8] ;  /* 0x0000080001d57983 */ /* 0x00036c0000300800 */
[----:B------:R-:W2:Y:S01]  /*f030*/  MUFU.EX2 R187, R187 ;  /* 0x000000bb00bb7308 */ /* 0x000ea20000000800 */
[----:B----4-:R-:W-:-:S07]  /*f040*/  F2FP.PACK_AB R32, R203, R199 ;  /* 0x000000c7cb20723e */ /* 0x010fce00000000ff */
[----:B------:R-:W-:Y:S08]  /*f050*/  MUFU.EX2 R204, R204 ;  /* 0x000000cc00cc7308 */ /* 0x000ff00000000800 */
[----:B------:R-:W4:Y:S01]  /*f060*/  MUFU.EX2 R205, R205 ;  /* 0x000000cd00cd7308 */ /* 0x000f220000000800 */
[----:B------:R-:W-:Y:S02]  /*f070*/  LOP3.LUT R31, R31, R32, RZ, 0xc0, !PT ;  /* 0x000000201f1f7212 */ /* 0x000fe400078ec0ff */
[----:B--2---:R-:W-:Y:S01]  /*f080*/  F2FP.PACK_AB R32, R187, R185 ;  /* 0x000000b9bb20723e */ /* 0x004fe200000000ff */
[----:B------:R-:W-:-:S03]  /*f090*/  HSET2.LE.AND R29, R29, R54, PT ;  /* 0x000000361d1d7233 */ /* 0x000fc60003803000 */
[----:B------:R-:W-:Y:S02]  /*f0a0*/  LOP3.LUT R28, R28, R32, RZ, 0xc0, !PT ;  /* 0x000000201c1c7212 */ /* 0x000fe400078ec0ff */
[----:B----4-:R-:W-:-:S04]  /*f0b0*/  F2FP.PACK_AB R32, R205, R204 ;  /* 0x000000cccd20723e */ /* 0x010fc800000000ff */
[----:B------:R-:W-:-:S07]  /*f0c0*/  LOP3.LUT R29, R29, R32, RZ, 0xc0, !PT ;  /* 0x000000201d1d7212 */ /* 0x000fce00078ec0ff */
[C---:B------:R-:W-:Y:S08]  /*f0d0*/  HMMA.16816.F32 R156, R28.reuse, R24, R156 ;  /* 0x000000181c9c723c */ /* 0x040ff0000000189c */
[C---:B------:R-:W-:Y:S08]  /*f0e0*/  HMMA.16816.F32 R152, R28.reuse, R26, R152 ;  /* 0x0000001a1c98723c */ /* 0x040ff00000001898 */
[C---:B---3--:R-:W-:Y:S08]  /*f0f0*/  HMMA.16816.F32 R72, R28.reuse, R20, R72 ;  /* 0x000000141c48723c */ /* 0x048ff00000001848 */
        /* <DEDUP_REMOVED lines=10> */
[----:B------:R-:W-:-:S04]  /*f1a0*/  FFMA.FTZ R237, R192, c[0x0][0x23c], -R61 ;  /* 0x00008f00c0ed7a23 */ /* 0x000fc8000001083d */
[----:B------:R-:W-:-:S04]  /*f1b0*/  IMAD.WIDE.U32 R28, R28, -0x2daee0ad, RZ ;  /* 0xd2511f531c1c7825 */ /* 0x000fc800078e00ff */
[--C-:B------:R-:W-:Y:S02]  /*f1c0*/  FFMA.FTZ R209, R210, c[0x0][0x23c], -R61.reuse ;  /* 0x00008f00d2d17a23 */ /* 0x100fe4000001083d */
[--C-:B------:R-:W-:Y:S01]  /*f1d0*/  FFMA.FTZ R192, R211, c[0x0][0x23c], -R61.reuse ;  /* 0x00008f00d3c07a23 */ /* 0x100fe2000001083d */
[----:B------:R-:W-:Y:S02]  /*f1e0*/  LOP3.LUT R31, R29, UR16, R250, 0x96, !PT ;  /* 0x000000101d1f7c12 */ /* 0x000fe4000f8e96fa */
[----:B------:R-:W-:Y:S01]  /*f1f0*/  LOP3.LUT R32, R28, 0xffff, RZ, 0xc0, !PT ;  /* 0x0000ffff1c207812 */ /* 0x000fe200078ec0ff */
[----:B------:R-:W-:Y:S01]  /*f200*/  FFMA.FTZ R208, R193, c[0x0][0x23c], -R61 ;  /* 0x00008f00c1d07a23 */ /* 0x000fe2000001083d */
[----:B------:R-:W-:Y:S01]  /*f210*/  SHF.R.U32.HI R29, RZ, 0x10, R28 ;  /* 0x00000010ff1d7819 */ /* 0x000fe2000001161c */
[--C-:B------:R-:W-:Y:S01]  /*f220*/  FFMA.FTZ R210, R228, c[0x0][0x23c], -R57.reuse ;  /* 0x00008f00e4d27a23 */ /* 0x100fe20000010839 */
[----:B------:R-:W-:Y:S01]  /*f230*/  MUFU.EX2 R209, R209 ;  /* 0x000000d100d17308 */ /* 0x000fe20000000800 */
[----:B------:R-:W-:Y:S01]  /*f240*/  FFMA.FTZ R193, R236, c[0x0][0x23c], -R57 ;  /* 0x00008f00ecc17a23 */ /* 0x000fe20000010839 */
[----:B------:R-:W-:-:S02]  /*f250*/  LOP3.LUT R30, R28, 0xff, RZ, 0xc0, !PT ;  /* 0x000000ff1c1e7812 */ /* 0x000fc400078ec0ff */
[----:B------:R-:W-:Y:S02]  /*f260*/  SHF.R.U32.HI R28, RZ, 0x18, R28 ;  /* 0x00000018ff1c7819 */ /* 0x000fe4000001161c */
[----:B------:R-:W-:Y:S02]  /*f270*/  LOP3.LUT R29, R29, 0xff, RZ, 0xc0, !PT ;  /* 0x000000ff1d1d7812 */ /* 0x000fe400078ec0ff */
[----:B------:R-:W1:Y:S01]  /*f280*/  MUFU.EX2 R192, R192 ;  /* 0x000000c000c07308 */ /* 0x000e620000000800 */
[----:B------:R-:W-:Y:S02]  /*f290*/  SHF.R.U32.HI R32, RZ, 0x8, R32 ;  /* 0x00000008ff207819 */ /* 0x000fe40000011620 */
[----:B------:R-:W-:Y:S02]  /*f2a0*/  PRMT R28, R29, 0x5410, R28 ;  /* 0x000054101d1c7816 */ /* 0x000fe4000000001c */
[----:B------:R-:W-:-:S03]  /*f2b0*/  LOP3.LUT R29, R31, 0xffff, RZ, 0xc0, !PT ;  /* 0x0000ffff1f1d7812 */ /* 0x000fc600078ec0ff */
[----:B------:R-:W-:Y:S01]  /*f2c0*/  MUFU.EX2 R210, R210 ;  /* 0x000000d200d27308 */ /* 0x000fe20000000800 */
[----:B------:R-:W-:Y:S01]  /*f2d0*/  SHF.R.U32.HI R33, RZ, 0x10, R31 ;  /* 0x00000010ff217819 */ /* 0x000fe2000001161f */
[----:B------:R-:W-:Y:S01]  /*f2e0*/  FFMA.FTZ R211, R194, c[0x0][0x23c], -R57 ;  /* 0x00008f00c2d37a23 */ /* 0x000fe20000010839 */
[----:B------:R-:W-:-:S05]  /*f2f0*/  PRMT R30, R30, 0x5410, R32 ;  /* 0x000054101e1e7816 */ /* 0x000fca0000000020 */
[----:B------:R-:W2:Y:S01]  /*f300*/  MUFU.EX2 R193, R193 ;  /* 0x000000c100c17308 */ /* 0x000ea20000000800 */
[----:B------:R-:W-:Y:S01]  /*f310*/  LOP3.LUT R32, R31, 0xff, RZ, 0xc0, !PT ;  /* 0x000000ff1f207812 */ /* 0x000fe200078ec0ff */
[----:B------:R-:W-:Y:S01]  /*f320*/  FFMA.FTZ R194, R195, c[0x0][0x23c], -R57 ;  /* 0x00008f00c3c27a23 */ /* 0x000fe20000010839 */
[----:B------:R-:W-:Y:S02]  /*f330*/  SHF.R.U32.HI R34, RZ, 0x8, R29 ;  /* 0x00000008ff227819 */ /* 0x000fe4000001161d */
[----:B------:R-:W-:Y:S02]  /*f340*/  SHF.R.U32.HI R31, RZ, 0x18, R31 ;  /* 0x00000018ff1f7819 */ /* 0x000fe4000001161f */
[----:B------:R-:W-:Y:S01]  /*f350*/  LOP3.LUT R29, R33, 0xff, RZ, 0xc0, !PT ;  /* 0x000000ff211d7812 */ /* 0x000fe200078ec0ff */
[----:B------:R-:W-:Y:S01]  /*f360*/  MUFU.EX2 R237, R237 ;  /* 0x000000ed00ed7308 */ /* 0x000fe20000000800 */
[----:B------:R-:W-:Y:S02]  /*f370*/  HSET2.LE.AND R30, R30, R54, PT ;  /* 0x000000361e1e7233 */ /* 0x000fe40003803000 */
[----:B------:R-:W-:-:S05]  /*f380*/  PRMT R29, R29, 0x5410, R31 ;  /* 0x000054101d1d7816 */ /* 0x000fca000000001f */
[----:B------:R-:W3:Y:S01]  /*f390*/  MUFU.EX2 R208, R208 ;  /* 0x000000d000d07308 */ /* 0x000ee20000000800 */
[----:B-1----:R-:W-:Y:S01]  /*f3a0*/  F2FP.PACK_AB R31, R192, R209 ;  /* 0x000000d1c01f723e */ /* 0x002fe200000000ff */
[----:B------:R-:W-:Y:S01]  /*f3b0*/  HSET2.LE.AND R28, R28, R54, PT ;  /* 0x000000361c1c7233 */ /* 0x000fe20003803000 */
[----:B------:R-:W-:-:S05]  /*f3c0*/  PRMT R32, R32, 0x5410, R34 ;  /* 0x0000541020207816 */ /* 0x000fca0000000022 */
[----:B------:R-:W-:Y:S01]  /*f3d0*/  MUFU.EX2 R211, R211 ;  /* 0x000000d300d37308 */ /* 0x000fe20000000800 */
[----:B------:R-:W-:Y:S02]  /*f3e0*/  LOP3.LUT R30, R30, R31, RZ, 0xc0, !PT ;  /* 0x0000001f1e1e7212 */ /* 0x000fe400078ec0ff */
[----:B--2---:R-:W-:-:S05]  /*f3f0*/  F2FP.PACK_AB R31, R193, R210 ;  /* 0x000000d2c11f723e */ /* 0x004fca00000000ff */
[----:B------:R-:W1:Y:S01]  /*f400*/  MUFU.EX2 R194, R194 ;  /* 0x000000c200c27308 */ /* 0x000e620000000800 */
[----:B------:R-:W-:Y:S01]  /*f410*/  LOP3.LUT R31, R28, R31, RZ, 0xc0, !PT ;  /* 0x0000001f1c1f7212 */ /* 0x000fe200078ec0ff */
[--C-:B------:R-:W-:Y:S01]  /*f420*/  HSET2.LE.AND R28, R32, R54.reuse, PT ;  /* 0x00000036201c7233 */ /* 0x100fe20003803000 */
[----:B---3--:R-:W-:Y:S01]  /*f430*/  F2FP.PACK_AB R32, R208, R237 ;  /* 0x000000edd020723e */ /* 0x008fe200000000ff */
[----:B------:R-:W-:Y:S01]  /*f440*/  UIADD3 UR4, UR4, 0x1, URZ ;  /* 0x0000000104047890 */ /* 0x000fe2000fffe03f */
[----:B------:R-:W-:Y:S01]  /*f450*/  IMAD.U32 R248, RZ, RZ, UR33 ;  /* 0x00000021fff87e24 */ /* 0x000fe2000f8e00ff */
[----:B------:R-:W-:Y:S01]  /*f460*/  HSET2.LE.AND R29, R29, R54, PT ;  /* 0x000000361d1d7233 */ /* 0x000fe20003803000 */
[----:B------:R-:W-:-:S03]  /*f470*/  LOP3.LUT R28, R28, R32, RZ, 0xc0, !PT ;  /* 0x000000201c1c7212 */ /* 0x000fc600078ec0ff */
[----:B------:R-:W-:Y:S02]  /*f480*/  LOP3.LUT R248, R249, UR4, R248, 0x96, !PT ;  /* 0x00000004f9f87c12 */ /* 0x000fe4000f8e96f8 */
[----:B-1----:R-:W-:-:S03]  /*f490*/  F2FP.PACK_AB R32, R194, R211 ;  /* 0x000000d3c220723e */ /* 0x002fc600000000ff */
[----:B------:R-:W-:Y:S01]  /*f4a0*/  IMAD.WIDE.U32 R248, R248, -0x326172a9, RZ ;  /* 0xcd9e8d57f8f87825 */ /* 0x000fe200078e00ff */
[----:B------:R-:W-:-:S04]  /*f4b0*/  LOP3.LUT R29, R29, R32, RZ, 0xc0, !PT ;  /* 0x000000201d1d7212 */ /* 0x000fc800078ec0ff */
[----:B------:R-:W-:-:S03]  /*f4c0*/  LOP3.LUT R240, R249, UR15, R240, 0x96, !PT ;  /* 0x0000000ff9f07c12 */ /* 0x000fc6000f8e96f0 */
[----:B------:R-:W-:Y:S02]  /*f4d0*/  HMMA.16816.F32 R84, R28, R16, R84 ;  /* 0x000000101c54723c */ /* 0x000fe40000001854 */
[----:B------:R-:W-:-:S05]  /*f4e0*/  IMAD.WIDE.U32 R240, R240, -0x2daee0ad, RZ ;  /* 0xd2511f53f0f07825 */ /* 0x000fca00078e00ff */
[----:B------:R-:W-:-:S05]  /*f4f0*/  LOP3.LUT R16, R207, UR13, R248, 0x96, !PT ;  /* 0x0000000dcf107c12 */ /* 0x000fca000f8e96f8 */
[----:B------:R-:W-:Y:S01]  /*f500*/  IMAD.WIDE.U32 R16, R16, -0x2daee0ad, RZ ;  /* 0xd2511f5310107825 */ /* 0x000fe200078e00ff */
[----:B------:R-:W-:Y:S01]  /*f510*/  LOP3.LUT R239, R241, UR12, R238, 0x96, !PT ;  /* 0x0000000cf1ef7c12 */ /* 0x000fe2000f8e96ee */
[----:B------:R-:W-:Y:S03]  /*f520*/  HMMA.16816.F32 R100, R28, R12, R100 ;  /* 0x0000000c1c64723c */ /* 0x000fe60000001864 */
[----:B------:R-:W-:-:S04]  /*f530*/  LOP3.LUT R238, R17, UR10, R240, 0x96, !PT ;  /* 0x0000000a11ee7c12 */ /* 0x000fc8000f8e96f0 */
[----:B------:R-:W-:-:S04]  /*f540*/  IMAD.WIDE.U32 R12, R239, -0x326172a9, RZ ;  /* 0xcd9e8d57ef0c7825 */ /* 0x000fc800078e00ff */
[----:B------:R-:W-:Y:S01]  /*f550*/  IMAD.WIDE.U32 R238, R238, -0x326172a9, RZ ;  /* 0xcd9e8d57eeee7825 */ /* 0x000fe200078e00ff */
[----:B------:R-:W-:-:S04]  /*f560*/  LOP3.LUT R207, R13, UR11, R206, 0x96, !PT ;  /* 0x0000000b0dcf7c12 */ /* 0x000fc8000f8e96ce */
[----:B------:R-:W-:Y:S01]  /*f570*/  LOP3.LUT R206, R239, UR9, R12, 0x96, !PT ;  /* 0x00000009efce7c12 */ /* 0x000fe2000f8e960c */
[----:B------:R-:W-:-:S04]  /*f580*/  IMAD.WIDE.U32 R12, R207, -0x2daee0ad, RZ ;  /* 0xd2511f53cf0c7825 */ /* 0x000fc800078e00ff */
[----:B------:R-:W-:Y:S01]  /*f590*/  IMAD.WIDE.U32 R206, R206, -0x2daee0ad, RZ ;  /* 0xd2511f53cece7825 */ /* 0x000fe200078e00ff */
[----:B------:R-:W-:-:S04]  /*f5a0*/  LOP3.LUT R240, R13, UR8, R16, 0x96, !PT ;  /* 0x000000080df07c12 */ /* 0x000fc8000f8e9610 */
[----:B------:R-:W-:Y:S01]  /*f5b0*/  LOP3.LUT R12, R207, UR6, R12, 0x96, !PT ;  /* 0x00000006cf0c7c12 */ /* 0x000fe2000f8e960c */
[----:B------:R-:W-:Y:S01]  /*f5c0*/  HMMA.16816.F32 R108, R28, R14, R108 ;  /* 0x0000000e1c6c723c */ /* 0x000fe2000000186c */
[----:B------:R-:W-:-:S04]  /*f5d0*/  IMAD.WIDE.U32 R240, R240, -0x326172a9, RZ ;  /* 0xcd9e8d57f0f07825 */ /* 0x000fc800078e00ff */
[--C-:B------:R-:W-:Y:S02]  /*f5e0*/  FFMA.FTZ R195, R202, c[0x0][0x23c], -R63.reuse ;  /* 0x00008f00cac37a23 */ /* 0x100fe4000001083f */
[----:B------:R-:W-:Y:S01]  /*f5f0*/  IMAD.WIDE.U32 R14, R12, -0x326172a9, RZ ;  /* 0xcd9e8d570c0e7825 */ /* 0x000fe200078e00ff */
[----:B------:R-:W-:Y:S03]  /*f600*/  HMMA.16816.F32 R112, R28, R8, R112 ;  /* 0x000000081c70723c */ /* 0x000fe60000001870 */
[----:B------:R-:W-:Y:S01]  /*f610*/  FFMA.FTZ R198, R198, c[0x0][0x23c], -R63 ;  /* 0x00008f00c6c67a23 */ /* 0x000fe2000001083f */
[----:B------:R-:W-:Y:S01]  /*f620*/  MUFU.EX2 R195, R195 ;  /* 0x000000c300c37308 */ /* 0x000fe20000000800 */
[----:B------:R-:W-:Y:S02]  /*f630*/  FFMA.FTZ R200, R200, c[0x0][0x23c], -R62 ;  /* 0x00008f00c8c87a23 */ /* 0x000fe4000001083e */
[----:B------:R-:W-:Y:S01]  /*f640*/  LOP3.LUT R9, R15, UR17, R240, 0x96, !PT ;  /* 0x000000110f097c12 */ /* 0x000fe2000f8e96f0 */
[----:B------:R-:W-:-:S04]  /*f650*/  FFMA.FTZ R202, R191, c[0x0][0x23c], -R62 ;  /* 0x00008f00bfca7a23 */ /* 0x000fc8000001083e */
[----:B------:R-:W1:Y:S01]  /*f660*/  MUFU.EX2 R198, R198 ;  /* 0x000000c600c67308 */ /* 0x000e620000000800 */
[----:B------:R-:W-:Y:S01]  /*f670*/  LOP3.LUT R12, R9, 0xffff, RZ, 0xc0, !PT ;  /* 0x0000ffff090c7812 */ /* 0x000fe200078ec0ff */
[--C-:B------:R-:W-:Y:S01]  /*f680*/  FFMA.FTZ R201, R201, c[0x0][0x23c], -R63.reuse ;  /* 0x00008f00c9c97a23 */ /* 0x100fe2000001083f */
[----:B------:R-:W-:Y:S01]  /*f690*/  LOP3.LUT R8, R9, 0xff, RZ, 0xc0, !PT ;  /* 0x000000ff09087812 */ /* 0x000fe200078ec0ff */
[----:B------:R-:W-:Y:S01]  /*f6a0*/  FFMA.FTZ R197, R197, c[0x0][0x23c], -R63 ;  /* 0x00008f00c5c57a23 */ /* 0x000fe2000001083f */
[----:B------:R-:W-:Y:S01]  /*f6b0*/  SHF.R.U32.HI R12, RZ, 0x8, R12 ;  /* 0x00000008ff0c7819 */ /* 0x000fe2000001160c */
[----:B------:R-:W-:Y:S02]  /*f6c0*/  HMMA.16816.F32 R136, R28, R4, R136 ;  /* 0x000000041c88723c */ /* 0x000fe40000001888 */
[----:B------:R-:W-:Y:S01]  /*f6d0*/  MUFU.EX2 R200, R200 ;  /* 0x000000c800c87308 */ /* 0x000fe20000000800 */
[----:B------:R-:W-:Y:S01]  /*f6e0*/  PRMT R8, R8, 0x5410, R12 ;  /* 0x0000541008087816 */ /* 0x000fe2000000000c */
[----:B------:R-:W-:-:S03]  /*f6f0*/  FFMA.FTZ R191, R196, c[0x0][0x23c], -R62 ;  /* 0x00008f00c4bf7a23 */ /* 0x000fc6000001083e */
[----:B------:R-:W-:-:S03]  /*f700*/  SHF.R.U32.HI R5, RZ, 0x10, R9 ;  /* 0x00000010ff057819 */ /* 0x000fc60000011609 */
[----:B------:R-:W2:Y:S01]  /*f710*/  MUFU.EX2 R202, R202 ;  /* 0x000000ca00ca7308 */ /* 0x000ea20000000800 */
[----:B------:R-:W-:Y:S01]  /*f720*/  HMMA.16816.F32 R120, R28, R10, R120 ;  /* 0x0000000a1c78723c */ /* 0x000fe20000001878 */
[----:B------:R-:W-:Y:S01]  /*f730*/  FFMA.FTZ R190, R190, c[0x0][0x23c], -R62 ;  /* 0x00008f00bebe7a23 */ /* 0x000fe2000001083e */
[----:B------:R-:W-:Y:S02]  /*f740*/  SHF.R.U32.HI R4, RZ, 0x18, R9 ;  /* 0x00000018ff047819 */ /* 0x000fe40000011609 */
[----:B------:R-:W-:-:S03]  /*f750*/  LOP3.LUT R5, R5, 0xff, RZ, 0xc0, !PT ;  /* 0x000000ff05057812 */ /* 0x000fc600078ec0ff */
[----:B------:R-:W-:Y:S01]  /*f760*/  MUFU.EX2 R201, R201 ;  /* 0x000000c900c97308 */ /* 0x000fe20000000800 */
[----:B------:R-:W-:Y:S02]  /*f770*/  LOP3.LUT R11, R14, 0xffff, RZ, 0xc0, !PT ;  /* 0x0000ffff0e0b7812 */ /* 0x000fe400078ec0ff */
[----:B------:R-:W-:Y:S01]  /*f780*/  SHF.R.U32.HI R10, RZ, 0x10, R14 ;  /* 0x00000010ff0a7819 */ /* 0x000fe2000001160e */
[----:B------:R-:W-:-:S04]  /*f790*/  HSET2.LE.AND R8, R8, R54, PT ;  /* 0x0000003608087233 */ /* 0x000fc80003803000 */
[----:B------:R-:W3:Y:S01]  /*f7a0*/  MUFU.EX2 R197, R197 ;  /* 0x000000c500c57308 */ /* 0x000ee20000000800 */
[----:B------:R-:W-:Y:S02]  /*f7b0*/  SHF.R.U32.HI R11, RZ, 0x8, R11 ;  /* 0x00000008ff0b7819 */ /* 0x000fe4000001160b */
[----:B------:R-:W-:Y:S02]  /*f7c0*/  LOP3.LUT R10, R10, 0xff, RZ, 0xc0, !PT ;  /* 0x000000ff0a0a7812 */ /* 0x000fe400078ec0ff */
[----:B------:R-:W-:Y:S02]  /*f7d0*/  PRMT R4, R5, 0x5410, R4 ;  /* 0x0000541005047816 */ /* 0x000fe40000000004 */
[----:B------:R-:W-:Y:S01]  /*f7e0*/  LOP3.LUT R34, R14, 0xff, RZ, 0xc0, !PT ;  /* 0x000000ff0e227812 */ /* 0x000fe200078ec0ff */
[----:B------:R-:W-:Y:S01]  /*f7f0*/  MUFU.EX2 R191, R191 ;  /* 0x000000bf00bf7308 */ /* 0x000fe20000000800 */
[----:B------:R-:W-:Y:S02]  /*f800*/  SHF.R.U32.HI R35, RZ, 0x18, R14 ;  /* 0x00000018ff237819 */ /* 0x000fe4000001160e */
[----:B-1----:R-:W-:Y:S01]  /*f810*/  F2FP.PACK_AB R32, R198, R195 ;  /* 0x000000c3c620723e */ /* 0x002fe200000000ff */
[C---:B------:R-:W-:Y:S04]  /*f820*/  HMMA.16816.F32 R160, R28.reuse, R24, R160 ;  /* 0x000000181ca0723c */ /* 0x040fe800000018a0 */
[----:B------:R-:W1:Y:S01]  /*f830*/  MUFU.EX2 R190, R190 ;  /* 0x000000be00be7308 */ /* 0x000e620000000800 */
[----:B------:R-:W-:Y:S01]  /*f840*/  PRMT R34, R34, 0x5410, R11 ;  /* 0x0000541022227816 */ /* 0x000fe2000000000b */
[--C-:B------:R-:W-:Y:S01]  /*f850*/  HSET2.LE.AND R33, R4, R54.reuse, PT ;  /* 0x0000003604217233 */ /* 0x100fe20003803000 */
[----:B------:R-:W-:Y:S01]  /*f860*/  PRMT R35, R10, 0x5410, R35 ;  /* 0x000054100a237816 */ /* 0x000fe20000000023 */
[C---:B------:R-:W-:Y:S01]  /*f870*/  HMMA.16816.F32 R148, R28.reuse, R26, R148 ;  /* 0x0000001a1c94723c */ /* 0x040fe20000001894 */
[----:B------:R-:W-:Y:S01]  /*f880*/  LOP3.LUT R32, R8, R32, RZ, 0xc0, !PT ;  /* 0x0000002008207212 */ /* 0x000fe200078ec0ff */
[----:B------:R-:W4:Y:S04]  /*f890*/  LDSM.16.MT88.4 R24, [R214+0x9800] ;  /* 0x00980000d618783b */ /* 0x000f280000004200 */
[----:B------:R-:W-:Y:S02]  /*f8a0*/  LDSM.16.MT88.4 R12, [R212+0xa800] ;  /* 0x00a80000d40c783b */ /* 0x000fe40000004200 */
[C---:B------:R-:W-:Y:S02]  /*f8b0*/  HMMA.16816.F32 R68, R28.reuse, R20, R68 ;  /* 0x000000141c44723c */ /* 0x040fe40000001844 */
[----:B------:R-:W-:Y:S06]  /*f8c0*/  LDSM.16.MT88.4 R8, [R214+0xb800] ;  /* 0x00b80000d608783b */ /* 0x000fec0000004200 */
[----:B------:R-:W-:Y:S01]  /*f8d0*/  HMMA.16816.F32 R80, R28, R22, R80 ;  /* 0x000000161c50723c */ /* 0x000fe20000001850 */
[----:B------:R-:W4:Y:S01]  /*f8e0*/  LDSM.16.MT88.4 R20, [R212+0x9800] ;  /* 0x00980000d414783b */ /* 0x000f220000004200 */
[----:B------:R-:W-:-:S06]  /*f8f0*/  HSET2.LE.AND R34, R34, R54, PT ;  /* 0x0000003622227233 */ /* 0x000fcc0003803000 */
[C---:B------:R-:W-:Y:S01]  /*f900*/  HMMA.16816.F32 R96, R28.reuse, R18, R96 ;  /* 0x000000121c60723c */ /* 0x040fe20000001860 */
[----:B------:R-:W4:Y:S07]  /*f910*/  LDSM.16.MT88.4 R16, [R214+0xa800] ;  /* 0x00a80000d610783b */ /* 0x000f2e0000004200 */
[----:B------:R-:W-:Y:S01]  /*f920*/  HMMA.16816.F32 R132, R28, R6, R132 ;  /* 0x000000061c84723c */ /* 0x000fe20000001884 */
[----:B------:R-:W4:Y:S06]  /*f930*/  LDSM.16.MT88.4 R4, [R212+0xb800] ;  /* 0x00b80000d404783b */ /* 0x000f2c0000004200 */
[----:B--2---:R-:W-:-:S04]  /*f940*/  F2FP.PACK_AB R28, R202, R200 ;  /* 0x000000c8ca1c723e */ /* 0x004fc800000000ff */
[----:B------:R-:W-:Y:S02]  /*f950*/  LOP3.LUT R33, R33, R28, RZ, 0xc0, !PT ;  /* 0x0000001c21217212 */ /* 0x000fe400078ec0ff */
[----:B---3--:R-:W-:Y:S01]  /*f960*/  F2FP.PACK_AB R28, R197, R201 ;  /* 0x000000c9c51c723e */ /* 0x008fe200000000ff */
[----:B------:R-:W-:Y:S01]  /*f970*/  HSET2.LE.AND R35, R35, R54, PT ;  /* 0x0000003623237233 */ /* 0x000fe20003803000 */
[----:B------:R-:W-:Y:S02]  /*f980*/  LOP3.LUT R186, R249, UR15, R186, 0x96, !PT ;  /* 0x0000000ff9ba7c12 */ /* 0x000fe4000f8e96ba */
[----:B------:R-:W-:Y:S02]  /*f990*/  LOP3.LUT R34, R34, R28, RZ, 0xc0, !PT ;  /* 0x0000001c22227212 */ /* 0x000fe400078ec0ff */
[----:B-1----:R-:W-:Y:S02]  /*f9a0*/  F2FP.PACK_AB R28, R190, R191 ;  /* 0x000000bfbe1c723e */ /* 0x002fe400000000ff */
[----:B------:R-:W-:Y:S01]  /*f9b0*/  LOP3.LUT R248, R183, UR13, R248, 0x96, !PT ;  /* 0x0000000db7f87c12 */ /* 0x000fe2000f8e96f8 */
[----:B------:R-:W-:Y:S01]  /*f9c0*/  IMAD.WIDE.U32 R250, R186, -0x2daee0ad, RZ ;  /* 0xd2511f53bafa7825 */ /* 0x000fe200078e00ff */
[----:B------:R-:W-:-:S03]  /*f9d0*/  LOP3.LUT R35, R35, R28, RZ, 0xc0, !PT ;  /* 0x0000001c23237212 */ /* 0x000fc600078ec0ff */
[----:B------:R-:W-:Y:S01]  /*f9e0*/  IMAD.WIDE.U32 R28, R248, -0x2daee0ad, RZ ;  /* 0xd2511f53f81c7825 */ /* 0x000fe200078e00ff */
[----:B------:R-:W-:-:S04]  /*f9f0*/  LOP3.LUT R184, R251, UR12, R184, 0x96, !PT ;  /* 0x0000000cfbb87c12 */ /* 0x000fc8000f8e96b8 */
[----:B------:R-:W-:Y:S01]  /*fa00*/  LOP3.LUT R250, R29, UR10, R250, 0x96, !PT ;  /* 0x0000000a1dfa7c12 */ /* 0x000fe2000f8e96fa */
[----:B------:R-:W-:-:S04]  /*fa10*/  IMAD.WIDE.U32 R248, R184, -0x326172a9, RZ ;  /* 0xcd9e8d57b8f87825 */ /* 0x000fc800078e00ff */
[----:B------:R-:W-:Y:S01]  /*fa20*/  IMAD.WIDE.U32 R250, R250, -0x326172a9, RZ ;  /* 0xcd9e8d57fafa7825 */ /* 0x000fe200078e00ff */
[----:B------:R-:W-:-:S04]  /*fa30*/  LOP3.LUT R182, R249, UR11, R182, 0x96, !PT ;  /* 0x0000000bf9b67c12 */ /* 0x000fc8000f8e96b6 */
[----:B------:R-:W-:Y:S01]  /*fa40*/  LOP3.LUT R248, R251, UR9, R248, 0x96, !PT ;  /* 0x00000009fbf87c12 */ /* 0x000fe2000f8e96f8 */
[----:B------:R-:W-:-:S04]  /*fa50*/  IMAD.WIDE.U32 R182, R182, -0x2daee0ad, RZ ;  /* 0xd2511f53b6b67825 */ /* 0x000fc800078e00ff */
[----:B------:R-:W-:Y:S01]  /*fa60*/  IMAD.WIDE.U32 R248, R248, -0x2daee0ad, RZ ;  /* 0xd2511f53f8f87825 */ /* 0x000fe200078e00ff */
[C---:B----4-:R-:W-:Y:S08]  /*fa70*/  HMMA.16816.F32 R156, R32.reuse, R24, R156 ;  /* 0x00000018209c723c */ /* 0x050ff0000000189c */
        /* <DEDUP_REMOVED lines=11> */
[----:B------:R-:W-:-:S05]  /*fb30*/  LOP3.LUT R32, R249, UR6, R182, 0x96, !PT ;  /* 0x00000006f9207c12 */ /* 0x000fca000f8e96b6 */
[----:B------:R-:W-:Y:S01]  /*fb40*/  IMAD.WIDE.U32 R32, R32, -0x326172a9, RZ ;  /* 0xcd9e8d5720207825 */ /* 0x000fe200078e00ff */
[----:B------:R-:W-:-:S03]  /*fb50*/  LOP3.LUT R28, R183, UR8, R28, 0x96, !PT ;  /* 0x00000008b71c7c12 */ /* 0x000fc6000f8e961c */
[--C-:B------:R-:W-:Y:S01]  /*fb60*/  FFMA.FTZ R184, R64, c[0x0][0x23c], -R61.reuse ;  /* 0x00008f0040b87a23 */ /* 0x100fe2000001083d */
[----:B------:R-:W-:Y:S01]  /*fb70*/  LOP3.LUT R29, R32, 0xffff, RZ, 0xc0, !PT ;  /* 0x0000ffff201d7812 */ /* 0x000fe200078ec0ff */
[--C-:B------:R-:W-:Y:S02]  /*fb80*/  FFMA.FTZ R183, R175, c[0x0][0x23c], -R61.reuse ;  /* 0x00008f00afb77a23 */ /* 0x100fe4000001083d */
[----:B------:R-:W-:Y:S01]  /*fb90*/  FFMA.FTZ R64, R179, c[0x0][0x23c], -R61 ;  /* 0x00008f00b3407a23 */ /* 0x000fe2000001083d */
[----:B------:R-:W-:Y:S01]  /*fba0*/  SHF.R.U32.HI R29, RZ, 0x8, R29 ;  /* 0x00000008ff1d7819 */ /* 0x000fe2000001161d */
[----:B------:R-:W-:Y:S01]  /*fbb0*/  IMAD.WIDE.U32 R34, R28, -0x326172a9, RZ ;  /* 0xcd9e8d571c227825 */ /* 0x000fe200078e00ff */
[----:B------:R-:W-:Y:S02]  /*fbc0*/  LOP3.LUT R30, R32, 0xff, RZ, 0xc0, !PT ;  /* 0x000000ff201e7812 */ /* 0x000fe400078ec0ff */
[----:B------:R-:W-:Y:S01]  /*fbd0*/  SHF.R.U32.HI R28, RZ, 0x10, R32 ;  /* 0x00000010ff1c7819 */ /* 0x000fe20000011620 */
[----:B------:R-:W-:Y:S01]  /*fbe0*/  FFMA.FTZ R182, R65, c[0x0][0x23c], -R61 ;  /* 0x00008f0041b67a23 */ /* 0x000fe2000001083d */
[----:B------:R-:W-:Y:S01]  /*fbf0*/  MUFU.EX2 R183, R183 ;  /* 0x000000b700b77308 */ /* 0x000fe20000000800 */
[----:B------:R-:W-:-:S02]  /*fc00*/  FFMA.FTZ R65, R180, c[0x0][0x23c], -R57 ;  /* 0x00008f00b4417a23 */ /* 0x000fc40000010839 */
[----:B------:R-:W-:Y:S01]  /*fc10*/  FFMA.FTZ R175, R181, c[0x0][0x23c], -R57 ;  /* 0x00008f00b5af7a23 */ /* 0x000fe20000010839 */
[----:B------:R-:W-:Y:S02]  /*fc20*/  PRMT R30, R30, 0x5410, R29 ;  /* 0x000054101e1e7816 */ /* 0x000fe4000000001d */
[----:B------:R-:W-:Y:S02]  /*fc30*/  SHF.R.U32.HI R29, RZ, 0x18, R32 ;  /* 0x00000018ff1d7819 */ /* 0x000fe40000011620 */
[----:B------:R-:W1:Y:S01]  /*fc40*/  MUFU.EX2 R64, R64 ;  /* 0x0000004000407308 */ /* 0x000e620000000800 */
[----:B------:R-:W-:Y:S02]  /*fc50*/  LOP3.LUT R28, R28, 0xff, RZ, 0xc0, !PT ;  /* 0x000000ff1c1c7812 */ /* 0x000fe400078ec0ff */
[----:B------:R-:W-:Y:S02]  /*fc60*/  LOP3.LUT R31, R33, UR17, R34, 0x96, !PT ;  /* 0x00000011211f7c12 */ /* 0x000fe4000f8e9622 */
[----:B------:R-:W-:-:S03]  /*fc70*/  PRMT R28, R28, 0x5410, R29 ;  /* 0x000054101c1c7816 */ /* 0x000fc6000000001d */
[----:B------:R-:W-:Y:S01]  /*fc80*/  MUFU.EX2 R65, R65 ;  /* 0x0000004100417308 */ /* 0x000fe20000000800 */
[----:B------:R-:W-:Y:S01]  /*fc90*/  SHF.R.U32.HI R29, RZ, 0x10, R31 ;  /* 0x00000010ff1d7819 */ /* 0x000fe2000001161f */
[----:B------:R-:W-:Y:S01]  /*fca0*/  FFMA.FTZ R179, R170, c[0x0][0x23c], -R57 ;  /* 0x00008f00aab37a23 */ /* 0x000fe20000010839 */
[----:B------:R-:W-:-:S05]  /*fcb0*/  LOP3.LUT R33, R31, 0xffff, RZ, 0xc0, !PT ;  /* 0x0000ffff1f217812 */ /* 0x000fca00078ec0ff */
[----:B------:R-:W2:Y:S01]  /*fcc0*/  MUFU.EX2 R175, R175 ;  /* 0x000000af00af7308 */ /* 0x000ea20000000800 */
[----:B------:R-:W-:Y:S01]  /*fcd0*/  LOP3.LUT R32, R31, 0xff, RZ, 0xc0, !PT ;  /* 0x000000ff1f207812 */ /* 0x000fe200078ec0ff */
[----:B------:R-:W-:Y:S01]  /*fce0*/  FFMA.FTZ R170, R171, c[0x0][0x23c], -R57 ;  /* 0x00008f00abaa7a23 */ /* 0x000fe20000010839 */
[----:B------:R-:W-:Y:S02]  /*fcf0*/  SHF.R.U32.HI R31, RZ, 0x18, R31 ;  /* 0x00000018ff1f7819 */ /* 0x000fe4000001161f */
[----:B------:R-:W-:-:S03]  /*fd00*/  LOP3.LUT R29, R29, 0xff, RZ, 0xc0, !PT ;  /* 0x000000ff1d1d7812 */ /* 0x000fc600078ec0ff */
[----:B------:R-:W-:Y:S01]  /*fd10*/  MUFU.EX2 R184, R184 ;  /* 0x000000b800b87308 */ /* 0x000fe20000000800 */
[----:B------:R-:W-:Y:S01]  /*fd20*/  PRMT R29, R29, 0x5410, R31 ;  /* 0x000054101d1d7816 */ /* 0x000fe2000000001f */
[----:B------:R-:W-:Y:S01]  /*fd30*/  HSET2.LE.AND R30, R30, R54, PT ;  /* 0x000000361e1e7233 */ /* 0x000fe20003803000 */
[----:B-1----:R-:W-:-:S05]  /*fd40*/  F2FP.PACK_AB R31, R64, R183 ;  /* 0x000000b7401f723e */ /* 0x002fca00000000ff */
[----:B------:R-:W1:Y:S01]  /*fd50*/  MUFU.EX2 R182, R182 ;  /* 0x000000b600b67308 */ /* 0x000e620000000800 */
[----:B------:R-:W-:Y:S01]  /*fd60*/  SHF.R.U32.HI R33, RZ, 0x8, R33 ;  /* 0x00000008ff217819 */ /* 0x000fe20000011621 */
[----:B------:R-:W-:Y:S01]  /*fd70*/  HSET2.LE.AND R28, R28, R54, PT ;  /* 0x000000361c1c7233 */ /* 0x000fe20003803000 */
[----:B------:R-:W-:-:S05]  /*fd80*/  LOP3.LUT R30, R30, R31, RZ, 0xc0, !PT ;  /* 0x0000001f1e1e7212 */ /* 0x000fca00078ec0ff */
[----:B------:R-:W-:Y:S01]  /*fd90*/  MUFU.EX2 R179, R179 ;  /* 0x000000b300b37308 */ /* 0x000fe20000000800 */
[----:B------:R-:W-:Y:S02]  /*fda0*/  PRMT R32, R32, 0x5410, R33 ;  /* 0x0000541020207816 */ /* 0x000fe40000000021 */
[----:B--2---:R-:W-:-:S05]  /*fdb0*/  F2FP.PACK_AB R31, R175, R65 ;  /* 0x00000041af1f723e */ /* 0x004fca00000000ff */
[----:B------:R-:W2:Y:S01]  /*fdc0*/  MUFU.EX2 R170, R170 ;  /* 0x000000aa00aa7308 */ /* 0x000ea20000000800 */
[----:B------:R-:W-:Y:S01]  /*fdd0*/  LOP3.LUT R31, R28, R31, RZ, 0xc0, !PT ;  /* 0x0000001f1c1f7212 */ /* 0x000fe200078ec0ff */
[--C-:B------:R-:W-:Y:S01]  /*fde0*/  HSET2.LE.AND R28, R32, R54.reuse, PT ;  /* 0x00000036201c7233 */ /* 0x100fe20003803000 */
[----:B-1----:R-:W-:Y:S01]  /*fdf0*/  F2FP.PACK_AB R32, R182, R184 ;  /* 0x000000b8b620723e */ /* 0x002fe200000000ff */
[----:B------:R-:W-:-:S03]  /*fe00*/  HSET2.LE.AND R29, R29, R54, PT ;  /* 0x000000361d1d7233 */ /* 0x000fc60003803000 */
[----:B------:R-:W-:Y:S02]  /*fe10*/  LOP3.LUT R28, R28, R32, RZ, 0xc0, !PT ;  /* 0x000000201c1c7212 */ /* 0x000fe400078ec0ff */
[----:B--2---:R-:W-:-:S04]  /*fe20*/  F2FP.PACK_AB R32, R170, R179 ;  /* 0x000000b3aa20723e */ /* 0x004fc800000000ff */
[----:B------:R-:W-:-:S07]  /*fe30*/  LOP3.LUT R29, R29, R32, RZ, 0xc0, !PT ;  /* 0x000000201d1d7212 */ /* 0x000fce00078ec0ff */
[----:B------:R-:W-:Y:S07]  /*fe40*/  HMMA.16816.F32 R100, R28, R12, R100 ;  /* 0x0000000c1c64723c */ /* 0x000fee0000001864 */
[----:B------:R-:W-:-:S05]  /*fe50*/  LOP3.LUT R12, R241, UR7, R238, 0x96, !PT ;  /* 0x00000007f10c7c12 */ /* 0x000fca000f8e96ee */
[----:B------:R-:W-:Y:S01]  /*fe60*/  IMAD.WIDE.U32 R12, R12, -0x2daee0ad, RZ ;  /* 0xd2511f530c0c7825 */ /* 0x000fe200078e00ff */
[----:B------:R-:W-:Y:S03]  /*fe70*/  HMMA.16816.F32 R108, R28, R14, R108 ;  /* 0x0000000e1c6c723c */ /* 0x000fe6000000186c */
[--C-:B------:R-:W-:Y:S01]  /*fe80*/  FFMA.FTZ R171, R176, c[0x0][0x23c], -R63.reuse ;  /* 0x00008f00b0ab7a23 */ /* 0x100fe2000001083f */
[----:B------:R-:W-:Y:S01]  /*fe90*/  LOP3.LUT R206, R13, UR16, R206, 0x96, !PT ;  /* 0x000000100dce7c12 */ /* 0x000fe2000f8e96ce */
[--C-:B------:R-:W-:Y:S02]  /*fea0*/  FFMA.FTZ R174, R174, c[0x0][0x23c], -R63.reuse ;  /* 0x00008f00aeae7a23 */ /* 0x100fe4000001083f */
[----:B------:R-:W-:Y:S02]  /*feb0*/  FFMA.FTZ R173, R173, c[0x0][0x23c], -R63 ;  /* 0x00008f00adad7a23 */ /* 0x000fe4000001083f */
[----:B------:R-:W-:-:S02]  /*fec0*/  FFMA.FTZ R164, R164, c[0x0][0x23c], -R62 ;  /* 0x00008f00a4a47a23 */ /* 0x000fc4000001083e */
[--C-:B------:R-:W-:Y:S02]  /*fed0*/  FFMA.FTZ R169, R169, c[0x0][0x23c], -R62.reuse ;  /* 0x00008f00a9a97a23 */ /* 0x100fe4000001083e */
[--C-:B------:R-:W-:Y:S02]  /*fee0*/  FFMA.FTZ R66, R66, c[0x0][0x23c], -R62.reuse ;  /* 0x00008f0042427a23 */ /* 0x100fe4000001083e */
[----:B------:R-:W-:Y:S02]  /*fef0*/  FFMA.FTZ R63, R172, c[0x0][0x23c], -R63 ;  /* 0x00008f00ac3f7a23 */ /* 0x000fe4000001083f */
[----:B------:R-:W-:Y:S01]  /*ff00*/  FFMA.FTZ R62, R67, c[0x0][0x23c], -R62 ;  /* 0x00008f00433e7a23 */ /* 0x000fe2000001083e */
[----:B------:R-:W-:Y:S01]  /*ff10*/  LOP3.LUT R15, R206, 0xffff, RZ, 0xc0, !PT ;  /* 0x0000ffffce0f7812 */ /* 0x000fe200078ec0ff */
[----:B------:R-:W-:Y:S01]  /*ff20*/  MUFU.EX2 R171, R171 ;  /* 0x000000ab00ab7308 */ /* 0x000fe20000000800 */
[----:B------:R-:W-:Y:S02]  /*ff30*/  HMMA.16816.F32 R112, R28, R8, R112 ;  /* 0x000000081c70723c */ /* 0x000fe40000001870 */
[----:B------:R-:W-:-:S05]  /*ff40*/  SHF.R.U32.HI R15, RZ, 0x8, R15 ;  /* 0x00000008ff0f7819 */ /* 0x000fca000001160f */
[----:B------:R-:W1:Y:S01]  /*ff50*/  MUFU.EX2 R174, R174 ;  /* 0x000000ae00ae7308 */ /* 0x000e620000000800 */
[----:B------:R-:W-:Y:S01]  /*ff60*/  LOP3.LUT R8, R206, 0xff, RZ, 0xc0, !PT ;  /* 0x000000ffce087812 */ /* 0x000fe200078ec0ff */
[----:B------:R-:W-:Y:S01]  /*ff70*/  HMMA.16816.F32 R120, R28, R10, R120 ;  /* 0x0000000a1c78723c */ /* 0x000fe20000001878 */
[----:B------:R-:W-:Y:S02]  /*ff80*/  LOP3.LUT R9, R12, 0xffff, RZ, 0xc0, !PT ;  /* 0x0000ffff0c097812 */ /* 0x000fe400078ec0ff */
[----:B------:R-:W-:-:S03]  /*ff90*/  SHF.R.U32.HI R13, RZ, 0x10, R12 ;  /* 0x00000010ff0d7819 */ /* 0x000fc6000001160c */
[----:B------:R-:W-:Y:S01]  /*ffa0*/  MUFU.EX2 R173, R173 ;  /* 0x000000ad00ad7308 */ /* 0x000fe20000000800 */
[----:B------:R-:W-:Y:S01]  /*ffb0*/  SHF.R.U32.HI R10, RZ, 0x10, R206 ;  /* 0x00000010ff0a7819 */ /* 0x000fe200000116ce */
[----:B------:R-:W-:Y:S01]  /*ffc0*/  FFMA.FTZ R52, R232, R178, R52 ;  /* 0x000000b2e8347223 */ /* 0x000fe20000010034 */
[----:B------:R-:W-:Y:S01]  /*ffd0*/  PRMT R8, R8, 0x5410, R15 ;  /* 0x0000541008087816 */ /* 0x000fe2000000000f */
[----:B------:R-:W-:-:S04]  /*ffe0*/  FFMA.FTZ R56, R231, R177, R56 ;  /* 0x000000b1e7387223 */ /* 0x000fc80000010038 */
[----:B------:R-:W-:Y:S01]  /*fff0*/  MUFU.EX2 R63, R63 ;  /* 0x0000003f003f7308 */ /* 0x000fe20000000800 */
[----:B------:R-:W-:Y:S01]  /*10000*/  FFMA.FTZ R47, R230, R60, R47 ;  /* 0x0000003ce62f7223 */ /* 0x000fe2000001002f */
[----:B------:R-:W-:Y:S01]  /*10010*/  LOP3.LUT R14, R12, 0xff, RZ, 0xc0, !PT ;  /* 0x000000ff0c0e7812 */ /* 0x000fe200078ec0ff */
[----:B------:R-:W-:-:S05]  /*10020*/  FFMA.FTZ R43, R229, R59, R43 ;  /* 0x0000003be52b7223 */ /* 0x000fca000001002b */
[----:B------:R-:W-:Y:S01]  /*10030*/  MUFU.EX2 R164, R164 ;  /* 0x000000a400a47308 */ /* 0x000fe20000000800 */
[----:B------:R-:W-:-:S07]  /*10040*/  SHF.R.U32.HI R12, RZ, 0x18, R12 ;  /* 0x00000018ff0c7819 */ /* 0x000fce000001160c */
[----:B------:R-:W2:Y:S01]  /*10050*/  MUFU.EX2 R169, R169 ;  /* 0x000000a900a97308 */ /* 0x000ea20000000800 */
[----:B------:R-:W-:-:S07]  /*10060*/  SHF.R.U32.HI R206, RZ, 0x18, R206 ;  /* 0x00000018ffce7819 */ /* 0x000fce00000116ce */
[----:B------:R-:W-:Y:S01]  /*10070*/  MUFU.EX2 R66, R66 ;  /* 0x0000004200427308 */ /* 0x000fe20000000800 */
[----:B------:R-:W-:-:S07]  /*10080*/  SHF.R.U32.HI R9, RZ, 0x8, R9 ;  /* 0x00000008ff097819 */ /* 0x000fce0000011609 */
[----:B------:R-:W3:Y:S01]  /*10090*/  MUFU.EX2 R62, R62 ;  /* 0x0000003e003e7308 */ /* 0x000ee20000000800 */
[----:B------:R-:W-:Y:S02]  /*100a0*/  LOP3.LUT R13, R13, 0xff, RZ, 0xc0, !PT ;  /* 0x000000ff0d0d7812 */ /* 0x000fe400078ec0ff */
[----:B------:R-:W-:Y:S01]  /*100b0*/  LOP3.LUT R10, R10, 0xff, RZ, 0xc0, !PT ;  /* 0x000000ff0a0a7812 */ /* 0x000fe200078ec0ff */
[----:B------:R-:W-:Y:S01]  /*100c0*/  FADD.FTZ R52, R58, R52 ;  /* 0x000000343a347221 */ /* 0x000fe20000010000 */
[----:B------:R-:W-:Y:S01]  /*100d0*/  HSET2.LE.AND R32, R8, R54, PT ;  /* 0x0000003608207233 */ /* 0x000fe20003803000 */
[----:B------:R-:W-:Y:S02]  /*100e0*/  FADD.FTZ R56, R0, R56 ;  /* 0x0000003800387221 */ /* 0x000fe40000010000 */
[----:B------:R-:W-:Y:S02]  /*100f0*/  FADD.FTZ R47, R46, R47 ;  /* 0x0000002f2e2f7221 */ /* 0x000fe40000010000 */
[----:B------:R-:W-:Y:S01]  /*10100*/  FADD.FTZ R43, R42, R43 ;  /* 0x0000002b2a2b7221 */ /* 0x000fe20000010000 */
[----:B------:R-:W-:-:S02]  /*10110*/  PRMT R14, R14, 0x5410, R9 ;  /* 0x000054100e0e7816 */ /* 0x000fc40000000009 */
[----:B------:R-:W-:Y:S02]  /*10120*/  PRMT R12, R13, 0x5410, R12 ;  /* 0x000054100d0c7816 */ /* 0x000fe4000000000c */
[----:B------:R-:W-:Y:S01]  /*10130*/  PRMT R8, R10, 0x5410, R206 ;  /* 0x000054100a087816 */ /* 0x000fe200000000ce */
[----:B------:R-:W-:Y:S02]  /*10140*/  FADD.FTZ R52, R51, R52 ;  /* 0x0000003433347221 */ /* 0x000fe40000010000 */
[----:B------:R-:W-:Y:S02]  /*10150*/  FADD.FTZ R56, R49, R56 ;  /* 0x0000003831387221 */ /* 0x000fe40000010000 */
[----:B------:R-:W-:Y:S02]  /*10160*/  FADD.FTZ R47, R45, R47 ;  /* 0x0000002f2d2f7221 */ /* 0x000fe40000010000 */
[----:B------:R-:W-:Y:S01]  /*10170*/  FADD.FTZ R43, R3, R43 ;  /* 0x0000002b032b7221 */ /* 0x000fe20000010000 */
[----:B-1----:R-:W-:Y:S01]  /*10180*/  F2FP.PACK_AB R11, R174, R171 ;  /* 0x000000abae0b723e */ /* 0x002fe200000000ff */
[----:B------:R-:W-:Y:S01]  /*10190*/  IMAD.MOV.U32 R180, RZ, RZ, R34 ;  /* 0x000000ffffb47224 */ /* 0x000fe200078e0022 */
[--C-:B------:R-:W-:Y:S01]  /*101a0*/  HSET2.LE.AND R14, R14, R54.reuse, PT ;  /* 0x000000360e0e7233 */ /* 0x100fe20003803000 */
[----:B------:R-:W-:Y:S01]  /*101b0*/  IMAD.MOV.U32 R181, RZ, RZ, R35 ;  /* 0x000000ffffb57224 */ /* 0x000fe200078e0023 */
[--C-:B------:R-:W-:Y:S01]  /*101c0*/  HSET2.LE.AND R8, R8, R54.reuse, PT ;  /* 0x0000003608087233 */ /* 0x100fe20003803000 */
[----:B--2---:R-:W-:Y:S01]  /*101d0*/  F2FP.PACK_AB R33, R169, R164 ;  /* 0x000000a4a921723e */ /* 0x004fe200000000ff */
[----:B------:R-:W-:Y:S01]  /*101e0*/  HSET2.LE.AND R12, R12, R54, PT ;  /* 0x000000360c0c7233 */ /* 0x000fe20003803000 */
[----:B------:R-:W-:Y:S01]  /*101f0*/  F2FP.PACK_AB R34, R63, R173 ;  /* 0x000000ad3f22723e */ /* 0x000fe200000000ff */
[----:B------:R-:W-:Y:S01]  /*10200*/  FADD.FTZ R52, R50, R52 ;  /* 0x0000003432347221 */ /* 0x000fe20000010000 */
[----:B---3--:R-:W-:Y:S01]  /*10210*/  F2FP.PACK_AB R35, R62, R66 ;  /* 0x000000423e23723e */ /* 0x008fe200000000ff */
[----:B------:R-:W-:-:S02]  /*10220*/  FADD.FTZ R56, R48, R56 ;  /* 0x0000003830387221 */ /* 0x000fc40000010000 */
[----:B------:R-:W-:Y:S02]  /*10230*/  FADD.FTZ R47, R44, R47 ;  /* 0x0000002f2c2f7221 */ /* 0x000fe40000010000 */
[----:B------:R-:W-:Y:S01]  /*10240*/  FADD.FTZ R43, R2, R43 ;  /* 0x0000002b022b7221 */ /* 0x000fe20000010000 */
[C---:B------:R-:W-:Y:S01]  /*10250*/  HMMA.16816.F32 R160, R28.reuse, R24, R160 ;  /* 0x000000181ca0723c */ /* 0x040fe200000018a0 */
[----:B------:R-:W-:Y:S01]  /*10260*/  LOP3.LUT R32, R32, R11, RZ, 0xc0, !PT ;  /* 0x0000000b20207212 */ /* 0x000fe200078ec0ff */
[----:B------:R-:W-:Y:S01]  /*10270*/  FADD.FTZ R52, R237, R52 ;  /* 0x00000034ed347221 */ /* 0x000fe20000010000 */
[----:B------:R-:W-:Y:S01]  /*10280*/  LOP3.LUT R33, R8, R33, RZ, 0xc0, !PT ;  /* 0x0000002108217212 */ /* 0x000fe200078ec0ff */
[----:B------:R-:W-:Y:S01]  /*10290*/  FADD.FTZ R56, R211, R56 ;  /* 0x00000038d3387221 */ /* 0x000fe20000010000 */
[----:B------:R-:W-:Y:S01]  /*102a0*/  LOP3.LUT R34, R14, R34, RZ, 0xc0, !PT ;  /* 0x000000220e227212 */ /* 0x000fe200078ec0ff */
[----:B------:R-:W-:Y:S01]  /*102b0*/  FADD.FTZ R47, R185, R47 ;  /* 0x0000002fb92f7221 */ /* 0x000fe20000010000 */
[----:B------:R-:W-:Y:S01]  /*102c0*/  LOP3.LUT R35, R12, R35, RZ, 0xc0, !PT ;  /* 0x000000230c237212 */ /* 0x000fe200078ec0ff */
[----:B------:R-:W-:Y:S01]  /*102d0*/  HMMA.16816.F32 R148, R28, R26, R148 ;  /* 0x0000001a1c94723c */ /* 0x000fe20000001894 */
[----:B------:R-:W-:Y:S01]  /*102e0*/  FADD.FTZ R43, R204, R43 ;  /* 0x0000002bcc2b7221 */ /* 0x000fe20000010000 */
[----:B------:R-:W1:Y:S01]  /*102f0*/  LDSM.16.MT88.4 R24, [R214+0x9c00] ;  /* 0x009c0000d618783b */ /* 0x000e620000004200 */
[----:B------:R-:W-:-:S03]  /*10300*/  LOP3.LUT R180, R181, UR7, R250, 0x96, !PT ;  /* 0x00000007b5b47c12 */ /* 0x000fc6000f8e96fa */
[----:B------:R-:W-:Y:S02]  /*10310*/  LDSM.16.MT88.4 R12, [R212+0xac00] ;  /* 0x00ac0000d40c783b */ /* 0x000fe40000004200 */
[----:B------:R-:W-:Y:S02]  /*10320*/  HMMA.16816.F32 R68, R28, R20, R68 ;  /* 0x000000141c44723c */ /* 0x000fe40000001844 */
[----:B------:R-:W-:Y:S01]  /*10330*/  LDSM.16.MT88.4 R8, [R214+0xbc00] ;  /* 0x00bc0000d608783b */ /* 0x000fe20000004200 */
[----:B------:R-:W-:-:S05]  /*10340*/  FADD.FTZ R52, R208, R52 ;  /* 0x00000034d0347221 */ /* 0x000fca0000010000 */
[----:B------:R-:W-:Y:S01]  /*10350*/  HMMA.16816.F32 R80, R28, R22, R80 ;  /* 0x000000161c50723c */ /* 0x000fe20000001850 */
[----:B------:R-:W2:Y:S01]  /*10360*/  LDSM.16.MT88.4 R20, [R212+0x9c00] ;  /* 0x009c0000d414783b */ /* 0x000ea20000004200 */
[----:B------:R-:W-:Y:S02]  /*10370*/  FADD.FTZ R56, R194, R56 ;  /* 0x00000038c2387221 */ /* 0x000fe40000010000 */
[----:B------:R-:W-:-:S04]  /*10380*/  FADD.FTZ R47, R187, R47 ;  /* 0x0000002fbb2f7221 */ /* 0x000fc80000010000 */
[----:B------:R-:W-:Y:S01]  /*10390*/  HMMA.16816.F32 R84, R28, R16, R84 ;  /* 0x000000101c54723c */ /* 0x000fe20000001854 */
[----:B------:R-:W-:-:S07]  /*103a0*/  FADD.FTZ R43, R205, R43 ;  /* 0x0000002bcd2b7221 */ /* 0x000fce0000010000 */
[----:B------:R-:W-:Y:S01]  /*103b0*/  HMMA.16816.F32 R96, R28, R18, R96 ;  /* 0x000000121c60723c */ /* 0x000fe20000001860 */
[----:B------:R-:W3:Y:S01]  /*103c0*/  LDSM.16.MT88.4 R16, [R214+0xac00] ;  /* 0x00ac0000d610783b */ /* 0x000ee20000004200 */
[----:B------:R-:W-:-:S06]  /*103d0*/  FFMA.FTZ R39, R39, c[0x0][0x23c], -R61 ;  /* 0x00008f0027277a23 */ /* 0x000fcc000001083d */
[----:B------:R-:W-:Y:S01]  /*103e0*/  HMMA.16816.F32 R136, R28, R4, R136 ;  /* 0x000000041c88723c */ /* 0x000fe20000001888 */
[----:B------:R-:W-:-:S07]  /*103f0*/  FFMA.FTZ R41, R41, c[0x0][0x23c], -R61 ;  /* 0x00008f0029297a23 */ /* 0x000fce000001083d */
[----:B------:R-:W-:Y:S01]  /*10400*/  HMMA.16816.F32 R132, R28, R6, R132 ;  /* 0x000000061c84723c */ /* 0x000fe20000001884 */
[----:B------:R-:W4:Y:S01]  /*10410*/  LDSM.16.MT88.4 R4, [R212+0xbc00] ;  /* 0x00bc0000d404783b */ /* 0x000f220000004200 */
[--C-:B------:R-:W-:Y:S02]  /*10420*/  FFMA.FTZ R38, R38, c[0x0][0x23c], -R61.reuse ;  /* 0x00008f0026267a23 */ /* 0x100fe4000001083d */
[----:B------:R-:W-:Y:S02]  /*10430*/  FFMA.FTZ R40, R40, c[0x0][0x23c], -R61 ;  /* 0x00008f0028287a23 */ /* 0x000fe4000001083d */
[----:B------:R-:W-:-:S04]  /*10440*/  IMAD.WIDE.U32 R180, R180, -0x2daee0ad, RZ ;  /* 0xd2511f53b4b47825 */ /* 0x000fc800078e00ff */
[--C-:B------:R-:W-:Y:S02]  /*10450*/  FFMA.FTZ R61, R55, c[0x0][0x23c], -R57.reuse ;  /* 0x00008f00373d7a23 */ /* 0x100fe40000010839 */
[--C-:B------:R-:W-:Y:S02]  /*10460*/  FFMA.FTZ R36, R36, c[0x0][0x23c], -R57.reuse ;  /* 0x00008f0024247a23 */ /* 0x100fe40000010839 */
[--C-:B------:R-:W-:Y:S02]  /*10470*/  FFMA.FTZ R53, R53, c[0x0][0x23c], -R57.reuse ;  /* 0x00008f0035357a23 */ /* 0x100fe40000010839 */
[----:B------:R-:W-:Y:S02]  /*10480*/  FFMA.FTZ R55, R37, c[0x0][0x23c], -R57 ;  /* 0x00008f0025377a23 */ /* 0x000fe40000010839 */
[----:B------:R-:W-:Y:S02]  /*10490*/  FADD.FTZ R52, R209, R52 ;  /* 0x00000034d1347221 */ /* 0x000fe40000010000 */
[----:B------:R-:W-:-:S02]  /*104a0*/  FADD.FTZ R56, R210, R56 ;  /* 0x00000038d2387221 */ /* 0x000fc40000010000 */
[----:B------:R-:W-:Y:S02]  /*104b0*/  FADD.FTZ R47, R188, R47 ;  /* 0x0000002fbc2f7221 */ /* 0x000fe40000010000 */
[----:B------:R-:W-:Y:S01]  /*104c0*/  FADD.FTZ R43, R199, R43 ;  /* 0x0000002bc72b7221 */ /* 0x000fe20000010000 */
[----:B------:R-:W-:Y:S01]  /*104d0*/  LOP3.LUT R248, R181, UR16, R248, 0x96, !PT ;  /* 0x00000010b5f87c12 */ /* 0x000fe2000f8e96f8 */
[----:B------:R-:W-:Y:S02]  /*104e0*/  FADD.FTZ R52, R192, R52 ;  /* 0x00000034c0347221 */ /* 0x000fe40000010000 */
[----:B------:R-:W-:Y:S02]  /*104f0*/  FADD.FTZ R56, R193, R56 ;  /* 0x00000038c1387221 */ /* 0x000fe40000010000 */
[----:B------:R-:W-:Y:S02]  /*10500*/  FADD.FTZ R47, R189, R47 ;  /* 0x0000002fbd2f7221 */ /* 0x000fe40000010000 */
[----:B------:R-:W-:Y:S01]  /*10510*/  FADD.FTZ R43, R203, R43 ;  /* 0x0000002bcb2b7221 */ /* 0x000fe20000010000 */
[----:B------:R-:W-:Y:S01]  /*10520*/  MUFU.EX2 R39, R39 ;  /* 0x0000002700277308 */ /* 0x000fe20000000800 */
[----:B------:R-:W-:Y:S01]  /*10530*/  LOP3.LUT R31, R180, 0xffff, RZ, 0xc0, !PT ;  /* 0x0000ffffb41f7812 */ /* 0x000fe200078ec0ff */
[----:B------:R-:W-:Y:S01]  /*10540*/  FADD.FTZ R52, R184, R52 ;  /* 0x00000034b8347221 */ /* 0x000fe20000010000 */
[----:B------:R-:W-:Y:S01]  /*10550*/  SHF.R.U32.HI R30, RZ, 0x10, R180 ;  /* 0x00000010ff1e7819 */ /* 0x000fe200000116b4 */
[----:B------:R-:W-:Y:S01]  /*10560*/  FADD.FTZ R56, R179, R56 ;  /* 0x00000038b3387221 */ /* 0x000fe20000010000 */
[----:B------:R-:W-:Y:S01]  /*10570*/  SHF.R.U32.HI R67, RZ, 0x10, R248 ;  /* 0x00000010ff437819 */ /* 0x000fe200000116f8 */
[----:B------:R-:W-:-:S02]  /*10580*/  FADD.FTZ R47, R195, R47 ;  /* 0x0000002fc32f7221 */ /* 0x000fc40000010000 */
[----:B------:R-:W-:Y:S01]  /*10590*/  MUFU.EX2 R41, R41 ;  /* 0x0000002900297308 */ /* 0x000fe20000000800 */
[----:B------:R-:W-:Y:S01]  /*105a0*/  FADD.FTZ R43, R200, R43 ;  /* 0x0000002bc82b7221 */ /* 0x000fe20000010000 */
[----:B------:R-:W-:Y:S02]  /*105b0*/  LOP3.LUT R28, R180, 0xff, RZ, 0xc0, !PT ;  /* 0x000000ffb41c7812 */ /* 0x000fe400078ec0ff */
[----:B------:R-:W-:-:S04]  /*105c0*/  SHF.R.U32.HI R31, RZ, 0x8, R31 ;  /* 0x00000008ff1f7819 */ /* 0x000fc8000001161f */
[----:B------:R-:W-:Y:S01]  /*105d0*/  MUFU.EX2 R38, R38 ;  /* 0x0000002600267308 */ /* 0x000fe20000000800 */
[----:B------:R-:W-:Y:S01]  /*105e0*/  SHF.R.U32.HI R29, RZ, 0x18, R180 ;  /* 0x00000018ff1d7819 */ /* 0x000fe200000116b4 */
[----:B------:R-:W-:Y:S01]  /*105f0*/  FADD.FTZ R52, R182, R52 ;  /* 0x00000034b6347221 */ /* 0x000fe20000010000 */
[----:B------:R-:W-:-:S05]  /*10600*/  LOP3.LUT R30, R30, 0xff, RZ, 0xc0, !PT ;  /* 0x000000ff1e1e7812 */ /* 0x000fca00078ec0ff */
[----:B------:R-:W1:Y:S01]  /*10610*/  MUFU.EX2 R40, R40 ;  /* 0x0000002800287308 */ /* 0x000e620000000800 */
[----:B------:R-:W-:Y:S01]  /*10620*/  LOP3.LUT R57, R248, 0xff, RZ, 0xc0, !PT ;  /* 0x000000fff8397812 */ /* 0x000fe200078ec0ff */
[----:B------:R-:W-:-:S06]  /*10630*/  FADD.FTZ R56, R170, R56 ;  /* 0x00000038aa387221 */ /* 0x000fcc0000010000 */
[----:B------:R-:W-:Y:S01]  /*10640*/  MUFU.EX2 R36, R36 ;  /* 0x0000002400247308 */ /* 0x000fe20000000800 */
[----:B------:R-:W-:Y:S01]  /*10650*/  LOP3.LUT R67, R67, 0xff, RZ, 0xc0, !PT ;  /* 0x000000ff43437812 */ /* 0x000fe200078ec0ff */
[----:B------:R-:W-:-:S06]  /*10660*/  FADD.FTZ R47, R198, R47 ;  /* 0x0000002fc62f7221 */ /* 0x000fcc0000010000 */
[----:B------:R-:W-:Y:S01]  /*10670*/  MUFU.EX2 R53, R53 ;  /* 0x0000003500357308 */ /* 0x000fe20000000800 */
[----:B------:R-:W-:-:S07]  /*10680*/  FADD.FTZ R43, R202, R43 ;  /* 0x0000002bca2b7221 */ /* 0x000fce0000010000 */
[----:B------:R1:W1:Y:S08]  /*10690*/  MUFU.EX2 R37, R61 ;  /* 0x0000003d00257308 */ /* 0x0002700000000800 */
[----:B------:R-:W2:Y:S01]  /*106a0*/  MUFU.EX2 R55, R55 ;  /* 0x0000003700377308 */ /* 0x000ea20000000800 */
[----:B------:R-:W-:Y:S02]  /*106b0*/  PRMT R28, R28, 0x5410, R31 ;  /* 0x000054101c1c7816 */ /* 0x000fe4000000001f */
[----:B-1----:R-:W-:-:S02]  /*106c0*/  LOP3.LUT R61, R248, 0xffff, RZ, 0xc0, !PT ;  /* 0x0000fffff83d7812 */ /* 0x002fc400078ec0ff */
[----:B------:R-:W-:Y:S02]  /*106d0*/  SHF.R.U32.HI R248, RZ, 0x18, R248 ;  /* 0x00000018fff87819 */ /* 0x000fe400000116f8 */
[----:B------:R-:W-:Y:S01]  /*106e0*/  SHF.R.U32.HI R61, RZ, 0x8, R61 ;  /* 0x00000008ff3d7819 */ /* 0x000fe2000001163d */
[----:B------:R-:W-:Y:S01]  /*106f0*/  FADD.FTZ R52, R183, R52 ;  /* 0x00000034b7347221 */ /* 0x000fe20000010000 */
[----:B------:R-:W-:Y:S01]  /*10700*/  PRMT R31, R30, 0x5410, R29 ;  /* 0x000054101e1f7816 */ /* 0x000fe2000000001d */
[----:B------:R-:W-:Y:S01]  /*10710*/  FADD.FTZ R56, R65, R56 ;  /* 0x0000003841387221 */ /* 0x000fe20000010000 */
[----:B------:R-:W-:Y:S01]  /*10720*/  PRMT R57, R57, 0x5410, R61 ;  /* 0x0000541039397816 */ /* 0x000fe2000000003d */
[----:B------:R-:W-:Y:S01]  /*10730*/  FADD.FTZ R47, R201, R47 ;  /* 0x0000002fc92f7221 */ /* 0x000fe20000010000 */
[----:B------:R-:W-:Y:S01]  /*10740*/  PRMT R29, R67, 0x5410, R248 ;  /* 0x00005410431d7816 */ /* 0x000fe200000000f8 */
[----:B------:R-:W-:Y:S01]  /*10750*/  FADD.FTZ R43, R191, R43 ;  /* 0x0000002bbf2b7221 */ /* 0x000fe20000010000 */
[--C-:B------:R-:W-:Y:S01]  /*10760*/  HSET2.LE.AND R30, R28, R54.reuse, PT ;  /* 0x000000361c1e7233 */ /* 0x100fe20003803000 */
[----:B------:R-:W-:Y:S01]  /*10770*/  FADD.FTZ R52, R64, R52 ;  /* 0x0000003440347221 */ /* 0x000fe20000010000 */
[--C-:B------:R-:W-:Y:S01]  /*10780*/  HSET2.LE.AND R31, R31, R54.reuse, PT ;  /* 0x000000361f1f7233 */ /* 0x100fe20003803000 */
[----:B------:R-:W-:Y:S01]  /*10790*/  FADD.FTZ R56, R175, R56 ;  /* 0x00000038af387221 */ /* 0x000fe20000010000 */
[--C-:B------:R-:W-:Y:S01]  /*107a0*/  HSET2.LE.AND R28, R57, R54.reuse, PT ;  /* 0x00000036391c7233 */ /* 0x100fe20003803000 */
[----:B------:R-:W-:Y:S01]  /*107b0*/  FADD.FTZ R47, R197, R47 ;  /* 0x0000002fc52f7221 */ /* 0x000fe20000010000 */
[----:B------:R-:W-:Y:S01]  /*107c0*/  HSET2.LE.AND R29, R29, R54, PT ;  /* 0x000000361d1d7233 */ /* 0x000fe20003803000 */
[----:B------:R-:W-:Y:S01]  /*107d0*/  FADD.FTZ R43, R190, R43 ;  /* 0x0000002bbe2b7221 */ /* 0x000fe20000010000 */
[----:B------:R-:W-:-:S02]  /*107e0*/  F2FP.PACK_AB R57, R40, R38 ;  /* 0x000000262839723e */ /* 0x000fc400000000ff */
[----:B------:R-:W-:Y:S02]  /*107f0*/  F2FP.PACK_AB R67, R37, R53 ;  /* 0x000000352543723e */ /* 0x000fe400000000ff */
[----:B------:R-:W-:Y:S02]  /*10800*/  F2FP.PACK_AB R61, R41, R39 ;  /* 0x00000027293d723e */ /* 0x000fe400000000ff */
[----:B--2---:R-:W-:Y:S01]  /*10810*/  F2FP.PACK_AB R54, R55, R36 ;  /* 0x000000243736723e */ /* 0x004fe200000000ff */
[----:B------:R-:W-:Y:S02]  /*10820*/  FADD.FTZ R52, R39, R52 ;  /* 0x0000003427347221 */ /* 0x000fe40000010000 */
[----:B------:R-:W-:Y:S02]  /*10830*/  FADD.FTZ R56, R36, R56 ;  /* 0x0000003824387221 */ /* 0x000fe40000010000 */
[----:B------:R-:W-:Y:S02]  /*10840*/  FADD.FTZ R47, R171, R47 ;  /* 0x0000002fab2f7221 */ /* 0x000fe40000010000 */
[----:B------:R-:W-:Y:S01]  /*10850*/  FADD.FTZ R43, R164, R43 ;  /* 0x0000002ba42b7221 */ /* 0x000fe20000010000 */
[----:B------:R-:W-:-:S02]  /*10860*/  LOP3.LUT R30, R30, R57, RZ, 0xc0, !PT ;  /* 0x000000391e1e7212 */ /* 0x000fc400078ec0ff */
[----:B------:R-:W-:Y:S02]  /*10870*/  LOP3.LUT R31, R31, R67, RZ, 0xc0, !PT ;  /* 0x000000431f1f7212 */ /* 0x000fe400078ec0ff */
[----:B------:R-:W-:Y:S02]  /*10880*/  LOP3.LUT R28, R28, R61, RZ, 0xc0, !PT ;  /* 0x0000003d1c1c7212 */ /* 0x000fe400078ec0ff */
[----:B------:R-:W-:Y:S01]  /*10890*/  LOP3.LUT R29, R29, R54, RZ, 0xc0, !PT ;  /* 0x000000361d1d7212 */ /* 0x000fe200078ec0ff */
[----:B------:R-:W-:Y:S02]  /*108a0*/  FADD.FTZ R52, R41, R52 ;  /* 0x0000003429347221 */ /* 0x000fe40000010000 */
[----:B------:R-:W-:Y:S02]  /*108b0*/  FADD.FTZ R56, R55, R56 ;  /* 0x0000003837387221 */ /* 0x000fe40000010000 */
[----:B------:R-:W-:Y:S02]  /*108c0*/  FADD.FTZ R47, R174, R47 ;  /* 0x0000002fae2f7221 */ /* 0x000fe40000010000 */
[----:B------:R-:W-:Y:S01]  /*108d0*/  FADD.FTZ R43, R169, R43 ;  /* 0x0000002ba92b7221 */ /* 0x000fe20000010000 */
[----:B------:R-:W-:Y:S01]  /*108e0*/  HMMA.16816.F32 R156, R32, R24, R156 ;  /* 0x00000018209c723c */ /* 0x000fe2000000189c */
[----:B------:R-:W-:Y:S01]  /*108f0*/  FADD.FTZ R52, R38, R52 ;  /* 0x0000003426347221 */ /* 0x000fe20000010000 */
[----:B------:R-:W-:Y:S01]  /*10900*/  @UP0 UIADD3 UR30, UR30, -0x4, URZ ;  /* 0xfffffffc1e1e0890 */ /* 0x000fe2000fffe03f */
        /* <DEDUP_REMOVED lines=8> */
[----:B------:R-:W-:-:S07]  /*10990*/  FADD.FTZ R229, R62, R43 ;  /* 0x0000002b3ee57221 */ /* 0x000fce0000010000 */
[C---:B------:R-:W-:Y:S08]  /*109a0*/  HMMA.16816.F32 R76, R32.reuse, R22, R76 ;  /* 0x00000016204c723c */ /* 0x040ff0000000184c */
[C---:B---3--:R-:W-:Y:S08]  /*109b0*/  HMMA.16816.F32 R88, R32.reuse, R16, R88 ;  /* 0x000000102058723c */ /* 0x048ff00000001858 */
        /* <DEDUP_REMOVED lines=20> */
.L_x_280:
[----:B------:R-:W-:-:S12]  /*10b00*/  UIADD3 UR30, UR31, -0x1, URZ ;  /* 0xffffffff1f1e7890 */ /* 0x000fd8000fffe03f */
.L_x_287:
[----:B------:R-:W-:-:S13]  /*10b10*/  ISETP.LE.AND P0, PT, RZ, UR30, PT ;  /* 0x0000001eff007c0c */ /* 0x000fda000bf03270 */
[----:B------:R-:W-:Y:S05]  /*10b20*/  @!P0 BRA `(.L_x_288) ;  /* 0x0000457000008947 */ /* 0x000fea0003800000 */
[----:B------:R-:W1:Y:S01]  /*10b30*/  LDC.U8 R228, c[0x0][0x2d8] ;  /* 0x0000b600ffe47b82 */ /* 0x000e620000000000 */
[----:B------:R-:W-:Y:S01]  /*10b40*/  IMAD.WIDE.U32 R240, R235, -0x326172a9, RZ ;  /* 0xcd9e8d57ebf07825 */ /* 0x000fe200078e00ff */
[----:B------:R-:W-:Y:S02]  /*10b50*/  MOV R164, R168 ;  /* 0x000000a800a47202 */ /* 0x000fe40000000f00 */
[----:B------:R-:W-:Y:S01]  /*10b60*/  MOV R2, R166 ;  /* 0x000000a600027202 */ /* 0x000fe20000000f00 */
[----:B------:R-:W-:Y:S01]  /*10b70*/  IMAD.WIDE.U32 R236, R242, -0x326172a9, RZ ;  /* 0xcd9e8d57f2ec7825 */ /* 0x000fe200078e00ff */
[-C--:B------:R-:W-:Y:S02]  /*10b80*/  LOP3.LUT R238, R241, R234.reuse, RZ, 0x3c, !PT ;  /* 0x000000eaf1ee7212 */ /* 0x080fe400078e3cff */
[----:B------:R-:W-:Y:S01]  /*10b90*/  ISETP.GE.AND P4, PT, R226, c[0x0][0x220], PT ;  /* 0x00008800e2007a0c */ /* 0x000fe20003f86270 */
[----:B------:R-:W-:Y:S01]  /*10ba0*/  IMAD.MOV.U32 R3, RZ, RZ, R167 ;  /* 0x000000ffff037224 */ /* 0x000fe200078e00a7 */
[----:B------:R-:W-:Y:S01]  /*10bb0*/  LOP3.LUT R234, R237, R234, RZ, 0x3c, !PT ;  /* 0x000000eaedea7212 */ /* 0x000fe200078e3cff */
[----:B------:R-:W-:Y:S01]  /*10bc0*/  IMAD.MOV.U32 R0, RZ, RZ, R165 ;  /* 0x000000ffff007224 */ /* 0x000fe200078e00a5 */
[----:B------:R-:W-:Y:S01]  /*10bd0*/  ISETP.GE.AND P3, PT, R221, c[0x0][0x220], PT ;  /* 0x00008800dd007a0c */ /* 0x000fe20003f66270 */
[----:B------:R-:W-:Y:S01]  /*10be0*/  IMAD.WIDE.U32 R242, R233, -0x2daee0ad, RZ ;  /* 0xd2511f53e9f27825 */ /* 0x000fe200078e00ff */
[----:B------:R-:W-:-:S03]  /*10bf0*/  ISETP.GE.AND P2, PT, R220, c[0x0][0x220], PT ;  /* 0x00008800dc007a0c */ /* 0x000fc60003f46270 */
[----:B------:R-:W-:-:S04]  /*10c00*/  IMAD.WIDE.U32 R238, R238, -0x2daee0ad, RZ ;  /* 0xd2511f53eeee7825 */ /* 0x000fc800078e00ff */
[----:B------:R-:W-:Y:S01]  /*10c10*/  IMAD.WIDE.U32 R234, R234, -0x2daee0ad, RZ ;  /* 0xd2511f53eaea7825 */ /* 0x000fe200078e00ff */
[----:B-1----:R-:W-:-:S03]  /*10c20*/  PRMT R228, R228, 0x7054, R228 ;  /* 0x00007054e4e47816 */ /* 0x002fc600000000e4 */
[----:B------:R-:W-:Y:S01]  /*10c30*/  IMAD.MOV.U32 R245, RZ, RZ, R247 ;  /* 0x000000fffff57224 */ /* 0x000fe200078e00f7 */
[----:B------:R-:W-:Y:S05]  /*10c40*/  BRA `(.L_x_289) ;  /* 0x000003c000007947 */ /* 0x000fea0003800000 */
.L_x_291:
        /* <DEDUP_REMOVED lines=15> */
[C---:B------:R-:W-:Y:S02]  /*10d40*/  @!P3 LEA R172, P6, R167.reuse, c[0x0][0x168], 0x1 ;  /* 0x00005a00a7acba11 */ /* 0x040fe400078c08ff */
        /* <DEDUP_REMOVED lines=44> */
.L_x_289:
        /* <DEDUP_REMOVED lines=54> */
[----:B-----5:R-:W-:Y:S06]  /*11370*/  LDSM.16.M88.4 R64, [R217] ;  /* 0x00000000d940783b */ /* 0x020fec0000000200 */
[----:B---3--:R-:W3:Y:S06]  /*11380*/  LDSM.16.M88.4 R16, [R216+0x6000] ;  /* 0x00600000d810783b */ /* 0x008eec0000000200 */
[----:B------:R-:W4:Y:S06]  /*11390*/  LDSM.16.M88.4 R60, [R217+0x1000] ;  /* 0x00100000d93c783b */ /* 0x000f2c0000000200 */
[----:B------:R-:W1:Y:S06]  /*113a0*/  LDSM.16.M88.4 R32, [R216+0x6400] ;  /* 0x00640000d820783b */ /* 0x000e6c0000000200 */
[----:B------:R-:W0:Y:S06]  /*113b0*/  LDGDEPBAR ;  /* 0x00000000000079af */ /* 0x000e2c0000000000 */
[----:B------:R-:W1:Y:S06]  /*113c0*/  LDSM.16.M88.4 R48, [R216+0x6800] ;  /* 0x00680000d830783b */ /* 0x000e6c0000000200 */
[----:B------:R-:W1:Y:S06]  /*113d0*/  LDSM.16.M88.4 R168, [R216+0x6c00] ;  /* 0x006c0000d8a8783b */ /* 0x000e6c0000000200 */
[----:B------:R-:W-:Y:S01]  /*113e0*/  LDSM.16.M88.4 R172, [R215] ;  /* 0x00000000d7ac783b */ /* 0x000fe20000000200 */
[-C--:B---3--:R-:W-:Y:S05]  /*113f0*/  HMMA.16816.F32 R4, R64, R16.reuse, RZ ;  /* 0x000000104004723c */ /* 0x088fea00000018ff */
[----:B------:R-:W3:Y:S03]  /*11400*/  LDSM.16.M88.4 R176, [R213+0x6000] ;  /* 0x00600000d5b0783b */ /* 0x000ee60000000200 */
[C---:B----4-:R-:W-:Y:S03]  /*11410*/  HMMA.16816.F32 R8, R60.reuse, R16, RZ ;  /* 0x000000103c08723c */ /* 0x050fe600000018ff */
[----:B------:R-:W4:Y:S06]  /*11420*/  LDSM.16.M88.4 R180, [R215+0x1000] ;  /* 0x00100000d7b4783b */ /* 0x000f2c0000000200 */
[----:B------:R-:W3:Y:S01]  /*11430*/  LDSM.16.M88.4 R184, [R213+0x6400] ;  /* 0x00640000d5b8783b */ /* 0x000ee20000000200 */
[-C--:B--2---:R-:W-:Y:S05]  /*11440*/  HMMA.16816.F32 R12, R60, R18.reuse, RZ ;  /* 0x000000123c0c723c */ /* 0x084fea00000018ff */
[----:B------:R-:W2:Y:S03]  /*11450*/  LDSM.16.M88.4 R188, [R213+0x6800] ;  /* 0x00680000d5bc783b */ /* 0x000ea60000000200 */
[C---:B------:R-:W-:Y:S03]  /*11460*/  HMMA.16816.F32 R16, R64.reuse, R18, RZ ;  /* 0x000000124010723c */ /* 0x040fe600000018ff */
[----:B------:R-:W2:Y:S05]  /*11470*/  LDSM.16.M88.4 R192, [R213+0x6c00] ;  /* 0x006c0000d5c0783b */ /* 0x000eaa0000000200 */
[-C--:B-1----:R-:W-:Y:S01]  /*11480*/  HMMA.16816.F32 R20, R64, R32.reuse, RZ ;  /* 0x000000204014723c */ /* 0x082fe200000018ff */
[----:B------:R-:W-:Y:S06]  /*11490*/  LDSM.16.M88.4 R196, [R216+0x7000] ;  /* 0x00700000d8c4783b */ /* 0x000fec0000000200 */
[----:B------:R-:W-:Y:S01]  /*114a0*/  LDSM.16.M88.4 R200, [R217+0x3000] ;  /* 0x00300000d9c8783b */ /* 0x000fe20000000200 */
[C---:B------:R-:W-:Y:S05]  /*114b0*/  HMMA.16816.F32 R24, R60.reuse, R32, RZ ;  /* 0x000000203c18723c */ /* 0x040fea00000018ff */
[----:B------:R-:W-:Y:S03]  /*114c0*/  LDSM.16.M88.4 R204, [R213+0x7800] ;  /* 0x00780000d5cc783b */ /* 0x000fe60000000200 */
[-C--:B------:R-:W-:Y:S03]  /*114d0*/  HMMA.16816.F32 R28, R60, R34.reuse, RZ ;  /* 0x000000223c1c723c */ /* 0x080fe600000018ff */
[----:B------:R-:W-:Y:S05]  /*114e0*/  LDSM.16.M88.4 R208, [R213+0x7c00] ;  /* 0x007c0000d5d0783b */ /* 0x000fea0000000200 */
[C---:B------:R-:W-:Y:S08]  /*114f0*/  HMMA.16816.F32 R32, R64.reuse, R34, RZ ;  /* 0x000000224020723c */ /* 0x040ff000000018ff */
[-C--:B------:R-:W-:Y:S08]  /*11500*/  HMMA.16816.F32 R36, R64, R48.reuse, RZ ;  /* 0x000000304024723c */ /* 0x080ff000000018ff */
[C---:B------:R-:W-:Y:S08]  /*11510*/  HMMA.16816.F32 R40, R60.reuse, R48, RZ ;  /* 0x000000303c28723c */ /* 0x040ff000000018ff */
[-C--:B------:R-:W-:Y:S08]  /*11520*/  HMMA.16816.F32 R44, R60, R50.reuse, RZ ;  /* 0x000000323c2c723c */ /* 0x080ff000000018ff */
[C---:B------:R-:W-:Y:S08]  /*11530*/  HMMA.16816.F32 R48, R64.reuse, R50, RZ ;  /* 0x000000324030723c */ /* 0x040ff000000018ff */
[-C--:B------:R-:W-:Y:S08]  /*11540*/  HMMA.16816.F32 R52, R64, R168.reuse, RZ ;  /* 0x000000a84034723c */ /* 0x080ff000000018ff */
[C---:B------:R-:W-:Y:S08]  /*11550*/  HMMA.16816.F32 R56, R60.reuse, R168, RZ ;  /* 0x000000a83c38723c */ /* 0x040ff000000018ff */
[-C--:B------:R-:W-:Y:S08]  /*11560*/  HMMA.16816.F32 R60, R60, R170.reuse, RZ ;  /* 0x000000aa3c3c723c */ /* 0x080ff000000018ff */
[----:B------:R-:W-:Y:S01]  /*11570*/  HMMA.16816.F32 R64, R64, R170, RZ ;  /* 0x000000aa4040723c */ /* 0x000fe200000018ff */
[----:B------:R-:W1:Y:S07]  /*11580*/  LDSM.16.M88.4 R168, [R217+0x2000] ;  /* 0x00200000d9a8783b */ /* 0x000e6e0000000200 */
[-C--:B---3--:R-:W-:Y:S08]  /*11590*/  HMMA.16816.F32 R4, R172, R176.reuse, R4 ;  /* 0x000000b0ac04723c */ /* 0x088ff00000001804 */
[C---:B----4-:R-:W-:Y:S08]  /*115a0*/  HMMA.16816.F32 R8, R180.reuse, R176, R8 ;  /* 0x000000b0b408723c */ /* 0x050ff00000001808 */
[-C--:B------:R-:W-:Y:S08]  /*115b0*/  HMMA.16816.F32 R12, R180, R178.reuse, R12 ;  /* 0x000000b2b40c723c */ /* 0x080ff0000000180c */
[C---:B------:R-:W-:Y:S01]  /*115c0*/  HMMA.16816.F32 R16, R172.reuse, R178, R16 ;  /* 0x000000b2ac10723c */ /* 0x040fe20000001810 */
[----:B------:R-:W3:Y:S07]  /*115d0*/  LDSM.16.M88.4 R176, [R216+0x7400] ;  /* 0x00740000d8b0783b */ /* 0x000eee0000000200 */
        /* <DEDUP_REMOVED lines=13> */
[----:B------:R-:W2:Y:S07]  /*116b0*/  LDSM.16.M88.4 R180, [R216+0x7800] ;  /* 0x00780000d8b4783b */ /* 0x000eae0000000200 */
[----:B------:R-:W-:Y:S01]  /*116c0*/  HMMA.16816.F32 R64, R172, R194, R64 ;  /* 0x000000c2ac40723c */ /* 0x000fe20000001840 */
[----:B------:R-:W4:Y:S06]  /*116d0*/  LDSM.16.M88.4 R172, [R215+0x2000] ;  /* 0x00200000d7ac783b */ /* 0x000f2c0000000200 */
[----:B------:R-:W2:Y:S01]  /*116e0*/  LDSM.16.M88.4 R192, [R215+0x3000] ;  /* 0x00300000d7c0783b */ /* 0x000ea20000000200 */
        /* <DEDUP_REMOVED lines=21> */
[----:B------:R-:W3:Y:S01]  /*11840*/  LDSM.16.M88.4 R184, [R216+0x8400] ;  /* 0x00840000d8b8783b */ /* 0x000ee20000000200 */
[-C--:B----4-:R-:W-:Y:S08]  /*11850*/  HMMA.16816.F32 R4, R172, R188.reuse, R4 ;  /* 0x000000bcac04723c */ /* 0x090ff00000001804 */
[C---:B------:R-:W-:Y:S08]  /*11860*/  HMMA.16816.F32 R8, R192.reuse, R188, R8 ;  /* 0x000000bcc008723c */ /* 0x040ff00000001808 */
[-C--:B------:R-:W-:Y:S08]  /*11870*/  HMMA.16816.F32 R12, R192, R190.reuse, R12 ;  /* 0x000000bec00c723c */ /* 0x080ff0000000180c */
[C---:B------:R-:W-:Y:S01]  /*11880*/  HMMA.16816.F32 R16, R172.reuse, R190, R16 ;  /* 0x000000beac10723c */ /* 0x040fe20000001810 */
[----:B------:R-:W4:Y:S07]  /*11890*/  LDSM.16.M88.4 R188, [R216+0x8800] ;  /* 0x00880000d8bc783b */ /* 0x000f2e0000000200 */
[-C--:B-1----:R-:W-:Y:S08]  /*118a0*/  HMMA.16816.F32 R20, R172, R196.reuse, R20 ;  /* 0x000000c4ac14723c */ /* 0x082ff00000001814 */
[C---:B------:R-:W-:Y:S08]  /*118b0*/  HMMA.16816.F32 R24, R192.reuse, R196, R24 ;  /* 0x000000c4c018723c */ /* 0x040ff00000001818 */
[-C--:B------:R-:W-:Y:S08]  /*118c0*/  HMMA.16816.F32 R28, R192, R198.reuse, R28 ;  /* 0x000000c6c01c723c */ /* 0x080ff0000000181c */
[C---:B------:R-:W-:Y:S01]  /*118d0*/  HMMA.16816.F32 R32, R172.reuse, R198, R32 ;  /* 0x000000c6ac20723c */ /* 0x040fe20000001820 */
[----:B------:R-:W-:Y:S07]  /*118e0*/  LDSM.16.M88.4 R196, [R213+0x8000] ;  /* 0x00800000d5c4783b */ /* 0x000fee0000000200 */
        /* <DEDUP_REMOVED lines=8> */
[----:B------:R-:W1:Y:S07]  /*11970*/  LDSM.16.M88.4 R192, [R216+0x8c00] ;  /* 0x008c0000d8c0783b */ /* 0x000e6e0000000200 */
[----:B------:R-:W-:Y:S01]  /*11980*/  HMMA.16816.F32 R64, R172, R210, R64 ;  /* 0x000000d2ac40723c */ /* 0x000fe20000001840 */
[----:B------:R-:W1:Y:S06]  /*11990*/  LDSM.16.M88.4 R172, [R215+0x4000] ;  /* 0x00400000d7ac783b */ /* 0x000e6c0000000200 */
[----:B------:R-:W1:Y:S01]  /*119a0*/  LDSM.16.M88.4 R208, [R213+0x8800] ;  /* 0x00880000d5d0783b */ /* 0x000e620000000200 */
[-C--:B--2---:R-:W-:Y:S08]  /*119b0*/  HMMA.16816.F32 R4, R168, R176.reuse, R4 ;  /* 0x000000b0a804723c */ /* 0x084ff00000001804 */
[C---:B------:R-:W-:Y:S08]  /*119c0*/  HMMA.16816.F32 R8, R180.reuse, R176, R8 ;  /* 0x000000b0b408723c */ /* 0x040ff00000001808 */
[-C--:B------:R-:W-:Y:S08]  /*119d0*/  HMMA.16816.F32 R12, R180, R178.reuse, R12 ;  /* 0x000000b2b40c723c */ /* 0x080ff0000000180c */
[C---:B------:R-:W-:Y:S01]  /*119e0*/  HMMA.16816.F32 R16, R168.reuse, R178, R16 ;  /* 0x000000b2a810723c */ /* 0x040fe20000001810 */
[----:B------:R-:W2:Y:S01]  /*119f0*/  LDSM.16.M88.4 R176, [R213+0x8c00] ;  /* 0x008c0000d5b0783b */ /* 0x000ea20000000200 */
[----:B------:R-:W-:Y:S05]  /*11a00*/  DEPBAR.LE SB0, 0x0 ;  /* 0x000080000000791a */ /* 0x000fea0000000000 */
[----:B------:R-:W-:Y:S01]  /*11a10*/  BAR.SYNC.DEFER_BLOCKING 0x0 ;  /* 0x0000000000007b1d */ /* 0x000fe20000010000 */
[-C--:B---3--:R-:W-:Y:S08]  /*11a20*/  HMMA.16816.F32 R20, R168, R184.reuse, R20 ;  /* 0x000000b8a814723c */ /* 0x088ff00000001814 */
        /* <DEDUP_REMOVED lines=10> */
[----:B------:R-:W-:Y:S08]  /*11ad0*/  HMMA.16816.F32 R64, R168, R194, R64 ;  /* 0x000000c2a840723c */ /* 0x000ff00000001840 */
        /* <DEDUP_REMOVED lines=17> */
.L_x_290:
[----:B------:R-:W-:Y:S01]  /*11bf0*/  FMNMX.FTZ R166, R8, R2, !PT ;  /* 0x0000000208a67209 */ /* 0x000fe20007810000 */
[----:B------:R-:W-:Y:S01]  /*11c00*/  USHF.L.U32 UR4, UR30, 0x1, URZ ;  /* 0x000000011e047899 */ /* 0x000fe2000800063f */
[----:B-1----:R-:W-:Y:S01]  /*11c10*/  FMNMX.FTZ R168, R4, R164, !PT ;  /* 0x000000a404a87209 */ /* 0x002fe20007810000 */
[----:B------:R-:W-:Y:S01]  /*11c20*/  LDSM.16.MT88.4 R176, [R214+0x9000] ;  /* 0x00900000d6b0783b */ /* 0x000fe20000004200 */
        /* <DEDUP_REMOVED lines=54> */
[----:B--2---:R-:W-:Y:S02]  /*11f90*/  FMNMX.FTZ R171, R168, R171, !PT ;  /* 0x000000aba8ab7209 */ /* 0x004fe40007810000 */
[----:B------:R-:W-:Y:S01]  /*11fa0*/  FMNMX.FTZ R167, R55, R167, !PT ;  /* 0x000000a737a77209 */ /* 0x000fe20007810000 */
[----:B------:R-:W1:Y:S01]  /*11fb0*/  SHFL.BFLY PT, R166, R165, 0x1, 0x1f ;  /* 0x0c201f00a5a67f89 */ /* 0x000e6200000e0000 */
[----:B------:R-:W-:Y:S02]  /*11fc0*/  FMNMX.FTZ R169, R31, R169, !PT ;  /* 0x000000a91fa97209 */ /* 0x000fe40007810000 */
[----:B------:R-:W-:Y:S02]  /*11fd0*/  FMNMX.FTZ R167, R66, R167, !PT ;  /* 0x000000a742a77209 */ /* 0x000fe40007810000 */
[----:B------:R-:W-:Y:S02]  /*11fe0*/  FMNMX.FTZ R169, R42, R169, !PT ;  /* 0x000000a92aa97209 */ /* 0x000fe40007810000 */
[----:B------:R-:W-:Y:S01]  /*11ff0*/  FMNMX.FTZ R167, R67, R167, !PT ;  /* 0x000000a743a77209 */ /* 0x000fe20007810000 */
[----:B------:R-:W2:Y:S01]  /*12000*/  SHFL.BFLY PT, R168, R171, 0x1, 0x1f ;  /* 0x0c201f00aba87f89 */ /* 0x000ea200000e0000 */
[--C-:B------:R-:W-:Y:S02]  /*12010*/  LOP3.LUT R248, R239, UR14, R242.reuse, 0x96, !PT ;  /* 0x0000000eeff87c12 */ /* 0x100fe4000f8e96f2 */
[----:B------:R-:W-:Y:S03]  /*12020*/  LOP3.LUT R246, R235, UR14, R242, 0x96, !PT ;  /* 0x0000000eebf67c12 */ /* 0x000fe6000f8e96f2 */
[----:B------:R-:W-:Y:S02]  /*12030*/  IMAD.WIDE.U32 R248, R248, -0x326172a9, RZ ;  /* 0xcd9e8d57f8f87825 */ /* 0x000fe400078e00ff */
[----:B------:R-:W3:Y:S02]  /*12040*/  SHFL.BFLY PT, R170, R167, 0x2, 0x1f ;  /* 0x0c401f00a7aa7f89 */ /* 0x000ee400000e0000 */
[----:B------:R-:W-:Y:S01]  /*12050*/  IMAD.WIDE.U32 R246, R246, -0x326172a9, RZ ;  /* 0xcd9e8d57f6f67825 */ /* 0x000fe200078e00ff */
[----:B-1----:R-:W-:Y:S02]  /*12060*/  FMNMX.FTZ R166, R165, R166, !PT ;  /* 0x000000a6a5a67209 */ /* 0x002fe40007810000 */
[----:B------:R-:W-:Y:S03]  /*12070*/  FMNMX.FTZ R165, R43, R169, !PT ;  /* 0x000000a92ba57209 */ /* 0x000fe60007810000 */
[----:B------:R-:W-:Y:S01]  /*12080*/  FMUL.FTZ R198, R166, c[0x0][0x23c] ;  /* 0x00008f00a6c67a20 */ /* 0x000fe20000410000 */
[----:B------:R-:W-:Y:S01]  /*12090*/  FMNMX.FTZ R165, R46, R165, !PT ;  /* 0x000000a52ea57209 */ /* 0x000fe20007810000 */
[----:B------:R-:W-:Y:S01]  /*120a0*/  FADD.FTZ R2, -R166, R2 ;  /* 0x00000002a6027221 */ /* 0x000fe20000010100 */
[----:B--2---:R-:W-:Y:S02]  /*120b0*/  FMNMX.FTZ R168, R171, R168, !PT ;  /* 0x000000a8aba87209 */ /* 0x004fe40007810000 */
[----:B------:R-:W-:Y:S01]  /*120c0*/  FMNMX.FTZ R165, R47, R165, !PT ;  /* 0x000000a52fa57209 */ /* 0x000fe20007810000 */
[----:B------:R-:W-:Y:S01]  /*120d0*/  FMUL.FTZ R2, R2, c[0x0][0x23c] ;  /* 0x00008f0002027a20 */ /* 0x000fe20000410000 */
[C---:B------:R-:W-:Y:S01]  /*120e0*/  FSETP.NEU.FTZ.AND P0, PT, R168.reuse, -INF , PT ;  /* 0xff800000a800780b */ /* 0x040fe20003f1d000 */
[----:B------:R-:W-:Y:S01]  /*120f0*/  FMUL.FTZ R200, R168, c[0x0][0x23c] ;  /* 0x00008f00a8c87a20 */ /* 0x000fe20000410000 */
[----:B------:R-:W-:Y:S01]  /*12100*/  FMNMX.FTZ R165, R58, R165, !PT ;  /* 0x000000a53aa57209 */ /* 0x000fe20007810000 */
[----:B------:R-:W-:Y:S01]  /*12110*/  FADD.FTZ R164, -R168, R164 ;  /* 0x000000a4a8a47221 */ /* 0x000fe20000010100 */
[----:B---3--:R-:W-:Y:S01]  /*12120*/  FMNMX.FTZ R170, R167, R170, !PT ;  /* 0x000000aaa7aa7209 */ /* 0x008fe20007810000 */
[----:B------:R-:W1:Y:S01]  /*12130*/  MUFU.EX2 R2, R2 ;  /* 0x0000000200027308 */ /* 0x000e620000000800 */
[----:B------:R-:W-:Y:S01]  /*12140*/  FMNMX.FTZ R165, R59, R165, !PT ;  /* 0x000000a53ba57209 */ /* 0x000fe20007810000 */
[----:B------:R-:W-:Y:S01]  /*12150*/  FMUL.FTZ R164, R164, c[0x0][0x23c] ;  /* 0x00008f00a4a47a20 */ /* 0x000fe20000410000 */
[----:B------:R-:W-:Y:S01]  /*12160*/  FSEL R200, R200, RZ, P0 ;  /* 0x000000ffc8c87208 */ /* 0x000fe20000000000 */
[----:B------:R-:W2:Y:S01]  /*12170*/  SHFL.BFLY PT, R167, R170, 0x1, 0x1f ;  /* 0x0c201f00aaa77f89 */ /* 0x000ea200000e0000 */
[----:B------:R-:W-:Y:S03]  /*12180*/  FMNMX.FTZ R165, R62, R165, !PT ;  /* 0x000000a53ea57209 */ /* 0x000fe60007810000 */
[--C-:B------:R-:W-:Y:S01]  /*12190*/  FFMA.FTZ R169, R16, c[0x0][0x23c], -R200.reuse ;  /* 0x00008f0010a97a23 */ /* 0x100fe200000108c8 */
[----:B------:R-:W-:Y:S01]  /*121a0*/  FMNMX.FTZ R165, R63, R165, !PT ;  /* 0x000000a53fa57209 */ /* 0x000fe20007810000 */
[--C-:B------:R-:W-:Y:S01]  /*121b0*/  FFMA.FTZ R185, R4, c[0x0][0x23c], -R200.reuse ;  /* 0x00008f0004b97a23 */ /* 0x100fe200000108c8 */
[----:B------:R-:W3:Y:S01]  /*121c0*/  MUFU.EX2 R164, R164 ;  /* 0x000000a400a47308 */ /* 0x000ee20000000800 */
[--C-:B------:R-:W-:Y:S02]  /*121d0*/  FFMA.FTZ R186, R5, c[0x0][0x23c], -R200.reuse ;  /* 0x00008f0005ba7a23 */ /* 0x100fe400000108c8 */
[----:B------:R-:W4:Y:S01]  /*121e0*/  SHFL.BFLY PT, R16, R165, 0x2, 0x1f ;  /* 0x0c401f00a5107f89 */ /* 0x000f2200000e0000 */
[--C-:B------:R-:W-:Y:S02]  /*121f0*/  FFMA.FTZ R201, R20, c[0x0][0x23c], -R200.reuse ;  /* 0x00008f0014c97a23 */ /* 0x100fe400000108c8 */
[--C-:B------:R-:W-:Y:S02]  /*12200*/  FFMA.FTZ R52, R52, c[0x0][0x23c], -R200.reuse ;  /* 0x00008f0034347a23 */ /* 0x100fe400000108c8 */
[--C-:B------:R-:W-:Y:S02]  /*12210*/  FFMA.FTZ R64, R64, c[0x0][0x23c], -R200.reuse ;  /* 0x00008f0040407a23 */ /* 0x100fe400000108c8 */
[----:B------:R-:W-:Y:S01]  /*12220*/  MUFU.EX2 R169, R169 ;  /* 0x000000a900a97308 */ /* 0x000fe20000000800 */
[--C-:B------:R-:W-:Y:S02]  /*12230*/  FFMA.FTZ R65, R65, c[0x0][0x23c], -R200.reuse ;  /* 0x00008f0041417a23 */ /* 0x100fe400000108c8 */
[C---:B-1----:R-:W-:Y:S02]  /*12240*/  FMUL.FTZ R72, R2.reuse, R72 ;  /* 0x0000004802487220 */ /* 0x042fe40000410000 */
[----:B------:R-:W-:Y:S01]  /*12250*/  FMUL.FTZ R73, R2, R73 ;  /* 0x0000004902497220 */ /* 0x000fe20000410000 */
[----:B--2---:R-:W-:Y:S01]  /*12260*/  FMNMX.FTZ R167, R170, R167, !PT ;  /* 0x000000a7aaa77209 */ /* 0x004fe20007810000 */
[----:B------:R-:W-:Y:S02]  /*12270*/  FFMA.FTZ R170, R17, c[0x0][0x23c], -R200 ;  /* 0x00008f0011aa7a23 */ /* 0x000fe400000108c8 */
[----:B------:R-:W-:Y:S01]  /*12280*/  IMAD.U32 R17, RZ, RZ, UR33 ;  /* 0x00000021ff117e24 */ /* 0x000fe2000f8e00ff */
[C---:B------:R-:W-:Y:S01]  /*12290*/  FSETP.NEU.FTZ.AND P0, PT, R167.reuse, -INF , PT ;  /* 0xff800000a700780b */ /* 0x040fe20003f1d000 */
[C---:B------:R-:W-:Y:S01]  /*122a0*/  FMUL.FTZ R199, R167.reuse, c[0x0][0x23c] ;  /* 0x00008f00a7c77a20 */ /* 0x040fe20000410000 */
[----:B------:R-:W-:Y:S01]  /*122b0*/  MUFU.EX2 R185, R185 ;  /* 0x000000b900b97308 */ /* 0x000fe20000000800 */
[----:B------:R-:W-:Y:S01]  /*122c0*/  FADD.FTZ R3, -R167, R3 ;  /* 0x00000003a7037221 */ /* 0x000fe20000010100 */
[----:B------:R-:W-:Y:S01]  /*122d0*/  LOP3.LUT R17, R243, UR4, R17, 0x96, !PT ;  /* 0x00000004f3117c12 */ /* 0x000fe2000f8e9611 */
[----:B---3--:R-:W-:Y:S01]  /*122e0*/  FMUL.FTZ R68, R164, R68 ;  /* 0x00000044a4447220 */ /* 0x008fe20000410000 */
[----:B----4-:R-:W-:Y:S01]  /*122f0*/  FMNMX.FTZ R4, R165, R16, !PT ;  /* 0x00000010a5047209 */ /* 0x010fe20007810000 */
[----:B------:R-:W-:Y:S01]  /*12300*/  FMUL.FTZ R3, R3, c[0x0][0x23c] ;  /* 0x00008f0003037a20 */ /* 0x000fe20000410000 */
[----:B------:R-:W-:Y:S01]  /*12310*/  FSEL R199, R199, RZ, P0 ;  /* 0x000000ffc7c77208 */ /* 0x000fe20000000000 */
[----:B------:R-:W-:Y:S01]  /*12320*/  IMAD.WIDE.U32 R202, R17, -0x326172a9, RZ ;  /* 0xcd9e8d5711ca7825 */ /* 0x000fe200078e00ff */
[----:B------:R-:W-:Y:S01]  /*12330*/  FSETP.NEU.FTZ.AND P0, PT, R166, -INF , PT ;  /* 0xff800000a600780b */ /* 0x000fe20003f1d000 */
[----:B------:R-:W1:Y:S01]  /*12340*/  SHFL.BFLY PT, R165, R4, 0x1, 0x1f ;  /* 0x0c201f0004a57f89 */ /* 0x000e6200000e0000 */
[----:B------:R-:W-:Y:S01]  /*12350*/  MUFU.EX2 R170, R170 ;  /* 0x000000aa00aa7308 */ /* 0x000fe20000000800 */
[--C-:B------:R-:W-:Y:S01]  /*12360*/  FFMA.FTZ R187, R6, c[0x0][0x23c], -R199.reuse ;  /* 0x00008f0006bb7a23 */ /* 0x100fe200000108c7 */
[----:B------:R-:W-:Y:S01]  /*12370*/  LOP3.LUT R16, R203, UR15, R240, 0x96, !PT ;  /* 0x0000000fcb107c12 */ /* 0x000fe2000f8e96f0 */
[--C-:B------:R-:W-:Y:S01]  /*12380*/  FFMA.FTZ R188, R7, c[0x0][0x23c], -R199.reuse ;  /* 0x00008f0007bc7a23 */ /* 0x100fe200000108c7 */
[----:B------:R-:W-:Y:S01]  /*12390*/  LOP3.LUT R250, R249, UR13, R202, 0x96, !PT ;  /* 0x0000000df9fa7c12 */ /* 0x000fe2000f8e96ca */
[--C-:B------:R-:W-:Y:S01]  /*123a0*/  FFMA.FTZ R171, R18, c[0x0][0x23c], -R199.reuse ;  /* 0x00008f0012ab7a23 */ /* 0x100fe200000108c7 */
[----:B------:R-:W-:Y:S01]  /*123b0*/  LOP3.LUT R5, R203, UR15, R236, 0x96, !PT ;  /* 0x0000000fcb057c12 */ /* 0x000fe2000f8e96ec */
[----:B------:R-:W-:Y:S01]  /*123c0*/  IMAD.WIDE.U32 R16, R16, -0x2daee0ad, RZ ;  /* 0xd2511f5310107825 */ /* 0x000fe200078e00ff */
[----:B------:R-:W-:Y:S01]  /*123d0*/  LOP3.LUT R202, R247, UR13, R202, 0x96, !PT ;  /* 0x0000000df7ca7c12 */ /* 0x000fe2000f8e96ca */
[----:B------:R-:W-:Y:S01]  /*123e0*/  UIADD3 UR4, UR4, 0x1, URZ ;  /* 0x0000000104047890 */ /* 0x000fe2000fffe03f */
[----:B------:R-:W-:Y:S01]  /*123f0*/  FSEL R198, R198, RZ, P0 ;  /* 0x000000ffc6c67208 */ /* 0x000fe20000000000 */
[----:B------:R-:W-:Y:S01]  /*12400*/  IMAD.WIDE.U32 R250, R250, -0x2daee0ad, RZ ;  /* 0xd2511f53fafa7825 */ /* 0x000fe200078e00ff */
[----:B------:R-:W-:Y:S01]  /*12410*/  LOP3.LUT R6, R17, UR12, R238, 0x96, !PT ;  /* 0x0000000c11067c12 */ /* 0x000fe2000f8e96ee */
[----:B------:R-:W-:Y:S02]  /*12420*/  MUFU.EX2 R171, R171 ;  /* 0x000000ab00ab7308 */ /* 0x000fe40000000800 */
[----:B------:R-:W-:Y:S01]  /*12430*/  IMAD.WIDE.U32 R204, R5, -0x2daee0ad, RZ ;  /* 0xd2511f5305cc7825 */ /* 0x000fe200078e00ff */
[----:B------:R-:W-:Y:S03]  /*12440*/  LOP3.LUT R210, R251, UR10, R16, 0x96, !PT ;  /* 0x0000000afbd27c12 */ /* 0x000fe6000f8e9610 */
[----:B------:R-:W-:Y:S01]  /*12450*/  IMAD.WIDE.U32 R202, R202, -0x2daee0ad, RZ ;  /* 0xd2511f53caca7825 */ /* 0x000fe200078e00ff */
[----:B------:R-:W-:Y:S03]  /*12460*/  LOP3.LUT R5, R205, UR12, R234, 0x96, !PT ;  /* 0x0000000ccd057c12 */ /* 0x000fe6000f8e96ea */
[----:B------:R-:W-:Y:S01]  /*12470*/  IMAD.WIDE.U32 R6, R6, -0x326172a9, RZ ;  /* 0xcd9e8d5706067825 */ /* 0x000fe200078e00ff */
[----:B------:R-:W-:Y:S01]  /*12480*/  LOP3.LUT R204, R203, UR10, R204, 0x96, !PT ;  /* 0x0000000acbcc7c12 */ /* 0x000fe2000f8e96cc */
[----:B------:R-:W-:Y:S01]  /*12490*/  MUFU.EX2 R186, R186 ;  /* 0x000000ba00ba7308 */ /* 0x000fe20000000800 */
[----:B-1----:R-:W-:Y:S01]  /*124a0*/  FMNMX.FTZ R165, R4, R165, !PT ;  /* 0x000000a504a57209 */ /* 0x002fe20007810000 */
[----:B------:R-:W-:Y:S03]  /*124b0*/  IMAD.WIDE.U32 R210, R210, -0x326172a9, RZ ;  /* 0xcd9e8d57d2d27825 */ /* 0x000fe600078e00ff */
[----:B------:R-:W-:Y:S01]  /*124c0*/  FSETP.NEU.FTZ.AND P0, PT, R165, -INF , PT ;  /* 0xff800000a500780b */ /* 0x000fe20003f1d000 */
[----:B------:R-:W-:Y:S01]  /*124d0*/  IMAD.WIDE.U32 R206, R5, -0x326172a9, RZ ;  /* 0xcd9e8d5705ce7825 */ /* 0x000fe200078e00ff */
[----:B------:R-:W-:Y:S02]  /*124e0*/  LOP3.LUT R5, R7, UR11, R248, 0x96, !PT ;  /* 0x0000000b07057c12 */ /* 0x000fe4000f8e96f8 */
[----:B------:R-:W-:Y:S01]  /*124f0*/  LOP3.LUT R208, R211, UR9, R6, 0x96, !PT ;  /* 0x00000009d3d07c12 */ /* 0x000fe2000f8e9606 */
[----:B------:R-:W-:Y:S01]  /*12500*/  IMAD.WIDE.U32 R204, R204, -0x326172a9, RZ ;  /* 0xcd9e8d57cccc7825 */ /* 0x000fe200078e00ff */
[----:B------:R-:W-:Y:S01]  /*12510*/  LOP3.LUT R4, R207, UR11, R246, 0x96, !PT ;  /* 0x0000000bcf047c12 */ /* 0x000fe2000f8e96f6 */
[----:B------:R-:W-:Y:S02]  /*12520*/  MUFU.EX2 R187, R187 ;  /* 0x000000bb00bb7308 */ /* 0x000fe40000000800 */
[----:B------:R-:W-:Y:S01]  /*12530*/  FMUL.FTZ R197, R165, c[0x0][0x23c] ;  /* 0x00008f00a5c57a20 */ /* 0x000fe20000410000 */
[----:B------:R-:W-:Y:S01]  /*12540*/  LOP3.LUT R206, R205, UR9, R206, 0x96, !PT ;  /* 0x00000009cdce7c12 */ /* 0x000fe2000f8e96ce */
[--C-:B------:R-:W-:Y:S02]  /*12550*/  FFMA.FTZ R189, R8, c[0x0][0x23c], -R198.reuse ;  /* 0x00008f0008bd7a23 */ /* 0x100fe400000108c6 */
[----:B------:R-:W-:Y:S01]  /*12560*/  FFMA.FTZ R190, R9, c[0x0][0x23c], -R198 ;  /* 0x00008f0009be7a23 */ /* 0x000fe200000108c6 */
[----:B------:R-:W-:Y:S01]  /*12570*/  FSEL R197, R197, RZ, P0 ;  /* 0x000000ffc5c57208 */ /* 0x000fe20000000000 */
[----:B------:R-:W-:Y:S02]  /*12580*/  IMAD.WIDE.U32 R208, R208, -0x2daee0ad, RZ ;  /* 0xd2511f53d0d07825 */ /* 0x000fe400078e00ff */
[----:B------:R-:W-:Y:S02]  /*12590*/  MUFU.EX2 R188, R188 ;  /* 0x000000bc00bc7308 */ /* 0x000fe40000000800 */
[----:B------:R-:W-:Y:S04]  /*125a0*/  IMAD.WIDE.U32 R206, R206, -0x2daee0ad, RZ ;  /* 0xd2511f53cece7825 */ /* 0x000fe800078e00ff */
[----:B------:R-:W-:Y:S04]  /*125b0*/  IMAD.WIDE.U32 R6, R5, -0x2daee0ad, RZ ;  /* 0xd2511f5305067825 */ /* 0x000fe800078e00ff */
[----:B------:R-:W-:Y:S01]  /*125c0*/  IMAD.WIDE.U32 R8, R4, -0x2daee0ad, RZ ;  /* 0xd2511f5304087825 */ /* 0x000fe200078e00ff */
[----:B------:R-:W-:Y:S01]  /*125d0*/  LOP3.LUT R5, R209, UR6, R6, 0x96, !PT ;  /* 0x00000006d1057c12 */ /* 0x000fe2000f8e9606 */
[----:B------:R-:W-:Y:S01]  /*125e0*/  MUFU.EX2 R189, R189 ;  /* 0x000000bd00bd7308 */ /* 0x000fe20000000800 */
[----:B------:R-:W-:Y:S01]  /*125f0*/  LOP3.LUT R250, R7, UR8, R250, 0x96, !PT ;  /* 0x0000000807fa7c12 */ /* 0x000fe2000f8e96fa */
[----:B------:R-:W-:Y:S01]  /*12600*/  FFMA.FTZ R184, R19, c[0x0][0x23c], -R199 ;  /* 0x00008f0013b87a23 */ /* 0x000fe200000108c7 */
[----:B------:R-:W-:Y:S01]  /*12610*/  LOP3.LUT R4, R207, UR6, R8, 0x96, !PT ;  /* 0x00000006cf047c12 */ /* 0x000fe2000f8e9608 */
[--C-:B------:R-:W-:Y:S01]  /*12620*/  FFMA.FTZ R191, R10, c[0x0][0x23c], -R197.reuse ;  /* 0x00008f000abf7a23 */ /* 0x100fe200000108c5 */
[----:B------:R-:W-:Y:S01]  /*12630*/  LOP3.LUT R202, R9, UR8, R202, 0x96, !PT ;  /* 0x0000000809ca7c12 */ /* 0x000fe2000f8e96ca */
[--C-:B------:R-:W-:Y:S02]  /*12640*/  FFMA.FTZ R192, R11, c[0x0][0x23c], -R197.reuse ;  /* 0x00008f000bc07a23 */ /* 0x100fe400000108c5 */
[----:B------:R-:W-:Y:S02]  /*12650*/  IMAD.WIDE.U32 R6, R5, -0x326172a9, RZ ;  /* 0xcd9e8d5705067825 */ /* 0x000fe400078e00ff */
[----:B------:R-:W-:Y:S02]  /*12660*/  MUFU.EX2 R184, R184 ;  /* 0x000000b800b87308 */ /* 0x000fe40000000800 */
[----:B------:R-:W-:Y:S01]  /*12670*/  IMAD.WIDE.U32 R10, R4, -0x326172a9, RZ ;  /* 0xcd9e8d57040a7825 */ /* 0x000fe200078e00ff */
[----:B------:R-:W-:Y:S02]  /*12680*/  SHF.R.U32.HI R8, RZ, 0x10, R6 ;  /* 0x00000010ff087819 */ /* 0x000fe40000011606 */
[----:B------:R-:W-:Y:S01]  /*12690*/  LOP3.LUT R9, R6, 0xffff, RZ, 0xc0, !PT ;  /* 0x0000ffff06097812 */ /* 0x000fe200078ec0ff */
[----:B------:R-:W-:Y:S01]  /*126a0*/  IMAD.WIDE.U32 R250, R250, -0x326172a9, RZ ;  /* 0xcd9e8d57fafa7825 */ /* 0x000fe200078e00ff */
[----:B------:R-:W-:Y:S02]  /*126b0*/  LOP3.LUT R4, R10, 0xffff, RZ, 0xc0, !PT ;  /* 0x0000ffff0a047812 */ /* 0x000fe400078ec0ff */
[----:B------:R-:W-:Y:S01]  /*126c0*/  LOP3.LUT R174, R6, 0xff, RZ, 0xc0, !PT ;  /* 0x000000ff06ae7812 */ /* 0x000fe200078ec0ff */
[----:B------:R-:W-:Y:S01]  /*126d0*/  MUFU.EX2 R190, R190 ;  /* 0x000000be00be7308 */ /* 0x000fe20000000800 */
[----:B------:R-:W-:Y:S01]  /*126e0*/  IMAD.WIDE.U32 R202, R202, -0x326172a9, RZ ;  /* 0xcd9e8d57caca7825 */ /* 0x000fe200078e00ff */
[----:B------:R-:W-:Y:S02]  /*126f0*/  LOP3.LUT R5, R7, UR17, R250, 0x96, !PT ;  /* 0x0000001107057c12 */ /* 0x000fe4000f8e96fa */
[----:B------:R-:W-:Y:S01]  /*12700*/  SHF.R.U32.HI R175, RZ, 0x18, R6 ;  /* 0x00000018ffaf7819 */ /* 0x000fe20000011606 */
[----:B------:R-:W-:Y:S01]  /*12710*/  FFMA.FTZ R193, R12, c[0x0][0x23c], -R198 ;  /* 0x00008f000cc17a23 */ /* 0x000fe200000108c6 */
[----:B------:R-:W-:Y:S01]  /*12720*/  LOP3.LUT R6, R11, UR17, R202, 0x96, !PT ;  /* 0x000000110b067c12 */ /* 0x000fe2000f8e96ca */
[----:B------:R-:W-:Y:S01]  /*12730*/  FFMA.FTZ R194, R13, c[0x0][0x23c], -R198 ;  /* 0x00008f000dc27a23 */ /* 0x000fe200000108c6 */
[----:B------:R-:W-:Y:S01]  /*12740*/  LOP3.LUT R182, R10, 0xff, RZ, 0xc0, !PT ;  /* 0x000000ff0ab67812 */ /* 0x000fe200078ec0ff */
[--C-:B------:R-:W-:Y:S01]  /*12750*/  FFMA.FTZ R195, R14, c[0x0][0x23c], -R197.reuse ;  /* 0x00008f000ec37a23 */ /* 0x100fe200000108c5 */
[----:B------:R-:W-:Y:S01]  /*12760*/  MUFU.EX2 R191, R191 ;  /* 0x000000bf00bf7308 */ /* 0x000fe20000000800 */
[----:B------:R-:W-:Y:S01]  /*12770*/  FFMA.FTZ R196, R15, c[0x0][0x23c], -R197 ;  /* 0x00008f000fc47a23 */ /* 0x000fe200000108c5 */
[----:B------:R-:W-:Y:S01]  /*12780*/  LOP3.LUT R8, R8, 0xff, RZ, 0xc0, !PT ;  /* 0x000000ff08087812 */ /* 0x000fe200078ec0ff */
[----:B------:R-:W-:Y:S01]  /*12790*/  FADD.FTZ R0, -R165, R0 ;  /* 0x00000000a5007221 */ /* 0x000fe20000010100 */
[----:B------:R-:W-:Y:S01]  /*127a0*/  SHF.R.U32.HI R4, RZ, 0x8, R4 ;  /* 0x00000008ff047819 */ /* 0x000fe20000011604 */
[----:B------:R-:W-:Y:S01]  /*127b0*/  FMUL.FTZ R12, R2, R152 ;  /* 0x00000098020c7220 */ /* 0x000fe20000410000 */
[----:B------:R-:W-:Y:S01]  /*127c0*/  SHF.R.U32.HI R9, RZ, 0x8, R9 ;  /* 0x00000008ff097819 */ /* 0x000fe20000011609 */
[----:B------:R-:W-:Y:S01]  /*127d0*/  FMUL.FTZ R0, R0, c[0x0][0x23c] ;  /* 0x00008f0000007a20 */ /* 0x000fe20000410000 */
[----:B------:R-:W-:Y:S01]  /*127e0*/  PRMT R175, R8, 0x5410, R175 ;  /* 0x0000541008af7816 */ /* 0x000fe200000000af */
[----:B------:R-:W-:Y:S01]  /*127f0*/  FMUL.FTZ R13, R2, R153 ;  /* 0x00000099020d7220 */ /* 0x000fe20000410000 */
[----:B------:R-:W-:Y:S01]  /*12800*/  MUFU.EX2 R192, R192 ;  /* 0x000000c000c07308 */ /* 0x000fe20000000800 */
[----:B------:R-:W-:Y:S01]  /*12810*/  PRMT R182, R182, 0x5410, R4 ;  /* 0x00005410b6b67816 */ /* 0x000fe20000000004 */
[----:B------:R-:W-:Y:S01]  /*12820*/  FMUL.FTZ R16, R164, R148 ;  /* 0x00000094a4107220 */ /* 0x000fe20000410000 */
[----:B------:R-:W-:Y:S01]  /*12830*/  LOP3.LUT R4, R6, 0xffff, RZ, 0xc0, !PT ;  /* 0x0000ffff06047812 */ /* 0x000fe200078ec0ff */
[--C-:B------:R-:W-:Y:S01]  /*12840*/  HSET2.LE.AND R175, R175, R228.reuse, PT ;  /* 0x000000e4afaf7233 */ /* 0x100fe20003803000 */
[--C-:B------:R-:W-:Y:S01]  /*12850*/  SHF.R.U32.HI R181, RZ, 0x10, R6.reuse ;  /* 0x00000010ffb57819 */ /* 0x100fe20000011606 */
[--C-:B------:R-:W-:Y:S01]  /*12860*/  HSET2.LE.AND R182, R182, R228.reuse, PT ;  /* 0x000000e4b6b67233 */ /* 0x100fe20003803000 */
[----:B------:R-:W-:Y:S01]  /*12870*/  LOP3.LUT R8, R5, 0xffff, RZ, 0xc0, !PT ;  /* 0x0000ffff05087812 */ /* 0x000fe200078ec0ff */
[----:B------:R-:W-:Y:S01]  /*12880*/  FMUL.FTZ R17, R164, R149 ;  /* 0x00000095a4117220 */ /* 0x000fe20000410000 */
[----:B------:R-:W-:Y:S01]  /*12890*/  SHF.R.U32.HI R173, RZ, 0x10, R5 ;  /* 0x00000010ffad7819 */ /* 0x000fe20000011605 */
[----:B------:R-:W1:Y:S01]  /*128a0*/  MUFU.EX2 R3, R3 ;  /* 0x0000000300037308 */ /* 0x000e620000000800 */
[----:B------:R-:W-:Y:S01]  /*128b0*/  PRMT R174, R174, 0x5410, R9 ;  /* 0x00005410aeae7816 */ /* 0x000fe20000000009 */
[----:B------:R-:W-:Y:S01]  /*128c0*/  FMUL.FTZ R69, R164, R69 ;  /* 0x00000045a4457220 */ /* 0x000fe20000410000 */
[----:B------:R-:W-:Y:S01]  /*128d0*/  LOP3.LUT R180, R6, 0xff, RZ, 0xc0, !PT ;  /* 0x000000ff06b47812 */ /* 0x000fe200078ec0ff */
[C---:B------:R-:W-:Y:S01]  /*128e0*/  FMUL.FTZ R76, R2.reuse, R76 ;  /* 0x0000004c024c7220 */ /* 0x040fe20000410000 */
[----:B------:R-:W-:Y:S01]  /*128f0*/  SHF.R.U32.HI R6, RZ, 0x18, R6 ;  /* 0x00000018ff067819 */ /* 0x000fe20000011606 */
[--C-:B------:R-:W-:Y:S01]  /*12900*/  HSET2.LE.AND R174, R174, R228.reuse, PT ;  /* 0x000000e4aeae7233 */ /* 0x100fe20003803000 */
[----:B------:R-:W-:Y:S01]  /*12910*/  SHF.R.U32.HI R8, RZ, 0x8, R8 ;  /* 0x00000008ff087819 */ /* 0x000fe20000011608 */
[----:B------:R-:W-:Y:S01]  /*12920*/  FMUL.FTZ R77, R2, R77 ;  /* 0x0000004d024d7220 */ /* 0x000fe20000410000 */
[----:B------:R-:W-:Y:S01]  /*12930*/  SHF.R.U32.HI R4, RZ, 0x8, R4 ;  /* 0x00000008ff047819 */ /* 0x000fe20000011604 */
[----:B------:R-:W-:Y:S01]  /*12940*/  MUFU.EX2 R193, R193 ;  /* 0x000000c100c17308 */ /* 0x000fe20000000800 */
[----:B------:R-:W-:Y:S01]  /*12950*/  LOP3.LUT R181, R181, 0xff, RZ, 0xc0, !PT ;  /* 0x000000ffb5b57812 */ /* 0x000fe200078ec0ff */
[C---:B------:R-:W-:Y:S01]  /*12960*/  FMUL.FTZ R80, R164.reuse, R80 ;  /* 0x00000050a4507220 */ /* 0x040fe20000410000 */
[----:B------:R-:W-:Y:S01]  /*12970*/  LOP3.LUT R172, R5, 0xff, RZ, 0xc0, !PT ;  /* 0x000000ff05ac7812 */ /* 0x000fe200078ec0ff */
[C---:B------:R-:W-:Y:S01]  /*12980*/  FMUL.FTZ R81, R164.reuse, R81 ;  /* 0x00000051a4517220 */ /* 0x040fe20000410000 */
[----:B------:R-:W-:Y:S01]  /*12990*/  SHF.R.U32.HI R5, RZ, 0x18, R5 ;  /* 0x00000018ff057819 */ /* 0x000fe20000011605 */
[C---:B------:R-:W-:Y:S01]  /*129a0*/  FMUL.FTZ R84, R164.reuse, R84 ;  /* 0x00000054a4547220 */ /* 0x040fe20000410000 */
[----:B------:R-:W-:Y:S01]  /*129b0*/  LOP3.LUT R173, R173, 0xff, RZ, 0xc0, !PT ;  /* 0x000000ffadad7812 */ /* 0x000fe200078ec0ff */
[----:B------:R-:W-:Y:S01]  /*129c0*/  FMUL.FTZ R85, R164, R85 ;  /* 0x00000055a4557220 */ /* 0x000fe20000410000 */
[----:B------:R-:W-:Y:S01]  /*129d0*/  SHF.R.U32.HI R183, RZ, 0x10, R10 ;  /* 0x00000010ffb77819 */ /* 0x000fe2000001160a */
[----:B------:R-:W2:Y:S01]  /*129e0*/  MUFU.EX2 R194, R194 ;  /* 0x000000c200c27308 */ /* 0x000ea20000000800 */
[----:B------:R-:W-:Y:S01]  /*129f0*/  PRMT R181, R181, 0x5410, R6 ;  /* 0x00005410b5b57816 */ /* 0x000fe20000000006 */
[----:B------:R-:W-:Y:S01]  /*12a00*/  FMUL.FTZ R88, R2, R88 ;  /* 0x0000005802587220 */ /* 0x000fe20000410000 */
[----:B------:R-:W-:Y:S01]  /*12a10*/  PRMT R172, R172, 0x5410, R8 ;  /* 0x00005410acac7816 */ /* 0x000fe20000000008 */
[----:B-1----:R-:W-:Y:S01]  /*12a20*/  FMUL.FTZ R18, R3, R150 ;  /* 0x0000009603127220 */ /* 0x002fe20000410000 */
[----:B------:R-:W-:Y:S01]  /*12a30*/  PRMT R173, R173, 0x5410, R5 ;  /* 0x00005410adad7816 */ /* 0x000fe20000000005 */
[--C-:B------:R-:W-:Y:S01]  /*12a40*/  HSET2.LE.AND R181, R181, R228.reuse, PT ;  /* 0x000000e4b5b57233 */ /* 0x100fe20003803000 */
[----:B------:R-:W-:Y:S01]  /*12a50*/  PRMT R180, R180, 0x5410, R4 ;  /* 0x00005410b4b47816 */ /* 0x000fe20000000004 */
[--C-:B------:R-:W-:Y:S01]  /*12a60*/  HSET2.LE.AND R172, R172, R228.reuse, PT ;  /* 0x000000e4acac7233 */ /* 0x100fe20003803000 */
[----:B------:R-:W-:Y:S01]  /*12a70*/  SHF.R.U32.HI R7, RZ, 0x18, R10 ;  /* 0x00000018ff077819 */ /* 0x000fe2000001160a */
[----:B------:R-:W-:Y:S01]  /*12a80*/  MUFU.EX2 R195, R195 ;  /* 0x000000c300c37308 */ /* 0x000fe20000000800 */
[----:B------:R-:W-:Y:S01]  /*12a90*/  F2FP.PACK_AB R5, R170, R169 ;  /* 0x000000a9aa05723e */ /* 0x000fe200000000ff */
[--C-:B------:R-:W-:Y:S01]  /*12aa0*/  HSET2.LE.AND R173, R173, R228.reuse, PT ;  /* 0x000000e4adad7233 */ /* 0x100fe20003803000 */
[----:B------:R-:W-:Y:S01]  /*12ab0*/  F2FP.PACK_AB R4, R184, R171 ;  /* 0x000000abb804723e */ /* 0x000fe200000000ff */
[--C-:B------:R-:W-:Y:S01]  /*12ac0*/  HSET2.LE.AND R180, R180, R228.reuse, PT ;  /* 0x000000e4b4b47233 */ /* 0x100fe20003803000 */
[----:B------:R-:W-:Y:S01]  /*12ad0*/  LOP3.LUT R183, R183, 0xff, RZ, 0xc0, !PT ;  /* 0x000000ffb7b77812 */ /* 0x000fe200078ec0ff */
[----:B------:R-:W-:Y:S01]  /*12ae0*/  FMUL.FTZ R19, R3, R151 ;  /* 0x0000009703137220 */ /* 0x000fe20000410000 */
[----:B------:R-:W-:Y:S01]  /*12af0*/  LOP3.LUT R174, R174, R5, RZ, 0xc0, !PT ;  /* 0x00000005aeae7212 */ /* 0x000fe200078ec0ff */
[----:B------:R-:W-:Y:S01]  /*12b00*/  LDSM.16.MT88.4 R148, [R214+0xa000] ;  /* 0x00a00000d694783b */ /* 0x000fe20000004200 */
[----:B------:R-:W-:Y:S01]  /*12b10*/  LOP3.LUT R175, R175, R4, RZ, 0xc0, !PT ;  /* 0x00000004afaf7212 */ /* 0x000fe200078ec0ff */
[----:B------:R-:W1:Y:S01]  /*12b20*/  MUFU.EX2 R196, R196 ;  /* 0x000000c400c47308 */ /* 0x000e620000000800 */
[----:B------:R-:W-:Y:S01]  /*12b30*/  F2FP.PACK_AB R6, R188, R187 ;  /* 0x000000bbbc06723e */ /* 0x000fe200000000ff */
[C---:B------:R-:W-:Y:S01]  /*12b40*/  FMUL.FTZ R70, R3.reuse, R70 ;  /* 0x0000004603467220 */ /* 0x040fe20000410000 */
[----:B------:R-:W-:Y:S01]  /*12b50*/  F2FP.PACK_AB R5, R190, R189 ;  /* 0x000000bdbe05723e */ /* 0x000fe200000000ff */
[C---:B------:R-:W-:Y:S01]  /*12b60*/  FMUL.FTZ R71, R3.reuse, R71 ;  /* 0x0000004703477220 */ /* 0x040fe20000410000 */
[----:B------:R-:W-:Y:S01]  /*12b70*/  F2FP.PACK_AB R4, R192, R191 ;  /* 0x000000bfc004723e */ /* 0x000fe200000000ff */
[----:B------:R-:W-:Y:S01]  /*12b80*/  FMUL.FTZ R82, R3, R82 ;  /* 0x0000005203527220 */ /* 0x000fe20000410000 */
[----:B------:R-:W-:Y:S01]  /*12b90*/  PRMT R183, R183, 0x5410, R7 ;  /* 0x00005410b7b77816 */ /* 0x000fe20000000007 */
[----:B------:R-:W-:Y:S01]  /*12ba0*/  FMUL.FTZ R83, R3, R83 ;  /* 0x0000005303537220 */ /* 0x000fe20000410000 */
[----:B------:R-:W-:Y:S01]  /*12bb0*/  F2FP.PACK_AB R7, R186, R185 ;  /* 0x000000b9ba07723e */ /* 0x000fe200000000ff */
[----:B------:R-:W3:Y:S01]  /*12bc0*/  MUFU.EX2 R0, R0 ;  /* 0x0000000000007308 */ /* 0x000ee20000000800 */
[----:B------:R-:W-:Y:S01]  /*12bd0*/  LOP3.LUT R173, R173, R6, RZ, 0xc0, !PT ;  /* 0x00000006adad7212 */ /* 0x000fe200078ec0ff */
[C---:B------:R-:W-:Y:S01]  /*12be0*/  FMUL.FTZ R6, R3.reuse, R162 ;  /* 0x000000a203067220 */ /* 0x040fe20000410000 */
[----:B------:R-:W-:Y:S01]  /*12bf0*/  LOP3.LUT R172, R172, R7, RZ, 0xc0, !PT ;  /* 0x00000007acac7212 */ /* 0x000fe200078ec0ff */
[----:B------:R-:W-:Y:S01]  /*12c00*/  FMUL.FTZ R7, R3, R163 ;  /* 0x000000a303077220 */ /* 0x000fe20000410000 */
[----:B------:R-:W-:Y:S01]  /*12c10*/  LOP3.LUT R180, R180, R5, RZ, 0xc0, !PT ;  /* 0x00000005b4b47212 */ /* 0x000fe200078ec0ff */
[C---:B------:R-:W-:Y:S01]  /*12c20*/  FMUL.FTZ R5, R164.reuse, R161 ;  /* 0x000000a1a4057220 */ /* 0x040fe20000410000 */
[----:B------:R-:W-:Y:S01]  /*12c30*/  LOP3.LUT R181, R181, R4, RZ, 0xc0, !PT ;  /* 0x00000004b5b57212 */ /* 0x000fe200078ec0ff */
[----:B------:R-:W-:Y:S01]  /*12c40*/  FMUL.FTZ R4, R164, R160 ;  /* 0x000000a0a4047220 */ /* 0x000fe20000410000 */
[--C-:B------:R-:W-:Y:S01]  /*12c50*/  HSET2.LE.AND R183, R183, R228.reuse, PT ;  /* 0x000000e4b7b77233 */ /* 0x100fe20003803000 */
[----:B------:R-:W4:Y:S01]  /*12c60*/  LDSM.16.MT88.4 R160, [R212+0x9000] ;  /* 0x00900000d4a0783b */ /* 0x000f220000004200 */
[----:B--2---:R-:W-:Y:S01]  /*12c70*/  F2FP.PACK_AB R9, R194, R193 ;  /* 0x000000c1c209723e */ /* 0x004fe200000000ff */
[----:B------:R-:W-:Y:S01]  /*12c80*/  FMUL.FTZ R20, R2, R140 ;  /* 0x0000008c02147220 */ /* 0x000fe20000410000 */
[----:B------:R-:W-:Y:S01]  /*12c90*/  LOP3.LUT R210, R251, UR7, R210, 0x96, !PT ;  /* 0x00000007fbd27c12 */ /* 0x000fe2000f8e96d2 */
[--C-:B------:R-:W-:Y:S01]  /*12ca0*/  FFMA.FTZ R46, R46, c[0x0][0x23c], -R197.reuse ;  /* 0x00008f002e2e7a23 */ /* 0x100fe200000108c5 */
[-C--:B------:R-:W-:Y:S01]  /*12cb0*/  HMMA.16816.F32 R4, R172, R176.reuse, R4 ;  /* 0x000000b0ac04723c */ /* 0x080fe20000001804 */
[----:B-1----:R-:W-:Y:S01]  /*12cc0*/  F2FP.PACK_AB R8, R196, R195 ;  /* 0x000000c3c408723e */ /* 0x002fe200000000ff */
[----:B------:R-:W-:Y:S01]  /*12cd0*/  FMUL.FTZ R86, R3, R86 ;  /* 0x0000005603567220 */ /* 0x000fe20000410000 */
[----:B------:R-:W-:Y:S01]  /*12ce0*/  LOP3.LUT R182, R182, R9, RZ, 0xc0, !PT ;  /* 0x00000009b6b67212 */ /* 0x000fe200078ec0ff */
[C---:B------:R-:W-:Y:S01]  /*12cf0*/  FMUL.FTZ R9, R2.reuse, R157 ;  /* 0x0000009d02097220 */ /* 0x040fe20000410000 */
[----:B------:R-:W-:Y:S01]  /*12d00*/  LOP3.LUT R183, R183, R8, RZ, 0xc0, !PT ;  /* 0x00000008b7b77212 */ /* 0x000fe200078ec0ff */
[----:B------:R-:W-:Y:S01]  /*12d10*/  FMUL.FTZ R8, R2, R156 ;  /* 0x0000009c02087220 */ /* 0x000fe20000410000 */
[----:B------:R-:W-:Y:S01]  /*12d20*/  LOP3.LUT R156, R203, UR7, R204, 0x96, !PT ;  /* 0x00000007cb9c7c12 */ /* 0x000fe2000f8e96cc */
[----:B------:R-:W-:Y:S01]  /*12d30*/  FMUL.FTZ R87, R3, R87 ;  /* 0x0000005703577220 */ /* 0x000fe20000410000 */
[----:B------:R-:W-:Y:S03]  /*12d40*/  MUFU.EX2 R201, R201 ;  /* 0x000000c900c97308 */ /* 0x000fe60000000800 */
[C---:B---3--:R-:W-:Y:S02]  /*12d50*/  FMUL.FTZ R10, R0.reuse, R158 ;  /* 0x0000009e000a7220 */ /* 0x048fe40000410000 */
[C---:B------:R-:W-:Y:S02]  /*12d60*/  FMUL.FTZ R11, R0.reuse, R159 ;  /* 0x0000009f000b7220 */ /* 0x040fe40000410000 */
[C---:B------:R-:W-:Y:S02]  /*12d70*/  FMUL.FTZ R14, R0.reuse, R154 ;  /* 0x0000009a000e7220 */ /* 0x040fe40000410000 */
[----:B------:R-:W-:Y:S01]  /*12d80*/  FMUL.FTZ R15, R0, R155 ;  /* 0x0000009b000f7220 */ /* 0x000fe20000410000 */
[----:B------:R-:W-:Y:S01]  /*12d90*/  MUFU.EX2 R158, R52 ;  /* 0x00000034009e7308 */ /* 0x000fe20000000800 */
[----:B------:R-:W1:Y:S01]  /*12da0*/  LDSM.16.MT88.4 R152, [R212+0xa000] ;  /* 0x00a00000d498783b */ /* 0x000e620000004200 */
[C---:B------:R-:W-:Y:S01]  /*12db0*/  HMMA.16816.F32 R8, R180.reuse, R176, R8 ;  /* 0x000000b0b408723c */ /* 0x040fe20000001808 */
[--C-:B------:R-:W-:Y:S02]  /*12dc0*/  FFMA.FTZ R252, R47, c[0x0][0x23c], -R197.reuse ;  /* 0x00008f002ffc7a23 */ /* 0x100fe400000108c5 */
[----:B------:R-:W-:Y:S02]  /*12dd0*/  FFMA.FTZ R57, R57, c[0x0][0x23c], -R198 ;  /* 0x00008f0039397a23 */ /* 0x000fe400000108c6 */
[--C-:B------:R-:W-:Y:S02]  /*12de0*/  FFMA.FTZ R58, R58, c[0x0][0x23c], -R197.reuse ;  /* 0x00008f003a3a7a23 */ /* 0x100fe400000108c5 */
[--C-:B------:R-:W-:Y:S01]  /*12df0*/  FFMA.FTZ R59, R59, c[0x0][0x23c], -R197.reuse ;  /* 0x00008f003b3b7a23 */ /* 0x100fe200000108c5 */
[-C--:B------:R-:W-:Y:S01]  /*12e00*/  HMMA.16816.F32 R12, R180, R178.reuse, R12 ;  /* 0x000000b2b40c723c */ /* 0x080fe2000000180c */
[----:B------:R-:W-:Y:S01]  /*12e10*/  FFMA.FTZ R62, R62, c[0x0][0x23c], -R197 ;  /* 0x00008f003e3e7a23 */ /* 0x000fe200000108c5 */
[----:B------:R-:W-:Y:S02]  /*12e20*/  MUFU.EX2 R252, R252 ;  /* 0x000000fc00fc7308 */ /* 0x000fe40000000800 */
[----:B------:R-:W-:Y:S02]  /*12e30*/  FMUL.FTZ R89, R2, R89 ;  /* 0x0000005902597220 */ /* 0x000fe40000410000 */
[C---:B------:R-:W-:Y:S02]  /*12e40*/  FMUL.FTZ R90, R0.reuse, R90 ;  /* 0x0000005a005a7220 */ /* 0x040fe40000410000 */
[C---:B------:R-:W-:Y:S01]  /*12e50*/  HMMA.16816.F32 R16, R172.reuse, R178, R16 ;  /* 0x000000b2ac10723c */ /* 0x040fe20000001810 */
[----:B------:R-:W-:Y:S03]  /*12e60*/  FMUL.FTZ R91, R0, R91 ;  /* 0x0000005b005b7220 */ /* 0x000fe60000410000 */
[C---:B------:R-:W-:Y:S01]  /*12e70*/  FMUL.FTZ R92, R2.reuse, R92 ;  /* 0x0000005c025c7220 */ /* 0x040fe20000410000 */
[----:B------:R-:W-:Y:S01]  /*12e80*/  MUFU.EX2 R64, R64 ;  /* 0x0000004000407308 */ /* 0x000fe20000000800 */
[----:B------:R-:W-:Y:S02]  /*12e90*/  FMUL.FTZ R93, R2, R93 ;  /* 0x0000005d025d7220 */ /* 0x000fe40000410000 */
[-C--:B----4-:R-:W-:Y:S01]  /*12ea0*/  HMMA.16816.F32 R68, R172, R160.reuse, R68 ;  /* 0x000000a0ac44723c */ /* 0x090fe20000001844 */
[C---:B------:R-:W-:Y:S03]  /*12eb0*/  FMUL.FTZ R74, R0.reuse, R74 ;  /* 0x0000004a004a7220 */ /* 0x040fe60000410000 */
[C---:B------:R-:W-:Y:S02]  /*12ec0*/  FMUL.FTZ R75, R0.reuse, R75 ;  /* 0x0000004b004b7220 */ /* 0x040fe40000410000 */
[C---:B------:R-:W-:Y:S01]  /*12ed0*/  FMUL.FTZ R94, R0.reuse, R94 ;  /* 0x0000005e005e7220 */ /* 0x040fe20000410000 */
[----:B------:R-:W-:Y:S01]  /*12ee0*/  MUFU.EX2 R65, R65 ;  /* 0x0000004100417308 */ /* 0x000fe20000000800 */
[C---:B------:R-:W-:Y:S03]  /*12ef0*/  FMUL.FTZ R95, R0.reuse, R95 ;  /* 0x0000005f005f7220 */ /* 0x040fe60000410000 */
[C---:B------:R-:W-:Y:S01]  /*12f00*/  HMMA.16816.F32 R72, R180.reuse, R160, R72 ;  /* 0x000000a0b448723c */ /* 0x040fe20000001848 */
[C---:B------:R-:W-:Y:S02]  /*12f10*/  FMUL.FTZ R78, R0.reuse, R78 ;  /* 0x0000004e004e7220 */ /* 0x040fe40000410000 */
[----:B------:R-:W-:Y:S02]  /*12f20*/  FMUL.FTZ R79, R0, R79 ;  /* 0x0000004f004f7220 */ /* 0x000fe40000410000 */
[C---:B------:R-:W-:Y:S01]  /*12f30*/  FMUL.FTZ R96, R164.reuse, R96 ;  /* 0x00000060a4607220 */ /* 0x040fe20000410000 */
[----:B------:R-:W-:Y:S01]  /*12f40*/  MUFU.EX2 R160, R58 ;  /* 0x0000003a00a07308 */ /* 0x000fe20000000800 */
[----:B------:R-:W-:Y:S02]  /*12f50*/  FMUL.FTZ R97, R164, R97 ;  /* 0x00000061a4617220 */ /* 0x000fe40000410000 */
[C---:B------:R-:W-:Y:S01]  /*12f60*/  FMUL.FTZ R98, R3.reuse, R98 ;  /* 0x0000006203627220 */ /* 0x040fe20000410000 */
[-C--:B------:R-:W-:Y:S02]  /*12f70*/  HMMA.16816.F32 R76, R180, R162.reuse, R76 ;  /* 0x000000a2b44c723c */ /* 0x080fe4000000184c */
[----:B------:R-:W-:Y:S02]  /*12f80*/  FMUL.FTZ R99, R3, R99 ;  /* 0x0000006303637220 */ /* 0x000fe40000410000 */
[----:B------:R-:W-:Y:S02]  /*12f90*/  FFMA.FTZ R202, R21, c[0x0][0x23c], -R200 ;  /* 0x00008f0015ca7a23 */ /* 0x000fe400000108c8 */
[----:B------:R-:W-:Y:S02]  /*12fa0*/  FMUL.FTZ R21, R2, R141 ;  /* 0x0000008d02157220 */ /* 0x000fe40000410000 */
[C---:B------:R-:W-:Y:S01]  /*12fb0*/  HMMA.16816.F32 R80, R172.reuse, R162, R80 ;  /* 0x000000a2ac50723c */ /* 0x040fe20000001850 */
[----:B------:R-:W-:Y:S03]  /*12fc0*/  MUFU.EX2 R163, R57 ;  /* 0x0000003900a37308 */ /* 0x000fe60000000800 */
[--C-:B------:R-:W-:Y:S02]  /*12fd0*/  FFMA.FTZ R203, R22, c[0x0][0x23c], -R199.reuse ;  /* 0x00008f0016cb7a23 */ /* 0x100fe400000108c7 */
[C---:B------:R-:W-:Y:S02]  /*12fe0*/  FMUL.FTZ R22, R0.reuse, R142 ;  /* 0x0000008e00167220 */ /* 0x040fe40000410000 */
[-C--:B------:R-:W-:Y:S01]  /*12ff0*/  HMMA.16816.F32 R84, R172, R148.reuse, R84 ;  /* 0x00000094ac54723c */ /* 0x080fe20000001854 */
[----:B------:R-:W-:Y:S02]  /*13000*/  FFMA.FTZ R204, R23, c[0x0][0x23c], -R199 ;  /* 0x00008f0017cc7a23 */ /* 0x000fe400000108c7 */
[----:B------:R-:W-:Y:S01]  /*13010*/  MUFU.EX2 R202, R202 ;  /* 0x000000ca00ca7308 */ /* 0x000fe20000000800 */
[----:B------:R-:W-:Y:S02]  /*13020*/  FMUL.FTZ R23, R0, R143 ;  /* 0x0000008f00177220 */ /* 0x000fe40000410000 */
[----:B------:R-:W-:Y:S01]  /*13030*/  LDSM.16.MT88.4 R140, [R212+0xb000] ;  /* 0x00b00000d48c783b */ /* 0x000fe20000004200 */
[--C-:B------:R-:W-:Y:S01]  /*13040*/  FFMA.FTZ R31, R31, c[0x0][0x23c], -R197.reuse ;  /* 0x00008f001f1f7a23 */ /* 0x100fe200000108c5 */
[C---:B------:R-:W-:Y:S01]  /*13050*/  HMMA.16816.F32 R88, R180.reuse, R148, R88 ;  /* 0x00000094b458723c */ /* 0x040fe20000001858 */
[----:B------:R-:W-:Y:S04]  /*13060*/  IMAD.WIDE.U32 R156, R156, -0x2daee0ad, RZ ;  /* 0xd2511f539c9c7825 */ /* 0x000fe800078e00ff */
[----:B------:R-:W-:Y:S01]  /*13070*/  FFMA.FTZ R205, R28, c[0x0][0x23c], -R198 ;  /* 0x00008f001ccd7a23 */ /* 0x000fe200000108c6 */
[----:B------:R-:W-:Y:S01]  /*13080*/  LOP3.LUT R28, R156, 0xffff, RZ, 0xc0, !PT ;  /* 0x0000ffff9c1c7812 */ /* 0x000fe200078ec0ff */
[----:B------:R-:W-:Y:S01]  /*13090*/  FFMA.FTZ R207, R30, c[0x0][0x23c], -R197 ;  /* 0x00008f001ecf7a23 */ /* 0x000fe200000108c5 */
[-C--:B------:R-:W-:Y:S01]  /*130a0*/  HMMA.16816.F32 R92, R180, R150.reuse, R92 ;  /* 0x00000096b45c723c */ /* 0x080fe2000000185c */
[C---:B------:R-:W-:Y:S01]  /*130b0*/  FMUL.FTZ R30, R3.reuse, R138 ;  /* 0x0000008a031e7220 */ /* 0x040fe20000410000 */
[----:B------:R-:W-:Y:S02]  /*130c0*/  MUFU.EX2 R203, R203 ;  /* 0x000000cb00cb7308 */ /* 0x000fe40000000800 */
[C---:B------:R-:W-:Y:S02]  /*130d0*/  FMUL.FTZ R124, R2.reuse, R124 ;  /* 0x0000007c027c7220 */ /* 0x040fe40000410000 */
[----:B------:R-:W-:Y:S02]  /*130e0*/  FMUL.FTZ R125, R2, R125 ;  /* 0x0000007d027d7220 */ /* 0x000fe40000410000 */
[C---:B------:R-:W-:Y:S01]  /*130f0*/  HMMA.16816.F32 R96, R172.reuse, R150, R96 ;  /* 0x00000096ac60723c */ /* 0x040fe20000001860 */
[----:B------:R-:W2:Y:S03]  /*13100*/  LDSM.16.MT88.4 R148, [R214+0xb000] ;  /* 0x00b00000d694783b */ /* 0x000ea60000004200 */
[C---:B------:R-:W-:Y:S01]  /*13110*/  FMUL.FTZ R100, R164.reuse, R100 ;  /* 0x00000064a4647220 */ /* 0x040fe20000410000 */
[----:B------:R-:W-:Y:S01]  /*13120*/  MUFU.EX2 R205, R205 ;  /* 0x000000cd00cd7308 */ /* 0x000fe20000000800 */
[----:B------:R-:W-:Y:S02]  /*13130*/  FMUL.FTZ R101, R164, R101 ;  /* 0x00000065a4657220 */ /* 0x000fe40000410000 */
[C---:B------:R-:W-:Y:S04]  /*13140*/  FMUL.FTZ R102, R3.reuse, R102 ;  /* 0x0000006603667220 */ /* 0x040fe80000410000 */
[----:B------:R-:W-:Y:S02]  /*13150*/  FMUL.FTZ R103, R3, R103 ;  /* 0x0000006703677220 */ /* 0x000fe40000410000 */
[C---:B------:R-:W-:Y:S01]  /*13160*/  FMUL.FTZ R126, R0.reuse, R126 ;  /* 0x0000007e007e7220 */ /* 0x040fe20000410000 */
[----:B------:R-:W-:Y:S01]  /*13170*/  MUFU.EX2 R207, R207 ;  /* 0x000000cf00cf7308 */ /* 0x000fe20000000800 */
[----:B------:R-:W-:Y:S02]  /*13180*/  FMUL.FTZ R127, R0, R127 ;  /* 0x0000007f007f7220 */ /* 0x000fe40000410000 */
[C---:B------:R-:W-:Y:S01]  /*13190*/  FMUL.FTZ R128, R2.reuse, R128 ;  /* 0x0000008002807220 */ /* 0x040fe20000410000 */
[-C--:B-1----:R-:W-:Y:S01]  /*131a0*/  HMMA.16816.F32 R100, R172, R152.reuse, R100 ;  /* 0x00000098ac64723c */ /* 0x082fe20000001864 */
[C---:B------:R-:W-:Y:S02]  /*131b0*/  FMUL.FTZ R104, R2.reuse, R104 ;  /* 0x0000006802687220 */ /* 0x040fe40000410000 */
[----:B------:R-:W-:Y:S02]  /*131c0*/  FMUL.FTZ R105, R2, R105 ;  /* 0x0000006902697220 */ /* 0x000fe40000410000 */
[C---:B------:R-:W-:Y:S01]  /*131d0*/  FMUL.FTZ R106, R0.reuse, R106 ;  /* 0x0000006a006a7220 */ /* 0x040fe20000410000 */
[----:B------:R-:W-:Y:S01]  /*131e0*/  MUFU.EX2 R204, R204 ;  /* 0x000000cc00cc7308 */ /* 0x000fe20000000800 */
[----:B------:R-:W-:Y:S02]  /*131f0*/  FMUL.FTZ R107, R0, R107 ;  /* 0x0000006b006b7220 */ /* 0x000fe40000410000 */
[----:B------:R-:W-:Y:S03]  /*13200*/  FMUL.FTZ R129, R2, R129 ;  /* 0x0000008102817220 */ /* 0x000fe60000410000 */
[----:B------:R-:W-:Y:S02]  /*13210*/  FMUL.FTZ R130, R0, R130 ;  /* 0x0000008200827220 */ /* 0x000fe40000410000 */
[C---:B------:R-:W-:Y:S01]  /*13220*/  HMMA.16816.F32 R104, R180.reuse, R152, R104 ;  /* 0x00000098b468723c */ /* 0x040fe20000001868 */
[--C-:B------:R-:W-:Y:S02]  /*13230*/  FFMA.FTZ R176, R32, c[0x0][0x23c], -R200.reuse ;  /* 0x00008f0020b07a23 */ /* 0x100fe400000108c8 */
[C---:B------:R-:W-:Y:S02]  /*13240*/  FMUL.FTZ R32, R2.reuse, R144 ;  /* 0x0000009002207220 */ /* 0x040fe40000410000 */
[----:B------:R-:W-:Y:S02]  /*13250*/  FFMA.FTZ R177, R33, c[0x0][0x23c], -R200 ;  /* 0x00008f0021b17a23 */ /* 0x000fe400000108c8 */
[----:B------:R-:W-:Y:S01]  /*13260*/  FMUL.FTZ R33, R2, R145 ;  /* 0x0000009102217220 */ /* 0x000fe20000410000 */
[----:B------:R-:W-:Y:S01]  /*13270*/  LOP3.LUT R153, R157, UR16, R206, 0x96, !PT ;  /* 0x000000109d997c12 */ /* 0x000fe2000f8e96ce */
[--C-:B------:R-:W-:Y:S01]  /*13280*/  FFMA.FTZ R178, R34, c[0x0][0x23c], -R199.reuse ;  /* 0x00008f0022b27a23 */ /* 0x100fe200000108c7 */
[----:B------:R-:W-:Y:S02]  /*13290*/  MUFU.EX2 R176, R176 ;  /* 0x000000b000b07308 */ /* 0x000fe40000000800 */
[C---:B------:R-:W-:Y:S01]  /*132a0*/  FMUL.FTZ R34, R0.reuse, R146 ;  /* 0x0000009200227220 */ /* 0x040fe20000410000 */
[----:B------:R-:W-:Y:S01]  /*132b0*/  SHF.R.U32.HI R152, RZ, 0x18, R156 ;  /* 0x00000018ff987819 */ /* 0x000fe2000001169c */
[----:B------:R-:W-:Y:S02]  /*132c0*/  FFMA.FTZ R179, R35, c[0x0][0x23c], -R199 ;  /* 0x00008f0023b37a23 */ /* 0x000fe400000108c7 */
[----:B------:R-:W-:Y:S02]  /*132d0*/  FMUL.FTZ R35, R0, R147 ;  /* 0x0000009300237220 */ /* 0x000fe40000410000 */
[----:B------:R-:W-:Y:S02]  /*132e0*/  IMAD.WIDE.U32 R144, R210, -0x2daee0ad, RZ ;  /* 0xd2511f53d2907825 */ /* 0x000fe400078e00ff */
[----:B------:R-:W-:Y:S02]  /*132f0*/  MUFU.EX2 R157, R59 ;  /* 0x0000003b009d7308 */ /* 0x000fe40000000800 */
[----:B------:R-:W-:Y:S01]  /*13300*/  FFMA.FTZ R206, R29, c[0x0][0x23c], -R198 ;  /* 0x00008f001dce7a23 */ /* 0x000fe200000108c6 */
[-C--:B------:R-:W-:Y:S01]  /*13310*/  HMMA.16816.F32 R32, R180, R154.reuse, R32 ;  /* 0x0000009ab420723c */ /* 0x080fe20000001820 */
[----:B------:R-:W-:Y:S01]  /*13320*/  FMUL.FTZ R108, R164, R108 ;  /* 0x0000006ca46c7220 */ /* 0x000fe20000410000 */
[----:B------:R-:W-:Y:S01]  /*13330*/  LOP3.LUT R147, R144, 0xffff, RZ, 0xc0, !PT ;  /* 0x0000ffff90937812 */ /* 0x000fe200078ec0ff */
[----:B------:R-:W-:Y:S01]  /*13340*/  FMUL.FTZ R109, R164, R109 ;  /* 0x0000006da46d7220 */ /* 0x000fe20000410000 */
[----:B------:R-:W-:Y:S01]  /*13350*/  LOP3.LUT R208, R145, UR16, R208, 0x96, !PT ;  /* 0x0000001091d07c12 */ /* 0x000fe2000f8e96d0 */
[C---:B------:R-:W-:Y:S01]  /*13360*/  FMUL.FTZ R110, R3.reuse, R110 ;  /* 0x0000006e036e7220 */ /* 0x040fe20000410000 */
[----:B------:R-:W-:Y:S01]  /*13370*/  LOP3.LUT R146, R144, 0xff, RZ, 0xc0, !PT ;  /* 0x000000ff90927812 */ /* 0x000fe200078ec0ff */
[----:B------:R-:W-:Y:S01]  /*13380*/  FMUL.FTZ R111, R3, R111 ;  /* 0x0000006f036f7220 */ /* 0x000fe20000410000 */
[--C-:B------:R-:W-:Y:S01]  /*13390*/  SHF.R.U32.HI R145, RZ, 0x10, R144.reuse ;  /* 0x00000010ff917819 */ /* 0x100fe20000011690 */
[----:B------:R-:W-:Y:S01]  /*133a0*/  FMUL.FTZ R131, R0, R131 ;  /* 0x0000008300837220 */ /* 0x000fe20000410000 */
[----:B------:R-:W1:Y:S02]  /*133b0*/  MUFU.EX2 R206, R206 ;  /* 0x000000ce00ce7308 */ /* 0x000e640000000800 */
[----:B------:R-:W-:Y:S01]  /*133c0*/  SHF.R.U32.HI R144, RZ, 0x18, R144 ;  /* 0x00000018ff907819 */ /* 0x000fe20000011690 */
[----:B------:R-:W-:Y:S01]  /*133d0*/  FFMA.FTZ R27, R27, c[0x0][0x23c], -R197 ;  /* 0x00008f001b1b7a23 */ /* 0x000fe200000108c5 */
[C---:B------:R-:W-:Y:S01]  /*133e0*/  HMMA.16816.F32 R108, R172.reuse, R154, R108 ;  /* 0x0000009aac6c723c */ /* 0x040fe2000000186c */
[C---:B------:R-:W-:Y:S01]  /*133f0*/  FMUL.FTZ R112, R164.reuse, R112 ;  /* 0x00000070a4707220 */ /* 0x040fe20000410000 */
[----:B------:R-:W-:Y:S01]  /*13400*/  SHF.R.U32.HI R147, RZ, 0x8, R147 ;  /* 0x00000008ff937819 */ /* 0x000fe20000011693 */
[----:B------:R-:W-:Y:S01]  /*13410*/  FMUL.FTZ R113, R164, R113 ;  /* 0x00000071a4717220 */ /* 0x000fe20000410000 */
[----:B------:R-:W-:Y:S01]  /*13420*/  SHF.R.U32.HI R29, RZ, 0x10, R156 ;  /* 0x00000010ff1d7819 */ /* 0x000fe2000001169c */
[C---:B------:R-:W-:Y:S01]  /*13430*/  FMUL.FTZ R114, R3.reuse, R114 ;  /* 0x0000007203727220 */ /* 0x040fe20000410000 */
[----:B------:R-:W3:Y:S01]  /*13440*/  MUFU.EX2 R177, R177 ;  /* 0x000000b100b17308 */ /* 0x000ee20000000800 */
[----:B------:R-:W-:Y:S01]  /*13450*/  FMUL.FTZ R115, R3, R115 ;  /* 0x0000007303737220 */ /* 0x000fe20000410000 */
[----:B------:R-:W-:Y:S01]  /*13460*/  LOP3.LUT R154, R156, 0xff, RZ, 0xc0, !PT ;  /* 0x000000ff9c9a7812 */ /* 0x000fe200078ec0ff */
[--C-:B------:R-:W-:Y:S03]  /*13470*/  FFMA.FTZ R209, R24, c[0x0][0x23c], -R198.reuse ;  /* 0x00008f0018d17a23 */ /* 0x100fe600000108c6 */
[----:B------:R-:W-:Y:S01]  /*13480*/  FFMA.FTZ R210, R25, c[0x0][0x23c], -R198 ;  /* 0x00008f0019d27a23 */ /* 0x000fe200000108c6 */
[----:B------:R-:W-:Y:S01]  /*13490*/  SHF.R.U32.HI R155, RZ, 0x10, R208 ;  /* 0x00000010ff9b7819 */ /* 0x000fe200000116d0 */
[-C--:B--2---:R-:W-:Y:S01]  /*134a0*/  HMMA.16816.F32 R112, R172, R148.reuse, R112 ;  /* 0x00000094ac70723c */ /* 0x084fe20000001870 */
[----:B------:R-:W-:Y:S01]  /*134b0*/  FFMA.FTZ R211, R26, c[0x0][0x23c], -R197 ;  /* 0x00008f001ad37a23 */ /* 0x000fe200000108c5 */
[----:B------:R-:W-:Y:S01]  /*134c0*/  MUFU.EX2 R156, R62 ;  /* 0x0000003e009c7308 */ /* 0x000fe20000000800 */
[----:B------:R-:W-:Y:S01]  /*134d0*/  FMUL.FTZ R26, R3, R134 ;  /* 0x00000086031a7220 */ /* 0x000fe20000410000 */
[----:B------:R-:W-:Y:S01]  /*134e0*/  SHF.R.U32.HI R25, RZ, 0x18, R153 ;  /* 0x00000018ff197819 */ /* 0x000fe20000011699 */
[----:B------:R-:W-:Y:S01]  /*134f0*/  FFMA.FTZ R40, R40, c[0x0][0x23c], -R198 ;  /* 0x00008f0028287a23 */ /* 0x000fe200000108c6 */
[----:B-1----:R-:W-:Y:S01]  /*13500*/  F2FP.PACK_AB R134, R206, R205 ;  /* 0x000000cdce86723e */ /* 0x002fe200000000ff */
[----:B------:R-:W-:Y:S01]  /*13510*/  FFMA.FTZ R233, R39, c[0x0][0x23c], -R199 ;  /* 0x00008f0027e97a23 */ /* 0x000fe200000108c7 */
[C---:B------:R-:W-:Y:S01]  /*13520*/  HMMA.16816.F32 R20, R180.reuse, R148, R20 ;  /* 0x00000094b414723c */ /* 0x040fe20000001814 */
[C---:B------:R-:W-:Y:S03]  /*13530*/  FMUL.FTZ R116, R2.reuse, R116 ;  /* 0x0000007402747220 */ /* 0x040fe60000410000 */
[----:B------:R-:W-:Y:S01]  /*13540*/  FMUL.FTZ R117, R2, R117 ;  /* 0x0000007502757220 */ /* 0x000fe20000410000 */
[----:B------:R-:W-:Y:S01]  /*13550*/  MUFU.EX2 R178, R178 ;  /* 0x000000b200b27308 */ /* 0x000fe20000000800 */
[----:B------:R-:W-:Y:S01]  /*13560*/  FMUL.FTZ R118, R0, R118 ;  /* 0x0000007600767220 */ /* 0x000fe20000410000 */
[----:B------:R-:W-:Y:S01]  /*13570*/  PRMT R148, R146, 0x5410, R147 ;  /* 0x0000541092947816 */ /* 0x000fe20000000093 */
[----:B------:R-:W-:Y:S01]  /*13580*/  FMUL.FTZ R119, R0, R119 ;  /* 0x0000007700777220 */ /* 0x000fe20000410000 */
[C---:B------:R-:W-:Y:S03]  /*13590*/  LOP3.LUT R146, R208.reuse, 0xff, RZ, 0xc0, !PT ;  /* 0x000000ffd0927812 */ /* 0x040fe600078ec0ff */
[----:B------:R-:W-:Y:S01]  /*135a0*/  LOP3.LUT R147, R29, 0xff, RZ, 0xc0, !PT ;  /* 0x000000ff1d937812 */ /* 0x000fe200078ec0ff */
[--C-:B------:R-:W-:Y:S01]  /*135b0*/  HSET2.LE.AND R138, R148, R228.reuse, PT ;  /* 0x000000e4948a7233 */ /* 0x100fe20003803000 */
[----:B------:R-:W-:Y:S01]  /*135c0*/  LOP3.LUT R149, R208, 0xffff, RZ, 0xc0, !PT ;  /* 0x0000ffffd0957812 */ /* 0x000fe200078ec0ff */
[-C--:B------:R-:W-:Y:S01]  /*135d0*/  HMMA.16816.F32 R116, R180, R150.reuse, R116 ;  /* 0x00000096b474723c */ /* 0x080fe20000001874 */
[C---:B------:R-:W-:Y:S01]  /*135e0*/  FMUL.FTZ R120, R164.reuse, R120 ;  /* 0x00000078a4787220 */ /* 0x040fe20000410000 */
[----:B------:R-:W-:Y:S01]  /*135f0*/  PRMT R152, R147, 0x5410, R152 ;  /* 0x0000541093987816 */ /* 0x000fe20000000098 */
[C---:B------:R-:W-:Y:S01]  /*13600*/  FMUL.FTZ R121, R164.reuse, R121 ;  /* 0x00000079a4797220 */ /* 0x040fe20000410000 */
[----:B------:R-:W-:Y:S01]  /*13610*/  SHF.R.U32.HI R149, RZ, 0x8, R149 ;  /* 0x00000008ff957819 */ /* 0x000fe20000011695 */
[C---:B------:R-:W-:Y:S01]  /*13620*/  FMUL.FTZ R122, R3.reuse, R122 ;  /* 0x0000007a037a7220 */ /* 0x040fe20000410000 */
[----:B------:R-:W-:Y:S01]  /*13630*/  MUFU.EX2 R179, R179 ;  /* 0x000000b300b37308 */ /* 0x000fe20000000800 */
[----:B------:R-:W-:Y:S01]  /*13640*/  FMUL.FTZ R123, R3, R123 ;  /* 0x0000007b037b7220 */ /* 0x000fe20000410000 */
[----:B------:R-:W-:Y:S01]  /*13650*/  LOP3.LUT R24, R153, 0xffff, RZ, 0xc0, !PT ;  /* 0x0000ffff99187812 */ /* 0x000fe200078ec0ff */
[----:B------:R-:W-:Y:S03]  /*13660*/  FMUL.FTZ R29, R164, R137 ;  /* 0x00000089a41d7220 */ /* 0x000fe60000410000 */
[----:B------:R-:W-:Y:S01]  /*13670*/  LOP3.LUT R137, R155, 0xff, RZ, 0xc0, !PT ;  /* 0x000000ff9b897812 */ /* 0x000fe200078ec0ff */
[--C-:B------:R-:W-:Y:S01]  /*13680*/  FFMA.FTZ R251, R44, c[0x0][0x23c], -R198.reuse ;  /* 0x00008f002cfb7a23 */ /* 0x100fe200000108c6 */
[C---:B------:R-:W-:Y:S01]  /*13690*/  HMMA.16816.F32 R120, R172.reuse, R150, R120 ;  /* 0x00000096ac78723c */ /* 0x040fe20000001878 */
[----:B------:R-:W-:Y:S01]  /*136a0*/  SHF.R.U32.HI R155, RZ, 0x10, R153 ;  /* 0x00000010ff9b7819 */ /* 0x000fe20000011699 */
[----:B------:R-:W-:Y:S01]  /*136b0*/  MUFU.EX2 R209, R209 ;  /* 0x000000d100d17308 */ /* 0x000fe20000000800 */
[--C-:B------:R-:W-:Y:S02]  /*136c0*/  FFMA.FTZ R250, R45, c[0x0][0x23c], -R198.reuse ;  /* 0x00008f002dfa7a23 */ /* 0x100fe400000108c6 */
[----:B------:R-:W-:Y:S01]  /*136d0*/  LOP3.LUT R155, R155, 0xff, RZ, 0xc0, !PT ;  /* 0x000000ff9b9b7812 */ /* 0x000fe200078ec0ff */
[----:B------:R-:W-:Y:S01]  /*136e0*/  FFMA.FTZ R54, R54, c[0x0][0x23c], -R199 ;  /* 0x00008f0036367a23 */ /* 0x000fe200000108c7 */
[----:B------:R-:W-:Y:S01]  /*136f0*/  LOP3.LUT R151, R145, 0xff, RZ, 0xc0, !PT ;  /* 0x000000ff91977812 */ /* 0x000fe200078ec0ff */
[----:B------:R-:W-:Y:S01]  /*13700*/  FFMA.FTZ R56, R56, c[0x0][0x23c], -R198 ;  /* 0x00008f0038387a23 */ /* 0x000fe200000108c6 */
[----:B------:R-:W-:Y:S03]  /*13710*/  SHF.R.U32.HI R145, RZ, 0x18, R208 ;  /* 0x00000018ff917819 */ /* 0x000fe600000116d0 */
[----:B------:R1:W2:Y:S01]  /*13720*/  MUFU.EX2 R208, R31 ;  /* 0x0000001f00d07308 */ /* 0x0002a20000000800 */
[----:B------:R-:W-:Y:S01]  /*13730*/  SHF.R.U32.HI R150, RZ, 0x8, R28 ;  /* 0x00000008ff967819 */ /* 0x000fe2000001161c */
[----:B------:R-:W-:Y:S01]  /*13740*/  FMUL.FTZ R28, R164, R136 ;  /* 0x00000088a41c7220 */ /* 0x000fe20000410000 */
[----:B------:R-:W-:Y:S01]  /*13750*/  PRMT R136, R146, 0x5410, R149 ;  /* 0x0000541092887816 */ /* 0x000fe20000000095 */
[----:B------:R-:W-:Y:S01]  /*13760*/  FFMA.FTZ R60, R60, c[0x0][0x23c], -R198 ;  /* 0x00008f003c3c7a23 */ /* 0x000fe200000108c6 */
[----:B------:R-:W-:Y:S01]  /*13770*/  PRMT R137, R137, 0x5410, R145 ;  /* 0x0000541089897816 */ /* 0x000fe20000000091 */
[----:B------:R-:W-:Y:S01]  /*13780*/  FFMA.FTZ R66, R66, c[0x0][0x23c], -R199 ;  /* 0x00008f0042427a23 */ /* 0x000fe200000108c7 */
[----:B------:R-:W-:Y:S01]  /*13790*/  PRMT R155, R155, 0x5410, R25 ;  /* 0x000054109b9b7816 */ /* 0x000fe20000000019 */
[----:B------:R-:W-:Y:S01]  /*137a0*/  FMUL.FTZ R25, R164, R133 ;  /* 0x00000085a4197220 */ /* 0x000fe20000410000 */
[--C-:B------:R-:W-:Y:S01]  /*137b0*/  HSET2.LE.AND R136, R136, R228.reuse, PT ;  /* 0x000000e488887233 */ /* 0x100fe20003803000 */
[----:B------:R-:W4:Y:S01]  /*137c0*/  MUFU.EX2 R210, R210 ;  /* 0x000000d200d27308 */ /* 0x000f220000000800 */
[--C-:B------:R-:W-:Y:S01]  /*137d0*/  HSET2.LE.AND R137, R137, R228.reuse, PT ;  /* 0x000000e489897233 */ /* 0x100fe20003803000 */
[----:B------:R-:W-:Y:S01]  /*137e0*/  F2FP.PACK_AB R133, R202, R201 ;  /* 0x000000c9ca85723e */ /* 0x000fe200000000ff */
[----:B------:R-:W-:Y:S01]  /*137f0*/  FFMA.FTZ R67, R67, c[0x0][0x23c], -R199 ;  /* 0x00008f0043437a23 */ /* 0x000fe200000108c7 */
[----:B------:R-:W-:Y:S01]  /*13800*/  PRMT R154, R154, 0x5410, R150 ;  /* 0x000054109a9a7816 */ /* 0x000fe20000000096 */
[----:B------:R-:W-:Y:S01]  /*13810*/  FFMA.FTZ R185, R164, R232, R185 ;  /* 0x000000e8a4b97223 */ /* 0x000fe200000100b9 */
[----:B------:R-:W-:Y:S01]  /*13820*/  LOP3.LUT R136, R136, R133, RZ, 0xc0, !PT ;  /* 0x0000008588887212 */ /* 0x000fe200078ec0ff */
[--C-:B------:R-:W-:Y:S01]  /*13830*/  HSET2.LE.AND R133, R155, R228.reuse, PT ;  /* 0x000000e49b857233 */ /* 0x100fe20003803000 */
[C---:B------:R-:W-:Y:S02]  /*13840*/  FFMA.FTZ R187, R3.reuse, R231, R187 ;  /* 0x000000e703bb7223 */ /* 0x040fe400000100bb */
[----:B------:R-:W-:Y:S01]  /*13850*/  MUFU.EX2 R211, R211 ;  /* 0x000000d300d37308 */ /* 0x000fe20000000800 */
[----:B------:R-:W-:Y:S02]  /*13860*/  FFMA.FTZ R189, R2, R230, R189 ;  /* 0x000000e602bd7223 */ /* 0x000fe400000100bd */
[----:B------:R-:W-:Y:S02]  /*13870*/  FFMA.FTZ R191, R0, R229, R191 ;  /* 0x000000e500bf7223 */ /* 0x000fe400000100bf */
[----:B-1----:R-:W-:Y:S01]  /*13880*/  FMUL.FTZ R31, R3, R139 ;  /* 0x0000008b031f7220 */ /* 0x002fe20000410000 */
[----:B------:R-:W-:Y:S01]  /*13890*/  PRMT R139, R151, 0x5410, R144 ;  /* 0x00005410978b7816 */ /* 0x000fe20000000090 */
[----:B------:R-:W-:Y:S01]  /*138a0*/  FADD.FTZ R185, R186, R185 ;  /* 0x000000b9bab97221 */ /* 0x000fe20000010000 */
[----:B------:R-:W1:Y:S01]  /*138b0*/  LDSM.16.MT88.4 R144, [R214+0x9400] ;  /* 0x00940000d690783b */ /* 0x000e620000004200 */
[----:B------:R-:W-:Y:S01]  /*138c0*/  FADD.FTZ R187, R188, R187 ;  /* 0x000000bbbcbb7221 */ /* 0x000fe20000010000 */
[----:B------:R-:W-:Y:S01]  /*138d0*/  MUFU.EX2 R233, R233 ;  /* 0x000000e900e97308 */ /* 0x000fe20000000800 */
[--C-:B------:R-:W-:Y:S01]  /*138e0*/  HSET2.LE.AND R139, R139, R228.reuse, PT ;  /* 0x000000e48b8b7233 */ /* 0x100fe20003803000 */
[-C--:B------:R-:W-:Y:S01]  /*138f0*/  HMMA.16816.F32 R28, R172, R140.reuse, R28 ;  /* 0x0000008cac1c723c */ /* 0x080fe2000000181c */
[----:B------:R-:W-:Y:S02]  /*13900*/  FADD.FTZ R189, R190, R189 ;  /* 0x000000bdbebd7221 */ /* 0x000fe40000010000 */
[----:B------:R-:W-:Y:S01]  /*13910*/  FADD.FTZ R191, R192, R191 ;  /* 0x000000bfc0bf7221 */ /* 0x000fe20000010000 */
[----:B------:R-:W5:Y:S01]  /*13920*/  LDSM.16.MT88.4 R148, [R212+0x9400] ;  /* 0x00940000d494783b */ /* 0x000f620000004200 */
[----:B------:R-:W-:Y:S02]  /*13930*/  FADD.FTZ R185, R169, R185 ;  /* 0x000000b9a9b97221 */ /* 0x000fe40000010000 */
[----:B------:R-:W-:Y:S01]  /*13940*/  FADD.FTZ R187, R171, R187 ;  /* 0x000000bbabbb7221 */ /* 0x000fe20000010000 */
[C---:B------:R-:W-:Y:S01]  /*13950*/  HMMA.16816.F32 R124, R180.reuse, R140, R124 ;  /* 0x0000008cb47c723c */ /* 0x040fe2000000187c */
[----:B------:R-:W-:Y:S03]  /*13960*/  MUFU.EX2 R159, R54 ;  /* 0x00000036009f7308 */ /* 0x000fe60000000800 */
[----:B------:R-:W-:Y:S02]  /*13970*/  FADD.FTZ R189, R193, R189 ;  /* 0x000000bdc1bd7221 */ /* 0x000fe40000010000 */
[----:B------:R-:W-:Y:S01]  /*13980*/  FADD.FTZ R191, R195, R191 ;  /* 0x000000bfc3bf7221 */ /* 0x000fe20000010000 */
[----:B------:R-:W-:Y:S01]  /*13990*/  LOP3.LUT R140, R153, 0xff, RZ, 0xc0, !PT ;  /* 0x000000ff998c7812 */ /* 0x000fe200078ec0ff */
[-C--:B------:R-:W-:Y:S01]  /*139a0*/  HMMA.16816.F32 R128, R180, R142.reuse, R128 ;  /* 0x0000008eb480723c */ /* 0x080fe20000001880 */
[----:B------:R-:W-:Y:S02]  /*139b0*/  SHF.R.U32.HI R153, RZ, 0x8, R24 ;  /* 0x00000008ff997819 */ /* 0x000fe40000011618 */
[----:B------:R1:W1:Y:S01]  /*139c0*/  MUFU.EX2 R180, R27 ;  /* 0x0000001b00b47308 */ /* 0x0002620000000800 */
[----:B---3--:R-:W-:Y:S01]  /*139d0*/  F2FP.PACK_AB R24, R177, R176 ;  /* 0x000000b0b118723e */ /* 0x008fe200000000ff */
[----:B------:R-:W-:Y:S01]  /*139e0*/  FADD.FTZ R185, R170, R185 ;  /* 0x000000b9aab97221 */ /* 0x000fe20000010000 */
[----:B------:R-:W-:Y:S01]  /*139f0*/  PRMT R153, R140, 0x5410, R153 ;  /* 0x000054108c997816 */ /* 0x000fe20000000099 */
[--C-:B------:R-:W-:Y:S01]  /*13a00*/  HSET2.LE.AND R140, R154, R228.reuse, PT ;  /* 0x000000e49a8c7233 */ /* 0x100fe20003803000 */
[----:B------:R-:W-:Y:S01]  /*13a10*/  LOP3.LUT R138, R138, R24, RZ, 0xc0, !PT ;  /* 0x000000188a8a7212 */ /* 0x000fe200078ec0ff */
[----:B------:R-:W-:Y:S03]  /*13a20*/  FMUL.FTZ R24, R164, R132 ;  /* 0x00000084a4187220 */ /* 0x000fe60000410000 */
[----:B------:R-:W-:Y:S01]  /*13a30*/  F2FP.PACK_AB R132, R204, R203 ;  /* 0x000000cbcc84723e */ /* 0x000fe200000000ff */
[----:B------:R-:W-:Y:S01]  /*13a40*/  MUFU.EX2 R161, R56 ;  /* 0x0000003800a17308 */ /* 0x000fe20000000800 */
[----:B--2---:R-:W-:Y:S01]  /*13a50*/  F2FP.PACK_AB R154, R208, R207 ;  /* 0x000000cfd09a723e */ /* 0x004fe200000000ff */
[--C-:B------:R-:W-:Y:S01]  /*13a60*/  FFMA.FTZ R181, R36, c[0x0][0x23c], -R200.reuse ;  /* 0x00008f0024b57a23 */ /* 0x100fe200000108c8 */
[----:B------:R-:W-:Y:S01]  /*13a70*/  LOP3.LUT R137, R137, R132, RZ, 0xc0, !PT ;  /* 0x0000008489897212 */ /* 0x000fe200078ec0ff */
[--C-:B------:R-:W-:Y:S01]  /*13a80*/  HSET2.LE.AND R132, R153, R228.reuse, PT ;  /* 0x000000e499847233 */ /* 0x100fe20003803000 */
[----:B----4-:R-:W-:Y:S01]  /*13a90*/  F2FP.PACK_AB R153, R210, R209 ;  /* 0x000000d1d299723e */ /* 0x010fe200000000ff */
[--C-:B------:R-:W-:Y:S01]  /*13aa0*/  FFMA.FTZ R182, R37, c[0x0][0x23c], -R200.reuse ;  /* 0x00008f0025b67a23 */ /* 0x100fe200000108c8 */
[----:B------:R-:W-:Y:S01]  /*13ab0*/  LOP3.LUT R134, R140, R134, RZ, 0xc0, !PT ;  /* 0x000000868c867212 */ /* 0x000fe200078ec0ff */
[----:B------:R-:W-:Y:S01]  /*13ac0*/  FFMA.FTZ R183, R38, c[0x0][0x23c], -R199 ;  /* 0x00008f0026b77a23 */ /* 0x000fe200000108c7 */
[----:B------:R-:W-:Y:S01]  /*13ad0*/  LOP3.LUT R132, R132, R153, RZ, 0xc0, !PT ;  /* 0x0000009984847212 */ /* 0x000fe200078ec0ff */
[----:B------:R-:W2:Y:S01]  /*13ae0*/  MUFU.EX2 R181, R181 ;  /* 0x000000b500b57308 */ /* 0x000ea20000000800 */
[----:B------:R-:W-:Y:S02]  /*13af0*/  FADD.FTZ R187, R184, R187 ;  /* 0x000000bbb8bb7221 */ /* 0x000fe40000010000 */
[----:B------:R-:W-:Y:S02]  /*13b00*/  FADD.FTZ R189, R194, R189 ;  /* 0x000000bdc2bd7221 */ /* 0x000fe40000010000 */
[----:B-1----:R-:W-:Y:S01]  /*13b10*/  FMUL.FTZ R27, R3, R135 ;  /* 0x00000087031b7220 */ /* 0x002fe20000410000 */
[----:B------:R-:W-:Y:S01]  /*13b20*/  F2FP.PACK_AB R135, R179, R178 ;  /* 0x000000b2b387723e */ /* 0x000fe200000000ff */
[----:B------:R-:W-:Y:S02]  /*13b30*/  FADD.FTZ R191, R196, R191 ;  /* 0x000000bfc4bf7221 */ /* 0x000fe40000010000 */
[----:B------:R-:W-:Y:S01]  /*13b40*/  FADD.FTZ R185, R201, R185 ;  /* 0x000000b9c9b97221 */ /* 0x000fe20000010000 */
[----:B------:R-:W-:Y:S01]  /*13b50*/  LOP3.LUT R139, R139, R135, RZ, 0xc0, !PT ;  /* 0x000000878b8b7212 */ /* 0x000fe200078ec0ff */
[--C-:B------:R-:W-:Y:S01]  /*13b60*/  HSET2.LE.AND R135, R152, R228.reuse, PT ;  /* 0x000000e498877233 */ /* 0x100fe20003803000 */
[----:B------:R-:W-:Y:S01]  /*13b70*/  HMMA.16816.F32 R24, R172, R142, R24 ;  /* 0x0000008eac18723c */ /* 0x000fe20000001818 */
[----:B------:R-:W-:Y:S01]  /*13b80*/  F2FP.PACK_AB R152, R180, R211 ;  /* 0x000000d3b498723e */ /* 0x000fe200000000ff */
[----:B------:R-:W1:Y:S01]  /*13b90*/  LDSM.16.MT88.4 R140, [R214+0xa400] ;  /* 0x00a40000d68c783b */ /* 0x000e620000004200 */
[----:B------:R-:W-:Y:S01]  /*13ba0*/  MUFU.EX2 R182, R182 ;  /* 0x000000b600b67308 */ /* 0x000fe20000000800 */
[----:B------:R-:W-:Y:S01]  /*13bb0*/  LOP3.LUT R135, R135, R154, RZ, 0xc0, !PT ;  /* 0x0000009a87877212 */ /* 0x000fe200078ec0ff */
[----:B------:R-:W-:Y:S01]  /*13bc0*/  FADD.FTZ R187, R203, R187 ;  /* 0x000000bbcbbb7221 */ /* 0x000fe20000010000 */
[----:B------:R-:W-:Y:S01]  /*13bd0*/  LOP3.LUT R133, R133, R152, RZ, 0xc0, !PT ;  /* 0x0000009885857212 */ /* 0x000fe200078ec0ff */
[--C-:B------:R-:W-:Y:S01]  /*13be0*/  FFMA.FTZ R173, R49, c[0x0][0x23c], -R200.reuse ;  /* 0x00008f0031ad7a23 */ /* 0x100fe200000108c8 */
[-C--:B------:R-:W-:Y:S01]  /*13bf0*/  HMMA.16816.F32 R4, R136, R144.reuse, R4 ;  /* 0x000000908804723c */ /* 0x080fe20000001804 */
[--C-:B------:R-:W-:Y:S03]  /*13c00*/  FFMA.FTZ R174, R50, c[0x0][0x23c], -R199.reuse ;  /* 0x00008f0032ae7a23 */ /* 0x100fe600000108c7 */
[--C-:B------:R-:W-:Y:S01]  /*13c10*/  FFMA.FTZ R175, R51, c[0x0][0x23c], -R199.reuse ;  /* 0x00008f0033af7a23 */ /* 0x100fe200000108c7 */
[----:B------:R-:W3:Y:S01]  /*13c20*/  MUFU.EX2 R183, R183 ;  /* 0x000000b700b77308 */ /* 0x000ee20000000800 */
[----:B------:R-:W-:Y:S02]  /*13c30*/  FFMA.FTZ R172, R48, c[0x0][0x23c], -R200 ;  /* 0x00008f0030ac7a23 */ /* 0x000fe400000108c8 */
[C---:B------:R-:W-:Y:S01]  /*13c40*/  HMMA.16816.F32 R8, R132.reuse, R144, R8 ;  /* 0x000000908408723c */ /* 0x040fe20000001808 */
[----:B------:R-:W-:Y:S03]  /*13c50*/  IMAD.U32 R48, RZ, RZ, UR33 ;  /* 0x00000021ff307e24 */ /* 0x000fe6000f8e00ff */
[----:B------:R-:W-:Y:S02]  /*13c60*/  FFMA.FTZ R199, R55, c[0x0][0x23c], -R199 ;  /* 0x00008f0037c77a23 */ /* 0x000fe400000108c7 */
[----:B------:R-:W-:Y:S01]  /*13c70*/  LOP3.LUT R48, R243, UR4, R48, 0x96, !PT ;  /* 0x00000004f3307c12 */ /* 0x000fe2000f8e9630 */
[----:B------:R-:W-:Y:S01]  /*13c80*/  MUFU.EX2 R174, R174 ;  /* 0x000000ae00ae7308 */ /* 0x000fe20000000800 */
[-C--:B------:R-:W-:Y:S01]  /*13c90*/  HMMA.16816.F32 R12, R132, R146.reuse, R12 ;  /* 0x00000092840c723c */ /* 0x080fe2000000180c */
[----:B------:R-:W-:Y:S03]  /*13ca0*/  FFMA.FTZ R200, R53, c[0x0][0x23c], -R200 ;  /* 0x00008f0035c87a23 */ /* 0x000fe600000108c8 */
[----:B------:R-:W-:Y:S02]  /*13cb0*/  FADD.FTZ R189, R209, R189 ;  /* 0x000000bdd1bd7221 */ /* 0x000fe40000010000 */
[----:B------:R-:W-:Y:S02]  /*13cc0*/  FADD.FTZ R191, R211, R191 ;  /* 0x000000bfd3bf7221 */ /* 0x000fe40000010000 */
[C---:B------:R-:W-:Y:S01]  /*13cd0*/  HMMA.16816.F32 R16, R136.reuse, R146, R16 ;  /* 0x000000928810723c */ /* 0x040fe20000001810 */
[----:B------:R-:W4:Y:S01]  /*13ce0*/  LDSM.16.MT88.4 R144, [R212+0xa400] ;  /* 0x00a40000d490783b */ /* 0x000f220000004200 */
[----:B------:R-:W-:Y:S02]  /*13cf0*/  MUFU.EX2 R175, R175 ;  /* 0x000000af00af7308 */ /* 0x000fe40000000800 */
[----:B------:R-:W-:Y:S02]  /*13d00*/  FADD.FTZ R185, R202, R185 ;  /* 0x000000b9cab97221 */ /* 0x000fe40000010000 */
[----:B------:R-:W-:Y:S02]  /*13d10*/  FADD.FTZ R187, R204, R187 ;  /* 0x000000bbccbb7221 */ /* 0x000fe40000010000 */
[-C--:B-----5:R-:W-:Y:S01]  /*13d20*/  HMMA.16816.F32 R68, R136, R148.reuse, R68 ;  /* 0x000000948844723c */ /* 0x0a0fe20000001844 */
[----:B------:R-:W-:Y:S03]  /*13d30*/  FADD.FTZ R189, R210, R189 ;  /* 0x000000bdd2bd7221 */ /* 0x000fe60000010000 */
[----:B------:R-:W-:Y:S01]  /*13d40*/  MUFU.EX2 R162, R60 ;  /* 0x0000003c00a27308 */ /* 0x000fe20000000800 */
[----:B------:R-:W-:Y:S02]  /*13d50*/  FADD.FTZ R191, R180, R191 ;  /* 0x000000bfb4bf7221 */ /* 0x000fe40000010000 */
[----:B------:R-:W-:Y:S01]  /*13d60*/  FADD.FTZ R185, R176, R185 ;  /* 0x000000b9b0b97221 */ /* 0x000fe20000010000 */
[C---:B------:R-:W-:Y:S01]  /*13d70*/  HMMA.16816.F32 R72, R132.reuse, R148, R72 ;  /* 0x000000948448723c */ /* 0x040fe20000001848 */
[----:B------:R-:W-:Y:S03]  /*13d80*/  FADD.FTZ R187, R178, R187 ;  /* 0x000000bbb2bb7221 */ /* 0x000fe60000010000 */
[----:B------:R-:W-:Y:S02]  /*13d90*/  FADD.FTZ R189, R205, R189 ;  /* 0x000000bdcdbd7221 */ /* 0x000fe40000010000 */
[----:B------:R-:W-:Y:S01]  /*13da0*/  MUFU.EX2 R172, R172 ;  /* 0x000000ac00ac7308 */ /* 0x000fe20000000800 */
[----:B------:R-:W-:Y:S01]  /*13db0*/  IMAD.WIDE.U32 R148, R48, -0x326172a9, RZ ;  /* 0xcd9e8d5730947825 */ /* 0x000fe200078e00ff */
[-C--:B------:R-:W-:Y:S01]  /*13dc0*/  HMMA.16816.F32 R76, R132, R150.reuse, R76 ;  /* 0x00000096844c723c */ /* 0x080fe2000000184c */
[----:B------:R-:W5:Y:S03]  /*13dd0*/  LDSM.16.MT88.4 R48, [R214+0xb400] ;  /* 0x00b40000d630783b */ /* 0x000f660000004200 */
[----:B------:R-:W-:Y:S01]  /*13de0*/  LOP3.LUT R37, R149, UR15, R240, 0x96, !PT ;  /* 0x0000000f95257c12 */ /* 0x000fe2000f8e96f0 */
[----:B------:R-:W-:Y:S01]  /*13df0*/  FADD.FTZ R191, R207, R191 ;  /* 0x000000bfcfbf7221 */ /* 0x000fe20000010000 */
[----:B------:R-:W-:Y:S01]  /*13e00*/  LOP3.LUT R36, R149, UR15, R236, 0x96, !PT ;  /* 0x0000000f95247c12 */ /* 0x000fe2000f8e96ec */
[----:B------:R-:W-:Y:S01]  /*13e10*/  FADD.FTZ R185, R177, R185 ;  /* 0x000000b9b1b97221 */ /* 0x000fe20000010000 */
[C---:B------:R-:W-:Y:S01]  /*13e20*/  HMMA.16816.F32 R80, R136.reuse, R150, R80 ;  /* 0x000000968850723c */ /* 0x040fe20000001850 */
[----:B------:R-:W-:Y:S03]  /*13e30*/  MUFU.EX2 R173, R173 ;  /* 0x000000ad00ad7308 */ /* 0x000fe60000000800 */
[----:B------:R-:W-:Y:S02]  /*13e40*/  FADD.FTZ R187, R179, R187 ;  /* 0x000000bbb3bb7221 */ /* 0x000fe40000010000 */
[----:B------:R-:W-:Y:S01]  /*13e50*/  FADD.FTZ R189, R206, R189 ;  /* 0x000000bdcebd7221 */ /* 0x000fe20000010000 */
[--C-:B------:R-:W-:Y:S01]  /*13e60*/  LOP3.LUT R150, R249, UR13, R148.reuse, 0x96, !PT ;  /* 0x0000000df9967c12 */ /* 0x100fe2000f8e9694 */
[-C--:B-1----:R-:W-:Y:S01]  /*13e70*/  HMMA.16816.F32 R84, R136, R140.reuse, R84 ;  /* 0x0000008c8854723c */ /* 0x082fe20000001854 */
[----:B------:R-:W-:Y:S02]  /*13e80*/  LOP3.LUT R148, R247, UR13, R148, 0x96, !PT ;  /* 0x0000000df7947c12 */ /* 0x000fe4000f8e9694 */
[----:B------:R-:W-:Y:S01]  /*13e90*/  MUFU.EX2 R251, R251 ;  /* 0x000000fb00fb7308 */ /* 0x000fe20000000800 */
[----:B------:R-:W-:Y:S04]  /*13ea0*/  IMAD.WIDE.U32 R150, R150, -0x2daee0ad, RZ ;  /* 0xd2511f5396967825 */ /* 0x000fe800078e00ff */
[C---:B------:R-:W-:Y:S01]  /*13eb0*/  HMMA.16816.F32 R88, R132.reuse, R140, R88 ;  /* 0x0000008c8458723c */ /* 0x040fe20000001858 */
[----:B------:R-:W-:Y:S04]  /*13ec0*/  IMAD.WIDE.U32 R148, R148, -0x2daee0ad, RZ ;  /* 0xd2511f5394947825 */ /* 0x000fe800078e00ff */
[----:B------:R-:W-:Y:S01]  /*13ed0*/  MUFU.EX2 R250, R250 ;  /* 0x000000fa00fa7308 */ /* 0x000fe20000000800 */
[----:B------:R-:W-:Y:S02]  /*13ee0*/  FADD.FTZ R191, R208, R191 ;  /* 0x000000bfd0bf7221 */ /* 0x000fe40000010000 */
[-C--:B------:R-:W-:Y:S01]  /*13ef0*/  HMMA.16816.F32 R92, R132, R142.reuse, R92 ;  /* 0x0000008e845c723c */ /* 0x080fe2000000185c */
[----:B------:R-:W-:Y:S04]  /*13f00*/  IMAD.WIDE.U32 R140, R37, -0x2daee0ad, RZ ;  /* 0xd2511f53258c7825 */ /* 0x000fe800078e00ff */
[----:B--2---:R-:W-:Y:S01]  /*13f10*/  FADD.FTZ R185, R181, R185 ;  /* 0x000000b9b5b97221 */ /* 0x004fe20000010000 */
[----:B------:R-:W-:Y:S01]  /*13f20*/  LOP3.LUT R38, R141, UR12, R238, 0x96, !PT ;  /* 0x0000000c8d267c12 */ /* 0x000fe2000f8e96ee */
[----:B------:R-:W-:Y:S01]  /*13f30*/  MUFU.EX2 R66, R66 ;  /* 0x0000004200427308 */ /* 0x000fe20000000800 */
[C---:B------:R-:W-:Y:S01]  /*13f40*/  HMMA.16816.F32 R96, R136.reuse, R142, R96 ;  /* 0x0000008e8860723c */ /* 0x040fe20000001860 */
[----:B---3--:R-:W-:Y:S03]  /*13f50*/  FADD.FTZ R187, R183, R187 ;  /* 0x000000bbb7bb7221 */ /* 0x008fe60000010000 */
[----:B------:R-:W-:Y:S04]  /*13f60*/  IMAD.WIDE.U32 R38, R38, -0x326172a9, RZ ;  /* 0xcd9e8d5726267825 */ /* 0x000fe800078e00ff */
[-C--:B----4-:R-:W-:Y:S01]  /*13f70*/  HMMA.16816.F32 R100, R136, R144.reuse, R100 ;  /* 0x000000908864723c */ /* 0x090fe20000001864 */
[----:B------:R-:W-:Y:S01]  /*13f80*/  LOP3.LUT R248, R39, UR11, R248, 0x96, !PT ;  /* 0x0000000b27f87c12 */ /* 0x000fe2000f8e96f8 */
[----:B------:R-:W-:Y:S02]  /*13f90*/  MUFU.EX2 R67, R67 ;  /* 0x0000004300437308 */ /* 0x000fe40000000800 */
[----:B------:R-:W-:Y:S01]  /*13fa0*/  IMAD.WIDE.U32 R142, R36, -0x2daee0ad, RZ ;  /* 0xd2511f53248e7825 */ /* 0x000fe200078e00ff */
[----:B------:R-:W-:Y:S03]  /*13fb0*/  LOP3.LUT R36, R151, UR10, R140, 0x96, !PT ;  /* 0x0000000a97247c12 */ /* 0x000fe6000f8e968c */
[C---:B------:R-:W-:Y:S01]  /*13fc0*/  HMMA.16816.F32 R104, R132.reuse, R144, R104 ;  /* 0x000000908468723c */ /* 0x040fe20000001868 */
[----:B------:R-:W-:Y:S03]  /*13fd0*/  LOP3.LUT R37, R143, UR12, R234, 0x96, !PT ;  /* 0x0000000c8f257c12 */ /* 0x000fe6000f8e96ea */
[----:B------:R-:W-:Y:S01]  /*13fe0*/  LOP3.LUT R142, R149, UR10, R142, 0x96, !PT ;  /* 0x0000000a958e7c12 */ /* 0x000fe2000f8e968e */
[----:B------:R-:W-:Y:S01]  /*13ff0*/  IMAD.WIDE.U32 R248, R248, -0x2daee0ad, RZ ;  /* 0xd2511f53f8f87825 */ /* 0x000fe200078e00ff */
[----:B------:R-:W-:Y:S02]  /*14000*/  MUFU.EX2 R200, R200 ;  /* 0x000000c800c87308 */ /* 0x000fe40000000800 */
[-C--:B------:R-:W-:Y:S01]  /*14010*/  HMMA.16816.F32 R32, R132, R146.reuse, R32 ;  /* 0x000000928420723c */ /* 0x080fe20000001820 */
[----:B------:R-:W-:Y:S03]  /*14020*/  IMAD.WIDE.U32 R140, R37, -0x326172a9, RZ ;  /* 0xcd9e8d57258c7825 */ /* 0x000fe600078e00ff */
[----:B------:R-:W-:Y:S01]  /*14030*/  LOP3.LUT R150, R249, UR8, R150, 0x96, !PT ;  /* 0x00000008f9967c12 */ /* 0x000fe2000f8e9696 */
[----:B------:R-:W-:Y:S01]  /*14040*/  IMAD.WIDE.U32 R144, R36, -0x326172a9, RZ ;  /* 0xcd9e8d5724907825 */ /* 0x000fe200078e00ff */
[----:B------:R-:W-:Y:S02]  /*14050*/  LOP3.LUT R247, R141, UR11, R246, 0x96, !PT ;  /* 0x0000000b8df77c12 */ /* 0x000fe4000f8e96f6 */
[C---:B------:R-:W-:Y:S01]  /*14060*/  HMMA.16816.F32 R108, R136.reuse, R146, R108 ;  /* 0x00000092886c723c */ /* 0x040fe2000000186c */
[----:B------:R1:W2:Y:S03]  /*14070*/  MUFU.EX2 R246, R40 ;  /* 0x0000002800f67308 */ /* 0x0002a60000000800 */
[----:B------:R-:W-:Y:S01]  /*14080*/  LOP3.LUT R36, R145, UR9, R38, 0x96, !PT ;  /* 0x0000000991247c12 */ /* 0x000fe2000f8e9626 */
[----:B------:R-:W-:Y:S03]  /*14090*/  IMAD.WIDE.U32 R150, R150, -0x326172a9, RZ ;  /* 0xcd9e8d5796967825 */ /* 0x000fe600078e00ff */
[-C--:B-----5:R-:W-:Y:S01]  /*140a0*/  HMMA.16816.F32 R112, R136, R48.reuse, R112 ;  /* 0x000000308870723c */ /* 0x0a0fe20000001870 */
[----:B------:R-:W-:Y:S02]  /*140b0*/  IMAD.WIDE.U32 R146, R36, -0x2daee0ad, RZ ;  /* 0xd2511f5324927825 */ /* 0x000fe400078e00ff */
[----:B------:R-:W3:Y:S01]  /*140c0*/  LDSM.16.MT88.4 R36, [R212+0xb400] ;  /* 0x00b40000d424783b */ /* 0x000ee20000004200 */
[----:B------:R-:W-:Y:S01]  /*140d0*/  LOP3.LUT R54, R151, UR7, R144, 0x96, !PT ;  /* 0x0000000797367c12 */ /* 0x000fe2000f8e9690 */
[----:B------:R-:W-:Y:S01]  /*140e0*/  IMAD.WIDE.U32 R142, R142, -0x326172a9, RZ ;  /* 0xcd9e8d578e8e7825 */ /* 0x000fe200078e00ff */
[----:B------:R-:W-:Y:S02]  /*140f0*/  MUFU.EX2 R199, R199 ;  /* 0x000000c700c77308 */ /* 0x000fe40000000800 */
[C---:B------:R-:W-:Y:S01]  /*14100*/  HMMA.16816.F32 R20, R132.reuse, R48, R20 ;  /* 0x000000308414723c */ /* 0x040fe20000001814 */
[----:B------:R-:W-:Y:S03]  /*14110*/  IMAD.WIDE.U32 R152, R247, -0x2daee0ad, RZ ;  /* 0xd2511f53f7987825 */ /* 0x000fe600078e00ff */
[----:B------:R-:W-:Y:S01]  /*14120*/  LOP3.LUT R140, R143, UR9, R140, 0x96, !PT ;  /* 0x000000098f8c7c12 */ /* 0x000fe2000f8e968c */
[----:B------:R-:W-:Y:S01]  /*14130*/  FFMA.FTZ R247, R41, c[0x0][0x23c], -R198 ;  /* 0x00008f0029f77a23 */ /* 0x000fe200000108c6 */
[----:B------:R-:W-:Y:S01]  /*14140*/  LOP3.LUT R41, R147, UR6, R248, 0x96, !PT ;  /* 0x0000000693297c12 */ /* 0x000fe2000f8e96f8 */
[----:B------:R-:W-:Y:S01]  /*14150*/  FFMA.FTZ R198, R61, c[0x0][0x23c], -R198 ;  /* 0x00008f003dc67a23 */ /* 0x000fe200000108c6 */
[-C--:B------:R-:W-:Y:S01]  /*14160*/  HMMA.16816.F32 R116, R132, R50.reuse, R116 ;  /* 0x000000328474723c */ /* 0x080fe20000001874 */
[----:B------:R-:W-:Y:S02]  /*14170*/  IMAD.WIDE.U32 R140, R140, -0x2daee0ad, RZ ;  /* 0xd2511f538c8c7825 */ /* 0x000fe400078e00ff */
[----:B------:R-:W4:Y:S01]  /*14180*/  MUFU.EX2 R247, R247 ;  /* 0x000000f700f77308 */ /* 0x000f220000000800 */
[----:B------:R-:W-:Y:S01]  /*14190*/  LOP3.LUT R148, R153, UR8, R148, 0x96, !PT ;  /* 0x0000000899947c12 */ /* 0x000fe2000f8e9694 */
[----:B------:R-:W-:Y:S01]  /*141a0*/  IMAD.WIDE.U32 R154, R41, -0x326172a9, RZ ;  /* 0xcd9e8d57299a7825 */ /* 0x000fe200078e00ff */
[----:B-1----:R-:W-:Y:S02]  /*141b0*/  LOP3.LUT R40, R141, UR6, R152, 0x96, !PT ;  /* 0x000000068d287c12 */ /* 0x002fe4000f8e9698 */
[C---:B------:R-:W-:Y:S01]  /*141c0*/  HMMA.16816.F32 R120, R136.reuse, R50, R120 ;  /* 0x000000328878723c */ /* 0x040fe20000001878 */
[--C-:B------:R-:W-:Y:S03]  /*141d0*/  FFMA.FTZ R249, R42, c[0x0][0x23c], -R197.reuse ;  /* 0x00008f002af97a23 */ /* 0x100fe600000108c5 */
[----:B------:R-:W-:Y:S01]  /*141e0*/  IMAD.WIDE.U32 R152, R40, -0x326172a9, RZ ;  /* 0xcd9e8d5728987825 */ /* 0x000fe200078e00ff */
[----:B------:R-:W-:Y:S01]  /*141f0*/  LOP3.LUT R41, R155, UR17, R150, 0x96, !PT ;  /* 0x000000119b297c12 */ /* 0x000fe2000f8e9696 */
[----:B------:R-:W-:Y:S01]  /*14200*/  MUFU.EX2 R198, R198 ;  /* 0x000000c600c67308 */ /* 0x000fe20000000800 */
[----:B------:R-:W-:Y:S01]  /*14210*/  LOP3.LUT R40, R154, 0xffff, RZ, 0xc0, !PT ;  /* 0x0000ffff9a287812 */ /* 0x000fe200078ec0ff */
[--C-:B------:R-:W-:Y:S01]  /*14220*/  FFMA.FTZ R248, R43, c[0x0][0x23c], -R197.reuse ;  /* 0x00008f002bf87a23 */ /* 0x100fe200000108c5 */
[----:B------:R-:W-:Y:S03]  /*14230*/  LOP3.LUT R48, R152, 0xffff, RZ, 0xc0, !PT ;  /* 0x0000ffff98307812 */ /* 0x000fe600078ec0ff */
[----:B------:R-:W-:Y:S01]  /*14240*/  SHF.R.U32.HI R49, RZ, 0x10, R152 ;  /* 0x00000010ff317819 */ /* 0x000fe20000011698 */
[----:B------:R-:W-:Y:S01]  /*14250*/  IMAD.WIDE.U32 R148, R148, -0x326172a9, RZ ;  /* 0xcd9e8d5794947825 */ /* 0x000fe200078e00ff */
[----:B------:R-:W-:Y:S02]  /*14260*/  SHF.R.U32.HI R141, RZ, 0x10, R154 ;  /* 0x00000010ff8d7819 */ /* 0x000fe4000001169a */
[----:B------:R-:W-:Y:S01]  /*14270*/  SHF.R.U32.HI R48, RZ, 0x8, R48 ;  /* 0x00000008ff307819 */ /* 0x000fe20000011630 */
[----:B------:R-:W-:Y:S01]  /*14280*/  MUFU.EX2 R155, R46 ;  /* 0x0000002e009b7308 */ /* 0x000fe20000000800 */
[----:B------:R-:W-:Y:S01]  /*14290*/  LOP3.LUT R49, R49, 0xff, RZ, 0xc0, !PT ;  /* 0x000000ff31317812 */ /* 0x000fe200078ec0ff */
[-C--:B---3--:R-:W-:Y:S01]  /*142a0*/  HMMA.16816.F32 R28, R136, R36.reuse, R28 ;  /* 0x00000024881c723c */ /* 0x088fe2000000181c */
[----:B------:R-:W-:Y:S01]  /*142b0*/  LOP3.LUT R51, R41, 0xffff, RZ, 0xc0, !PT ;  /* 0x0000ffff29337812 */ /* 0x000fe200078ec0ff */
[----:B------:R-:W-:Y:S01]  /*142c0*/  FFMA.FTZ R197, R63, c[0x0][0x23c], -R197 ;  /* 0x00008f003fc57a23 */ /* 0x000fe200000108c5 */
[----:B------:R-:W-:Y:S01]  /*142d0*/  SHF.R.U32.HI R50, RZ, 0x10, R41 ;  /* 0x00000010ff327819 */ /* 0x000fe20000011629 */
[----:B------:R-:W-:Y:S01]  /*142e0*/  IMAD.WIDE.U32 R54, R54, -0x2daee0ad, RZ ;  /* 0xd2511f5336367825 */ /* 0x000fe200078e00ff */
[----:B------:R-:W-:Y:S02]  /*142f0*/  LOP3.LUT R143, R152, 0xff, RZ, 0xc0, !PT ;  /* 0x000000ff988f7812 */ /* 0x000fe400078ec0ff */
[----:B------:R-:W-:Y:S01]  /*14300*/  SHF.R.U32.HI R147, RZ, 0x8, R40 ;  /* 0x00000008ff937819 */ /* 0x000fe20000011628 */
[C---:B------:R-:W-:Y:S01]  /*14310*/  HMMA.16816.F32 R124, R132.reuse, R36, R124 ;  /* 0x00000024847c723c */ /* 0x040fe2000000187c */
[----:B------:R-:W-:Y:S01]  /*14320*/  LOP3.LUT R43, R141, 0xff, RZ, 0xc0, !PT ;  /* 0x000000ff8d2b7812 */ /* 0x000fe200078ec0ff */
[----:B------:R-:W1:Y:S02]  /*14330*/  MUFU.EX2 R249, R249 ;  /* 0x000000f900f97308 */ /* 0x000e640000000800 */
[----:B------:R-:W-:Y:S01]  /*14340*/  SHF.R.U32.HI R141, RZ, 0x18, R152 ;  /* 0x00000018ff8d7819 */ /* 0x000fe20000011698 */
[----:B--2---:R-:W-:Y:S01]  /*14350*/  FADD.FTZ R189, R246, R189 ;  /* 0x000000bdf6bd7221 */ /* 0x004fe20000010000 */
[----:B------:R-:W-:Y:S01]  /*14360*/  LOP3.LUT R42, R154, 0xff, RZ, 0xc0, !PT ;  /* 0x000000ff9a2a7812 */ /* 0x000fe200078ec0ff */
[----:B------:R-:W-:Y:S01]  /*14370*/  FADD.FTZ R185, R182, R185 ;  /* 0x000000b9b6b97221 */ /* 0x000fe20000010000 */
[-C--:B------:R-:W-:Y:S01]  /*14380*/  HMMA.16816.F32 R128, R132, R38.reuse, R128 ;  /* 0x000000268480723c */ /* 0x080fe20000001880 */
[----:B------:R-:W-:Y:S03]  /*14390*/  SHF.R.U32.HI R44, RZ, 0x18, R41 ;  /* 0x00000018ff2c7819 */ /* 0x000fe60000011629 */
[----:B------:R-:W-:Y:S01]  /*143a0*/  SHF.R.U32.HI R45, RZ, 0x8, R51 ;  /* 0x00000008ff2d7819 */ /* 0x000fe20000011633 */
[----:B------:R-:W2:Y:S01]  /*143b0*/  MUFU.EX2 R248, R248 ;  /* 0x000000f800f87308 */ /* 0x000ea20000000800 */
[----:B------:R-:W-:Y:S01]  /*143c0*/  PRMT R143, R143, 0x5410, R48 ;  /* 0x000054108f8f7816 */ /* 0x000fe20000000030 */
[----:B------:R-:W-:Y:S01]  /*143d0*/  FADD.FTZ R187, R233, R187 ;  /* 0x000000bbe9bb7221 */ /* 0x000fe20000010000 */
[----:B------:R-:W-:Y:S01]  /*143e0*/  HMMA.16816.F32 R24, R136, R38, R24 ;  /* 0x000000268818723c */ /* 0x000fe20000001818 */
[----:B------:R-:W-:Y:S03]  /*143f0*/  PRMT R141, R49, 0x5410, R141 ;  /* 0x00005410318d7816 */ /* 0x000fe6000000008d */
[----:B------:R-:W-:Y:S01]  /*14400*/  PRMT R42, R42, 0x5410, R147 ;  /* 0x000054102a2a7816 */ /* 0x000fe20000000093 */
[----:B----4-:R-:W-:Y:S01]  /*14410*/  FADD.FTZ R189, R247, R189 ;  /* 0x000000bdf7bd7221 */ /* 0x010fe20000010000 */
[----:B------:R-:W-:Y:S01]  /*14420*/  LOP3.LUT R147, R41, 0xff, RZ, 0xc0, !PT ;  /* 0x000000ff29937812 */ /* 0x000fe200078ec0ff */
[--C-:B------:R-:W-:Y:S01]  /*14430*/  HSET2.LE.AND R38, R143, R228.reuse, PT ;  /* 0x000000e48f267233 */ /* 0x100fe20003803000 */
[----:B------:R-:W-:Y:S01]  /*14440*/  LOP3.LUT R41, R50, 0xff, RZ, 0xc0, !PT ;  /* 0x000000ff32297812 */ /* 0x000fe200078ec0ff */
[--C-:B------:R-:W-:Y:S01]  /*14450*/  HSET2.LE.AND R42, R42, R228.reuse, PT ;  /* 0x000000e42a2a7233 */ /* 0x100fe20003803000 */
[----:B------:R-:W3:Y:S01]  /*14460*/  LDSM.16.MT88.4 R48, [R214+0x9800] ;  /* 0x00980000d630783b */ /* 0x000ee20000004200 */
[----:B------:R-:W4:Y:S01]  /*14470*/  MUFU.EX2 R197, R197 ;  /* 0x000000c500c57308 */ /* 0x000f220000000800 */
[----:B------:R-:W-:Y:S01]  /*14480*/  LOP3.LUT R40, R153, UR17, R148, 0x96, !PT ;  /* 0x0000001199287c12 */ /* 0x000fe2000f8e9694 */
[--C-:B------:R-:W-:Y:S01]  /*14490*/  HSET2.LE.AND R39, R141, R228.reuse, PT ;  /* 0x000000e48d277233 */ /* 0x100fe20003803000 */
[----:B------:R-:W-:Y:S01]  /*144a0*/  SHF.R.U32.HI R145, RZ, 0x18, R154 ;  /* 0x00000018ff917819 */ /* 0x000fe2000001169a */
[----:B-1----:R-:W-:Y:S01]  /*144b0*/  FADD.FTZ R191, R249, R191 ;  /* 0x000000bff9bf7221 */ /* 0x002fe20000010000 */
[----:B------:R-:W-:Y:S01]  /*144c0*/  LOP3.LUT R148, R40, 0xffff, RZ, 0xc0, !PT ;  /* 0x0000ffff28947812 */ /* 0x000fe200078ec0ff */
[----:B------:R-:W-:Y:S01]  /*144d0*/  FADD.FTZ R185, R172, R185 ;  /* 0x000000b9acb97221 */ /* 0x000fe20000010000 */
[----:B------:R-:W-:Y:S01]  /*144e0*/  PRMT R43, R43, 0x5410, R145 ;  /* 0x000054102b2b7816 */ /* 0x000fe20000000091 */
[----:B------:R-:W-:Y:S01]  /*144f0*/  FADD.FTZ R187, R174, R187 ;  /* 0x000000bbaebb7221 */ /* 0x000fe20000010000 */
[----:B------:R-:W-:Y:S01]  /*14500*/  SHF.R.U32.HI R145, RZ, 0x10, R40 ;  /* 0x00000010ff917819 */ /* 0x000fe20000011628 */
[----:B--2---:R-:W-:Y:S01]  /*14510*/  FADD.FTZ R191, R248, R191 ;  /* 0x000000bff8bf7221 */ /* 0x004fe20000010000 */
[----:B------:R-:W-:Y:S01]  /*14520*/  SHF.R.U32.HI R148, RZ, 0x8, R148 ;  /* 0x00000008ff947819 */ /* 0x000fe20000011694 */
[--C-:B------:R-:W-:Y:S01]  /*14530*/  HSET2.LE.AND R43, R43, R228.reuse, PT ;  /* 0x000000e42b2b7233 */ /* 0x100fe20003803000 */
[----:B------:R-:W-:Y:S01]  /*14540*/  LOP3.LUT R37, R40, 0xff, RZ, 0xc0, !PT ;  /* 0x000000ff28257812 */ /* 0x000fe200078ec0ff */
[----:B------:R-:W-:Y:S01]  /*14550*/  FADD.FTZ R189, R251, R189 ;  /* 0x000000bdfbbd7221 */ /* 0x000fe20000010000 */
[----:B------:R-:W-:Y:S01]  /*14560*/  PRMT R147, R147, 0x5410, R45 ;  /* 0x0000541093937816 */ /* 0x000fe2000000002d */
[----:B------:R-:W-:Y:S01]  /*14570*/  FADD.FTZ R185, R173, R185 ;  /* 0x000000b9adb97221 */ /* 0x000fe20000010000 */
[----:B------:R-:W-:Y:S01]  /*14580*/  PRMT R41, R41, 0x5410, R44 ;  /* 0x0000541029297816 */ /* 0x000fe2000000002c */
[----:B------:R-:W-:Y:S01]  /*14590*/  FADD.FTZ R187, R175, R187 ;  /* 0x000000bbafbb7221 */ /* 0x000fe20000010000 */
[----:B------:R-:W-:Y:S01]  /*145a0*/  SHF.R.U32.HI R40, RZ, 0x18, R40 ;  /* 0x00000018ff287819 */ /* 0x000fe20000011628 */
[----:B------:R-:W1:Y:S01]  /*145b0*/  LDSM.16.MT88.4 R44, [R212+0x9800] ;  /* 0x00980000d42c783b */ /* 0x000e620000004200 */
[----:B------:R-:W-:Y:S01]  /*145c0*/  LOP3.LUT R145, R145, 0xff, RZ, 0xc0, !PT ;  /* 0x000000ff91917812 */ /* 0x000fe200078ec0ff */
[--C-:B------:R-:W-:Y:S01]  /*145d0*/  HSET2.LE.AND R41, R41, R228.reuse, PT ;  /* 0x000000e429297233 */ /* 0x100fe20003803000 */
[----:B------:R-:W-:Y:S01]  /*145e0*/  PRMT R37, R37, 0x5410, R148 ;  /* 0x0000541025257816 */ /* 0x000fe20000000094 */
[----:B------:R-:W-:Y:S01]  /*145f0*/  FADD.FTZ R189, R250, R189 ;  /* 0x000000bdfabd7221 */ /* 0x000fe20000010000 */
[----:B------:R-:W-:Y:S01]  /*14600*/  F2FP.PACK_AB R36, R173, R172 ;  /* 0x000000acad24723e */ /* 0x000fe200000000ff */
[----:B------:R-:W-:Y:S01]  /*14610*/  IMAD.MOV.U32 R0, RZ, RZ, R165 ;  /* 0x000000ffff007224 */ /* 0x000fe200078e00a5 */
[----:B------:R-:W-:Y:S01]  /*14620*/  PRMT R145, R145, 0x5410, R40 ;  /* 0x0000541091917816 */ /* 0x000fe20000000028 */
[--C-:B------:R-:W-:Y:S01]  /*14630*/  HSET2.LE.AND R40, R147, R228.reuse, PT ;  /* 0x000000e493287233 */ /* 0x100fe20003803000 */
[----:B------:R-:W-:Y:S01]  /*14640*/  F2FP.PACK_AB R134, R175, R174 ;  /* 0x000000aeaf86723e */ /* 0x000fe200000000ff */
[----:B------:R-:W-:Y:S01]  /*14650*/  IMAD.MOV.U32 R3, RZ, RZ, R167 ;  /* 0x000000ffff037224 */ /* 0x000fe200078e00a7 */
[----:B------:R-:W-:Y:S01]  /*14660*/  F2FP.PACK_AB R133, R182, R181 ;  /* 0x000000b5b685723e */ /* 0x000fe200000000ff */
[----:B------:R-:W-:Y:S01]  /*14670*/  IMAD.MOV.U32 R164, RZ, RZ, R168 ;  /* 0x000000ffffa47224 */ /* 0x000fe200078e00a8 */
[----:B------:R-:W-:Y:S01]  /*14680*/  F2FP.PACK_AB R132, R233, R183 ;  /* 0x000000b7e984723e */ /* 0x000fe200000000ff */
[----:B------:R-:W-:Y:S01]  /*14690*/  IMAD.MOV.U32 R2, RZ, RZ, R166 ;  /* 0x000000ffff027224 */ /* 0x000fe200078e00a6 */
[----:B------:R-:W-:Y:S01]  /*146a0*/  LOP3.LUT R42, R42, R36, RZ, 0xc0, !PT ;  /* 0x000000242a2a7212 */ /* 0x000fe200078ec0ff */
[--C-:B------:R-:W-:Y:S01]  /*146b0*/  HSET2.LE.AND R36, R37, R228.reuse, PT ;  /* 0x000000e425247233 */ /* 0x100fe20003803000 */
[----:B------:R-:W-:Y:S02]  /*146c0*/  F2FP.PACK_AB R37, R247, R246 ;  /* 0x000000f6f725723e */ /* 0x000fe400000000ff */
[----:B------:R-:W-:Y:S02]  /*146d0*/  LOP3.LUT R43, R43, R134, RZ, 0xc0, !PT ;  /* 0x000000862b2b7212 */ /* 0x000fe400078ec0ff */
[----:B------:R-:W-:Y:S02]  /*146e0*/  LOP3.LUT R40, R40, R133, RZ, 0xc0, !PT ;  /* 0x0000008528287212 */ /* 0x000fe400078ec0ff */
[----:B------:R-:W-:Y:S02]  /*146f0*/  LOP3.LUT R41, R41, R132, RZ, 0xc0, !PT ;  /* 0x0000008429297212 */ /* 0x000fe400078ec0ff */
[----:B------:R-:W-:Y:S01]  /*14700*/  LOP3.LUT R36, R36, R37, RZ, 0xc0, !PT ;  /* 0x0000002524247212 */ /* 0x000fe200078ec0ff */
[--C-:B------:R-:W-:Y:S01]  /*14710*/  HSET2.LE.AND R37, R145, R228.reuse, PT ;  /* 0x000000e491257233 */ /* 0x100fe20003803000 */
[----:B------:R-:W-:Y:S01]  /*14720*/  F2FP.PACK_AB R138, R248, R249 ;  /* 0x000000f9f88a723e */ /* 0x000fe200000000ff */
[----:B------:R-:W2:Y:S01]  /*14730*/  LDSM.16.MT88.4 R132, [R214+0xa800] ;  /* 0x00a80000d684783b */ /* 0x000ea20000004200 */
[----:B------:R-:W-:Y:S01]  /*14740*/  F2FP.PACK_AB R137, R250, R251 ;  /* 0x000000fbfa89723e */ /* 0x000fe200000000ff */
[-C--:B---3--:R-:W-:Y:S01]  /*14750*/  HMMA.16816.F32 R4, R40, R48.reuse, R4 ;  /* 0x000000302804723c */ /* 0x088fe20000001804 */
[----:B------:R-:W-:Y:S02]  /*14760*/  F2FP.PACK_AB R136, R252, R155 ;  /* 0x0000009bfc88723e */ /* 0x000fe400000000ff */
[----:B------:R-:W-:Y:S02]  /*14770*/  LOP3.LUT R37, R37, R138, RZ, 0xc0, !PT ;  /* 0x0000008a25257212 */ /* 0x000fe400078ec0ff */
[----:B------:R-:W-:Y:S02]  /*14780*/  LOP3.LUT R38, R38, R137, RZ, 0xc0, !PT ;  /* 0x0000008926267212 */ /* 0x000fe400078ec0ff */
[----:B------:R-:W-:Y:S02]  /*14790*/  LOP3.LUT R39, R39, R136, RZ, 0xc0, !PT ;  /* 0x0000008827277212 */ /* 0x000fe400078ec0ff */
[----:B------:R-:W-:Y:S02]  /*147a0*/  LOP3.LUT R142, R149, UR7, R142, 0x96, !PT ;  /* 0x00000007958e7c12 */ /* 0x000fe4000f8e968e */
[----:B------:R-:W-:Y:S01]  /*147b0*/  LDSM.16.MT88.4 R148, [R214+0x9c00] ;  /* 0x009c0000d694783b */ /* 0x000fe20000004200 */
[----:B------:R-:W-:Y:S02]  /*147c0*/  LOP3.LUT R146, R55, UR16, R146, 0x96, !PT ;  /* 0x0000001037927c12 */ /* 0x000fe4000f8e9692 */
[C---:B------:R-:W-:Y:S01]  /*147d0*/  HMMA.16816.F32 R8, R36.reuse, R48, R8 ;  /* 0x000000302408723c */ /* 0x040fe20000001808 */
[----:B------:R-:W-:Y:S01]  /*147e0*/  IMAD.WIDE.U32 R142, R142, -0x2daee0ad, RZ ;  /* 0xd2511f538e8e7825 */ /* 0x000fe200078e00ff */
[----:B------:R-:W-:Y:S02]  /*147f0*/  LOP3.LUT R52, R54, 0xffff, RZ, 0xc0, !PT ;  /* 0x0000ffff36347812 */ /* 0x000fe400078ec0ff */
[----:B------:R-:W-:Y:S02]  /*14800*/  SHF.R.U32.HI R53, RZ, 0x10, R54 ;  /* 0x00000010ff357819 */ /* 0x000fe40000011636 */
[----:B------:R-:W-:Y:S02]  /*14810*/  SHF.R.U32.HI R55, RZ, 0x10, R142 ;  /* 0x00000010ff377819 */ /* 0x000fe4000001168e */
[-C--:B------:R-:W-:Y:S01]  /*14820*/  HMMA.16816.F32 R12, R36, R50.reuse, R12 ;  /* 0x00000032240c723c */ /* 0x080fe2000000180c */
[----:B------:R-:W-:Y:S03]  /*14830*/  LOP3.LUT R56, R142, 0xffff, RZ, 0xc0, !PT ;  /* 0x0000ffff8e387812 */ /* 0x000fe600078ec0ff */
[----:B------:R-:W-:Y:S02]  /*14840*/  LOP3.LUT R53, R53, 0xff, RZ, 0xc0, !PT ;  /* 0x000000ff35357812 */ /* 0x000fe400078ec0ff */
[----:B------:R-:W-:Y:S02]  /*14850*/  LOP3.LUT R140, R143, UR16, R140, 0x96, !PT ;  /* 0x000000108f8c7c12 */ /* 0x000fe4000f8e968c */
[C---:B------:R-:W-:Y:S01]  /*14860*/  HMMA.16816.F32 R16, R40.reuse, R50, R16 ;  /* 0x000000322810723c */ /* 0x040fe20000001810 */
[----:B------:R-:W3:Y:S03]  /*14870*/  LDSM.16.MT88.4 R48, [R212+0xa800] ;  /* 0x00a80000d430783b */ /* 0x000ee60000004200 */
[----:B------:R-:W-:Y:S02]  /*14880*/  LOP3.LUT R60, R140, 0xff, RZ, 0xc0, !PT ;  /* 0x000000ff8c3c7812 */ /* 0x000fe400078ec0ff */
[----:B------:R-:W-:Y:S02]  /*14890*/  SHF.R.U32.HI R136, RZ, 0x18, R142 ;  /* 0x00000018ff887819 */ /* 0x000fe4000001168e */
[-C--:B-1----:R-:W-:Y:S01]  /*148a0*/  HMMA.16816.F32 R68, R40, R44.reuse, R68 ;  /* 0x0000002c2844723c */ /* 0x082fe20000001844 */
[----:B------:R-:W-:Y:S07]  /*148b0*/  LOP3.LUT R137, R142, 0xff, RZ, 0xc0, !PT ;  /* 0x000000ff8e897812 */ /* 0x000fee00078ec0ff */
[C---:B------:R-:W-:Y:S08]  /*148c0*/  HMMA.16816.F32 R72, R36.reuse, R44, R72 ;  /* 0x0000002c2448723c */ /* 0x040ff00000001848 */
[-C--:B------:R-:W-:Y:S08]  /*148d0*/  HMMA.16816.F32 R76, R36, R46.reuse, R76 ;  /* 0x0000002e244c723c */ /* 0x080ff0000000184c */
[C---:B------:R-:W-:Y:S01]  /*148e0*/  HMMA.16816.F32 R80, R40.reuse, R46, R80 ;  /* 0x0000002e2850723c */ /* 0x040fe20000001850 */
[----:B------:R-:W1:Y:S07]  /*148f0*/  LDSM.16.MT88.4 R44, [R214+0xb800] ;  /* 0x00b80000d62c783b */ /* 0x000e6e0000004200 */
[-C--:B--2---:R-:W-:Y:S08]  /*14900*/  HMMA.16816.F32 R84, R40, R132.reuse, R84 ;  /* 0x000000842854723c */ /* 0x084ff00000001854 */
[C---:B------:R-:W-:Y:S07]  /*14910*/  HMMA.16816.F32 R88, R36.reuse, R132, R88 ;  /* 0x000000842458723c */ /* 0x040fee0000001858 */
[----:B------:R-:W-:Y:S01]  /*14920*/  LOP3.LUT R132, R146, 0xff, RZ, 0xc0, !PT ;  /* 0x000000ff92847812 */ /* 0x000fe200078ec0ff */
[-C--:B------:R-:W-:Y:S01]  /*14930*/  HMMA.16816.F32 R92, R36, R134.reuse, R92 ;  /* 0x00000086245c723c */ /* 0x080fe2000000185c */
[----:B------:R-:W-:Y:S04]  /*14940*/  SHF.R.U32.HI R133, RZ, 0x10, R146 ;  /* 0x00000010ff857819 */ /* 0x000fe80000011692 */
[----:B------:R-:W-:Y:S03]  /*14950*/  LOP3.LUT R133, R133, 0xff, RZ, 0xc0, !PT ;  /* 0x000000ff85857812 */ /* 0x000fe600078ec0ff */
[C---:B------:R-:W-:Y:S07]  /*14960*/  HMMA.16816.F32 R96, R40.reuse, R134, R96 ;  /* 0x000000862860723c */ /* 0x040fee0000001860 */
[----:B------:R-:W-:Y:S01]  /*14970*/  LOP3.LUT R134, R54, 0xff, RZ, 0xc0, !PT ;  /* 0x000000ff36867812 */ /* 0x000fe200078ec0ff */
[-C--:B---3--:R-:W-:Y:S01]  /*14980*/  HMMA.16816.F32 R100, R40, R48.reuse, R100 ;  /* 0x000000302864723c */ /* 0x088fe20000001864 */
[----:B------:R-:W-:Y:S03]  /*14990*/  SHF.R.U32.HI R135, RZ, 0x18, R54 ;  /* 0x00000018ff877819 */ /* 0x000fe60000011636 */
[----:B------:R-:W-:Y:S02]  /*149a0*/  SHF.R.U32.HI R54, RZ, 0x8, R52 ;  /* 0x00000008ff367819 */ /* 0x000fe40000011634 */
[----:B------:R-:W-:Y:S02]  /*149b0*/  SHF.R.U32.HI R52, RZ, 0x8, R56 ;  /* 0x00000008ff347819 */ /* 0x000fe40000011638 */
[C---:B------:R-:W-:Y:S01]  /*149c0*/  HMMA.16816.F32 R104, R36.reuse, R48, R104 ;  /* 0x000000302468723c */ /* 0x040fe20000001868 */
[----:B------:R-:W-:Y:S03]  /*149d0*/  LDSM.16.MT88.4 R56, [R212+0xac00] ;  /* 0x00ac0000d438783b */ /* 0x000fe60000004200 */
[----:B------:R-:W-:Y:S02]  /*149e0*/  PRMT R134, R134, 0x5410, R54 ;  /* 0x0000541086867816 */ /* 0x000fe40000000036 */
[----:B------:R-:W-:Y:S02]  /*149f0*/  PRMT R135, R53, 0x5410, R135 ;  /* 0x0000541035877816 */ /* 0x000fe40000000087 */
[-C--:B------:R-:W-:Y:S01]  /*14a00*/  HMMA.16816.F32 R32, R36, R50.reuse, R32 ;  /* 0x000000322420723c */ /* 0x080fe20000001820 */
[----:B------:R-:W-:Y:S03]  /*14a10*/  PRMT R137, R137, 0x5410, R52 ;  /* 0x0000541089897816 */ /* 0x000fe60000000034 */
[----:B------:R-:W-:Y:S01]  /*14a20*/  SHF.R.U32.HI R52, RZ, 0x10, R140 ;  /* 0x00000010ff347819 */ /* 0x000fe2000001168c */
[--C-:B------:R-:W-:Y:S02]  /*14a30*/  HSET2.LE.AND R134, R134, R228.reuse, PT ;  /* 0x000000e486867233 */ /* 0x100fe40003803000 */
[--C-:B------:R-:W-:Y:S01]  /*14a40*/  HSET2.LE.AND R135, R135, R228.reuse, PT ;  /* 0x000000e487877233 */ /* 0x100fe20003803000 */
[C---:B------:R-:W-:Y:S01]  /*14a50*/  HMMA.16816.F32 R108, R40.reuse, R50, R108 ;  /* 0x00000032286c723c */ /* 0x040fe2000000186c */
[----:B------:R-:W2:Y:S03]  /*14a60*/  LDSM.16.MT88.4 R48, [R212+0xb800] ;  /* 0x00b80000d430783b */ /* 0x000ea60000004200 */
[----:B------:R-:W-:Y:S04]  /*14a70*/  LOP3.LUT R52, R52, 0xff, RZ, 0xc0, !PT ;  /* 0x000000ff34347812 */ /* 0x000fe800078ec0ff */
[-C--:B-1----:R-:W-:Y:S08]  /*14a80*/  HMMA.16816.F32 R112, R40, R44.reuse, R112 ;  /* 0x0000002c2870723c */ /* 0x082ff00000001870 */
[C---:B------:R-:W-:Y:S07]  /*14a90*/  HMMA.16816.F32 R20, R36.reuse, R44, R20 ;  /* 0x0000002c2414723c */ /* 0x040fee0000001814 */
[----:B------:R-:W-:Y:S01]  /*14aa0*/  LOP3.LUT R44, R55, 0xff, RZ, 0xc0, !PT ;  /* 0x000000ff372c7812 */ /* 0x000fe200078ec0ff */
[-C--:B------:R-:W-:Y:S01]  /*14ab0*/  HMMA.16816.F32 R116, R36, R46.reuse, R116 ;  /* 0x0000002e2474723c */ /* 0x080fe20000001874 */
[----:B------:R-:W-:Y:S03]  /*14ac0*/  LOP3.LUT R45, R146, 0xffff, RZ, 0xc0, !PT ;  /* 0x0000ffff922d7812 */ /* 0x000fe600078ec0ff */
[----:B------:R-:W-:Y:S02]  /*14ad0*/  PRMT R136, R44, 0x5410, R136 ;  /* 0x000054102c887816 */ /* 0x000fe40000000088 */
[----:B------:R-:W-:Y:S02]  /*14ae0*/  SHF.R.U32.HI R45, RZ, 0x8, R45 ;  /* 0x00000008ff2d7819 */ /* 0x000fe4000001162d */
[C---:B------:R-:W-:Y:S01]  /*14af0*/  HMMA.16816.F32 R120, R40.reuse, R46, R120 ;  /* 0x0000002e2878723c */ /* 0x040fe20000001878 */
[----:B------:R-:W-:Y:S03]  /*14b00*/  LOP3.LUT R44, R140, 0xffff, RZ, 0xc0, !PT ;  /* 0x0000ffff8c2c7812 */ /* 0x000fe600078ec0ff */
[----:B------:R-:W-:Y:S02]  /*14b10*/  PRMT R132, R132, 0x5410, R45 ;  /* 0x0000541084847816 */ /* 0x000fe4000000002d */
[----:B------:R-:W-:Y:S02]  /*14b20*/  SHF.R.U32.HI R44, RZ, 0x8, R44 ;  /* 0x00000008ff2c7819 */ /* 0x000fe4000001162c */
[----:B------:R-:W-:Y:S01]  /*14b30*/  SHF.R.U32.HI R140, RZ, 0x18, R140 ;  /* 0x00000018ff8c7819 */ /* 0x000fe2000001168c */
[-C--:B--2---:R-:W-:Y:S03]  /*14b40*/  HMMA.16816.F32 R28, R40, R48.reuse, R28 ;  /* 0x00000030281c723c */ /* 0x084fe6000000181c */
[----:B------:R-:W-:Y:S01]  /*14b50*/  PRMT R60, R60, 0x5410, R44 ;  /* 0x000054103c3c7816 */ /* 0x000fe2000000002c */
[--C-:B------:R-:W-:Y:S01]  /*14b60*/  HSET2.LE.AND R132, R132, R228.reuse, PT ;  /* 0x000000e484847233 */ /* 0x100fe20003803000 */
[----:B------:R-:W1:Y:S01]  /*14b70*/  LDSM.16.MT88.4 R44, [R212+0x9c00] ;  /* 0x009c0000d42c783b */ /* 0x000e620000004200 */
[----:B------:R-:W-:Y:S02]  /*14b80*/  SHF.R.U32.HI R146, RZ, 0x18, R146 ;  /* 0x00000018ff927819 */ /* 0x000fe40000011692 */
[C---:B------:R-:W-:Y:S04]  /*14b90*/  HMMA.16816.F32 R124, R36.reuse, R48, R124 ;  /* 0x00000030247c723c */ /* 0x040fe8000000187c */
[----:B------:R-:W-:Y:S03]  /*14ba0*/  PRMT R133, R133, 0x5410, R146 ;  /* 0x0000541085857816 */ /* 0x000fe60000000092 */
[----:B------:R-:W-:Y:S01]  /*14bb0*/  PRMT R49, R52, 0x5410, R140 ;  /* 0x0000541034317816 */ /* 0x000fe2000000008c */
[-C--:B------:R-:W-:Y:S01]  /*14bc0*/  HMMA.16816.F32 R128, R36, R50.reuse, R128 ;  /* 0x000000322480723c */ /* 0x080fe20000001880 */
[----:B------:R-:W2:Y:S03]  /*14bd0*/  LDSM.16.MT88.4 R52, [R214+0xac00] ;  /* 0x00ac0000d634783b */ /* 0x000ea60000004200 */
[----:B------:R-:W-:Y:S01]  /*14be0*/  F2FP.PACK_AB R48, R65, R64 ;  /* 0x000000404130723e */ /* 0x000fe200000000ff */
[--C-:B------:R-:W-:Y:S02]  /*14bf0*/  HSET2.LE.AND R133, R133, R228.reuse, PT ;  /* 0x000000e485857233 */ /* 0x100fe40003803000 */
[--C-:B------:R-:W-:Y:S01]  /*14c00*/  HSET2.LE.AND R36, R60, R228.reuse, PT ;  /* 0x000000e43c247233 */ /* 0x100fe20003803000 */
[----:B------:R-:W-:Y:S01]  /*14c10*/  HMMA.16816.F32 R24, R40, R50, R24 ;  /* 0x000000322818723c */ /* 0x000fe20000001818 */
[----:B------:R-:W-:Y:S01]  /*14c20*/  F2FP.PACK_AB R37, R163, R161 ;  /* 0x000000a1a325723e */ /* 0x000fe200000000ff */
[----:B------:R-:W3:Y:S02]  /*14c30*/  LDSM.16.MT88.4 R60, [R214+0xbc00] ;  /* 0x00bc0000d63c783b */ /* 0x000ee40000004200 */
[----:B------:R-:W-:Y:S02]  /*14c40*/  LOP3.LUT R134, R134, R48, RZ, 0xc0, !PT ;  /* 0x0000003086867212 */ /* 0x000fe400078ec0ff */
[----:B------:R-:W-:Y:S01]  /*14c50*/  F2FP.PACK_AB R48, R67, R66 ;  /* 0x000000424330723e */ /* 0x000fe200000000ff */
[----:B------:R-:W-:Y:S01]  /*14c60*/  IMAD.MOV.U32 R50, RZ, RZ, R157 ;  /* 0x000000ffff327224 */ /* 0x000fe200078e009d */
[----:B------:R-:W-:Y:S01]  /*14c70*/  F2FP.PACK_AB R39, R200, R158 ;  /* 0x0000009ec827723e */ /* 0x000fe200000000ff */
[----:B------:R-:W-:Y:S03]  /*14c80*/  IMAD.MOV.U32 R51, RZ, RZ, R162 ;  /* 0x000000ffff337224 */ /* 0x000fe600078e00a2 */
[----:B------:R-:W-:Y:S01]  /*14c90*/  F2FP.PACK_AB R38, R199, R159 ;  /* 0x0000009fc726723e */ /* 0x000fe200000000ff */
[----:B------:R-:W-:Y:S01]  /*14ca0*/  IMAD.MOV.U32 R43, RZ, RZ, R163 ;  /* 0x000000ffff2b7224 */ /* 0x000fe200078e00a3 */
[----:B------:R-:W-:Y:S01]  /*14cb0*/  LOP3.LUT R36, R36, R37, RZ, 0xc0, !PT ;  /* 0x0000002524247212 */ /* 0x000fe200078ec0ff */
[--C-:B------:R-:W-:Y:S01]  /*14cc0*/  HSET2.LE.AND R37, R49, R228.reuse, PT ;  /* 0x000000e431257233 */ /* 0x100fe20003803000 */
[----:B------:R-:W-:Y:S01]  /*14cd0*/  IMAD.MOV.U32 R49, RZ, RZ, R160 ;  /* 0x000000ffff317224 */ /* 0x000fe200078e00a0 */
[----:B------:R-:W-:Y:S01]  /*14ce0*/  LOP3.LUT R135, R135, R48, RZ, 0xc0, !PT ;  /* 0x0000003087877212 */ /* 0x000fe200078ec0ff */
[----:B------:R-:W-:Y:S01]  /*14cf0*/  IMAD.MOV.U32 R48, RZ, RZ, R156 ;  /* 0x000000ffff307224 */ /* 0x000fe200078e009c */
[----:B------:R-:W-:Y:S01]  /*14d00*/  LOP3.LUT R132, R132, R39, RZ, 0xc0, !PT ;  /* 0x0000002784847212 */ /* 0x000fe200078ec0ff */
[--C-:B------:R-:W-:Y:S01]  /*14d10*/  HSET2.LE.AND R39, R136, R228.reuse, PT ;  /* 0x000000e488277233 */ /* 0x100fe20003803000 */
[----:B------:R-:W-:Y:S01]  /*14d20*/  LOP3.LUT R133, R133, R38, RZ, 0xc0, !PT ;  /* 0x0000002685857212 */ /* 0x000fe200078ec0ff */
[----:B------:R-:W-:Y:S01]  /*14d30*/  HSET2.LE.AND R38, R137, R228, PT ;  /* 0x000000e489267233 */ /* 0x000fe20003803000 */
[----:B------:R-:W-:Y:S02]  /*14d40*/  F2FP.PACK_AB R42, R50, R49 ;  /* 0x00000031322a723e */ /* 0x000fe400000000ff */
[----:B------:R-:W-:Y:S02]  /*14d50*/  F2FP.PACK_AB R41, R198, R51 ;  /* 0x00000033c629723e */ /* 0x000fe400000000ff */
[----:B----4-:R-:W-:Y:S02]  /*14d60*/  F2FP.PACK_AB R40, R197, R48 ;  /* 0x00000030c528723e */ /* 0x010fe400000000ff */
[----:B------:R-:W-:Y:S01]  /*14d70*/  LOP3.LUT R37, R37, R42, RZ, 0xc0, !PT ;  /* 0x0000002a25257212 */ /* 0x000fe200078ec0ff */
[----:B------:R-:W-:Y:S01]  /*14d80*/  IMAD.MOV.U32 R42, RZ, RZ, R161 ;  /* 0x000000ffff2a7224 */ /* 0x000fe200078e00a1 */
[----:B------:R-:W-:Y:S01]  /*14d90*/  LOP3.LUT R38, R38, R41, RZ, 0xc0, !PT ;  /* 0x0000002926267212 */ /* 0x000fe200078ec0ff */
[-C--:B------:R-:W-:Y:S01]  /*14da0*/  HMMA.16816.F32 R160, R132, R148.reuse, R4 ;  /* 0x0000009484a0723c */ /* 0x080fe20000001804 */
[----:B------:R-:W-:Y:S01]  /*14db0*/  LOP3.LUT R39, R39, R40, RZ, 0xc0, !PT ;  /* 0x0000002827277212 */ /* 0x000fe200078ec0ff */
[----:B------:R-:W-:Y:S01]  /*14dc0*/  IMAD.MOV.U32 R41, RZ, RZ, R159 ;  /* 0x000000ffff297224 */ /* 0x000fe200078e009f */
[----:B------:R-:W4:Y:S01]  /*14dd0*/  LDSM.16.MT88.4 R4, [R212+0xbc00] ;  /* 0x00bc0000d404783b */ /* 0x000f220000004200 */
[----:B------:R-:W-:Y:S02]  /*14de0*/  IMAD.MOV.U32 R40, RZ, RZ, R158 ;  /* 0x000000ffff287224 */ /* 0x000fe400078e009e */
[----:B------:R-:W-:Y:S02]  /*14df0*/  FADD.FTZ R187, R41, R187 ;  /* 0x000000bb29bb7221 */ /* 0x000fe40000010000 */
[C---:B------:R-:W-:Y:S01]  /*14e00*/  HMMA.16816.F32 R156, R36.reuse, R148, R8 ;  /* 0x00000094249c723c */ /* 0x040fe20000001808 */
[----:B------:R-:W-:Y:S03]  /*14e10*/  FADD.FTZ R185, R40, R185 ;  /* 0x000000b928b97221 */ /* 0x000fe60000010000 */
[----:B------:R-:W-:Y:S02]  /*14e20*/  FADD.FTZ R189, R42, R189 ;  /* 0x000000bd2abd7221 */ /* 0x000fe40000010000 */
[----:B------:R-:W-:Y:S02]  /*14e30*/  FADD.FTZ R185, R200, R185 ;  /* 0x000000b9c8b97221 */ /* 0x000fe40000010000 */
[----:B------:R-:W-:Y:S02]  /*14e40*/  IMAD.MOV.U32 R11, RZ, RZ, R155 ;  /* 0x000000ffff0b7224 */ /* 0x000fe400078e009b */
[-C--:B------:R-:W-:Y:S02]  /*14e50*/  HMMA.16816.F32 R152, R36, R150.reuse, R12 ;  /* 0x000000962498723c */ /* 0x080fe4000000180c */
[----:B------:R-:W-:Y:S02]  /*14e60*/  FADD.FTZ R191, R11, R191 ;  /* 0x000000bf0bbf7221 */ /* 0x000fe40000010000 */
[----:B------:R-:W-:Y:S02]  /*14e70*/  FADD.FTZ R187, R199, R187 ;  /* 0x000000bbc7bb7221 */ /* 0x000fe40000010000 */
[----:B------:R-:W-:Y:S02]  /*14e80*/  FADD.FTZ R191, R252, R191 ;  /* 0x000000bffcbf7221 */ /* 0x000fe40000010000 */
[C---:B------:R-:W-:Y:S01]  /*14e90*/  HMMA.16816.F32 R148, R132.reuse, R150, R16 ;  /* 0x000000968494723c */ /* 0x040fe20000001810 */
[----:B------:R-:W-:Y:S03]  /*14ea0*/  FADD.FTZ R189, R43, R189 ;  /* 0x000000bd2bbd7221 */ /* 0x000fe60000010000 */
[----:B------:R-:W-:Y:S02]  /*14eb0*/  FADD.FTZ R191, R49, R191 ;  /* 0x000000bf31bf7221 */ /* 0x000fe40000010000 */
[----:B------:R-:W-:Y:S02]  /*14ec0*/  FADD.FTZ R185, R64, R185 ;  /* 0x000000b940b97221 */ /* 0x000fe40000010000 */
[-C--:B-1----:R-:W-:Y:S01]  /*14ed0*/  HMMA.16816.F32 R68, R132, R44.reuse, R68 ;  /* 0x0000002c8444723c */ /* 0x082fe20000001844 */
[----:B------:R-:W-:Y:S03]  /*14ee0*/  FADD.FTZ R191, R50, R191 ;  /* 0x000000bf32bf7221 */ /* 0x000fe60000010000 */
[----:B------:R-:W-:Y:S02]  /*14ef0*/  FADD.FTZ R187, R66, R187 ;  /* 0x000000bb42bb7221 */ /* 0x000fe40000010000 */
[----:B------:R-:W-:Y:S02]  /*14f00*/  FADD.FTZ R189, R51, R189 ;  /* 0x000000bd33bd7221 */ /* 0x000fe40000010000 */
[C---:B------:R-:W-:Y:S01]  /*14f10*/  HMMA.16816.F32 R72, R36.reuse, R44, R72 ;  /* 0x0000002c2448723c */ /* 0x040fe20000001848 */
[----:B------:R-:W-:Y:S03]  /*14f20*/  FADD.FTZ R191, R48, R191 ;  /* 0x000000bf30bf7221 */ /* 0x000fe60000010000 */
[----:B------:R-:W-:Y:S02]  /*14f30*/  FADD.FTZ R232, R65, R185 ;  /* 0x000000b941e87221 */ /* 0x000fe40000010000 */
[----:B------:R-:W-:Y:S02]  /*14f40*/  FADD.FTZ R231, R67, R187 ;  /* 0x000000bb43e77221 */ /* 0x000fe40000010000 */
[-C--:B------:R-:W-:Y:S01]  /*14f50*/  HMMA.16816.F32 R76, R36, R46.reuse, R76 ;  /* 0x0000002e244c723c */ /* 0x080fe2000000184c */
[----:B------:R-:W-:Y:S03]  /*14f60*/  FADD.FTZ R230, R198, R189 ;  /* 0x000000bdc6e67221 */ /* 0x000fe60000010000 */
[----:B------:R-:W-:Y:S04]  /*14f70*/  FADD.FTZ R229, R197, R191 ;  /* 0x000000bfc5e57221 */ /* 0x000fe80000010000 */
[C---:B------:R-:W-:Y:S08]  /*14f80*/  HMMA.16816.F32 R80, R132.reuse, R46, R80 ;  /* 0x0000002e8450723c */ /* 0x040ff00000001850 */
        /* <DEDUP_REMOVED lines=8> */
[-C--:B---3--:R-:W-:Y:S08]  /*15010*/  HMMA.16816.F32 R112, R132, R60.reuse, R112 ;  /* 0x0000003c8470723c */ /* 0x088ff00000001870 */
        /* <DEDUP_REMOVED lines=8> */
.L_x_288:
        /* <DEDUP_REMOVED lines=9> */
[----:B------:R-:W-:Y:S01]  /*15130*/  ULDC.U8 UR9, c[0x0][0x328] ;  /* 0x0000ca0000097ab9 */ /* 0x000fe20000000000 */
[----:B------:R-:W4:Y:S01]  /*15140*/  S2UR UR10, SR_CTAID.Z ;  /* 0x00000000000a79c3 */ /* 0x000f220000002700 */
[----:B------:R-:W-:Y:S01]  /*15150*/  UISETP.NE.AND UP3, UPT, UR9, URZ, UPT ;  /* 0x0000003f0900728c */ /* 0x000fe2000bf65270 */
[----:B------:R-:W4:Y:S01]  /*15160*/  SHFL.BFLY PT, R3, R229, 0x2, 0x1f ;  /* 0x0c401f00e5037f89 */ /* 0x000f2200000e0000 */
[----:B------:R-:W-:-:S03]  /*15170*/  ULDC UR8, c[0x0][0x214] ;  /* 0x0000850000087ab9 */ /* 0x000fc60000000800 */
[----:B------:R-:W4:Y:S01]  /*15180*/  S2R R9, SR_TID.X ;  /* 0x0000000000097919 */ /* 0x000f220000002100 */
[----:B------:R-:W-:-:S04]  /*15190*/  @UP0 UIMAD.WIDE.U32 UR12, UR25, UR4, URZ ;  /* 0x00000004190c02a5 */ /* 0x000fc8000f8e003f */
[----:B------:R-:W-:Y:S01]  /*151a0*/  @UP0 UIMAD UR7, UR25, UR5, UR13 ;  /* 0x00000005190702a4 */ /* 0x000fe2000f8e020d */
[----:B-1----:R-:W-:Y:S02]  /*151b0*/  FADD.FTZ R0, R0, R232 ;  /* 0x000000e800007221 */ /* 0x002fe40000010000 */
[----:B------:R-:W-:Y:S02]  /*151c0*/  ULDC.64 UR4, c[0x0][0x1e0] ;  /* 0x0000780000047ab9 */ /* 0x000fe40000000a00 */
[----:B--2---:R-:W-:Y:S01]  /*151d0*/  @!UP0 USHF.R.S32.HI UR11, URZ, 0x1f, UR6 ;  /* 0x0000001f3f0b8899 */ /* 0x004fe20008011406 */
[----:B---3--:R-:W-:Y:S01]  /*151e0*/  FADD.FTZ R231, R2, R231 ;  /* 0x000000e702e77221 */ /* 0x008fe20000010000 */
[----:B------:R-:W1:Y:S01]  /*151f0*/  SHFL.BFLY PT, R5, R0, 0x1, 0x1f ;  /* 0x0c201f0000057f89 */ /* 0x000e6200000e0000 */
[----:B------:R-:W-:Y:S01]  /*15200*/  @!UP0 UIMAD.WIDE.U32 UR20, UR6, UR4, URZ ;  /* 0x00000004061482a5 */ /* 0x000fe2000f8e003f */
[----:B----4-:R-:W-:Y:S02]  /*15210*/  FADD.FTZ R230, R4, R230 ;  /* 0x000000e604e67221 */ /* 0x010fe40000010000 */
[----:B------:R-:W2:Y:S01]  /*15220*/  SHFL.BFLY PT, R2, R231, 0x1, 0x1f ;  /* 0x0c201f00e7027f89 */ /* 0x000ea200000e0000 */
[----:B------:R-:W-:Y:S01]  /*15230*/  MOV R4, 0x3f800000 ;  /* 0x3f80000000047802 */ /* 0x000fe20000000f00 */
[----:B------:R-:W-:Y:S01]  /*15240*/  @!UP0 UIMAD UR11, UR11, UR4, URZ ;  /* 0x000000040b0b82a4 */ /* 0x000fe2000f8e023f */
[----:B------:R-:W-:Y:S01]  /*15250*/  FADD.FTZ R229, R3, R229 ;  /* 0x000000e503e57221 */ /* 0x000fe20000010000 */
[----:B------:R-:W3:Y:S01]  /*15260*/  SHFL.BFLY PT, R6, R230, 0x1, 0x1f ;  /* 0x0c201f00e6067f89 */ /* 0x000ee200000e0000 */
[----:B------:R-:W-:Y:S01]  /*15270*/  MOV R3, 0x3f800000 ;  /* 0x3f80000000037802 */ /* 0x000fe20000000f00 */
[----:B------:R-:W-:Y:S01]  /*15280*/  ULDC.U8 UR4, c[0x0][0x329] ;  /* 0x0000ca4000047ab9 */ /* 0x000fe20000000000 */
[----:B------:R-:W-:Y:S01]  /*15290*/  SHF.R.S32.HI R10, RZ, 0x1f, R9 ;  /* 0x0000001fff0a7819 */ /* 0x000fe20000011409 */
[----:B------:R-:W-:-:S02]  /*152a0*/  UISETP.NE.AND UP2, UPT, UR4, URZ, UPT ;  /* 0x0000003f0400728c */ /* 0x000fc4000bf45270 */
[----:B------:R-:W-:Y:S01]  /*152b0*/  UISETP.EQ.AND UP3, UPT, UR4, URZ, UP3 ;  /* 0x0000003f0400728c */ /* 0x000fe20009f62270 */
[CC--:B------:R-:W-:Y:S01]  /*152c0*/  LEA.HI R11, R10.reuse, R9.reuse, RZ, 0x2 ;  /* 0x000000090a0b7211 */ /* 0x0c0fe200078f10ff */
[----:B------:R-:W-:Y:S01]  /*152d0*/  @!UP0 UIMAD UR11, UR6, UR5, UR11 ;  /* 0x00000005060b82a4 */ /* 0x000fe2000f8e020b */
[----:B------:R-:W-:Y:S01]  /*152e0*/  LEA.HI R10, R10, R9, RZ, 0x5 ;  /* 0x000000090a0a7211 */ /* 0x000fe200078f28ff */
[----:B------:R-:W-:Y:S01]  /*152f0*/  ULDC UR4, c[0x0][0x1c0] ;  /* 0x0000700000047ab9 */ /* 0x000fe20000000800 */
[----:B------:R-:W-:Y:S01]  /*15300*/  SHF.R.S32.HI R12, RZ, 0x2, R11 ;  /* 0x00000002ff0c7819 */ /* 0x000fe2000001140b */
[----:B------:R-:W-:Y:S01]  /*15310*/  ULDC UR5, c[0x0][0x234] ;  /* 0x00008d0000057ab9 */ /* 0x000fe20000000800 */
[----:B------:R-:W-:Y:S01]  /*15320*/  LOP3.LUT R15, R11, 0xfffffffc, RZ, 0xc0, !PT ;  /* 0xfffffffc0b0f7812 */ /* 0x000fe200078ec0ff */
[----:B------:R-:W-:Y:S01]  /*15330*/  @!UP0 UIADD3 UR7, UR21, UR11, URZ ;  /* 0x0000000b15078290 */ /* 0x000fe2000fffe03f */
[----:B------:R-:W-:Y:S01]  /*15340*/  SHF.R.S32.HI R13, RZ, 0x1f, R12 ;  /* 0x0000001fff0d7819 */ /* 0x000fe2000001140c */
[----:B-1----:R-:W-:Y:S01]  /*15350*/  FADD.FTZ R0, R0, R5 ;  /* 0x0000000500007221 */ /* 0x002fe20000010000 */
[----:B------:R-:W-:Y:S01]  /*15360*/  SHF.R.S32.HI R11, RZ, 0x5, R10 ;  /* 0x00000005ff0b7819 */ /* 0x000fe2000001140a */
[----:B------:R-:W1:Y:S01]  /*15370*/  SHFL.BFLY PT, R5, R229, 0x1, 0x1f ;  /* 0x0c201f00e5057f89 */ /* 0x000e6200000e0000 */
[----:B------:R-:W-:Y:S01]  /*15380*/  LEA.HI R13, R13, R12, RZ, 0x3 ;  /* 0x0000000c0d0d7211 */ /* 0x000fe200078f18ff */
[----:B--2---:R-:W-:Y:S01]  /*15390*/  FADD.FTZ R2, R231, R2 ;  /* 0x00000002e7027221 */ /* 0x004fe20000010000 */
[----:B------:R-:W-:Y:S01]  /*153a0*/  FSETP.NE.FTZ.AND P5, PT, R0, RZ, PT ;  /* 0x000000ff0000720b */ /* 0x000fe20003fb5000 */
[----:B------:R-:W-:Y:S01]  /*153b0*/  @!UP2 UISETP.NE.AND UP1, UPT, UR9, URZ, UPT ;  /* 0x0000003f0900a28c */ /* 0x000fe2000bf25270 */
[----:B------:R-:W-:Y:S01]  /*153c0*/  LOP3.LUT R13, R13, 0xfffffff8, RZ, 0xc0, !PT ;  /* 0xfffffff80d0d7812 */ /* 0x000fe200078ec0ff */
[----:B---3--:R-:W-:Y:S01]  /*153d0*/  FADD.FTZ R6, R230, R6 ;  /* 0x00000006e6067221 */ /* 0x008fe20000010000 */
[----:B------:R-:W-:Y:S01]  /*153e0*/  FSETP.NE.FTZ.AND P4, PT, R2, RZ, PT ;  /* 0x000000ff0200720b */ /* 0x000fe20003f95000 */
[----:B------:R-:W2:Y:S01]  /*153f0*/  S2UR UR9, SR_CTAID.X ;  /* 0x00000000000979c3 */ /* 0x000ea20000002500 */
[----:B------:R-:W-:Y:S01]  /*15400*/  IADD3 R13, R12, -R13, RZ ;  /* 0x8000000d0c0d7210 */ /* 0x000fe20007ffe0ff */
[----:B------:R-:W-:Y:S01]  /*15410*/  @UP2 ULDC UR14, c[0x0][0x210] ;  /* 0x00008400000e2ab9 */ /* 0x000fe20000000800 */
[----:B------:R-:W-:Y:S01]  /*15420*/  FSETP.NE.FTZ.AND P3, PT, R6, RZ, PT ;  /* 0x000000ff0600720b */ /* 0x000fe20003f75000 */
[----:B------:R-:W-:Y:S01]  /*15430*/  @UP2 UIMAD UR14, UR14, UR8, URZ ;  /* 0x000000080e0e22a4 */ /* 0x000fe2000f8e023f */
[----:B------:R-:W-:Y:S01]  /*15440*/  LEA.HI R14, R13, R13, RZ, 0x1 ;  /* 0x0000000d0d0e7211 */ /* 0x000fe200078f08ff */
[----:B------:R-:W-:Y:S01]  /*15450*/  @!UP2 USEL UR14, UR8, UR5, !UP1 ;  /* 0x00000005080ea287 */ /* 0x000fe2000c800000 */
[----:B------:R-:W-:Y:S01]  /*15460*/  IADD3 R15, -R15, R9, RZ ;  /* 0x000000090f0f7210 */ /* 0x000fe20007ffe1ff */
[----:B------:R-:W3:Y:S01]  /*15470*/  @P5 MUFU.RCP R3, R0 ;  /* 0x0000000000035308 */ /* 0x000ee20000001000 */
[----:B------:R-:W-:Y:S01]  /*15480*/  SHF.R.S32.HI R16, RZ, 0x1, R14 ;  /* 0x00000001ff107819 */ /* 0x000fe2000001140e */
[----:B------:R-:W-:Y:S01]  /*15490*/  @UP2 UMOV UR13, 0x1 ;  /* 0x00000001000d2882 */ /* 0x000fe20000000000 */
[----:B------:R-:W-:Y:S01]  /*154a0*/  LOP3.LUT R14, R14, 0x3fffffe, RZ, 0xc0, !PT ;  /* 0x03fffffe0e0e7812 */ /* 0x000fe200078ec0ff */
[----:B------:R-:W-:Y:S01]  /*154b0*/  @!UP2 UIMAD UR13, UR14, UR4, URZ ;  /* 0x000000040e0da2a4 */ /* 0x000fe2000f8e023f */
[C---:B------:R-:W-:Y:S01]  /*154c0*/  SHF.L.U32 R17, R16.reuse, 0x6, RZ ;  /* 0x0000000610117819 */ /* 0x040fe200000006ff */
[----:B------:R-:W-:Y:S01]  /*154d0*/  @UP3 UIMAD UR16, UR6, UR8, URZ ;  /* 0x00000008061032a4 */ /* 0x000fe2000f8e023f */
[----:B------:R-:W-:Y:S01]  /*154e0*/  IADD3 R14, R13, -R14, RZ ;  /* 0x8000000e0d0e7210 */ /* 0x000fe20007ffe0ff */
[----:B-1----:R-:W-:Y:S01]  /*154f0*/  FADD.FTZ R5, R229, R5 ;  /* 0x00000005e5057221 */ /* 0x002fe20000010000 */
[----:B------:R-:W1:Y:S01]  /*15500*/  @P4 MUFU.RCP R4, R2 ;  /* 0x0000000200044308 */ /* 0x000e620000001000 */
[----:B------:R-:W-:Y:S01]  /*15510*/  LEA R15, R11, R15, 0x8 ;  /* 0x0000000f0b0f7211 */ /* 0x000fe200078e40ff */
[----:B------:R-:W-:Y:S01]  /*15520*/  @UP2 ULDC UR15, c[0x0][0x210] ;  /* 0x00008400000f2ab9 */ /* 0x000fe20000000800 */
[----:B------:R-:W-:Y:S01]  /*15530*/  LOP3.LUT R17, R17, 0xc0, RZ, 0xc0, !PT ;  /* 0x000000c011117812 */ /* 0x000fe200078ec0ff */
[----:B------:R-:W-:Y:S01]  /*15540*/  UIMAD UR5, UR6, UR13, URZ ;  /* 0x0000000d060572a4 */ /* 0x000fe2000f8e023f */
[----:B------:R-:W-:Y:S01]  /*15550*/  FSETP.NE.FTZ.AND P2, PT, R5, RZ, PT ;  /* 0x000000ff0500720b */ /* 0x000fe20003f55000 */
[----:B------:R-:W-:Y:S01]  /*15560*/  @!UP2 UMOV UR15, 0x1 ;  /* 0x00000001000fa882 */ /* 0x000fe20000000000 */
[----:B------:R-:W-:Y:S01]  /*15570*/  LOP3.LUT R13, R16, 0x1, RZ, 0xc0, !PT ;  /* 0x00000001100d7812 */ /* 0x000fe200078ec0ff */
[----:B------:R-:W4:Y:S01]  /*15580*/  @P3 MUFU.RCP R7, R6 ;  /* 0x0000000600073308 */ /* 0x000f220000001000 */
[----:B------:R-:W-:Y:S01]  /*15590*/  LEA R14, R14, R15, 0x4 ;  /* 0x0000000f0e0e7211 */ /* 0x000fe200078e20ff */
[----:B---3--:R-:W-:Y:S01]  /*155a0*/  FMUL.FTZ R3, R3, c[0x0][0x2dc] ;  /* 0x0000b70003037a20 */ /* 0x008fe20000410000 */
[----:B------:R-:W-:Y:S01]  /*155b0*/  LEA.HI R17, R17, R17, RZ, 0x1d ;  /* 0x0000001111117211 */ /* 0x000fe200078fe8ff */
[----:B------:R-:W-:Y:S01]  /*155c0*/  @UP3 USEL UR16, UR16, UR25, !UP0 ;  /* 0x0000001910103287 */ /* 0x000fe2000c000000 */
[----:B------:R-:W-:Y:S01]  /*155d0*/  ISETP.NE.U32.AND P1, PT, R13, 0x1, PT ;  /* 0x000000010d00780c */ /* 0x000fe20003f25070 */
[C---:B------:R-:W-:Y:S01]  /*155e0*/  FMUL.FTZ R160, R3.reuse, R160 ;  /* 0x000000a003a07220 */ /* 0x040fe20000410000 */
[----:B------:R-:W-:Y:S01]  /*155f0*/  LEA R14, R14, R17, 0x1 ;  /* 0x000000110e0e7211 */ /* 0x000fe200078e08ff */
[----:B-1----:R-:W-:Y:S01]  /*15600*/  FMUL.FTZ R4, R4, c[0x0][0x2dc] ;  /* 0x0000b70004047a20 */ /* 0x002fe20000410000 */
[----:B------:R-:W-:Y:S01]  /*15610*/  LOP3.LUT P0, RZ, R16, 0x2, RZ, 0xc0, !PT ;  /* 0x0000000210ff7812 */ /* 0x000fe2000780c0ff */
[----:B------:R-:W1:Y:S01]  /*15620*/  @P2 MUFU.RCP R8, R5 ;  /* 0x0000000500082308 */ /* 0x000e620000001000 */
[----:B------:R-:W-:Y:S01]  /*15630*/  FMUL.FTZ R161, R3, R161 ;  /* 0x000000a103a17220 */ /* 0x000fe20000410000 */
[----:B------:R-:W-:Y:S01]  /*15640*/  SHF.L.U32 R14, R14, 0x1, RZ ;  /* 0x000000010e0e7819 */ /* 0x000fe200000006ff */
[C---:B------:R-:W-:Y:S01]  /*15650*/  FMUL.FTZ R162, R4.reuse, R162 ;  /* 0x000000a204a27220 */ /* 0x040fe20000410000 */
[----:B------:R-:W-:Y:S01]  /*15660*/  MOV R13, 0x20 ;  /* 0x00000020000d7802 */ /* 0x000fe20000000f00 */
[C---:B------:R-:W-:Y:S01]  /*15670*/  FMUL.FTZ R163, R4.reuse, R163 ;  /* 0x000000a304a37220 */ /* 0x040fe20000410000 */
[----:B------:R-:W-:Y:S01]  /*15680*/  F2FP.PACK_AB R160, R161, R160 ;  /* 0x000000a0a1a0723e */ /* 0x000fe200000000ff */
[C---:B------:R-:W-:Y:S01]  /*15690*/  FMUL.FTZ R150, R4.reuse, R150 ;  /* 0x0000009604967220 */ /* 0x040fe20000410000 */
[----:B------:R-:W-:Y:S01]  /*156a0*/  SEL R13, R13, 0xffffffe0, !P0 ;  /* 0xffffffe00d0d7807 */ /* 0x000fe20004000000 */
[C---:B------:R-:W-:Y:S01]  /*156b0*/  FMUL.FTZ R151, R4.reuse, R151 ;  /* 0x0000009704977220 */ /* 0x040fe20000410000 */
[----:B------:R-:W-:Y:S01]  /*156c0*/  F2FP.PACK_AB R162, R163, R162 ;  /* 0x000000a2a3a2723e */ /* 0x000fe200000000ff */
[----:B------:R-:W-:Y:S01]  /*156d0*/  FMUL.FTZ R70, R4, R70 ;  /* 0x0000004604467220 */ /* 0x000fe20000410000 */
[----:B------:R-:W-:Y:S01]  /*156e0*/  IADD3 R15, R14, R13, RZ ;  /* 0x0000000d0e0f7210 */ /* 0x000fe20007ffe0ff */
[C---:B------:R-:W-:Y:S01]  /*156f0*/  FMUL.FTZ R71, R4.reuse, R71 ;  /* 0x0000004704477220 */ /* 0x040fe20000410000 */
[----:B------:R-:W-:Y:S01]  /*15700*/  F2FP.PACK_AB R150, R151, R150 ;  /* 0x000000969796723e */ /* 0x000fe200000000ff */
[C---:B------:R-:W-:Y:S01]  /*15710*/  FMUL.FTZ R82, R4.reuse, R82 ;  /* 0x0000005204527220 */ /* 0x040fe20000410000 */
[----:B------:R-:W-:Y:S01]  /*15720*/  STS [R14], R160 ;  /* 0x000000a00e007388 */ /* 0x000fe20000000800 */
[C---:B------:R-:W-:Y:S01]  /*15730*/  FMUL.FTZ R83, R4.reuse, R83 ;  /* 0x0000005304537220 */ /* 0x040fe20000410000 */
[----:B------:R-:W-:Y:S01]  /*15740*/  F2FP.PACK_AB R70, R71, R70 ;  /* 0x000000464746723e */ /* 0x000fe200000000ff */
[C---:B------:R-:W-:Y:S01]  /*15750*/  FMUL.FTZ R86, R4.reuse, R86 ;  /* 0x0000005604567220 */ /* 0x040fe20000410000 */
[----:B------:R-:W-:Y:S01]  /*15760*/  STS [R14+0x200], R162 ;  /* 0x000200a20e007388 */ /* 0x000fe20000000800 */
[C---:B------:R-:W-:Y:S01]  /*15770*/  FMUL.FTZ R87, R4.reuse, R87 ;  /* 0x0000005704577220 */ /* 0x040fe20000410000 */
[----:B------:R-:W-:Y:S01]  /*15780*/  F2FP.PACK_AB R82, R83, R82 ;  /* 0x000000525352723e */ /* 0x000fe200000000ff */
[----:B------:R-:W-:Y:S01]  /*15790*/  FMUL.FTZ R98, R4, R98 ;  /* 0x0000006204627220 */ /* 0x000fe20000410000 */
[----:B------:R-:W-:Y:S01]  /*157a0*/  LOP3.LUT R10, R10, 0xffffffe0, RZ, 0xc0, !PT ;  /* 0xffffffe00a0a7812 */ /* 0x000fe200078ec0ff */
[C---:B------:R-:W-:Y:S01]  /*157b0*/  FMUL.FTZ R99, R4.reuse, R99 ;  /* 0x0000006304637220 */ /* 0x040fe20000410000 */
[----:B------:R-:W-:Y:S01]  /*157c0*/  F2FP.PACK_AB R86, R87, R86 ;  /* 0x000000565756723e */ /* 0x000fe200000000ff */
[C---:B------:R-:W-:Y:S01]  /*157d0*/  FMUL.FTZ R102, R4.reuse, R102 ;  /* 0x0000006604667220 */ /* 0x040fe20000410000 */
[----:B------:R-:W3:Y:S01]  /*157e0*/  @P5 MUFU.LG2 R0, R0 ;  /* 0x0000000000005308 */ /* 0x000ee20000000c00 */
[C---:B------:R-:W-:Y:S01]  /*157f0*/  FMUL.FTZ R103, R4.reuse, R103 ;  /* 0x0000006704677220 */ /* 0x040fe20000410000 */
[----:B------:R-:W-:Y:S01]  /*15800*/  F2FP.PACK_AB R98, R99, R98 ;  /* 0x000000626362723e */ /* 0x000fe200000000ff */
[----:B------:R-:W-:Y:S01]  /*15810*/  FMUL.FTZ R110, R4, R110 ;  /* 0x0000006e046e7220 */ /* 0x000fe20000410000 */
[----:B------:R-:W-:Y:S01]  /*15820*/  IADD3 R10, -R10, R9, RZ ;  /* 0x000000090a0a7210 */ /* 0x000fe20007ffe1ff */
[C---:B------:R-:W-:Y:S01]  /*15830*/  FMUL.FTZ R111, R4.reuse, R111 ;  /* 0x0000006f046f7220 */ /* 0x040fe20000410000 */
[----:B------:R-:W-:Y:S01]  /*15840*/  F2FP.PACK_AB R102, R103, R102 ;  /* 0x000000666766723e */ /* 0x000fe200000000ff */
[C---:B------:R-:W-:Y:S01]  /*15850*/  FMUL.FTZ R114, R4.reuse, R114 ;  /* 0x0000007204727220 */ /* 0x040fe20000410000 */
[----:B------:R-:W3:Y:S01]  /*15860*/  @P4 MUFU.LG2 R2, R2 ;  /* 0x0000000200024308 */ /* 0x000ee20000000c00 */
[C---:B------:R-:W-:Y:S01]  /*15870*/  FMUL.FTZ R115, R4.reuse, R115 ;  /* 0x0000007304737220 */ /* 0x040fe20000410000 */
[----:B------:R-:W-:Y:S01]  /*15880*/  F2FP.PACK_AB R110, R111, R110 ;  /* 0x0000006e6f6e723e */ /* 0x000fe200000000ff */
[C---:B------:R-:W-:Y:S01]  /*15890*/  FMUL.FTZ R122, R4.reuse, R122 ;  /* 0x0000007a047a7220 */ /* 0x040fe20000410000 */
[----:B--2---:R-:W-:Y:S01]  /*158a0*/  UIMAD UR4, UR9, UR15, URZ ;  /* 0x0000000f090472a4 */ /* 0x004fe2000f8e023f */
[C---:B------:R-:W-:Y:S01]  /*158b0*/  FMUL.FTZ R123, R4.reuse, R123 ;  /* 0x0000007b047b7220 */ /* 0x040fe20000410000 */
[----:B------:R-:W-:Y:S01]  /*158c0*/  F2FP.PACK_AB R114, R115, R114 ;  /* 0x000000727372723e */ /* 0x000fe200000000ff */
[C---:B------:R-:W-:Y:S01]  /*158d0*/  FMUL.FTZ R138, R4.reuse, R138 ;  /* 0x0000008a048a7220 */ /* 0x040fe20000410000 */
[----:B------:R-:W2:Y:S01]  /*158e0*/  @P3 MUFU.LG2 R6, R6 ;  /* 0x0000000600063308 */ /* 0x000ea20000000c00 */
[----:B------:R-:W-:Y:S01]  /*158f0*/  FMUL.FTZ R139, R4, R139 ;  /* 0x0000008b048b7220 */ /* 0x000fe20000410000 */
[----:B------:R-:W-:Y:S01]  /*15900*/  F2FP.PACK_AB R122, R123, R122 ;  /* 0x0000007a7b7a723e */ /* 0x000fe200000000ff */
[----:B----4-:R-:W-:Y:S01]  /*15910*/  FMUL.FTZ R7, R7, c[0x0][0x2dc] ;  /* 0x0000b70007077a20 */ /* 0x010fe20000410000 */
[----:B------:R-:W-:Y:S01]  /*15920*/  LOP3.LUT P0, RZ, R10, 0x3, RZ, 0xc0, !PT ;  /* 0x000000030aff7812 */ /* 0x000fe2000780c0ff */
[----:B------:R-:W-:Y:S01]  /*15930*/  FMUL.FTZ R134, R4, R134 ;  /* 0x0000008604867220 */ /* 0x000fe20000410000 */
[----:B------:R-:W-:Y:S01]  /*15940*/  F2FP.PACK_AB R138, R139, R138 ;  /* 0x0000008a8b8a723e */ /* 0x000fe200000000ff */
[----:B-1----:R-:W-:Y:S01]  /*15950*/  FMUL.FTZ R8, R8, c[0x0][0x2dc] ;  /* 0x0000b70008087a20 */ /* 0x002fe20000410000 */
[----:B------:R-:W1:Y:S01]  /*15960*/  @P2 MUFU.LG2 R5, R5 ;  /* 0x0000000500052308 */ /* 0x000e620000000c00 */
[----:B------:R-:W-:Y:S01]  /*15970*/  FMUL.FTZ R4, R4, R135 ;  /* 0x0000008704047220 */ /* 0x000fe20000410000 */
[----:B------:R-:W-:Y:S01]  /*15980*/  USEL UR5, UR5, URZ, !UP3 ;  /* 0x0000003f05057287 */ /* 0x000fe2000d800000 */
[C---:B------:R-:W-:Y:S01]  /*15990*/  FMUL.FTZ R148, R3.reuse, R148 ;  /* 0x0000009403947220 */ /* 0x040fe20000410000 */
[----:B------:R-:W-:Y:S01]  /*159a0*/  USHF.L.U32 UR4, UR4, 0x7, URZ ;  /* 0x0000000704047899 */ /* 0x000fe2000800063f */
[----:B------:R-:W-:Y:S01]  /*159b0*/  FMUL.FTZ R149, R3, R149 ;  /* 0x0000009503957220 */ /* 0x000fe20000410000 */
[----:B------:R-:W-:Y:S01]  /*159c0*/  F2FP.PACK_AB R134, R4, R134 ;  /* 0x000000860486723e */ /* 0x000fe200000000ff */
[C---:B------:R-:W-:Y:S01]  /*159d0*/  FMUL.FTZ R156, R7.reuse, R156 ;  /* 0x0000009c079c7220 */ /* 0x040fe20000410000 */
[----:B------:R-:W-:Y:S01]  /*159e0*/  IADD3 R4, R14, -0x10, RZ ;  /* 0xfffffff00e047810 */ /* 0x000fe20007ffe0ff */
[----:B------:R-:W-:Y:S01]  /*159f0*/  FMUL.FTZ R157, R7, R157 ;  /* 0x0000009d079d7220 */ /* 0x000fe20000410000 */
[----:B------:R-:W-:Y:S01]  /*15a00*/  F2FP.PACK_AB R148, R149, R148 ;  /* 0x000000949594723e */ /* 0x000fe200000000ff */
[----:B------:R-:W-:Y:S01]  /*15a10*/  FMUL.FTZ R158, R8, R158 ;  /* 0x0000009e089e7220 */ /* 0x000fe20000410000 */
[----:B------:R-:W-:Y:S01]  /*15a20*/  @P1 IADD3 R4, R14, 0x10, RZ ;  /* 0x000000100e041810 */ /* 0x000fe20007ffe0ff */
[C---:B------:R-:W-:Y:S01]  /*15a30*/  FMUL.FTZ R159, R8.reuse, R159 ;  /* 0x0000009f089f7220 */ /* 0x040fe20000410000 */
[----:B------:R-:W-:Y:S01]  /*15a40*/  F2FP.PACK_AB R156, R157, R156 ;  /* 0x0000009c9d9c723e */ /* 0x000fe200000000ff */
[----:B------:R-:W-:Y:S01]  /*15a50*/  FMUL.FTZ R152, R7, R152 ;  /* 0x0000009807987220 */ /* 0x000fe20000410000 */
[----:B------:R-:W-:Y:S01]  /*15a60*/  IADD3 R13, R13, R4, RZ ;  /* 0x000000040d0d7210 */ /* 0x000fe20007ffe0ff */
        /* <DEDUP_REMOVED lines=121> */
[----:B------:R-:W-:Y:S01]  /*16200*/  UIMAD UR14, UR10, UR14, UR5 ;  /* 0x0000000e0a0e72a4 */ /* 0x000fe2000f8e0205 */
[----:B------:R-:W-:Y:S01]  /*16210*/  FMUL.FTZ R7, R7, R129 ;  /* 0x0000008107077220 */ /* 0x000fe20000410000 */
[----:B------:R-:W-:Y:S01]  /*16220*/  STS [R14+0x4000], R112 ;  /* 0x004000700e007388 */ /* 0x000fe20000000800 */
[----:B------:R-:W-:Y:S01]  /*16230*/  FMUL.FTZ R8, R8, R131 ;  /* 0x0000008308087220 */ /* 0x000fe20000410000 */
[----:B------:R-:W-:Y:S01]  /*16240*/  F2FP.PACK_AB R126, R127, R126 ;  /* 0x0000007e7f7e723e */ /* 0x000fe200000000ff */
[----:B------:R-:W-:Y:S01]  /*16250*/  @!UP3 UMOV UR22, URZ ;  /* 0x0000003f0016bc82 */ /* 0x000fe20008000000 */
[----:B------:R-:W-:Y:S01]  /*16260*/  STS [R14+0x4200], R114 ;  /* 0x004200720e007388 */ /* 0x000fe20000000800 */
[----:B------:R-:W-:Y:S01]  /*16270*/  F2FP.PACK_AB R7, R7, R128 ;  /* 0x000000800707723e */ /* 0x000fe200000000ff */
[----:B------:R-:W-:Y:S01]  /*16280*/  @UP3 UMOV UR22, UR16 ;  /* 0x0000001000163c82 */ /* 0x000fe20008000000 */
[----:B------:R-:W-:Y:S01]  /*16290*/  F2FP.PACK_AB R8, R8, R130 ;  /* 0x000000820808723e */ /* 0x000fe200000000ff */
[----:B------:R-:W-:Y:S01]  /*162a0*/  STS [R4+0x4000], R120 ;  /* 0x0040007804007388 */ /* 0x000fe20000000800 */
[----:B------:R-:W-:Y:S01]  /*162b0*/  @!UP3 UMOV UR23, URZ ;  /* 0x0000003f0017bc82 */ /* 0x000fe20008000000 */
[----:B---3--:R-:W-:Y:S01]  /*162c0*/  @P5 FMUL.FTZ R0, R0, 0.69314718246459960938 ;  /* 0x3f31721800005820 */ /* 0x008fe20000410000 */
[----:B------:R-:W-:Y:S01]  /*162d0*/  USHF.R.S32.HI UR5, URZ, 0x1f, UR4 ;  /* 0x0000001f3f057899 */ /* 0x000fe20008011404 */
[----:B------:R-:W-:Y:S01]  /*162e0*/  STS [R4+0x4200], R122 ;  /* 0x0042007a04007388 */ /* 0x000fe20000000800 */
[----:B------:R-:W-:Y:S01]  /*162f0*/  @UP3 USHF.R.S32.HI UR23, URZ, 0x1f, UR16 ;  /* 0x0000001f3f173899 */ /* 0x000fe20008011410 */
[----:B------:R-:W-:Y:S01]  /*16300*/  @P4 FMUL.FTZ R2, R2, 0.69314718246459960938 ;  /* 0x3f31721802024820 */ /* 0x000fe20000410000 */
[----:B------:R-:W-:Y:S01]  /*16310*/  USHF.R.S32.HI UR6, URZ, 0x1f, UR14 ;  /* 0x0000001f3f067899 */ /* 0x000fe2000801140e */
[----:B------:R-:W-:Y:S01]  /*16320*/  STS [R14+0x5000], R140 ;  /* 0x0050008c0e007388 */ /* 0x000fe20000000800 */
[----:B------:R-:W-:Y:S01]  /*16330*/  UIADD3 UR4, UP2, UP1, UR4, UR22, UR14 ;  /* 0x0000001604047290 */ /* 0x000fe2000f95e00e */
[----:B--2---:R-:W-:Y:S01]  /*16340*/  @P3 FMUL.FTZ R6, R6, 0.69314718246459960938 ;  /* 0x3f31721806063820 */ /* 0x004fe20000410000 */
[----:B------:R-:W-:Y:S01]  /*16350*/  @!UP0 UMOV UR12, UR20 ;  /* 0x00000014000c8c82 */ /* 0x000fe20008000000 */
[----:B------:R-:W-:Y:S01]  /*16360*/  STS [R14+0x5200], R142 ;  /* 0x0052008e0e007388 */ /* 0x000fe20000000800 */
[----:B-1----:R-:W-:Y:S01]  /*16370*/  @P2 FMUL.FTZ R5, R5, 0.69314718246459960938 ;  /* 0x3f31721805052820 */ /* 0x002fe20000410000 */
[----:B------:R-:W-:-:S02]  /*16380*/  UIADD3.X UR5, UR5, UR23, UR6, UP2, UP1 ;  /* 0x0000001705057290 */ /* 0x000fc400097e2406 */
[----:B------:R-:W-:Y:S04]  /*16390*/  STS [R4+0x5000], R116 ;  /* 0x0050007404007388 */ /* 0x000fe80000000800 */
[----:B------:R1:W-:Y:S04]  /*163a0*/  STS [R4+0x5200], R118 ;  /* 0x0052007604007388 */ /* 0x0003e80000000800 */
[----:B------:R-:W-:Y:S04]  /*163b0*/  STS [R15+0x4000], R136 ;  /* 0x004000880f007388 */ /* 0x000fe80000000800 */
[----:B------:R-:W-:Y:S04]  /*163c0*/  STS [R15+0x4200], R138 ;  /* 0x0042008a0f007388 */ /* 0x000fe80000000800 */
[----:B------:R2:W-:Y:S04]  /*163d0*/  STS [R13+0x4000], R3 ;  /* 0x004000030d007388 */ /* 0x0005e80000000800 */
[----:B------:R-:W-:Y:S04]  /*163e0*/  STS [R13+0x4200], R134 ;  /* 0x004200860d007388 */ /* 0x000fe80000000800 */
[----:B------:R-:W-:Y:S04]  /*163f0*/  STS [R15+0x5000], R124 ;  /* 0x0050007c0f007388 */ /* 0x000fe80000000800 */
[----:B------:R-:W-:Y:S01]  /*16400*/  STS [R15+0x5200], R126 ;  /* 0x0052007e0f007388 */ /* 0x000fe20000000800 */
[----:B-1----:R-:W-:Y:S01]  /*16410*/  MOV R4, 0x7f800000 ;  /* 0x7f80000000047802 */ /* 0x002fe20000000f00 */
[----:B------:R-:W-:-:S02]  /*16420*/  @P2 FFMA.FTZ R4, R165, c[0x0][0x238], R5 ;  /* 0x00008e00a5042a23 */ /* 0x000fc40000010005 */
[----:B------:R1:W-:Y:S04]  /*16430*/  STS [R13+0x5000], R7 ;  /* 0x005000070d007388 */ /* 0x0003e80000000800 */
[----:B------:R3:W-:Y:S04]  /*16440*/  STS [R13+0x5200], R8 ;  /* 0x005200080d007388 */ /* 0x0007e80000000800 */
[----:B------:R-:W-:Y:S01]  /*16450*/  BAR.SYNC.DEFER_BLOCKING 0x0 ;  /* 0x0000000000007b1d */ /* 0x000fe20000010000 */
[----:B--2---:R-:W-:Y:S01]  /*16460*/  MOV R3, 0x7f800000 ;  /* 0x7f80000000037802 */ /* 0x004fe20000000f00 */
[----:B------:R-:W-:Y:S01]  /*16470*/  @P3 FFMA.FTZ R3, R166, c[0x0][0x238], R6 ;  /* 0x00008e00a6033a23 */ /* 0x000fe20000010006 */
[----:B-1----:R-:W-:Y:S01]  /*16480*/  MOV R7, 0x7f800000 ;  /* 0x7f80000000077802 */ /* 0x002fe20000000f00 */
[----:B------:R-:W-:Y:S01]  /*16490*/  @P5 FFMA.FTZ R7, R168, c[0x0][0x238], R0 ;  /* 0x00008e00a8075a23 */ /* 0x000fe20000010000 */
[----:B---3--:R-:W-:Y:S01]  /*164a0*/  MOV R8, 0x7f800000 ;  /* 0x7f80000000087802 */ /* 0x008fe20000000f00 */
[----:B------:R-:W-:Y:S01]  /*164b0*/  @P4 FFMA.FTZ R8, R167, c[0x0][0x238], R2 ;  /* 0x00008e00a7084a23 */ /* 0x000fe20000010002 */
        /* <DEDUP_REMOVED lines=13> */
[----:B--23--:R-:W2:Y:S01]  /*16590*/  S2R R2, SR_TID.X ;  /* 0x0000000000027919 */ /* 0x00cea20000002100 */
[----:B------:R-:W-:-:S04]  /*165a0*/  SHF.R.S32.HI R5, RZ, 0x1f, R11 ;  /* 0x0000001fff057819 */ /* 0x000fc8000001140b */
[----:B------:R-:W-:-:S04]  /*165b0*/  LEA.HI R5, R5, R11, RZ, 0x2 ;  /* 0x0000000b05057211 */ /* 0x000fc800078f10ff */
[----:B------:R-:W-:Y:S02]  /*165c0*/  LOP3.LUT R5, R5, 0xffffffc, RZ, 0xc0, !PT ;  /* 0x0ffffffc05057812 */ /* 0x000fe400078ec0ff */
[----:B--2---:R-:W-:-:S04]  /*165d0*/  SHF.R.S32.HI R0, RZ, 0x1f, R2 ;  /* 0x0000001fff007819 */ /* 0x004fc80000011402 */
[----:B------:R-:W-:-:S04]  /*165e0*/  LEA.HI R0, R0, R2, RZ, 0x5 ;  /* 0x0000000200007211 */ /* 0x000fc800078f28ff */
[----:B------:R-:W-:-:S05]  /*165f0*/  LOP3.LUT R0, R0, 0xffffffe0, RZ, 0xc0, !PT ;  /* 0xffffffe000007812 */ /* 0x000fca00078ec0ff */
[----:B------:R-:W-:-:S05]  /*16600*/  IMAD.IADD R0, R2, 0x1, -R0 ;  /* 0x0000000102007824 */ /* 0x000fca00078e0a00 */
[----:B------:R-:W-:-:S04]  /*16610*/  SHF.R.S32.HI R2, RZ, 0x1f, R0 ;  /* 0x0000001fff027819 */ /* 0x000fc80000011400 */
[----:B------:R-:W-:Y:S01]  /*16620*/  LEA.HI R2, R2, R0, RZ, 0x2 ;  /* 0x0000000002027211 */ /* 0x000fe200078f10ff */
[----:B------:R-:W-:-:S03]  /*16630*/  IMAD.IADD R0, R11, 0x1, -R5 ;  /* 0x000000010b007824 */ /* 0x000fc600078e0a05 */
        /* <DEDUP_REMOVED lines=19> */
[----:B------:R-:W-:Y:S01]  /*16770*/  @!P4 IADD3 R5, P1, R10, UR4, RZ ;  /* 0x000000040a05cc10 */ /* 0x000fe2000ff3e0ff */
[----:B------:R2:W-:Y:S01]  /*16780*/  @!P6 STG.E [R14.64], R7 ;  /* 0x000000070e00e986 */ /* 0x0005e2000c10191c */
[----:B------:R-:W-:-:S02]  /*16790*/  @!P3 IADD3 R6, P0, R9, UR4, RZ ;  /* 0x000000040906bc10 */ /* 0x000fc4000ff1e0ff */
[----:B------:R-:W-:Y:S02]  /*167a0*/  @!P5 LEA R64, P2, R2, c[0x0][0x200], 0x2 ;  /* 0x000080000240da11 */ /* 0x000fe400078410ff */
[----:B------:R-:W-:Y:S02]  /*167b0*/  @!P4 LEA.HI.X.SX32 R10, R10, UR5, 0x1, P1 ;  /* 0x000000050a0acc11 */ /* 0x000fe400088f0eff */
[----:B------:R-:W-:Y:S02]  /*167c0*/  @!P3 LEA.HI.X.SX32 R9, R9, UR5, 0x1, P0 ;  /* 0x000000050909bc11 */ /* 0x000fe400080f0eff */
        /* <DEDUP_REMOVED lines=8> */
.L_x_293:
[----:B--23--:R-:W-:Y:S05]  /*16850*/  BSYNC B0 ;  /* 0x0000000000007941 */ /* 0x00cfea0003800000 */
.L_x_292:
[----:B------:R-:W2:Y:S01]  /*16860*/  S2R R3, SR_TID.X ;  /* 0x0000000000037919 */ /* 0x000ea20000002100 */
[----:B------:R-:W-:Y:S01]  /*16870*/  UIMAD UR9, UR9, -0x80, UR27 ;  /* 0xffffff80090978a4 */ /* 0x000fe2000f8e021b */
[----:B------:R-:W-:Y:S01]  /*16880*/  SHF.R.S32.HI R4, RZ, 0x1f, R226 ;  /* 0x0000001fff047819 */ /* 0x000fe200000114e2 */
[----:B------:R-:W-:Y:S01]  /*16890*/  USHF.R.S32.HI UR6, URZ, 0x1f, UR10 ;  /* 0x0000001f3f067899 */ /* 0x000fe2000801140a */
[----:B------:R-:W3:Y:S01]  /*168a0*/  S2R R0, SR_CTAID.Z ;  /* 0x0000000000007919 */ /* 0x000ee20000002700 */
        /* <DEDUP_REMOVED lines=9> */
[----:B---3--:R-:W-:-:S03]  /*16940*/  IMAD.WIDE.U32 R6, R0, c[0x0][0x1f0], R6 ;  /* 0x00007c0000067a25 */ /* 0x008fc600078e0006 */
        /* <DEDUP_REMOVED lines=19> */
.L_x_295:
[----:B------:R-:W-:Y:S05]  /*16a80*/  BSYNC B0 ;  /* 0x0000000000007941 */ /* 0x000fea0003800000 */
.L_x_294:
[----:B------:R-:W-:Y:S01]  /*16a90*/  IADD3 R0, R4, 0x20, RZ ;  /* 0x0000002004007810 */ /* 0x000fe20007ffe0ff */
[----:B------:R-:W-:Y:S03]  /*16aa0*/  BSSY B0, `(.L_x_296) ;  /* 0x0000013000007945 */ /* 0x000fe60003800000 */
[----:B------:R-:W-:-:S13]  /*16ab0*/  ISETP.GE.AND P0, PT, R0, UR18, PT ;  /* 0x0000001200007c0c */ /* 0x000fda000bf06270 */
[----:B------:R-:W-:Y:S05]  /*16ac0*/  @P0 BRA `(.L_x_297) ;  /* 0x0000010000000947 */ /* 0x000fea0003800000 */
[----:B------:R-:W-:Y:S01]  /*16ad0*/  IADD3 R2, P0, R10, 0x20, RZ ;  /* 0x000000200a027810 */ /* 0x000fe20007f1e0ff */
[----:B--2---:R-:W-:Y:S01]  /*16ae0*/  IMAD.MOV.U32 R12, RZ, RZ, R6 ;  /* 0x000000ffff0c7224 */ /* 0x004fe200078e0006 */
        /* <DEDUP_REMOVED lines=14> */
.L_x_297:
[----:B------:R-:W-:Y:S05]  /*16bd0*/  BSYNC B0 ;  /* 0x0000000000007941 */ /* 0x000fea0003800000 */
.L_x_296:
        /* <DEDUP_REMOVED lines=20> */
.L_x_299:
[----:B------:R-:W-:Y:S05]  /*16d20*/  BSYNC B0 ;  /* 0x0000000000007941 */ /* 0x000fea0003800000 */
.L_x_298:
[----:B------:R-:W-:-:S04]  /*16d30*/  IADD3 R4, R4, 0x60, RZ ;  /* 0x0000006004047810 */ /* 0x000fc80007ffe0ff */
[----:B------:R-:W-:-:S13]  /*16d40*/  ISETP.GE.AND P0, PT, R4, UR18, PT ;  /* 0x0000001204007c0c */ /* 0x000fda000bf06270 */
[----:B------:R-:W-:Y:S05]  /*16d50*/  @P0 EXIT ;  /* 0x000000000000094d */ /* 0x000fea0003800000 */
[----:B------:R-:W-:Y:S01]  /*16d60*/  IADD3 R0, P0, R10, 0x60, RZ ;  /* 0x000000600a007810 */ /* 0x000fe20007f1e0ff */
[----:B--2---:R-:W-:Y:S01]  /*16d70*/  IMAD.MOV.U32 R2, RZ, RZ, R6 ;  /* 0x000000ffff027224 */ /* 0x004fe200078e0006 */
[----:B------:R-:W-:Y:S02]  /*16d80*/  MOV R3, R9 ;  /* 0x0000000900037202 */ /* 0x000fe40000000f00 */
        /* <DEDUP_REMOVED lines=15> */
.L_x_258:
[----:B------:R-:W-:Y:S01]  /*16e80*/  UISETP.NE.AND UP4, UPT, UR25, -0x1, UPT ;  /* 0xffffffff1900788c */ /* 0x000fe2000bf85270 */
[----:B------:R-:W-:Y:S01]  /*16e90*/  LEA.HI R14, R10, R2, RZ, 0x2 ;  /* 0x000000020a0e7211 */ /* 0x000fe200078f10ff */
[----:B------:R-:W-:Y:S01]  /*16ea0*/  ULDC.U8 UR15, c[0x0][0x329] ;  /* 0x0000ca40000f7ab9 */ /* 0x000fe20000000000 */
[----:B------:R-:W1:Y:S01]  /*16eb0*/  S2R R10, SR_CTAID.Z ;  /* 0x00000000000a7919 */ /* 0x000e620000002700 */
[----:B------:R-:W-:Y:S01]  /*16ec0*/  UISETP.NE.AND UP3, UPT, UR15, URZ, UPT ;  /* 0x0000003f0f00728c */ /* 0x000fe2000bf65270 */
[----:B------:R-:W-:Y:S01]  /*16ed0*/  LOP3.LUT R7, R14, 0xfffffffc, RZ, 0xc0, !PT ;  /* 0xfffffffc0e077812 */ /* 0x000fe200078ec0ff */
[----:B------:R-:W-:Y:S01]  /*16ee0*/  ULDC.64 UR4, c[0x0][0x1e0] ;  /* 0x0000780000047ab9 */ /* 0x000fe20000000a00 */
[----:B------:R-:W-:Y:S01]  /*16ef0*/  SHF.R.S32.HI R14, RZ, 0x2, R14 ;  /* 0x00000002ff0e7819 */ /* 0x000fe2000001140e */
[----:B------:R-:W-:Y:S01]  /*16f00*/  ULDC.64 UR6, c[0x0][0x1e8] ;  /* 0x00007a0000067ab9 */ /* 0x000fe20000000a00 */
[----:B------:R-:W-:Y:S01]  /*16f10*/  IMAD.U32 R16, RZ, RZ, UR26 ;  /* 0x0000001aff107e24 */ /* 0x000fe2000f8e00ff */
[----:B------:R-:W-:Y:S01]  /*16f20*/  USHF.R.S32.HI UR14, URZ, 0x1f, UR10 ;  /* 0x0000001f3f0e7899 */ /* 0x000fe2000801140a */
[----:B------:R-:W-:Y:S01]  /*16f30*/  IMAD.IADD R7, R2, 0x1, -R7 ;  /* 0x0000000102077824 */ /* 0x000fe200078e0a07 */
[----:B------:R-:W-:Y:S01]  /*16f40*/  @!UP4 USHF.R.S32.HI UR17, URZ, 0x1f, UR11 ;  /* 0x0000001f3f11c899 */ /* 0x000fe2000801140b */
[--C-:B------:R-:W-:Y:S01]  /*16f50*/  SHF.R.S32.HI R15, RZ, 0x1f, R14.reuse ;  /* 0x0000001fff0f7819 */ /* 0x100fe2000001140e */
[----:B------:R-:W-:Y:S01]  /*16f60*/  @UP4 UIMAD.WIDE.U32 UR12, UR25, UR6, URZ ;  /* 0x00000006190c42a5 */ /* 0x000fe2000f8e003f */
[----:B------:R-:W-:Y:S01]  /*16f70*/  IMAD.SHL.U32 R6, R7, 0x8, RZ ;  /* 0x0000000807067824 */ /* 0x000fe200078e00ff */
[----:B------:R-:W-:Y:S01]  /*16f80*/  @!UP4 UIMAD UR17, UR17, UR4, URZ ;  /* 0x000000041111c2a4 */ /* 0x000fe2000f8e023f */
[----:B------:R-:W-:Y:S01]  /*16f90*/  BSSY B0, `(.L_x_300) ;  /* 0x000003d000007945 */ /* 0x000fe20003800000 */
[----:B------:R-:W-:Y:S01]  /*16fa0*/  ULDC.U8 UR16, c[0x0][0x328] ;  /* 0x0000ca0000107ab9 */ /* 0x000fe20000000000 */
[----:B------:R-:W-:Y:S01]  /*16fb0*/  IMAD.WIDE R16, R16, 0x80, R14 ;  /* 0x0000008010107825 */ /* 0x000fe200078e020e */
[----:B------:R-:W-:Y:S01]  /*16fc0*/  @!UP4 UIMAD.WIDE.U32 UR18, UR11, UR4, URZ ;  /* 0x000000040b12c2a5 */ /* 0x000fe2000f8e003f */
[C---:B------:R-:W-:Y:S01]  /*16fd0*/  IADD3 R5, R6.reuse, 0x20, RZ ;  /* 0x0000002006057810 */ /* 0x040fe20007ffe0ff */
[----:B------:R-:W-:Y:S01]  /*16fe0*/  @!UP4 UIMAD UR17, UR11, UR5, UR17 ;  /* 0x000000050b11c2a4 */ /* 0x000fe2000f8e0211 */
[----:B------:R-:W-:Y:S01]  /*16ff0*/  IADD3 R4, R6, 0x40, RZ ;  /* 0x0000004006047810 */ /* 0x000fe20007ffe0ff */
[----:B------:R-:W-:-:S02]  /*17000*/  UISETP.NE.AND UP2, UPT, UR16, URZ, UPT ;  /* 0x0000003f1000728c */ /* 0x000fc4000bf45270 */
[----:B------:R-:W-:Y:S02]  /*17010*/  ULDC.64 UR4, c[0x0][0x1f0] ;  /* 0x00007c0000047ab9 */ /* 0x000fe40000000a00 */
[----:B------:R-:W-:Y:S02]  /*17020*/  UIMAD UR4, UR14, UR4, URZ ;  /* 0x000000040e0472a4 */ /* 0x000fe4000f8e023f */
[----:B------:R-:W-:Y:S02]  /*17030*/  @UP4 UIMAD UR7, UR25, UR7, UR13 ;  /* 0x00000007190742a4 */ /* 0x000fe4000f8e020d */
[----:B------:R-:W-:Y:S02]  /*17040*/  @UP4 UMOV UR14, UR12 ;  /* 0x0000000c000e4c82 */ /* 0x000fe40008000000 */
[----:B------:R-:W-:Y:S02]  /*17050*/  UISETP.EQ.AND UP2, UPT, UR15, URZ, UP2 ;  /* 0x0000003f0f00728c */ /* 0x000fe40009742270 */
[----:B------:R-:W-:-:S02]  /*17060*/  @!UP3 UISETP.NE.AND UP1, UPT, UR16, URZ, UPT ;  /* 0x0000003f1000b28c */ /* 0x000fc4000bf25270 */
[----:B------:R-:W-:Y:S02]  /*17070*/  ULDC UR13, c[0x0][0x214] ;  /* 0x00008500000d7ab9 */ /* 0x000fe40000000800 */
[----:B------:R-:W-:Y:S02]  /*17080*/  @UP3 ULDC UR12, c[0x0][0x210] ;  /* 0x00008400000c3ab9 */ /* 0x000fe40000000800 */
[----:B------:R-:W-:Y:S02]  /*17090*/  ULDC UR8, c[0x0][0x234] ;  /* 0x00008d0000087ab9 */ /* 0x000fe40000000800 */
[----:B------:R-:W-:Y:S02]  /*170a0*/  @UP3 UIMAD UR12, UR12, UR13, URZ ;  /* 0x0000000d0c0c32a4 */ /* 0x000fe4000f8e023f */
[----:B------:R-:W-:Y:S02]  /*170b0*/  UISETP.NE.OR UP0, UPT, UR25, -0x1, !UP2 ;  /* 0xffffffff1900788c */ /* 0x000fe4000d705670 */
        /* <DEDUP_REMOVED lines=13> */
[----:B------:R-:W-:Y:S02]  /*17190*/  USEL UR20, UR20, URZ, !UP2 ;  /* 0x0000003f14147287 */ /* 0x000fe4000d000000 */
[----:B------:R-:W-:Y:S01]  /*171a0*/  @!UP3 UMOV UR21, 0x1 ;  /* 0x000000010015b882 */ /* 0x000fe20000000000 */
[----:B-1----:R-:W-:Y:S01]  /*171b0*/  IMAD.WIDE.U32 R10, R10, c[0x0][0x1f0], R2 ;  /* 0x00007c000a0a7a25 */ /* 0x002fe200078e0002 */
[----:B------:R-:W-:-:S02]  /*171c0*/  UIMAD UR9, UR9, UR21, URZ ;  /* 0x00000015090972a4 */ /* 0x000fc4000f8e023f */
[----:B------:R-:W-:Y:S02]  /*171d0*/  UIMAD UR12, UR10, UR12, UR20 ;  /* 0x0000000c0a0c72a4 */ /* 0x000fe4000f8e0214 */
[----:B------:R-:W-:Y:S02]  /*171e0*/  @!UP2 UMOV UR22, URZ ;  /* 0x0000003f0016ac82 */ /* 0x000fe40008000000 */
[----:B------:R-:W-:Y:S02]  /*171f0*/  @UP2 UMOV UR22, UR25 ;  /* 0x0000001900162c82 */ /* 0x000fe40008000000 */
[----:B------:R-:W-:Y:S02]  /*17200*/  UIMAD UR4, UR10, UR5, UR4 ;  /* 0x000000050a0472a4 */ /* 0x000fe4000f8e0204 */
[----:B------:R-:W-:Y:S02]  /*17210*/  @!UP2 UMOV UR23, URZ ;  /* 0x0000003f0017ac82 */ /* 0x000fe40008000000 */
[----:B------:R-:W-:-:S02]  /*17220*/  USHF.R.S32.HI UR6, URZ, 0x1f, UR9 ;  /* 0x0000001f3f067899 */ /* 0x000fc40008011409 */
[----:B------:R-:W-:Y:S01]  /*17230*/  @UP2 USHF.R.S32.HI UR23, URZ, 0x1f, UR25 ;  /* 0x0000001f3f172899 */ /* 0x000fe20008011419 */
        /* <DEDUP_REMOVED lines=18> */
.L_x_301:
[----:B------:R-:W-:Y:S05]  /*17360*/  BSYNC B0 ;  /* 0x0000000000007941 */ /* 0x000fea0003800000 */
.L_x_300:
[----:B------:R-:W-:Y:S01]  /*17370*/  IADD3 R3, R14, 0x20, RZ ;  /* 0x000000200e037810 */ /* 0x000fe20007ffe0ff */
[----:B------:R-:W-:Y:S03]  /*17380*/  BSSY B0, `(.L_x_302) ;  /* 0x0000013000007945 */ /* 0x000fe60003800000 */
[----:B------:R-:W-:-:S13]  /*17390*/  ISETP.GE.AND P0, PT, R3, UR27, PT ;  /* 0x0000001b03007c0c */ /* 0x000fda000bf06270 */
[----:B------:R-:W-:Y:S05]  /*173a0*/  @P0 BRA `(.L_x_303) ;  /* 0x0000010000000947 */ /* 0x000fea0003800000 */
[----:B------:R-:W-:Y:S01]  /*173b0*/  IADD3 R2, P0, R16, 0x20, RZ ;  /* 0x0000002010027810 */ /* 0x000fe20007f1e0ff */
[----:B-1----:R-:W-:Y:S01]  /*173c0*/  IMAD.MOV.U32 R8, RZ, RZ, R10 ;  /* 0x000000ffff087224 */ /* 0x002fe200078e000a */
        /* <DEDUP_REMOVED lines=14> */
.L_x_303:
[----:B------:R-:W-:Y:S05]  /*174b0*/  BSYNC B0 ;  /* 0x0000000000007941 */ /* 0x000fea0003800000 */
.L_x_302:
        /* <DEDUP_REMOVED lines=17> */
[----:B------:R1:W-:Y:S04]  /*175d0*/  @!P2 STG.E.128 [R8.64], RZ ;  /* 0x000000ff0800a986 */ /* 0x0003e8000c101d1c */
[----:B------:R1:W-:Y:S04]  /*175e0*/  @!P1 STG.E.128 [R8.64+0x40], RZ ;  /* 0x000040ff08009986 */ /* 0x0003e8000c101d1c */
[----:B------:R1:W-:Y:S02]  /*175f0*/  @!P0 STG.E.128 [R8.64+0x80], RZ ;  /* 0x000080ff08008986 */ /* 0x0003e4000c101d1c */
.L_x_305:
[----:B------:R-:W-:Y:S05]  /*17600*/  BSYNC B0 ;  /* 0x0000000000007941 */ /* 0x000fea0003800000 */
.L_x_304:
        /* <DEDUP_REMOVED lines=19> */
.L_x_307:
[----:B------:R-:W-:Y:S05]  /*17740*/  BSYNC B0 ;  /* 0x0000000000007941 */ /* 0x000fea0003800000 */
.L_x_306:
        /* <DEDUP_REMOVED lines=27> */
[----:B------:R-:W-:-:S05]  /*17900*/  IMAD R0, R0, UR21, RZ ;  /* 0x0000001500007c24 */ /* 0x000fca000f8e02ff */
[----:B-1----:R-:W-:-:S04]  /*17910*/  IADD3 R2, P0, R0, UR9, RZ ;  /* 0x0000000900027c10 */ /* 0x002fc8000ff1e0ff */
[----:B------:R-:W-:Y:S02]  /*17920*/  LEA.HI.X.SX32 R0, R0, UR6, 0x1, P0 ;  /* 0x0000000600007c11 */ /* 0x000fe400080f0eff */
[----:B------:R-:W-:-:S04]  /*17930*/  LEA R4, P0, R2, c[0x0][0x200], 0x2 ;  /* 0x0000800002047a11 */ /* 0x000fc800078010ff */
[----:B------:R-:W-:Y:S01]  /*17940*/  LEA.HI.X R5, R2, c[0x0][0x204], R0, 0x2, P0 ;  /* 0x0000810002057a11 */ /* 0x000fe200000f1400 */
[----:B------:R-:W-:-:S05]  /*17950*/  IMAD.MOV.U32 R0, RZ, RZ, 0x7f800000 ;  /* 0x7f800000ff007424 */ /* 0x000fca00078e00ff */
[----:B------:R-:W-:Y:S01]  /*17960*/  STG.E [R4.64], R0 ;  /* 0x0000000004007986 */ /* 0x000fe2000c10191c */
[----:B------:R-:W-:Y:S05]  /*17970*/  EXIT ;  /* 0x000000000000794d */ /* 0x000fea0003800000 */
.L_x_308:
        /* <DEDUP_REMOVED lines=16> */
.L_x_986:


//--------------------- .text._ZN5flash16flash_fwd_kernelI23Flash_fwd_kernel_traitsILi96ELi128ELi64ELi4ELb0ELb0EN7cutlass6half_tE19Flash_kernel_traitsILi96ELi128ELi64ELi4ES3_EELb1ELb1ELb0ELb0ELb1ELb1ELb0ELb0EEEvNS_16Flash_fwd_paramsE --------------------------
	.section	.text._ZN5flash16flash_fwd_kernelI23Flash_fwd_kernel_traitsILi96ELi128ELi64ELi4ELb0ELb0EN7cutlass6half_tE19Flash_kernel_traitsILi96ELi128ELi64ELi4ES3_EELb1ELb1ELb0ELb0ELb1ELb1ELb0ELb0EEEvNS_16Flash_fwd_paramsE,"ax",@progbits
	.sectioninfo	@"SHI_REGISTERS=255"
	.align	128
        .global         _ZN5flash16flash_fwd_kernelI23Flash_fwd_kernel_traitsILi96ELi128ELi64ELi4ELb0ELb0EN7cutlass6half_tE19Flash_kernel_traitsILi96ELi128ELi64ELi4ES3_EELb1ELb1ELb0ELb0ELb1ELb1ELb0ELb0EEEvNS_16Flash_fwd_paramsE
        .type           _ZN5flash16flash_fwd_kernelI23Flash_fwd_kernel_traitsILi96ELi128ELi64ELi4ELb0ELb0EN7cutlass6half_tE19Flash_kernel_traitsILi96ELi128ELi64ELi4ES3_EELb1ELb1ELb0ELb0ELb1ELb1ELb0ELb0EEEvNS_16Flash_fwd_paramsE,@function
        .size           _ZN5flash16flash_fwd_kernelI23Flash_fwd_kernel_traitsILi96ELi128ELi64ELi4ELb0ELb0EN7cutlass6half_tE19Flash_kernel_traitsILi96ELi128ELi64ELi4ES3_EELb1ELb1ELb0ELb0ELb1ELb1ELb0ELb0EEEvNS_16Flash_fwd_paramsE,(.L_x_987 - _ZN5flash16flash_fwd_kernelI23Flash_fwd_kernel_traitsILi96ELi128ELi64ELi4ELb0ELb0EN7cutlass6half_tE19Flash_kernel_traitsILi96ELi128ELi64ELi4ES3_EELb1ELb1ELb0ELb0ELb1ELb1ELb0ELb0EEEvNS_16Flash_fwd_paramsE)
        .other          _ZN5flash16flash_fwd_kernelI23Flash_fwd_kernel_traitsILi96ELi128ELi64ELi4ELb0ELb0EN7cutlass6half_tE19Flash_kernel_traitsILi96ELi128ELi64ELi4ES3_EELb1ELb1ELb0ELb0ELb1ELb1ELb0ELb0EEEvNS_16Flash_fwd_paramsE,@"STO_CUDA_ENTRY STV_DEFAULT"
_ZN5flash16flash_fwd_kernelI23Flash_fwd_kernel_traitsILi96ELi128ELi64ELi4ELb0ELb0EN7cutlass6half_tE19Flash_kernel_traitsILi96ELi128ELi64ELi4ES3_EELb1ELb1ELb0ELb0ELb1ELb1ELb0ELb0EEEvNS_16Flash_fwd_paramsE:
.text._ZN5flash16flash_fwd_kernelI23Flash_fwd_kernel_traitsILi96ELi128ELi64ELi4ELb0ELb0EN7cutlass6half_tE19Flash_kernel_traitsILi96ELi128ELi64ELi4ES3_EELb1ELb1ELb0ELb0ELb1ELb1ELb0ELb0EEEvNS_16Flash_fwd_paramsE:
        /* <DEDUP_REMOVED lines=11> */
[----:B------:R-:W2:Y:S01]  /*00b0*/  S2R R122, SR_TID.X ;  /* 0x00000000007a7919 */ /* 0x000ea20000002100 */
[----:B------:R-:W-:-:S02]  /*00c0*/  ULDC.64 UR6, c[0x0][0x250] ;  /* 0x0000940000067ab9 */ /* 0x000fc40000000a00 */
[----:B------:R-:W-:Y:S01]  /*00d0*/  ULDC.64 UR4, c[0x0][0x258] ;  /* 0x0000960000047ab9 */ /* 0x000fe20000000a00 */
[----:B------:R-:W3:Y:S01]  /*00e0*/  @P3 LDG.E.64 R2, [R2.64] ;  /* 0x0000001602023981 */ /* 0x000ee2000c1e1b00 */
[----:B------:R-:W-:Y:S01]  /*00f0*/  @P3 MOV R4, R169 ;  /* 0x000000a900043202 */ /* 0x000fe20000000f00 */
[----:B------:R-:W-:-:S06]  /*0100*/  @P3 IMAD.MOV.U32 R5, RZ, RZ, R120 ;  /* 0x000000ffff053224 */ /* 0x000fcc00078e0078 */
[----:B------:R-:W4:Y:S01]  /*0110*/  @P3 LDG.E.64 R4, [R4.64] ;  /* 0x0000001604043981 */ /* 0x000f22000c1e1b00 */
[----:B------:R-:W5:Y:S01]  /*0120*/  S2UR UR11, SR_CTAID.Y ;  /* 0x00000000000b79c3 */ /* 0x000f620000002600 */
[----:B------:R-:W-:Y:S02]  /*0130*/  UISETP.NE.U32.AND UP0, UPT, URZ, UR6, UPT ;  /* 0x000000063f00728c */ /* 0x000fe4000bf05070 */
[----:B------:R-:W-:Y:S02]  /*0140*/  UISETP.NE.U32.AND UP2, UPT, URZ, UR4, UPT ;  /* 0x000000043f00728c */ /* 0x000fe4000bf45070 */
[----:B------:R-:W-:Y:S02]  /*0150*/  UISETP.NE.AND.EX UP0, UPT, URZ, UR7, UPT, UP0 ;  /* 0x000000073f00728c */ /* 0x000fe4000bf05300 */
[----:B------:R-:W-:Y:S01]  /*0160*/  UISETP.NE.AND.EX UP2, UPT, URZ, UR5, UPT, UP2 ;  /* 0x000000053f00728c */ /* 0x000fe2000bf45320 */
[----:B------:R-:W1:Y:S01]  /*0170*/  S2UR UR10, SR_CTAID.Z ;  /* 0x00000000000a79c3 */ /* 0x000e620000002700 */
[----:B------:R-:W-:-:S02]  /*0180*/  ULDC.64 UR12, c[0x0][0x250] ;  /* 0x00009400000c7ab9 */ /* 0x000fc40000000a00 */
[----:B------:R-:W-:Y:S01]  /*0190*/  ULDC.64 UR6, c[0x0][0x258] ;  /* 0x0000960000067ab9 */ /* 0x000fe20000000a00 */
[----:B------:R-:W-:Y:S02]  /*01a0*/  PLOP3.LUT P1, PT, PT, PT, UP0, 0x80, 0x0 ;  /* 0x000000000000781c */ /* 0x000fe40003f2f008 */
[----:B------:R-:W-:Y:S02]  /*01b0*/  PLOP3.LUT P0, PT, PT, PT, UP2, 0x80, 0x0 ;  /* 0x000000000000781c */ /* 0x000fe40003f0f028 */
[----:B------:R-:W-:Y:S02]  /*01c0*/  @UP0 UMOV UR5, 0x4 ;  /* 0x0000000400050882 */ /* 0x000fe40000000000 */
[----:B------:R-:W-:Y:S02]  /*01d0*/  @UP2 UMOV UR4, 0x4 ;  /* 0x0000000400042882 */ /* 0x000fe40000000000 */
[----:B-----5:R-:W-:Y:S02]  /*01e0*/  @UP0 UIMAD.WIDE UR12, UR11, UR5, UR12 ;  /* 0x000000050b0c02a5 */ /* 0x020fe4000f8e020c */
[----:B------:R-:W-:-:S04]  /*01f0*/  @UP2 UIMAD.WIDE UR4, UR11, UR4, UR6 ;  /* 0x000000040b0422a5 */ /* 0x000fc8000f8e0206 */
[----:B------:R-:W-:Y:S01]  /*0200*/  IMAD.U32 R6, RZ, RZ, UR12 ;  /* 0x0000000cff067e24 */ /* 0x000fe2000f8e00ff */
[----:B------:R-:W-:Y:S01]  /*0210*/  MOV R7, UR13 ;  /* 0x0000000d00077c02 */ /* 0x000fe20008000f00 */
[----:B-1----:R-:W-:-:S06]  /*0220*/  ULOP3.LUT UR8, UR10, UR9, UR11, 0xfe, !UPT ;  /* 0x000000090a087292 */ /* 0x002fcc000f8efe0b */
[----:B--2---:R-:W-:-:S13]  /*0230*/  LOP3.LUT P4, RZ, R122, UR8, RZ, 0xfc, !PT ;  /* 0x000000087aff7c12 */ /* 0x004fda000f88fcff */
[----:B------:R-:W-:Y:S02]  /*0240*/  @!P4 IMAD.MOV.U32 R8, RZ, RZ, c[0x0][0x308] ;  /* 0x0000c200ff08c624 */ /* 0x000fe400078e00ff */
[----:B------:R-:W-:Y:S01]  /*0250*/  @!P4 IMAD.MOV.U32 R9, RZ, RZ, c[0x0][0x30c] ;  /* 0x0000c300ff09c624 */ /* 0x000fe200078e00ff */
[----:B---3--:R-:W1:Y:S08]  /*0260*/  @P3 R2UR UR24, R2 ;  /* 0x00000000021833c2 */ /* 0x008e7000000e0000 */
[----:B------:R-:W2:Y:S01]  /*0270*/  @P3 R2UR UR25, R3 ;  /* 0x00000000031933c2 */ /* 0x000ea200000e0000 */
[----:B----4-:R-:W-:Y:S01]  /*0280*/  @P3 IADD3 R169, P2, R4, c[0x0][0x300], RZ ;  /* 0x0000c00004a93a10 */ /* 0x010fe20007f5e0ff */
[----:B------:R-:W-:-:S04]  /*0290*/  IMAD.U32 R4, RZ, RZ, UR4 ;  /* 0x00000004ff047e24 */ /* 0x000fc8000f8e00ff */
[----:B------:R-:W-:Y:S02]  /*02a0*/  @P3 IMAD.X R120, RZ, RZ, R5, P2 ;  /* 0x000000ffff783224 */ /* 0x000fe400010e0605 */
[----:B------:R-:W-:Y:S01]  /*02b0*/  IMAD.U32 R5, RZ, RZ, UR5 ;  /* 0x00000005ff057e24 */ /* 0x000fe2000f8e00ff */
[----:B------:R-:W-:Y:S01]  /*02c0*/  UMOV UR6, URZ ;  /* 0x0000003f00067c82 */ /* 0x000fe20008000000 */
[----:B------:R-:W-:Y:S01]  /*02d0*/  SHF.R.S32.HI R0, RZ, 0x1f, R122 ;  /* 0x0000001fff007819 */ /* 0x000fe2000001147a */
[----:B------:R-:W-:Y:S02]  /*02e0*/  USHF.L.U32 UR9, UR9, 0x7, URZ ;  /* 0x0000000709097899 */ /* 0x000fe4000800063f */
[----:B------:R-:W-:Y:S01]  /*02f0*/  ULDC UR7, c[0x0][0x214] ;  /* 0x0000850000077ab9 */ /* 0x000fe20000000800 */
[----:B-1----:R-:W-:Y:S01]  /*0300*/  MOV R2, UR24 ;  /* 0x0000001800027c02 */ /* 0x002fe20008000f00 */
[----:B--2---:R-:W-:Y:S01]  /*0310*/  IMAD.U32 R3, RZ, RZ, UR25 ;  /* 0x00000019ff037e24 */ /* 0x004fe2000f8e00ff */
[----:B------:R-:W-:-:S02]  /*0320*/  ULDC UR12, c[0x0][0x1c0] ;  /* 0x00007000000c7ab9 */ /* 0x000fc40000000800 */
[----:B------:R-:W-:Y:S02]  /*0330*/  ULDC.64 UR4, c[0x0][0x268] ;  /* 0x00009a0000047ab9 */ /* 0x000fe40000000a00 */
[----:B------:R1:W-:Y:S02]  /*0340*/  @!P4 STG.E.64 [R8.64], R2 ;  /* 0x000000020800c986 */ /* 0x0003e4000c101b16 */
[----:B-1----:R-:W-:Y:S01]  /*0350*/  @!P4 IMAD.MOV.U32 R2, RZ, RZ, R169 ;  /* 0x000000ffff02c224 */ /* 0x002fe200078e00a9 */
[----:B------:R-:W-:-:S05]  /*0360*/  @!P4 MOV R3, R120 ;  /* 0x000000780003c202 */ /* 0x000fca0000000f00 */
[----:B------:R1:W-:Y:S04]  /*0370*/  @!P4 STG.E.64 [R8.64+0x8], R2 ;  /* 0x000008020800c986 */ /* 0x0003e8000c101b16 */
[----:B------:R-:W2:Y:S04]  /*0380*/  @P1 LDG.E R6, [R6.64] ;  /* 0x0000001606061981 */ /* 0x000ea8000c1e1900 */
[----:B------:R-:W3:Y:S01]  /*0390*/  @P0 LDG.E R4, [R4.64] ;  /* 0x0000001604040981 */ /* 0x000ee2000c1e1900 */
[----:B------:R-:W-:Y:S01]  /*03a0*/  LEA.HI R123, R0, R122, RZ, 0x5 ;  /* 0x0000007a007b7211 */ /* 0x000fe200078f28ff */
[----:B------:R-:W-:-:S02]  /*03b0*/  UISETP.GE.AND UP0, UPT, UR9, UR7, UPT ;  /* 0x000000070900728c */ /* 0x000fc4000bf06270 */
[----:B------:R-:W-:Y:S01]  /*03c0*/  UIMAD UR12, UR11, UR12, UR10 ;  /* 0x0000000c0b0c72a4 */ /* 0x000fe2000f8e020a */
[----:B------:R-:W-:Y:S01]  /*03d0*/  LOP3.LUT R126, R123, 0xffffffe0, RZ, 0xc0, !PT ;  /* 0xffffffe07b7e7812 */ /* 0x000fe200078ec0ff */
[----:B------:R-:W-:Y:S02]  /*03e0*/  @!UP2 UISETP.NE.U32.AND UP1, UPT, URZ, UR4, UPT ;  /* 0x000000043f00a28c */ /* 0x000fe4000bf25070 */
[----:B------:R-:W-:Y:S02]  /*03f0*/  USHF.L.U32 UR12, UR12, 0x5, URZ ;  /* 0x000000050c0c7899 */ /* 0x000fe4000800063f */
[----:B------:R-:W-:Y:S01]  /*0400*/  IMAD.IADD R126, R122, 0x1, -R126 ;  /* 0x000000017a7e7824 */ /* 0x000fe200078e0a7e */
[----:B------:R-:W-:Y:S02]  /*0410*/  @!UP2 UISETP.NE.AND.EX UP1, UPT, URZ, UR5, UPT, UP1 ;  /* 0x000000053f00a28c */ /* 0x000fe4000bf25310 */
[----:B------:R-:W-:Y:S02]  /*0420*/  USHF.R.S32.HI UR7, URZ, 0x1f, UR12 ;  /* 0x0000001f3f077899 */ /* 0x000fe4000801140c */
[----:B------:R-:W-:-:S02]  /*0430*/  ULDC.64 UR4, c[0x0][0x218] ;  /* 0x0000860000047ab9 */ /* 0x000fc40000000a00 */
[----:B------:R-:W-:Y:S01]  /*0440*/  @!UP2 USEL UR5, URZ, UR5, !UP1 ;  /* 0x000000053f05a287 */ /* 0x000fe2000c800000 */
[--C-:B-1----:R-:W-:Y:S01]  /*0450*/  SHF.R.S32.HI R2, RZ, 0x1f, R126.reuse ;  /* 0x0000001fff027819 */ /* 0x102fe2000001147e */
[----:B--2---:R-:W1:Y:S01]  /*0460*/  @P1 R2UR UR6, R6 ;  /* 0x00000000060613c2 */ /* 0x004e6200000e0000 */
[----:B------:R-:W-:-:S04]  /*0470*/  IADD3 R169, P2, P1, R169, UR12, R126 ;  /* 0x0000000ca9a97c10 */ /* 0x000fc8000f95e07e */
[----:B------:R-:W-:-:S03]  /*0480*/  IADD3.X R120, R120, UR7, R2, P2, P1 ;  /* 0x0000000778787c10 */ /* 0x000fc600097e2402 */
[----:B---3--:R-:W1:Y:S01]  /*0490*/  @P0 R2UR UR8, R4 ;  /* 0x00000000040803c2 */ /* 0x008e6200000e0000 */
[----:B------:R-:W-:Y:S01]  /*04a0*/  PLOP3.LUT P0, PT, PT, PT, UP0, 0x80, 0x0 ;  /* 0x000000000000781c */ /* 0x000fe20003f0f008 */
[----:B-1----:R-:W-:Y:S02]  /*04b0*/  @UP2 UIADD3 UR8, UR8, -UR6, URZ ;  /* 0x8000000608082290 */ /* 0x002fe4000fffe03f */
[----:B------:R-:W-:-:S10]  /*04c0*/  @!UP2 UIADD3 UR8, UR5, UR4, -UR6 ;  /* 0x000000040508a290 */ /* 0x000fd4000fffe806 */
[----:B------:R-:W-:Y:S05]  /*04d0*/  @P0 EXIT ;  /* 0x000000000000094d */ /* 0x000fea0003800000 */
[----:B------:R-:W-:Y:S02]  /*04e0*/  UIADD3 UR5, UR9, 0xbf, URZ ;  /* 0x000000bf09057890 */ /* 0x000fe4000fffe03f */
[----:B------:R-:W-:Y:S02]  /*04f0*/  ULDC UR4, c[0x0][0x214] ;  /* 0x0000850000047ab9 */ /* 0x000fe40000000800 */
[----:B------:R-:W-:Y:S02]  /*0500*/  UIADD3 UR4, UR8, -UR4, UR5 ;  /* 0x8000000408047290 */ /* 0x000fe4000fffe005 */
[----:B------:R-:W-:Y:S02]  /*0510*/  UIADD3 UR12, UR8, 0x3f, URZ ;  /* 0x0000003f080c7890 */ /* 0x000fe4000fffe03f */
[----:B------:R-:W-:Y:S02]  /*0520*/  ULDC UR5, c[0x0][0x2e8] ;  /* 0x0000ba0000057ab9 */ /* 0x000fe40000000800 */
[----:B------:R-:W-:-:S02]  /*0530*/  UIADD3 UR5, UR4, UR5, URZ ;  /* 0x0000000504057290 */ /* 0x000fc4000fffe03f */
[----:B------:R-:W-:Y:S02]  /*0540*/  USHF.R.S32.HI UR7, URZ, 0x1f, UR12 ;  /* 0x0000001f3f077899 */ /* 0x000fe4000801140c */
[----:B------:R-:W-:Y:S02]  /*0550*/  USHF.R.S32.HI UR4, URZ, 0x1f, UR5 ;  /* 0x0000001f3f047899 */ /* 0x000fe40008011405 */
        /* <DEDUP_REMOVED lines=9> */
[----:B------:R-:W-:Y:S01]  /*05f0*/  IABS R4, c[0x0][0x1c8] ;  /* 0x0000720000047a13 */ /* 0x000fe20000000000 */
[----:B------:R-:W1:Y:S01]  /*0600*/  S2R R13, SR_CTAID.Z ;  /* 0x00000000000d7919 */ /* 0x000e620000002700 */
[CC--:B------:R-:W-:Y:S01]  /*0610*/  LEA.HI R218, R0.reuse, R122.reuse, RZ, 0x2 ;  /* 0x0000007a00da7211 */ /* 0x0c0fe200078f10ff */
[----:B------:R-:W-:Y:S01]  /*0620*/  USHF.R.S32.HI UR12, URZ, 0x1f, UR11 ;  /* 0x0000001f3f0c7899 */ /* 0x000fe2000801140b */
[----:B------:R-:W2:Y:S01]  /*0630*/  I2F.RP R7, R4 ;  /* 0x0000000400077306 */ /* 0x000ea20000209400 */
[CC--:B------:R-:W-:Y:S01]  /*0640*/  LEA.HI R9, R0.reuse, R122.reuse, RZ, 0x3 ;  /* 0x0000007a00097211 */ /* 0x0c0fe200078f18ff */
[----:B------:R-:W3:Y:S01]  /*0650*/  S2R R121, SR_CTAID.X ;  /* 0x0000000000797919 */ /* 0x000ee20000002500 */
[----:B------:R-:W-:Y:S01]  /*0660*/  LEA.HI R0, R0, R122, RZ, 0x4 ;  /* 0x0000007a00007211 */ /* 0x000fe200078f20ff */
[----:B------:R-:W-:Y:S01]  /*0670*/  ULDC.64 UR4, c[0x0][0x178] ;  /* 0x00005e0000047ab9 */ /* 0x000fe20000000a00 */
[----:B------:R-:W-:Y:S01]  /*0680*/  LOP3.LUT R226, R218, 0xfffffffc, RZ, 0xc0, !PT ;  /* 0xfffffffcdae27812 */ /* 0x000fe200078ec0ff */
[C---:B------:R-:W-:Y:S01]  /*0690*/  IMAD.SHL.U32 R2, R9.reuse, 0x8, RZ ;  /* 0x0000000809027824 */ /* 0x040fe200078e00ff */
[----:B------:R-:W-:Y:S01]  /*06a0*/  SHF.R.S32.HI R5, RZ, 0x4, R0 ;  /* 0x00000004ff057819 */ /* 0x000fe20000011400 */
[----:B------:R-:W-:Y:S01]  /*06b0*/  IMAD.U32 R11, RZ, RZ, UR6 ;  /* 0x00000006ff0b7e24 */ /* 0x000fe2000f8e00ff */
[----:B------:R-:W-:Y:S01]  /*06c0*/  SHF.R.S32.HI R234, RZ, 0x2, R218 ;  /* 0x00000002ffea7819 */ /* 0x000fe200000114da */
[----:B------:R-:W-:Y:S01]  /*06d0*/  IMAD.IADD R226, R122, 0x1, -R226 ;  /* 0x000000017ae27824 */ /* 0x000fe200078e0ae2 */
[----:B------:R-:W-:Y:S01]  /*06e0*/  LEA.HI R3, R0, R5, RZ, 0x1 ;  /* 0x0000000500037211 */ /* 0x000fe200078f08ff */
[----:B------:R-:W-:Y:S01]  /*06f0*/  UIMAD UR4, UR12, UR4, URZ ;  /* 0x000000040c0472a4 */ /* 0x000fe2000f8e023f */
[----:B------:R-:W-:Y:S01]  /*0700*/  LOP3.LUT R2, R2, 0xc0, RZ, 0xc0, !PT ;  /* 0x000000c002027812 */ /* 0x000fe200078ec0ff */
[----:B------:R-:W-:Y:S01]  /*0710*/  IMAD.SHL.U32 R226, R226, 0x8, RZ ;  /* 0x00000008e2e27824 */ /* 0x000fe200078e00ff */
[----:B------:R-:W-:Y:S01]  /*0720*/  LOP3.LUT R0, R0, 0xfffffff0, RZ, 0xc0, !PT ;  /* 0xfffffff000007812 */ /* 0x000fe200078ec0ff */
[----:B--2---:R-:W2:Y:S01]  /*0730*/  MUFU.RCP R7, R7 ;  /* 0x0000000700077308 */ /* 0x004ea20000001000 */
[----:B------:R-:W-:Y:S01]  /*0740*/  SHF.R.U32.HI R6, RZ, 0x3, R2 ;  /* 0x00000003ff067819 */ /* 0x000fe20000011602 */
[----:B------:R-:W-:Y:S01]  /*0750*/  UIMAD UR4, UR11, UR5, UR4 ;  /* 0x000000050b0472a4 */ /* 0x000fe2000f8e0204 */
[----:B------:R-:W-:Y:S01]  /*0760*/  LOP3.LUT R2, R2, 0x18, R226, 0xf8, !PT ;  /* 0x0000001802027812 */ /* 0x000fe200078ef8e2 */
[----:B------:R-:W-:Y:S01]  /*0770*/  IMAD.IADD R0, R122, 0x1, -R0 ;  /* 0x000000017a007824 */ /* 0x000fe200078e0a00 */
[----:B------:R-:W-:Y:S01]  /*0780*/  LEA.HI R218, R218, R234, RZ, 0x1 ;  /* 0x000000eadada7211 */ /* 0x000fe200078f08ff */
[----:B------:R-:W-:Y:S01]  /*0790*/  UMOV UR20, 0x6 ;  /* 0x0000000600147882 */ /* 0x000fe20000000000 */
[----:B------:R-:W-:Y:S01]  /*07a0*/  LOP3.LUT R6, R2, R6, RZ, 0x3c, !PT ;  /* 0x0000000602067212 */ /* 0x000fe200078e3cff */
[----:B------:R-:W-:Y:S01]  /*07b0*/  UIADD3 UR27, UR26, -0x1, URZ ;  /* 0xffffffff1a1b7890 */ /* 0x000fe2000fffe03f */
[----:B------:R-:W-:Y:S01]  /*07c0*/  LOP3.LUT R10, R9, 0xfffffff8, RZ, 0xc0, !PT ;  /* 0xfffffff8090a7812 */ /* 0x000fe200078ec0ff */
[----:B------:R-:W-:Y:S01]  /*07d0*/  UISETP.NE.AND UP0, UPT, UR26, 0x1, UPT ;  /* 0x000000011a00788c */ /* 0x000fe2000bf05270 */
[----:B------:R-:W-:Y:S01]  /*07e0*/  LOP3.LUT R218, R218, 0x7fffffe, RZ, 0xc0, !PT ;  /* 0x07fffffedada7812 */ /* 0x000fe200078ec0ff */
[----:B------:R-:W-:Y:S01]  /*07f0*/  UIADD3 UR17, UR24, -0x4ab325aa, URZ ;  /* 0xb54cda5618117890 */ /* 0x000fe2000fffe03f */
[----:B------:R-:W-:Y:S01]  /*0800*/  LEA.HI R2, R0, R0, RZ, 0x1 ;  /* 0x0000000000027211 */ /* 0x000fe200078f08ff */
[----:B------:R-:W-:Y:S01]  /*0810*/  IMAD.IADD R10, R122, 0x1, -R10 ;  /* 0x000000017a0a7824 */ /* 0x000fe200078e0a0a */
[----:B------:R-:W-:Y:S01]  /*0820*/  SHF.R.S32.HI R123, RZ, 0x5, R123 ;  /* 0x00000005ff7b7819 */ /* 0x000fe2000001147b */
[----:B------:R-:W-:Y:S01]  /*0830*/  IMAD.IADD R218, R234, 0x1, -R218 ;  /* 0x00000001eada7824 */ /* 0x000fe200078e0ada */
[----:B--2---:R-:W-:-:S02]  /*0840*/  IADD3 R7, R7, 0xffffffe, RZ ;  /* 0x0ffffffe07077810 */ /* 0x004fc40007ffe0ff */
[----:B------:R-:W-:Y:S01]  /*0850*/  LOP3.LUT R125, R2, 0x7fffffe, RZ, 0xc0, !PT ;  /* 0x07fffffe027d7812 */ /* 0x000fe200078ec0ff */
[----:B------:R-:W-:Y:S01]  /*0860*/  IMAD R218, R123, 0x8, R218 ;  /* 0x000000087bda7824 */ /* 0x000fe200078e02da */
[----:B------:R-:W-:Y:S02]  /*0870*/  SHF.R.S32.HI R124, RZ, 0x1f, R0 ;  /* 0x0000001fff7c7819 */ /* 0x000fe40000011400 */
[----:B------:R-:W2:Y:S01]  /*0880*/  F2I.FTZ.U32.TRUNC.NTZ R7, R7 ;  /* 0x0000000700077305 */ /* 0x000ea2000021f000 */
[----:B------:R-:W-:Y:S01]  /*0890*/  LOP3.LUT R3, R3, 0xfffffffe, RZ, 0xc0, !PT ;  /* 0xfffffffe03037812 */ /* 0x000fe200078ec0ff */
[----:B------:R-:W-:Y:S01]  /*08a0*/  IMAD.IADD R125, R0, 0x1, -R125 ;  /* 0x00000001007d7824 */ /* 0x000fe200078e0a7d */
[----:B------:R-:W-:Y:S01]  /*08b0*/  LEA.HI R8, R10, R10, RZ, 0x1 ;  /* 0x0000000a0a087211 */ /* 0x000fe200078f08ff */
[----:B------:R-:W-:Y:S01]  /*08c0*/  IMAD.U32 R218, R218, 0x20, R6 ;  /* 0x00000020dada7824 */ /* 0x000fe200078e0006 */
[----:B------:R-:W-:Y:S01]  /*08d0*/  LEA.HI R124, R124, R0, RZ, 0x3 ;  /* 0x000000007c7c7211 */ /* 0x000fe200078f18ff */
[----:B------:R-:W-:Y:S01]  /*08e0*/  IMAD.IADD R3, R5, 0x1, -R3 ;  /* 0x0000000105037824 */ /* 0x000fe200078e0a03 */
[----:B------:R-:W-:Y:S01]  /*08f0*/  LOP3.LUT R5, R8, 0x3fffffe, RZ, 0xc0, !PT ;  /* 0x03fffffe08057812 */ /* 0x000fe200078ec0ff */
[----:B------:R-:W-:Y:S01]  /*0900*/  IMAD.MOV.U32 R6, RZ, RZ, RZ ;  /* 0x000000ffff067224 */ /* 0x000fe200078e00ff */
[----:B-1----:R-:W-:Y:S01]  /*0910*/  IABS R13, R13 ;  /* 0x0000000d000d7213 */ /* 0x002fe20000000000 */
[----:B------:R-:W-:Y:S01]  /*0920*/  IMAD.SHL.U32 R218, R218, 0x2, RZ ;  /* 0x00000002dada7824 */ /* 0x000fe200078e00ff */
[----:B------:R-:W-:Y:S01]  /*0930*/  SHF.R.S32.HI R235, RZ, 0x1f, R234 ;  /* 0x0000001fffeb7819 */ /* 0x000fe200000114ea */
[----:B------:R-:W-:Y:S01]  /*0940*/  IMAD.IADD R5, R10, 0x1, -R5 ;  /* 0x000000010a057824 */ /* 0x000fe200078e0a05 */
[----:B------:R-:W-:Y:S01]  /*0950*/  IADD3 R14, P0, R234, UR6, RZ ;  /* 0x00000006ea0e7c10 */ /* 0x000fe2000ff1e0ff */
[----:B------:R-:W1:Y:S01]  /*0960*/  S2R R10, SR_CTAID.Y ;  /* 0x00000000000a7919 */ /* 0x000e620000002600 */
[----:B------:R-:W-:Y:S01]  /*0970*/  SHF.R.S32.HI R227, RZ, 0x1f, R226 ;  /* 0x0000001fffe37819 */ /* 0x000fe200000114e2 */
[----:B--2---:R-:W-:Y:S01]  /*0980*/  IMAD.MOV R0, RZ, RZ, -R7 ;  /* 0x000000ffff007224 */ /* 0x004fe200078e0a07 */
[----:B------:R-:W-:Y:S01]  /*0990*/  LEA.HI.X.SX32 R11, R11, R235, 0x1, P0 ;  /* 0x000000eb0b0b7211 */ /* 0x000fe200000f0eff */
[----:B------:R-:W-:Y:S01]  /*09a0*/  USHF.R.S32.HI UR6, URZ, 0x1f, UR10 ;  /* 0x0000001f3f067899 */ /* 0x000fe2000801140a */
[----:B---3--:R-:W-:Y:S01]  /*09b0*/  IMAD.WIDE R234, R121, 0x80, R234 ;  /* 0x0000008079ea7825 */ /* 0x008fe200078e02ea */
[----:B------:R-:W-:-:S03]  /*09c0*/  SHF.R.S32.HI R8, RZ, 0x1, R8 ;  /* 0x00000001ff087819 */ /* 0x000fc60000011408 */
[----:B------:R-:W-:Y:S02]  /*09d0*/  IMAD R0, R0, R4, RZ ;  /* 0x0000000400007224 */ /* 0x000fe400078e02ff */
[----:B------:R-:W-:Y:S02]  /*09e0*/  IMAD R12, R11, c[0x0][0x198], RZ ;  /* 0x000066000b0c7a24 */ /* 0x000fe400078e02ff */
[----:B------:R-:W-:Y:S01]  /*09f0*/  IMAD.HI.U32 R0, R7, R0, R6 ;  /* 0x0000000007007227 */ /* 0x000fe200078e0006 */
[--C-:B------:R-:W-:Y:S01]  /*0a00*/  SHF.R.S32.HI R6, RZ, 0x1, R2.reuse ;  /* 0x00000001ff067819 */ /* 0x100fe20000011402 */
[----:B------:R-:W2:Y:S01]  /*0a10*/  S2R R7, SR_CTAID.Z ;  /* 0x0000000000077919 */ /* 0x000ea20000002700 */
[----:B------:R-:W-:Y:S01]  /*0a20*/  SHF.R.S32.HI R2, RZ, 0x1f, R2 ;  /* 0x0000001fff027819 */ /* 0x000fe20000011402 */
[----:B------:R-:W-:Y:S02]  /*0a30*/  IMAD R11, R11, c[0x0][0x1a0], RZ ;  /* 0x000068000b0b7a24 */ /* 0x000fe400078e02ff */
[----:B------:R-:W-:Y:S01]  /*0a40*/  IMAD.HI.U32 R0, R0, R13, RZ ;  /* 0x0000000d00007227 */ /* 0x000fe200078e00ff */
[----:B------:R-:W-:-:S03]  /*0a50*/  LEA.HI R2, R2, R6, RZ, 0x2 ;  /* 0x0000000602027211 */ /* 0x000fc600078f10ff */
[----:B------:R-:W-:Y:S01]  /*0a60*/  IMAD R12, R14, c[0x0][0x19c], R12 ;  /* 0x000067000e0c7a24 */ /* 0x000fe200078e020c */
[----:B------:R-:W-:Y:S01]  /*0a70*/  LOP3.LUT R2, R2, 0xfffffffc, RZ, 0xc0, !PT ;  /* 0xfffffffc02027812 */ /* 0x000fe200078ec0ff */
[----:B-1----:R-:W-:-:S04]  /*0a80*/  IMAD.WIDE.U32 R18, R10, c[0x0][0x178], R226 ;  /* 0x00005e000a127a25 */ /* 0x002fc800078e00e2 */
[----:B------:R-:W-:Y:S01]  /*0a90*/  IMAD.IADD R2, R6, 0x1, -R2 ;  /* 0x0000000106027824 */ /* 0x000fe200078e0a02 */
[----:B------:R-:W-:Y:S01]  /*0aa0*/  IADD3 R19, R19, UR4, RZ ;  /* 0x0000000413137c10 */ /* 0x000fe2000fffe0ff */
[----:B------:R-:W-:Y:S01]  /*0ab0*/  IMAD.MOV R6, RZ, RZ, -R0 ;  /* 0x000000ffff067224 */ /* 0x000fe200078e0a00 */
[----:B------:R-:W-:Y:S01]  /*0ac0*/  ULDC.64 UR4, c[0x0][0x1a8] ;  /* 0x00006a0000047ab9 */ /* 0x000fe20000000a00 */
[----:B------:R-:W-:Y:S01]  /*0ad0*/  IMAD R11, R14, c[0x0][0x1a4], R11 ;  /* 0x000069000e0b7a24 */ /* 0x000fe200078e020b */
[----:B------:R-:W-:Y:S01]  /*0ae0*/  UIMAD UR4, UR6, UR4, URZ ;  /* 0x00000004060472a4 */ /* 0x000fe2000f8e023f */
[----:B------:R-:W-:Y:S02]  /*0af0*/  IMAD R6, R4, R6, R13 ;  /* 0x0000000604067224 */ /* 0x000fe400078e020d */
[--C-:B------:R-:W-:Y:S01]  /*0b00*/  IMAD.WIDE.U32 R16, R14, c[0x0][0x198], R226.reuse ;  /* 0x000066000e107a25 */ /* 0x100fe200078e00e2 */
[----:B------:R-:W-:Y:S02]  /*0b10*/  UIMAD UR13, UR10, UR5, UR4 ;  /* 0x000000050a0d72a4 */ /* 0x000fe4000f8e0204 */
[----:B------:R-:W-:Y:S01]  /*0b20*/  ISETP.GT.U32.AND P2, PT, R4, R6, PT ;  /* 0x000000060400720c */ /* 0x000fe20003f44070 */
[----:B------:R-:W-:Y:S01]  /*0b30*/  IMAD.WIDE.U32 R14, R14, c[0x0][0x1a0], R226 ;  /* 0x000068000e0e7a25 */ /* 0x000fe200078e00e2 */
[----:B------:R-:W-:-:S02]  /*0b40*/  ULDC.64 UR6, c[0x0][0x180] ;  /* 0x0000600000067ab9 */ /* 0x000fc40000000a00 */
[----:B------:R-:W-:Y:S01]  /*0b50*/  UIMAD UR6, UR12, UR6, URZ ;  /* 0x000000060c0672a4 */ /* 0x000fe2000f8e023f */
[----:B--2---:R-:W-:Y:S01]  /*0b60*/  IMAD.WIDE.U32 R18, R7, c[0x0][0x1a8], R18 ;  /* 0x00006a0007127a25 */ /* 0x004fe200078e0012 */
[----:B------:R-:W-:Y:S02]  /*0b70*/  ULDC.64 UR4, c[0x0][0x188] ;  /* 0x0000620000047ab9 */ /* 0x000fe40000000a00 */
[----:B------:R-:W-:Y:S01]  /*0b80*/  UIMAD UR7, UR11, UR7, UR6 ;  /* 0x000000070b0772a4 */ /* 0x000fe2000f8e0206 */
[----:B------:R-:W-:Y:S01]  /*0b90*/  IMAD.IADD R13, R17, 0x1, R12 ;  /* 0x00000001110d7824 */ /* 0x000fe200078e020c */
[----:B------:R-:W-:Y:S01]  /*0ba0*/  UIMAD UR4, UR12, UR4, URZ ;  /* 0x000000040c0472a4 */ /* 0x000fe2000f8e023f */
[----:B------:R-:W-:Y:S01]  /*0bb0*/  IMAD.IADD R15, R15, 0x1, R11 ;  /* 0x000000010f0f7824 */ /* 0x000fe200078e020b */
[----:B------:R-:W-:Y:S01]  /*0bc0*/  IADD3 R11, R19, UR13, RZ ;  /* 0x0000000d130b7c10 */ /* 0x000fe2000fffe0ff */
[----:B------:R-:W-:Y:S01]  /*0bd0*/  @!P2 IMAD.IADD R6, R6, 0x1, -R4 ;  /* 0x000000010606a824 */ /* 0x000fe200078e0a04 */
[----:B------:R-:W-:Y:S01]  /*0be0*/  ULDC UR6, c[0x0][0x1c8] ;  /* 0x0000720000067ab9 */ /* 0x000fe20000000800 */
[----:B------:R-:W-:Y:S01]  /*0bf0*/  IMAD.MOV.U32 R12, RZ, RZ, R16 ;  /* 0x000000ffff0c7224 */ /* 0x000fe200078e0010 */
[----:B------:R-:W-:Y:S01]  /*0c00*/  ULOP3.LUT UR6, UR10, UR6, URZ, 0x3c, !UPT ;  /* 0x000000060a067292 */ /* 0x000fe2000f8e3c3f */
[----:B------:R-:W-:Y:S01]  /*0c10*/  IMAD.WIDE.U32 R246, R10, c[0x0][0x188], R14 ;  /* 0x000062000af67a25 */ /* 0x000fe200078e000e */
[----:B------:R-:W-:Y:S01]  /*0c20*/  ISETP.GE.U32.AND P3, PT, R6, R4, PT ;  /* 0x000000040600720c */ /* 0x000fe20003f66070 */
[----:B------:R-:W-:Y:S01]  /*0c30*/  UIMAD UR11, UR11, UR5, UR4 ;  /* 0x000000050b0b72a4 */ /* 0x000fe2000f8e0204 */
[----:B------:R-:W-:Y:S01]  /*0c40*/  @!P2 IADD3 R0, R0, 0x1, RZ ;  /* 0x000000010000a810 */ /* 0x000fe20007ffe0ff */
[----:B------:R-:W-:Y:S01]  /*0c50*/  IMAD.WIDE.U32 R220, R10, c[0x0][0x180], R12 ;  /* 0x000060000adc7a25 */ /* 0x000fe200078e000c */
[----:B------:R-:W-:Y:S01]  /*0c60*/  ISETP.LE.AND P1, PT, RZ, UR6, PT ;  /* 0x00000006ff007c0c */ /* 0x000fe2000bf23270 */
[----:B------:R-:W-:-:S02]  /*0c70*/  ULDC.64 UR4, c[0x0][0x190] ;  /* 0x0000640000047ab9 */ /* 0x000fc40000000a00 */
[----:B------:R-:W-:Y:S01]  /*0c80*/  IMAD.MOV.U32 R10, RZ, RZ, R18 ;  /* 0x000000ffff0a7224 */ /* 0x000fe200078e0012 */
[----:B------:R-:W-:Y:S01]  /*0c90*/  USHF.L.U64.HI UR5, UR4, UR20, UR5 ;  /* 0x0000001404057299 */ /* 0x000fe20008010205 */
[----:B------:R-:W-:Y:S01]  /*0ca0*/  IMAD R4, R235, c[0x0][0x190], RZ ;  /* 0x00006400eb047a24 */ /* 0x000fe200078e02ff */
[----:B------:R-:W-:Y:S01]  /*0cb0*/  USHF.L.U32 UR4, UR4, 0x6, URZ ;  /* 0x0000000604047899 */ /* 0x000fe2000800063f */
[----:B------:R-:W-:Y:S01]  /*0cc0*/  IMAD.WIDE.U32 R10, R234, c[0x0][0x190], R10 ;  /* 0x00006400ea0a7a25 */ /* 0x000fe200078e000a */
[----:B------:R-:W-:Y:S01]  /*0cd0*/  IADD3 R221, R221, UR7, RZ ;  /* 0x00000007dddd7c10 */ /* 0x000fe2000fffe0ff */
[----:B------:R-:W-:Y:S01]  /*0ce0*/  ULDC.64 UR6, c[0x0][0x198] ;  /* 0x0000660000067ab9 */ /* 0x000fe20000000a00 */
[----:B------:R-:W-:Y:S01]  /*0cf0*/  @P3 IADD3 R0, R0, 0x1, RZ ;  /* 0x0000000100003810 */ /* 0x000fe20007ffe0ff */
[----:B------:R-:W-:Y:S01]  /*0d00*/  IMAD R4, R234, c[0x0][0x194], R4 ;  /* 0x00006500ea047a24 */ /* 0x000fe200078e0204 */
[----:B------:R-:W-:Y:S01]  /*0d10*/  LEA R12, P0, R10, c[0x0][0x160], 0x1 ;  /* 0x000058000a0c7a11 */ /* 0x000fe200078008ff */
[----:B------:R-:W-:Y:S01]  /*0d20*/  USHF.L.U64.HI UR18, UR6, UR20, UR7 ;  /* 0x0000001406127299 */ /* 0x000fe20008010207 */
[----:B------:R-:W-:Y:S01]  /*0d30*/  IADD3 R247, R247, UR11, RZ ;  /* 0x0000000bf7f77c10 */ /* 0x000fe2000fffe0ff */
[----:B------:R-:W-:Y:S01]  /*0d40*/  IMAD.IADD R4, R11, 0x1, R4 ;  /* 0x000000010b047824 */ /* 0x000fe200078e0204 */
[----:B------:R-:W-:Y:S01]  /*0d50*/  IADD3 R6, P2, R12, UR4, RZ ;  /* 0x000000040c067c10 */ /* 0x000fe2000ff5e0ff */
[----:B------:R-:W-:Y:S01]  /*0d60*/  @!P1 IMAD.MOV R0, RZ, RZ, -R0 ;  /* 0x000000ffff009224 */ /* 0x000fe200078e0a00 */
[----:B------:R-:W-:Y:S01]  /*0d70*/  USHF.L.U32 UR19, UR6, 0x6, URZ ;  /* 0x0000000606137899 */ /* 0x000fe2000800063f */
[----:B------:R-:W-:Y:S01]  /*0d80*/  IMAD.SHL.U32 R124, R124, 0x20, RZ ;  /* 0x000000207c7c7824 */ /* 0x000fe200078e00ff */
[----:B------:R-:W-:Y:S01]  /*0d90*/  LEA.HI.X R13, R10, c[0x0][0x164], R4, 0x1, P0 ;  /* 0x000059000a0d7a11 */ /* 0x000fe200000f0c04 */
[----:B------:R-:W-:Y:S01]  /*0da0*/  USHF.R.S32.HI UR10, URZ, 0x1f, UR27 ;  /* 0x0000001f3f0a7899 */ /* 0x000fe2000801141b */
[----:B------:R-:W-:Y:S01]  /*0db0*/  ISETP.NE.AND P0, PT, RZ, c[0x0][0x1c8], PT ;  /* 0x00007200ff007a0c */ /* 0x000fe20003f05270 */
[----:B------:R-:W-:Y:S01]  /*0dc0*/  UIMAD UR7, UR18, UR27, URZ ;  /* 0x0000001b120772a4 */ /* 0x000fe2000f8e023f */
[----:B------:R-:W-:Y:S01]  /*0dd0*/  IADD3.X R7, R13, UR5, RZ, P2, !PT ;  /* 0x000000050d077c10 */ /* 0x000fe200097fe4ff */
[----:B------:R1:W-:Y:S01]  /*0de0*/  LDGSTS.E.BYPASS.LTC128B.128 [R218], [R12.64] ;  /* 0x000000000cda7fae */ /* 0x0003e2000b901d56 */
[C---:B------:R-:W-:Y:S01]  /*0df0*/  IMAD R5, R3.reuse, 0x8, R5 ;  /* 0x0000000803057824 */ /* 0x040fe200078e0205 */
[----:B------:R-:W-:Y:S01]  /*0e00*/  UIMAD UR7, UR10, UR19, UR7 ;  /* 0x000000130a0772a4 */ /* 0x000fe2000f8e0207 */
[----:B------:R-:W-:Y:S01]  /*0e10*/  IMAD.SHL.U32 R3, R3, 0x8, RZ ;  /* 0x0000000803037824 */ /* 0x000fe200078e00ff */
[----:B------:R1:W-:Y:S01]  /*0e20*/  LDGSTS.E.BYPASS.LTC128B.128 [R218+0x2000], [R12.64+0x40] ;  /* 0x020000400cda7fae */ /* 0x0003e2000b901d56 */
[----:B------:R-:W-:-:S02]  /*0e30*/  LOP3.LUT R124, R124, 0xffffff00, RZ, 0xc0, !PT ;  /* 0xffffff007c7c7812 */ /* 0x000fc400078ec0ff */
[----:B------:R-:W-:Y:S01]  /*0e40*/  LOP3.LUT P1, RZ, R2, 0x2, RZ, 0xc0, !PT ;  /* 0x0000000202ff7812 */ /* 0x000fe2000782c0ff */
[----:B------:R1:W-:Y:S02]  /*0e50*/  LDGSTS.E.BYPASS.LTC128B.128 [R218+0x4000], [R12.64+0x80] ;  /* 0x040000800cda7fae */ /* 0x0003e4000b901d56 */
[----:B------:R-:W-:Y:S02]  /*0e60*/  @!P0 LOP3.LUT R0, RZ, c[0x0][0x1c8], RZ, 0x33, !PT ;  /* 0x00007200ff008a12 */ /* 0x000fe400078e33ff */
[----:B------:R2:W-:Y:S02]  /*0e70*/  LDGSTS.E.BYPASS.LTC128B.128 [R218+0x800], [R6.64] ;  /* 0x0080000006da7fae */ /* 0x0005e4000b901d56 */
[----:B------:R-:W-:Y:S01]  /*0e80*/  SHF.R.S32.HI R222, RZ, 0x1f, R0 ;  /* 0x0000001fffde7819 */ /* 0x000fe20000011400 */
[----:B------:R-:W-:Y:S01]  /*0e90*/  IMAD.WIDE.U32 R220, R0, c[0x0][0x1b0], R220 ;  /* 0x00006c0000dc7a25 */ /* 0x000fe200078e00dc */
[----:B------:R2:W-:Y:S03]  /*0ea0*/  LDGSTS.E.BYPASS.LTC128B.128 [R218+0x2800], [R6.64+0x40] ;  /* 0x0280004006da7fae */ /* 0x0005e6000b901d56 */
[C---:B------:R-:W-:Y:S01]  /*0eb0*/  IMAD R224, R222.reuse, c[0x0][0x1b0], RZ ;  /* 0x00006c00dee07a24 */ /* 0x040fe200078e02ff */
[----:B------:R2:W-:Y:S01]  /*0ec0*/  LDGSTS.E.BYPASS.LTC128B.128 [R218+0x4800], [R6.64+0x80] ;  /* 0x0480008006da7fae */ /* 0x0005e2000b901d56 */
[----:B------:R-:W-:-:S02]  /*0ed0*/  IMAD R222, R222, c[0x0][0x1b8], RZ ;  /* 0x00006e00dede7a24 */ /* 0x000fc400078e02ff */
[C---:B------:R-:W-:Y:S02]  /*0ee0*/  IMAD R224, R0.reuse, c[0x0][0x1b4], R224 ;  /* 0x00006d0000e07a24 */ /* 0x040fe400078e02e0 */
[----:B------:R-:W-:-:S04]  /*0ef0*/  IMAD.WIDE.U32 R246, R0, c[0x0][0x1b8], R246 ;  /* 0x00006e0000f67a25 */ /* 0x000fc800078e00f6 */
[----:B------:R-:W-:Y:S02]  /*0f00*/  IMAD R222, R0, c[0x0][0x1bc], R222 ;  /* 0x00006f0000de7a24 */ /* 0x000fe400078e02de */
[----:B------:R-:W-:Y:S02]  /*0f10*/  IMAD.IADD R225, R221, 0x1, R224 ;  /* 0x00000001dde17824 */ /* 0x000fe400078e02e0 */
[----:B------:R-:W-:Y:S02]  /*0f20*/  IMAD.U32 R0, RZ, RZ, UR27 ;  /* 0x0000001bff007e24 */ /* 0x000fe4000f8e00ff */
[----:B------:R-:W-:Y:S02]  /*0f30*/  IMAD.MOV.U32 R224, RZ, RZ, R220 ;  /* 0x000000ffffe07224 */ /* 0x000fe400078e00dc */
[----:B------:R-:W-:Y:S02]  /*0f40*/  IMAD.IADD R223, R247, 0x1, R222 ;  /* 0x00000001f7df7824 */ /* 0x000fe400078e02de */
[----:B-1----:R-:W-:-:S05]  /*0f50*/  IMAD.WIDE.U32 R12, R0, UR19, R224 ;  /* 0x00000013000c7c25 */ /* 0x002fca000f8e00e0 */
[----:B------:R-:W-:Y:S02]  /*0f60*/  IADD3 R0, R13, UR7, RZ ;  /* 0x000000070d007c10 */ /* 0x000fe4000fffe0ff */
[----:B--2---:R-:W-:-:S04]  /*0f70*/  IADD3 R6, P0, R6, UR4, RZ ;  /* 0x0000000406067c10 */ /* 0x004fc8000ff1e0ff */
[----:B------:R-:W-:Y:S02]  /*0f80*/  IADD3.X R7, R7, UR5, RZ, P0, !PT ;  /* 0x0000000507077c10 */ /* 0x000fe400087fe4ff */
[----:B------:R-:W-:-:S03]  /*0f90*/  IADD3 R10, P0, R6, UR4, RZ ;  /* 0x00000004060a7c10 */ /* 0x000fc6000ff1e0ff */
[----:B------:R1:W-:Y:S01]  /*0fa0*/  LDGSTS.E.BYPASS.LTC128B.128 [R218+0x1000], [R6.64] ;  /* 0x0100000006da7fae */ /* 0x0003e2000b901d56 */
[----:B------:R-:W-:Y:S01]  /*0fb0*/  IADD3.X R11, R7, UR5, RZ, P0, !PT ;  /* 0x00000005070b7c10 */ /* 0x000fe200087fe4ff */
[----:B------:R-:W-:Y:S01]  /*0fc0*/  ULDC.64 UR4, c[0x0][0x1a0] ;  /* 0x0000680000047ab9 */ /* 0x000fe20000000a00 */
[C---:B------:R-:W-:Y:S01]  /*0fd0*/  LEA R14, P0, R12.reuse, c[0x0][0x168], 0x1 ;  /* 0x00005a000c0e7a11 */ /* 0x040fe200078008ff */
[----:B------:R1:W-:Y:S01]  /*0fe0*/  LDGSTS.E.BYPASS.LTC128B.128 [R218+0x3000], [R6.64+0x40] ;  /* 0x0300004006da7fae */ /* 0x0003e2000b901d56 */
[----:B------:R-:W-:Y:S02]  /*0ff0*/  UIMAD UR7, UR10, UR4, URZ ;  /* 0x000000040a0772a4 */ /* 0x000fe4000f8e023f */
[----:B------:R-:W-:Y:S01]  /*1000*/  LEA.HI.X R15, R12, c[0x0][0x16c], R0, 0x1, P0 ;  /* 0x00005b000c0f7a11 */ /* 0x000fe200000f0c00 */
[----:B------:R1:W-:Y:S01]  /*1010*/  LDGSTS.E.BYPASS.LTC128B.128 [R218+0x5000], [R6.64+0x80] ;  /* 0x0500008006da7fae */ /* 0x0003e2000b901d56 */
[----:B------:R-:W-:Y:S01]  /*1020*/  IADD3 R12, P0, R14, UR19, RZ ;  /* 0x000000130e0c7c10 */ /* 0x000fe2000ff1e0ff */
[----:B------:R-:W-:-:S02]  /*1030*/  UIMAD.WIDE.U32 UR10, UR27, UR4, URZ ;  /* 0x000000041b0a72a5 */ /* 0x000fc4000f8e003f */
[----:B------:R2:W-:Y:S01]  /*1040*/  LDGSTS.E.BYPASS.LTC128B.128 [R218+0x1800], [R10.64] ;  /* 0x018000000ada7fae */ /* 0x0005e2000b901d56 */
[----:B------:R-:W-:Y:S01]  /*1050*/  IADD3.X R13, R15, UR18, RZ, P0, !PT ;  /* 0x000000120f0d7c10 */ /* 0x000fe200087fe4ff */
[----:B------:R-:W-:Y:S02]  /*1060*/  UIMAD UR7, UR27, UR5, UR7 ;  /* 0x000000051b0772a4 */ /* 0x000fe4000f8e0207 */
[----:B------:R2:W-:Y:S01]  /*1070*/  LDGSTS.E.BYPASS.LTC128B.128 [R218+0x3800], [R10.64+0x40] ;  /* 0x038000400ada7fae */ /* 0x0005e2000b901d56 */
[----:B------:R-:W-:Y:S02]  /*1080*/  USHF.L.U32 UR21, UR4, 0x6, URZ ;  /* 0x0000000604157899 */ /* 0x000fe4000800063f */
[----:B------:R-:W-:Y:S01]  /*1090*/  UIADD3 UR7, UR11, UR7, URZ ;  /* 0x000000070b077290 */ /* 0x000fe2000fffe03f */
[----:B------:R2:W-:Y:S01]  /*10a0*/  LDGSTS.E.BYPASS.LTC128B.128 [R218+0x5800], [R10.64+0x80] ;  /* 0x058000800ada7fae */ /* 0x0005e2000b901d56 */
[----:B------:R-:W-:-:S03]  /*10b0*/  USHF.L.U64.HI UR20, UR4, UR20, UR5 ;  /* 0x0000001404147299 */ /* 0x000fc60008010205 */
[----:B------:R3:W-:Y:S01]  /*10c0*/  LDGSTS.E.BYPASS.LTC128B.128 [R218+0x6000], [R14.64] ;  /* 0x060000000eda7fae */ /* 0x0007e2000b901d56 */
[----:B------:R-:W-:Y:S01]  /*10d0*/  IMAD.U32 R0, RZ, RZ, UR7 ;  /* 0x00000007ff007e24 */ /* 0x000fe2000f8e00ff */
[----:B------:R-:W-:Y:S02]  /*10e0*/  UMOV UR4, 0x5 ;  /* 0x0000000500047882 */ /* 0x000fe40000000000 */
[----:B------:R3:W-:Y:S04]  /*10f0*/  LDGSTS.E.BYPASS.LTC128B.128 [R218+0x7000], [R14.64+0x40] ;  /* 0x070000400eda7fae */ /* 0x0007e8000b901d56 */
[----:B------:R3:W-:Y:S01]  /*1100*/  LDGSTS.E.BYPASS.LTC128B.128 [R218+0x8000], [R14.64+0x80] ;  /* 0x080000800eda7fae */ /* 0x0007e2000b901d56 */
[----:B-1----:R-:W-:-:S03]  /*1110*/  IMAD.SHL.U32 R6, R8, 0x40, RZ ;  /* 0x0000004008067824 */ /* 0x002fc600078e00ff */
[----:B------:R3:W-:Y:S01]  /*1120*/  LDGSTS.E.BYPASS.LTC128B.128 [R218+0x6800], [R12.64] ;  /* 0x068000000cda7fae */ /* 0x0007e2000b901d56 */
[----:B------:R-:W-:-:S03]  /*1130*/  IMAD.SHL.U32 R7, R2, 0x40, RZ ;  /* 0x0000004002077824 */ /* 0x000fc600078e00ff */
[----:B------:R3:W-:Y:S01]  /*1140*/  LDGSTS.E.BYPASS.LTC128B.128 [R218+0x7800], [R12.64+0x40] ;  /* 0x078000400cda7fae */ /* 0x0007e2000b901d56 */
[----:B------:R-:W-:Y:S02]  /*1150*/  LOP3.LUT R6, R6, 0xc0, RZ, 0xc0, !PT ;  /* 0x000000c006067812 */ /* 0x000fe400078ec0ff */
[----:B------:R-:W-:Y:S01]  /*1160*/  LOP3.LUT R7, R7, 0xc0, RZ, 0xc0, !PT ;  /* 0x000000c007077812 */ /* 0x000fe200078ec0ff */
[----:B------:R3:W-:Y:S01]  /*1170*/  LDGSTS.E.BYPASS.LTC128B.128 [R218+0x8800], [R12.64+0x80] ;  /* 0x088000800cda7fae */ /* 0x0007e2000b901d56 */
[----:B------:R-:W-:Y:S01]  /*1180*/  LOP3.LUT R9, R6, 0x8, R9, 0xf8, !PT ;  /* 0x0000000806097812 */ /* 0x000fe200078ef809 */
[----:B--2---:R-:W-:Y:S02]  /*1190*/  IMAD.U32 R10, RZ, RZ, UR10 ;  /* 0x0000000aff0a7e24 */ /* 0x004fe4000f8e00ff */
[----:B------:R-:W0:Y:S01]  /*11a0*/  LDGDEPBAR ;  /* 0x00000000000079af */ /* 0x000e220000000000 */
[----:B------:R-:W-:Y:S01]  /*11b0*/  SHF.R.U32.HI R6, RZ, 0x3, R6 ;  /* 0x00000003ff067819 */ /* 0x000fe20000011606 */
[----:B------:R-:W-:Y:S01]  /*11c0*/  IMAD.U32 R11, RZ, RZ, UR11 ;  /* 0x0000000bff0b7e24 */ /* 0x000fe2000f8e00ff */
[----:B------:R-:W-:-:S02]  /*11d0*/  LOP3.LUT R3, R7, 0x8, R3, 0xf8, !PT ;  /* 0x0000000807037812 */ /* 0x000fc400078ef803 */
[C---:B------:R-:W-:Y:S02]  /*11e0*/  LEA R4, P0, R10.reuse, R246, 0x6 ;  /* 0x000000f60a047211 */ /* 0x040fe400078030ff */
[----:B------:R-:W-:Y:S02]  /*11f0*/  LOP3.LUT R6, R9, R6, RZ, 0x3c, !PT ;  /* 0x0000000609067212 */ /* 0x000fe400078e3cff */
[----:B------:R-:W-:Y:S02]  /*1200*/  LEA.HI.X R0, R10, R223, R0, 0x6, P0 ;  /* 0x000000df0a007211 */ /* 0x000fe400000f3400 */
[----:B------:R-:W-:Y:S01]  /*1210*/  SHF.R.U32.HI R9, RZ, 0x3, R7 ;  /* 0x00000003ff097819 */ /* 0x000fe20000011607 */
[--C-:B------:R-:W-:Y:S01]  /*1220*/  IMAD R7, R123, 0x200, R124.reuse ;  /* 0x000002007b077824 */ /* 0x100fe200078e027c */
[C---:B------:R-:W-:Y:S01]  /*1230*/  LEA R10, P0, R4.reuse, c[0x0][0x170], 0x1 ;  /* 0x00005c00040a7a11 */ /* 0x040fe200078008ff */
[----:B------:R-:W-:Y:S01]  /*1240*/  IMAD R124, R125, 0x20, R124 ;  /* 0x000000207d7c7824 */ /* 0x000fe200078e027c */
[----:B------:R-:W-:Y:S01]  /*1250*/  LOP3.LUT R3, R3, R9, RZ, 0x3c, !PT ;  /* 0x0000000903037212 */ /* 0x000fe200078e3cff */
[----:B------:R-:W-:Y:S01]  /*1260*/  IMAD R7, R125, 0x20, R7 ;  /* 0x000000207d077824 */ /* 0x000fe200078e0207 */
[----:B------:R-:W-:Y:S01]  /*1270*/  LEA.HI.X R11, R4, c[0x0][0x174], R0, 0x1, P0 ;  /* 0x00005d00040b7a11 */ /* 0x000fe200000f0c00 */
[----:B------:R-:W-:Y:S01]  /*1280*/  IMAD.U32 R0, R5, 0x20, R6 ;  /* 0x0000002005007824 */ /* 0x000fe200078e0006 */
[----:B------:R-:W-:Y:S01]  /*1290*/  IADD3 R4, P0, R10, UR21, RZ ;  /* 0x000000150a047c10 */ /* 0x000fe2000ff1e0ff */
[----:B------:R-:W-:-:S02]  /*12a0*/  IMAD.IADD R217, R3, 0x1, R7 ;  /* 0x0000000103d97824 */ /* 0x000fc400078e0207 */
[----:B------:R-:W-:Y:S01]  /*12b0*/  IMAD.SHL.U32 R112, R0, 0x2, RZ ;  /* 0x0000000200707824 */ /* 0x000fe200078e00ff */
[----:B------:R-:W-:Y:S01]  /*12c0*/  IADD3.X R5, R11, UR20, RZ, P0, !PT ;  /* 0x000000140b057c10 */ /* 0x000fe200087fe4ff */
[----:B------:R-:W-:-:S04]  /*12d0*/  DEPBAR.LE SB0, 0x0 ;  /* 0x000080000000791a */ /* 0x000fc80000000000 */
[----:B------:R-:W-:Y:S01]  /*12e0*/  BAR.SYNC.DEFER_BLOCKING 0x0 ;  /* 0x0000000000007b1d */ /* 0x000fe20000010000 */
[----:B------:R-:W-:Y:S01]  /*12f0*/  IMAD.SHL.U32 R217, R217, 0x2, RZ ;  /* 0x00000002d9d97824 */ /* 0x000fe200078e00ff */
[----:B------:R-:W-:Y:S01]  /*1300*/  LOP3.LUT P0, RZ, R8, 0x2, RZ, 0xc0, !PT ;  /* 0x0000000208ff7812 */ /* 0x000fe2000780c0ff */
[----:B------:R-:W-:Y:S01]  /*1310*/  IMAD.MOV.U32 R8, RZ, RZ, 0x20 ;  /* 0x00000020ff087424 */ /* 0x000fe200078e00ff */
[----:B------:R-:W-:-:S04]  /*1320*/  LEA R216, R0, 0x6000, 0x1 ;  /* 0x0000600000d87811 */ /* 0x000fc800078e08ff */
[C---:B------:R-:W-:Y:S02]  /*1330*/  SEL R2, R8.reuse, 0xffffffe0, !P0 ;  /* 0xffffffe008027807 */ /* 0x040fe40004000000 */
[----:B------:R-:W-:Y:S02]  /*1340*/  SEL R0, R8, 0xffffffe0, !P1 ;  /* 0xffffffe008007807 */ /* 0x000fe40004800000 */
[----:B------:R-:W-:Y:S01]  /*1350*/  PLOP3.LUT P0, PT, PT, PT, UP0, 0x80, 0x0 ;  /* 0x000000000000781c */ /* 0x000fe20003f0f008 */
[----:B------:R-:W-:Y:S01]  /*1360*/  IMAD.IADD R214, R216, 0x1, R2 ;  /* 0x00000001d8d67824 */ /* 0x000fe200078e0202 */
[----:B------:R-:W-:Y:S01]  /*1370*/  SHF.R.S32.HI R2, RZ, 0x1f, R126 ;  /* 0x0000001fff027819 */ /* 0x000fe2000001147e */
[----:B------:R-:W-:-:S03]  /*1380*/  IMAD.IADD R215, R217, 0x1, R0 ;  /* 0x00000001d9d77824 */ /* 0x000fc600078e0200 */
[----:B------:R-:W-:Y:S02]  /*1390*/  LEA.HI R219, R2, R126, RZ, 0x2 ;  /* 0x0000007e02db7211 */ /* 0x000fe400078f10ff */
[----:B------:R-:W-:Y:S02]  /*13a0*/  LEA R2, R123, UR9, 0x4 ;  /* 0x000000097b027c11 */ /* 0x000fe4000f8e20ff */
[----:B------:R-:W-:Y:S01]  /*13b0*/  SHF.R.S32.HI R219, RZ, 0x2, R219 ;  /* 0x00000002ffdb7819 */ /* 0x000fe200000114db */
[----:B------:R-:W-:Y:S01]  /*13c0*/  @!PT LDS RZ, [RZ] ;  /* 0x00000000fffff984 */ /* 0x000fe20000000800 */
[----:B------:R-:W-:Y:S01]  /*13d0*/  @!PT LDS RZ, [RZ] ;  /* 0x00000000fffff984 */ /* 0x000fe20000000800 */
[----:B------:R-:W-:Y:S01]  /*13e0*/  @!PT LDS RZ, [RZ] ;  /* 0x00000000fffff984 */ /* 0x000fe20000000800 */
[----:B------:R1:W-:Y:S03]  /*13f0*/  LDGSTS.E.BYPASS.LTC128B.128 [R218+0x9000], [R10.64] ;  /* 0x090000000ada7fae */ /* 0x0003e6000b901d56 */
[----:B------:R-:W-:Y:S01]  /*1400*/  IADD3 R2, R2, 0x1, R219 ;  /* 0x0000000102027810 */ /* 0x000fe20007ffe0db */
[----:B------:R1:W-:Y:S04]  /*1410*/  LDGSTS.E.BYPASS.LTC128B.128 [R218+0xa000], [R10.64+0x40] ;  /* 0x0a0000400ada7fae */ /* 0x0003e8000b901d56 */
[----:B------:R1:W-:Y:S04]  /*1420*/  LDGSTS.E.BYPASS.LTC128B.128 [R218+0xb000], [R10.64+0x80] ;  /* 0x0b0000800ada7fae */ /* 0x0003e8000b901d56 */
[----:B------:R2:W-:Y:S04]  /*1430*/  LDGSTS.E.BYPASS.LTC128B.128 [R218+0x9800], [R4.64] ;  /* 0x0980000004da7fae */ /* 0x0005e8000b901d56 */
[----:B------:R2:W-:Y:S04]  /*1440*/  LDGSTS.E.BYPASS.LTC128B.128 [R218+0xa800], [R4.64+0x40] ;  /* 0x0a80004004da7fae */ /* 0x0005e8000b901d56 */
[----:B------:R2:W-:Y:S04]  /*1450*/  LDGSTS.E.BYPASS.LTC128B.128 [R218+0xb800], [R4.64+0x80] ;  /* 0x0b80008004da7fae */ /* 0x0005e8000b901d56 */
[----:B------:R-:W-:Y:S04]  /*1460*/  LDSM.16.M88.4 R56, [R217] ;  /* 0x00000000d938783b */ /* 0x000fe80000000200 */
[----:B------:R-:W4:Y:S04]  /*1470*/  LDSM.16.M88.4 R84, [R112+0x6000] ;  /* 0x006000007054783b */ /* 0x000f280000000200 */
[----:B------:R-:W5:Y:S04]  /*1480*/  LDSM.16.M88.4 R60, [R217+0x1000] ;  /* 0x00100000d93c783b */ /* 0x000f680000000200 */
[----:B------:R-:W3:Y:S04]  /*1490*/  LDSM.16.M88.4 R76, [R112+0x6400] ;  /* 0x00640000704c783b */ /* 0x000ee80000000200 */
[----:B------:R-:W3:Y:S04]  /*14a0*/  LDSM.16.M88.4 R68, [R112+0x6800] ;  /* 0x006800007044783b */ /* 0x000ee80000000200 */
[----:B------:R-:W-:Y:S04]  /*14b0*/  LDSM.16.M88.4 R52, [R214] ;  /* 0x00000000d634783b */ /* 0x000fe80000000200 */
[----:B--2---:R-:W2:Y:S04]  /*14c0*/  LDSM.16.M88.4 R4, [R112+0x6c00] ;  /* 0x006c00007004783b */ /* 0x004ea80000000200 */
[----:B------:R-:W2:Y:S04]  /*14d0*/  LDSM.16.M88.4 R108, [R215+0x1000] ;  /* 0x00100000d76c783b */ /* 0x000ea80000000200 */
[----:B------:R-:W2:Y:S04]  /*14e0*/  LDSM.16.M88.4 R48, [R214+0x400] ;  /* 0x00040000d630783b */ /* 0x000ea80000000200 */
[----:B------:R-:W2:Y:S04]  /*14f0*/  LDSM.16.M88.4 R44, [R214+0x800] ;  /* 0x00080000d62c783b */ /* 0x000ea80000000200 */
[----:B------:R-:W2:Y:S04]  /*1500*/  LDSM.16.M88.4 R40, [R214+0xc00] ;  /* 0x000c0000d628783b */ /* 0x000ea80000000200 */
[----:B-1----:R-:W1:Y:S01]  /*1510*/  LDSM.16.M88.4 R8, [R215] ;  /* 0x00000000d708783b */ /* 0x002e620000000200 */
[-C--:B----4-:R-:W-:Y:S03]  /*1520*/  HMMA.16816.F32 R88, R56, R84.reuse, RZ ;  /* 0x000000543858723c */ /* 0x090fe600000018ff */
[----:B------:R-:W-:Y:S04]  /*1530*/  LDSM.16.M88.4 R104, [R112+0x7000] ;  /* 0x007000007068783b */ /* 0x000fe80000000200 */
[----:B------:R-:W-:Y:S01]  /*1540*/  LDSM.16.M88.4 R100, [R112+0x7400] ;  /* 0x007400007064783b */ /* 0x000fe20000000200 */
[C---:B-----5:R-:W-:Y:S03]  /*1550*/  HMMA.16816.F32 R36, R60.reuse, R84, RZ ;  /* 0x000000543c24723c */ /* 0x060fe600000018ff */
[----:B------:R-:W-:Y:S04]  /*1560*/  LDSM.16.M88.4 R96, [R112+0x7800] ;  /* 0x007800007060783b */ /* 0x000fe80000000200 */
[----:B------:R-:W-:Y:S01]  /*1570*/  LDSM.16.M88.4 R92, [R112+0x7c00] ;  /* 0x007c0000705c783b */ /* 0x000fe20000000200 */
[C---:B---3--:R-:W-:Y:S03]  /*1580*/  HMMA.16816.F32 R28, R60.reuse, R76, RZ ;  /* 0x0000004c3c1c723c */ /* 0x048fe600000018ff */
[----:B------:R-:W-:Y:S04]  /*1590*/  LDSM.16.M88.4 R116, [R214+0x1c00] ;  /* 0x001c0000d674783b */ /* 0x000fe80000000200 */
[----:B------:R-:W0:Y:S01]  /*15a0*/  LDGDEPBAR ;  /* 0x00000000000079af */ /* 0x000e220000000000 */
[C---:B------:R-:W-:Y:S08]  /*15b0*/  HMMA.16816.F32 R20, R60.reuse, R68, RZ ;  /* 0x000000443c14723c */ /* 0x040ff000000018ff */
[C---:B--2---:R-:W-:Y:S08]  /*15c0*/  HMMA.16816.F32 R12, R60.reuse, R4, RZ ;  /* 0x000000043c0c723c */ /* 0x044ff000000018ff */
[C---:B------:R-:W-:Y:S08]  /*15d0*/  HMMA.16816.F32 R32, R60.reuse, R86, RZ ;  /* 0x000000563c20723c */ /* 0x040ff000000018ff */
[C---:B------:R-:W-:Y:S08]  /*15e0*/  HMMA.16816.F32 R24, R60.reuse, R78, RZ ;  /* 0x0000004e3c18723c */ /* 0x040ff000000018ff */
[----:B------:R-:W-:Y:S08]  /*15f0*/  HMMA.16816.F32 R16, R60, R70, RZ ;  /* 0x000000463c10723c */ /* 0x000ff000000018ff */
        /* <DEDUP_REMOVED lines=29> */
[----:B------:R-:W-:Y:S04]  /*17d0*/  LDSM.16.M88.4 R40, [R214+0x1400] ;  /* 0x00140000d628783b */ /* 0x000fe80000000200 */
[----:B------:R-:W-:Y:S03]  /*17e0*/  LDSM.16.M88.4 R8, [R214+0x1800] ;  /* 0x00180000d608783b */ /* 0x000fe60000000200 */
        /* <DEDUP_REMOVED lines=20> */
[----:B------:R-:W-:Y:S04]  /*1930*/  LDSM.16.M88.4 R92, [R112+0x8c00] ;  /* 0x008c0000705c783b */ /* 0x000fe80000000200 */
[----:B------:R-:W1:Y:S03]  /*1940*/  LDSM.16.M88.4 R112, [R217+0x4000] ;  /* 0x00400000d970783b */ /* 0x000e660000000200 */
[C---:B--2---:R-:W-:Y:S01]  /*1950*/  HMMA.16816.F32 R88, R4.reuse, R44, R88 ;  /* 0x0000002c0458723c */ /* 0x044fe20000001858 */
[----:B------:R-:W-:Y:S07]  /*1960*/  LDSM.16.M88.4 R52, [R215+0x5000] ;  /* 0x00500000d734783b */ /* 0x000fee0000000200 */
[C---:B------:R-:W-:Y:S08]  /*1970*/  HMMA.16816.F32 R84, R4.reuse, R46, R84 ;  /* 0x0000002e0454723c */ /* 0x040ff00000001854 */
[C---:B------:R-:W-:Y:S08]  /*1980*/  HMMA.16816.F32 R80, R4.reuse, R40, R80 ;  /* 0x000000280450723c */ /* 0x040ff00000001850 */
[C---:B------:R-:W-:Y:S08]  /*1990*/  HMMA.16816.F32 R76, R4.reuse, R42, R76 ;  /* 0x0000002a044c723c */ /* 0x040ff0000000184c */
[C---:B------:R-:W-:Y:S08]  /*19a0*/  HMMA.16816.F32 R72, R4.reuse, R8, R72 ;  /* 0x000000080448723c */ /* 0x040ff00000001848 */
[C---:B------:R-:W-:Y:S08]  /*19b0*/  HMMA.16816.F32 R68, R4.reuse, R10, R68 ;  /* 0x0000000a0444723c */ /* 0x040ff00000001844 */
[-C--:B------:R-:W-:Y:S08]  /*19c0*/  HMMA.16816.F32 R64, R4, R116.reuse, R64 ;  /* 0x000000740440723c */ /* 0x080ff00000001840 */
[----:B------:R-:W-:Y:S08]  /*19d0*/  HMMA.16816.F32 R12, R48, R116, R12 ;  /* 0x00000074300c723c */ /* 0x000ff0000000180c */
[----:B------:R-:W-:Y:S01]  /*19e0*/  HMMA.16816.F32 R56, R4, R118, R56 ;  /* 0x000000760438723c */ /* 0x000fe20000001838 */
        /* <DEDUP_REMOVED lines=10> */
[----:B------:R-:W-:Y:S01]  /*1a90*/  HMMA.16816.F32 R60, R48, R118, R60 ;  /* 0x00000076303c723c */ /* 0x000fe2000000183c */
[----:B------:R-:W2:Y:S01]  /*1aa0*/  LDSM.16.M88.4 R48, [R214+0x2000] ;  /* 0x00200000d630783b */ /* 0x000ea20000000200 */
[----:B------:R-:W-:-:S06]  /*1ab0*/  DEPBAR.LE SB0, 0x0 ;  /* 0x000080000000791a */ /* 0x000fcc0000000000 */
[C---:B-1----:R-:W-:Y:S08]  /*1ac0*/  HMMA.16816.F32 R88, R112.reuse, R104, R88 ;  /* 0x000000687058723c */ /* 0x042ff00000001858 */
[C---:B------:R-:W-:Y:S08]  /*1ad0*/  HMMA.16816.F32 R84, R112.reuse, R106, R84 ;  /* 0x0000006a7054723c */ /* 0x040ff00000001854 */
[C---:B------:R-:W-:Y:S08]  /*1ae0*/  HMMA.16816.F32 R80, R112.reuse, R100, R80 ;  /* 0x000000647050723c */ /* 0x040ff00000001850 */
[C---:B------:R-:W-:Y:S08]  /*1af0*/  HMMA.16816.F32 R76, R112.reuse, R102, R76 ;  /* 0x00000066704c723c */ /* 0x040ff0000000184c */
[C---:B------:R-:W-:Y:S08]  /*1b00*/  HMMA.16816.F32 R72, R112.reuse, R96, R72 ;  /* 0x000000607048723c */ /* 0x040ff00000001848 */
[C---:B------:R-:W-:Y:S08]  /*1b10*/  HMMA.16816.F32 R68, R112.reuse, R98, R68 ;  /* 0x000000627044723c */ /* 0x040ff00000001844 */
[-C--:B------:R-:W-:Y:S08]  /*1b20*/  HMMA.16816.F32 R64, R112, R92.reuse, R64 ;  /* 0x0000005c7040723c */ /* 0x080ff00000001840 */
[----:B------:R-:W-:Y:S08]  /*1b30*/  HMMA.16816.F32 R12, R108, R92, R12 ;  /* 0x0000005c6c0c723c */ /* 0x000ff0000000180c */
[----:B------:R-:W-:Y:S08]  /*1b40*/  HMMA.16816.F32 R56, R112, R94, R56 ;  /* 0x0000005e7038723c */ /* 0x000ff00000001838 */
[C---:B------:R-:W-:Y:S08]  /*1b50*/  HMMA.16816.F32 R36, R108.reuse, R104, R36 ;  /* 0x000000686c24723c */ /* 0x040ff00000001824 */
[C---:B------:R-:W-:Y:S08]  /*1b60*/  HMMA.16816.F32 R32, R108.reuse, R106, R32 ;  /* 0x0000006a6c20723c */ /* 0x040ff00000001820 */
[C---:B------:R-:W-:Y:S08]  /*1b70*/  HMMA.16816.F32 R28, R108.reuse, R100, R28 ;  /* 0x000000646c1c723c */ /* 0x040ff0000000181c */
[C---:B------:R-:W-:Y:S08]  /*1b80*/  HMMA.16816.F32 R24, R108.reuse, R102, R24 ;  /* 0x000000666c18723c */ /* 0x040ff00000001818 */
        /* <DEDUP_REMOVED lines=9> */
[-C--:B------:R-:W-:Y:S08]  /*1c20*/  HMMA.16816.F32 R64, R4, R8.reuse, R64 ;  /* 0x000000080440723c */ /* 0x080ff00000001840 */
[----:B------:R-:W-:Y:S07]  /*1c30*/  HMMA.16816.F32 R12, R52, R8, R12 ;  /* 0x00000008340c723c */ /* 0x000fee000000180c */
[----:B------:R-:W-:Y:S01]  /*1c40*/  IMAD.U32 R8, RZ, RZ, UR8 ;  /* 0x00000008ff087e24 */ /* 0x000fe2000f8e00ff */
[----:B------:R-:W-:Y:S01]  /*1c50*/  HMMA.16816.F32 R4, R4, R10, R56 ;  /* 0x0000000a0404723c */ /* 0x000fe20000001838 */
[----:B------:R-:W1:Y:S03]  /*1c60*/  LDC.U8 R58, c[0x0][0x2d8] ;  /* 0x0000b600ff3a7b82 */ /* 0x000e660000000000 */
[----:B------:R-:W-:-:S04]  /*1c70*/  IADD3 R2, R8, -c[0x0][0x214], R2 ;  /* 0x8000850008027a10 */ /* 0x000fc80007ffe002 */
[----:B------:R-:W-:Y:S01]  /*1c80*/  IADD3 R240, R2, c[0x0][0x2e8], RZ ;  /* 0x0000ba0002f07a10 */ /* 0x000fe20007ffe0ff */
[----:B------:R-:W-:Y:S01]  /*1c90*/  IMAD.IADD R2, R3, 0x1, R124 ;  /* 0x0000000103027824 */ /* 0x000fe200078e027c */
[C---:B------:R-:W-:Y:S02]  /*1ca0*/  HMMA.16816.F32 R36, R52.reuse, R48, R36 ;  /* 0x000000303424723c */ /* 0x040fe40000001824 */
[C---:B------:R-:W-:Y:S02]  /*1cb0*/  IADD3 R228, R240.reuse, 0x8, RZ ;  /* 0x00000008f0e47810 */ /* 0x040fe40007ffe0ff */
[C---:B------:R-:W-:Y:S02]  /*1cc0*/  IADD3 R164, R240.reuse, 0x40, RZ ;  /* 0x00000040f0a47810 */ /* 0x040fe40007ffe0ff */
[C---:B------:R-:W-:Y:S02]  /*1cd0*/  IADD3 R3, R240.reuse, 0x48, RZ ;  /* 0x00000048f0037810 */ /* 0x040fe40007ffe0ff */
[----:B------:R-:W-:Y:S01]  /*1ce0*/  HMMA.16816.F32 R32, R52, R50, R32 ;  /* 0x000000323420723c */ /* 0x000fe20000001820 */
[----:B------:R-:W-:-:S02]  /*1cf0*/  IMNMX R240, R240, UR8, PT ;  /* 0x00000008f0f07c17 */ /* 0x000fc4000b800200 */
[----:B------:R-:W-:Y:S02]  /*1d00*/  IMNMX R228, R228, UR8, PT ;  /* 0x00000008e4e47c17 */ /* 0x000fe4000b800200 */
[----:B------:R-:W-:Y:S02]  /*1d10*/  IMNMX R164, R164, UR8, PT ;  /* 0x00000008a4a47c17 */ /* 0x000fe4000b800200 */
[----:B------:R-:W-:Y:S01]  /*1d20*/  IMNMX R3, R3, UR8, PT ;  /* 0x0000000803037c17 */ /* 0x000fe2000b800200 */
[C---:B------:R-:W-:Y:S08]  /*1d30*/  HMMA.16816.F32 R28, R52.reuse, R44, R28 ;  /* 0x0000002c341c723c */ /* 0x040ff0000000181c */
[C---:B------:R-:W-:Y:S08]  /*1d40*/  HMMA.16816.F32 R24, R52.reuse, R46, R24 ;  /* 0x0000002e3418723c */ /* 0x040ff00000001818 */
[C---:B------:R-:W-:Y:S08]  /*1d50*/  HMMA.16816.F32 R20, R52.reuse, R40, R20 ;  /* 0x000000283414723c */ /* 0x040ff00000001814 */
[C---:B------:R-:W-:Y:S08]  /*1d60*/  HMMA.16816.F32 R16, R52.reuse, R42, R16 ;  /* 0x0000002a3410723c */ /* 0x040ff00000001810 */
[----:B------:R-:W-:Y:S01]  /*1d70*/  HMMA.16816.F32 R60, R52, R10, R60 ;  /* 0x0000000a343c723c */ /* 0x000fe2000000183c */
[----:B------:R-:W-:Y:S06]  /*1d80*/  BAR.SYNC.DEFER_BLOCKING 0x0 ;  /* 0x0000000000007b1d */ /* 0x000fec0000010000 */
[----:B------:R-:W-:Y:S05]  /*1d90*/  @!P0 BRA `(.L_x_310) ;  /* 0x000001a000008947 */ /* 0x000fea0003800000 */
[----:B-1----:R-:W-:-:S04]  /*1da0*/  UIADD3 UR5, UR26, -0x2, URZ ;  /* 0xfffffffe1a057890 */ /* 0x002fc8000fffe03f */
[----:B------:R-:W-:Y:S02]  /*1db0*/  USHF.R.S32.HI UR8, URZ, 0x1f, UR5 ;  /* 0x0000001f3f087899 */ /* 0x000fe40008011405 */
[----:B------:R-:W-:Y:S01]  /*1dc0*/  UIMAD UR7, UR18, UR5, URZ ;  /* 0x00000005120772a4 */ /* 0x000fe2000f8e023f */
[----:B------:R-:W-:Y:S02]  /*1dd0*/  IMAD.U32 R8, RZ, RZ, UR5 ;  /* 0x00000005ff087e24 */ /* 0x000fe4000f8e00ff */
[----:B------:R-:W-:Y:S02]  /*1de0*/  ULDC UR5, c[0x0][0x19c] ;  /* 0x0000670000057ab9 */ /* 0x000fe40000000800 */
[----:B------:R-:W-:Y:S01]  /*1df0*/  UIMAD UR7, UR8, UR19, UR7 ;  /* 0x00000013080772a4 */ /* 0x000fe2000f8e0207 */
[----:B------:R-:W-:Y:S01]  /*1e00*/  IMAD.WIDE.U32 R40, R8, UR19, R224 ;  /* 0x0000001308287c25 */ /* 0x000fe2000f8e00e0 */
[----:B------:R-:W-:Y:S02]  /*1e10*/  USHF.L.U32 UR8, UR6, 0x5, URZ ;  /* 0x0000000506087899 */ /* 0x000fe4000800063f */
[----:B------:R-:W-:-:S02]  /*1e20*/  USHF.L.U64.HI UR4, UR6, UR4, UR5 ;  /* 0x0000000406047299 */ /* 0x000fc40008010205 */
[----:B------:R-:W-:Y:S02]  /*1e30*/  IADD3 R10, R41, UR7, RZ ;  /* 0x00000007290a7c10 */ /* 0x000fe4000fffe0ff */
[C---:B------:R-:W-:Y:S01]  /*1e40*/  LEA R42, P0, R40.reuse, c[0x0][0x168], 0x1 ;  /* 0x00005a00282a7a11 */ /* 0x040fe200078008ff */
[----:B------:R-:W-:Y:S02]  /*1e50*/  IMAD.U32 R9, RZ, RZ, UR8 ;  /* 0x00000008ff097e24 */ /* 0x000fe4000f8e00ff */
[----:B------:R-:W-:Y:S01]  /*1e60*/  IMAD.U32 R8, RZ, RZ, UR4 ;  /* 0x00000004ff087e24 */ /* 0x000fe2000f8e00ff */
[----:B------:R-:W-:Y:S02]  /*1e70*/  LEA.HI.X R43, R40, c[0x0][0x16c], R10, 0x1, P0 ;  /* 0x00005b00282b7a11 */ /* 0x000fe400000f0c0a */
[----:B------:R-:W-:-:S03]  /*1e80*/  LEA R10, P0, R9, R42, 0x1 ;  /* 0x0000002a090a7211 */ /* 0x000fc600078008ff */
[----:B------:R-:W-:Y:S01]  /*1e90*/  @!PT LDS RZ, [RZ] ;  /* 0x00000000fffff984 */ /* 0x000fe20000000800 */
[----:B------:R-:W-:Y:S01]  /*1ea0*/  @!PT LDS RZ, [RZ] ;  /* 0x00000000fffff984 */ /* 0x000fe20000000800 */
[----:B------:R-:W-:Y:S01]  /*1eb0*/  @!PT LDS RZ, [RZ] ;  /* 0x00000000fffff984 */ /* 0x000fe20000000800 */
[----:B------:R1:W-:Y:S01]  /*1ec0*/  LDGSTS.E.BYPASS.LTC128B.128 [R218+0x6000], [R42.64] ;  /* 0x060000002ada7fae */ /* 0x0003e2000b901d56 */
[----:B------:R-:W-:-:S03]  /*1ed0*/  LEA.HI.X R11, R9, R43, R8, 0x1, P0 ;  /* 0x0000002b090b7211 */ /* 0x000fc600000f0c08 */
[----:B------:R1:W-:Y:S04]  /*1ee0*/  LDGSTS.E.BYPASS.LTC128B.128 [R218+0x7000], [R42.64+0x40] ;  /* 0x070000402ada7fae */ /* 0x0003e8000b901d56 */
[----:B------:R1:W-:Y:S04]  /*1ef0*/  LDGSTS.E.BYPASS.LTC128B.128 [R218+0x8000], [R42.64+0x80] ;  /* 0x080000802ada7fae */ /* 0x0003e8000b901d56 */
[----:B------:R1:W-:Y:S04]  /*1f00*/  LDGSTS.E.BYPASS.LTC128B.128 [R218+0x6800], [R10.64] ;  /* 0x068000000ada7fae */ /* 0x0003e8000b901d56 */
[----:B------:R1:W-:Y:S04]  /*1f10*/  LDGSTS.E.BYPASS.LTC128B.128 [R218+0x7800], [R10.64+0x40] ;  /* 0x078000400ada7fae */ /* 0x0003e8000b901d56 */
[----:B------:R1:W-:Y:S04]  /*1f20*/  LDGSTS.E.BYPASS.LTC128B.128 [R218+0x8800], [R10.64+0x80] ;  /* 0x088000800ada7fae */ /* 0x0003e8000b901d56 */
[----:B------:R-:W0:Y:S02]  /*1f30*/  LDGDEPBAR ;  /* 0x00000000000079af */ /* 0x000e240000000000 */
.L_x_310:
[----:B-1----:R-:W-:Y:S01]  /*1f40*/  IMAD.SHL.U32 R8, R122, 0x2, RZ ;  /* 0x000000027a087824 */ /* 0x002fe200078e00ff */
[----:B------:R-:W-:Y:S01]  /*1f50*/  LOP3.LUT R170, R120, UR24, RZ, 0x3c, !PT ;  /* 0x0000001878aa7c12 */ /* 0x000fe2000f8e3cff */
[----:B------:R-:W-:Y:S01]  /*1f60*/  IMAD.U32 R9, RZ, RZ, UR27 ;  /* 0x0000001bff097e24 */ /* 0x000fe2000f8e00ff */
[----:B------:R-:W-:Y:S01]  /*1f70*/  USHF.L.U32 UR4, UR27, 0x1, URZ ;  /* 0x000000011b047899 */ /* 0x000fe2000800063f */
[----:B------:R-:W-:Y:S01]  /*1f80*/  IMAD R233, R121, 0x8, R123 ;  /* 0x0000000879e97824 */ /* 0x000fe200078e027b */
[----:B------:R-:W-:Y:S01]  /*1f90*/  LOP3.LUT R8, R8, 0x6, RZ, 0xc0, !PT ;  /* 0x0000000608087812 */ /* 0x000fe200078ec0ff */
[----:B------:R-:W-:Y:S01]  /*1fa0*/  UIADD3 UR14, UR25, -0x4498517b, URZ ;  /* 0xbb67ae85190e7890 */ /* 0x000fe2000fffe03f */
[----:B------:R-:W-:Y:S01]  /*1fb0*/  IMAD.WIDE.U32 R248, R169, -0x2daee0ad, RZ ;  /* 0xd2511f53a9f87825 */ /* 0x000fe200078e00ff */
[----:B------:R-:W-:Y:S01]  /*1fc0*/  UIADD3 UR15, UR24, -0x61c88647, URZ ;  /* 0x9e3779b9180f7890 */ /* 0x000fe2000fffe03f */
[----:B------:R-:W-:Y:S01]  /*1fd0*/  IADD3 R171, R233, 0x4, RZ ;  /* 0x00000004e9ab7810 */ /* 0x000fe20007ffe0ff */
[----:B------:R-:W-:Y:S01]  /*1fe0*/  UIADD3 UR13, UR24, 0x3c6ef372, URZ ;  /* 0x3c6ef372180d7890 */ /* 0x000fe2000fffe03f */
[----:B------:R-:W-:Y:S01]  /*1ff0*/  IMAD R9, R9, 0x40, R8 ;  /* 0x0000004009097824 */ /* 0x000fe200078e0208 */
[----:B------:R-:W-:Y:S01]  /*2000*/  UIADD3 UR10, UR25, 0x32370b8f, URZ ;  /* 0x32370b8f190a7890 */ /* 0x000fe2000fffe03f */
[----:B------:R-:W-:Y:S01]  /*2010*/  IMAD.U32 R100, RZ, RZ, UR4 ;  /* 0x00000004ff647e24 */ /* 0x000fe2000f8e00ff */
[----:B------:R-:W-:Y:S01]  /*2020*/  UIADD3 UR12, UR25, 0x76cf5d0a, URZ ;  /* 0x76cf5d0a190c7890 */ /* 0x000fe2000fffe03f */
[----:B------:R-:W-:Y:S01]  /*2030*/  IMAD.WIDE.U32 R244, R171, -0x326172a9, RZ ;  /* 0xcd9e8d57abf47825 */ /* 0x000fe200078e00ff */
[C---:B------:R-:W-:Y:S01]  /*2040*/  IADD3 R8, R9.reuse, 0x8, RZ ;  /* 0x0000000809087810 */ /* 0x040fe20007ffe0ff */
[----:B------:R-:W-:Y:S01]  /*2050*/  UIADD3 UR11, UR24, -0x255992d5, URZ ;  /* 0xdaa66d2b180b7890 */ /* 0x000fe2000fffe03f */
[C---:B------:R-:W-:Y:S01]  /*2060*/  IADD3 R10, R9.reuse, 0x9, RZ ;  /* 0x00000009090a7810 */ /* 0x040fe20007ffe0ff */
[----:B------:R-:W-:Y:S01]  /*2070*/  UIADD3 UR9, UR24, 0x78dde6e4, URZ ;  /* 0x78dde6e418097890 */ /* 0x000fe2000fffe03f */
[C---:B------:R-:W-:Y:S01]  /*2080*/  ISETP.GE.AND P0, PT, R8.reuse, R240, PT ;  /* 0x000000f00800720c */ /* 0x040fe20003f06270 */
[----:B------:R-:W-:Y:S01]  /*2090*/  UIADD3 UR8, UR25, -0x126145ec, URZ ;  /* 0xed9eba1419087890 */ /* 0x000fe2000fffe03f */
[C---:B------:R-:W-:Y:S01]  /*20a0*/  ISETP.GE.AND P1, PT, R8.reuse, R228, PT ;  /* 0x000000e40800720c */ /* 0x040fe20003f26270 */
[----:B------:R-:W-:Y:S01]  /*20b0*/  UIADD3 UR6, UR25, -0x56f99767, URZ ;  /* 0xa906689919067890 */ /* 0x000fe2000fffe03f */
[----:B------:R-:W-:Y:S01]  /*20c0*/  ISETP.GE.AND P6, PT, R8, R164, PT ;  /* 0x000000a40800720c */ /* 0x000fe20003fc6270 */
[----:B------:R-:W-:Y:S01]  /*20d0*/  IMAD R58, R58, 0x10000, R58 ;  /* 0x000100003a3a7824 */ /* 0x000fe200078e023a */
[-C--:B------:R-:W-:Y:S01]  /*20e0*/  ISETP.GE.AND P4, PT, R8, R3.reuse, PT ;  /* 0x000000030800720c */ /* 0x080fe20003f86270 */
[----:B------:R-:W-:Y:S01]  /*20f0*/  IMAD.SHL.U32 R213, R2, 0x2, RZ ;  /* 0x0000000202d57824 */ /* 0x000fe200078e00ff */
[----:B------:R-:W-:Y:S01]  /*2100*/  IADD3 R8, R9, 0x10, RZ ;  /* 0x0000001009087810 */ /* 0x000fe20007ffe0ff */
[----:B------:R-:W-:Y:S01]  /*2110*/  UIADD3 UR7, UR24, 0x1715609d, URZ ;  /* 0x1715609d18077890 */ /* 0x000fe2000fffe03f */
[----:B------:R-:W-:Y:S01]  /*2120*/  FSEL R84, R84, -INF , !P0 ;  /* 0xff80000054547808 */ /* 0x000fe20004000000 */
[----:B------:R-:W-:Y:S01]  /*2130*/  IMAD.IADD R212, R0, 0x1, R213 ;  /* 0x0000000100d47824 */ /* 0x000fe200078e02d5 */
[C---:B------:R-:W-:Y:S01]  /*2140*/  ISETP.GE.AND P2, PT, R10.reuse, R240, PT ;  /* 0x000000f00a00720c */ /* 0x040fe20003f46270 */
[----:B------:R-:W-:Y:S01]  /*2150*/  UIADD3 UR16, UR25, 0x646e171e, URZ ;  /* 0x646e171e19107890 */ /* 0x000fe2000fffe03f */
[C---:B------:R-:W-:Y:S01]  /*2160*/  ISETP.GE.AND P5, PT, R10.reuse, R228, PT ;  /* 0x000000e40a00720c */ /* 0x040fe20003fa6270 */
[----:B------:R-:W-:Y:S01]  /*2170*/  IMAD.WIDE.U32 R230, R233, -0x326172a9, RZ ;  /* 0xcd9e8d57e9e67825 */ /* 0x000fe200078e00ff */
[C---:B------:R-:W-:Y:S01]  /*2180*/  ISETP.GE.AND P3, PT, R10.reuse, R164, PT ;  /* 0x000000a40a00720c */ /* 0x040fe20003f66270 */
[----:B------:R-:W-:Y:S01]  /*2190*/  LDSM.16.MT88.4 R148, [R213+0x9000] ;  /* 0x00900000d594783b */ /* 0x000fe20000004200 */
[----:B------:R-:W-:Y:S01]  /*21a0*/  ISETP.GE.AND P0, PT, R10, R3, PT ;  /* 0x000000030a00720c */ /* 0x000fe20003f06270 */
[----:B------:R-:W-:Y:S01]  /*21b0*/  UIADD3 UR4, UR4, 0x1, URZ ;  /* 0x0000000104047890 */ /* 0x000fe2000fffe03f */
[----:B------:R-:W-:Y:S01]  /*21c0*/  FSEL R86, R86, -INF , !P1 ;  /* 0xff80000056567808 */ /* 0x000fe20004800000 */
[----:B------:R-:W-:Y:S01]  /*21d0*/  LDSM.16.MT88.4 R96, [R213+0xa000] ;  /* 0x00a00000d560783b */ /* 0x000fe20000004200 */
[----:B------:R-:W-:Y:S01]  /*21e0*/  IADD3 R10, R9, 0x11, RZ ;  /* 0x00000011090a7810 */ /* 0x000fe20007ffe0ff */
[----:B------:R-:W-:Y:S01]  /*21f0*/  UISETP.GE.AND UP0, UPT, UR26, 0x2, UPT ;  /* 0x000000021a00788c */ /* 0x000fe2000bf06270 */
[----:B------:R-:W-:Y:S01]  /*2200*/  ISETP.GE.AND P1, PT, R8, R240, PT ;  /* 0x000000f00800720c */ /* 0x000fe20003f26270 */
[----:B------:R-:W-:Y:S01]  /*2210*/  LDSM.16.MT88.4 R108, [R212+0xa000] ;  /* 0x00a00000d46c783b */ /* 0x000fe20000004200 */
[----:B------:R-:W-:-:S02]  /*2220*/  FSEL R32, R32, -INF , !P6 ;  /* 0xff80000020207808 */ /* 0x000fc40007000000 */
[----:B------:R-:W-:Y:S01]  /*2230*/  FSEL R34, R34, -INF , !P4 ;  /* 0xff80000022227808 */ /* 0x000fe20006000000 */
[----:B------:R-:W-:Y:S01]  /*2240*/  LDSM.16.MT88.4 R120, [R213+0xb000] ;  /* 0x00b00000d578783b */ /* 0x000fe20000004200 */
[----:B------:R-:W-:Y:S02]  /*2250*/  FSEL R85, R85, -INF , !P2 ;  /* 0xff80000055557808 */ /* 0x000fe40005000000 */
[----:B------:R-:W-:Y:S02]  /*2260*/  FSEL R35, R35, -INF , !P0 ;  /* 0xff80000023237808 */ /* 0x000fe40004000000 */
[C---:B------:R-:W-:Y:S02]  /*2270*/  ISETP.GE.AND P6, PT, R8.reuse, R228, PT ;  /* 0x000000e40800720c */ /* 0x040fe40003fc6270 */
[C---:B------:R-:W-:Y:S02]  /*2280*/  ISETP.GE.AND P4, PT, R8.reuse, R164, PT ;  /* 0x000000a40800720c */ /* 0x040fe40003f86270 */
[----:B------:R-:W-:-:S02]  /*2290*/  ISETP.GE.AND P2, PT, R8, R3, PT ;  /* 0x000000030800720c */ /* 0x000fc40003f46270 */
[----:B------:R-:W-:Y:S02]  /*22a0*/  ISETP.GE.AND P0, PT, R10, R240, PT ;  /* 0x000000f00a00720c */ /* 0x000fe40003f06270 */
[----:B------:R-:W-:Y:S02]  /*22b0*/  FSEL R87, R87, -INF , !P5 ;  /* 0xff80000057577808 */ /* 0x000fe40006800000 */
[----:B------:R-:W-:Y:S02]  /*22c0*/  IADD3 R8, R9, 0x18, RZ ;  /* 0x0000001809087810 */ /* 0x000fe40007ffe0ff */
[----:B------:R-:W-:Y:S02]  /*22d0*/  FSEL R173, R80, -INF , !P1 ;  /* 0xff80000050ad7808 */ /* 0x000fe40004800000 */
[C---:B------:R-:W-:Y:S02]  /*22e0*/  ISETP.GE.AND P5, PT, R10.reuse, R228, PT ;  /* 0x000000e40a00720c */ /* 0x040fe40003fa6270 */
[----:B------:R-:W-:-:S02]  /*22f0*/  ISETP.GE.AND P1, PT, R10, R3, PT ;  /* 0x000000030a00720c */ /* 0x000fc40003f26270 */
[----:B------:R-:W-:Y:S02]  /*2300*/  IADD3 R40, R9, 0x1, RZ ;  /* 0x0000000109287810 */ /* 0x000fe40007ffe0ff */
[----:B------:R-:W-:Y:S02]  /*2310*/  FSEL R172, R82, -INF , !P6 ;  /* 0xff80000052ac7808 */ /* 0x000fe40007000000 */
[----:B------:R-:W-:Y:S02]  /*2320*/  FSEL R28, R28, -INF , !P4 ;  /* 0xff8000001c1c7808 */ /* 0x000fe40006000000 */
[----:B------:R-:W-:Y:S02]  /*2330*/  FSEL R30, R30, -INF , !P2 ;  /* 0xff8000001e1e7808 */ /* 0x000fe40005000000 */
[----:B------:R-:W-:Y:S02]  /*2340*/  FSEL R174, R81, -INF , !P0 ;  /* 0xff80000051ae7808 */ /* 0x000fe40004000000 */
[----:B------:R-:W-:-:S02]  /*2350*/  ISETP.GE.AND P6, PT, R8, R240, PT ;  /* 0x000000f00800720c */ /* 0x000fc40003fc6270 */
[C---:B------:R-:W-:Y:S02]  /*2360*/  ISETP.GE.AND P4, PT, R8.reuse, R228, PT ;  /* 0x000000e40800720c */ /* 0x040fe40003f86270 */
[CC--:B------:R-:W-:Y:S02]  /*2370*/  ISETP.GE.AND P2, PT, R8.reuse, R164.reuse, PT ;  /* 0x000000a40800720c */ /* 0x0c0fe40003f46270 */
[----:B------:R-:W-:Y:S02]  /*2380*/  ISETP.GE.AND P0, PT, R8, R3, PT ;  /* 0x000000030800720c */ /* 0x000fe40003f06270 */
[----:B------:R-:W-:Y:S02]  /*2390*/  FSEL R207, R83, -INF , !P5 ;  /* 0xff80000053cf7808 */ /* 0x000fe40006800000 */
[----:B------:R-:W-:Y:S01]  /*23a0*/  FSEL R8, R31, -INF , !P1 ;  /* 0xff8000001f087808 */ /* 0x000fe20004800000 */
[----:B------:R-:W-:Y:S01]  /*23b0*/  LDSM.16.MT88.4 R80, [R212+0x9000] ;  /* 0x00900000d450783b */ /* 0x000fe20000004200 */
[----:B------:R-:W-:-:S02]  /*23c0*/  ISETP.GE.AND P5, PT, R40, R164, PT ;  /* 0x000000a42800720c */ /* 0x000fc40003fa6270 */
[-C--:B------:R-:W-:Y:S02]  /*23d0*/  ISETP.GE.AND P1, PT, R9, R164.reuse, PT ;  /* 0x000000a40900720c */ /* 0x080fe40003f26270 */
[----:B------:R-:W-:Y:S02]  /*23e0*/  FSEL R37, R37, -INF , !P5 ;  /* 0xff80000025257808 */ /* 0x000fe40006800000 */
[----:B------:R-:W-:Y:S02]  /*23f0*/  FSEL R36, R36, -INF , !P1 ;  /* 0xff80000024247808 */ /* 0x000fe40004800000 */
[----:B------:R-:W-:Y:S02]  /*2400*/  FSEL R33, R33, -INF , !P3 ;  /* 0xff80000021217808 */ /* 0x000fe40005800000 */
[----:B------:R-:W-:Y:S02]  /*2410*/  FMNMX.FTZ R45, R36, R37, !PT ;  /* 0x00000025242d7209 */ /* 0x000fe40007810000 */
[----:B------:R-:W-:-:S02]  /*2420*/  ISETP.GE.AND P3, PT, R10, R164, PT ;  /* 0x000000a40a00720c */ /* 0x000fc40003f66270 */
[----:B------:R-:W-:Y:S02]  /*2430*/  FMNMX.FTZ R45, R32, R45, !PT ;  /* 0x0000002d202d7209 */ /* 0x000fe40007810000 */
[----:B------:R-:W-:Y:S02]  /*2440*/  IADD3 R10, R9, 0x19, RZ ;  /* 0x00000019090a7810 */ /* 0x000fe40007ffe0ff */
[----:B------:R-:W-:Y:S02]  /*2450*/  FMNMX.FTZ R45, R33, R45, !PT ;  /* 0x0000002d212d7209 */ /* 0x000fe40007810000 */
[----:B------:R-:W-:Y:S02]  /*2460*/  FSEL R29, R29, -INF , !P3 ;  /* 0xff8000001d1d7808 */ /* 0x000fe40005800000 */
[----:B------:R-:W-:Y:S02]  /*2470*/  FMNMX.FTZ R45, R28, R45, !PT ;  /* 0x0000002d1c2d7209 */ /* 0x000fe40007810000 */
[----:B------:R-:W-:-:S02]  /*2480*/  FSEL R229, R78, -INF , !P4 ;  /* 0xff8000004ee57808 */ /* 0x000fc40006000000 */
[----:B------:R-:W-:Y:S02]  /*2490*/  FSEL R232, R76, -INF , !P6 ;  /* 0xff8000004ce87808 */ /* 0x000fe40007000000 */
[C---:B------:R-:W-:Y:S02]  /*24a0*/  ISETP.GE.AND P4, PT, R10.reuse, R3, PT ;  /* 0x000000030a00720c */ /* 0x040fe40003f86270 */
[----:B------:R-:W-:Y:S02]  /*24b0*/  ISETP.GE.AND P6, PT, R10, R164, PT ;  /* 0x000000a40a00720c */ /* 0x000fe40003fc6270 */
[----:B------:R-:W-:Y:S02]  /*24c0*/  FSEL R24, R24, -INF , !P2 ;  /* 0xff80000018187808 */ /* 0x000fe40005000000 */
[----:B------:R-:W-:Y:S02]  /*24d0*/  IADD3 R44, R9, 0x20, RZ ;  /* 0x00000020092c7810 */ /* 0x000fe40007ffe0ff */
[----:B------:R-:W-:-:S02]  /*24e0*/  FMNMX.FTZ R45, R29, R45, !PT ;  /* 0x0000002d1d2d7209 */ /* 0x000fc40007810000 */
[-C--:B------:R-:W-:Y:S02]  /*24f0*/  ISETP.GE.AND P3, PT, R40, R3.reuse, PT ;  /* 0x000000032800720c */ /* 0x080fe40003f66270 */
[----:B------:R-:W-:Y:S02]  /*2500*/  ISETP.GE.AND P5, PT, R9, R3, PT ;  /* 0x000000030900720c */ /* 0x000fe40003fa6270 */
[----:B------:R-:W-:Y:S02]  /*2510*/  FSEL R27, R27, -INF , !P4 ;  /* 0xff8000001b1b7808 */ /* 0x000fe40006000000 */
[----:B------:R-:W-:Y:S02]  /*2520*/  IADD3 R43, R9, 0x21, RZ ;  /* 0x00000021092b7810 */ /* 0x000fe40007ffe0ff */
[----:B------:R-:W-:Y:S02]  /*2530*/  FSEL R25, R25, -INF , !P6 ;  /* 0xff80000019197808 */ /* 0x000fe40007000000 */
[----:B------:R-:W-:-:S02]  /*2540*/  ISETP.GE.AND P4, PT, R44, R164, PT ;  /* 0x000000a42c00720c */ /* 0x000fc40003f86270 */
[----:B------:R-:W-:Y:S02]  /*2550*/  FMNMX.FTZ R45, R24, R45, !PT ;  /* 0x0000002d182d7209 */ /* 0x000fe40007810000 */
[----:B------:R-:W-:Y:S02]  /*2560*/  FSEL R39, R39, -INF , !P3 ;  /* 0xff80000027277808 */ /* 0x000fe40005800000 */
[----:B------:R-:W-:Y:S02]  /*2570*/  FSEL R38, R38, -INF , !P5 ;  /* 0xff80000026267808 */ /* 0x000fe40006800000 */
[----:B------:R-:W-:Y:S02]  /*2580*/  IADD3 R42, R9, 0x28, RZ ;  /* 0x00000028092a7810 */ /* 0x000fe40007ffe0ff */
[----:B------:R-:W-:Y:S02]  /*2590*/  ISETP.GE.AND P2, PT, R43, R164, PT ;  /* 0x000000a42b00720c */ /* 0x000fe40003f46270 */
[----:B------:R-:W-:-:S02]  /*25a0*/  FSEL R190, R20, -INF , !P4 ;  /* 0xff80000014be7808 */ /* 0x000fc40006000000 */
[----:B------:R-:W-:Y:S02]  /*25b0*/  FMNMX.FTZ R45, R25, R45, !PT ;  /* 0x0000002d192d7209 */ /* 0x000fe40007810000 */
[----:B------:R-:W-:Y:S02]  /*25c0*/  IADD3 R41, R9, 0x29, RZ ;  /* 0x0000002909297810 */ /* 0x000fe40007ffe0ff */
[----:B------:R-:W-:Y:S02]  /*25d0*/  FMNMX.FTZ R20, R38, R39, !PT ;  /* 0x0000002726147209 */ /* 0x000fe40007810000 */
[----:B------:R-:W-:Y:S02]  /*25e0*/  ISETP.GE.AND P5, PT, R42, R164, PT ;  /* 0x000000a42a00720c */ /* 0x000fe40003fa6270 */
[----:B------:R-:W-:Y:S02]  /*25f0*/  FSEL R192, R21, -INF , !P2 ;  /* 0xff80000015c07808 */ /* 0x000fe40005000000 */
[----:B------:R-:W-:-:S02]  /*2600*/  FMNMX.FTZ R21, R190, R45, !PT ;  /* 0x0000002dbe157209 */ /* 0x000fc40007810000 */
[----:B------:R-:W-:Y:S02]  /*2610*/  IADD3 R11, R9, 0x30, RZ ;  /* 0x00000030090b7810 */ /* 0x000fe40007ffe0ff */
[----:B------:R-:W-:Y:S02]  /*2620*/  ISETP.GE.AND P4, PT, R41, R164, PT ;  /* 0x000000a42900720c */ /* 0x000fe40003f86270 */
[----:B------:R-:W-:Y:S02]  /*2630*/  FMNMX.FTZ R20, R34, R20, !PT ;  /* 0x0000001422147209 */ /* 0x000fe40007810000 */
[----:B------:R-:W-:Y:S02]  /*2640*/  FSEL R193, R16, -INF , !P5 ;  /* 0xff80000010c17808 */ /* 0x000fe40006800000 */
[----:B------:R-:W-:Y:S02]  /*2650*/  FMNMX.FTZ R16, R192, R21, !PT ;  /* 0x00000015c0107209 */ /* 0x000fe40007810000 */
[----:B------:R-:W-:-:S02]  /*2660*/  ISETP.GE.AND P2, PT, R11, R164, PT ;  /* 0x000000a40b00720c */ /* 0x000fc40003f46270 */
[----:B------:R-:W-:Y:S02]  /*2670*/  FSEL R195, R17, -INF , !P4 ;  /* 0xff80000011c37808 */ /* 0x000fe40006000000 */
[C---:B------:R-:W-:Y:S02]  /*2680*/  ISETP.GE.AND P1, PT, R10.reuse, R240, PT ;  /* 0x000000f00a00720c */ /* 0x040fe40003f26270 */
[----:B------:R-:W-:Y:S02]  /*2690*/  ISETP.GE.AND P3, PT, R10, R228, PT ;  /* 0x000000e40a00720c */ /* 0x000fe40003f66270 */
[----:B------:R-:W-:Y:S02]  /*26a0*/  FMNMX.FTZ R17, R35, R20, !PT ;  /* 0x0000001423117209 */ /* 0x000fe40007810000 */
[----:B------:R-:W-:Y:S02]  /*26b0*/  IADD3 R10, R9, 0x31, RZ ;  /* 0x00000031090a7810 */ /* 0x000fe40007ffe0ff */
[----:B------:R-:W-:-:S02]  /*26c0*/  FMNMX.FTZ R16, R193, R16, !PT ;  /* 0x00000010c1107209 */ /* 0x000fc40007810000 */
[----:B------:R-:W-:Y:S02]  /*26d0*/  FSEL R188, R12, -INF , !P2 ;  /* 0xff8000000cbc7808 */ /* 0x000fe40005000000 */
[----:B------:R-:W-:Y:S02]  /*26e0*/  FMNMX.FTZ R12, R30, R17, !PT ;  /* 0x000000111e0c7209 */ /* 0x000fe40007810000 */
[----:B------:R-:W-:Y:S02]  /*26f0*/  ISETP.GE.AND P5, PT, R10, R164, PT ;  /* 0x000000a40a00720c */ /* 0x000fe40003fa6270 */
[----:B------:R-:W-:Y:S02]  /*2700*/  IADD3 R31, R9, 0x38, RZ ;  /* 0x00000038091f7810 */ /* 0x000fe40007ffe0ff */
[----:B------:R-:W-:Y:S02]  /*2710*/  FMNMX.FTZ R16, R195, R16, !PT ;  /* 0x00000010c3107209 */ /* 0x000fe40007810000 */
[----:B------:R-:W-:-:S02]  /*2720*/  FSEL R236, R79, -INF , !P3 ;  /* 0xff8000004fec7808 */ /* 0x000fc40005800000 */
[----:B------:R-:W-:Y:S02]  /*2730*/  FSEL R26, R26, -INF , !P0 ;  /* 0xff8000001a1a7808 */ /* 0x000fe40004000000 */
[----:B------:R-:W-:Y:S02]  /*2740*/  FMNMX.FTZ R12, R8, R12, !PT ;  /* 0x0000000c080c7209 */ /* 0x000fe40007810000 */
[C---:B------:R-:W-:Y:S02]  /*2750*/  ISETP.GE.AND P6, PT, R9.reuse, R240, PT ;  /* 0x000000f00900720c */ /* 0x040fe40003fc6270 */
[----:B------:R-:W-:Y:S02]  /*2760*/  ISETP.GE.AND P3, PT, R9, R228, PT ;  /* 0x000000e40900720c */ /* 0x000fe40003f66270 */
[----:B------:R-:W-:Y:S02]  /*2770*/  FSEL R187, R13, -INF , !P5 ;  /* 0xff8000000dbb7808 */ /* 0x000fe40006800000 */
[----:B------:R-:W-:-:S02]  /*2780*/  IADD3 R9, R9, 0x39, RZ ;  /* 0x0000003909097810 */ /* 0x000fc40007ffe0ff */
[----:B------:R-:W-:Y:S02]  /*2790*/  ISETP.GE.AND P4, PT, R31, R164, PT ;  /* 0x000000a41f00720c */ /* 0x000fe40003f86270 */
[----:B------:R-:W-:Y:S02]  /*27a0*/  FMNMX.FTZ R13, R188, R16, !PT ;  /* 0x00000010bc0d7209 */ /* 0x000fe40007810000 */
[----:B------:R-:W-:Y:S02]  /*27b0*/  FSEL R237, R77, -INF , !P1 ;  /* 0xff8000004ded7808 */ /* 0x000fe40004800000 */
[----:B------:R-:W-:Y:S02]  /*27c0*/  ISETP.GE.AND P1, PT, R44, R3, PT ;  /* 0x000000032c00720c */ /* 0x000fe40003f26270 */
[----:B------:R-:W-:Y:S02]  /*27d0*/  FMNMX.FTZ R12, R26, R12, !PT ;  /* 0x0000000c1a0c7209 */ /* 0x000fe40007810000 */
[----:B------:R-:W-:-:S02]  /*27e0*/  ISETP.GE.AND P2, PT, R9, R164, PT ;  /* 0x000000a40900720c */ /* 0x000fc40003f46270 */
[----:B------:R-:W-:Y:S02]  /*27f0*/  FSEL R186, R60, -INF , !P4 ;  /* 0xff8000003cba7808 */ /* 0x000fe40006000000 */
[----:B------:R-:W-:Y:S02]  /*2800*/  FMNMX.FTZ R13, R187, R13, !PT ;  /* 0x0000000dbb0d7209 */ /* 0x000fe40007810000 */
[----:B------:R-:W-:Y:S02]  /*2810*/  ISETP.GE.AND P0, PT, R43, R3, PT ;  /* 0x000000032b00720c */ /* 0x000fe40003f06270 */
[----:B------:R-:W-:Y:S02]  /*2820*/  FSEL R194, R22, -INF , !P1 ;  /* 0xff80000016c27808 */ /* 0x000fe40004800000 */
[----:B------:R-:W-:Y:S02]  /*2830*/  FMNMX.FTZ R12, R27, R12, !PT ;  /* 0x0000000c1b0c7209 */ /* 0x000fe40007810000 */
[----:B------:R-:W-:-:S02]  /*2840*/  FSEL R185, R61, -INF , !P2 ;  /* 0xff8000003db97808 */ /* 0x000fc40005000000 */
[----:B------:R-:W-:Y:S02]  /*2850*/  FMNMX.FTZ R13, R186, R13, !PT ;  /* 0x0000000dba0d7209 */ /* 0x000fe40007810000 */
[----:B------:R-:W-:Y:S02]  /*2860*/  FSEL R198, R23, -INF , !P0 ;  /* 0xff80000017c67808 */ /* 0x000fe40004000000 */
[----:B------:R-:W-:Y:S01]  /*2870*/  ISETP.GE.AND P1, PT, R42, R3, PT ;  /* 0x000000032a00720c */ /* 0x000fe20003f26270 */
[----:B------:R-:W-:Y:S01]  /*2880*/  LDSM.16.MT88.4 R20, [R213+0xa400] ;  /* 0x00a40000d514783b */ /* 0x000fe20000004200 */
[----:B------:R-:W-:Y:S02]  /*2890*/  FMNMX.FTZ R12, R194, R12, !PT ;  /* 0x0000000cc20c7209 */ /* 0x000fe40007810000 */
[----:B------:R-:W-:Y:S02]  /*28a0*/  FMNMX.FTZ R166, R185, R13, !PT ;  /* 0x0000000db9a67209 */ /* 0x000fe40007810000 */
[----:B------:R-:W-:-:S02]  /*28b0*/  ISETP.GE.AND P0, PT, R41, R3, PT ;  /* 0x000000032900720c */ /* 0x000fc40003f06270 */
[----:B------:R-:W-:Y:S02]  /*28c0*/  FSEL R197, R18, -INF , !P1 ;  /* 0xff80000012c57808 */ /* 0x000fe40004800000 */
[----:B------:R-:W-:Y:S02]  /*28d0*/  FMNMX.FTZ R13, R198, R12, !PT ;  /* 0x0000000cc60d7209 */ /* 0x000fe40007810000 */
[----:B------:R-:W1:Y:S01]  /*28e0*/  SHFL.BFLY PT, R12, R166, 0x2, 0x1f ;  /* 0x0c401f00a60c7f89 */ /* 0x000e6200000e0000 */
[----:B------:R-:W-:Y:S02]  /*28f0*/  FSEL R196, R19, -INF , !P0 ;  /* 0xff80000013c47808 */ /* 0x000fe40004000000 */
[----:B------:R-:W-:Y:S02]  /*2900*/  ISETP.GE.AND P2, PT, R11, R3, PT ;  /* 0x000000030b00720c */ /* 0x000fe40003f46270 */
[----:B------:R-:W-:Y:S02]  /*2910*/  FMNMX.FTZ R13, R197, R13, !PT ;  /* 0x0000000dc50d7209 */ /* 0x000fe40007810000 */
[----:B------:R-:W-:-:S02]  /*2920*/  ISETP.GE.AND P1, PT, R10, R3, PT ;  /* 0x000000030a00720c */ /* 0x000fc40003f26270 */
[----:B------:R-:W-:Y:S02]  /*2930*/  FSEL R183, R14, -INF , !P2 ;  /* 0xff8000000eb77808 */ /* 0x000fe40005000000 */
[----:B------:R-:W-:Y:S02]  /*2940*/  FMNMX.FTZ R13, R196, R13, !PT ;  /* 0x0000000dc40d7209 */ /* 0x000fe40007810000 */
[----:B------:R-:W-:Y:S02]  /*2950*/  FSEL R184, R15, -INF , !P1 ;  /* 0xff8000000fb87808 */ /* 0x000fe40004800000 */
[----:B------:R-:W-:Y:S02]  /*2960*/  ISETP.GE.AND P5, PT, R31, R3, PT ;  /* 0x000000031f00720c */ /* 0x000fe40003fa6270 */
[----:B------:R-:W-:Y:S02]  /*2970*/  FMNMX.FTZ R13, R183, R13, !PT ;  /* 0x0000000db70d7209 */ /* 0x000fe40007810000 */
[----:B------:R-:W-:-:S02]  /*2980*/  ISETP.GE.AND P1, PT, R9, R3, PT ;  /* 0x000000030900720c */ /* 0x000fc40003f26270 */
[----:B------:R-:W-:Y:S02]  /*2990*/  FSEL R181, R62, -INF , !P5 ;  /* 0xff8000003eb57808 */ /* 0x000fe40006800000 */
[----:B------:R-:W-:Y:S02]  /*29a0*/  FMNMX.FTZ R13, R184, R13, !PT ;  /* 0x0000000db80d7209 */ /* 0x000fe40007810000 */
[----:B------:R-:W-:Y:S02]  /*29b0*/  FSEL R182, R63, -INF , !P1 ;  /* 0xff8000003fb67808 */ /* 0x000fe40004800000 */
[----:B------:R-:W-:Y:S02]  /*29c0*/  FMNMX.FTZ R165, R181, R13, !PT ;  /* 0x0000000db5a57209 */ /* 0x000fe40007810000 */
[----:B-1----:R-:W-:Y:S02]  /*29d0*/  FMNMX.FTZ R166, R166, R12, !PT ;  /* 0x0000000ca6a67209 */ /* 0x002fe40007810000 */
[----:B------:R-:W-:-:S02]  /*29e0*/  FMNMX.FTZ R165, R182, R165, !PT ;  /* 0x000000a5b6a57209 */ /* 0x000fc40007810000 */
[----:B------:R-:W-:Y:S01]  /*29f0*/  LOP3.LUT R242, R245, R170, RZ, 0x3c, !PT ;  /* 0x000000aaf5f27212 */ /* 0x000fe200078e3cff */
[----:B------:R-:W1:Y:S01]  /*2a00*/  SHFL.BFLY PT, R12, R166, 0x1, 0x1f ;  /* 0x0c201f00a60c7f89 */ /* 0x000e6200000e0000 */
[----:B------:R-:W-:Y:S02]  /*2a10*/  LOP3.LUT R100, R249, UR25, R100, 0x96, !PT ;  /* 0x00000019f9647c12 */ /* 0x000fe4000f8e9664 */
[-C--:B------:R-:W-:Y:S01]  /*2a20*/  ISETP.GE.AND P0, PT, R40, R228.reuse, PT ;  /* 0x000000e42800720c */ /* 0x080fe20003f06270 */
[----:B------:R-:W2:Y:S01]  /*2a30*/  SHFL.BFLY PT, R13, R165, 0x2, 0x1f ;  /* 0x0c401f00a50d7f89 */ /* 0x000ea200000e0000 */
[----:B------:R-:W-:Y:S01]  /*2a40*/  IMAD.WIDE.U32 R242, R242, -0x2daee0ad, RZ ;  /* 0xd2511f53f2f27825 */ /* 0x000fe200078e00ff */
[----:B------:R-:W-:Y:S02]  /*2a50*/  ISETP.GE.AND P1, PT, R43, R228, PT ;  /* 0x000000e42b00720c */ /* 0x000fe40003f26270 */
[----:B------:R-:W-:Y:S01]  /*2a60*/  FSEL R57, R91, -INF , !P0 ;  /* 0xff8000005b397808 */ /* 0x000fe20004000000 */
[----:B------:R-:W-:Y:S01]  /*2a70*/  IMAD.WIDE.U32 R100, R100, -0x326172a9, RZ ;  /* 0xcd9e8d5764647825 */ /* 0x000fe200078e00ff */
[----:B------:R-:W-:-:S02]  /*2a80*/  LOP3.LUT R238, R243, UR14, R248, 0x96, !PT ;  /* 0x0000000ef3ee7c12 */ /* 0x000fc4000f8e96f8 */
[-C--:B------:R-:W-:Y:S02]  /*2a90*/  ISETP.GE.AND P0, PT, R42, R240.reuse, PT ;  /* 0x000000f02a00720c */ /* 0x080fe40003f06270 */
[----:B------:R-:W-:Y:S01]  /*2aa0*/  LOP3.LUT R14, R101, UR15, R244, 0x96, !PT ;  /* 0x0000000f650e7c12 */ /* 0x000fe2000f8e96f4 */
[----:B------:R-:W-:Y:S01]  /*2ab0*/  IMAD.WIDE.U32 R238, R238, -0x326172a9, RZ ;  /* 0xcd9e8d57eeee7825 */ /* 0x000fe200078e00ff */
[----:B------:R-:W-:Y:S02]  /*2ac0*/  ISETP.GE.AND P2, PT, R44, R240, PT ;  /* 0x000000f02c00720c */ /* 0x000fe40003f46270 */
[----:B------:R-:W-:Y:S01]  /*2ad0*/  FSEL R202, R75, -INF , !P1 ;  /* 0xff8000004bca7808 */ /* 0x000fe20004800000 */
[----:B------:R-:W-:Y:S01]  /*2ae0*/  IMAD.WIDE.U32 R14, R14, -0x2daee0ad, RZ ;  /* 0xd2511f530e0e7825 */ /* 0x000fe200078e00ff */
[----:B------:R-:W-:Y:S02]  /*2af0*/  LOP3.LUT R16, R239, UR13, R100, 0x96, !PT ;  /* 0x0000000def107c12 */ /* 0x000fe4000f8e9664 */
[----:B------:R-:W-:-:S02]  /*2b00*/  FSEL R203, R68, -INF , !P0 ;  /* 0xff80000044cb7808 */ /* 0x000fc40004000000 */
[----:B-1----:R-:W-:Y:S01]  /*2b10*/  FMNMX.FTZ R166, R166, R12, !PT ;  /* 0x0000000ca6a67209 */ /* 0x002fe20007810000 */
[----:B------:R-:W-:Y:S01]  /*2b20*/  IMAD.WIDE.U32 R16, R16, -0x2daee0ad, RZ ;  /* 0xd2511f5310107825 */ /* 0x000fe200078e00ff */
[----:B------:R-:W-:Y:S02]  /*2b30*/  FSEL R199, R72, -INF , !P2 ;  /* 0xff80000048c77808 */ /* 0x000fe40005000000 */
[----:B--2---:R-:W-:Y:S01]  /*2b40*/  FMNMX.FTZ R165, R165, R13, !PT ;  /* 0x0000000da5a57209 */ /* 0x004fe20007810000 */
[----:B------:R-:W-:Y:S01]  /*2b50*/  FMUL.FTZ R191, R166, c[0x0][0x23c] ;  /* 0x00008f00a6bf7a20 */ /* 0x000fe20000410000 */
[----:B------:R-:W-:Y:S02]  /*2b60*/  LOP3.LUT R12, R17, UR10, R14, 0x96, !PT ;  /* 0x0000000a110c7c12 */ /* 0x000fe4000f8e960e */
[C---:B------:R-:W-:Y:S01]  /*2b70*/  ISETP.GE.AND P1, PT, R11.reuse, R240, PT ;  /* 0x000000f00b00720c */ /* 0x040fe20003f26270 */
[----:B------:R-:W1:Y:S01]  /*2b80*/  SHFL.BFLY PT, R14, R165, 0x1, 0x1f ;  /* 0x0c201f00a50e7f89 */ /* 0x000e6200000e0000 */
[-C--:B------:R-:W-:Y:S01]  /*2b90*/  ISETP.GE.AND P0, PT, R11, R228.reuse, PT ;  /* 0x000000e40b00720c */ /* 0x080fe20003f06270 */
[----:B------:R-:W-:Y:S01]  /*2ba0*/  IMAD.WIDE.U32 R12, R12, -0x326172a9, RZ ;  /* 0xcd9e8d570c0c7825 */ /* 0x000fe200078e00ff */
[----:B------:R-:W-:-:S02]  /*2bb0*/  ISETP.GE.AND P5, PT, R44, R228, PT ;  /* 0x000000e42c00720c */ /* 0x000fc40003fa6270 */
[----:B------:R-:W-:Y:S02]  /*2bc0*/  ISETP.GE.AND P2, PT, R42, R228, PT ;  /* 0x000000e42a00720c */ /* 0x000fe40003f46270 */
[----:B------:R-:W-:Y:S02]  /*2bd0*/  LOP3.LUT R11, R15, UR12, R242, 0x96, !PT ;  /* 0x0000000c0f0b7c12 */ /* 0x000fe4000f8e96f2 */
[----:B------:R-:W-:Y:S02]  /*2be0*/  FSEL R200, R74, -INF , !P5 ;  /* 0xff8000004ac87808 */ /* 0x000fe40006800000 */
[----:B------:R-:W-:Y:S01]  /*2bf0*/  FSEL R204, R70, -INF , !P2 ;  /* 0xff80000046cc7808 */ /* 0x000fe20005000000 */
[----:B------:R-:W-:Y:S01]  /*2c00*/  IMAD.WIDE.U32 R18, R11, -0x326172a9, RZ ;  /* 0xcd9e8d570b127825 */ /* 0x000fe200078e00ff */
[----:B------:R-:W-:Y:S02]  /*2c10*/  ISETP.GE.AND P5, PT, R41, R240, PT ;  /* 0x000000f02900720c */ /* 0x000fe40003fa6270 */
[----:B------:R-:W-:-:S02]  /*2c20*/  FSETP.NEU.FTZ.AND P2, PT, R166, -INF , PT ;  /* 0xff800000a600780b */ /* 0x000fc40003f5d000 */
[----:B------:R-:W-:Y:S02]  /*2c30*/  FSEL R205, R69, -INF , !P5 ;  /* 0xff80000045cd7808 */ /* 0x000fe40006800000 */
[----:B------:R-:W-:Y:S02]  /*2c40*/  FSEL R191, R191, RZ, P2 ;  /* 0x000000ffbfbf7208 */ /* 0x000fe40001000000 */
[C---:B------:R-:W-:Y:S02]  /*2c50*/  ISETP.GE.AND P5, PT, R10.reuse, R240, PT ;  /* 0x000000f00a00720c */ /* 0x040fe40003fa6270 */
[----:B------:R-:W-:Y:S01]  /*2c60*/  ISETP.GE.AND P2, PT, R10, R228, PT ;  /* 0x000000e40a00720c */ /* 0x000fe20003f46270 */
[--C-:B------:R-:W-:Y:S01]  /*2c70*/  FFMA.FTZ R45, R32, c[0x0][0x23c], -R191.reuse ;  /* 0x00008f00202d7a23 */ /* 0x100fe200000108bf */
[----:B------:R-:W-:Y:S01]  /*2c80*/  LOP3.LUT R11, R19, UR11, R238, 0x96, !PT ;  /* 0x0000000b130b7c12 */ /* 0x000fe2000f8e96ee */
[--C-:B------:R-:W-:Y:S01]  /*2c90*/  FFMA.FTZ R44, R33, c[0x0][0x23c], -R191.reuse ;  /* 0x00008f00212c7a23 */ /* 0x100fe200000108bf */
[----:B------:R-:W-:Y:S01]  /*2ca0*/  LOP3.LUT R10, R13, UR9, R18, 0x96, !PT ;  /* 0x000000090d0a7c12 */ /* 0x000fe2000f8e9612 */
[----:B------:R-:W-:Y:S01]  /*2cb0*/  FFMA.FTZ R48, R36, c[0x0][0x23c], -R191 ;  /* 0x00008f0024307a23 */ /* 0x000fe200000108bf */
[----:B-1----:R-:W-:Y:S01]  /*2cc0*/  FMNMX.FTZ R165, R165, R14, !PT ;  /* 0x0000000ea5a57209 */ /* 0x002fe20007810000 */
[----:B------:R-:W-:Y:S01]  /*2cd0*/  IMAD.WIDE.U32 R18, R11, -0x2daee0ad, RZ ;  /* 0xd2511f530b127825 */ /* 0x000fe200078e00ff */
[----:B------:R-:W-:Y:S01]  /*2ce0*/  FSEL R62, R66, -INF , !P0 ;  /* 0xff800000423e7808 */ /* 0x000fe20004000000 */
[----:B------:R-:W-:Y:S01]  /*2cf0*/  MUFU.EX2 R45, R45 ;  /* 0x0000002d002d7308 */ /* 0x000fe20000000800 */
[----:B------:R-:W-:Y:S01]  /*2d00*/  FSETP.NEU.FTZ.AND P0, PT, R165, -INF , PT ;  /* 0xff800000a500780b */ /* 0x000fe20003f1d000 */
[----:B------:R-:W-:Y:S01]  /*2d10*/  IMAD.WIDE.U32 R10, R10, -0x2daee0ad, RZ ;  /* 0xd2511f530a0a7825 */ /* 0x000fe200078e00ff */
[----:B------:R-:W-:-:S02]  /*2d20*/  LOP3.LUT R14, R19, UR8, R16, 0x96, !PT ;  /* 0x00000008130e7c12 */ /* 0x000fc4000f8e9610 */
[----:B------:R-:W-:Y:S01]  /*2d30*/  FSEL R50, R88, -INF , !P6 ;  /* 0xff80000058327808 */ /* 0x000fe20007000000 */
[----:B------:R-:W-:Y:S01]  /*2d40*/  FMUL.FTZ R189, R165, c[0x0][0x23c] ;  /* 0x00008f00a5bd7a20 */ /* 0x000fe20000410000 */
[----:B------:R-:W-:Y:S01]  /*2d50*/  LOP3.LUT R11, R11, UR6, R18, 0x96, !PT ;  /* 0x000000060b0b7c12 */ /* 0x000fe2000f8e9612 */
[----:B------:R-:W-:Y:S01]  /*2d60*/  IMAD.WIDE.U32 R14, R14, -0x326172a9, RZ ;  /* 0xcd9e8d570e0e7825 */ /* 0x000fe200078e00ff */
[----:B------:R-:W-:Y:S01]  /*2d70*/  ISETP.GE.AND P6, PT, R9, R240, PT ;  /* 0x000000f00900720c */ /* 0x000fe20003fc6270 */
[----:B------:R-:W1:Y:S01]  /*2d80*/  MUFU.EX2 R44, R44 ;  /* 0x0000002c002c7308 */ /* 0x000e620000000800 */
[----:B------:R-:W-:Y:S01]  /*2d90*/  FSEL R189, R189, RZ, P0 ;  /* 0x000000ffbdbd7208 */ /* 0x000fe20000000000 */
[----:B------:R-:W-:Y:S01]  /*2da0*/  IMAD.WIDE.U32 R16, R11, -0x326172a9, RZ ;  /* 0xcd9e8d570b107825 */ /* 0x000fe200078e00ff */
[----:B------:R-:W-:Y:S02]  /*2db0*/  ISETP.GE.AND P0, PT, R9, R228, PT ;  /* 0x000000e40900720c */ /* 0x000fe40003f06270 */
[-C--:B------:R-:W-:Y:S01]  /*2dc0*/  ISETP.GE.AND P4, PT, R40, R240.reuse, PT ;  /* 0x000000f02800720c */ /* 0x080fe20003f86270 */
[--C-:B------:R-:W-:Y:S01]  /*2dd0*/  FFMA.FTZ R42, R35, c[0x0][0x23c], -R189.reuse ;  /* 0x00008f00232a7a23 */ /* 0x100fe200000108bd */
[----:B------:R-:W-:Y:S01]  /*2de0*/  LOP3.LUT R9, R17, UR17, R14, 0x96, !PT ;  /* 0x0000001111097c12 */ /* 0x000fe2000f8e960e */
[--C-:B------:R-:W-:Y:S01]  /*2df0*/  FFMA.FTZ R46, R38, c[0x0][0x23c], -R189.reuse ;  /* 0x00008f00262e7a23 */ /* 0x100fe200000108bd */
[C---:B------:R-:W-:Y:S01]  /*2e00*/  LOP3.LUT R14, R16.reuse, 0xffff, RZ, 0xc0, !PT ;  /* 0x0000ffff100e7812 */ /* 0x040fe200078ec0ff */
[----:B------:R-:W-:Y:S01]  /*2e10*/  FFMA.FTZ R49, R39, c[0x0][0x23c], -R189 ;  /* 0x00008f0027317a23 */ /* 0x000fe200000108bd */
[----:B------:R-:W-:Y:S01]  /*2e20*/  LOP3.LUT R130, R16, 0xff, RZ, 0xc0, !PT ;  /* 0x000000ff10827812 */ /* 0x000fe200078ec0ff */
[----:B------:R-:W-:Y:S01]  /*2e30*/  MUFU.EX2 R42, R42 ;  /* 0x0000002a002a7308 */ /* 0x000fe20000000800 */
[----:B------:R-:W-:Y:S01]  /*2e40*/  SHF.R.U32.HI R14, RZ, 0x8, R14 ;  /* 0x00000008ff0e7819 */ /* 0x000fe2000001160e */
[--C-:B------:R-:W-:Y:S01]  /*2e50*/  FFMA.FTZ R47, R37, c[0x0][0x23c], -R191.reuse ;  /* 0x00008f00252f7a23 */ /* 0x100fe200000108bf */
[----:B------:R-:W-:Y:S01]  /*2e60*/  FSEL R51, R89, -INF , !P4 ;  /* 0xff80000059337808 */ /* 0x000fe20006000000 */
[--C-:B------:R-:W-:Y:S01]  /*2e70*/  FFMA.FTZ R37, R24, c[0x0][0x23c], -R191.reuse ;  /* 0x00008f0018257a23 */ /* 0x100fe200000108bf */
[----:B------:R-:W-:Y:S01]  /*2e80*/  PRMT R130, R130, 0x5410, R14 ;  /* 0x0000541082827816 */ /* 0x000fe2000000000e */
[--C-:B------:R-:W-:Y:S01]  /*2e90*/  FFMA.FTZ R36, R25, c[0x0][0x23c], -R191.reuse ;  /* 0x00008f0019247a23 */ /* 0x100fe200000108bf */
[----:B-1----:R-:W-:Y:S01]  /*2ea0*/  F2FP.PACK_AB R2, R44, R45 ;  /* 0x0000002d2c02723e */ /* 0x002fe200000000ff */
[----:B------:R-:W-:Y:S01]  /*2eb0*/  MUFU.EX2 R46, R46 ;  /* 0x0000002e002e7308 */ /* 0x000fe20000000800 */
[----:B------:R-:W-:Y:S01]  /*2ec0*/  FMNMX.FTZ R168, R50, R51, !PT ;  /* 0x0000003332a87209 */ /* 0x000fe20007810000 */
[--C-:B------:R-:W-:Y:S01]  /*2ed0*/  HSET2.LE.AND R130, R130, R58.reuse, PT ;  /* 0x0000003a82827233 */ /* 0x100fe20003803000 */
[----:B------:R-:W-:Y:S01]  /*2ee0*/  FSEL R54, R90, -INF , !P3 ;  /* 0xff8000005a367808 */ /* 0x000fe20005800000 */
[----:B------:R-:W-:Y:S01]  /*2ef0*/  FFMA.FTZ R40, R29, c[0x0][0x23c], -R191 ;  /* 0x00008f001d287a23 */ /* 0x000fe200000108bf */
[----:B------:R-:W-:Y:S01]  /*2f00*/  ISETP.GE.AND P4, PT, R43, R240, PT ;  /* 0x000000f02b00720c */ /* 0x000fe20003f86270 */
[--C-:B------:R-:W-:Y:S01]  /*2f10*/  FFMA.FTZ R43, R34, c[0x0][0x23c], -R189.reuse ;  /* 0x00008f00222b7a23 */ /* 0x100fe200000108bd */
[----:B------:R-:W-:Y:S01]  /*2f20*/  LOP3.LUT R130, R130, R2, RZ, 0xc0, !PT ;  /* 0x0000000282827212 */ /* 0x000fe200078ec0ff */
[----:B------:R-:W-:Y:S01]  /*2f30*/  MUFU.EX2 R49, R49 ;  /* 0x0000003100317308 */ /* 0x000fe20000000800 */
[----:B------:R-:W-:Y:S01]  /*2f40*/  FMNMX.FTZ R168, R84, R168, !PT ;  /* 0x000000a854a87209 */ /* 0x000fe20007810000 */
[--C-:B------:R-:W-:Y:S01]  /*2f50*/  FFMA.FTZ R38, R8, c[0x0][0x23c], -R189.reuse ;  /* 0x00008f0008267a23 */ /* 0x100fe200000108bd */
[----:B------:R-:W-:Y:S01]  /*2f60*/  FMNMX.FTZ R2, R54, R57, !PT ;  /* 0x0000003936027209 */ /* 0x000fe20007810000 */
[--C-:B------:R-:W-:Y:S01]  /*2f70*/  FFMA.FTZ R39, R30, c[0x0][0x23c], -R189.reuse ;  /* 0x00008f001e277a23 */ /* 0x100fe200000108bd */
[----:B------:R-:W-:Y:S01]  /*2f80*/  FMNMX.FTZ R168, R85, R168, !PT ;  /* 0x000000a855a87209 */ /* 0x000fe20007810000 */
[----:B------:R-:W-:Y:S01]  /*2f90*/  FFMA.FTZ R27, R27, c[0x0][0x23c], -R189 ;  /* 0x00008f001b1b7a23 */ /* 0x000fe200000108bd */
[----:B------:R-:W-:Y:S01]  /*2fa0*/  FMNMX.FTZ R2, R86, R2, !PT ;  /* 0x0000000256027209 */ /* 0x000fe20007810000 */
[----:B------:R-:W1:Y:S01]  /*2fb0*/  MUFU.EX2 R43, R43 ;  /* 0x0000002b002b7308 */ /* 0x000e620000000800 */
[--C-:B------:R-:W-:Y:S01]  /*2fc0*/  SHF.R.U32.HI R131, RZ, 0x10, R16.reuse ;  /* 0x00000010ff837819 */ /* 0x100fe20000011610 */
[--C-:B------:R-:W-:Y:S01]  /*2fd0*/  FFMA.FTZ R190, R190, c[0x0][0x23c], -R191.reuse ;  /* 0x00008f00bebe7a23 */ /* 0x100fe200000108bf */
[----:B------:R-:W-:Y:S01]  /*2fe0*/  FMNMX.FTZ R168, R173, R168, !PT ;  /* 0x000000a8ada87209 */ /* 0x000fe20007810000 */
[----:B------:R-:W-:Y:S01]  /*2ff0*/  FFMA.FTZ R192, R192, c[0x0][0x23c], -R191 ;  /* 0x00008f00c0c07a23 */ /* 0x000fe200000108bf */
[----:B------:R-:W-:Y:S01]  /*3000*/  FMNMX.FTZ R2, R87, R2, !PT ;  /* 0x0000000257027209 */ /* 0x000fe20007810000 */
[--C-:B------:R-:W-:Y:S01]  /*3010*/  FFMA.FTZ R194, R194, c[0x0][0x23c], -R189.reuse ;  /* 0x00008f00c2c27a23 */ /* 0x100fe200000108bd */
[----:B------:R-:W-:Y:S01]  /*3020*/  SHF.R.U32.HI R13, RZ, 0x18, R16 ;  /* 0x00000018ff0d7819 */ /* 0x000fe20000011610 */
[----:B------:R-:W-:Y:S01]  /*3030*/  MUFU.EX2 R48, R48 ;  /* 0x0000003000307308 */ /* 0x000fe20000000800 */
[----:B------:R-:W-:Y:S01]  /*3040*/  LOP3.LUT R131, R131, 0xff, RZ, 0xc0, !PT ;  /* 0x000000ff83837812 */ /* 0x000fe200078ec0ff */
[----:B------:R-:W-:Y:S01]  /*3050*/  LDSM.16.MT88.4 R16, [R212+0xa400] ;  /* 0x00a40000d410783b */ /* 0x000fe20000004200 */
[----:B------:R-:W-:Y:S01]  /*3060*/  FMNMX.FTZ R168, R174, R168, !PT ;  /* 0x000000a8aea87209 */ /* 0x000fe20007810000 */
[----:B------:R-:W-:Y:S01]  /*3070*/  FFMA.FTZ R198, R198, c[0x0][0x23c], -R189 ;  /* 0x00008f00c6c67a23 */ /* 0x000fe200000108bd */
[----:B------:R-:W-:Y:S01]  /*3080*/  SHF.R.U32.HI R129, RZ, 0x10, R9 ;  /* 0x00000010ff817819 */ /* 0x000fe20000011609 */
[--C-:B------:R-:W-:Y:S01]  /*3090*/  FFMA.FTZ R193, R193, c[0x0][0x23c], -R191.reuse ;  /* 0x00008f00c1c17a23 */ /* 0x100fe200000108bf */
[----:B------:R-:W-:Y:S01]  /*30a0*/  FMNMX.FTZ R2, R172, R2, !PT ;  /* 0x00000002ac027209 */ /* 0x000fe20007810000 */
[----:B------:R-:W-:Y:S01]  /*30b0*/  MUFU.EX2 R47, R47 ;  /* 0x0000002f002f7308 */ /* 0x000fe20000000800 */
[----:B------:R-:W-:Y:S01]  /*30c0*/  LOP3.LUT R11, R9, 0xffff, RZ, 0xc0, !PT ;  /* 0x0000ffff090b7812 */ /* 0x000fe200078ec0ff */
[----:B------:R-:W-:Y:S01]  /*30d0*/  FFMA.FTZ R195, R195, c[0x0][0x23c], -R191 ;  /* 0x00008f00c3c37a23 */ /* 0x000fe200000108bf */
[----:B------:R-:W-:Y:S01]  /*30e0*/  LOP3.LUT R128, R9, 0xff, RZ, 0xc0, !PT ;  /* 0x000000ff09807812 */ /* 0x000fe200078ec0ff */
[----:B------:R-:W-:Y:S01]  /*30f0*/  FFMA.FTZ R197, R197, c[0x0][0x23c], -R189 ;  /* 0x00008f00c5c57a23 */ /* 0x000fe200000108bd */
[----:B------:R-:W-:Y:S01]  /*3100*/  PRMT R131, R131, 0x5410, R13 ;  /* 0x0000541083837816 */ /* 0x000fe2000000000d */
[----:B------:R-:W-:Y:S01]  /*3110*/  FFMA.FTZ R196, R196, c[0x0][0x23c], -R189 ;  /* 0x00008f00c4c47a23 */ /* 0x000fe200000108bd */
[----:B------:R-:W-:Y:S01]  /*3120*/  FMNMX.FTZ R168, R232, R168, !PT ;  /* 0x000000a8e8a87209 */ /* 0x000fe20007810000 */
[----:B------:R-:W-:Y:S01]  /*3130*/  MUFU.EX2 R37, R37 ;  /* 0x0000002500257308 */ /* 0x000fe20000000800 */
[----:B------:R-:W-:Y:S01]  /*3140*/  SHF.R.U32.HI R9, RZ, 0x18, R9 ;  /* 0x00000018ff097819 */ /* 0x000fe20000011609 */
[--C-:B------:R-:W-:Y:S01]  /*3150*/  HSET2.LE.AND R131, R131, R58.reuse, PT ;  /* 0x0000003a83837233 */ /* 0x100fe20003803000 */
[----:B------:R-:W-:Y:S01]  /*3160*/  LOP3.LUT R129, R129, 0xff, RZ, 0xc0, !PT ;  /* 0x000000ff81817812 */ /* 0x000fe200078ec0ff */
[--C-:B------:R-:W-:Y:S01]  /*3170*/  FFMA.FTZ R188, R188, c[0x0][0x23c], -R191.reuse ;  /* 0x00008f00bcbc7a23 */ /* 0x100fe200000108bf */
[----:B------:R-:W-:Y:S01]  /*3180*/  FMNMX.FTZ R2, R207, R2, !PT ;  /* 0x00000002cf027209 */ /* 0x000fe20007810000 */
[----:B------:R-:W-:Y:S01]  /*3190*/  FFMA.FTZ R187, R187, c[0x0][0x23c], -R191 ;  /* 0x00008f00bbbb7a23 */ /* 0x000fe200000108bf */
[----:B------:R-:W-:Y:S01]  /*31a0*/  FMNMX.FTZ R168, R237, R168, !PT ;  /* 0x000000a8eda87209 */ /* 0x000fe20007810000 */
[----:B------:R-:W-:Y:S01]  /*31b0*/  MUFU.EX2 R36, R36 ;  /* 0x0000002400247308 */ /* 0x000fe20000000800 */
[----:B------:R-:W-:Y:S01]  /*31c0*/  PRMT R129, R129, 0x5410, R9 ;  /* 0x0000541081817816 */ /* 0x000fe20000000009 */
[----:B------:R-:W-:Y:S01]  /*31d0*/  FFMA.FTZ R186, R186, c[0x0][0x23c], -R191 ;  /* 0x00008f00baba7a23 */ /* 0x000fe200000108bf */
[----:B------:R-:W-:Y:S01]  /*31e0*/  FMNMX.FTZ R2, R229, R2, !PT ;  /* 0x00000002e5027209 */ /* 0x000fe20007810000 */
[--C-:B------:R-:W-:Y:S01]  /*31f0*/  FFMA.FTZ R183, R183, c[0x0][0x23c], -R189.reuse ;  /* 0x00008f00b7b77a23 */ /* 0x100fe200000108bd */
[----:B-1----:R-:W-:Y:S01]  /*3200*/  F2FP.PACK_AB R0, R42, R43 ;  /* 0x0000002b2a00723e */ /* 0x002fe200000000ff */
[----:B------:R-:W-:Y:S01]  /*3210*/  HSET2.LE.AND R129, R129, R58, PT ;  /* 0x0000003a81817233 */ /* 0x000fe20003803000 */
[----:B------:R-:W-:Y:S01]  /*3220*/  LOP3.LUT R12, R15, UR7, R12, 0x96, !PT ;  /* 0x000000070f0c7c12 */ /* 0x000fe2000f8e960c */
[----:B------:R-:W-:Y:S01]  /*3230*/  MUFU.EX2 R40, R40 ;  /* 0x0000002800287308 */ /* 0x000fe20000000800 */
[----:B------:R-:W-:Y:S01]  /*3240*/  FSEL R201, R73, -INF , !P4 ;  /* 0xff80000049c97808 */ /* 0x000fe20006000000 */
[----:B------:R-:W-:Y:S01]  /*3250*/  FFMA.FTZ R184, R184, c[0x0][0x23c], -R189 ;  /* 0x00008f00b8b87a23 */ /* 0x000fe200000108bd */
[----:B------:R-:W-:Y:S01]  /*3260*/  FMNMX.FTZ R168, R199, R168, !PT ;  /* 0x000000a8c7a87209 */ /* 0x000fe20007810000 */
[----:B------:R-:W-:Y:S01]  /*3270*/  IMAD.WIDE.U32 R12, R12, -0x2daee0ad, RZ ;  /* 0xd2511f530c0c7825 */ /* 0x000fe200078e00ff */
[----:B------:R-:W-:-:S02]  /*3280*/  FMNMX.FTZ R2, R236, R2, !PT ;  /* 0x00000002ec027209 */ /* 0x000fc40007810000 */
[----:B------:R-:W-:Y:S01]  /*3290*/  LOP3.LUT R131, R131, R0, RZ, 0xc0, !PT ;  /* 0x0000000083837212 */ /* 0x000fe200078ec0ff */
[----:B------:R-:W1:Y:S01]  /*32a0*/  MUFU.EX2 R39, R39 ;  /* 0x0000002700277308 */ /* 0x000e620000000800 */
[----:B------:R-:W-:Y:S01]  /*32b0*/  F2FP.PACK_AB R0, R49, R46 ;  /* 0x0000002e3100723e */ /* 0x000fe200000000ff */
[----:B------:R-:W-:Y:S01]  /*32c0*/  FFMA.FTZ R181, R181, c[0x0][0x23c], -R189 ;  /* 0x00008f00b5b57a23 */ /* 0x000fe200000108bd */
[----:B------:R-:W-:Y:S01]  /*32d0*/  FMNMX.FTZ R168, R201, R168, !PT ;  /* 0x000000a8c9a87209 */ /* 0x000fe20007810000 */
[----:B------:R-:W-:Y:S01]  /*32e0*/  FADD.FTZ R46, R46, R49 ;  /* 0x000000312e2e7221 */ /* 0x000fe20000010000 */
[----:B------:R-:W-:Y:S02]  /*32f0*/  FMNMX.FTZ R2, R200, R2, !PT ;  /* 0x00000002c8027209 */ /* 0x000fe40007810000 */
[----:B------:R-:W-:Y:S01]  /*3300*/  LOP3.LUT R129, R129, R0, RZ, 0xc0, !PT ;  /* 0x0000000081817212 */ /* 0x000fe200078ec0ff */
[----:B------:R-:W2:Y:S01]  /*3310*/  MUFU.EX2 R38, R38 ;  /* 0x0000002600267308 */ /* 0x000ea20000000800 */
[----:B------:R-:W-:Y:S01]  /*3320*/  LOP3.LUT R0, R13, UR16, R10, 0x96, !PT ;  /* 0x000000100d007c12 */ /* 0x000fe2000f8e960a */
[----:B------:R-:W-:Y:S01]  /*3330*/  FADD.FTZ R46, R43, R46 ;  /* 0x0000002e2b2e7221 */ /* 0x000fe20000010000 */
[----:B------:R-:W-:-:S02]  /*3340*/  FMNMX.FTZ R168, R203, R168, !PT ;  /* 0x000000a8cba87209 */ /* 0x000fc40007810000 */
[----:B------:R-:W-:Y:S01]  /*3350*/  ISETP.GE.AND P4, PT, R41, R228, PT ;  /* 0x000000e42900720c */ /* 0x000fe20003f86270 */
[----:B------:R-:W-:Y:S01]  /*3360*/  FFMA.FTZ R41, R28, c[0x0][0x23c], -R191 ;  /* 0x00008f001c297a23 */ /* 0x000fe200000108bf */
[----:B------:R-:W-:Y:S01]  /*3370*/  FMNMX.FTZ R10, R202, R2, !PT ;  /* 0x00000002ca0a7209 */ /* 0x000fe20007810000 */
[----:B------:R-:W-:Y:S01]  /*3380*/  MUFU.EX2 R190, R190 ;  /* 0x000000be00be7308 */ /* 0x000fe20000000800 */
[----:B------:R-:W-:Y:S01]  /*3390*/  FSEL R180, R64, -INF , !P1 ;  /* 0xff80000040b47808 */ /* 0x000fe20004800000 */
[----:B------:R-:W-:Y:S01]  /*33a0*/  FADD.FTZ R46, R42, R46 ;  /* 0x0000002e2a2e7221 */ /* 0x000fe20000010000 */
[----:B------:R-:W-:Y:S02]  /*33b0*/  FMNMX.FTZ R168, R205, R168, !PT ;  /* 0x000000a8cda87209 */ /* 0x000fe40007810000 */
[----:B------:R-:W-:Y:S01]  /*33c0*/  FSEL R206, R71, -INF , !P4 ;  /* 0xff80000047ce7808 */ /* 0x000fe20006000000 */
[----:B-1----:R-:W-:Y:S01]  /*33d0*/  FADD.FTZ R46, R39, R46 ;  /* 0x0000002e272e7221 */ /* 0x002fe20000010000 */
[----:B------:R-:W-:Y:S01]  /*33e0*/  FMNMX.FTZ R10, R204, R10, !PT ;  /* 0x0000000acc0a7209 */ /* 0x000fe20007810000 */
[----:B------:R-:W1:Y:S01]  /*33f0*/  MUFU.EX2 R41, R41 ;  /* 0x0000002900297308 */ /* 0x000e620000000800 */
[----:B------:R-:W-:Y:S01]  /*3400*/  ISETP.GE.AND P4, PT, R31, R240, PT ;  /* 0x000000f01f00720c */ /* 0x000fe20003f86270 */
[----:B--2---:R-:W-:Y:S01]  /*3410*/  FADD.FTZ R46, R38, R46 ;  /* 0x0000002e262e7221 */ /* 0x004fe20000010000 */
[----:B------:R-:W-:-:S02]  /*3420*/  FSEL R179, R65, -INF , !P5 ;  /* 0xff80000041b37808 */ /* 0x000fc40006800000 */
[----:B------:R-:W-:Y:S02]  /*3430*/  FMNMX.FTZ R168, R180, R168, !PT ;  /* 0x000000a8b4a87209 */ /* 0x000fe40007810000 */
[----:B------:R-:W-:Y:S01]  /*3440*/  FMNMX.FTZ R10, R206, R10, !PT ;  /* 0x0000000ace0a7209 */ /* 0x000fe20007810000 */
[----:B------:R-:W-:Y:S01]  /*3450*/  MUFU.EX2 R192, R192 ;  /* 0x000000c000c07308 */ /* 0x000fe20000000800 */
[----:B------:R-:W-:Y:S02]  /*3460*/  SHF.R.U32.HI R11, RZ, 0x8, R11 ;  /* 0x00000008ff0b7819 */ /* 0x000fe4000001160b */
[----:B------:R-:W-:Y:S02]  /*3470*/  FSEL R175, R4, -INF , !P4 ;  /* 0xff80000004af7808 */ /* 0x000fe40006000000 */
[----:B------:R-:W-:Y:S02]  /*3480*/  FMNMX.FTZ R168, R179, R168, !PT ;  /* 0x000000a8b3a87209 */ /* 0x000fe40007810000 */
[----:B------:R-:W-:Y:S01]  /*3490*/  ISETP.GE.AND P1, PT, R31, R228, PT ;  /* 0x000000e41f00720c */ /* 0x000fe20003f26270 */
[----:B------:R-:W-:Y:S01]  /*34a0*/  MUFU.EX2 R194, R194 ;  /* 0x000000c200c27308 */ /* 0x000fe20000000800 */
[----:B------:R-:W-:Y:S01]  /*34b0*/  FSEL R59, R67, -INF , !P2 ;  /* 0xff800000433b7808 */ /* 0x000fe20005000000 */
[----:B------:R-:W-:Y:S01]  /*34c0*/  LDSM.16.MT88.4 R28, [R213+0x9400] ;  /* 0x00940000d51c783b */ /* 0x000fe20000004200 */
[----:B------:R-:W-:-:S02]  /*34d0*/  FMNMX.FTZ R10, R62, R10, !PT ;  /* 0x0000000a3e0a7209 */ /* 0x000fc40007810000 */
[----:B------:R-:W-:Y:S02]  /*34e0*/  PRMT R128, R128, 0x5410, R11 ;  /* 0x0000541080807816 */ /* 0x000fe4000000000b */
[----:B------:R-:W-:Y:S01]  /*34f0*/  FSEL R67, R5, -INF , !P6 ;  /* 0xff80000005437808 */ /* 0x000fe20007000000 */
[----:B------:R-:W-:Y:S01]  /*3500*/  MUFU.EX2 R198, R198 ;  /* 0x000000c600c67308 */ /* 0x000fe20000000800 */
[----:B------:R-:W-:Y:S01]  /*3510*/  FMNMX.FTZ R168, R175, R168, !PT ;  /* 0x000000a8afa87209 */ /* 0x000fe20007810000 */
[----:B------:R-:W-:Y:S01]  /*3520*/  HSET2.LE.AND R128, R128, R58, PT ;  /* 0x0000003a80807233 */ /* 0x000fe20003803000 */
[----:B------:R-:W-:Y:S02]  /*3530*/  FSEL R61, R6, -INF , !P1 ;  /* 0xff800000063d7808 */ /* 0x000fe40004800000 */
[----:B------:R-:W-:Y:S02]  /*3540*/  FMNMX.FTZ R10, R59, R10, !PT ;  /* 0x0000000a3b0a7209 */ /* 0x000fe40007810000 */
[----:B------:R-:W-:Y:S01]  /*3550*/  F2FP.PACK_AB R9, R47, R48 ;  /* 0x000000302f09723e */ /* 0x000fe200000000ff */
[----:B------:R-:W-:Y:S01]  /*3560*/  MUFU.EX2 R193, R193 ;  /* 0x000000c100c17308 */ /* 0x000fe20000000800 */
[----:B------:R-:W-:Y:S01]  /*3570*/  FMNMX.FTZ R168, R67, R168, !PT ;  /* 0x000000a843a87209 */ /* 0x000fe20007810000 */
[----:B------:R-:W-:Y:S01]  /*3580*/  FADD.FTZ R47, R48, R47 ;  /* 0x0000002f302f7221 */ /* 0x000fe20000010000 */
[----:B------:R-:W-:-:S02]  /*3590*/  FSEL R60, R7, -INF , !P0 ;  /* 0xff800000073c7808 */ /* 0x000fc40004000000 */
[----:B------:R-:W-:Y:S01]  /*35a0*/  FMNMX.FTZ R10, R61, R10, !PT ;  /* 0x0000000a3d0a7209 */ /* 0x000fe20007810000 */
[----:B------:R-:W-:Y:S01]  /*35b0*/  LDSM.16.MT88.4 R4, [R212+0xb000] ;  /* 0x00b00000d404783b */ /* 0x000fe20000004200 */
[----:B------:R-:W-:Y:S01]  /*35c0*/  LOP3.LUT R128, R128, R9, RZ, 0xc0, !PT ;  /* 0x0000000980807212 */ /* 0x000fe200078ec0ff */
[----:B------:R-:W-:Y:S01]  /*35d0*/  MUFU.EX2 R195, R195 ;  /* 0x000000c300c37308 */ /* 0x000fe20000000800 */
[----:B------:R-:W-:Y:S01]  /*35e0*/  FMNMX.FTZ R10, R60, R10, !PT ;  /* 0x0000000a3c0a7209 */ /* 0x000fe20007810000 */
[----:B------:R-:W2:Y:S01]  /*35f0*/  SHFL.BFLY PT, R9, R168, 0x2, 0x1f ;  /* 0x0c401f00a8097f89 */ /* 0x000ea200000e0000 */
[----:B------:R-:W-:Y:S01]  /*3600*/  LOP3.LUT R210, R231, R170, RZ, 0x3c, !PT ;  /* 0x000000aae7d27212 */ /* 0x000fe200078e3cff */
[----:B------:R-:W-:Y:S01]  /*3610*/  FADD.FTZ R47, R45, R47 ;  /* 0x0000002f2d2f7221 */ /* 0x000fe20000010000 */
[C---:B------:R-:W-:Y:S01]  /*3620*/  LOP3.LUT R2, R12.reuse, 0xffff, RZ, 0xc0, !PT ;  /* 0x0000ffff0c027812 */ /* 0x040fe200078ec0ff */
[----:B------:R-:W3:Y:S01]  /*3630*/  SHFL.BFLY PT, R167, R10, 0x2, 0x1f ;  /* 0x0c401f000aa77f89 */ /* 0x000ee200000e0000 */
[----:B------:R-:W-:Y:S01]  /*3640*/  LOP3.LUT R34, R12, 0xff, RZ, 0xc0, !PT ;  /* 0x000000ff0c227812 */ /* 0x000fe200078ec0ff */
[----:B------:R-:W-:Y:S01]  /*3650*/  IMAD.WIDE.U32 R210, R210, -0x2daee0ad, RZ ;  /* 0xd2511f53d2d27825 */ /* 0x000fe200078e00ff */
[----:B------:R-:W-:Y:S01]  /*3660*/  SHF.R.U32.HI R2, RZ, 0x8, R2 ;  /* 0x00000008ff027819 */ /* 0x000fe20000011602 */
[C---:B------:R-:W-:Y:S01]  /*3670*/  HMMA.16816.F32 R156, R128.reuse, R148, RZ ;  /* 0x00000094809c723c */ /* 0x040fe200000018ff */
[----:B------:R-:W-:Y:S01]  /*3680*/  LOP3.LUT R53, R101, UR15, R230, 0x96, !PT ;  /* 0x0000000f65357c12 */ /* 0x000fe2000f8e96e6 */
[----:B------:R-:W-:Y:S01]  /*3690*/  MUFU.EX2 R197, R197 ;  /* 0x000000c500c57308 */ /* 0x000fe20000000800 */
[----:B------:R-:W-:Y:S01]  /*36a0*/  LOP3.LUT R208, R211, UR14, R248, 0x96, !PT ;  /* 0x0000000ed3d07c12 */ /* 0x000fe2000f8e96f8 */
[----:B------:R-:W-:Y:S01]  /*36b0*/  IMAD.U32 R248, RZ, RZ, UR4 ;  /* 0x00000004fff87e24 */ /* 0x000fe2000f8e00ff */
[----:B------:R-:W-:Y:S01]  /*36c0*/  SHF.R.U32.HI R33, RZ, 0x10, R0 ;  /* 0x00000010ff217819 */ /* 0x000fe20000011600 */
[----:B------:R-:W-:Y:S01]  /*36d0*/  IMAD.WIDE.U32 R136, R53, -0x2daee0ad, RZ ;  /* 0xd2511f5335887825 */ /* 0x000fe200078e00ff */
[--C-:B------:R-:W-:Y:S01]  /*36e0*/  SHF.R.U32.HI R11, RZ, 0x10, R12.reuse ;  /* 0x00000010ff0b7819 */ /* 0x100fe2000001160c */
[C---:B------:R-:W-:Y:S01]  /*36f0*/  HMMA.16816.F32 R72, R128.reuse, R80, RZ ;  /* 0x000000508048723c */ /* 0x040fe200000018ff */
[----:B------:R-:W-:Y:S01]  /*3700*/  SHF.R.U32.HI R35, RZ, 0x18, R12 ;  /* 0x00000018ff237819 */ /* 0x000fe2000001160c */
[----:B------:R-:W-:Y:S01]  /*3710*/  IMAD.WIDE.U32 R208, R208, -0x326172a9, RZ ;  /* 0xcd9e8d57d0d07825 */ /* 0x000fe200078e00ff */
[----:B------:R-:W-:Y:S01]  /*3720*/  PRMT R34, R34, 0x5410, R2 ;  /* 0x0000541022227816 */ /* 0x000fe20000000002 */
[----:B------:R-:W-:Y:S01]  /*3730*/  MUFU.EX2 R196, R196 ;  /* 0x000000c400c47308 */ /* 0x000fe20000000800 */
[----:B------:R-:W-:Y:S01]  /*3740*/  LOP3.LUT R12, R0, 0xffff, RZ, 0xc0, !PT ;  /* 0x0000ffff000c7812 */ /* 0x000fe200078ec0ff */
[----:B------:R-:W-:Y:S01]  /*3750*/  FFMA.FTZ R2, R26, c[0x0][0x23c], -R189 ;  /* 0x00008f001a027a23 */ /* 0x000fe200000108bd */
[----:B------:R-:W-:Y:S01]  /*3760*/  LOP3.LUT R68, R209, UR13, R100, 0x96, !PT ;  /* 0x0000000dd1447c12 */ /* 0x000fe2000f8e9664 */
[--C-:B------:R-:W-:Y:S01]  /*3770*/  HSET2.LE.AND R34, R34, R58.reuse, PT ;  /* 0x0000003a22227233 */ /* 0x100fe20003803000 */
[----:B--2---:R-:W-:Y:S01]  /*3780*/  FMNMX.FTZ R168, R168, R9, !PT ;  /* 0x00000009a8a87209 */ /* 0x004fe20007810000 */
[C---:B------:R-:W-:Y:S01]  /*3790*/  HMMA.16816.F32 R88, R128.reuse, R96, RZ ;  /* 0x000000608058723c */ /* 0x040fe200000018ff */
[----:B------:R-:W-:Y:S01]  /*37a0*/  LOP3.LUT R32, R0, 0xff, RZ, 0xc0, !PT ;  /* 0x000000ff00207812 */ /* 0x000fe200078ec0ff */
[----:B------:R-:W-:Y:S01]  /*37b0*/  IMAD.WIDE.U32 R68, R68, -0x2daee0ad, RZ ;  /* 0xd2511f5344447825 */ /* 0x000fe200078e00ff */
[----:B---3--:R-:W-:Y:S01]  /*37c0*/  FMNMX.FTZ R167, R10, R167, !PT ;  /* 0x000000a70aa77209 */ /* 0x008fe20007810000 */
[----:B------:R-:W2:Y:S01]  /*37d0*/  SHFL.BFLY PT, R8, R168, 0x1, 0x1f ;  /* 0x0c201f00a8087f89 */ /* 0x000ea200000e0000 */
[----:B------:R-:W-:Y:S01]  /*37e0*/  SHF.R.U32.HI R0, RZ, 0x18, R0 ;  /* 0x00000018ff007819 */ /* 0x000fe20000011600 */
[----:B------:R-:W-:Y:S01]  /*37f0*/  MUFU.EX2 R2, R2 ;  /* 0x0000000200027308 */ /* 0x000fe20000000800 */
[----:B------:R-:W-:Y:S01]  /*3800*/  LOP3.LUT R33, R33, 0xff, RZ, 0xc0, !PT ;  /* 0x000000ff21217812 */ /* 0x000fe200078ec0ff */
[----:B------:R-:W3:Y:S01]  /*3810*/  SHFL.BFLY PT, R52, R167, 0x1, 0x1f ;  /* 0x0c201f00a7347f89 */ /* 0x000ee200000e0000 */
[----:B------:R-:W-:Y:S01]  /*3820*/  LOP3.LUT R53, R137, UR12, R210, 0x96, !PT ;  /* 0x0000000c89357c12 */ /* 0x000fe2000f8e96d2 */
[C---:B------:R-:W-:Y:S01]  /*3830*/  HMMA.16816.F32 R104, R128.reuse, R108, RZ ;  /* 0x0000006c8068723c */ /* 0x040fe200000018ff */
[----:B------:R-:W-:Y:S01]  /*3840*/  PRMT R33, R33, 0x5410, R0 ;  /* 0x0000541021217816 */ /* 0x000fe20000000000 */
[----:B------:R-:W-:Y:S01]  /*3850*/  FADD.FTZ R47, R44, R47 ;  /* 0x0000002f2c2f7221 */ /* 0x000fe20000010000 */
[----:B------:R-:W-:Y:S01]  /*3860*/  LOP3.LUT R136, R69, UR10, R136, 0x96, !PT ;  /* 0x0000000a45887c12 */ /* 0x000fe2000f8e9688 */
[----:B------:R4:W5:Y:S01]  /*3870*/  MUFU.EX2 R0, R27 ;  /* 0x0000001b00007308 */ /* 0x0009620000000800 */
[----:B------:R-:W-:Y:S01]  /*3880*/  SHF.R.U32.HI R12, RZ, 0x8, R12 ;  /* 0x00000008ff0c7819 */ /* 0x000fe2000001160c */
[----:B------:R-:W-:Y:S01]  /*3890*/  IMAD.WIDE.U32 R64, R53, -0x326172a9, RZ ;  /* 0xcd9e8d5735407825 */ /* 0x000fe200078e00ff */
[----:B------:R-:W-:Y:S01]  /*38a0*/  F2FP.PACK_AB R9, R36, R37 ;  /* 0x000000252409723e */ /* 0x000fe200000000ff */
[--C-:B------:R-:W-:Y:S01]  /*38b0*/  HSET2.LE.AND R33, R33, R58.reuse, PT ;  /* 0x0000003a21217233 */ /* 0x100fe20003803000 */
[----:B------:R-:W-:Y:S01]  /*38c0*/  PRMT R32, R32, 0x5410, R12 ;  /* 0x0000541020207816 */ /* 0x000fe2000000000c */
[----:B------:R-:W-:Y:S01]  /*38d0*/  IMAD.WIDE.U32 R136, R136, -0x326172a9, RZ ;  /* 0xcd9e8d5788887825 */ /* 0x000fe200078e00ff */
[----:B------:R-:W-:Y:S01]  /*38e0*/  LOP3.LUT R11, R11, 0xff, RZ, 0xc0, !PT ;  /* 0x000000ff0b0b7812 */ /* 0x000fe200078ec0ff */
[----:B------:R-:W-:Y:S01]  /*38f0*/  LDSM.16.MT88.4 R12, [R213+0xb400] ;  /* 0x00b40000d50c783b */ /* 0x000fe20000004200 */
[----:B------:R-:W-:Y:S01]  /*3900*/  LOP3.LUT R34, R34, R9, RZ, 0xc0, !PT ;  /* 0x0000000922227212 */ /* 0x000fe200078ec0ff */
[--C-:B------:R-:W-:Y:S01]  /*3910*/  HSET2.LE.AND R32, R32, R58.reuse, PT ;  /* 0x0000003a20207233 */ /* 0x100fe20003803000 */
[----:B------:R-:W-:Y:S01]  /*3920*/  LOP3.LUT R53, R65, UR11, R208, 0x96, !PT ;  /* 0x0000000b41357c12 */ /* 0x000fe2000f8e96d0 */
[C---:B------:R-:W-:Y:S01]  /*3930*/  HMMA.16816.F32 R140, R128.reuse, R120, RZ ;  /* 0x00000078808c723c */ /* 0x040fe200000018ff */
[----:B------:R-:W-:Y:S01]  /*3940*/  LOP3.LUT R64, R137, UR9, R64, 0x96, !PT ;  /* 0x0000000989407c12 */ /* 0x000fe2000f8e9640 */
[----:B------:R-:W-:Y:S01]  /*3950*/  MUFU.EX2 R188, R188 ;  /* 0x000000bc00bc7308 */ /* 0x000fe20000000800 */
[----:B------:R-:W-:Y:S01]  /*3960*/  PRMT R35, R11, 0x5410, R35 ;  /* 0x000054100b237816 */ /* 0x000fe20000000023 */
[----:B------:R-:W-:Y:S01]  /*3970*/  IMAD.WIDE.U32 R138, R53, -0x2daee0ad, RZ ;  /* 0xd2511f53358a7825 */ /* 0x000fe200078e00ff */
[----:B-1----:R-:W-:Y:S01]  /*3980*/  F2FP.PACK_AB R9, R40, R41 ;  /* 0x000000292809723e */ /* 0x002fe200000000ff */
[----:B----4-:R-:W1:Y:S01]  /*3990*/  LDSM.16.MT88.4 R24, [R212+0x9400] ;  /* 0x00940000d418783b */ /* 0x010e620000004200 */
[----:B--2---:R-:W-:Y:S01]  /*39a0*/  FMNMX.FTZ R168, R168, R8, !PT ;  /* 0x00000008a8a87209 */ /* 0x004fe20007810000 */
[----:B------:R-:W-:Y:S01]  /*39b0*/  IMAD.WIDE.U32 R64, R64, -0x2daee0ad, RZ ;  /* 0xd2511f5340407825 */ /* 0x000fe200078e00ff */
[----:B------:R-:W-:Y:S01]  /*39c0*/  LOP3.LUT R32, R32, R9, RZ, 0xc0, !PT ;  /* 0x0000000920207212 */ /* 0x000fe200078ec0ff */
[--C-:B------:R-:W-:Y:S01]  /*39d0*/  HSET2.LE.AND R35, R35, R58.reuse, PT ;  /* 0x0000003a23237233 */ /* 0x100fe20003803000 */
[----:B-----5:R-:W-:Y:S01]  /*39e0*/  F2FP.PACK_AB R10, R0, R2 ;  /* 0x00000002000a723e */ /* 0x020fe200000000ff */
[----:B------:R-:W-:Y:S01]  /*39f0*/  FMUL.FTZ R178, R168, c[0x0][0x23c] ;  /* 0x00008f00a8b27a20 */ /* 0x000fe20000410000 */
[----:B------:R-:W-:Y:S01]  /*3a00*/  F2FP.PACK_AB R9, R38, R39 ;  /* 0x000000272609723e */ /* 0x000fe200000000ff */
[C---:B------:R-:W-:Y:S01]  /*3a10*/  HMMA.16816.F32 R124, R128.reuse, R4, RZ ;  /* 0x00000004807c723c */ /* 0x040fe200000018ff */
[----:B---3--:R-:W-:Y:S01]  /*3a20*/  FMNMX.FTZ R167, R167, R52, !PT ;  /* 0x00000034a7a77209 */ /* 0x008fe20007810000 */
[----:B------:R-:W-:Y:S01]  /*3a30*/  MUFU.EX2 R187, R187 ;  /* 0x000000bb00bb7308 */ /* 0x000fe20000000800 */
[----:B------:R-:W-:Y:S01]  /*3a40*/  FSETP.NEU.FTZ.AND P0, PT, R168, -INF , PT ;  /* 0xff800000a800780b */ /* 0x000fe20003f1d000 */
[----:B------:R-:W-:Y:S01]  /*3a50*/  FADD.FTZ R47, R41, R47 ;  /* 0x0000002f292f7221 */ /* 0x000fe20000010000 */
[----:B------:R-:W-:Y:S01]  /*3a60*/  LOP3.LUT R55, R65, UR6, R138, 0x96, !PT ;  /* 0x0000000641377c12 */ /* 0x000fe2000f8e968a */
[----:B------:R-:W-:Y:S01]  /*3a70*/  FMUL.FTZ R176, R167, c[0x0][0x23c] ;  /* 0x00008f00a7b07a20 */ /* 0x000fe20000410000 */
[----:B------:R-:W-:Y:S01]  /*3a80*/  LOP3.LUT R35, R35, R10, RZ, 0xc0, !PT ;  /* 0x0000000a23237212 */ /* 0x000fe200078ec0ff */
[C---:B------:R-:W-:Y:S01]  /*3a90*/  HMMA.16816.F32 R152, R128.reuse, R150, RZ ;  /* 0x000000968098723c */ /* 0x040fe200000018ff */
[----:B------:R-:W-:Y:S01]  /*3aa0*/  LOP3.LUT R33, R33, R9, RZ, 0xc0, !PT ;  /* 0x0000000921217212 */ /* 0x000fe200078ec0ff */
[----:B------:R-:W-:Y:S01]  /*3ab0*/  IMAD.WIDE.U32 R70, R55, -0x326172a9, RZ ;  /* 0xcd9e8d5737467825 */ /* 0x000fe200078e00ff */
[----:B------:R-:W2:Y:S01]  /*3ac0*/  LDSM.16.MT88.4 R8, [R212+0xb400] ;  /* 0x00b40000d408783b */ /* 0x000ea20000004200 */
[----:B------:R-:W-:Y:S01]  /*3ad0*/  FSEL R178, R178, RZ, P0 ;  /* 0x000000ffb2b27208 */ /* 0x000fe20000000000 */
[----:B------:R-:W-:Y:S01]  /*3ae0*/  MUFU.EX2 R186, R186 ;  /* 0x000000ba00ba7308 */ /* 0x000fe20000000800 */
[----:B------:R-:W-:Y:S01]  /*3af0*/  FSETP.NEU.FTZ.AND P0, PT, R167, -INF , PT ;  /* 0xff800000a700780b */ /* 0x000fe20003f1d000 */
[----:B------:R-:W-:Y:S01]  /*3b00*/  FADD.FTZ R47, R40, R47 ;  /* 0x0000002f282f7221 */ /* 0x000fe20000010000 */
[----:B------:R-:W-:Y:S01]  /*3b10*/  LOP3.LUT R138, R139, UR8, R68, 0x96, !PT ;  /* 0x000000088b8a7c12 */ /* 0x000fe2000f8e9644 */
[--C-:B------:R-:W-:Y:S01]  /*3b20*/  FFMA.FTZ R50, R50, c[0x0][0x23c], -R178.reuse ;  /* 0x00008f0032327a23 */ /* 0x100fe200000108b2 */
[----:B------:R-:W-:Y:S01]  /*3b30*/  FSEL R176, R176, RZ, P0 ;  /* 0x000000ffb0b07208 */ /* 0x000fe20000000000 */
[--C-:B------:R-:W-:Y:S01]  /*3b40*/  FFMA.FTZ R51, R51, c[0x0][0x23c], -R178.reuse ;  /* 0x00008f0033337a23 */ /* 0x100fe200000108b2 */
[----:B------:R-:W-:Y:S01]  /*3b50*/  LOP3.LUT R55, R70, 0xffff, RZ, 0xc0, !PT ;  /* 0x0000ffff46377812 */ /* 0x000fe200078ec0ff */
[----:B------:R-:W-:Y:S01]  /*3b60*/  IMAD.WIDE.U32 R138, R138, -0x326172a9, RZ ;  /* 0xcd9e8d578a8a7825 */ /* 0x000fe200078e00ff */
[----:B------:R-:W-:Y:S01]  /*3b70*/  LOP3.LUT R63, R70, 0xff, RZ, 0xc0, !PT ;  /* 0x000000ff463f7812 */ /* 0x000fe200078ec0ff */
[C---:B------:R-:W-:Y:S01]  /*3b80*/  HMMA.16816.F32 R76, R128.reuse, R82, RZ ;  /* 0x00000052804c723c */ /* 0x040fe200000018ff */
[----:B------:R-:W-:Y:S01]  /*3b90*/  SHF.R.U32.HI R55, RZ, 0x8, R55 ;  /* 0x00000008ff377819 */ /* 0x000fe20000011637 */
[----:B------:R-:W-:Y:S01]  /*3ba0*/  FFMA.FTZ R52, R85, c[0x0][0x23c], -R178 ;  /* 0x00008f0055347a23 */ /* 0x000fe200000108b2 */
[----:B------:R-:W-:Y:S01]  /*3bb0*/  LOP3.LUT R68, R71, UR17, R138, 0x96, !PT ;  /* 0x0000001147447c12 */ /* 0x000fe2000f8e968a */
[--C-:B------:R-:W-:Y:S01]  /*3bc0*/  FFMA.FTZ R54, R54, c[0x0][0x23c], -R176.reuse ;  /* 0x00008f0036367a23 */ /* 0x100fe200000108b0 */
[----:B------:R-:W-:Y:S01]  /*3bd0*/  PRMT R63, R63, 0x5410, R55 ;  /* 0x000054103f3f7816 */ /* 0x000fe20000000037 */
[--C-:B------:R-:W-:Y:S01]  /*3be0*/  FFMA.FTZ R56, R86, c[0x0][0x23c], -R176.reuse ;  /* 0x00008f0056387a23 */ /* 0x100fe200000108b0 */
[----:B------:R-:W-:Y:S01]  /*3bf0*/  MUFU.EX2 R50, R50 ;  /* 0x0000003200327308 */ /* 0x000fe20000000800 */
[----:B------:R-:W-:Y:S01]  /*3c00*/  FFMA.FTZ R57, R57, c[0x0][0x23c], -R176 ;  /* 0x00008f0039397a23 */ /* 0x000fe200000108b0 */
[C---:B------:R-:W-:Y:S01]  /*3c10*/  HMMA.16816.F32 R92, R128.reuse, R98, RZ ;  /* 0x00000062805c723c */ /* 0x040fe200000018ff */
[----:B------:R-:W-:Y:S01]  /*3c20*/  FFMA.FTZ R84, R84, c[0x0][0x23c], -R178 ;  /* 0x00008f0054547a23 */ /* 0x000fe200000108b2 */
[C---:B------:R-:W-:Y:S01]  /*3c30*/  LOP3.LUT R69, R68.reuse, 0xffff, RZ, 0xc0, !PT ;  /* 0x0000ffff44457812 */ /* 0x040fe200078ec0ff */
[----:B------:R-:W-:Y:S01]  /*3c40*/  FFMA.FTZ R87, R87, c[0x0][0x23c], -R176 ;  /* 0x00008f0057577a23 */ /* 0x000fe200000108b0 */
[--C-:B------:R-:W-:Y:S01]  /*3c50*/  SHF.R.U32.HI R65, RZ, 0x10, R70.reuse ;  /* 0x00000010ff417819 */ /* 0x100fe20000011646 */
[--C-:B------:R-:W-:Y:S01]  /*3c60*/  HSET2.LE.AND R63, R63, R58.reuse, PT ;  /* 0x0000003a3f3f7233 */ /* 0x100fe20003803000 */
[----:B------:R-:W3:Y:S01]  /*3c70*/  MUFU.EX2 R51, R51 ;  /* 0x0000003300337308 */ /* 0x000ee20000000800 */
[----:B------:R-:W-:Y:S01]  /*3c80*/  SHF.R.U32.HI R66, RZ, 0x18, R70 ;  /* 0x00000018ff427819 */ /* 0x000fe20000011646 */
[C---:B------:R-:W-:Y:S01]  /*3c90*/  HMMA.16816.F32 R144, R128.reuse, R110, RZ ;  /* 0x0000006e8090723c */ /* 0x040fe200000018ff */
[----:B------:R-:W-:Y:S01]  /*3ca0*/  LOP3.LUT R70, R68, 0xff, RZ, 0xc0, !PT ;  /* 0x000000ff44467812 */ /* 0x000fe200078ec0ff */
[--C-:B------:R-:W-:Y:S01]  /*3cb0*/  FFMA.FTZ R177, R173, c[0x0][0x23c], -R178.reuse ;  /* 0x00008f00adb17a23 */ /* 0x100fe200000108b2 */
[----:B------:R-:W-:Y:S01]  /*3cc0*/  SHF.R.U32.HI R71, RZ, 0x8, R69 ;  /* 0x00000008ff477819 */ /* 0x000fe20000011645 */
[----:B------:R-:W-:Y:S01]  /*3cd0*/  FFMA.FTZ R174, R174, c[0x0][0x23c], -R178 ;  /* 0x00008f00aeae7a23 */ /* 0x000fe200000108b2 */
[----:B------:R-:W-:Y:S01]  /*3ce0*/  LOP3.LUT R65, R65, 0xff, RZ, 0xc0, !PT ;  /* 0x000000ff41417812 */ /* 0x000fe200078ec0ff */
[----:B------:R4:W-:Y:S01]  /*3cf0*/  MUFU.EX2 R53, R84 ;  /* 0x0000005400357308 */ /* 0x0009e20000000800 */
[----:B------:R-:W-:Y:S01]  /*3d00*/  PRMT R70, R70, 0x5410, R71 ;  /* 0x0000541046467816 */ /* 0x000fe20000000047 */
[C---:B------:R-:W-:Y:S01]  /*3d10*/  HMMA.16816.F32 R116, R128.reuse, R122, RZ ;  /* 0x0000007a8074723c */ /* 0x040fe200000018ff */
[----:B------:R-:W-:Y:S01]  /*3d20*/  PRMT R65, R65, 0x5410, R66 ;  /* 0x0000541041417816 */ /* 0x000fe20000000042 */
[----:B------:R-:W-:Y:S01]  /*3d30*/  FFMA.FTZ R66, R232, c[0x0][0x23c], -R178 ;  /* 0x00008f00e8427a23 */ /* 0x000fe200000108b2 */
[----:B------:R-:W-:Y:S01]  /*3d40*/  LOP3.LUT R248, R249, UR25, R248, 0x96, !PT ;  /* 0x00000019f9f87c12 */ /* 0x000fe2000f8e96f8 */
[--C-:B------:R-:W-:Y:S01]  /*3d50*/  HSET2.LE.AND R70, R70, R58.reuse, PT ;  /* 0x0000003a46467233 */ /* 0x100fe20003803000 */
[--C-:B------:R-:W-:Y:S01]  /*3d60*/  FFMA.FTZ R173, R172, c[0x0][0x23c], -R176.reuse ;  /* 0x00008f00acad7a23 */ /* 0x100fe200000108b0 */
[----:B------:R-:W5:Y:S01]  /*3d70*/  MUFU.EX2 R52, R52 ;  /* 0x0000003400347308 */ /* 0x000f620000000800 */
[--C-:B------:R-:W-:Y:S01]  /*3d80*/  HSET2.LE.AND R65, R65, R58.reuse, PT ;  /* 0x0000003a41417233 */ /* 0x100fe20003803000 */
[----:B------:R-:W-:Y:S01]  /*3d90*/  HMMA.16816.F32 R128, R128, R6, RZ ;  /* 0x000000068080723c */ /* 0x000fe200000018ff */
[----:B---3--:R-:W-:Y:S01]  /*3da0*/  F2FP.PACK_AB R132, R51, R50 ;  /* 0x000000323384723e */ /* 0x008fe200000000ff */
[----:B------:R-:W-:Y:S01]  /*3db0*/  FFMA.FTZ R172, R207, c[0x0][0x23c], -R176 ;  /* 0x00008f00cfac7a23 */ /* 0x000fe200000108b0 */
[----:B------:R-:W-:Y:S01]  /*3dc0*/  PLOP3.LUT P0, PT, PT, PT, UP0, 0x80, 0x0 ;  /* 0x000000000000781c */ /* 0x000fe20003f0f008 */
[----:B------:R-:W-:Y:S01]  /*3dd0*/  IMAD.WIDE.U32 R248, R248, -0x326172a9, RZ ;  /* 0xcd9e8d57f8f87825 */ /* 0x000fe200078e00ff */
[----:B------:R-:W-:Y:S01]  /*3de0*/  LOP3.LUT R132, R70, R132, RZ, 0xc0, !PT ;  /* 0x0000008446847212 */ /* 0x000fe200078ec0ff */
[----:B------:R-:W-:Y:S01]  /*3df0*/  MUFU.EX2 R54, R54 ;  /* 0x0000003600367308 */ /* 0x000fe20000000800 */
[--C-:B----4-:R-:W-:Y:S01]  /*3e00*/  SHF.R.U32.HI R84, RZ, 0x10, R68.reuse ;  /* 0x00000010ff547819 */ /* 0x110fe20000011644 */
[C---:B------:R-:W-:Y:S01]  /*3e10*/  HMMA.16816.F32 R156, R32.reuse, R28, R156 ;  /* 0x0000001c209c723c */ /* 0x040fe2000000189c */
[----:B------:R-:W-:Y:S01]  /*3e20*/  SHF.R.U32.HI R68, RZ, 0x18, R68 ;  /* 0x00000018ff447819 */ /* 0x000fe20000011644 */
[--C-:B------:R-:W-:Y:S01]  /*3e30*/  FFMA.FTZ R203, R203, c[0x0][0x23c], -R178.reuse ;  /* 0x00008f00cbcb7a23 */ /* 0x100fe200000108b2 */
[----:B------:R-:W-:Y:S01]  /*3e40*/  LOP3.LUT R69, R84, 0xff, RZ, 0xc0, !PT ;  /* 0x000000ff54457812 */ /* 0x000fe200078ec0ff */
[----:B------:R-:W-:Y:S01]  /*3e50*/  FFMA.FTZ R205, R205, c[0x0][0x23c], -R178 ;  /* 0x00008f00cdcd7a23 */ /* 0x000fe200000108b2 */
[----:B------:R-:W-:Y:S01]  /*3e60*/  LOP3.LUT R244, R249, UR15, R244, 0x96, !PT ;  /* 0x0000000ff9f47c12 */ /* 0x000fe2000f8e96f4 */
[----:B------:R-:W-:Y:S01]  /*3e70*/  MUFU.EX2 R56, R56 ;  /* 0x0000003800387308 */ /* 0x000fe20000000800 */
[----:B------:R-:W-:Y:S01]  /*3e80*/  PRMT R68, R69, 0x5410, R68 ;  /* 0x0000541045447816 */ /* 0x000fe20000000044 */
[C---:B-1----:R-:W-:Y:S01]  /*3e90*/  HMMA.16816.F32 R72, R32.reuse, R24, R72 ;  /* 0x000000182048723c */ /* 0x042fe20000001848 */
[----:B-----5:R-:W-:Y:S01]  /*3ea0*/  F2FP.PACK_AB R134, R52, R53 ;  /* 0x000000353486723e */ /* 0x020fe200000000ff */
[----:B------:R-:W-:Y:S01]  /*3eb0*/  IMAD.WIDE.U32 R244, R244, -0x2daee0ad, RZ ;  /* 0xd2511f53f4f47825 */ /* 0x000fe200078e00ff */
[----:B------:R-:W-:Y:S01]  /*3ec0*/  LOP3.LUT R230, R249, UR15, R230, 0x96, !PT ;  /* 0x0000000ff9e67c12 */ /* 0x000fe2000f8e96e6 */
[----:B------:R-:W-:Y:S01]  /*3ed0*/  HSET2.LE.AND R68, R68, R58, PT ;  /* 0x0000003a44447233 */ /* 0x000fe20003803000 */
[----:B------:R-:W-:Y:S01]  /*3ee0*/  LOP3.LUT R134, R63, R134, RZ, 0xc0, !PT ;  /* 0x000000863f867212 */ /* 0x000fe200078ec0ff */
[----:B------:R-:W1:Y:S01]  /*3ef0*/  MUFU.EX2 R55, R87 ;  /* 0x0000005700377308 */ /* 0x000e620000000800 */
[----:B------:R-:W-:Y:S01]  /*3f00*/  FFMA.FTZ R63, R236, c[0x0][0x23c], -R176 ;  /* 0x00008f00ec3f7a23 */ /* 0x000fe200000108b0 */
[----:B------:R-:W-:Y:S01]  /*3f10*/  HMMA.16816.F32 R88, R32, R20, R88 ;  /* 0x000000142058723c */ /* 0x000fe20000001858 */
[----:B------:R-:W-:Y:S01]  /*3f20*/  LOP3.LUT R242, R245, UR12, R242, 0x96, !PT ;  /* 0x0000000cf5f27c12 */ /* 0x000fe2000f8e96f2 */
[----:B------:R-:W-:-:S04]  /*3f30*/  IMAD.WIDE.U32 R230, R230, -0x2daee0ad, RZ ;  /* 0xd2511f53e6e67825 */ /* 0x000fc800078e00ff */
[----:B------:R-:W3:Y:S01]  /*3f40*/  MUFU.EX2 R57, R57 ;  /* 0x0000003900397308 */ /* 0x000ee20000000800 */
[----:B------:R-:W-:Y:S01]  /*3f50*/  IMAD.WIDE.U32 R242, R242, -0x326172a9, RZ ;  /* 0xcd9e8d57f2f27825 */ /* 0x000fe200078e00ff */
[C---:B------:R-:W-:Y:S01]  /*3f60*/  HMMA.16816.F32 R104, R32.reuse, R16, R104 ;  /* 0x000000102068723c */ /* 0x040fe20000001868 */
[----:B------:R-:W-:Y:S02]  /*3f70*/  LOP3.LUT R210, R231, UR12, R210, 0x96, !PT ;  /* 0x0000000ce7d27c12 */ /* 0x000fe4000f8e96d2 */
[----:B------:R-:W-:Y:S01]  /*3f80*/  FFMA.FTZ R204, R204, c[0x0][0x23c], -R176 ;  /* 0x00008f00cccc7a23 */ /* 0x000fe200000108b0 */
[----:B------:R-:W-:Y:S01]  /*3f90*/  LOP3.LUT R238, R243, UR11, R238, 0x96, !PT ;  /* 0x0000000bf3ee7c12 */ /* 0x000fe2000f8e96ee */
[----:B------:R-:W-:Y:S01]  /*3fa0*/  FFMA.FTZ R206, R206, c[0x0][0x23c], -R176 ;  /* 0x00008f00cece7a23 */ /* 0x000fe200000108b0 */
[----:B-1----:R-:W-:Y:S01]  /*3fb0*/  F2FP.PACK_AB R135, R55, R56 ;  /* 0x000000383787723e */ /* 0x002fe200000000ff */
[----:B------:R-:W-:Y:S01]  /*3fc0*/  MUFU.EX2 R66, R66 ;  /* 0x0000004200427308 */ /* 0x000fe20000000800 */
[----:B------:R-:W-:Y:S01]  /*3fd0*/  HMMA.16816.F32 R140, R32, R12, R140 ;  /* 0x0000000c208c723c */ /* 0x000fe2000000188c */
[--C-:B------:R-:W-:Y:S01]  /*3fe0*/  FFMA.FTZ R199, R199, c[0x0][0x23c], -R178.reuse ;  /* 0x00008f00c7c77a23 */ /* 0x100fe200000108b2 */
[----:B------:R-:W-:Y:S01]  /*3ff0*/  LOP3.LUT R135, R65, R135, RZ, 0xc0, !PT ;  /* 0x0000008741877212 */ /* 0x000fe200078ec0ff */
[----:B------:R-:W-:-:S02]  /*4000*/  FFMA.FTZ R65, R237, c[0x0][0x23c], -R178 ;  /* 0x00008f00ed417a23 */ /* 0x000fc400000108b2 */
[----:B------:R-:W-:Y:S01]  /*4010*/  FFMA.FTZ R201, R201, c[0x0][0x23c], -R178 ;  /* 0x00008f00c9c97a23 */ /* 0x000fe200000108b2 */
[----:B---3--:R-:W-:Y:S01]  /*4020*/  F2FP.PACK_AB R133, R57, R54 ;  /* 0x000000363985723e */ /* 0x008fe200000000ff */
[----:B------:R-:W-:Y:S01]  /*4030*/  MUFU.EX2 R63, R63 ;  /* 0x0000003f003f7308 */ /* 0x000fe20000000800 */
[C---:B--2---:R-:W-:Y:S01]  /*4040*/  HMMA.16816.F32 R124, R32.reuse, R8, R124 ;  /* 0x00000008207c723c */ /* 0x044fe2000000187c */
[--C-:B------:R-:W-:Y:S01]  /*4050*/  FFMA.FTZ R200, R200, c[0x0][0x23c], -R176.reuse ;  /* 0x00008f00c8c87a23 */ /* 0x100fe200000108b0 */
[----:B------:R-:W-:Y:S01]  /*4060*/  LOP3.LUT R133, R68, R133, RZ, 0xc0, !PT ;  /* 0x0000008544857212 */ /* 0x000fe200078ec0ff */
[----:B------:R-:W-:Y:S02]  /*4070*/  FFMA.FTZ R202, R202, c[0x0][0x23c], -R176 ;  /* 0x00008f00caca7a23 */ /* 0x000fe400000108b0 */
[----:B------:R-:W-:Y:S02]  /*4080*/  FADD.FTZ R50, R50, R51 ;  /* 0x0000003332327221 */ /* 0x000fe40000010000 */
[----:B------:R-:W-:Y:S01]  /*4090*/  MUFU.EX2 R65, R65 ;  /* 0x0000004100417308 */ /* 0x000fe20000000800 */
[----:B------:R-:W-:Y:S01]  /*40a0*/  HMMA.16816.F32 R152, R32, R30, R152 ;  /* 0x0000001e2098723c */ /* 0x000fe20000001898 */
[----:B------:R-:W-:-:S02]  /*40b0*/  FADD.FTZ R54, R54, R57 ;  /* 0x0000003936367221 */ /* 0x000fc40000010000 */
[----:B------:R-:W-:Y:S02]  /*40c0*/  FADD.FTZ R50, R53, R50 ;  /* 0x0000003235327221 */ /* 0x000fe40000010000 */
[----:B------:R-:W-:Y:S02]  /*40d0*/  FADD.FTZ R54, R56, R54 ;  /* 0x0000003638367221 */ /* 0x000fe40000010000 */
[----:B------:R-:W1:Y:S01]  /*40e0*/  MUFU.EX2 R177, R177 ;  /* 0x000000b100b17308 */ /* 0x000e620000000800 */
[----:B------:R-:W-:Y:S01]  /*40f0*/  HMMA.16816.F32 R76, R32, R26, R76 ;  /* 0x0000001a204c723c */ /* 0x000fe2000000184c */
[----:B------:R-:W-:Y:S02]  /*4100*/  FADD.FTZ R50, R52, R50 ;  /* 0x0000003234327221 */ /* 0x000fe40000010000 */
[----:B------:R-:W-:Y:S02]  /*4110*/  FADD.FTZ R54, R55, R54 ;  /* 0x0000003637367221 */ /* 0x000fe40000010000 */
[----:B------:R-:W-:-:S02]  /*4120*/  FFMA.FTZ R180, R180, c[0x0][0x23c], -R178 ;  /* 0x00008f00b4b47a23 */ /* 0x000fc400000108b2 */
[----:B------:R-:W2:Y:S01]  /*4130*/  MUFU.EX2 R174, R174 ;  /* 0x000000ae00ae7308 */ /* 0x000ea20000000800 */
[C---:B------:R-:W-:Y:S01]  /*4140*/  HMMA.16816.F32 R92, R32.reuse, R22, R92 ;  /* 0x00000016205c723c */ /* 0x040fe2000000185c */
[--C-:B------:R-:W-:Y:S02]  /*4150*/  FFMA.FTZ R179, R179, c[0x0][0x23c], -R178.reuse ;  /* 0x00008f00b3b37a23 */ /* 0x100fe400000108b2 */
[--C-:B------:R-:W-:Y:S02]  /*4160*/  FFMA.FTZ R175, R175, c[0x0][0x23c], -R178.reuse ;  /* 0x00008f00afaf7a23 */ /* 0x100fe400000108b2 */
[----:B------:R-:W-:Y:S02]  /*4170*/  FFMA.FTZ R232, R67, c[0x0][0x23c], -R178 ;  /* 0x00008f0043e87a23 */ /* 0x000fe400000108b2 */
[----:B------:R-:W3:Y:S01]  /*4180*/  MUFU.EX2 R173, R173 ;  /* 0x000000ad00ad7308 */ /* 0x000ee20000000800 */
[----:B------:R-:W-:Y:S01]  /*4190*/  HMMA.16816.F32 R144, R32, R18, R144 ;  /* 0x000000122090723c */ /* 0x000fe20000001890 */
[----:B-1----:R-:W-:-:S02]  /*41a0*/  FADD.FTZ R50, R177, R50 ;  /* 0x00000032b1327221 */ /* 0x002fc40000010000 */
[--C-:B------:R-:W-:Y:S02]  /*41b0*/  FFMA.FTZ R62, R62, c[0x0][0x23c], -R176.reuse ;  /* 0x00008f003e3e7a23 */ /* 0x100fe400000108b0 */
[----:B------:R-:W-:Y:S02]  /*41c0*/  FFMA.FTZ R61, R61, c[0x0][0x23c], -R176 ;  /* 0x00008f003d3d7a23 */ /* 0x000fe400000108b0 */
[----:B------:R-:W1:Y:S01]  /*41d0*/  MUFU.EX2 R172, R172 ;  /* 0x000000ac00ac7308 */ /* 0x000e620000000800 */
[----:B------:R-:W-:Y:S01]  /*41e0*/  HMMA.16816.F32 R116, R32, R14, R116 ;  /* 0x0000000e2074723c */ /* 0x000fe20000001874 */
[----:B--2---:R-:W-:Y:S02]  /*41f0*/  FADD.FTZ R50, R174, R50 ;  /* 0x00000032ae327221 */ /* 0x004fe40000010000 */
[----:B------:R-:W-:Y:S02]  /*4200*/  FFMA.FTZ R59, R59, c[0x0][0x23c], -R176 ;  /* 0x00008f003b3b7a23 */ /* 0x000fe400000108b0 */
[----:B------:R-:W-:-:S02]  /*4210*/  FADD.FTZ R50, R66, R50 ;  /* 0x0000003242327221 */ /* 0x000fc40000010000 */
[----:B------:R-:W-:Y:S01]  /*4220*/  MUFU.EX2 R203, R203 ;  /* 0x000000cb00cb7308 */ /* 0x000fe20000000800 */
[----:B------:R-:W-:Y:S01]  /*4230*/  HMMA.16816.F32 R128, R32, R10, R128 ;  /* 0x0000000a2080723c */ /* 0x000fe20000001880 */
[----:B---3--:R-:W-:Y:S02]  /*4240*/  FADD.FTZ R54, R173, R54 ;  /* 0x00000036ad367221 */ /* 0x008fe40000010000 */
[----:B------:R-:W-:Y:S02]  /*4250*/  FADD.FTZ R47, R37, R47 ;  /* 0x0000002f252f7221 */ /* 0x000fe40000010000 */
[----:B------:R-:W-:Y:S02]  /*4260*/  FADD.FTZ R46, R2, R46 ;  /* 0x0000002e022e7221 */ /* 0x000fe40000010000 */
[----:B------:R-:W-:Y:S01]  /*4270*/  LOP3.LUT R32, R139, UR7, R136, 0x96, !PT ;  /* 0x000000078b207c12 */ /* 0x000fe2000f8e9688 */
[----:B------:R-:W-:Y:S01]  /*4280*/  HMMA.16816.F32 R160, R132, R148, RZ ;  /* 0x0000009484a0723c */ /* 0x000fe200000018ff */
[----:B------:R-:W-:Y:S01]  /*4290*/  MUFU.EX2 R205, R205 ;  /* 0x000000cd00cd7308 */ /* 0x000fe20000000800 */
[----:B-1----:R-:W-:-:S02]  /*42a0*/  FADD.FTZ R54, R172, R54 ;  /* 0x00000036ac367221 */ /* 0x002fc40000010000 */
[----:B------:R-:W-:Y:S02]  /*42b0*/  FADD.FTZ R50, R65, R50 ;  /* 0x0000003241327221 */ /* 0x000fe40000010000 */
[----:B------:R-:W-:Y:S02]  /*42c0*/  FADD.FTZ R47, R36, R47 ;  /* 0x0000002f242f7221 */ /* 0x000fe40000010000 */
[----:B------:R-:W-:Y:S01]  /*42d0*/  HMMA.16816.F32 R136, R132, R4, RZ ;  /* 0x000000048488723c */ /* 0x000fe200000018ff */
[----:B------:R-:W-:Y:S01]  /*42e0*/  MUFU.EX2 R204, R204 ;  /* 0x000000cc00cc7308 */ /* 0x000fe20000000800 */
[----:B------:R-:W-:Y:S02]  /*42f0*/  FADD.FTZ R46, R0, R46 ;  /* 0x0000002e002e7221 */ /* 0x000fe40000010000 */
[----:B------:R-:W-:Y:S02]  /*4300*/  FADD.FTZ R47, R190, R47 ;  /* 0x0000002fbe2f7221 */ /* 0x000fe40000010000 */
[----:B------:R-:W-:-:S02]  /*4310*/  FADD.FTZ R46, R194, R46 ;  /* 0x0000002ec22e7221 */ /* 0x000fc40000010000 */
[----:B------:R-:W-:Y:S01]  /*4320*/  IMAD.WIDE.U32 R4, R32, -0x2daee0ad, RZ ;  /* 0xd2511f5320047825 */ /* 0x000fe200078e00ff */
[C---:B------:R-:W-:Y:S01]  /*4330*/  HMMA.16816.F32 R68, R132.reuse, R80, RZ ;  /* 0x000000508444723c */ /* 0x040fe200000018ff */
[----:B------:R-:W-:Y:S02]  /*4340*/  MUFU.EX2 R206, R206 ;  /* 0x000000ce00ce7308 */ /* 0x000fe40000000800 */
[----:B------:R-:W-:Y:S01]  /*4350*/  FADD.FTZ R47, R192, R47 ;  /* 0x0000002fc02f7221 */ /* 0x000fe20000010000 */
[----:B------:R-:W-:Y:S01]  /*4360*/  LOP3.LUT R32, R4, 0xffff, RZ, 0xc0, !PT ;  /* 0x0000ffff04207812 */ /* 0x000fe200078ec0ff */
[----:B------:R-:W-:Y:S02]  /*4370*/  FADD.FTZ R46, R198, R46 ;  /* 0x0000002ec62e7221 */ /* 0x000fe40000010000 */
[----:B------:R-:W-:Y:S01]  /*4380*/  FADD.FTZ R47, R193, R47 ;  /* 0x0000002fc12f7221 */ /* 0x000fe20000010000 */
[----:B------:R-:W-:Y:S01]  /*4390*/  HMMA.16816.F32 R84, R132, R96, RZ ;  /* 0x000000608454723c */ /* 0x000fe200000018ff */
[----:B------:R-:W-:Y:S01]  /*43a0*/  SHF.R.U32.HI R32, RZ, 0x8, R32 ;  /* 0x00000008ff207819 */ /* 0x000fe20000011620 */
[----:B------:R-:W1:Y:S01]  /*43b0*/  MUFU.EX2 R199, R199 ;  /* 0x000000c700c77308 */ /* 0x000e620000000800 */
[----:B------:R-:W-:-:S02]  /*43c0*/  FADD.FTZ R46, R197, R46 ;  /* 0x0000002ec52e7221 */ /* 0x000fc40000010000 */
[----:B------:R-:W-:Y:S02]  /*43d0*/  FADD.FTZ R47, R195, R47 ;  /* 0x0000002fc32f7221 */ /* 0x000fe40000010000 */
[----:B------:R-:W-:Y:S01]  /*43e0*/  FADD.FTZ R46, R196, R46 ;  /* 0x0000002ec42e7221 */ /* 0x000fe20000010000 */
[----:B------:R-:W-:Y:S01]  /*43f0*/  HMMA.16816.F32 R100, R132, R108, RZ ;  /* 0x0000006c8464723c */ /* 0x000fe200000018ff */
[----:B------:R-:W-:Y:S01]  /*4400*/  FADD.FTZ R47, R188, R47 ;  /* 0x0000002fbc2f7221 */ /* 0x000fe20000010000 */
[----:B------:R-:W2:Y:S03]  /*4410*/  MUFU.EX2 R201, R201 ;  /* 0x000000c900c97308 */ /* 0x000ea60000000800 */
[----:B------:R-:W-:-:S03]  /*4420*/  FADD.FTZ R47, R187, R47 ;  /* 0x0000002fbb2f7221 */ /* 0x000fc60000010000 */
[----:B------:R-:W-:Y:S01]  /*4430*/  HMMA.16816.F32 R112, R132, R120, RZ ;  /* 0x000000788470723c */ /* 0x000fe200000018ff */
[----:B------:R-:W-:Y:S01]  /*4440*/  FADD.FTZ R47, R186, R47 ;  /* 0x0000002fba2f7221 */ /* 0x000fe20000010000 */
[----:B------:R-:W-:Y:S01]  /*4450*/  MUFU.EX2 R200, R200 ;  /* 0x000000c800c87308 */ /* 0x000fe20000000800 */
[----:B-1----:R-:W-:-:S05]  /*4460*/  FADD.FTZ R50, R199, R50 ;  /* 0x00000032c7327221 */ /* 0x002fca0000010000 */
[----:B------:R-:W-:Y:S02]  /*4470*/  HMMA.16816.F32 R148, R132, R150, RZ ;  /* 0x000000968494723c */ /* 0x000fe400000018ff */
[----:B------:R-:W-:Y:S01]  /*4480*/  MUFU.EX2 R202, R202 ;  /* 0x000000ca00ca7308 */ /* 0x000fe20000000800 */
[----:B--2---:R-:W-:-:S04]  /*4490*/  FADD.FTZ R50, R201, R50 ;  /* 0x00000032c9327221 */ /* 0x004fc80000010000 */
[----:B------:R-:W-:Y:S01]  /*44a0*/  FADD.FTZ R50, R203, R50 ;  /* 0x00000032cb327221 */ /* 0x000fe20000010000 */
[----:B------:R-:W-:Y:S02]  /*44b0*/  HMMA.16816.F32 R80, R132, R82, RZ ;  /* 0x000000528450723c */ /* 0x000fe400000018ff */
[----:B------:R-:W1:Y:S01]  /*44c0*/  MUFU.EX2 R183, R183 ;  /* 0x000000b700b77308 */ /* 0x000e620000000800 */
[----:B------:R-:W-:-:S05]  /*44d0*/  FADD.FTZ R50, R205, R50 ;  /* 0x00000032cd327221 */ /* 0x000fca0000010000 */
[C---:B------:R-:W-:Y:S02]  /*44e0*/  HMMA.16816.F32 R96, R132.reuse, R98, RZ ;  /* 0x000000628460723c */ /* 0x040fe400000018ff */
[----:B------:R-:W2:Y:S06]  /*44f0*/  MUFU.EX2 R184, R184 ;  /* 0x000000b800b87308 */ /* 0x000eac0000000800 */
[----:B------:R-:W-:Y:S02]  /*4500*/  HMMA.16816.F32 R108, R132, R110, RZ ;  /* 0x0000006e846c723c */ /* 0x000fe400000018ff */
[----:B------:R-:W3:Y:S01]  /*4510*/  MUFU.EX2 R181, R181 ;  /* 0x000000b500b57308 */ /* 0x000ee20000000800 */
[----:B-1----:R-:W-:-:S05]  /*4520*/  FADD.FTZ R46, R183, R46 ;  /* 0x0000002eb72e7221 */ /* 0x002fca0000010000 */
[----:B------:R-:W-:Y:S02]  /*4530*/  HMMA.16816.F32 R120, R132, R122, RZ ;  /* 0x0000007a8478723c */ /* 0x000fe400000018ff */
[----:B------:R-:W1:Y:S01]  /*4540*/  MUFU.EX2 R180, R180 ;  /* 0x000000b400b47308 */ /* 0x000e620000000800 */
[----:B--2---:R-:W-:-:S05]  /*4550*/  FADD.FTZ R46, R184, R46 ;  /* 0x0000002eb82e7221 */ /* 0x004fca0000010000 */
[----:B------:R-:W-:Y:S02]  /*4560*/  HMMA.16816.F32 R132, R132, R6, RZ ;  /* 0x000000068484723c */ /* 0x000fe400000018ff */
[----:B------:R-:W2:Y:S01]  /*4570*/  MUFU.EX2 R179, R179 ;  /* 0x000000b300b37308 */ /* 0x000ea20000000800 */
[----:B---3--:R-:W-:-:S04]  /*4580*/  FADD.FTZ R46, R181, R46 ;  /* 0x0000002eb52e7221 */ /* 0x008fc80000010000 */
[----:B------:R-:W-:Y:S01]  /*4590*/  LOP3.LUT R7, R5, UR16, R64, 0x96, !PT ;  /* 0x0000001005077c12 */ /* 0x000fe2000f8e9640 */
[----:B------:R-:W-:Y:S01]  /*45a0*/  FFMA.FTZ R64, R229, c[0x0][0x23c], -R176 ;  /* 0x00008f00e5407a23 */ /* 0x000fe200000108b0 */
[--C-:B------:R-:W-:Y:S01]  /*45b0*/  SHF.R.U32.HI R5, RZ, 0x10, R4.reuse ;  /* 0x00000010ff057819 */ /* 0x100fe20000011604 */
[----:B------:R-:W-:Y:S01]  /*45c0*/  FFMA.FTZ R229, R182, c[0x0][0x23c], -R189 ;  /* 0x00008f00b6e57a23 */ /* 0x000fe200000108bd */
[----:B------:R-:W-:Y:S01]  /*45d0*/  LOP3.LUT R6, R4, 0xff, RZ, 0xc0, !PT ;  /* 0x000000ff04067812 */ /* 0x000fe200078ec0ff */
[----:B------:R-:W3:Y:S01]  /*45e0*/  MUFU.EX2 R175, R175 ;  /* 0x000000af00af7308 */ /* 0x000ee20000000800 */
[----:B------:R-:W-:Y:S01]  /*45f0*/  SHF.R.U32.HI R4, RZ, 0x18, R4 ;  /* 0x00000018ff047819 */ /* 0x000fe20000011604 */
[----:B-1----:R-:W-:Y:S01]  /*4600*/  FADD.FTZ R50, R180, R50 ;  /* 0x00000032b4327221 */ /* 0x002fe20000010000 */
[----:B------:R-:W-:Y:S02]  /*4610*/  LOP3.LUT R5, R5, 0xff, RZ, 0xc0, !PT ;  /* 0x000000ff05057812 */ /* 0x000fe400078ec0ff */
[----:B------:R-:W-:Y:S01]  /*4620*/  SHF.R.U32.HI R33, RZ, 0x10, R7 ;  /* 0x00000010ff217819 */ /* 0x000fe20000011607 */
[----:B--2---:R-:W-:Y:S01]  /*4630*/  FADD.FTZ R50, R179, R50 ;  /* 0x00000032b3327221 */ /* 0x004fe20000010000 */
[----:B------:R-:W-:Y:S01]  /*4640*/  PRMT R4, R5, 0x5410, R4 ;  /* 0x0000541005047816 */ /* 0x000fe20000000004 */
[----:B------:R-:W1:Y:S01]  /*4650*/  MUFU.EX2 R64, R64 ;  /* 0x0000004000407308 */ /* 0x000e620000000800 */
[----:B------:R-:W-:-:S02]  /*4660*/  LOP3.LUT R5, R7, 0xffff, RZ, 0xc0, !PT ;  /* 0x0000ffff07057812 */ /* 0x000fc400078ec0ff */
[----:B------:R-:W-:Y:S01]  /*4670*/  PRMT R6, R6, 0x5410, R32 ;  /* 0x0000541006067816 */ /* 0x000fe20000000020 */
[--C-:B------:R-:W-:Y:S01]  /*4680*/  HSET2.LE.AND R4, R4, R58.reuse, PT ;  /* 0x0000003a04047233 */ /* 0x100fe20003803000 */
[----:B------:R-:W-:Y:S02]  /*4690*/  LOP3.LUT R32, R7, 0xff, RZ, 0xc0, !PT ;  /* 0x000000ff07207812 */ /* 0x000fe400078ec0ff */
[----:B------:R-:W-:Y:S01]  /*46a0*/  SHF.R.U32.HI R34, RZ, 0x8, R5 ;  /* 0x00000008ff227819 */ /* 0x000fe20000011605 */
[----:B------:R-:W-:Y:S01]  /*46b0*/  HSET2.LE.AND R6, R6, R58, PT ;  /* 0x0000003a06067233 */ /* 0x000fe20003803000 */
[----:B------:R-:W-:Y:S01]  /*46c0*/  SHF.R.U32.HI R7, RZ, 0x18, R7 ;  /* 0x00000018ff077819 */ /* 0x000fe20000011607 */
[----:B------:R-:W-:Y:S01]  /*46d0*/  MUFU.EX2 R229, R229 ;  /* 0x000000e500e57308 */ /* 0x000fe20000000800 */
[----:B------:R-:W-:Y:S01]  /*46e0*/  LOP3.LUT R5, R33, 0xff, RZ, 0xc0, !PT ;  /* 0x000000ff21057812 */ /* 0x000fe200078ec0ff */
[----:B---3--:R-:W-:Y:S01]  /*46f0*/  FADD.FTZ R50, R175, R50 ;  /* 0x00000032af327221 */ /* 0x008fe20000010000 */
[----:B------:R-:W-:-:S02]  /*4700*/  PRMT R32, R32, 0x5410, R34 ;  /* 0x0000541020207816 */ /* 0x000fc40000000022 */
[----:B------:R-:W-:Y:S01]  /*4710*/  PRMT R5, R5, 0x5410, R7 ;  /* 0x0000541005057816 */ /* 0x000fe20000000007 */
[----:B-1----:R-:W-:Y:S01]  /*4720*/  FADD.FTZ R54, R64, R54 ;  /* 0x0000003640367221 */ /* 0x002fe20000010000 */
[----:B------:R-:W-:Y:S01]  /*4730*/  F2FP.PACK_AB R7, R65, R66 ;  /* 0x000000424107723e */ /* 0x000fe200000000ff */
[----:B------:R-:W-:Y:S02]  /*4740*/  MUFU.EX2 R232, R232 ;  /* 0x000000e800e87308 */ /* 0x000fe40000000800 */
[----:B------:R-:W-:Y:S01]  /*4750*/  HSET2.LE.AND R5, R5, R58, PT ;  /* 0x0000003a05057233 */ /* 0x000fe20003803000 */
[----:B------:R-:W-:Y:S01]  /*4760*/  LOP3.LUT R6, R6, R7, RZ, 0xc0, !PT ;  /* 0x0000000706067212 */ /* 0x000fe200078ec0ff */
[C---:B------:R-:W-:Y:S01]  /*4770*/  FADD.FTZ R54, R63.reuse, R54 ;  /* 0x000000363f367221 */ /* 0x040fe20000010000 */
[----:B------:R-:W-:-:S03]  /*4780*/  F2FP.PACK_AB R7, R63, R64 ;  /* 0x000000403f07723e */ /* 0x000fc600000000ff */
[----:B------:R-:W1:Y:S01]  /*4790*/  MUFU.EX2 R62, R62 ;  /* 0x0000003e003e7308 */ /* 0x000e620000000800 */
[----:B------:R-:W-:Y:S01]  /*47a0*/  LOP3.LUT R7, R4, R7, RZ, 0xc0, !PT ;  /* 0x0000000704077212 */ /* 0x000fe200078ec0ff */
[----:B------:R-:W-:Y:S01]  /*47b0*/  HSET2.LE.AND R4, R32, R58, PT ;  /* 0x0000003a20047233 */ /* 0x000fe20003803000 */
[----:B------:R-:W-:Y:S01]  /*47c0*/  F2FP.PACK_AB R32, R174, R177 ;  /* 0x000000b1ae20723e */ /* 0x000fe200000000ff */
[----:B------:R-:W-:-:S03]  /*47d0*/  FADD.FTZ R54, R200, R54 ;  /* 0x00000036c8367221 */ /* 0x000fc60000010000 */
[----:B------:R-:W-:Y:S01]  /*47e0*/  LOP3.LUT R4, R4, R32, RZ, 0xc0, !PT ;  /* 0x0000002004047212 */ /* 0x000fe200078ec0ff */
[----:B------:R-:W-:Y:S01]  /*47f0*/  MUFU.EX2 R61, R61 ;  /* 0x0000003d003d7308 */ /* 0x000fe20000000800 */
[----:B------:R-:W-:Y:S01]  /*4800*/  F2FP.PACK_AB R32, R172, R173 ;  /* 0x000000adac20723e */ /* 0x000fe200000000ff */
[----:B------:R-:W-:-:S03]  /*4810*/  FADD.FTZ R54, R202, R54 ;  /* 0x00000036ca367221 */ /* 0x000fc60000010000 */
[----:B------:R-:W-:Y:S01]  /*4820*/  LOP3.LUT R5, R5, R32, RZ, 0xc0, !PT ;  /* 0x0000002005057212 */ /* 0x000fe200078ec0ff */
[----:B------:R-:W-:Y:S02]  /*4830*/  FADD.FTZ R54, R204, R54 ;  /* 0x00000036cc367221 */ /* 0x000fe40000010000 */
[----:B------:R-:W2:Y:S02]  /*4840*/  MUFU.EX2 R59, R59 ;  /* 0x0000003b003b7308 */ /* 0x000ea40000000800 */
[----:B------:R-:W-:Y:S02]  /*4850*/  FADD.FTZ R54, R206, R54 ;  /* 0x00000036ce367221 */ /* 0x000fe40000010000 */
[----:B------:R-:W-:Y:S02]  /*4860*/  HMMA.16816.F32 R100, R4, R16, R100 ;  /* 0x000000100464723c */ /* 0x000fe40000001864 */
[----:B-1----:R-:W-:-:S05]  /*4870*/  FADD.FTZ R54, R62, R54 ;  /* 0x000000363e367221 */ /* 0x002fca0000010000 */
[--C-:B------:R-:W-:Y:S01]  /*4880*/  LOP3.LUT R16, R239, UR13, R248.reuse, 0x96, !PT ;  /* 0x0000000def107c12 */ /* 0x100fe2000f8e96f8 */
[----:B------:R-:W-:Y:S01]  /*4890*/  IMAD.WIDE.U32 R238, R238, -0x2daee0ad, RZ ;  /* 0xd2511f53eeee7825 */ /* 0x000fe200078e00ff */
[----:B------:R-:W-:Y:S01]  /*48a0*/  HMMA.16816.F32 R136, R4, R8, R136 ;  /* 0x000000080488723c */ /* 0x000fe20000001888 */
[----:B------:R-:W-:Y:S02]  /*48b0*/  LOP3.LUT R248, R209, UR13, R248, 0x96, !PT ;  /* 0x0000000dd1f87c12 */ /* 0x000fe4000f8e96f8 */
[----:B------:R-:W-:-:S04]  /*48c0*/  IMAD.WIDE.U32 R16, R16, -0x2daee0ad, RZ ;  /* 0xd2511f5310107825 */ /* 0x000fc800078e00ff */
[----:B------:R-:W-:Y:S01]  /*48d0*/  IMAD.WIDE.U32 R248, R248, -0x2daee0ad, RZ ;  /* 0xd2511f53f8f87825 */ /* 0x000fe200078e00ff */
[----:B------:R-:W-:Y:S01]  /*48e0*/  LOP3.LUT R32, R17, UR10, R244, 0x96, !PT ;  /* 0x0000000a11207c12 */ /* 0x000fe2000f8e96f4 */
[----:B------:R-:W-:Y:S01]  /*48f0*/  HMMA.16816.F32 R112, R4, R12, R112 ;  /* 0x0000000c0470723c */ /* 0x000fe20000001870 */
[----:B------:R-:W-:Y:S01]  /*4900*/  LOP3.LUT R236, R239, UR8, R16, 0x96, !PT ;  /* 0x00000008efec7c12 */ /* 0x000fe2000f8e9610 */
[----:B--2---:R-:W-:Y:S02]  /*4910*/  FADD.FTZ R54, R59, R54 ;  /* 0x000000363b367221 */ /* 0x004fe40000010000 */
[----:B------:R-:W-:-:S04]  /*4920*/  IMAD.WIDE.U32 R32, R32, -0x326172a9, RZ ;  /* 0xcd9e8d5720207825 */ /* 0x000fc800078e00ff */
[----:B------:R-:W-:Y:S01]  /*4930*/  IMAD.WIDE.U32 R236, R236, -0x326172a9, RZ ;  /* 0xcd9e8d57ecec7825 */ /* 0x000fe200078e00ff */
[----:B------:R-:W-:Y:S01]  /*4940*/  LOP3.LUT R34, R33, UR9, R242, 0x96, !PT ;  /* 0x0000000921227c12 */ /* 0x000fe2000f8e96f2 */
[----:B------:R-:W-:Y:S02]  /*4950*/  HMMA.16816.F32 R120, R4, R14, R120 ;  /* 0x0000000e0478723c */ /* 0x000fe40000001878 */
[----:B------:R-:W-:Y:S02]  /*4960*/  FADD.FTZ R54, R61, R54 ;  /* 0x000000363d367221 */ /* 0x000fe40000010000 */
[----:B------:R-:W-:-:S04]  /*4970*/  IMAD.WIDE.U32 R34, R34, -0x2daee0ad, RZ ;  /* 0xd2511f5322227825 */ /* 0x000fc800078e00ff */
[----:B------:R-:W-:Y:S01]  /*4980*/  HMMA.16816.F32 R160, R4, R28, R160 ;  /* 0x0000001c04a0723c */ /* 0x000fe200000018a0 */
[----:B------:R-:W-:-:S05]  /*4990*/  LOP3.LUT R8, R35, UR6, R238, 0x96, !PT ;  /* 0x0000000623087c12 */ /* 0x000fca000f8e96ee */
[----:B------:R-:W-:Y:S02]  /*49a0*/  IMAD.WIDE.U32 R16, R8, -0x326172a9, RZ ;  /* 0xcd9e8d5708107825 */ /* 0x000fe400078e00ff */
[C---:B------:R-:W-:Y:S03]  /*49b0*/  HMMA.16816.F32 R68, R4.reuse, R24, R68 ;  /* 0x000000180444723c */ /* 0x040fe60000001844 */
[----:B------:R-:W-:Y:S02]  /*49c0*/  LOP3.LUT R12, R17, UR17, R236, 0x96, !PT ;  /* 0x00000011110c7c12 */ /* 0x000fe4000f8e96ec */
[----:B------:R-:W-:Y:S02]  /*49d0*/  LOP3.LUT R8, R16, 0xffff, RZ, 0xc0, !PT ;  /* 0x0000ffff10087812 */ /* 0x000fe400078ec0ff */
[----:B------:R-:W-:Y:S01]  /*49e0*/  SHF.R.U32.HI R9, RZ, 0x10, R16 ;  /* 0x00000010ff097819 */ /* 0x000fe20000011610 */
[----:B------:R-:W-:Y:S01]  /*49f0*/  HMMA.16816.F32 R84, R4, R20, R84 ;  /* 0x000000140454723c */ /* 0x000fe20000001854 */
[----:B------:R-:W-:-:S02]  /*4a00*/  LOP3.LUT R13, R12, 0xffff, RZ, 0xc0, !PT ;  /* 0x0000ffff0c0d7812 */ /* 0x000fc400078ec0ff */
[----:B------:R-:W-:Y:S02]  /*4a10*/  SHF.R.U32.HI R14, RZ, 0x10, R12 ;  /* 0x00000010ff0e7819 */ /* 0x000fe4000001160c */
[----:B------:R-:W-:Y:S02]  /*4a20*/  SHF.R.U32.HI R8, RZ, 0x8, R8 ;  /* 0x00000008ff087819 */ /* 0x000fe40000011608 */
[----:B------:R-:W-:Y:S01]  /*4a30*/  LOP3.LUT R9, R9, 0xff, RZ, 0xc0, !PT ;  /* 0x000000ff09097812 */ /* 0x000fe200078ec0ff */
[----:B------:R-:W-:Y:S01]  /*4a40*/  HMMA.16816.F32 R148, R4, R30, R148 ;  /* 0x0000001e0494723c */ /* 0x000fe20000001894 */
[----:B------:R-:W-:Y:S01]  /*4a50*/  SHF.R.U32.HI R13, RZ, 0x8, R13 ;  /* 0x00000008ff0d7819 */ /* 0x000fe2000001160d */
[----:B------:R-:W1:Y:S01]  /*4a60*/  LDSM.16.MT88.4 R28, [R213+0x9800] ;  /* 0x00980000d51c783b */ /* 0x000e620000004200 */
[----:B------:R-:W-:Y:S02]  /*4a70*/  LOP3.LUT R14, R14, 0xff, RZ, 0xc0, !PT ;  /* 0x000000ff0e0e7812 */ /* 0x000fe400078ec0ff */
[----:B------:R-:W-:-:S02]  /*4a80*/  LOP3.LUT R35, R16, 0xff, RZ, 0xc0, !PT ;  /* 0x000000ff10237812 */ /* 0x000fc400078ec0ff */
[----:B------:R-:W-:Y:S01]  /*4a90*/  SHF.R.U32.HI R33, RZ, 0x18, R16 ;  /* 0x00000018ff217819 */ /* 0x000fe20000011610 */
[C---:B------:R-:W-:Y:S01]  /*4aa0*/  HMMA.16816.F32 R80, R4.reuse, R26, R80 ;  /* 0x0000001a0450723c */ /* 0x040fe20000001850 */
[----:B------:R-:W-:Y:S01]  /*4ab0*/  LOP3.LUT R211, R12, 0xff, RZ, 0xc0, !PT ;  /* 0x000000ff0cd37812 */ /* 0x000fe200078ec0ff */
[----:B------:R-:W2:Y:S01]  /*4ac0*/  LDSM.16.MT88.4 R24, [R212+0x9800] ;  /* 0x00980000d418783b */ /* 0x000ea20000004200 */
[----:B------:R-:W-:Y:S02]  /*4ad0*/  SHF.R.U32.HI R207, RZ, 0x18, R12 ;  /* 0x00000018ffcf7819 */ /* 0x000fe4000001160c */
[----:B------:R-:W-:Y:S02]  /*4ae0*/  PRMT R35, R35, 0x5410, R8 ;  /* 0x0000541023237816 */ /* 0x000fe40000000008 */
[----:B------:R-:W-:Y:S01]  /*4af0*/  PRMT R33, R9, 0x5410, R33 ;  /* 0x0000541009217816 */ /* 0x000fe20000000021 */
[----:B------:R-:W-:Y:S01]  /*4b00*/  HMMA.16816.F32 R96, R4, R22, R96 ;  /* 0x000000160460723c */ /* 0x000fe20000001860 */
[----:B------:R-:W-:Y:S01]  /*4b10*/  PRMT R211, R211, 0x5410, R13 ;  /* 0x00005410d3d37816 */ /* 0x000fe2000000000d */
[----:B------:R-:W3:Y:S01]  /*4b20*/  LDSM.16.MT88.4 R20, [R213+0xa800] ;  /* 0x00a80000d514783b */ /* 0x000ee20000004200 */
[----:B------:R-:W-:-:S03]  /*4b30*/  PRMT R207, R14, 0x5410, R207 ;  /* 0x000054100ecf7816 */ /* 0x000fc600000000cf */
[----:B------:R-:W-:Y:S02]  /*4b40*/  LDSM.16.MT88.4 R12, [R213+0xb800] ;  /* 0x00b80000d50c783b */ /* 0x000fe40000004200 */
[C---:B------:R-:W-:Y:S02]  /*4b50*/  HMMA.16816.F32 R108, R4.reuse, R18, R108 ;  /* 0x00000012046c723c */ /* 0x040fe4000000186c */
[----:B------:R-:W4:Y:S06]  /*4b60*/  LDSM.16.MT88.4 R16, [R212+0xa800] ;  /* 0x00a80000d410783b */ /* 0x000f2c0000004200 */
[----:B------:R-:W-:Y:S01]  /*4b70*/  HMMA.16816.F32 R132, R4, R10, R132 ;  /* 0x0000000a0484723c */ /* 0x000fe20000001884 */
[----:B------:R-:W5:Y:S06]  /*4b80*/  LDSM.16.MT88.4 R8, [R212+0xb800] ;  /* 0x00b80000d408783b */ /* 0x000f6c0000004200 */
[----:B------:R-:W-:Y:S01]  /*4b90*/  HSET2.LE.AND R4, R211, R58, PT ;  /* 0x0000003ad3047233 */ /* 0x000fe20003803000 */
[----:B------:R-:W-:-:S02]  /*4ba0*/  F2FP.PACK_AB R5, R192, R190 ;  /* 0x000000bec005723e */ /* 0x000fc400000000ff */
[----:B------:R-:W-:Y:S02]  /*4bb0*/  F2FP.PACK_AB R6, R198, R194 ;  /* 0x000000c2c606723e */ /* 0x000fe400000000ff */
[----:B------:R-:W-:Y:S01]  /*4bc0*/  LOP3.LUT R4, R4, R5, RZ, 0xc0, !PT ;  /* 0x0000000504047212 */ /* 0x000fe200078ec0ff */
[--C-:B------:R-:W-:Y:S01]  /*4bd0*/  HSET2.LE.AND R5, R207, R58.reuse, PT ;  /* 0x0000003acf057233 */ /* 0x100fe20003803000 */
[----:B------:R-:W-:Y:S01]  /*4be0*/  LOP3.LUT R211, R249, UR10, R230, 0x96, !PT ;  /* 0x0000000af9d37c12 */ /* 0x000fe2000f8e96e6 */
[----:B------:R-:W-:Y:S01]  /*4bf0*/  IMAD.WIDE.U32 R230, R210, -0x326172a9, RZ ;  /* 0xcd9e8d57d2e67825 */ /* 0x000fe200078e00ff */
[----:B------:R-:W-:Y:S02]  /*4c00*/  F2FP.PACK_AB R7, R195, R193 ;  /* 0x000000c1c307723e */ /* 0x000fe400000000ff */
[----:B------:R-:W-:Y:S01]  /*4c10*/  LOP3.LUT R5, R5, R6, RZ, 0xc0, !PT ;  /* 0x0000000605057212 */ /* 0x000fe200078ec0ff */
[----:B------:R-:W-:Y:S01]  /*4c20*/  HSET2.LE.AND R6, R35, R58, PT ;  /* 0x0000003a23067233 */ /* 0x000fe20003803000 */
[----:B------:R-:W-:Y:S01]  /*4c30*/  IMAD.WIDE.U32 R210, R211, -0x326172a9, RZ ;  /* 0xcd9e8d57d3d27825 */ /* 0x000fe200078e00ff */
[----:B------:R-:W-:-:S03]  /*4c40*/  LOP3.LUT R208, R231, UR11, R208, 0x96, !PT ;  /* 0x0000000be7d07c12 */ /* 0x000fc6000f8e96d0 */
[----:B------:R-:W-:Y:S01]  /*4c50*/  LOP3.LUT R6, R6, R7, RZ, 0xc0, !PT ;  /* 0x0000000706067212 */ /* 0x000fe200078ec0ff */
[----:B------:R-:W-:Y:S01]  /*4c60*/  HSET2.LE.AND R7, R33, R58, PT ;  /* 0x0000003a21077233 */ /* 0x000fe20003803000 */
[----:B------:R-:W-:Y:S02]  /*4c70*/  F2FP.PACK_AB R33, R196, R197 ;  /* 0x000000c5c421723e */ /* 0x000fe400000000ff */
[----:B------:R-:W-:Y:S01]  /*4c80*/  LOP3.LUT R209, R211, UR9, R230, 0x96, !PT ;  /* 0x00000009d3d17c12 */ /* 0x000fe2000f8e96e6 */
[----:B------:R-:W-:Y:S01]  /*4c90*/  IMAD.WIDE.U32 R230, R208, -0x2daee0ad, RZ ;  /* 0xd2511f53d0e67825 */ /* 0x000fe200078e00ff */
[----:B------:R-:W-:-:S03]  /*4ca0*/  LOP3.LUT R7, R7, R33, RZ, 0xc0, !PT ;  /* 0x0000002107077212 */ /* 0x000fc600078ec0ff */
[----:B------:R-:W-:-:S04]  /*4cb0*/  IMAD.WIDE.U32 R208, R209, -0x2daee0ad, RZ ;  /* 0xd2511f53d1d07825 */ /* 0x000fc800078e00ff */
        /* <DEDUP_REMOVED lines=12> */
[----:B------:R-:W-:-:S02]  /*4d80*/  LOP3.LUT R4, R209, UR6, R230, 0x96, !PT ;  /* 0x00000006d1047c12 */ /* 0x000fc4000f8e96e6 */
[----:B------:R-:W-:-:S03]  /*4d90*/  LOP3.LUT R230, R231, UR8, R248, 0x96, !PT ;  /* 0x00000008e7e67c12 */ /* 0x000fc6000f8e96f8 */
[----:B------:R-:W-:-:S04]  /*4da0*/  IMAD.WIDE.U32 R238, R4, -0x326172a9, RZ ;  /* 0xcd9e8d5704ee7825 */ /* 0x000fc800078e00ff */
[----:B------:R-:W-:Y:S01]  /*4db0*/  IMAD.WIDE.U32 R230, R230, -0x326172a9, RZ ;  /* 0xcd9e8d57e6e67825 */ /* 0x000fe200078e00ff */
[C---:B------:R-:W-:Y:S02]  /*4dc0*/  LOP3.LUT R4, R238.reuse, 0xffff, RZ, 0xc0, !PT ;  /* 0x0000ffffee047812 */ /* 0x040fe400078ec0ff */
[----:B------:R-:W-:Y:S02]  /*4dd0*/  LOP3.LUT R6, R238, 0xff, RZ, 0xc0, !PT ;  /* 0x000000ffee067812 */ /* 0x000fe400078ec0ff */
[----:B------:R-:W-:Y:S02]  /*4de0*/  SHF.R.U32.HI R4, RZ, 0x8, R4 ;  /* 0x00000008ff047819 */ /* 0x000fe40000011604 */
[----:B------:R-:W-:Y:S02]  /*4df0*/  SHF.R.U32.HI R5, RZ, 0x18, R238 ;  /* 0x00000018ff057819 */ /* 0x000fe400000116ee */
[----:B------:R-:W-:Y:S02]  /*4e00*/  PRMT R6, R6, 0x5410, R4 ;  /* 0x0000541006067816 */ /* 0x000fe40000000004 */
[----:B------:R-:W-:-:S02]  /*4e10*/  SHF.R.U32.HI R4, RZ, 0x10, R238 ;  /* 0x00000010ff047819 */ /* 0x000fc400000116ee */
[----:B------:R-:W-:Y:S01]  /*4e20*/  LOP3.LUT R7, R239, UR17, R230, 0x96, !PT ;  /* 0x00000011ef077c12 */ /* 0x000fe2000f8e96e6 */
[--C-:B------:R-:W-:Y:S01]  /*4e30*/  HSET2.LE.AND R6, R6, R58.reuse, PT ;  /* 0x0000003a06067233 */ /* 0x100fe20003803000 */
[----:B------:R-:W-:Y:S01]  /*4e40*/  LOP3.LUT R4, R4, 0xff, RZ, 0xc0, !PT ;  /* 0x000000ff04047812 */ /* 0x000fe200078ec0ff */
[----:B------:R-:W-:Y:S01]  /*4e50*/  FFMA.FTZ R230, R185, c[0x0][0x23c], -R191 ;  /* 0x00008f00b9e67a23 */ /* 0x000fe200000108bf */
[C---:B------:R-:W-:Y:S02]  /*4e60*/  LOP3.LUT R35, R7.reuse, 0xffff, RZ, 0xc0, !PT ;  /* 0x0000ffff07237812 */ /* 0x040fe400078ec0ff */
[----:B------:R-:W-:Y:S02]  /*4e70*/  PRMT R4, R4, 0x5410, R5 ;  /* 0x0000541004047816 */ /* 0x000fe40000000005 */
[--C-:B------:R-:W-:Y:S01]  /*4e80*/  SHF.R.U32.HI R5, RZ, 0x10, R7.reuse ;  /* 0x00000010ff057819 */ /* 0x100fe20000011607 */
[----:B------:R-:W1:Y:S01]  /*4e90*/  MUFU.EX2 R230, R230 ;  /* 0x000000e600e67308 */ /* 0x000e620000000800 */
[----:B------:R-:W-:Y:S01]  /*4ea0*/  LOP3.LUT R33, R7, 0xff, RZ, 0xc0, !PT ;  /* 0x000000ff07217812 */ /* 0x000fe200078ec0ff */
[----:B------:R-:W-:Y:S01]  /*4eb0*/  HSET2.LE.AND R4, R4, R58, PT ;  /* 0x0000003a04047233 */ /* 0x000fe20003803000 */
[----:B------:R-:W-:-:S02]  /*4ec0*/  SHF.R.U32.HI R7, RZ, 0x18, R7 ;  /* 0x00000018ff077819 */ /* 0x000fc40000011607 */
[----:B------:R-:W-:Y:S02]  /*4ed0*/  LOP3.LUT R5, R5, 0xff, RZ, 0xc0, !PT ;  /* 0x000000ff05057812 */ /* 0x000fe400078ec0ff */
[----:B------:R-:W-:Y:S02]  /*4ee0*/  SHF.R.U32.HI R35, RZ, 0x8, R35 ;  /* 0x00000008ff237819 */ /* 0x000fe40000011623 */
[----:B------:R-:W-:Y:S02]  /*4ef0*/  PRMT R5, R5, 0x5410, R7 ;  /* 0x0000541005057816 */ /* 0x000fe40000000007 */
[----:B------:R-:W-:Y:S02]  /*4f00*/  F2FP.PACK_AB R7, R205, R203 ;  /* 0x000000cbcd07723e */ /* 0x000fe400000000ff */
[----:B------:R-:W-:Y:S01]  /*4f10*/  PRMT R33, R33, 0x5410, R35 ;  /* 0x0000541021217816 */ /* 0x000fe20000000023 */
[----:B------:R-:W-:Y:S01]  /*4f20*/  HSET2.LE.AND R5, R5, R58, PT ;  /* 0x0000003a05057233 */ /* 0x000fe20003803000 */
[----:B------:R-:W-:-:S02]  /*4f30*/  LOP3.LUT R6, R6, R7, RZ, 0xc0, !PT ;  /* 0x0000000706067212 */ /* 0x000fc400078ec0ff */
[----:B------:R-:W-:Y:S02]  /*4f40*/  F2FP.PACK_AB R7, R206, R204 ;  /* 0x000000ccce07723e */ /* 0x000fe400000000ff */
[C---:B------:R-:W-:Y:S01]  /*4f50*/  F2FP.PACK_AB R35, R229.reuse, R181 ;  /* 0x000000b5e523723e */ /* 0x040fe200000000ff */
[----:B------:R-:W-:Y:S01]  /*4f60*/  FADD.FTZ R229, R229, R46 ;  /* 0x0000002ee5e57221 */ /* 0x000fe20000010000 */
[----:B------:R-:W-:Y:S01]  /*4f70*/  LOP3.LUT R7, R4, R7, RZ, 0xc0, !PT ;  /* 0x0000000704077212 */ /* 0x000fe200078ec0ff */
[----:B------:R-:W-:Y:S01]  /*4f80*/  HSET2.LE.AND R4, R33, R58, PT ;  /* 0x0000003a21047233 */ /* 0x000fe20003803000 */
[----:B------:R-:W-:Y:S02]  /*4f90*/  F2FP.PACK_AB R33, R201, R199 ;  /* 0x000000c7c921723e */ /* 0x000fe400000000ff */
[----:B------:R-:W-:Y:S01]  /*4fa0*/  LOP3.LUT R210, R231, UR7, R210, 0x96, !PT ;  /* 0x00000007e7d27c12 */ /* 0x000fe2000f8e96d2 */
[----:B------:R-:W-:Y:S01]  /*4fb0*/  FFMA.FTZ R231, R60, c[0x0][0x23c], -R176 ;  /* 0x00008f003ce77a23 */ /* 0x000fe200000108b0 */
[----:B------:R-:W-:-:S02]  /*4fc0*/  LOP3.LUT R4, R4, R33, RZ, 0xc0, !PT ;  /* 0x0000002104047212 */ /* 0x000fc400078ec0ff */
[----:B------:R-:W-:Y:S01]  /*4fd0*/  F2FP.PACK_AB R33, R202, R200 ;  /* 0x000000c8ca21723e */ /* 0x000fe200000000ff */
[----:B------:R-:W-:Y:S02]  /*4fe0*/  IMAD.WIDE.U32 R210, R210, -0x2daee0ad, RZ ;  /* 0xd2511f53d2d27825 */ /* 0x000fe400078e00ff */
[----:B------:R-:W2:Y:S01]  /*4ff0*/  MUFU.EX2 R231, R231 ;  /* 0x000000e700e77308 */ /* 0x000ea20000000800 */
[----:B------:R-:W-:Y:S02]  /*5000*/  LOP3.LUT R5, R5, R33, RZ, 0xc0, !PT ;  /* 0x0000002105057212 */ /* 0x000fe400078ec0ff */
[----:B------:R-:W-:Y:S02]  /*5010*/  F2FP.PACK_AB R33, R184, R183 ;  /* 0x000000b7b821723e */ /* 0x000fe400000000ff */
[----:B------:R-:W-:-:S03]  /*5020*/  LOP3.LUT R208, R211, UR16, R208, 0x96, !PT ;  /* 0x00000010d3d07c12 */ /* 0x000fc6000f8e96d0 */
[C---:B------:R-:W-:Y:S01]  /*5030*/  HMMA.16816.F32 R100, R4.reuse, R16, R100 ;  /* 0x000000100464723c */ /* 0x040fe20000001864 */
[C---:B------:R-:W-:Y:S02]  /*5040*/  LOP3.LUT R67, R208.reuse, 0xffff, RZ, 0xc0, !PT ;  /* 0x0000ffffd0437812 */ /* 0x040fe400078ec0ff */
[----:B------:R-:W-:Y:S02]  /*5050*/  SHF.R.U32.HI R176, RZ, 0x10, R208 ;  /* 0x00000010ffb07819 */ /* 0x000fe400000116d0 */
[----:B------:R-:W-:Y:S02]  /*5060*/  LOP3.LUT R60, R208, 0xff, RZ, 0xc0, !PT ;  /* 0x000000ffd03c7812 */ /* 0x000fe400078ec0ff */
[----:B------:R-:W-:Y:S01]  /*5070*/  LOP3.LUT R16, R237, UR7, R32, 0x96, !PT ;  /* 0x00000007ed107c12 */ /* 0x000fe2000f8e9620 */
[----:B------:R-:W-:Y:S01]  /*5080*/  HMMA.16816.F32 R108, R4, R18, R108 ;  /* 0x00000012046c723c */ /* 0x000fe2000000186c */
[----:B------:R-:W-:Y:S02]  /*5090*/  SHF.R.U32.HI R208, RZ, 0x18, R208 ;  /* 0x00000018ffd07819 */ /* 0x000fe400000116d0 */
[----:B------:R-:W-:Y:S01]  /*50a0*/  SHF.R.U32.HI R67, RZ, 0x8, R67 ;  /* 0x00000008ff437819 */ /* 0x000fe20000011643 */
[----:B------:R-:W-:Y:S01]  /*50b0*/  IMAD.WIDE.U32 R16, R16, -0x2daee0ad, RZ ;  /* 0xd2511f5310107825 */ /* 0x000fe200078e00ff */
[----:B------:R-:W-:-:S02]  /*50c0*/  LOP3.LUT R176, R176, 0xff, RZ, 0xc0, !PT ;  /* 0x000000ffb0b07812 */ /* 0x000fc400078ec0ff */
[----:B------:R-:W-:Y:S01]  /*50d0*/  PRMT R60, R60, 0x5410, R67 ;  /* 0x000054103c3c7816 */ /* 0x000fe20000000043 */
[C---:B------:R-:W-:Y:S01]  /*50e0*/  HMMA.16816.F32 R112, R4.reuse, R12, R112 ;  /* 0x0000000c0470723c */ /* 0x040fe20000001870 */
[----:B------:R-:W-:Y:S02]  /*50f0*/  LOP3.LUT R34, R17, UR16, R34, 0x96, !PT ;  /* 0x0000001011227c12 */ /* 0x000fe4000f8e9622 */
[----:B------:R-:W-:Y:S02]  /*5100*/  LOP3.LUT R18, R16, 0xff, RZ, 0xc0, !PT ;  /* 0x000000ff10127812 */ /* 0x000fe400078ec0ff */
[C---:B------:R-:W-:Y:S02]  /*5110*/  LOP3.LUT R19, R34.reuse, 0xffff, RZ, 0xc0, !PT ;  /* 0x0000ffff22137812 */ /* 0x040fe400078ec0ff */
[----:B------:R-:W-:Y:S01]  /*5120*/  LOP3.LUT R12, R34, 0xff, RZ, 0xc0, !PT ;  /* 0x000000ff220c7812 */ /* 0x000fe200078ec0ff */
[----:B------:R-:W-:Y:S01]  /*5130*/  HMMA.16816.F32 R120, R4, R14, R120 ;  /* 0x0000000e0478723c */ /* 0x000fe20000001878 */
[----:B------:R-:W-:-:S02]  /*5140*/  SHF.R.U32.HI R19, RZ, 0x8, R19 ;  /* 0x00000008ff137819 */ /* 0x000fc40000011613 */
[----:B------:R-:W-:Y:S02]  /*5150*/  LOP3.LUT R13, R16, 0xffff, RZ, 0xc0, !PT ;  /* 0x0000ffff100d7812 */ /* 0x000fe400078ec0ff */
        /* <DEDUP_REMOVED lines=28> */
[----:B------:R-:W-:Y:S01]  /*5320*/  LDSM.16.MT88.4 R12, [R213+0xbc00] ;  /* 0x00bc0000d50c783b */ /* 0x000fe20000004200 */
[----:B------:R-:W-:Y:S01]  /*5330*/  F2FP.PACK_AB R67, R179, R180 ;  /* 0x000000b4b343723e */ /* 0x000fe200000000ff */
        /* <DEDUP_REMOVED lines=54> */
[----:B------:R-:W-:Y:S01]  /*56a0*/  UIADD3 UR27, UR26, -0x2, URZ ;  /* 0xfffffffe1a1b7890 */ /* 0x000fe2000fffe03f */
[----:B------:R-:W-:-:S04]  /*56b0*/  DEPBAR.LE SB0, 0x0 ;  /* 0x000080000000791a */ /* 0x000fc80000000000 */
[----:B------:R-:W-:Y:S02]  /*56c0*/  USHF.R.S32.HI UR28, URZ, 0x1f, UR27 ;  /* 0x0000001f3f1c7899 */ /* 0x000fe4000801141b */
[----:B------:R-:W-:Y:S02]  /*56d0*/  ULDC.64 UR4, c[0x0][0x1a0] ;  /* 0x0000680000047ab9 */ /* 0x000fe40000000a00 */
[----:B------:R-:W-:Y:S02]  /*56e0*/  UIMAD UR28, UR28, UR4, URZ ;  /* 0x000000041c1c72a4 */ /* 0x000fe4000f8e023f */
[----:B------:R-:W-:Y:S02]  /*56f0*/  UIMAD.WIDE.U32 UR30, UR27, UR4, URZ ;  /* 0x000000041b1e72a5 */ /* 0x000fe4000f8e003f */
[----:B------:R-:W-:Y:S02]  /*5700*/  UIMAD UR5, UR27, UR5, UR28 ;  /* 0x000000051b0572a4 */ /* 0x000fe4000f8e021c */
[----:B------:R-:W-:-:S02]  /*5710*/  UIADD3 UR4, UR26, -0x2, URZ ;  /* 0xfffffffe1a047890 */ /* 0x000fc4000fffe03f */
[----:B------:R-:W-:Y:S01]  /*5720*/  UIADD3 UR5, UR31, UR5, URZ ;  /* 0x000000051f057290 */ /* 0x000fe2000fffe03f */
[----:B------:R-:W-:Y:S01]  /*5730*/  IMAD.U32 R6, RZ, RZ, UR30 ;  /* 0x0000001eff067e24 */ /* 0x000fe2000f8e00ff */
[----:B------:R-:W-:Y:S01]  /*5740*/  UISETP.NE.AND UP0, UPT, UR26, 0x2, UPT ;  /* 0x000000021a00788c */ /* 0x000fe2000bf05270 */
[----:B------:R-:W-:-:S03]  /*5750*/  IMAD.U32 R7, RZ, RZ, UR31 ;  /* 0x0000001fff077e24 */ /* 0x000fc6000f8e00ff */
[----:B------:R-:W-:Y:S01]  /*5760*/  IMAD.U32 R0, RZ, RZ, UR5 ;  /* 0x00000005ff007e24 */ /* 0x000fe2000f8e00ff */
[----:B------:R-:W-:Y:S01]  /*5770*/  BAR.SYNC.DEFER_BLOCKING 0x0 ;  /* 0x0000000000007b1d */ /* 0x000fe20000010000 */
[----:B------:R-:W-:-:S04]  /*5780*/  LEA R2, P0, R6, R246, 0x6 ;  /* 0x000000f606027211 */ /* 0x000fc800078030ff */
[----:B------:R-:W-:Y:S02]  /*5790*/  LEA R4, P1, R2, c[0x0][0x170], 0x1 ;  /* 0x00005c0002047a11 */ /* 0x000fe400078208ff */
[----:B------:R-:W-:Y:S02]  /*57a0*/  LEA.HI.X R0, R6, R223, R0, 0x6, P0 ;  /* 0x000000df06007211 */ /* 0x000fe400000f3400 */
[----:B------:R-:W-:Y:S02]  /*57b0*/  IADD3 R6, P0, R4, UR21, RZ ;  /* 0x0000001504067c10 */ /* 0x000fe4000ff1e0ff */
[----:B------:R-:W-:Y:S02]  /*57c0*/  LEA.HI.X R5, R2, c[0x0][0x174], R0, 0x1, P1 ;  /* 0x00005d0002057a11 */ /* 0x000fe400008f0c00 */
[----:B------:R-:W1:Y:S02]  /*57d0*/  S2R R0, SR_TID.X ;  /* 0x0000000000007919 */ /* 0x000e640000002100 */
[----:B------:R-:W-:-:S02]  /*57e0*/  IADD3.X R7, R5, UR20, RZ, P0, !PT ;  /* 0x0000001405077c10 */ /* 0x000fc400087fe4ff */
[----:B------:R-:W-:Y:S01]  /*57f0*/  @!PT LDS RZ, [RZ] ;  /* 0x00000000fffff984 */ /* 0x000fe20000000800 */
[----:B------:R-:W-:Y:S01]  /*5800*/  @!PT LDS RZ, [RZ] ;  /* 0x00000000fffff984 */ /* 0x000fe20000000800 */
[----:B------:R-:W-:Y:S01]  /*5810*/  @!PT LDS RZ, [RZ] ;  /* 0x00000000fffff984 */ /* 0x000fe20000000800 */
[----:B------:R2:W-:Y:S04]  /*5820*/  LDGSTS.E.BYPASS.LTC128B.128 [R218+0x9000], [R4.64] ;  /* 0x0900000004da7fae */ /* 0x0005e8000b901d56 */
[----:B------:R2:W-:Y:S04]  /*5830*/  LDGSTS.E.BYPASS.LTC128B.128 [R218+0xa000], [R4.64+0x40] ;  /* 0x0a00004004da7fae */ /* 0x0005e8000b901d56 */
[----:B------:R2:W-:Y:S04]  /*5840*/  LDGSTS.E.BYPASS.LTC128B.128 [R218+0xb000], [R4.64+0x80] ;  /* 0x0b00008004da7fae */ /* 0x0005e8000b901d56 */
[----:B------:R2:W-:Y:S01]  /*5850*/  LDGSTS.E.BYPASS.LTC128B.128 [R218+0x9800], [R6.64] ;  /* 0x0980000006da7fae */ /* 0x0005e2000b901d56 */
[----:B-1----:R-:W-:-:S02]  /*5860*/  IMAD.SHL.U32 R2, R0, 0x2, RZ ;  /* 0x0000000200027824 */ /* 0x002fc400078e00ff */
[----:B------:R-:W-:Y:S01]  /*5870*/  IMAD.U32 R0, RZ, RZ, UR4 ;  /* 0x00000004ff007e24 */ /* 0x000fe2000f8e00ff */
[----:B------:R2:W-:Y:S02]  /*5880*/  LDGSTS.E.BYPASS.LTC128B.128 [R218+0xa800], [R6.64+0x40] ;  /* 0x0a80004006da7fae */ /* 0x0005e4000b901d56 */
[----:B------:R-:W-:Y:S02]  /*5890*/  LOP3.LUT R2, R2, 0x6, RZ, 0xc0, !PT ;  /* 0x0000000602027812 */ /* 0x000fe400078ec0ff */
[----:B------:R2:W-:Y:S03]  /*58a0*/  LDGSTS.E.BYPASS.LTC128B.128 [R218+0xb800], [R6.64+0x80] ;  /* 0x0b80008006da7fae */ /* 0x0005e6000b901d56 */
[----:B------:R-:W-:Y:S01]  /*58b0*/  IMAD R0, R0, 0x40, R2 ;  /* 0x0000004000007824 */ /* 0x000fe200078e0202 */
[----:B------:R-:W-:Y:S04]  /*58c0*/  LDSM.16.M88.4 R188, [R216] ;  /* 0x00000000d8bc783b */ /* 0x000fe80000000200 */
[----:B------:R-:W-:Y:S01]  /*58d0*/  LDSM.16.M88.4 R180, [R216+0x400] ;  /* 0x00040000d8b4783b */ /* 0x000fe20000000200 */
[----:B------:R-:W-:-:S02]  /*58e0*/  IADD3 R2, R0, 0x1, RZ ;  /* 0x0000000100027810 */ /* 0x000fc40007ffe0ff */
[C---:B------:R-:W-:Y:S01]  /*58f0*/  ISETP.GE.AND P4, PT, R0.reuse, R240, PT ;  /* 0x000000f00000720c */ /* 0x040fe20003f86270 */
[----:B------:R-:W-:Y:S01]  /*5900*/  LDSM.16.M88.4 R172, [R216+0x800] ;  /* 0x00080000d8ac783b */ /* 0x000fe20000000200 */
[----:B------:R-:W-:Y:S02]  /*5910*/  ISETP.GE.AND P3, PT, R0, R228, PT ;  /* 0x000000e40000720c */ /* 0x000fe40003f66270 */
[C---:B------:R-:W-:Y:S01]  /*5920*/  ISETP.GE.AND P1, PT, R2.reuse, R3, PT ;  /* 0x000000030200720c */ /* 0x040fe20003f26270 */
[----:B------:R-:W-:Y:S01]  /*5930*/  LDSM.16.M88.4 R236, [R216+0xc00] ;  /* 0x000c0000d8ec783b */ /* 0x000fe20000000200 */
[-C--:B------:R-:W-:Y:S02]  /*5940*/  ISETP.GE.AND P2, PT, R2, R164.reuse, PT ;  /* 0x000000a40200720c */ /* 0x080fe40003f46270 */
[----:B------:R-:W-:Y:S01]  /*5950*/  ISETP.GE.AND P0, PT, R0, R164, PT ;  /* 0x000000a40000720c */ /* 0x000fe20003f06270 */
[----:B------:R-:W1:Y:S01]  /*5960*/  LDSM.16.M88.4 R60, [R217] ;  /* 0x00000000d93c783b */ /* 0x000e620000000200 */
[----:B------:R-:W-:-:S02]  /*5970*/  ISETP.GE.AND P6, PT, R2, R240, PT ;  /* 0x000000f00200720c */ /* 0x000fc40003fc6270 */
[----:B------:R-:W-:Y:S01]  /*5980*/  ISETP.GE.AND P5, PT, R2, R228, PT ;  /* 0x000000e40200720c */ /* 0x000fe20003fa6270 */
[----:B------:R-:W-:Y:S04]  /*5990*/  LDSM.16.M88.4 R208, [R214] ;  /* 0x00000000d6d0783b */ /* 0x000fe80000000200 */
[----:B--2---:R-:W2:Y:S04]  /*59a0*/  LDSM.16.M88.4 R4, [R217+0x1000] ;  /* 0x00100000d904783b */ /* 0x004ea80000000200 */
[----:B------:R-:W3:Y:S04]  /*59b0*/  LDSM.16.M88.4 R44, [R215+0x1000] ;  /* 0x00100000d72c783b */ /* 0x000ee80000000200 */
[----:B------:R-:W4:Y:S04]  /*59c0*/  LDSM.16.M88.4 R40, [R214+0x400] ;  /* 0x00040000d628783b */ /* 0x000f280000000200 */
[----:B------:R-:W5:Y:S04]  /*59d0*/  LDSM.16.M88.4 R36, [R214+0x800] ;  /* 0x00080000d624783b */ /* 0x000f680000000200 */
[----:B------:R-:W3:Y:S04]  /*59e0*/  LDSM.16.M88.4 R204, [R214+0xc00] ;  /* 0x000c0000d6cc783b */ /* 0x000ee80000000200 */
[----:B------:R-:W3:Y:S04]  /*59f0*/  LDSM.16.M88.4 R200, [R215] ;  /* 0x00000000d7c8783b */ /* 0x000ee80000000200 */
[----:B------:R-:W-:Y:S04]  /*5a00*/  LDSM.16.M88.4 R196, [R217+0x3000] ;  /* 0x00300000d9c4783b */ /* 0x000fe80000000200 */
[----:B------:R-:W3:Y:S01]  /*5a10*/  LDSM.16.M88.4 R56, [R216+0x1000] ;  /* 0x00100000d838783b */ /* 0x000ee20000000200 */
[----:B-1----:R-:W-:Y:S03]  /*5a20*/  HMMA.16816.F32 R184, R60, R180, RZ ;  /* 0x000000b43cb8723c */ /* 0x002fe600000018ff */
[----:B------:R-:W1:Y:S04]  /*5a30*/  LDSM.16.M88.4 R52, [R216+0x1400] ;  /* 0x00140000d834783b */ /* 0x000e680000000200 */
[----:B------:R-:W1:Y:S01]  /*5a40*/  LDSM.16.M88.4 R48, [R216+0x1800] ;  /* 0x00180000d830783b */ /* 0x000e620000000200 */
[C---:B--2---:R-:W-:Y:S03]  /*5a50*/  HMMA.16816.F32 R32, R4.reuse, R188, RZ ;  /* 0x000000bc0420723c */ /* 0x044fe600000018ff */
[----:B------:R-:W0:Y:S05]  /*5a60*/  LDGDEPBAR ;  /* 0x00000000000079af */ /* 0x000e2a0000000000 */
[C---:B------:R-:W-:Y:S08]  /*5a70*/  HMMA.16816.F32 R24, R4.reuse, R180, RZ ;  /* 0x000000b40418723c */ /* 0x040ff000000018ff */
[C---:B------:R-:W-:Y:S08]  /*5a80*/  HMMA.16816.F32 R16, R4.reuse, R172, RZ ;  /* 0x000000ac0410723c */ /* 0x040ff000000018ff */
[C---:B------:R-:W-:Y:S08]  /*5a90*/  HMMA.16816.F32 R8, R4.reuse, R236, RZ ;  /* 0x000000ec0408723c */ /* 0x040ff000000018ff */
[C---:B------:R-:W-:Y:S08]  /*5aa0*/  HMMA.16816.F32 R28, R4.reuse, R190, RZ ;  /* 0x000000be041c723c */ /* 0x040ff000000018ff */
[C---:B------:R-:W-:Y:S08]  /*5ab0*/  HMMA.16816.F32 R20, R4.reuse, R182, RZ ;  /* 0x000000b60414723c */ /* 0x040ff000000018ff */
[C---:B------:R-:W-:Y:S08]  /*5ac0*/  HMMA.16816.F32 R12, R4.reuse, R174, RZ ;  /* 0x000000ae040c723c */ /* 0x040ff000000018ff */
[----:B------:R-:W-:Y:S08]  /*5ad0*/  HMMA.16816.F32 R4, R4, R238, RZ ;  /* 0x000000ee0404723c */ /* 0x000ff000000018ff */
[----:B------:R-:W-:Y:S08]  /*5ae0*/  HMMA.16816.F32 R180, R60, R182, RZ ;  /* 0x000000b63cb4723c */ /* 0x000ff000000018ff */
[C---:B---3--:R-:W-:Y:S08]  /*5af0*/  HMMA.16816.F32 R32, R44.reuse, R208, R32 ;  /* 0x000000d02c20723c */ /* 0x048ff00000001820 */
[C---:B----4-:R-:W-:Y:S08]  /*5b00*/  HMMA.16816.F32 R24, R44.reuse, R40, R24 ;  /* 0x000000282c18723c */ /* 0x050ff00000001818 */
[C---:B-----5:R-:W-:Y:S08]  /*5b10*/  HMMA.16816.F32 R16, R44.reuse, R36, R16 ;  /* 0x000000242c10723c */ /* 0x060ff00000001810 */
[C---:B------:R-:W-:Y:S08]  /*5b20*/  HMMA.16816.F32 R8, R44.reuse, R204, R8 ;  /* 0x000000cc2c08723c */ /* 0x040ff00000001808 */
[C---:B------:R-:W-:Y:S08]  /*5b30*/  HMMA.16816.F32 R28, R44.reuse, R210, R28 ;  /* 0x000000d22c1c723c */ /* 0x040ff0000000181c */
[C---:B------:R-:W-:Y:S08]  /*5b40*/  HMMA.16816.F32 R20, R44.reuse, R42, R20 ;  /* 0x0000002a2c14723c */ /* 0x040ff00000001814 */
[C---:B------:R-:W-:Y:S08]  /*5b50*/  HMMA.16816.F32 R12, R44.reuse, R38, R12 ;  /* 0x000000262c0c723c */ /* 0x040ff0000000180c */
[----:B------:R-:W-:Y:S01]  /*5b60*/  HMMA.16816.F32 R4, R44, R206, R4 ;  /* 0x000000ce2c04723c */ /* 0x000fe20000001804 */
[----:B------:R-:W2:Y:S07]  /*5b70*/  LDSM.16.M88.4 R44, [R216+0x1c00] ;  /* 0x001c0000d82c783b */ /* 0x000eae0000000200 */
        /* <DEDUP_REMOVED lines=8> */
[C---:B------:R-:W-:Y:S01]  /*5c00*/  HMMA.16816.F32 R180, R200.reuse, R42, R180 ;  /* 0x0000002ac8b4723c */ /* 0x040fe200000018b4 */
[----:B------:R-:W3:Y:S07]  /*5c10*/  LDSM.16.M88.4 R40, [R217+0x2000] ;  /* 0x00200000d928783b */ /* 0x000eee0000000200 */
        /* <DEDUP_REMOVED lines=8> */
[----:B------:R-:W4:Y:S04]  /*5ca0*/  LDSM.16.M88.4 R204, [R214+0x1400] ;  /* 0x00140000d6cc783b */ /* 0x000f280000000200 */
[----:B------:R-:W5:Y:S03]  /*5cb0*/  LDSM.16.M88.4 R200, [R214+0x1800] ;  /* 0x00180000d6c8783b */ /* 0x000f660000000200 */
[C---:B------:R-:W-:Y:S08]  /*5cc0*/  HMMA.16816.F32 R32, R196.reuse, R56, R32 ;  /* 0x00000038c420723c */ /* 0x040ff00000001820 */
[C---:B-1----:R-:W-:Y:S08]  /*5cd0*/  HMMA.16816.F32 R24, R196.reuse, R52, R24 ;  /* 0x00000034c418723c */ /* 0x042ff00000001818 */
[C---:B------:R-:W-:Y:S08]  /*5ce0*/  HMMA.16816.F32 R16, R196.reuse, R48, R16 ;  /* 0x00000030c410723c */ /* 0x040ff00000001810 */
[C---:B--2---:R-:W-:Y:S08]  /*5cf0*/  HMMA.16816.F32 R8, R196.reuse, R44, R8 ;  /* 0x0000002cc408723c */ /* 0x044ff00000001808 */
        /* <DEDUP_REMOVED lines=14> */
[C---:B------:R-:W-:Y:S08]  /*5de0*/  HMMA.16816.F32 R176, R40.reuse, R48, R176 ;  /* 0x0000003028b0723c */ /* 0x040ff000000018b0 */
[----:B------:R-:W-:Y:S01]  /*5df0*/  HMMA.16816.F32 R172, R40, R50, R172 ;  /* 0x0000003228ac723c */ /* 0x000fe200000018ac */
[----:B------:R-:W3:Y:S04]  /*5e00*/  LDSM.16.M88.4 R48, [R216+0x2000] ;  /* 0x00200000d830783b */ /* 0x000ee80000000200 */
[----:B------:R-:W-:Y:S03]  /*5e10*/  LDSM.16.M88.4 R40, [R216+0x2800] ;  /* 0x00280000d828783b */ /* 0x000fe60000000200 */
[C---:B----4-:R-:W-:Y:S08]  /*5e20*/  HMMA.16816.F32 R24, R36.reuse, R204, R24 ;  /* 0x000000cc2418723c */ /* 0x050ff00000001818 */
[----:B------:R-:W-:Y:S08]  /*5e30*/  HMMA.16816.F32 R20, R36, R206, R20 ;  /* 0x000000ce2414723c */ /* 0x000ff00000001814 */
[C---:B------:R-:W-:Y:S08]  /*5e40*/  HMMA.16816.F32 R184, R236.reuse, R204, R184 ;  /* 0x000000ccecb8723c */ /* 0x040ff000000018b8 */
[C---:B------:R-:W-:Y:S01]  /*5e50*/  HMMA.16816.F32 R180, R236.reuse, R206, R180 ;  /* 0x000000ceecb4723c */ /* 0x040fe200000018b4 */
[----:B------:R-:W-:Y:S07]  /*5e60*/  LDSM.16.M88.4 R204, [R215+0x5000] ;  /* 0x00500000d7cc783b */ /* 0x000fee0000000200 */
[-C--:B------:R-:W-:Y:S08]  /*5e70*/  HMMA.16816.F32 R192, R236, R208.reuse, R192 ;  /* 0x000000d0ecc0723c */ /* 0x080ff000000018c0 */
[----:B------:R-:W-:Y:S08]  /*5e80*/  HMMA.16816.F32 R32, R36, R208, R32 ;  /* 0x000000d02420723c */ /* 0x000ff00000001820 */
[-C--:B------:R-:W-:Y:S08]  /*5e90*/  HMMA.16816.F32 R188, R236, R210.reuse, R188 ;  /* 0x000000d2ecbc723c */ /* 0x080ff000000018bc */
        /* <DEDUP_REMOVED lines=8> */
[----:B------:R-:W-:Y:S07]  /*5f20*/  LDSM.16.M88.4 R200, [R215+0x4000] ;  /* 0x00400000d7c8783b */ /* 0x000fee0000000200 */
[C---:B------:R-:W-:Y:S08]  /*5f30*/  HMMA.16816.F32 R64, R236.reuse, R196, R64 ;  /* 0x000000c4ec40723c */ /* 0x040ff00000001840 */
[----:B------:R-:W-:Y:S01]  /*5f40*/  HMMA.16816.F32 R60, R236, R198, R60 ;  /* 0x000000c6ec3c723c */ /* 0x000fe2000000183c */
[----:B------:R-:W1:Y:S07]  /*5f50*/  LDSM.16.M88.4 R196, [R214+0x2000] ;  /* 0x00200000d6c4783b */ /* 0x000e6e0000000200 */
[C---:B--2---:R-:W-:Y:S08]  /*5f60*/  HMMA.16816.F32 R24, R52.reuse, R44, R24 ;  /* 0x0000002c3418723c */ /* 0x044ff00000001818 */
[----:B------:R-:W-:Y:S08]  /*5f70*/  HMMA.16816.F32 R20, R52, R46, R20 ;  /* 0x0000002e3414723c */ /* 0x000ff00000001814 */
[C---:B------:R-:W-:Y:S08]  /*5f80*/  HMMA.16816.F32 R184, R56.reuse, R44, R184 ;  /* 0x0000002c38b8723c */ /* 0x040ff000000018b8 */
[C---:B------:R-:W-:Y:S01]  /*5f90*/  HMMA.16816.F32 R180, R56.reuse, R46, R180 ;  /* 0x0000002e38b4723c */ /* 0x040fe200000018b4 */
[----:B------:R-:W2:Y:S07]  /*5fa0*/  LDSM.16.M88.4 R44, [R214+0x2400] ;  /* 0x00240000d62c783b */ /* 0x000eae0000000200 */
[-C--:B---3--:R-:W-:Y:S08]  /*5fb0*/  HMMA.16816.F32 R192, R56, R48.reuse, R192 ;  /* 0x0000003038c0723c */ /* 0x088ff000000018c0 */
[----:B------:R-:W-:Y:S08]  /*5fc0*/  HMMA.16816.F32 R32, R52, R48, R32 ;  /* 0x000000303420723c */ /* 0x000ff00000001820 */
[-C--:B------:R-:W-:Y:S08]  /*5fd0*/  HMMA.16816.F32 R188, R56, R50.reuse, R188 ;  /* 0x0000003238bc723c */ /* 0x080ff000000018bc */
[----:B------:R-:W-:Y:S08]  /*5fe0*/  HMMA.16816.F32 R28, R52, R50, R28 ;  /* 0x00000032341c723c */ /* 0x000ff0000000181c */
[-C--:B-1----:R-:W-:Y:S08]  /*5ff0*/  HMMA.16816.F32 R192, R200, R196.reuse, R192 ;  /* 0x000000c4c8c0723c */ /* 0x082ff000000018c0 */
[----:B------:R-:W-:Y:S08]  /*6000*/  HMMA.16816.F32 R32, R204, R196, R32 ;  /* 0x000000c4cc20723c */ /* 0x000ff00000001820 */
[-C--:B------:R-:W-:Y:S08]  /*6010*/  HMMA.16816.F32 R188, R200, R198.reuse, R188 ;  /* 0x000000c6c8bc723c */ /* 0x080ff000000018bc */
[----:B------:R-:W-:Y:S01]  /*6020*/  HMMA.16816.F32 R28, R204, R198, R28 ;  /* 0x000000c6cc1c723c */ /* 0x000fe2000000181c */
[----:B------:R-:W-:-:S07]  /*6030*/  FSEL R48, R194, -INF , !P3 ;  /* 0xff800000c2307808 */ /* 0x000fce0005800000 */
[-C--:B--2---:R-:W-:Y:S01]  /*6040*/  HMMA.16816.F32 R184, R200, R44.reuse, R184 ;  /* 0x0000002cc8b8723c */ /* 0x084fe200000018b8 */
[----:B------:R-:W-:Y:S02]  /*6050*/  FSEL R35, R35, -INF , !P1 ;  /* 0xff80000023237808 */ /* 0x000fe40004800000 */
[----:B------:R-:W-:Y:S02]  /*6060*/  FSEL R2, R32, -INF , !P0 ;  /* 0xff80000020027808 */ /* 0x000fe40004000000 */
[----:B------:R-:W-:Y:S02]  /*6070*/  FSEL R49, R33, -INF , !P2 ;  /* 0xff80000021317808 */ /* 0x000fe40005000000 */
[----:B------:R-:W-:Y:S01]  /*6080*/  FSEL R33, R193, -INF , !P6 ;  /* 0xff800000c1217808 */ /* 0x000fe20007000000 */
[----:B------:R-:W-:Y:S01]  /*6090*/  HMMA.16816.F32 R24, R204, R44, R24 ;  /* 0x0000002ccc18723c */ /* 0x000fe20000001818 */
[----:B------:R-:W-:-:S06]  /*60a0*/  FSEL R32, R195, -INF , !P5 ;  /* 0xff800000c3207808 */ /* 0x000fcc0006800000 */
[----:B------:R-:W-:Y:S01]  /*60b0*/  IADD3 R44, R0, 0x9, RZ ;  /* 0x00000009002c7810 */ /* 0x000fe20007ffe0ff */
[-C--:B------:R-:W-:Y:S03]  /*60c0*/  HMMA.16816.F32 R8, R52, R36.reuse, R8 ;  /* 0x000000243408723c */ /* 0x080fe60000001808 */
[C---:B------:R-:W-:Y:S02]  /*60d0*/  ISETP.GE.AND P1, PT, R44.reuse, R164, PT ;  /* 0x000000a42c00720c */ /* 0x040fe40003f26270 */
[C---:B------:R-:W-:Y:S02]  /*60e0*/  ISETP.GE.AND P6, PT, R44.reuse, R240, PT ;  /* 0x000000f02c00720c */ /* 0x040fe40003fc6270 */
[----:B------:R-:W-:Y:S01]  /*60f0*/  ISETP.GE.AND P5, PT, R44, R228, PT ;  /* 0x000000e42c00720c */ /* 0x000fe20003fa6270 */
[----:B------:R-:W-:Y:S07]  /*6100*/  HMMA.16816.F32 R64, R56, R36, R64 ;  /* 0x000000243840723c */ /* 0x000fee0000001840 */
[----:B------:R-:W-:Y:S01]  /*6110*/  IADD3 R37, R0, 0x8, RZ ;  /* 0x0000000800257810 */ /* 0x000fe20007ffe0ff */
[----:B------:R-:W-:Y:S01]  /*6120*/  HMMA.16816.F32 R16, R52, R40, R16 ;  /* 0x000000283410723c */ /* 0x000fe20000001810 */
[----:B------:R-:W-:-:S02]  /*6130*/  FSEL R36, R192, -INF , !P4 ;  /* 0xff800000c0247808 */ /* 0x000fc40006000000 */
[-C--:B------:R-:W-:Y:S02]  /*6140*/  ISETP.GE.AND P4, PT, R0, R3.reuse, PT ;  /* 0x000000030000720c */ /* 0x080fe40003f86270 */
[C---:B------:R-:W-:Y:S02]  /*6150*/  ISETP.GE.AND P3, PT, R37.reuse, R240, PT ;  /* 0x000000f02500720c */ /* 0x040fe40003f66270 */
[----:B------:R-:W-:Y:S01]  /*6160*/  FSEL R34, R34, -INF , !P4 ;  /* 0xff80000022227808 */ /* 0x000fe20006000000 */
[----:B------:R-:W-:Y:S01]  /*6170*/  HMMA.16816.F32 R12, R52, R42, R12 ;  /* 0x0000002a340c723c */ /* 0x000fe2000000180c */
[C---:B------:R-:W-:Y:S02]  /*6180*/  ISETP.GE.AND P0, PT, R37.reuse, R228, PT ;  /* 0x000000e42500720c */ /* 0x040fe40003f06270 */
[C---:B------:R-:W-:Y:S02]  /*6190*/  ISETP.GE.AND P4, PT, R37.reuse, R164, PT ;  /* 0x000000a42500720c */ /* 0x040fe40003f86270 */
[----:B------:R-:W-:-:S02]  /*61a0*/  ISETP.GE.AND P2, PT, R37, R3, PT ;  /* 0x000000032500720c */ /* 0x000fc40003f46270 */
[----:B------:R-:W-:Y:S01]  /*61b0*/  FSEL R45, R188, -INF , !P3 ;  /* 0xff800000bc2d7808 */ /* 0x000fe20005800000 */
[----:B------:R-:W-:Y:S01]  /*61c0*/  HMMA.16816.F32 R4, R52, R38, R4 ;  /* 0x000000263404723c */ /* 0x000fe20000001804 */
[----:B------:R-:W-:Y:S02]  /*61d0*/  IADD3 R37, R0, 0x10, RZ ;  /* 0x0000001000257810 */ /* 0x000fe40007ffe0ff */
[----:B------:R-:W-:Y:S02]  /*61e0*/  ISETP.GE.AND P3, PT, R44, R3, PT ;  /* 0x000000032c00720c */ /* 0x000fe40003f66270 */
[----:B------:R-:W-:Y:S02]  /*61f0*/  FSEL R249, R28, -INF , !P4 ;  /* 0xff8000001cf97808 */ /* 0x000fe40006000000 */
[----:B------:R-:W-:Y:S01]  /*6200*/  FSEL R55, R29, -INF , !P1 ;  /* 0xff8000001d377808 */ /* 0x000fe20004800000 */
[----:B------:R-:W-:Y:S01]  /*6210*/  HMMA.16816.F32 R176, R56, R40, R176 ;  /* 0x0000002838b0723c */ /* 0x000fe200000018b0 */
[----:B------:R-:W-:-:S02]  /*6220*/  IADD3 R29, R0, 0x11, RZ ;  /* 0x00000011001d7810 */ /* 0x000fc40007ffe0ff */
[----:B------:R-:W-:Y:S02]  /*6230*/  FSEL R44, R190, -INF , !P0 ;  /* 0xff800000be2c7808 */ /* 0x000fe40004000000 */
[----:B------:R-:W-:Y:S02]  /*6240*/  ISETP.GE.AND P4, PT, R37, R228, PT ;  /* 0x000000e42500720c */ /* 0x000fe40003f86270 */
[----:B------:R-:W-:Y:S01]  /*6250*/  FSEL R52, R30, -INF , !P2 ;  /* 0xff8000001e347808 */ /* 0x000fe20005000000 */
[----:B------:R-:W-:Y:S01]  /*6260*/  HMMA.16816.F32 R172, R56, R42, R172 ;  /* 0x0000002a38ac723c */ /* 0x000fe200000018ac */
[----:B------:R-:W1:Y:S01]  /*6270*/  LDSM.16.M88.4 R40, [R214+0x2800] ;  /* 0x00280000d628783b */ /* 0x000e620000000200 */
[----:B------:R-:W-:Y:S02]  /*6280*/  FSEL R54, R31, -INF , !P3 ;  /* 0xff8000001f367808 */ /* 0x000fe40005800000 */
[C---:B------:R-:W-:Y:S02]  /*6290*/  ISETP.GE.AND P0, PT, R37.reuse, R240, PT ;  /* 0x000000f02500720c */ /* 0x040fe40003f06270 */
[----:B------:R-:W-:-:S02]  /*62a0*/  ISETP.GE.AND P2, PT, R37, R164, PT ;  /* 0x000000a42500720c */ /* 0x000fc40003f46270 */
[----:B------:R-:W-:Y:S01]  /*62b0*/  ISETP.GE.AND P1, PT, R37, R3, PT ;  /* 0x000000032500720c */ /* 0x000fe20003f26270 */
[-C--:B------:R-:W-:Y:S01]  /*62c0*/  HMMA.16816.F32 R20, R204, R46.reuse, R20 ;  /* 0x0000002ecc14723c */ /* 0x080fe20000001814 */
[----:B------:R-:W-:Y:S02]  /*62d0*/  IADD3 R28, R0, 0x18, RZ ;  /* 0x00000018001c7810 */ /* 0x000fe40007ffe0ff */
[----:B------:R-:W-:Y:S02]  /*62e0*/  ISETP.GE.AND P3, PT, R29, R240, PT ;  /* 0x000000f01d00720c */ /* 0x000fe40003f66270 */
[----:B------:R-:W-:Y:S02]  /*62f0*/  FSEL R197, R186, -INF , !P4 ;  /* 0xff800000bac57808 */ /* 0x000fe40006000000 */
[----:B------:R-:W-:Y:S01]  /*6300*/  FSEL R186, R24, -INF , !P2 ;  /* 0xff80000018ba7808 */ /* 0x000fe20005000000 */
        /* <DEDUP_REMOVED lines=9> */
[C---:B------:R-:W-:Y:S02]  /*63a0*/  ISETP.GE.AND P5, PT, R29.reuse, R164, PT ;  /* 0x000000a41d00720c */ /* 0x040fe40003fa6270 */
[-C--:B------:R-:W-:Y:S02]  /*63b0*/  ISETP.GE.AND P0, PT, R29, R3.reuse, PT ;  /* 0x000000031d00720c */ /* 0x080fe40003f06270 */
[C---:B------:R-:W-:Y:S02]  /*63c0*/  ISETP.GE.AND P2, PT, R28.reuse, R228, PT ;  /* 0x000000e41c00720c */ /* 0x040fe40003f46270 */
[C---:B------:R-:W-:Y:S02]  /*63d0*/  ISETP.GE.AND P1, PT, R28.reuse, R164, PT ;  /* 0x000000a41c00720c */ /* 0x040fe40003f26270 */
[----:B------:R-:W-:Y:S01]  /*63e0*/  ISETP.GE.AND P3, PT, R28, R3, PT ;  /* 0x000000031c00720c */ /* 0x000fe20003f66270 */
[----:B-1----:R-:W-:Y:S01]  /*63f0*/  HMMA.16816.F32 R16, R204, R40, R16 ;  /* 0x00000028cc10723c */ /* 0x002fe20000001810 */
[----:B------:R-:W1:Y:S01]  /*6400*/  LDSM.16.M88.4 R28, [R214+0x2c00] ;  /* 0x002c0000d61c783b */ /* 0x000e620000000200 */
[----:B------:R-:W-:Y:S01]  /*6410*/  IADD3 R26, R0, 0x19, RZ ;  /* 0x00000019001a7810 */ /* 0x000fe20007ffe0ff */
[----:B------:R-:W-:-:S04]  /*6420*/  DEPBAR.LE SB0, 0x0 ;  /* 0x000080000000791a */ /* 0x000fc80000000000 */
[----:B------:R-:W-:Y:S01]  /*6430*/  FSEL R243, R27, -INF , !P0 ;  /* 0xff8000001bf37808 */ /* 0x000fe20004000000 */
        /* <DEDUP_REMOVED lines=8> */
[----:B------:R-:W-:Y:S02]  /*64c0*/  ISETP.GE.AND P2, PT, R24, R240, PT ;  /* 0x000000f01800720c */ /* 0x000fe40003f46270 */
[C---:B------:R-:W-:Y:S01]  /*64d0*/  IADD3 R20, R0.reuse, 0x28, RZ ;  /* 0x0000002800147810 */ /* 0x040fe20007ffe0ff */
[----:B------:R-:W-:Y:S01]  /*64e0*/  HMMA.16816.F32 R172, R200, R42, R172 ;  /* 0x0000002ac8ac723c */ /* 0x000fe200000018ac */
[----:B------:R-:W-:Y:S02]  /*64f0*/  IADD3 R21, R0, 0x21, RZ ;  /* 0x0000002100157810 */ /* 0x000fe40007ffe0ff */
[----:B------:R-:W-:Y:S02]  /*6500*/  FSEL R196, R18, -INF , !P0 ;  /* 0xff80000012c47808 */ /* 0x000fe40004000000 */
[----:B------:R-:W-:-:S02]  /*6510*/  FSEL R210, R180, -INF , !P4 ;  /* 0xff800000b4d27808 */ /* 0x000fc40006000000 */
[----:B------:R-:W-:Y:S02]  /*6520*/  ISETP.GE.AND P0, PT, R20, R164, PT ;  /* 0x000000a41400720c */ /* 0x000fe40003f06270 */
[----:B------:R-:W-:Y:S02]  /*6530*/  FSEL R176, R176, -INF , !P2 ;  /* 0xff800000b0b07808 */ /* 0x000fe40005000000 */
[-C--:B------:R-:W-:Y:S02]  /*6540*/  ISETP.GE.AND P4, PT, R26, R3.reuse, PT ;  /* 0x000000031a00720c */ /* 0x080fe40003f86270 */
[----:B------:R-:W-:Y:S02]  /*6550*/  ISETP.GE.AND P2, PT, R21, R3, PT ;  /* 0x000000031500720c */ /* 0x000fe40003f46270 */
[----:B------:R-:W-:Y:S01]  /*6560*/  IADD3 R18, R0, 0x31, RZ ;  /* 0x0000003100127810 */ /* 0x000fe20007ffe0ff */
[----:B-1----:R-:W-:Y:S01]  /*6570*/  HMMA.16816.F32 R64, R200, R28, R64 ;  /* 0x0000001cc840723c */ /* 0x002fe20000001840 */
[----:B------:R-:W-:-:S02]  /*6580*/  FSEL R238, R12, -INF , !P0 ;  /* 0xff8000000cee7808 */ /* 0x000fc40004000000 */
[----:B------:R-:W-:Y:S02]  /*6590*/  FSEL R248, R23, -INF , !P4 ;  /* 0xff80000017f87808 */ /* 0x000fe40006000000 */
[----:B------:R-:W-:Y:S02]  /*65a0*/  FSEL R199, R19, -INF , !P2 ;  /* 0xff80000013c77808 */ /* 0x000fe40005000000 */
[----:B------:R-:W-:Y:S01]  /*65b0*/  ISETP.GE.AND P0, PT, R18, R240, PT ;  /* 0x000000f01200720c */ /* 0x000fe20003f06270 */
[----:B------:R-:W-:Y:S01]  /*65c0*/  HMMA.16816.F32 R8, R204, R28, R8 ;  /* 0x0000001ccc08723c */ /* 0x000fe20000001808 */
[----:B------:R-:W-:Y:S02]  /*65d0*/  FSEL R245, R22, -INF , !P3 ;  /* 0xff80000016f57808 */ /* 0x000fe40005800000 */
[----:B------:R-:W-:Y:S02]  /*65e0*/  ISETP.GE.AND P4, PT, R21, R164, PT ;  /* 0x000000a41500720c */ /* 0x000fe40003f86270 */
[----:B------:R-:W-:-:S02]  /*65f0*/  IADD3 R19, R0, 0x30, RZ ;  /* 0x0000003000137810 */ /* 0x000fc40007ffe0ff */
[----:B------:R-:W-:Y:S01]  /*6600*/  ISETP.GE.AND P3, PT, R24, R164, PT ;  /* 0x000000a41800720c */ /* 0x000fe20003f66270 */
[-C--:B------:R-:W-:Y:S01]  /*6610*/  HMMA.16816.F32 R4, R204, R30.reuse, R4 ;  /* 0x0000001ecc04723c */ /* 0x080fe20000001804 */
[----:B------:R-:W-:Y:S01]  /*6620*/  FSEL R185, R25, -INF , !P5 ;  /* 0xff80000019b97808 */ /* 0x000fe20006800000 */
[----:B------:R-:W-:Y:S01]  /*6630*/  BAR.SYNC.DEFER_BLOCKING 0x0 ;  /* 0x0000000000007b1d */ /* 0x000fe20000010000 */
[-C--:B------:R-:W-:Y:S02]  /*6640*/  ISETP.GE.AND P5, PT, R26, R228.reuse, PT ;  /* 0x000000e41a00720c */ /* 0x080fe40003fa6270 */
[----:B------:R-:W-:Y:S02]  /*6650*/  FSEL R236, R17, -INF , !P4 ;  /* 0xff80000011ec7808 */ /* 0x000fe40006000000 */
[----:B------:R-:W-:Y:S01]  /*6660*/  ISETP.GE.AND P1, PT, R24, R228, PT ;  /* 0x000000e41800720c */ /* 0x000fe20003f26270 */
[----:B------:R-:W-:Y:S01]  /*6670*/  HMMA.16816.F32 R200, R200, R30, R60 ;  /* 0x0000001ec8c8723c */ /* 0x000fe2000000183c */
[----:B------:R-:W-:-:S02]  /*6680*/  FSEL R65, R65, -INF , !P0 ;  /* 0xff80000041417808 */ /* 0x000fc40004000000 */
[----:B------:R-:W-:Y:S02]  /*6690*/  ISETP.GE.AND P0, PT, R19, R164, PT ;  /* 0x000000a41300720c */ /* 0x000fe40003f06270 */
[----:B------:R-:W-:Y:S02]  /*66a0*/  FSEL R209, R16, -INF , !P3 ;  /* 0xff80000010d17808 */ /* 0x000fe40005800000 */
[C---:B------:R-:W-:Y:S02]  /*66b0*/  IADD3 R17, R0.reuse, 0x38, RZ ;  /* 0x0000003800117810 */ /* 0x040fe40007ffe0ff */
[----:B------:R-:W-:Y:S02]  /*66c0*/  IADD3 R16, R0, 0x29, RZ ;  /* 0x0000002900107810 */ /* 0x000fe40007ffe0ff */
[----:B------:R-:W-:Y:S02]  /*66d0*/  FSEL R208, R187, -INF , !P6 ;  /* 0xff800000bbd07808 */ /* 0x000fe40007000000 */
[----:B------:R-:W-:-:S02]  /*66e0*/  FSEL R242, R183, -INF , !P5 ;  /* 0xff800000b7f27808 */ /* 0x000fc40006800000 */
[----:B------:R-:W-:Y:S02]  /*66f0*/  ISETP.GE.AND P6, PT, R26, R240, PT ;  /* 0x000000f01a00720c */ /* 0x000fe40003fc6270 */
[----:B------:R-:W-:Y:S02]  /*6700*/  FSEL R183, R8, -INF , !P0 ;  /* 0xff80000008b77808 */ /* 0x000fe40004000000 */
[----:B------:R-:W-:Y:S02]  /*6710*/  FSEL R178, R178, -INF , !P1 ;  /* 0xff800000b2b27808 */ /* 0x000fe40004800000 */
[----:B------:R-:W-:Y:S02]  /*6720*/  ISETP.GE.AND P0, PT, R17, R164, PT ;  /* 0x000000a41100720c */ /* 0x000fe40003f06270 */
[----:B------:R-:W-:Y:S02]  /*6730*/  ISETP.GE.AND P1, PT, R20, R240, PT ;  /* 0x000000f01400720c */ /* 0x000fe40003f26270 */
[----:B------:R-:W-:-:S02]  /*6740*/  ISETP.GE.AND P2, PT, R16, R228, PT ;  /* 0x000000e41000720c */ /* 0x000fc40003f46270 */
[----:B------:R-:W-:Y:S02]  /*6750*/  FSEL R241, R181, -INF , !P6 ;  /* 0xff800000b5f17808 */ /* 0x000fe40007000000 */
[----:B------:R-:W-:Y:S02]  /*6760*/  FSEL R181, R4, -INF , !P0 ;  /* 0xff80000004b57808 */ /* 0x000fe40004000000 */
[----:B------:R-:W-:Y:S02]  /*6770*/  FSEL R172, R172, -INF , !P1 ;  /* 0xff800000acac7808 */ /* 0x000fe40004800000 */
[----:B------:R-:W-:Y:S02]  /*6780*/  FSEL R188, R175, -INF , !P2 ;  /* 0xff800000afbc7808 */ /* 0x000fe40005000000 */
[----:B------:R-:W-:Y:S02]  /*6790*/  ISETP.GE.AND P0, PT, R18, R3, PT ;  /* 0x000000031200720c */ /* 0x000fe40003f06270 */
[----:B------:R-:W-:-:S02]  /*67a0*/  ISETP.GE.AND P5, PT, R21, R228, PT ;  /* 0x000000e41500720c */ /* 0x000fc40003fa6270 */
[----:B------:R-:W-:Y:S02]  /*67b0*/  ISETP.GE.AND P1, PT, R16, R3, PT ;  /* 0x000000031000720c */ /* 0x000fe40003f26270 */
[----:B------:R-:W-:Y:S02]  /*67c0*/  ISETP.GE.AND P2, PT, R18, R228, PT ;  /* 0x000000e41200720c */ /* 0x000fe40003f46270 */
[----:B------:R-:W-:Y:S02]  /*67d0*/  FSEL R175, R11, -INF , !P0 ;  /* 0xff8000000baf7808 */ /* 0x000fe40004000000 */
[----:B------:R-:W-:Y:S02]  /*67e0*/  FSEL R179, R179, -INF , !P5 ;  /* 0xff800000b3b37808 */ /* 0x000fe40006800000 */
[----:B------:R-:W-:Y:S02]  /*67f0*/  FSEL R204, R15, -INF , !P1 ;  /* 0xff8000000fcc7808 */ /* 0x000fe40004800000 */
[----:B------:R-:W-:-:S02]  /*6800*/  FSEL R59, R67, -INF , !P2 ;  /* 0xff800000433b7808 */ /* 0x000fc40005000000 */
[----:B------:R-:W-:Y:S02]  /*6810*/  PLOP3.LUT P0, PT, PT, PT, UP0, 0x80, 0x0 ;  /* 0x000000000000781c */ /* 0x000fe40003f0f008 */
[----:B------:R-:W-:Y:S02]  /*6820*/  ISETP.GE.AND P6, PT, R21, R240, PT ;  /* 0x000000f01500720c */ /* 0x000fe40003fc6270 */
[----:B------:R-:W-:Y:S02]  /*6830*/  ISETP.GE.AND P3, PT, R20, R228, PT ;  /* 0x000000e41400720c */ /* 0x000fe40003f66270 */
[C---:B------:R-:W-:Y:S02]  /*6840*/  ISETP.GE.AND P4, PT, R16.reuse, R240, PT ;  /* 0x000000f01000720c */ /* 0x040fe40003f86270 */
[----:B------:R-:W-:Y:S02]  /*6850*/  ISETP.GE.AND P5, PT, R16, R164, PT ;  /* 0x000000a41000720c */ /* 0x000fe40003fa6270 */
[----:B------:R-:W-:-:S02]  /*6860*/  ISETP.GE.AND P1, PT, R19, R228, PT ;  /* 0x000000e41300720c */ /* 0x000fc40003f26270 */
[----:B------:R-:W-:Y:S02]  /*6870*/  ISETP.GE.AND P2, PT, R18, R164, PT ;  /* 0x000000a41200720c */ /* 0x000fe40003f46270 */
[----:B------:R-:W-:Y:S02]  /*6880*/  IADD3 R16, R0, 0x39, RZ ;  /* 0x0000003900107810 */ /* 0x000fe40007ffe0ff */
[----:B------:R-:W-:Y:S02]  /*6890*/  FSEL R177, R177, -INF , !P6 ;  /* 0xff800000b1b17808 */ /* 0x000fe40007000000 */
[----:B------:R-:W-:Y:S02]  /*68a0*/  FSEL R174, R174, -INF , !P3 ;  /* 0xff800000aeae7808 */ /* 0x000fe40005800000 */
[----:B------:R-:W-:Y:S02]  /*68b0*/  FSEL R56, R66, -INF , !P1 ;  /* 0xff80000042387808 */ /* 0x000fe40004800000 */
[----:B------:R-:W-:-:S02]  /*68c0*/  FSEL R182, R9, -INF , !P2 ;  /* 0xff80000009b67808 */ /* 0x000fc40005000000 */
[-C--:B------:R-:W-:Y:S02]  /*68d0*/  ISETP.GE.AND P6, PT, R20, R3.reuse, PT ;  /* 0x000000031400720c */ /* 0x080fe40003fc6270 */
[C---:B------:R-:W-:Y:S02]  /*68e0*/  ISETP.GE.AND P3, PT, R19.reuse, R240, PT ;  /* 0x000000f01300720c */ /* 0x040fe40003f66270 */
[----:B------:R-:W-:Y:S02]  /*68f0*/  ISETP.GE.AND P1, PT, R19, R3, PT ;  /* 0x000000031300720c */ /* 0x000fe40003f26270 */
[----:B------:R-:W-:Y:S02]  /*6900*/  ISETP.GE.AND P2, PT, R16, R164, PT ;  /* 0x000000a41000720c */ /* 0x000fe40003f46270 */
        /* <DEDUP_REMOVED lines=8> */
[CC--:B------:R-:W-:Y:S02]  /*6990*/  ISETP.GE.AND P4, PT, R17.reuse, R228.reuse, PT ;  /* 0x000000e41100720c */ /* 0x0c0fe40003f86270 */
[C---:B------:R-:W-:Y:S02]  /*69a0*/  ISETP.GE.AND P3, PT, R16.reuse, R228, PT ;  /* 0x000000e41000720c */ /* 0x040fe40003f66270 */
[-C--:B------:R-:W-:Y:S02]  /*69b0*/  ISETP.GE.AND P2, PT, R17, R3.reuse, PT ;  /* 0x000000031100720c */ /* 0x080fe40003f46270 */
[----:B------:R-:W-:Y:S02]  /*69c0*/  ISETP.GE.AND P1, PT, R16, R3, PT ;  /* 0x000000031000720c */ /* 0x000fe40003f26270 */
[----:B------:R-:W-:Y:S02]  /*69d0*/  FSEL R66, R6, -INF , !P2 ;  /* 0xff80000006427808 */ /* 0x000fe40005000000 */
[----:B------:R-:W-:-:S02]  /*69e0*/  FSEL R67, R7, -INF , !P1 ;  /* 0xff80000007437808 */ /* 0x000fc40004800000 */
[----:B------:R-:W-:Y:S02]  /*69f0*/  FSEL R63, R200, -INF , !P6 ;  /* 0xff800000c83f7808 */ /* 0x000fe40007000000 */
[----:B------:R-:W-:Y:S02]  /*6a00*/  FSEL R62, R201, -INF , !P5 ;  /* 0xff800000c93e7808 */ /* 0x000fe40006800000 */
[----:B------:R-:W-:Y:S02]  /*6a10*/  FSEL R58, R202, -INF , !P4 ;  /* 0xff800000ca3a7808 */ /* 0x000fe40006000000 */
[----:B------:R-:W-:Y:S01]  /*6a20*/  FSEL R57, R203, -INF , !P3 ;  /* 0xff800000cb397808 */ /* 0x000fe20005800000 */
[----:B------:R-:W-:Y:S05]  /*6a30*/  @!P0 BRA `(.L_x_312) ;  /* 0x000001a000008947 */ /* 0x000fea0003800000 */
[----:B------:R-:W-:Y:S02]  /*6a40*/  UIADD3 UR29, UR26, -0x3, URZ ;  /* 0xfffffffd1a1d7890 */ /* 0x000fe4000fffe03f */
[----:B------:R-:W-:Y:S02]  /*6a50*/  ULDC.64 UR4, c[0x0][0x198] ;  /* 0x0000660000047ab9 */ /* 0x000fe40000000a00 */
[----:B------:R-:W-:-:S02]  /*6a60*/  USHF.R.S32.HI UR28, URZ, 0x1f, UR29 ;  /* 0x0000001f3f1c7899 */ /* 0x000fc4000801141d */
[----:B------:R-:W-:Y:S02]  /*6a70*/  UIMAD.WIDE.U32 UR30, UR29, UR4, URZ ;  /* 0x000000041d1e72a5 */ /* 0x000fe4000f8e003f */
[----:B------:R-:W-:-:S04]  /*6a80*/  UIMAD UR28, UR28, UR4, URZ ;  /* 0x000000041c1c72a4 */ /* 0x000fc8000f8e023f */
[----:B------:R-:W-:Y:S01]  /*6a90*/  UIMAD UR5, UR29, UR5, UR28 ;  /* 0x000000051d0572a4 */ /* 0x000fe2000f8e021c */
[----:B------:R-:W-:Y:S02]  /*6aa0*/  IMAD.U32 R5, RZ, RZ, UR30 ;  /* 0x0000001eff057e24 */ /* 0x000fe4000f8e00ff */
[----:B------:R-:W-:Y:S01]  /*6ab0*/  IMAD.U32 R4, RZ, RZ, UR30 ;  /* 0x0000001eff047e24 */ /* 0x000fe2000f8e00ff */
[----:B------:R-:W-:Y:S02]  /*6ac0*/  UIADD3 UR5, UR31, UR5, URZ ;  /* 0x000000051f057290 */ /* 0x000fe4000fffe03f */
[----:B------:R-:W-:-:S04]  /*6ad0*/  LEA R5, P0, R5, R220, 0x6 ;  /* 0x000000dc05057211 */ /* 0x000fc800078030ff */
[----:B------:R-:W-:Y:S01]  /*6ae0*/  IMAD.U32 R3, RZ, RZ, UR5 ;  /* 0x00000005ff037e24 */ /* 0x000fe2000f8e00ff */
        /* <DEDUP_REMOVED lines=15> */
.L_x_312:
[----:B------:R-:W-:Y:S01]  /*6be0*/  FMNMX.FTZ R3, R168, R36, !PT ;  /* 0x00000024a8037209 */ /* 0x000fe20007810000 */
[----:B------:R-:W-:Y:S01]  /*6bf0*/  IMAD.MOV.U32 R18, RZ, RZ, R249 ;  /* 0x000000ffff127224 */ /* 0x000fe200078e00f9 */
[----:B------:R-:W-:Y:S01]  /*6c00*/  FMNMX.FTZ R11, R167, R48, !PT ;  /* 0x00000030a70b7209 */ /* 0x000fe20007810000 */
[----:B------:R-:W-:Y:S01]  /*6c10*/  IMAD.MOV.U32 R205, RZ, RZ, R244 ;  /* 0x000000ffffcd7224 */ /* 0x000fe200078e00f4 */
[----:B------:R-:W-:Y:S01]  /*6c20*/  FMNMX.FTZ R3, R33, R3, !PT ;  /* 0x0000000321037209 */ /* 0x000fe20007810000 */
[----:B------:R-:W-:Y:S01]  /*6c30*/  IMAD.MOV.U32 R240, RZ, RZ, R245 ;  /* 0x000000fffff07224 */ /* 0x000fe200078e00f5 */
[----:B------:R-:W-:Y:S01]  /*6c40*/  FMNMX.FTZ R11, R32, R11, !PT ;  /* 0x0000000b200b7209 */ /* 0x000fe20007810000 */
[----:B------:R-:W-:Y:S01]  /*6c50*/  IMAD.MOV.U32 R228, RZ, RZ, R248 ;  /* 0x000000ffffe47224 */ /* 0x000fe200078e00f8 */
[----:B------:R-:W-:Y:S01]  /*6c60*/  FMNMX.FTZ R3, R45, R3, !PT ;  /* 0x000000032d037209 */ /* 0x000fe20007810000 */
[----:B------:R-:W-:Y:S01]  /*6c70*/  IMAD.WIDE.U32 R194, R233, -0x326172a9, RZ ;  /* 0xcd9e8d57e9c27825 */ /* 0x000fe200078e00ff */
[----:B-1----:R-:W-:Y:S01]  /*6c80*/  FMNMX.FTZ R5, R166, R2, !PT ;  /* 0x00000002a6057209 */ /* 0x002fe20007810000 */
[----:B------:R-:W-:Y:S01]  /*6c90*/  USHF.L.U32 UR4, UR27, 0x1, URZ ;  /* 0x000000011b047899 */ /* 0x000fe2000800063f */
[----:B------:R-:W-:Y:S01]  /*6ca0*/  FMNMX.FTZ R3, R47, R3, !PT ;  /* 0x000000032f037209 */ /* 0x000fe20007810000 */
[----:B------:R-:W-:Y:S01]  /*6cb0*/  IMAD.U32 R12, RZ, RZ, UR25 ;  /* 0x00000019ff0c7e24 */ /* 0x000fe2000f8e00ff */
[----:B------:R-:W-:Y:S01]  /*6cc0*/  FMNMX.FTZ R11, R44, R11, !PT ;  /* 0x0000000b2c0b7209 */ /* 0x000fe20007810000 */
[----:B------:R-:W-:Y:S01]  /*6cd0*/  IMAD.WIDE.U32 R14, R169, -0x2daee0ad, RZ ;  /* 0xd2511f53a90e7825 */ /* 0x000fe200078e00ff */
[----:B------:R-:W-:Y:S01]  /*6ce0*/  FMNMX.FTZ R3, R189, R3, !PT ;  /* 0x00000003bd037209 */ /* 0x000fe20007810000 */
[----:B------:R-:W-:Y:S01]  /*6cf0*/  STL.64 [R1+0x8], R216 ;  /* 0x000008d801007387 */ /* 0x000fe20000100a00 */
[----:B------:R-:W-:Y:S01]  /*6d00*/  FMNMX.FTZ R5, R49, R5, !PT ;  /* 0x0000000531057209 */ /* 0x000fe20007810000 */
[----:B------:R-:W-:Y:S01]  /*6d10*/  IMAD.WIDE.U32 R250, R171, -0x326172a9, RZ ;  /* 0xcd9e8d57abfa7825 */ /* 0x000fe200078e00ff */
[----:B------:R-:W-:Y:S01]  /*6d20*/  FMNMX.FTZ R3, R198, R3, !PT ;  /* 0x00000003c6037209 */ /* 0x000fe20007810000 */
[----:B------:R-:W-:Y:S01]  /*6d30*/  STL.64 [R1], R214 ;  /* 0x000000d601007387 */ /* 0x000fe20000100a00 */
[----:B------:R-:W-:Y:S01]  /*6d40*/  FMNMX.FTZ R11, R46, R11, !PT ;  /* 0x0000000b2e0b7209 */ /* 0x000fe20007810000 */
[----:B------:R-:W1:Y:S01]  /*6d50*/  LDC.U8 R60, c[0x0][0x2d8] ;  /* 0x0000b600ff3c7b82 */ /* 0x000e620000000000 */
        /* <DEDUP_REMOVED lines=42> */
[----:B------:R-:W-:Y:S01]  /*7000*/  LOP3.LUT R192, R195, R170, RZ, 0x3c, !PT ;  /* 0x000000aac3c07212 */ /* 0x000fe200078e3cff */
[----:B------:R-:W-:Y:S01]  /*7010*/  IMAD.MOV.U32 R195, RZ, RZ, R41 ;  /* 0x000000ffffc37224 */ /* 0x000fe200078e0029 */
[----:B------:R-:W-:Y:S02]  /*7020*/  FMNMX.FTZ R11, R58, R11, !PT ;  /* 0x0000000b3a0b7209 */ /* 0x000fe40007810000 */
[----:B------:R-:W-:Y:S01]  /*7030*/  FMNMX.FTZ R5, R182, R5, !PT ;  /* 0x00000005b6057209 */ /* 0x000fe20007810000 */
[----:B------:R-:W-:Y:S01]  /*7040*/  IMAD.WIDE.U32 R192, R192, -0x2daee0ad, RZ ;  /* 0xd2511f53c0c07825 */ /* 0x000fe200078e00ff */
[----:B------:R-:W-:Y:S02]  /*7050*/  FMNMX.FTZ R8, R196, R8, !PT ;  /* 0x00000008c4087209 */ /* 0x000fe40007810000 */
[----:B------:R-:W-:Y:S02]  /*7060*/  FMNMX.FTZ R11, R57, R11, !PT ;  /* 0x0000000b390b7209 */ /* 0x000fe40007810000 */
[----:B------:R-:W-:-:S02]  /*7070*/  FMNMX.FTZ R5, R181, R5, !PT ;  /* 0x00000005b5057209 */ /* 0x000fc40007810000 */
[----:B------:R-:W-:Y:S01]  /*7080*/  FMNMX.FTZ R8, R199, R8, !PT ;  /* 0x00000008c7087209 */ /* 0x000fe20007810000 */
[----:B------:R-:W3:Y:S01]  /*7090*/  SHFL.BFLY PT, R9, R11, 0x2, 0x1f ;  /* 0x0c401f000b097f89 */ /* 0x000ee200000e0000 */
[----:B--2---:R-:W-:Y:S02]  /*70a0*/  FMNMX.FTZ R6, R3, R6, !PT ;  /* 0x0000000603067209 */ /* 0x004fe40007810000 */
[----:B------:R-:W-:Y:S02]  /*70b0*/  LOP3.LUT R12, R15, UR4, R12, 0x96, !PT ;  /* 0x000000040f0c7c12 */ /* 0x000fe4000f8e960c */
[----:B------:R-:W-:Y:S01]  /*70c0*/  LOP3.LUT R190, R193, UR14, R14, 0x96, !PT ;  /* 0x0000000ec1be7c12 */ /* 0x000fe2000f8e960e */
[----:B------:R-:W2:Y:S01]  /*70d0*/  SHFL.BFLY PT, R37, R6, 0x1, 0x1f ;  /* 0x0c201f0006257f89 */ /* 0x000ea200000e0000 */
[----:B------:R-:W-:Y:S01]  /*70e0*/  FMNMX.FTZ R5, R180, R5, !PT ;  /* 0x00000005b4057209 */ /* 0x000fe20007810000 */
[----:B------:R-:W-:Y:S01]  /*70f0*/  IMAD.WIDE.U32 R12, R12, -0x326172a9, RZ ;  /* 0xcd9e8d570c0c7825 */ /* 0x000fe200078e00ff */
[----:B------:R-:W-:-:S02]  /*7100*/  FMNMX.FTZ R8, R211, R8, !PT ;  /* 0x00000008d3087209 */ /* 0x000fc40007810000 */
[----:B------:R-:W-:Y:S01]  /*7110*/  LOP3.LUT R248, R251, R170, RZ, 0x3c, !PT ;  /* 0x000000aafbf87212 */ /* 0x000fe200078e3cff */
[----:B------:R-:W-:Y:S01]  /*7120*/  IMAD.WIDE.U32 R190, R190, -0x326172a9, RZ ;  /* 0xcd9e8d57bebe7825 */ /* 0x000fe200078e00ff */
[----:B------:R-:W4:Y:S01]  /*7130*/  SHFL.BFLY PT, R3, R5, 0x2, 0x1f ;  /* 0x0c401f0005037f89 */ /* 0x000f2200000e0000 */
[----:B------:R-:W-:Y:S02]  /*7140*/  FMNMX.FTZ R8, R204, R8, !PT ;  /* 0x00000008cc087209 */ /* 0x000fe40007810000 */
[----:B------:R-:W-:Y:S01]  /*7150*/  IMAD.WIDE.U32 R248, R248, -0x2daee0ad, RZ ;  /* 0xd2511f53f8f87825 */ /* 0x000fe200078e00ff */
[----:B------:R-:W-:Y:S02]  /*7160*/  LOP3.LUT R4, R13, UR15, R194, 0x96, !PT ;  /* 0x0000000f0d047c12 */ /* 0x000fe4000f8e96c2 */
[----:B------:R-:W-:Y:S02]  /*7170*/  FMNMX.FTZ R8, R173, R8, !PT ;  /* 0x00000008ad087209 */ /* 0x000fe40007810000 */
[----:B------:R-:W-:-:S02]  /*7180*/  LOP3.LUT R206, R191, UR13, R12, 0x96, !PT ;  /* 0x0000000dbfce7c12 */ /* 0x000fc4000f8e960c */
[----:B------:R-:W-:Y:S02]  /*7190*/  FMNMX.FTZ R8, R175, R8, !PT ;  /* 0x00000008af087209 */ /* 0x000fe40007810000 */
[----:B------:R-:W-:Y:S01]  /*71a0*/  LOP3.LUT R244, R249, UR14, R14, 0x96, !PT ;  /* 0x0000000ef9f47c12 */ /* 0x000fe2000f8e960e */
[----:B------:R-:W-:Y:S01]  /*71b0*/  IMAD.WIDE.U32 R14, R4, -0x2daee0ad, RZ ;  /* 0xd2511f53040e7825 */ /* 0x000fe200078e00ff */
[----:B------:R-:W-:Y:S02]  /*71c0*/  FMNMX.FTZ R8, R66, R8, !PT ;  /* 0x0000000842087209 */ /* 0x000fe40007810000 */
[----:B------:R-:W-:Y:S01]  /*71d0*/  LOP3.LUT R7, R13, UR15, R250, 0x96, !PT ;  /* 0x0000000f0d077c12 */ /* 0x000fe2000f8e96fa */
[----:B------:R-:W-:Y:S01]  /*71e0*/  IMAD.WIDE.U32 R206, R206, -0x2daee0ad, RZ ;  /* 0xd2511f53cece7825 */ /* 0x000fe200078e00ff */
[----:B------:R-:W-:Y:S02]  /*71f0*/  FMNMX.FTZ R8, R67, R8, !PT ;  /* 0x0000000843087209 */ /* 0x000fe40007810000 */
[----:B---3--:R-:W-:Y:S01]  /*7200*/  FMNMX.FTZ R9, R11, R9, !PT ;  /* 0x000000090b097209 */ /* 0x008fe20007810000 */
[----:B------:R-:W-:Y:S01]  /*7210*/  IMAD.WIDE.U32 R200, R7, -0x2daee0ad, RZ ;  /* 0xd2511f5307c87825 */ /* 0x000fe200078e00ff */
[----:B------:R-:W-:-:S02]  /*7220*/  LOP3.LUT R4, R207, UR10, R14, 0x96, !PT ;  /* 0x0000000acf047c12 */ /* 0x000fc4000f8e960e */
[----:B--2---:R-:W-:Y:S01]  /*7230*/  FMNMX.FTZ R37, R6, R37, !PT ;  /* 0x0000002506257209 */ /* 0x004fe20007810000 */
[----:B------:R-:W-:Y:S01]  /*7240*/  IMAD.WIDE.U32 R244, R244, -0x326172a9, RZ ;  /* 0xcd9e8d57f4f47825 */ /* 0x000fe200078e00ff */
[----:B------:R-:W-:Y:S01]  /*7250*/  LOP3.LUT R202, R201, UR12, R248, 0x96, !PT ;  /* 0x0000000cc9ca7c12 */ /* 0x000fe2000f8e96f8 */
[----:B------:R-:W-:Y:S01]  /*7260*/  SHFL.BFLY PT, R6, R9, 0x1, 0x1f ;  /* 0x0c201f0009067f89 */ /* 0x000fe200000e0000 */
[----:B----4-:R-:W-:Y:S01]  /*7270*/  FMNMX.FTZ R3, R5, R3, !PT ;  /* 0x0000000305037209 */ /* 0x010fe20007810000 */
[----:B------:R-:W-:Y:S01]  /*7280*/  IMAD.WIDE.U32 R216, R4, -0x326172a9, RZ ;  /* 0xcd9e8d5704d87825 */ /* 0x000fe200078e00ff */
[----:B------:R-:W-:Y:S01]  /*7290*/  LOP3.LUT R16, R15, UR12, R192, 0x96, !PT ;  /* 0x0000000c0f107c12 */ /* 0x000fe2000f8e96c0 */
[----:B------:R-:W2:Y:S01]  /*72a0*/  SHFL.BFLY PT, R4, R8, 0x2, 0x1f ;  /* 0x0c401f0008047f89 */ /* 0x000ea200000e0000 */
[----:B------:R-:W-:Y:S01]  /*72b0*/  LOP3.LUT R10, R245, UR13, R12, 0x96, !PT ;  /* 0x0000000df50a7c12 */ /* 0x000fe2000f8e960c */
[----:B------:R-:W-:Y:S01]  /*72c0*/  IMAD.WIDE.U32 R202, R202, -0x326172a9, RZ ;  /* 0xcd9e8d57caca7825 */ /* 0x000fe200078e00ff */
[----:B------:R-:W-:Y:S01]  /*72d0*/  FSETP.NEU.FTZ.AND P3, PT, R37, -INF , PT ;  /* 0xff8000002500780b */ /* 0x000fe20003f7d000 */
[----:B------:R-:W3:Y:S01]  /*72e0*/  SHFL.BFLY PT, R7, R3, 0x1, 0x1f ;  /* 0x0c201f0003077f89 */ /* 0x000ee200000e0000 */
[----:B-1----:R-:W-:Y:S01]  /*72f0*/  PRMT R60, R60, 0x7054, R60 ;  /* 0x000070543c3c7816 */ /* 0x002fe2000000003c */
[----:B------:R-:W-:Y:S01]  /*7300*/  IMAD.WIDE.U32 R16, R16, -0x326172a9, RZ ;  /* 0xcd9e8d5710107825 */ /* 0x000fe200078e00ff */
[----:B------:R-:W-:-:S03]  /*7310*/  LOP3.LUT R5, R203, UR11, R244, 0x96, !PT ;  /* 0x0000000bcb057c12 */ /* 0x000fc6000f8e96f4 */
[----:B------:R-:W-:Y:S01]  /*7320*/  IMAD.WIDE.U32 R10, R10, -0x2daee0ad, RZ ;  /* 0xd2511f530a0a7825 */ /* 0x000fe200078e00ff */
[----:B------:R-:W-:-:S03]  /*7330*/  LOP3.LUT R12, R17, UR11, R190, 0x96, !PT ;  /* 0x0000000b110c7c12 */ /* 0x000fc6000f8e96be */
[----:B------:R-:W-:Y:S01]  /*7340*/  FMUL.FTZ R64, R37, c[0x0][0x23c] ;  /* 0x00008f0025407a20 */ /* 0x000fe20000410000 */
[----:B------:R-:W-:Y:S01]  /*7350*/  LOP3.LUT R200, R11, UR10, R200, 0x96, !PT ;  /* 0x0000000a0bc87c12 */ /* 0x000fe2000f8e96c8 */
[----:B------:R-:W-:Y:S01]  /*7360*/  IMAD.WIDE.U32 R14, R5, -0x2daee0ad, RZ ;  /* 0xd2511f53050e7825 */ /* 0x000fe200078e00ff */
[----:B------:R-:W-:Y:S02]  /*7370*/  LOP3.LUT R5, R217, UR9, R16, 0x96, !PT ;  /* 0x00000009d9057c12 */ /* 0x000fe4000f8e9610 */
[----:B------:R-:W-:Y:S01]  /*7380*/  FSEL R64, R64, RZ, P3 ;  /* 0x000000ff40407208 */ /* 0x000fe20001800000 */
[----:B------:R-:W-:Y:S01]  /*7390*/  IMAD.WIDE.U32 R12, R12, -0x2daee0ad, RZ ;  /* 0xd2511f530c0c7825 */ /* 0x000fe200078e00ff */
[----:B------:R-:W-:-:S03]  /*73a0*/  LOP3.LUT R10, R15, UR8, R10, 0x96, !PT ;  /* 0x000000080f0a7c12 */ /* 0x000fc6000f8e960a */
[----:B------:R-:W-:Y:S01]  /*73b0*/  IMAD.WIDE.U32 R214, R5, -0x2daee0ad, RZ ;  /* 0xd2511f5305d67825 */ /* 0x000fe200078e00ff */
[----:B--2---:R-:W-:Y:S02]  /*73c0*/  FMNMX.FTZ R4, R8, R4, !PT ;  /* 0x0000000408047209 */ /* 0x004fe40007810000 */
[----:B------:R-:W-:Y:S01]  /*73d0*/  LOP3.LUT R206, R13, UR8, R206, 0x96, !PT ;  /* 0x000000080dce7c12 */ /* 0x000fe2000f8e96ce */
[----:B------:R-:W-:Y:S01]  /*73e0*/  IMAD.WIDE.U32 R200, R200, -0x326172a9, RZ ;  /* 0xcd9e8d57c8c87825 */ /* 0x000fe200078e00ff */
[----:B---3--:R-:W-:-:S03]  /*73f0*/  FMNMX.FTZ R3, R3, R7, !PT ;  /* 0x0000000703037209 */ /* 0x008fc60007810000 */
[----:B------:R-:W-:Y:S01]  /*7400*/  FFMA.FTZ R53, R36, c[0x0][0x23c], -R64 ;  /* 0x00008f0024357a23 */ /* 0x000fe20000010840 */
[----:B------:R-:W-:Y:S01]  /*7410*/  FMNMX.FTZ R36, R9, R6, !PT ;  /* 0x0000000609247209 */ /* 0x000fe20007810000 */
[----:B------:R-:W-:Y:S01]  /*7420*/  FMUL.FTZ R184, R3, c[0x0][0x23c] ;  /* 0x00008f0003b87a20 */ /* 0x000fe20000410000 */
[----:B------:R-:W-:Y:S01]  /*7430*/  LOP3.LUT R6, R215, UR6, R12, 0x96, !PT ;  /* 0x00000006d7067c12 */ /* 0x000fe2000f8e960c */
[----:B------:R-:W-:Y:S01]  /*7440*/  IMAD.WIDE.U32 R206, R206, -0x326172a9, RZ ;  /* 0xcd9e8d57cece7825 */ /* 0x000fe200078e00ff */
[----:B------:R-:W1:Y:S01]  /*7450*/  SHFL.BFLY PT, R12, R4, 0x1, 0x1f ;  /* 0x0c201f00040c7f89 */ /* 0x000e6200000e0000 */
[----:B------:R-:W-:Y:S01]  /*7460*/  LOP3.LUT R202, R201, UR9, R202, 0x96, !PT ;  /* 0x00000009c9ca7c12 */ /* 0x000fe2000f8e96ca */
[----:B------:R-:W-:Y:S01]  /*7470*/  MUFU.EX2 R53, R53 ;  /* 0x0000003500357308 */ /* 0x000fe20000000800 */
[----:B------:R-:W-:Y:S01]  /*7480*/  FSETP.NEU.FTZ.AND P1, PT, R3, -INF , PT ;  /* 0xff8000000300780b */ /* 0x000fe20003f3d000 */
[----:B------:R-:W-:Y:S01]  /*7490*/  IMAD.WIDE.U32 R6, R6, -0x326172a9, RZ ;  /* 0xcd9e8d5706067825 */ /* 0x000fe200078e00ff */
[----:B------:R-:W-:-:S02]  /*74a0*/  FSETP.NEU.FTZ.AND P2, PT, R36, -INF , PT ;  /* 0xff8000002400780b */ /* 0x000fc40003f5d000 */
[----:B------:R-:W-:Y:S01]  /*74b0*/  FSEL R184, R184, RZ, P1 ;  /* 0x000000ffb8b87208 */ /* 0x000fe20000800000 */
[----:B------:R-:W-:Y:S01]  /*74c0*/  IMAD.WIDE.U32 R202, R202, -0x2daee0ad, RZ ;  /* 0xd2511f53caca7825 */ /* 0x000fe200078e00ff */
[----:B------:R-:W-:-:S03]  /*74d0*/  LOP3.LUT R15, R6, 0xffff, RZ, 0xc0, !PT ;  /* 0x0000ffff060f7812 */ /* 0x000fc600078ec0ff */
[----:B------:R-:W-:Y:S01]  /*74e0*/  FFMA.FTZ R51, R45, c[0x0][0x23c], -R64 ;  /* 0x00008f002d337a23 */ /* 0x000fe20000010840 */
[----:B------:R-:W-:Y:S01]  /*74f0*/  LOP3.LUT R5, R203, UR6, R14, 0x96, !PT ;  /* 0x00000006cb057c12 */ /* 0x000fe2000f8e960e */
[----:B------:R-:W-:Y:S01]  /*7500*/  FFMA.FTZ R45, R2, c[0x0][0x23c], -R184 ;  /* 0x00008f00022d7a23 */ /* 0x000fe200000108b8 */
[----:B------:R-:W-:Y:S01]  /*7510*/  SHF.R.U32.HI R14, RZ, 0x10, R6 ;  /* 0x00000010ff0e7819 */ /* 0x000fe20000011606 */
[----:B------:R-:W-:Y:S01]  /*7520*/  FMUL.FTZ R61, R36, c[0x0][0x23c] ;  /* 0x00008f00243d7a20 */ /* 0x000fe20000410000 */
[----:B------:R-:W-:Y:S01]  /*7530*/  SHF.R.U32.HI R15, RZ, 0x8, R15 ;  /* 0x00000008ff0f7819 */ /* 0x000fe2000001160f */
[----:B------:R-:W-:Y:S01]  /*7540*/  IMAD.WIDE.U32 R16, R5, -0x326172a9, RZ ;  /* 0xcd9e8d5705107825 */ /* 0x000fe200078e00ff */
[----:B------:R-:W-:Y:S01]  /*7550*/  LOP3.LUT R5, R7, UR17, R206, 0x96, !PT ;  /* 0x0000001107057c12 */ /* 0x000fe2000f8e96ce */
[----:B------:R-:W-:Y:S01]  /*7560*/  MUFU.EX2 R45, R45 ;  /* 0x0000002d002d7308 */ /* 0x000fe20000000800 */
[----:B------:R-:W-:Y:S01]  /*7570*/  LOP3.LUT R7, R6, 0xff, RZ, 0xc0, !PT ;  /* 0x000000ff06077812 */ /* 0x000fe200078ec0ff */
[----:B------:R-:W-:Y:S01]  /*7580*/  IMAD.WIDE.U32 R10, R10, -0x326172a9, RZ ;  /* 0xcd9e8d570a0a7825 */ /* 0x000fe200078e00ff */
[----:B------:R-:W-:-:S02]  /*7590*/  SHF.R.U32.HI R6, RZ, 0x18, R6 ;  /* 0x00000018ff067819 */ /* 0x000fc40000011606 */
[----:B------:R-:W-:Y:S01]  /*75a0*/  LOP3.LUT R2, R14, 0xff, RZ, 0xc0, !PT ;  /* 0x000000ff0e027812 */ /* 0x000fe200078ec0ff */
[----:B------:R-:W-:Y:S01]  /*75b0*/  FFMA.FTZ R50, R47, c[0x0][0x23c], -R64 ;  /* 0x00008f002f327a23 */ /* 0x000fe20000010840 */
[----:B------:R-:W-:Y:S01]  /*75c0*/  FSEL R61, R61, RZ, P2 ;  /* 0x000000ff3d3d7208 */ /* 0x000fe20001000000 */
[----:B------:R-:W-:Y:S01]  /*75d0*/  FFMA.FTZ R43, R18, c[0x0][0x23c], -R184 ;  /* 0x00008f00122b7a23 */ /* 0x000fe200000108b8 */
[----:B------:R-:W-:Y:S01]  /*75e0*/  PRMT R6, R2, 0x5410, R6 ;  /* 0x0000541002067816 */ /* 0x000fe20000000006 */
[--C-:B------:R-:W-:Y:S01]  /*75f0*/  FFMA.FTZ R42, R55, c[0x0][0x23c], -R184.reuse ;  /* 0x00008f00372a7a23 */ /* 0x100fe200000108b8 */
[----:B-1----:R-:W-:Y:S01]  /*7600*/  FMNMX.FTZ R2, R4, R12, !PT ;  /* 0x0000000c04027209 */ /* 0x002fe20007810000 */
[--C-:B------:R-:W-:Y:S01]  /*7610*/  FFMA.FTZ R47, R44, c[0x0][0x23c], -R61.reuse ;  /* 0x00008f002c2f7a23 */ /* 0x100fe2000001083d */
[----:B------:R-:W-:Y:S01]  /*7620*/  LOP3.LUT R13, R16, 0xffff, RZ, 0xc0, !PT ;  /* 0x0000ffff100d7812 */ /* 0x000fe200078ec0ff */
[----:B------:R-:W-:Y:S01]  /*7630*/  FFMA.FTZ R44, R49, c[0x0][0x23c], -R184 ;  /* 0x00008f00312c7a23 */ /* 0x000fe200000108b8 */
[C---:B------:R-:W-:Y:S01]  /*7640*/  FSETP.NEU.FTZ.AND P0, PT, R2.reuse, -INF , PT ;  /* 0xff8000000200780b */ /* 0x040fe20003f1d000 */
[----:B------:R-:W-:Y:S01]  /*7650*/  FMUL.FTZ R164, R2, c[0x0][0x23c] ;  /* 0x00008f0002a47a20 */ /* 0x000fe20000410000 */
[----:B------:R-:W-:Y:S01]  /*7660*/  SHF.R.U32.HI R9, RZ, 0x10, R16 ;  /* 0x00000010ff097819 */ /* 0x000fe20000011610 */
[--C-:B------:R-:W-:Y:S01]  /*7670*/  FFMA.FTZ R49, R48, c[0x0][0x23c], -R61.reuse ;  /* 0x00008f0030317a23 */ /* 0x100fe2000001083d */
[----:B------:R-:W-:Y:S01]  /*7680*/  LOP3.LUT R8, R17, UR17, R10, 0x96, !PT ;  /* 0x0000001111087c12 */ /* 0x000fe2000f8e960a */
[--C-:B------:R-:W-:Y:S01]  /*7690*/  FFMA.FTZ R48, R32, c[0x0][0x23c], -R61.reuse ;  /* 0x00008f0020307a23 */ /* 0x100fe2000001083d */
[----:B------:R-:W-:Y:S01]  /*76a0*/  FSEL R164, R164, RZ, P0 ;  /* 0x000000ffa4a47208 */ /* 0x000fe20000000000 */
[----:B------:R-:W-:Y:S01]  /*76b0*/  FFMA.FTZ R46, R46, c[0x0][0x23c], -R61 ;  /* 0x00008f002e2e7a23 */ /* 0x000fe2000001083d */
[----:B------:R-:W-:Y:S01]  /*76c0*/  LOP3.LUT R200, R11, UR7, R200, 0x96, !PT ;  /* 0x000000070bc87c12 */ /* 0x000fe2000f8e96c8 */
[----:B------:R-:W-:Y:S01]  /*76d0*/  MUFU.EX2 R49, R49 ;  /* 0x0000003100317308 */ /* 0x000fe20000000800 */
[----:B------:R-:W-:Y:S01]  /*76e0*/  LOP3.LUT R11, R16, 0xff, RZ, 0xc0, !PT ;  /* 0x000000ff100b7812 */ /* 0x000fe200078ec0ff */
[----:B------:R-:W-:Y:S01]  /*76f0*/  FFMA.FTZ R41, R34, c[0x0][0x23c], -R164 ;  /* 0x00008f0022297a23 */ /* 0x000fe200000108a4 */
[----:B------:R-:W-:Y:S01]  /*7700*/  SHF.R.U32.HI R10, RZ, 0x18, R16 ;  /* 0x00000018ff0a7819 */ /* 0x000fe20000011610 */
[--C-:B------:R-:W-:Y:S01]  /*7710*/  FFMA.FTZ R40, R35, c[0x0][0x23c], -R164.reuse ;  /* 0x00008f0023287a23 */ /* 0x100fe200000108a4 */
[----:B------:R-:W-:Y:S01]  /*7720*/  SHF.R.U32.HI R13, RZ, 0x8, R13 ;  /* 0x00000008ff0d7819 */ /* 0x000fe2000001160d */
[----:B------:R-:W-:Y:S01]  /*7730*/  FFMA.FTZ R39, R52, c[0x0][0x23c], -R164 ;  /* 0x00008f0034277a23 */ /* 0x000fe200000108a4 */
[----:B------:R-:W-:Y:S01]  /*7740*/  LOP3.LUT R9, R9, 0xff, RZ, 0xc0, !PT ;  /* 0x000000ff09097812 */ /* 0x000fe200078ec0ff */
[----:B------:R-:W-:Y:S01]  /*7750*/  FFMA.FTZ R52, R33, c[0x0][0x23c], -R64 ;  /* 0x00008f0021347a23 */ /* 0x000fe20000010840 */
[----:B------:R-:W-:Y:S01]  /*7760*/  MUFU.EX2 R41, R41 ;  /* 0x0000002900297308 */ /* 0x000fe20000000800 */
[----:B------:R-:W-:Y:S01]  /*7770*/  SHF.R.U32.HI R12, RZ, 0x10, R8 ;  /* 0x00000010ff0c7819 */ /* 0x000fe20000011608 */
[----:B------:R-:W-:Y:S01]  /*7780*/  FFMA.FTZ R38, R54, c[0x0][0x23c], -R164 ;  /* 0x00008f0036267a23 */ /* 0x000fe200000108a4 */
[----:B------:R-:W-:Y:S01]  /*7790*/  PRMT R11, R11, 0x5410, R13 ;  /* 0x000054100b0b7816 */ /* 0x000fe2000000000d */
[----:B------:R-:W-:Y:S01]  /*77a0*/  IMAD.MOV.U32 R201, RZ, RZ, R195 ;  /* 0x000000ffffc97224 */ /* 0x000fe200078e00c3 */
[----:B------:R-:W-:Y:S01]  /*77b0*/  PRMT R9, R9, 0x5410, R10 ;  /* 0x0000541009097816 */ /* 0x000fe2000000000a */
[----:B------:R-:W-:Y:S01]  /*77c0*/  IMAD.MOV.U32 R193, RZ, RZ, R186 ;  /* 0x000000ffffc17224 */ /* 0x000fe200078e00ba */
[C---:B------:R-:W-:Y:S01]  /*77d0*/  LOP3.LUT R13, R8.reuse, 0xffff, RZ, 0xc0, !PT ;  /* 0x0000ffff080d7812 */ /* 0x040fe200078ec0ff */
[----:B------:R-:W1:Y:S01]  /*77e0*/  MUFU.EX2 R40, R40 ;  /* 0x0000002800287308 */ /* 0x000e620000000800 */
[----:B------:R-:W-:Y:S01]  /*77f0*/  LOP3.LUT R10, R8, 0xff, RZ, 0xc0, !PT ;  /* 0x000000ff080a7812 */ /* 0x000fe200078ec0ff */
[--C-:B------:R-:W-:Y:S01]  /*7800*/  HSET2.LE.AND R11, R11, R60.reuse, PT ;  /* 0x0000003c0b0b7233 */ /* 0x100fe20003803000 */
[----:B------:R-:W-:Y:S01]  /*7810*/  PRMT R7, R7, 0x5410, R15 ;  /* 0x0000541007077816 */ /* 0x000fe2000000000f */
[----:B------:R-:W-:Y:S01]  /*7820*/  HSET2.LE.AND R9, R9, R60, PT ;  /* 0x0000003c09097233 */ /* 0x000fe20003803000 */
[----:B------:R-:W-:Y:S01]  /*7830*/  SHF.R.U32.HI R8, RZ, 0x18, R8 ;  /* 0x00000018ff087819 */ /* 0x000fe20000011608 */
[----:B------:R-:W-:Y:S01]  /*7840*/  LDSM.16.MT88.4 R16, [R213+0xa000] ;  /* 0x00a00000d510783b */ /* 0x000fe20000004200 */
[----:B------:R-:W-:Y:S01]  /*7850*/  LOP3.LUT R12, R12, 0xff, RZ, 0xc0, !PT ;  /* 0x000000ff0c0c7812 */ /* 0x000fe200078ec0ff */
[----:B------:R-:W2:Y:S01]  /*7860*/  MUFU.EX2 R52, R52 ;  /* 0x0000003400347308 */ /* 0x000ea20000000800 */
[----:B------:R-:W-:Y:S01]  /*7870*/  LOP3.LUT R15, R5, 0xffff, RZ, 0xc0, !PT ;  /* 0x0000ffff050f7812 */ /* 0x000fe200078ec0ff */
[----:B------:R-:W-:Y:S01]  /*7880*/  LDSM.16.MT88.4 R32, [R212+0xb000] ;  /* 0x00b00000d420783b */ /* 0x000fe20000004200 */
[----:B------:R-:W-:-:S02]  /*7890*/  PRMT R8, R12, 0x5410, R8 ;  /* 0x000054100c087816 */ /* 0x000fc40000000008 */
[----:B------:R-:W-:Y:S02]  /*78a0*/  LOP3.LUT R4, R5, 0xff, RZ, 0xc0, !PT ;  /* 0x000000ff05047812 */ /* 0x000fe400078ec0ff */
[----:B------:R-:W-:Y:S01]  /*78b0*/  SHF.R.U32.HI R15, RZ, 0x8, R15 ;  /* 0x00000008ff0f7819 */ /* 0x000fe2000001160f */
[----:B------:R-:W3:Y:S01]  /*78c0*/  MUFU.EX2 R48, R48 ;  /* 0x0000003000307308 */ /* 0x000ee20000000800 */
[----:B------:R-:W-:Y:S01]  /*78d0*/  SHF.R.U32.HI R14, RZ, 0x10, R5 ;  /* 0x00000010ff0e7819 */ /* 0x000fe20000011605 */
[--C-:B------:R-:W-:Y:S01]  /*78e0*/  HSET2.LE.AND R8, R8, R60.reuse, PT ;  /* 0x0000003c08087233 */ /* 0x100fe20003803000 */
[----:B------:R-:W-:Y:S02]  /*78f0*/  PRMT R4, R4, 0x5410, R15 ;  /* 0x0000541004047816 */ /* 0x000fe4000000000f */
[----:B-1----:R-:W-:Y:S02]  /*7900*/  F2FP.PACK_AB R29, R40, R41 ;  /* 0x00000029281d723e */ /* 0x002fe400000000ff */
[----:B------:R-:W-:Y:S01]  /*7910*/  SHF.R.U32.HI R5, RZ, 0x18, R5 ;  /* 0x00000018ff057819 */ /* 0x000fe20000011605 */
[----:B------:R-:W1:Y:S01]  /*7920*/  MUFU.EX2 R44, R44 ;  /* 0x0000002c002c7308 */ /* 0x000e620000000800 */
[----:B------:R-:W-:Y:S01]  /*7930*/  LOP3.LUT R14, R14, 0xff, RZ, 0xc0, !PT ;  /* 0x000000ff0e0e7812 */ /* 0x000fe200078ec0ff */
[----:B------:R-:W-:Y:S01]  /*7940*/  HSET2.LE.AND R4, R4, R60, PT ;  /* 0x0000003c04047233 */ /* 0x000fe20003803000 */
[----:B------:R-:W-:-:S02]  /*7950*/  SHF.R.U32.HI R13, RZ, 0x8, R13 ;  /* 0x00000008ff0d7819 */ /* 0x000fc4000001160d */
[----:B------:R-:W-:Y:S02]  /*7960*/  LOP3.LUT R29, R8, R29, RZ, 0xc0, !PT ;  /* 0x0000001d081d7212 */ /* 0x000fe400078ec0ff */
[----:B------:R-:W-:Y:S01]  /*7970*/  PRMT R5, R14, 0x5410, R5 ;  /* 0x000054100e057816 */ /* 0x000fe20000000005 */
[----:B------:R-:W-:Y:S01]  /*7980*/  MUFU.EX2 R43, R43 ;  /* 0x0000002b002b7308 */ /* 0x000fe20000000800 */
[----:B------:R-:W-:Y:S02]  /*7990*/  PRMT R10, R10, 0x5410, R13 ;  /* 0x000054100a0a7816 */ /* 0x000fe4000000000d */
[----:B------:R-:W-:Y:S01]  /*79a0*/  FSEL R12, R3, RZ, P1 ;  /* 0x000000ff030c7208 */ /* 0x000fe20000800000 */
[--C-:B------:R-:W-:Y:S01]  /*79b0*/  HSET2.LE.AND R5, R5, R60.reuse, PT ;  /* 0x0000003c05057233 */ /* 0x100fe20003803000 */
[----:B--2---:R-:W-:Y:S01]  /*79c0*/  F2FP.PACK_AB R8, R52, R53 ;  /* 0x000000353408723e */ /* 0x004fe200000000ff */
[--C-:B------:R-:W-:Y:S01]  /*79d0*/  HSET2.LE.AND R10, R10, R60.reuse, PT ;  /* 0x0000003c0a0a7233 */ /* 0x100fe20003803000 */
[----:B------:R-:W-:Y:S01]  /*79e0*/  FSEL R13, R36, RZ, P2 ;  /* 0x000000ff240d7208 */ /* 0x000fe20001000000 */
[----:B------:R-:W2:Y:S01]  /*79f0*/  MUFU.EX2 R42, R42 ;  /* 0x0000002a002a7308 */ /* 0x000ea20000000800 */
[----:B------:R-:W-:Y:S01]  /*7a00*/  FSEL R14, R37, RZ, P3 ;  /* 0x000000ff250e7208 */ /* 0x000fe20001800000 */
[----:B------:R-:W-:Y:S01]  /*7a10*/  FADD.FTZ R12, R166, -R12 ;  /* 0x8000000ca60c7221 */ /* 0x000fe20000010000 */
[----:B------:R-:W-:Y:S01]  /*7a20*/  LOP3.LUT R4, R4, R8, RZ, 0xc0, !PT ;  /* 0x0000000804047212 */ /* 0x000fe200078ec0ff */
[----:B------:R-:W-:Y:S01]  /*7a30*/  FADD.FTZ R167, R167, -R13 ;  /* 0x8000000da7a77221 */ /* 0x000fe20000010000 */
[----:B---3--:R-:W-:Y:S01]  /*7a40*/  F2FP.PACK_AB R8, R48, R49 ;  /* 0x000000313008723e */ /* 0x008fe200000000ff */
[----:B------:R-:W-:Y:S01]  /*7a50*/  FADD.FTZ R168, R168, -R14 ;  /* 0x8000000ea8a87221 */ /* 0x000fe20000010000 */
[----:B-1----:R-:W-:Y:S01]  /*7a60*/  F2FP.PACK_AB R28, R44, R45 ;  /* 0x0000002d2c1c723e */ /* 0x002fe200000000ff */
[----:B------:R-:W-:Y:S01]  /*7a70*/  MUFU.EX2 R39, R39 ;  /* 0x0000002700277308 */ /* 0x000fe20000000800 */
[--C-:B------:R-:W-:Y:S01]  /*7a80*/  HSET2.LE.AND R13, R7, R60.reuse, PT ;  /* 0x0000003c070d7233 */ /* 0x100fe20003803000 */
[----:B------:R-:W-:Y:S01]  /*7a90*/  FMUL.FTZ R12, R12, c[0x0][0x23c] ;  /* 0x00008f000c0c7a20 */ /* 0x000fe20000410000 */
[----:B------:R-:W-:Y:S01]  /*7aa0*/  HSET2.LE.AND R7, R6, R60, PT ;  /* 0x0000003c06077233 */ /* 0x000fe20003803000 */
[----:B------:R-:W-:-:S02]  /*7ab0*/  LOP3.LUT R28, R10, R28, RZ, 0xc0, !PT ;  /* 0x0000001c0a1c7212 */ /* 0x000fc400078ec0ff */
[----:B------:R-:W-:Y:S02]  /*7ac0*/  LOP3.LUT R5, R5, R8, RZ, 0xc0, !PT ;  /* 0x0000000805057212 */ /* 0x000fe400078ec0ff */
[----:B------:R-:W1:Y:S01]  /*7ad0*/  MUFU.EX2 R38, R38 ;  /* 0x0000002600267308 */ /* 0x000e620000000800 */
[----:B--2---:R-:W-:Y:S02]  /*7ae0*/  F2FP.PACK_AB R30, R42, R43 ;  /* 0x0000002b2a1e723e */ /* 0x004fe400000000ff */
[----:B------:R-:W-:Y:S02]  /*7af0*/  FSEL R54, R2, RZ, P0 ;  /* 0x000000ff02367208 */ /* 0x000fe40000000000 */
[----:B------:R-:W-:-:S03]  /*7b00*/  LOP3.LUT R30, R11, R30, RZ, 0xc0, !PT ;  /* 0x0000001e0b1e7212 */ /* 0x000fc600078ec0ff */
[----:B------:R-:W-:Y:S01]  /*7b10*/  MUFU.EX2 R47, R47 ;  /* 0x0000002f002f7308 */ /* 0x000fe20000000800 */
[----:B------:R-:W-:-:S07]  /*7b20*/  FADD.FTZ R54, R165, -R54 ;  /* 0x80000036a5367221 */ /* 0x000fce0000010000 */
[----:B------:R-:W2:Y:S01]  /*7b30*/  MUFU.EX2 R46, R46 ;  /* 0x0000002e002e7308 */ /* 0x000ea20000000800 */
[----:B-1----:R-:W-:Y:S01]  /*7b40*/  F2FP.PACK_AB R31, R38, R39 ;  /* 0x00000027261f723e */ /* 0x002fe200000000ff */
[----:B------:R-:W-:-:S03]  /*7b50*/  FMUL.FTZ R54, R54, c[0x0][0x23c] ;  /* 0x00008f0036367a20 */ /* 0x000fc60000410000 */
[----:B------:R-:W-:Y:S02]  /*7b60*/  LOP3.LUT R31, R9, R31, RZ, 0xc0, !PT ;  /* 0x0000001f091f7212 */ /* 0x000fe400078ec0ff */
[----:B------:R-:W1:Y:S01]  /*7b70*/  LDSM.16.MT88.4 R8, [R213+0xb000] ;  /* 0x00b00000d508783b */ /* 0x000e620000004200 */
[----:B------:R-:W-:Y:S08]  /*7b80*/  MUFU.EX2 R51, R51 ;  /* 0x0000003300337308 */ /* 0x000ff00000000800 */
[----:B------:R-:W3:Y:S01]  /*7b90*/  MUFU.EX2 R50, R50 ;  /* 0x0000003200327308 */ /* 0x000ee20000000800 */
[----:B--2---:R-:W-:-:S04]  /*7ba0*/  F2FP.PACK_AB R14, R46, R47 ;  /* 0x0000002f2e0e723e */ /* 0x004fc800000000ff */
[----:B------:R-:W-:-:S03]  /*7bb0*/  LOP3.LUT R7, R7, R14, RZ, 0xc0, !PT ;  /* 0x0000000e07077212 */ /* 0x000fc600078ec0ff */
[----:B------:R2:W4:Y:S01]  /*7bc0*/  MUFU.EX2 R55, R12 ;  /* 0x0000000c00377308 */ /* 0x0005220000000800 */
[----:B---3--:R-:W-:Y:S01]  /*7bd0*/  F2FP.PACK_AB R6, R50, R51 ;  /* 0x000000333206723e */ /* 0x008fe200000000ff */
[----:B------:R-:W-:-:S06]  /*7be0*/  FMUL.FTZ R168, R168, c[0x0][0x23c] ;  /* 0x00008f00a8a87a20 */ /* 0x000fcc0000410000 */
[----:B------:R-:W3:Y:S01]  /*7bf0*/  MUFU.EX2 R54, R54 ;  /* 0x0000003600367308 */ /* 0x000ee20000000800 */
[----:B------:R-:W-:Y:S02]  /*7c00*/  LOP3.LUT R6, R13, R6, RZ, 0xc0, !PT ;  /* 0x000000060d067212 */ /* 0x000fe400078ec0ff */
[----:B--2---:R-:W2:Y:S01]  /*7c10*/  LDSM.16.MT88.4 R12, [R212+0xa000] ;  /* 0x00a00000d40c783b */ /* 0x004ea20000004200 */
[----:B------:R-:W-:-:S04]  /*7c20*/  FMUL.FTZ R167, R167, c[0x0][0x23c] ;  /* 0x00008f00a7a77a20 */ /* 0x000fc80000410000 */
[----:B------:R-:W1:Y:S01]  /*7c30*/  MUFU.EX2 R186, R168 ;  /* 0x000000a800ba7308 */ /* 0x000e620000000800 */
[----:B------:R-:W-:Y:S02]  /*7c40*/  IMAD.MOV.U32 R195, RZ, RZ, R185 ;  /* 0x000000ffffc37224 */ /* 0x000fe400078e00b9 */
[-C--:B----4-:R-:W-:Y:S02]  /*7c50*/  FMUL.FTZ R140, R140, R55.reuse ;  /* 0x000000378c8c7220 */ /* 0x090fe40000410000 */
[-C--:B------:R-:W-:Y:S02]  /*7c60*/  FMUL.FTZ R141, R141, R55.reuse ;  /* 0x000000378d8d7220 */ /* 0x080fe40000410000 */
[----:B------:R-:W-:Y:S01]  /*7c70*/  FMUL.FTZ R104, R104, R55 ;  /* 0x0000003768687220 */ /* 0x000fe20000410000 */
[----:B------:R-:W4:Y:S01]  /*7c80*/  MUFU.EX2 R185, R167 ;  /* 0x000000a700b97308 */ /* 0x000f220000000800 */
[-C--:B---3--:R-:W-:Y:S02]  /*7c90*/  FMUL.FTZ R142, R142, R54.reuse ;  /* 0x000000368e8e7220 */ /* 0x088fe40000410000 */
[----:B------:R-:W-:-:S02]  /*7ca0*/  FMUL.FTZ R143, R143, R54 ;  /* 0x000000368f8f7220 */ /* 0x000fc40000410000 */
[-C--:B------:R-:W-:Y:S02]  /*7cb0*/  FMUL.FTZ R105, R105, R55.reuse ;  /* 0x0000003769697220 */ /* 0x080fe40000410000 */
[----:B------:R-:W-:Y:S02]  /*7cc0*/  FMUL.FTZ R106, R106, R54 ;  /* 0x000000366a6a7220 */ /* 0x000fe40000410000 */
[-C--:B-1----:R-:W-:Y:S01]  /*7cd0*/  FMUL.FTZ R112, R112, R186.reuse ;  /* 0x000000ba70707220 */ /* 0x082fe20000410000 */
[----:B------:R-:W-:Y:S01]  /*7ce0*/  HMMA.16816.F32 R140, R28, R8, R140 ;  /* 0x000000081c8c723c */ /* 0x000fe2000000188c */
[----:B------:R-:W-:Y:S02]  /*7cf0*/  FMUL.FTZ R113, R113, R186 ;  /* 0x000000ba71717220 */ /* 0x000fe40000410000 */
[----:B------:R-:W-:Y:S02]  /*7d00*/  FMUL.FTZ R107, R107, R54 ;  /* 0x000000366b6b7220 */ /* 0x000fe40000410000 */
[----:B------:R-:W-:-:S02]  /*7d10*/  FMUL.FTZ R116, R116, R55 ;  /* 0x0000003774747220 */ /* 0x000fc40000410000 */
[-C--:B----4-:R-:W-:Y:S02]  /*7d20*/  FMUL.FTZ R114, R114, R185.reuse ;  /* 0x000000b972727220 */ /* 0x090fe40000410000 */
[-C--:B------:R-:W-:Y:S02]  /*7d30*/  FMUL.FTZ R115, R115, R185.reuse ;  /* 0x000000b973737220 */ /* 0x080fe40000410000 */
[-C--:B------:R-:W-:Y:S02]  /*7d40*/  FMUL.FTZ R100, R100, R186.reuse ;  /* 0x000000ba64647220 */ /* 0x080fe40000410000 */
[----:B------:R-:W-:Y:S02]  /*7d50*/  FMUL.FTZ R101, R101, R186 ;  /* 0x000000ba65657220 */ /* 0x000fe40000410000 */
[-C--:B------:R-:W-:Y:S02]  /*7d60*/  FMUL.FTZ R102, R102, R185.reuse ;  /* 0x000000b966667220 */ /* 0x080fe40000410000 */
[----:B------:R-:W-:Y:S01]  /*7d70*/  FMUL.FTZ R103, R103, R185 ;  /* 0x000000b967677220 */ /* 0x000fe20000410000 */
[----:B------:R-:W-:Y:S01]  /*7d80*/  HMMA.16816.F32 R112, R4, R8, R112 ;  /* 0x000000080470723c */ /* 0x000fe20000001870 */
[----:B------:R-:W-:-:S02]  /*7d90*/  FMUL.FTZ R117, R117, R55 ;  /* 0x0000003775757220 */ /* 0x000fc40000410000 */
[-C--:B------:R-:W-:Y:S02]  /*7da0*/  FMUL.FTZ R118, R118, R54.reuse ;  /* 0x0000003676767220 */ /* 0x080fe40000410000 */
[----:B------:R-:W-:Y:S02]  /*7db0*/  FMUL.FTZ R119, R119, R54 ;  /* 0x0000003677777220 */ /* 0x000fe40000410000 */
[----:B------:R-:W-:Y:S01]  /*7dc0*/  FFMA.FTZ R8, R201, c[0x0][0x23c], -R184 ;  /* 0x00008f00c9087a23 */ /* 0x000fe200000108b8 */
[----:B--2---:R-:W-:Y:S01]  /*7dd0*/  HMMA.16816.F32 R104, R28, R12, R104 ;  /* 0x0000000c1c68723c */ /* 0x004fe20000001868 */
[-C--:B------:R-:W-:Y:S02]  /*7de0*/  FMUL.FTZ R120, R120, R186.reuse ;  /* 0x000000ba78787220 */ /* 0x080fe40000410000 */
[----:B------:R-:W-:Y:S02]  /*7df0*/  FMUL.FTZ R121, R121, R186 ;  /* 0x000000ba79797220 */ /* 0x000fe40000410000 */
[----:B------:R-:W-:-:S02]  /*7e00*/  FMUL.FTZ R122, R122, R185 ;  /* 0x000000b97a7a7220 */ /* 0x000fc40000410000 */
[----:B------:R-:W-:Y:S01]  /*7e10*/  FMUL.FTZ R123, R123, R185 ;  /* 0x000000b97b7b7220 */ /* 0x000fe20000410000 */
[----:B------:R-:W-:Y:S01]  /*7e20*/  HMMA.16816.F32 R100, R4, R12, R100 ;  /* 0x0000000c0464723c */ /* 0x000fe20000001864 */
[----:B------:R-:W-:Y:S02]  /*7e30*/  FFMA.FTZ R201, R205, c[0x0][0x23c], -R184 ;  /* 0x00008f00cdc97a23 */ /* 0x000fe400000108b8 */
[-C--:B------:R-:W-:Y:S02]  /*7e40*/  FMUL.FTZ R156, R156, R55.reuse ;  /* 0x000000379c9c7220 */ /* 0x080fe40000410000 */
[----:B------:R-:W-:Y:S02]  /*7e50*/  FMUL.FTZ R157, R157, R55 ;  /* 0x000000379d9d7220 */ /* 0x000fe40000410000 */
[----:B------:R-:W-:Y:S01]  /*7e60*/  IMAD.WIDE.U32 R12, R200, -0x2daee0ad, RZ ;  /* 0xd2511f53c80c7825 */ /* 0x000fe200078e00ff */
[----:B------:R-:W-:Y:S01]  /*7e70*/  MUFU.EX2 R201, R201 ;  /* 0x000000c900c97308 */ /* 0x000fe20000000800 */
[----:B------:R-:W-:Y:S02]  /*7e80*/  HMMA.16816.F32 R116, R28, R10, R116 ;  /* 0x0000000a1c74723c */ /* 0x000fe40000001874 */
[----:B------:R-:W-:-:S02]  /*7e90*/  FMUL.FTZ R158, R158, R54 ;  /* 0x000000369e9e7220 */ /* 0x000fc40000410000 */
[-C--:B------:R-:W-:Y:S02]  /*7ea0*/  FMUL.FTZ R159, R159, R54.reuse ;  /* 0x000000369f9f7220 */ /* 0x080fe40000410000 */
[-C--:B------:R-:W-:Y:S01]  /*7eb0*/  FMUL.FTZ R152, R152, R55.reuse ;  /* 0x0000003798987220 */ /* 0x080fe20000410000 */
[----:B------:R1:W2:Y:S01]  /*7ec0*/  MUFU.EX2 R200, R8 ;  /* 0x0000000800c87308 */ /* 0x0002a20000000800 */
[----:B------:R-:W-:Y:S01]  /*7ed0*/  HMMA.16816.F32 R120, R4, R10, R120 ;  /* 0x0000000a0478723c */ /* 0x000fe20000001878 */
[-C--:B------:R-:W-:Y:S02]  /*7ee0*/  FMUL.FTZ R153, R153, R55.reuse ;  /* 0x0000003799997220 */ /* 0x080fe40000410000 */
[-C--:B------:R-:W-:Y:S02]  /*7ef0*/  FMUL.FTZ R154, R154, R54.reuse ;  /* 0x000000369a9a7220 */ /* 0x080fe40000410000 */
[----:B------:R-:W-:Y:S02]  /*7f00*/  FMUL.FTZ R155, R155, R54 ;  /* 0x000000369b9b7220 */ /* 0x000fe40000410000 */
[----:B------:R-:W-:Y:S01]  /*7f10*/  LOP3.LUT R10, R12, 0xffff, RZ, 0xc0, !PT ;  /* 0x0000ffff0c0a7812 */ /* 0x000fe200078ec0ff */
[----:B------:R-:W-:-:S02]  /*7f20*/  FMUL.FTZ R72, R72, R55 ;  /* 0x0000003748487220 */ /* 0x000fc40000410000 */
[-C--:B------:R-:W-:Y:S02]  /*7f30*/  FMUL.FTZ R73, R73, R55.reuse ;  /* 0x0000003749497220 */ /* 0x080fe40000410000 */
[-C--:B------:R-:W-:Y:S02]  /*7f40*/  FMUL.FTZ R74, R74, R54.reuse ;  /* 0x000000364a4a7220 */ /* 0x080fe40000410000 */
[----:B------:R-:W-:Y:S01]  /*7f50*/  FMUL.FTZ R75, R75, R54 ;  /* 0x000000364b4b7220 */ /* 0x000fe20000410000 */
[----:B-1----:R-:W-:Y:S01]  /*7f60*/  SHF.R.U32.HI R8, RZ, 0x10, R12 ;  /* 0x00000010ff087819 */ /* 0x002fe2000001160c */
[-C--:B------:R-:W-:Y:S02]  /*7f70*/  FMUL.FTZ R76, R76, R55.reuse ;  /* 0x000000374c4c7220 */ /* 0x080fe40000410000 */
[-C--:B------:R-:W-:Y:S02]  /*7f80*/  FMUL.FTZ R77, R77, R55.reuse ;  /* 0x000000374d4d7220 */ /* 0x080fe40000410000 */
        /* <DEDUP_REMOVED lines=84> */
[--C-:B------:R-:W-:Y:S01]  /*84d0*/  HSET2.LE.AND R9, R9, R60.reuse, PT ;  /* 0x0000003c09097233 */ /* 0x100fe20003803000 */
[----:B------:R-:W-:Y:S01]  /*84e0*/  IMAD.MOV.U32 R25, RZ, RZ, R29 ;  /* 0x000000ffff197224 */ /* 0x000fe200078e001d */
[----:B------:R-:W-:Y:S01]  /*84f0*/  LOP3.LUT R28, R202, 0xff, RZ, 0xc0, !PT ;  /* 0x000000ffca1c7812 */ /* 0x000fe200078ec0ff */
[----:B------:R-:W-:Y:S01]  /*8500*/  IMAD.MOV.U32 R166, RZ, RZ, R30 ;  /* 0x000000ffffa67224 */ /* 0x000fe200078e001e */
[----:B------:R-:W-:Y:S01]  /*8510*/  SHF.R.U32.HI R29, RZ, 0x18, R202 ;  /* 0x00000018ff1d7819 */ /* 0x000fe200000116ca */
[--C-:B------:R-:W-:Y:S01]  /*8520*/  FFMA.FTZ R203, R228, c[0x0][0x23c], -R164.reuse ;  /* 0x00008f00e4cb7a23 */ /* 0x100fe200000108a4 */
[----:B--2---:R-:W-:Y:S01]  /*8530*/  F2FP.PACK_AB R30, R201, R200 ;  /* 0x000000c8c91e723e */ /* 0x004fe200000000ff */
[----:B------:R-:W-:Y:S01]  /*8540*/  FFMA.FTZ R202, R240, c[0x0][0x23c], -R164 ;  /* 0x00008f00f0ca7a23 */ /* 0x000fe200000108a4 */
[C---:B------:R-:W-:Y:S01]  /*8550*/  HMMA.16816.F32 R132, R4.reuse, R34, R132 ;  /* 0x000000220484723c */ /* 0x040fe20000001884 */
[----:B------:R-:W-:Y:S01]  /*8560*/  IMAD.MOV.U32 R167, RZ, RZ, R31 ;  /* 0x000000ffffa77224 */ /* 0x000fe200078e001f */
[----:B------:R-:W-:Y:S01]  /*8570*/  PRMT R28, R28, 0x5410, R11 ;  /* 0x000054101c1c7816 */ /* 0x000fe2000000000b */
[----:B------:R-:W-:Y:S01]  /*8580*/  HSET2.LE.AND R31, R8, R60, PT ;  /* 0x0000003c081f7233 */ /* 0x000fe20003803000 */
[----:B------:R-:W-:Y:S01]  /*8590*/  PRMT R29, R10, 0x5410, R29 ;  /* 0x000054100a1d7816 */ /* 0x000fe2000000001d */
[----:B------:R-:W-:Y:S01]  /*85a0*/  FFMA.FTZ R193, R193, c[0x0][0x23c], -R184 ;  /* 0x00008f00c1c17a23 */ /* 0x000fe200000108b8 */
[----:B------:R-:W-:Y:S01]  /*85b0*/  LOP3.LUT R30, R9, R30, RZ, 0xc0, !PT ;  /* 0x0000001e091e7212 */ /* 0x000fe200078ec0ff */
[----:B------:R-:W-:Y:S01]  /*85c0*/  IMAD.MOV.U32 R34, RZ, RZ, R24 ;  /* 0x000000ffff227224 */ /* 0x000fe200078e0018 */
[----:B------:R-:W-:Y:S01]  /*85d0*/  HMMA.16816.F32 R148, R4, R26, R148 ;  /* 0x0000001a0494723c */ /* 0x000fe20000001894 */
[----:B------:R-:W-:Y:S01]  /*85e0*/  IMAD.MOV.U32 R35, RZ, RZ, R25 ;  /* 0x000000ffff237224 */ /* 0x000fe200078e0019 */
[----:B------:R-:W-:Y:S01]  /*85f0*/  LDSM.16.MT88.4 R8, [R213+0xb400] ;  /* 0x00b40000d508783b */ /* 0x000fe20000004200 */
[----:B------:R-:W-:-:S03]  /*8600*/  FFMA.FTZ R195, R195, c[0x0][0x23c], -R184 ;  /* 0x00008f00c3c37a23 */ /* 0x000fc600000108b8 */
[----:B------:R-:W1:Y:S02]  /*8610*/  LDSM.16.MT88.4 R24, [R213+0x9400] ;  /* 0x00940000d518783b */ /* 0x000e640000004200 */
[C---:B------:R-:W-:Y:S01]  /*8620*/  HMMA.16816.F32 R68, R4.reuse, R20, R68 ;  /* 0x000000140444723c */ /* 0x040fe20000001844 */
[----:B------:R-:W-:Y:S01]  /*8630*/  MUFU.EX2 R202, R202 ;  /* 0x000000ca00ca7308 */ /* 0x000fe20000000800 */
[--C-:B------:R-:W-:Y:S01]  /*8640*/  FFMA.FTZ R205, R252, c[0x0][0x23c], -R164.reuse ;  /* 0x00008f00fccd7a23 */ /* 0x100fe200000108a4 */
[----:B------:R2:W5:Y:S05]  /*8650*/  LDL.LU.64 R216, [R1+0x8] ;  /* 0x0000080001d87983 */ /* 0x00056a0000300a00 */
        /* <DEDUP_REMOVED lines=12> */
[--C-:B------:R-:W-:Y:S01]  /*8720*/  HSET2.LE.AND R28, R28, R60.reuse, PT ;  /* 0x0000003c1c1c7233 */ /* 0x100fe20003803000 */
[--C-:B------:R-:W-:Y:S01]  /*8730*/  FFMA.FTZ R240, R189, c[0x0][0x23c], -R64.reuse ;  /* 0x00008f00bdf07a23 */ /* 0x100fe20000010840 */
[----:B------:R-:W-:Y:S01]  /*8740*/  HSET2.LE.AND R29, R29, R60, PT ;  /* 0x0000003c1d1d7233 */ /* 0x000fe20003803000 */
[--C-:B------:R-:W-:Y:S01]  /*8750*/  FFMA.FTZ R210, R210, c[0x0][0x23c], -R64.reuse ;  /* 0x00008f00d2d27a23 */ /* 0x100fe20000010840 */
[----:B------:R2:W5:Y:S01]  /*8760*/  LDL.LU.64 R214, [R1] ;  /* 0x0000000001d67983 */ /* 0x0005620000300a00 */
[----:B----4-:R-:W-:Y:S01]  /*8770*/  F2FP.PACK_AB R32, R203, R202 ;  /* 0x000000cacb20723e */ /* 0x010fe200000000ff */
[----:B------:R-:W-:Y:S01]  /*8780*/  FFMA.FTZ R189, R241, c[0x0][0x23c], -R64 ;  /* 0x00008f00f1bd7a23 */ /* 0x000fe20000010840 */
[----:B------:R-:W4:Y:S01]  /*8790*/  MUFU.EX2 R195, R195 ;  /* 0x000000c300c37308 */ /* 0x000f220000000800 */
[--C-:B------:R-:W-:Y:S01]  /*87a0*/  FFMA.FTZ R228, R239, c[0x0][0x23c], -R61.reuse ;  /* 0x00008f00efe47a23 */ /* 0x100fe2000001083d */
[----:B------:R-:W-:Y:S01]  /*87b0*/  LOP3.LUT R31, R31, R32, RZ, 0xc0, !PT ;  /* 0x000000201f1f7212 */ /* 0x000fe200078ec0ff */
[--C-:B------:R-:W-:Y:S01]  /*87c0*/  FFMA.FTZ R239, R197, c[0x0][0x23c], -R61.reuse ;  /* 0x00008f00c5ef7a23 */ /* 0x100fe2000001083d */
[----:B------:R-:W-:Y:S01]  /*87d0*/  UIADD3 UR4, UR4, 0x1, URZ ;  /* 0x0000000104047890 */ /* 0x000fe2000fffe03f */
[----:B------:R-:W-:Y:S01]  /*87e0*/  FFMA.FTZ R197, R208, c[0x0][0x23c], -R61 ;  /* 0x00008f00d0c57a23 */ /* 0x000fe2000001083d */
[----:B------:R-:W-:Y:S01]  /*87f0*/  UISETP.GE.AND UP0, UPT, UR26, 0x3, UPT ;  /* 0x000000031a00788c */ /* 0x000fe2000bf06270 */
[--C-:B------:R-:W-:Y:S01]  /*8800*/  FFMA.FTZ R208, R209, c[0x0][0x23c], -R184.reuse ;  /* 0x00008f00d1d07a23 */ /* 0x100fe200000108b8 */
[----:B------:R-:W-:Y:S01]  /*8810*/  MUFU.EX2 R205, R205 ;  /* 0x000000cd00cd7308 */ /* 0x000fe20000000800 */
[----:B------:R-:W-:-:S02]  /*8820*/  FFMA.FTZ R209, R236, c[0x0][0x23c], -R184 ;  /* 0x00008f00ecd17a23 */ /* 0x000fc400000108b8 */
[----:B------:R-:W-:Y:S01]  /*8830*/  FFMA.FTZ R236, R238, c[0x0][0x23c], -R184 ;  /* 0x00008f00eeec7a23 */ /* 0x000fe200000108b8 */
[----:B------:R-:W-:Y:S01]  /*8840*/  PLOP3.LUT P0, PT, PT, PT, UP0, 0x80, 0x0 ;  /* 0x000000000000781c */ /* 0x000fe20003f0f008 */
[--C-:B------:R-:W-:Y:S02]  /*8850*/  FFMA.FTZ R196, R196, c[0x0][0x23c], -R164.reuse ;  /* 0x00008f00c4c47a23 */ /* 0x100fe400000108a4 */
[----:B------:R-:W-:Y:S01]  /*8860*/  FFMA.FTZ R238, R199, c[0x0][0x23c], -R164 ;  /* 0x00008f00c7ee7a23 */ /* 0x000fe200000108a4 */
[----:B------:R-:W1:Y:S01]  /*8870*/  MUFU.EX2 R206, R206 ;  /* 0x000000ce00ce7308 */ /* 0x000e620000000800 */
[----:B----4-:R-:W-:Y:S01]  /*8880*/  F2FP.PACK_AB R32, R195, R193 ;  /* 0x000000c1c320723e */ /* 0x010fe200000000ff */
[----:B------:R-:W-:Y:S01]  /*8890*/  FFMA.FTZ R237, R237, c[0x0][0x23c], -R184 ;  /* 0x00008f00eded7a23 */ /* 0x000fe200000108b8 */
[----:B------:R-:W-:Y:S01]  /*88a0*/  @UP0 UIADD3 UR26, UR26, -0x3, URZ ;  /* 0xfffffffd1a1a0890 */ /* 0x000fe2000fffe03f */
[--C-:B------:R-:W-:Y:S01]  /*88b0*/  FFMA.FTZ R199, R211, c[0x0][0x23c], -R164.reuse ;  /* 0x00008f00d3c77a23 */ /* 0x100fe200000108a4 */
[----:B------:R-:W-:Y:S01]  /*88c0*/  LOP3.LUT R28, R28, R32, RZ, 0xc0, !PT ;  /* 0x000000201c1c7212 */ /* 0x000fe200078ec0ff */
[----:B------:R-:W-:-:S02]  /*88d0*/  FFMA.FTZ R204, R204, c[0x0][0x23c], -R164 ;  /* 0x00008f00cccc7a23 */ /* 0x000fc400000108a4 */
[----:B------:R-:W-:Y:S01]  /*88e0*/  MUFU.EX2 R210, R210 ;  /* 0x000000d200d27308 */ /* 0x000fe20000000800 */
[----:B------:R-:W-:Y:S02]  /*88f0*/  FFMA.FTZ R174, R174, c[0x0][0x23c], -R61 ;  /* 0x00008f00aeae7a23 */ /* 0x000fe4000001083d */
[----:B------:R-:W-:Y:S02]  /*8900*/  FFMA.FTZ R177, R177, c[0x0][0x23c], -R64 ;  /* 0x00008f00b1b17a23 */ /* 0x000fe40000010840 */
[--C-:B------:R-:W-:Y:S02]  /*8910*/  FFMA.FTZ R182, R182, c[0x0][0x23c], -R184.reuse ;  /* 0x00008f00b6b67a23 */ /* 0x100fe400000108b8 */
[--C-:B------:R-:W-:Y:S01]  /*8920*/  FFMA.FTZ R181, R181, c[0x0][0x23c], -R184.reuse ;  /* 0x00008f00b5b57a23 */ /* 0x100fe200000108b8 */
[----:B-1----:R-:W-:Y:S01]  /*8930*/  F2FP.PACK_AB R32, R206, R205 ;  /* 0x000000cdce20723e */ /* 0x002fe200000000ff */
[----:B------:R-:W-:Y:S01]  /*8940*/  MUFU.EX2 R189, R189 ;  /* 0x000000bd00bd7308 */ /* 0x000fe20000000800 */
[----:B------:R-:W-:-:S02]  /*8950*/  FFMA.FTZ R180, R180, c[0x0][0x23c], -R184 ;  /* 0x00008f00b4b47a23 */ /* 0x000fc400000108b8 */
[----:B------:R-:W-:Y:S01]  /*8960*/  LOP3.LUT R29, R29, R32, RZ, 0xc0, !PT ;  /* 0x000000201d1d7212 */ /* 0x000fe200078ec0ff */
[--C-:B------:R-:W-:Y:S02]  /*8970*/  FFMA.FTZ R173, R173, c[0x0][0x23c], -R164.reuse ;  /* 0x00008f00adad7a23 */ /* 0x100fe400000108a4 */
[--C-:B------:R-:W-:Y:S02]  /*8980*/  FFMA.FTZ R175, R175, c[0x0][0x23c], -R164.reuse ;  /* 0x00008f00afaf7a23 */ /* 0x100fe400000108a4 */
[----:B------:R-:W-:Y:S01]  /*8990*/  MUFU.EX2 R228, R228 ;  /* 0x000000e400e47308 */ /* 0x000fe20000000800 */
[--C-:B------:R-:W-:Y:S01]  /*89a0*/  FFMA.FTZ R66, R66, c[0x0][0x23c], -R164.reuse ;  /* 0x00008f0042427a23 */ /* 0x100fe200000108a4 */
[----:B------:R-:W-:Y:S01]  /*89b0*/  HMMA.16816.F32 R156, R28, R24, R156 ;  /* 0x000000181c9c723c */ /* 0x000fe2000000189c */
[----:B------:R-:W-:Y:S02]  /*89c0*/  FFMA.FTZ R67, R67, c[0x0][0x23c], -R164 ;  /* 0x00008f0043437a23 */ /* 0x000fe400000108a4 */
[----:B------:R-:W-:-:S02]  /*89d0*/  FFMA.FTZ R53, R232, R186, R53 ;  /* 0x000000bae8357223 */ /* 0x000fc40000010035 */
[----:B------:R-:W-:Y:S01]  /*89e0*/  FFMA.FTZ R49, R231, R185, R49 ;  /* 0x000000b9e7317223 */ /* 0x000fe20000010031 */
[----:B------:R-:W1:Y:S01]  /*89f0*/  MUFU.EX2 R240, R240 ;  /* 0x000000f000f07308 */ /* 0x000e620000000800 */
[----:B------:R-:W-:Y:S01]  /*8a00*/  FFMA.FTZ R45, R230, R55, R45 ;  /* 0x00000037e62d7223 */ /* 0x000fe2000001002d */
[C---:B------:R-:W-:Y:S01]  /*8a10*/  HMMA.16816.F32 R152, R28.reuse, R26, R152 ;  /* 0x0000001a1c98723c */ /* 0x040fe20000001898 */
[----:B------:R-:W-:Y:S02]  /*8a20*/  FFMA.FTZ R41, R229, R54, R41 ;  /* 0x00000036e5297223 */ /* 0x000fe40000010029 */
[----:B------:R-:W-:Y:S02]  /*8a30*/  FADD.FTZ R53, R52, R53 ;  /* 0x0000003534357221 */ /* 0x000fe40000010000 */
[----:B------:R-:W-:Y:S01]  /*8a40*/  FADD.FTZ R49, R48, R49 ;  /* 0x0000003130317221 */ /* 0x000fe20000010000 */
[----:B------:R-:W4:Y:S01]  /*8a50*/  MUFU.EX2 R239, R239 ;  /* 0x000000ef00ef7308 */ /* 0x000f220000000800 */
[----:B------:R-:W-:Y:S01]  /*8a60*/  FADD.FTZ R45, R44, R45 ;  /* 0x0000002d2c2d7221 */ /* 0x000fe20000010000 */
[----:B---3--:R-:W-:Y:S01]  /*8a70*/  HMMA.16816.F32 R72, R28, R20, R72 ;  /* 0x000000141c48723c */ /* 0x008fe20000001848 */
[----:B------:R-:W-:-:S02]  /*8a80*/  FADD.FTZ R41, R40, R41 ;  /* 0x0000002928297221 */ /* 0x000fc40000010000 */
[----:B------:R-:W-:Y:S02]  /*8a90*/  FADD.FTZ R53, R51, R53 ;  /* 0x0000003533357221 */ /* 0x000fe40000010000 */
[----:B------:R-:W-:Y:S01]  /*8aa0*/  FADD.FTZ R49, R47, R49 ;  /* 0x000000312f317221 */ /* 0x000fe20000010000 */
[----:B------:R-:W3:Y:S01]  /*8ab0*/  MUFU.EX2 R197, R197 ;  /* 0x000000c500c57308 */ /* 0x000ee20000000800 */
[----:B------:R-:W-:Y:S01]  /*8ac0*/  FADD.FTZ R45, R43, R45 ;  /* 0x0000002d2b2d7221 */ /* 0x000fe20000010000 */
[C---:B------:R-:W-:Y:S01]  /*8ad0*/  HMMA.16816.F32 R76, R28.reuse, R22, R76 ;  /* 0x000000161c4c723c */ /* 0x040fe2000000184c */
[----:B------:R-:W-:Y:S02]  /*8ae0*/  FADD.FTZ R41, R39, R41 ;  /* 0x0000002927297221 */ /* 0x000fe40000010000 */
[----:B------:R-:W-:Y:S02]  /*8af0*/  FADD.FTZ R53, R50, R53 ;  /* 0x0000003532357221 */ /* 0x000fe40000010000 */
[----:B------:R-:W-:Y:S01]  /*8b00*/  FADD.FTZ R49, R46, R49 ;  /* 0x000000312e317221 */ /* 0x000fe20000010000 */
[----:B------:R-:W2:Y:S01]  /*8b10*/  MUFU.EX2 R208, R208 ;  /* 0x000000d000d07308 */ /* 0x000ea20000000800 */
[----:B------:R-:W-:Y:S01]  /*8b20*/  FADD.FTZ R45, R42, R45 ;  /* 0x0000002d2a2d7221 */ /* 0x000fe20000010000 */
[----:B------:R-:W-:Y:S01]  /*8b30*/  HMMA.16816.F32 R88, R28, R16, R88 ;  /* 0x000000101c58723c */ /* 0x000fe20000001858 */
[----:B------:R-:W-:-:S02]  /*8b40*/  FADD.FTZ R41, R38, R41 ;  /* 0x0000002926297221 */ /* 0x000fc40000010000 */
[----:B-1----:R-:W-:Y:S02]  /*8b50*/  FADD.FTZ R53, R240, R53 ;  /* 0x00000035f0357221 */ /* 0x002fe40000010000 */
[----:B----4-:R-:W-:Y:S01]  /*8b60*/  FADD.FTZ R49, R239, R49 ;  /* 0x00000031ef317221 */ /* 0x010fe20000010000 */
[----:B------:R-:W-:Y:S01]  /*8b70*/  MUFU.EX2 R209, R209 ;  /* 0x000000d100d17308 */ /* 0x000fe20000000800 */
[----:B------:R-:W-:Y:S01]  /*8b80*/  FADD.FTZ R45, R193, R45 ;  /* 0x0000002dc12d7221 */ /* 0x000fe20000010000 */
[C---:B------:R-:W-:Y:S01]  /*8b90*/  HMMA.16816.F32 R92, R28.reuse, R18, R92 ;  /* 0x000000121c5c723c */ /* 0x040fe2000000185c */
[----:B------:R-:W-:Y:S02]  /*8ba0*/  FADD.FTZ R41, R205, R41 ;  /* 0x00000029cd297221 */ /* 0x000fe40000010000 */
[----:B---3--:R-:W-:Y:S02]  /*8bb0*/  FADD.FTZ R49, R197, R49 ;  /* 0x00000031c5317221 */ /* 0x008fe40000010000 */
[----:B------:R-:W-:Y:S01]  /*8bc0*/  FADD.FTZ R45, R195, R45 ;  /* 0x0000002dc32d7221 */ /* 0x000fe20000010000 */
[----:B------:R-:W1:Y:S01]  /*8bd0*/  MUFU.EX2 R196, R196 ;  /* 0x000000c400c47308 */ /* 0x000e620000000800 */
[----:B------:R-:W-:Y:S01]  /*8be0*/  FADD.FTZ R41, R206, R41 ;  /* 0x00000029ce297221 */ /* 0x000fe20000010000 */
[----:B------:R-:W-:Y:S01]  /*8bf0*/  HMMA.16816.F32 R104, R28, R12, R104 ;  /* 0x0000000c1c68723c */ /* 0x000fe20000001868 */
[----:B------:R-:W-:-:S02]  /*8c00*/  FFMA.FTZ R0, R0, c[0x0][0x23c], -R64 ;  /* 0x00008f0000007a23 */ /* 0x000fc40000010840 */
[--C-:B------:R-:W-:Y:S02]  /*8c10*/  FFMA.FTZ R65, R65, c[0x0][0x23c], -R64.reuse ;  /* 0x00008f0041417a23 */ /* 0x100fe40000010840 */
[--C-:B------:R-:W-:Y:S01]  /*8c20*/  FFMA.FTZ R63, R63, c[0x0][0x23c], -R64.reuse ;  /* 0x00008f003f3f7a23 */ /* 0x100fe20000010840 */
[----:B------:R-:W3:Y:S01]  /*8c30*/  MUFU.EX2 R238, R238 ;  /* 0x000000ee00ee7308 */ /* 0x000ee20000000800 */
[----:B------:R-:W-:Y:S01]  /*8c40*/  FFMA.FTZ R62, R62, c[0x0][0x23c], -R64 ;  /* 0x00008f003e3e7a23 */ /* 0x000fe20000010840 */
[C---:B------:R-:W-:Y:S01]  /*8c50*/  HMMA.16816.F32 R144, R28.reuse, R14, R144 ;  /* 0x0000000e1c90723c */ /* 0x040fe20000001890 */
[--C-:B------:R-:W-:Y:S02]  /*8c60*/  FFMA.FTZ R56, R56, c[0x0][0x23c], -R61.reuse ;  /* 0x00008f0038387a23 */ /* 0x100fe4000001083d */
[--C-:B------:R-:W-:Y:S02]  /*8c70*/  FFMA.FTZ R58, R58, c[0x0][0x23c], -R61.reuse ;  /* 0x00008f003a3a7a23 */ /* 0x100fe4000001083d */
[--C-:B------:R-:W-:Y:S01]  /*8c80*/  FFMA.FTZ R57, R57, c[0x0][0x23c], -R61.reuse ;  /* 0x00008f0039397a23 */ /* 0x100fe2000001083d */
[----:B------:R-:W4:Y:S01]  /*8c90*/  MUFU.EX2 R236, R236 ;  /* 0x000000ec00ec7308 */ /* 0x000f220000000800 */
[----:B------:R-:W-:Y:S01]  /*8ca0*/  FFMA.FTZ R59, R59, c[0x0][0x23c], -R61 ;  /* 0x00008f003b3b7a23 */ /* 0x000fe2000001083d */
[----:B------:R-:W-:Y:S01]  /*8cb0*/  HMMA.16816.F32 R140, R28, R8, R140 ;  /* 0x000000081c8c723c */ /* 0x000fe2000000188c */
[----:B------:R-:W-:-:S02]  /*8cc0*/  FADD.FTZ R49, R228, R49 ;  /* 0x00000031e4317221 */ /* 0x000fc40000010000 */
[----:B------:R-:W-:Y:S02]  /*8cd0*/  FADD.FTZ R45, R200, R45 ;  /* 0x0000002dc82d7221 */ /* 0x000fe40000010000 */
[----:B------:R-:W-:Y:S01]  /*8ce0*/  FADD.FTZ R41, R202, R41 ;  /* 0x00000029ca297221 */ /* 0x000fe20000010000 */
[----:B------:R-:W4:Y:S01]  /*8cf0*/  MUFU.EX2 R237, R237 ;  /* 0x000000ed00ed7308 */ /* 0x000f220000000800 */
[----:B------:R-:W-:Y:S01]  /*8d00*/  FADD.FTZ R45, R201, R45 ;  /* 0x0000002dc92d7221 */ /* 0x000fe20000010000 */
[C---:B------:R-:W-:Y:S01]  /*8d10*/  HMMA.16816.F32 R116, R28.reuse, R10, R116 ;  /* 0x0000000a1c74723c */ /* 0x040fe20000001874 */
[----:B------:R-:W-:Y:S02]  /*8d20*/  FADD.FTZ R41, R203, R41 ;  /* 0x00000029cb297221 */ /* 0x000fe40000010000 */
[----:B--2---:R-:W-:Y:S02]  /*8d30*/  FADD.FTZ R45, R208, R45 ;  /* 0x0000002dd02d7221 */ /* 0x004fe40000010000 */
[----:B-1----:R-:W-:Y:S01]  /*8d40*/  FADD.FTZ R41, R196, R41 ;  /* 0x00000029c4297221 */ /* 0x002fe20000010000 */
[----:B------:R-:W1:Y:S01]  /*8d50*/  MUFU.EX2 R199, R199 ;  /* 0x000000c700c77308 */ /* 0x000e620000000800 */
[----:B------:R-:W-:Y:S01]  /*8d60*/  FADD.FTZ R45, R209, R45 ;  /* 0x0000002dd12d7221 */ /* 0x000fe20000010000 */
[----:B------:R-:W-:Y:S01]  /*8d70*/  HMMA.16816.F32 R124, R28, R4, R124 ;  /* 0x000000041c7c723c */ /* 0x000fe2000000187c */
[----:B---3--:R-:W-:-:S02]  /*8d80*/  FADD.FTZ R41, R238, R41 ;  /* 0x00000029ee297221 */ /* 0x008fc40000010000 */
[----:B----4-:R-:W-:Y:S02]  /*8d90*/  FADD.FTZ R45, R236, R45 ;  /* 0x0000002dec2d7221 */ /* 0x010fe40000010000 */
[----:B------:R-:W-:Y:S01]  /*8da0*/  IMAD.MOV.U32 R168, RZ, RZ, R37 ;  /* 0x000000ffffa87224 */ /* 0x000fe200078e0025 */
[----:B------:R-:W2:Y:S01]  /*8db0*/  MUFU.EX2 R204, R204 ;  /* 0x000000cc00cc7308 */ /* 0x000ea20000000800 */
[----:B------:R-:W-:Y:S01]  /*8dc0*/  FADD.FTZ R45, R237, R45 ;  /* 0x0000002ded2d7221 */ /* 0x000fe20000010000 */
[----:B------:R-:W-:Y:S01]  /*8dd0*/  HMMA.16816.F32 R128, R28, R6, R128 ;  /* 0x000000061c80723c */ /* 0x000fe20000001880 */
[----:B------:R-:W-:-:S05]  /*8de0*/  @P0 IMAD.MOV.U32 R168, RZ, RZ, R37 ;  /* 0x000000ffffa80224 */ /* 0x000fca00078e0025 */
[----:B------:R-:W-:Y:S01]  /*8df0*/  MUFU.EX2 R174, R174 ;  /* 0x000000ae00ae7308 */ /* 0x000fe20000000800 */
[----:B------:R-:W-:Y:S01]  /*8e00*/  LOP3.LUT R28, R207, UR7, R34, 0x96, !PT ;  /* 0x00000007cf1c7c12 */ /* 0x000fe2000f8e9622 */
[----:B------:R-:W-:Y:S02]  /*8e10*/  FFMA.FTZ R207, R198, c[0x0][0x23c], -R64 ;  /* 0x00008f00c6cf7a23 */ /* 0x000fe40000010840 */
[----:B------:R-:W-:Y:S02]  /*8e20*/  FFMA.FTZ R198, R242, c[0x0][0x23c], -R61 ;  /* 0x00008f00f2c67a23 */ /* 0x000fe4000001083d */
[----:B------:R-:W-:Y:S02]  /*8e30*/  IMAD.WIDE.U32 R28, R28, -0x2daee0ad, RZ ;  /* 0xd2511f531c1c7825 */ /* 0x000fe400078e00ff */
[----:B------:R-:W3:Y:S02]  /*8e40*/  MUFU.EX2 R207, R207 ;  /* 0x000000cf00cf7308 */ /* 0x000ee40000000800 */
[----:B-1----:R-:W-:Y:S01]  /*8e50*/  FADD.FTZ R41, R199, R41 ;  /* 0x00000029c7297221 */ /* 0x002fe20000010000 */
[----:B------:R-:W-:Y:S01]  /*8e60*/  LOP3.LUT R31, R29, UR16, R166, 0x96, !PT ;  /* 0x000000101d1f7c12 */ /* 0x000fe2000f8e96a6 */
[----:B------:R-:W-:Y:S01]  /*8e70*/  IMAD.WIDE.U32 R166, R169, -0x2daee0ad, RZ ;  /* 0xd2511f53a9a67825 */ /* 0x000fe200078e00ff */
[----:B------:R-:W-:-:S02]  /*8e80*/  LOP3.LUT R32, R28, 0xffff, RZ, 0xc0, !PT ;  /* 0x0000ffff1c207812 */ /* 0x000fc400078ec0ff */
[--C-:B------:R-:W-:Y:S01]  /*8e90*/  SHF.R.U32.HI R29, RZ, 0x10, R28.reuse ;  /* 0x00000010ff1d7819 */ /* 0x100fe2000001161c */
[----:B------:R-:W1:Y:S01]  /*8ea0*/  MUFU.EX2 R198, R198 ;  /* 0x000000c600c67308 */ /* 0x000e620000000800 */
[----:B------:R-:W-:Y:S01]  /*8eb0*/  LOP3.LUT R30, R28, 0xff, RZ, 0xc0, !PT ;  /* 0x000000ff1c1e7812 */ /* 0x000fe200078ec0ff */
[----:B--2---:R-:W-:Y:S01]  /*8ec0*/  FADD.FTZ R41, R204, R41 ;  /* 0x00000029cc297221 */ /* 0x004fe20000010000 */
[----:B------:R-:W-:Y:S02]  /*8ed0*/  SHF.R.U32.HI R28, RZ, 0x18, R28 ;  /* 0x00000018ff1c7819 */ /* 0x000fe4000001161c */
[----:B------:R-:W-:Y:S02]  /*8ee0*/  LOP3.LUT R29, R29, 0xff, RZ, 0xc0, !PT ;  /* 0x000000ff1d1d7812 */ /* 0x000fe400078ec0ff */
[----:B------:R-:W-:Y:S01]  /*8ef0*/  SHF.R.U32.HI R32, RZ, 0x8, R32 ;  /* 0x00000008ff207819 */ /* 0x000fe20000011620 */
[----:B------:R-:W-:Y:S01]  /*8f00*/  MUFU.EX2 R177, R177 ;  /* 0x000000b100b17308 */ /* 0x000fe20000000800 */
[----:B------:R-:W-:Y:S01]  /*8f10*/  PRMT R28, R29, 0x5410, R28 ;  /* 0x000054101d1c7816 */ /* 0x000fe2000000001c */
[----:B---3--:R-:W-:Y:S01]  /*8f20*/  FADD.FTZ R53, R207, R53 ;  /* 0x00000035cf357221 */ /* 0x008fe20000010000 */
[----:B------:R-:W-:-:S02]  /*8f30*/  SHF.R.U32.HI R29, RZ, 0x10, R31 ;  /* 0x00000010ff1d7819 */ /* 0x000fc4000001161f */
[----:B------:R-:W-:Y:S01]  /*8f40*/  PRMT R30, R30, 0x5410, R32 ;  /* 0x000054101e1e7816 */ /* 0x000fe20000000020 */
[--C-:B------:R-:W-:Y:S01]  /*8f50*/  HSET2.LE.AND R28, R28, R60.reuse, PT ;  /* 0x0000003c1c1c7233 */ /* 0x100fe20003803000 */
[C---:B------:R-:W-:Y:S01]  /*8f60*/  LOP3.LUT R33, R31.reuse, 0xffff, RZ, 0xc0, !PT ;  /* 0x0000ffff1f217812 */ /* 0x040fe200078ec0ff */
[----:B------:R-:W-:Y:S01]  /*8f70*/  MUFU.EX2 R182, R182 ;  /* 0x000000b600b67308 */ /* 0x000fe20000000800 */
[----:B------:R-:W-:Y:S01]  /*8f80*/  LOP3.LUT R32, R31, 0xff, RZ, 0xc0, !PT ;  /* 0x000000ff1f207812 */ /* 0x000fe200078ec0ff */
[----:B------:R-:W-:Y:S01]  /*8f90*/  HSET2.LE.AND R30, R30, R60, PT ;  /* 0x0000003c1e1e7233 */ /* 0x000fe20003803000 */
[----:B------:R-:W-:Y:S01]  /*8fa0*/  SHF.R.U32.HI R31, RZ, 0x18, R31 ;  /* 0x00000018ff1f7819 */ /* 0x000fe2000001161f */
[----:B------:R-:W-:Y:S01]  /*8fb0*/  FADD.FTZ R53, R210, R53 ;  /* 0x00000035d2357221 */ /* 0x000fe20000010000 */
[----:B------:R-:W-:Y:S01]  /*8fc0*/  LOP3.LUT R29, R29, 0xff, RZ, 0xc0, !PT ;  /* 0x000000ff1d1d7812 */ /* 0x000fe200078ec0ff */
[----:B-1----:R-:W-:Y:S01]  /*8fd0*/  FADD.FTZ R49, R198, R49 ;  /* 0x00000031c6317221 */ /* 0x002fe20000010000 */
[----:B------:R-:W-:Y:S01]  /*8fe0*/  SHF.R.U32.HI R33, RZ, 0x8, R33 ;  /* 0x00000008ff217819 */ /* 0x000fe20000011621 */
[----:B------:R-:W-:Y:S01]  /*8ff0*/  MUFU.EX2 R181, R181 ;  /* 0x000000b500b57308 */ /* 0x000fe20000000800 */
[----:B------:R-:W-:Y:S01]  /*9000*/  PRMT R29, R29, 0x5410, R31 ;  /* 0x000054101d1d7816 */ /* 0x000fe2000000001f */
[C---:B------:R-:W-:Y:S01]  /*9010*/  FADD.FTZ R53, R189.reuse, R53 ;  /* 0x00000035bd357221 */ /* 0x040fe20000010000 */
[----:B------:R-:W-:-:S02]  /*9020*/  F2FP.PACK_AB R31, R189, R210 ;  /* 0x000000d2bd1f723e */ /* 0x000fc400000000ff */
[----:B------:R-:W-:Y:S01]  /*9030*/  PRMT R32, R32, 0x5410, R33 ;  /* 0x0000541020207816 */ /* 0x000fe20000000021 */
[----:B------:R-:W-:Y:S01]  /*9040*/  HSET2.LE.AND R29, R29, R60, PT ;  /* 0x0000003c1d1d7233 */ /* 0x000fe20003803000 */
[----:B------:R-:W-:Y:S01]  /*9050*/  LOP3.LUT R30, R30, R31, RZ, 0xc0, !PT ;  /* 0x0000001f1e1e7212 */ /* 0x000fe200078ec0ff */
[----:B------:R-:W-:Y:S01]  /*9060*/  MUFU.EX2 R180, R180 ;  /* 0x000000b400b47308 */ /* 0x000fe20000000800 */
[----:B------:R-:W-:-:S04]  /*9070*/  F2FP.PACK_AB R31, R198, R228 ;  /* 0x000000e4c61f723e */ /* 0x000fc800000000ff */
[----:B------:R-:W-:Y:S01]  /*9080*/  LOP3.LUT R31, R28, R31, RZ, 0xc0, !PT ;  /* 0x0000001f1c1f7212 */ /* 0x000fe200078ec0ff */
[----:B------:R-:W-:Y:S01]  /*9090*/  HSET2.LE.AND R28, R32, R60, PT ;  /* 0x0000003c201c7233 */ /* 0x000fe20003803000 */
[----:B------:R-:W-:Y:S01]  /*90a0*/  F2FP.PACK_AB R32, R207, R240 ;  /* 0x000000f0cf20723e */ /* 0x000fe200000000ff */
[----:B------:R-:W1:Y:S03]  /*90b0*/  MUFU.EX2 R173, R173 ;  /* 0x000000ad00ad7308 */ /* 0x000e660000000800 */
[----:B------:R-:W-:Y:S02]  /*90c0*/  LOP3.LUT R28, R28, R32, RZ, 0xc0, !PT ;  /* 0x000000201c1c7212 */ /* 0x000fe400078ec0ff */
[----:B------:R-:W-:-:S03]  /*90d0*/  F2FP.PACK_AB R32, R197, R239 ;  /* 0x000000efc520723e */ /* 0x000fc600000000ff */
[----:B------:R-:W2:Y:S01]  /*90e0*/  MUFU.EX2 R175, R175 ;  /* 0x000000af00af7308 */ /* 0x000ea20000000800 */
[----:B------:R-:W-:Y:S02]  /*90f0*/  LOP3.LUT R29, R29, R32, RZ, 0xc0, !PT ;  /* 0x000000201d1d7212 */ /* 0x000fe400078ec0ff */
[----:B------:R-:W-:-:S05]  /*9100*/  F2FP.PACK_AB R32, R209, R208 ;  /* 0x000000d0d120723e */ /* 0x000fca00000000ff */
[----:B------:R-:W-:Y:S01]  /*9110*/  HMMA.16816.F32 R68, R28, R20, R68 ;  /* 0x000000141c44723c */ /* 0x000fe20000001844 */
[----:B------:R-:W3:Y:S01]  /*9120*/  MUFU.EX2 R66, R66 ;  /* 0x0000004200427308 */ /* 0x000ee20000000800 */
[----:B-1----:R-:W-:-:S05]  /*9130*/  FADD.FTZ R41, R173, R41 ;  /* 0x00000029ad297221 */ /* 0x002fca0000010000 */
[----:B------:R-:W-:Y:S01]  /*9140*/  IMAD.U32 R20, RZ, RZ, UR25 ;  /* 0x00000019ff147e24 */ /* 0x000fe2000f8e00ff */
[----:B------:R-:W-:Y:S01]  /*9150*/  HMMA.16816.F32 R160, R28, R24, R160 ;  /* 0x000000181ca0723c */ /* 0x000fe200000018a0 */
[----:B------:R-:W1:Y:S01]  /*9160*/  MUFU.EX2 R67, R67 ;  /* 0x0000004300437308 */ /* 0x000e620000000800 */
[----:B--2---:R-:W-:Y:S02]  /*9170*/  FADD.FTZ R41, R175, R41 ;  /* 0x00000029af297221 */ /* 0x004fe40000010000 */
[----:B------:R-:W-:-:S04]  /*9180*/  LOP3.LUT R20, R167, UR4, R20, 0x96, !PT ;  /* 0x00000004a7147c12 */ /* 0x000fc8000f8e9614 */
[C---:B------:R-:W-:Y:S01]  /*9190*/  HMMA.16816.F32 R84, R28.reuse, R16, R84 ;  /* 0x000000101c54723c */ /* 0x040fe20000001854 */
[----:B------:R-:W-:Y:S01]  /*91a0*/  IMAD.WIDE.U32 R24, R20, -0x326172a9, RZ ;  /* 0xcd9e8d5714187825 */ /* 0x000fe200078e00ff */
[----:B------:R-:W-:Y:S03]  /*91b0*/  MUFU.EX2 R0, R0 ;  /* 0x0000000000007308 */ /* 0x000fe60000000800 */
[----:B---3--:R-:W-:Y:S01]  /*91c0*/  FADD.FTZ R41, R66, R41 ;  /* 0x0000002942297221 */ /* 0x008fe20000010000 */
[----:B------:R-:W-:Y:S02]  /*91d0*/  LOP3.LUT R250, R25, UR15, R250, 0x96, !PT ;  /* 0x0000000f19fa7c12 */ /* 0x000fe4000f8e96fa */
[----:B------:R-:W-:Y:S01]  /*91e0*/  LOP3.LUT R16, R245, UR13, R24, 0x96, !PT ;  /* 0x0000000df5107c12 */ /* 0x000fe2000f8e9618 */
[----:B------:R-:W-:Y:S01]  /*91f0*/  HMMA.16816.F32 R100, R28, R12, R100 ;  /* 0x0000000c1c64723c */ /* 0x000fe20000001864 */
[----:B------:R-:W-:Y:S01]  /*9200*/  MUFU.EX2 R65, R65 ;  /* 0x0000004100417308 */ /* 0x000fe20000000800 */
[----:B------:R-:W-:-:S04]  /*9210*/  IMAD.WIDE.U32 R250, R250, -0x2daee0ad, RZ ;  /* 0xd2511f53fafa7825 */ /* 0x000fc800078e00ff */
[----:B------:R-:W-:Y:S01]  /*9220*/  IMAD.WIDE.U32 R16, R16, -0x2daee0ad, RZ ;  /* 0xd2511f5310107825 */ /* 0x000fe200078e00ff */
[----:B------:R-:W-:Y:S01]  /*9230*/  LOP3.LUT R248, R251, UR12, R248, 0x96, !PT ;  /* 0x0000000cfbf87c12 */ /* 0x000fe2000f8e96f8 */
[----:B------:R-:W-:Y:S01]  /*9240*/  HMMA.16816.F32 R108, R28, R14, R108 ;  /* 0x0000000e1c6c723c */ /* 0x000fe2000000186c */
[----:B------:R-:W-:Y:S01]  /*9250*/  MUFU.EX2 R63, R63 ;  /* 0x0000003f003f7308 */ /* 0x000fe20000000800 */
[----:B------:R-:W-:Y:S01]  /*9260*/  IMAD.MOV.U32 R251, RZ, RZ, R25 ;  /* 0x000000fffffb7224 */ /* 0x000fe200078e0019 */
[----:B------:R-:W-:Y:S01]  /*9270*/  LOP3.LUT R166, R17, UR10, R250, 0x96, !PT ;  /* 0x0000000a11a67c12 */ /* 0x000fe2000f8e96fa */
[----:B------:R-:W-:-:S03]  /*9280*/  IMAD.WIDE.U32 R248, R248, -0x326172a9, RZ ;  /* 0xcd9e8d57f8f87825 */ /* 0x000fc600078e00ff */
[----:B------:R-:W-:Y:S01]  /*9290*/  LOP3.LUT R194, R251, UR15, R194, 0x96, !PT ;  /* 0x0000000ffbc27c12 */ /* 0x000fe2000f8e96c2 */
[----:B------:R-:W-:Y:S01]  /*92a0*/  IMAD.WIDE.U32 R166, R166, -0x326172a9, RZ ;  /* 0xcd9e8d57a6a67825 */ /* 0x000fe200078e00ff */
[----:B------:R-:W-:Y:S01]  /*92b0*/  LOP3.LUT R244, R249, UR11, R244, 0x96, !PT ;  /* 0x0000000bf9f47c12 */ /* 0x000fe2000f8e96f4 */
[----:B------:R-:W-:Y:S01]  /*92c0*/  HMMA.16816.F32 R112, R28, R8, R112 ;  /* 0x000000081c70723c */ /* 0x000fe20000001870 */
[----:B------:R-:W-:Y:S01]  /*92d0*/  MUFU.EX2 R62, R62 ;  /* 0x0000003e003e7308 */ /* 0x000fe20000000800 */
[----:B------:R-:W-:Y:S01]  /*92e0*/  IMAD.MOV.U32 R250, RZ, RZ, R24 ;  /* 0x000000fffffa7224 */ /* 0x000fe200078e0018 */
[----:B------:R-:W-:Y:S01]  /*92f0*/  LOP3.LUT R242, R167, UR9, R248, 0x96, !PT ;  /* 0x00000009a7f27c12 */ /* 0x000fe2000f8e96f8 */
[----:B------:R-:W-:-:S04]  /*9300*/  IMAD.WIDE.U32 R12, R244, -0x2daee0ad, RZ ;  /* 0xd2511f53f40c7825 */ /* 0x000fc800078e00ff */
[----:B------:R-:W-:Y:S01]  /*9310*/  IMAD.WIDE.U32 R242, R242, -0x2daee0ad, RZ ;  /* 0xd2511f53f2f27825 */ /* 0x000fe200078e00ff */
[----:B------:R-:W-:Y:S01]  /*9320*/  LOP3.LUT R244, R13, UR8, R16, 0x96, !PT ;  /* 0x000000080df47c12 */ /* 0x000fe2000f8e9610 */
[----:B------:R-:W-:Y:S01]  /*9330*/  HMMA.16816.F32 R136, R28, R4, R136 ;  /* 0x000000041c88723c */ /* 0x000fe20000001888 */
[----:B------:R-:W-:Y:S01]  /*9340*/  MUFU.EX2 R56, R56 ;  /* 0x0000003800387308 */ /* 0x000fe20000000800 */
[----:B-1----:R-:W-:Y:S01]  /*9350*/  FADD.FTZ R229, R67, R41 ;  /* 0x0000002943e57221 */ /* 0x002fe20000010000 */
[----:B------:R-:W-:Y:S01]  /*9360*/  LOP3.LUT R12, R243, UR6, R12, 0x96, !PT ;  /* 0x00000006f30c7c12 */ /* 0x000fe2000f8e960c */
[----:B------:R-:W-:-:S04]  /*9370*/  IMAD.WIDE.U32 R244, R244, -0x326172a9, RZ ;  /* 0xcd9e8d57f4f47825 */ /* 0x000fc800078e00ff */
[----:B------:R-:W-:Y:S01]  /*9380*/  IMAD.WIDE.U32 R14, R12, -0x326172a9, RZ ;  /* 0xcd9e8d570c0e7825 */ /* 0x000fe200078e00ff */
[C---:B------:R-:W-:Y:S01]  /*9390*/  HMMA.16816.F32 R120, R28.reuse, R10, R120 ;  /* 0x0000000a1c78723c */ /* 0x040fe20000001878 */
[----:B------:R-:W-:Y:S03]  /*93a0*/  MUFU.EX2 R58, R58 ;  /* 0x0000003a003a7308 */ /* 0x000fe60000000800 */
[----:B------:R-:W-:Y:S02]  /*93b0*/  LOP3.LUT R9, R15, UR17, R244, 0x96, !PT ;  /* 0x000000110f097c12 */ /* 0x000fe4000f8e96f4 */
[----:B------:R-:W-:Y:S02]  /*93c0*/  LOP3.LUT R34, R14, 0xff, RZ, 0xc0, !PT ;  /* 0x000000ff0e227812 */ /* 0x000fe400078ec0ff */
[C---:B------:R-:W-:Y:S01]  /*93d0*/  LOP3.LUT R12, R9.reuse, 0xffff, RZ, 0xc0, !PT ;  /* 0x0000ffff090c7812 */ /* 0x040fe200078ec0ff */
[----:B------:R-:W-:Y:S01]  /*93e0*/  HMMA.16816.F32 R148, R28, R26, R148 ;  /* 0x0000001a1c94723c */ /* 0x000fe20000001894 */
[----:B------:R-:W-:Y:S01]  /*93f0*/  LOP3.LUT R8, R9, 0xff, RZ, 0xc0, !PT ;  /* 0x000000ff09087812 */ /* 0x000fe200078ec0ff */
[----:B------:R-:W1:Y:S01]  /*9400*/  LDSM.16.MT88.4 R24, [R213+0x9800] ;  /* 0x00980000d518783b */ /* 0x000e620000004200 */
[----:B------:R-:W-:Y:S01]  /*9410*/  SHF.R.U32.HI R12, RZ, 0x8, R12 ;  /* 0x00000008ff0c7819 */ /* 0x000fe2000001160c */
[----:B------:R-:W-:Y:S01]  /*9420*/  MUFU.EX2 R57, R57 ;  /* 0x0000003900397308 */ /* 0x000fe20000000800 */
[----:B------:R-:W-:-:S02]  /*9430*/  SHF.R.U32.HI R5, RZ, 0x10, R9 ;  /* 0x00000010ff057819 */ /* 0x000fc40000011609 */
[----:B------:R-:W-:Y:S01]  /*9440*/  PRMT R8, R8, 0x5410, R12 ;  /* 0x0000541008087816 */ /* 0x000fe2000000000c */
[C---:B------:R-:W-:Y:S01]  /*9450*/  HMMA.16816.F32 R80, R28.reuse, R22, R80 ;  /* 0x000000161c50723c */ /* 0x040fe20000001850 */
[----:B------:R-:W-:Y:S01]  /*9460*/  LOP3.LUT R11, R14, 0xffff, RZ, 0xc0, !PT ;  /* 0x0000ffff0e0b7812 */ /* 0x000fe200078ec0ff */
[----:B------:R-:W2:Y:S01]  /*9470*/  LDSM.16.MT88.4 R20, [R212+0x9800] ;  /* 0x00980000d414783b */ /* 0x000ea20000004200 */
[----:B------:R-:W-:Y:S01]  /*9480*/  SHF.R.U32.HI R10, RZ, 0x10, R14 ;  /* 0x00000010ff0a7819 */ /* 0x000fe2000001160e */
[----:B------:R-:W-:Y:S01]  /*9490*/  HSET2.LE.AND R8, R8, R60, PT ;  /* 0x0000003c08087233 */ /* 0x000fe20003803000 */
[----:B------:R-:W-:Y:S01]  /*94a0*/  SHF.R.U32.HI R4, RZ, 0x18, R9 ;  /* 0x00000018ff047819 */ /* 0x000fe20000011609 */
[----:B------:R-:W-:Y:S01]  /*94b0*/  MUFU.EX2 R59, R59 ;  /* 0x0000003b003b7308 */ /* 0x000fe20000000800 */
[----:B------:R-:W-:Y:S01]  /*94c0*/  LOP3.LUT R5, R5, 0xff, RZ, 0xc0, !PT ;  /* 0x000000ff05057812 */ /* 0x000fe200078ec0ff */
[----:B------:R-:W-:Y:S01]  /*94d0*/  HMMA.16816.F32 R96, R28, R18, R96 ;  /* 0x000000121c60723c */ /* 0x000fe20000001860 */
[----:B------:R-:W-:Y:S01]  /*94e0*/  SHF.R.U32.HI R11, RZ, 0x8, R11 ;  /* 0x00000008ff0b7819 */ /* 0x000fe2000001160b */
[----:B------:R-:W3:Y:S01]  /*94f0*/  LDSM.16.MT88.4 R16, [R213+0xa800] ;  /* 0x00a80000d510783b */ /* 0x000ee20000004200 */
[----:B------:R-:W-:-:S02]  /*9500*/  LOP3.LUT R10, R10, 0xff, RZ, 0xc0, !PT ;  /* 0x000000ff0a0a7812 */ /* 0x000fc400078ec0ff */
[----:B------:R-:W-:Y:S02]  /*9510*/  PRMT R4, R5, 0x5410, R4 ;  /* 0x0000541005047816 */ /* 0x000fe40000000004 */
[----:B------:R-:W-:Y:S01]  /*9520*/  SHF.R.U32.HI R35, RZ, 0x18, R14 ;  /* 0x00000018ff237819 */ /* 0x000fe2000001160e */
[----:B------:R-:W-:Y:S01]  /*9530*/  HMMA.16816.F32 R132, R28, R6, R132 ;  /* 0x000000061c84723c */ /* 0x000fe20000001884 */
[----:B------:R-:W-:Y:S01]  /*9540*/  PRMT R34, R34, 0x5410, R11 ;  /* 0x0000541022227816 */ /* 0x000fe2000000000b */
[--C-:B------:R-:W-:Y:S01]  /*9550*/  HSET2.LE.AND R33, R4, R60.reuse, PT ;  /* 0x0000003c04217233 */ /* 0x100fe20003803000 */
[----:B------:R-:W-:Y:S01]  /*9560*/  PRMT R35, R10, 0x5410, R35 ;  /* 0x000054100a237816 */ /* 0x000fe20000000023 */
[----:B------:R-:W4:Y:S01]  /*9570*/  LDSM.16.MT88.4 R12, [R212+0xa800] ;  /* 0x00a80000d40c783b */ /* 0x000f220000004200 */
[----:B------:R-:W-:Y:S01]  /*9580*/  LOP3.LUT R32, R8, R32, RZ, 0xc0, !PT ;  /* 0x0000002008207212 */ /* 0x000fe200078ec0ff */
[--C-:B------:R-:W-:Y:S01]  /*9590*/  HSET2.LE.AND R34, R34, R60.reuse, PT ;  /* 0x0000003c22227233 */ /* 0x100fe20003803000 */
[----:B------:R-:W-:Y:S01]  /*95a0*/  F2FP.PACK_AB R28, R238, R196 ;  /* 0x000000c4ee1c723e */ /* 0x000fe200000000ff */
[----:B------:R-:W2:Y:S01]  /*95b0*/  LDSM.16.MT88.4 R8, [R213+0xb800] ;  /* 0x00b80000d508783b */ /* 0x000ea20000004200 */
[----:B------:R-:W-:-:S02]  /*95c0*/  HSET2.LE.AND R35, R35, R60, PT ;  /* 0x0000003c23237233 */ /* 0x000fc40003803000 */
[----:B------:R-:W-:Y:S01]  /*95d0*/  LOP3.LUT R33, R33, R28, RZ, 0xc0, !PT ;  /* 0x0000001c21217212 */ /* 0x000fe200078ec0ff */
[----:B------:R-:W3:Y:S01]  /*95e0*/  LDSM.16.MT88.4 R4, [R212+0xb800] ;  /* 0x00b80000d404783b */ /* 0x000ee20000004200 */
[----:B------:R-:W-:-:S04]  /*95f0*/  F2FP.PACK_AB R28, R237, R236 ;  /* 0x000000eced1c723e */ /* 0x000fc800000000ff */
[----:B------:R-:W-:Y:S02]  /*9600*/  LOP3.LUT R34, R34, R28, RZ, 0xc0, !PT ;  /* 0x0000001c22227212 */ /* 0x000fe400078ec0ff */
[----:B------:R-:W-:-:S04]  /*9610*/  F2FP.PACK_AB R28, R204, R199 ;  /* 0x000000c7cc1c723e */ /* 0x000fc800000000ff */
[----:B------:R-:W-:Y:S02]  /*9620*/  LOP3.LUT R35, R35, R28, RZ, 0xc0, !PT ;  /* 0x0000001c23237212 */ /* 0x000fe400078ec0ff */
[----:B------:R-:W-:Y:S01]  /*9630*/  LOP3.LUT R28, R191, UR13, R250, 0x96, !PT ;  /* 0x0000000dbf1c7c12 */ /* 0x000fe2000f8e96fa */
[----:B------:R-:W-:-:S04]  /*9640*/  IMAD.WIDE.U32 R250, R194, -0x2daee0ad, RZ ;  /* 0xd2511f53c2fa7825 */ /* 0x000fc800078e00ff */
[----:B------:R-:W-:Y:S01]  /*9650*/  IMAD.WIDE.U32 R28, R28, -0x2daee0ad, RZ ;  /* 0xd2511f531c1c7825 */ /* 0x000fe200078e00ff */
[----:B------:R-:W-:Y:S01]  /*9660*/  LOP3.LUT R192, R251, UR12, R192, 0x96, !PT ;  /* 0x0000000cfbc07c12 */ /* 0x000fe2000f8e96c0 */
[----:B-1----:R-:W-:Y:S02]  /*9670*/  HMMA.16816.F32 R156, R32, R24, R156 ;  /* 0x00000018209c723c */ /* 0x002fe4000000189c */
[----:B------:R-:W-:Y:S01]  /*9680*/  FFMA.FTZ R191, R176, c[0x0][0x23c], -R64 ;  /* 0x00008f00b0bf7a23 */ /* 0x000fe20000010840 */
[----:B------:R-:W-:Y:S01]  /*9690*/  LOP3.LUT R250, R29, UR10, R250, 0x96, !PT ;  /* 0x0000000a1dfa7c12 */ /* 0x000fe2000f8e96fa */
[----:B------:R-:W-:-:S04]  /*96a0*/  IMAD.WIDE.U32 R248, R192, -0x326172a9, RZ ;  /* 0xcd9e8d57c0f87825 */ /* 0x000fc800078e00ff */
[----:B------:R-:W-:Y:S01]  /*96b0*/  IMAD.WIDE.U32 R250, R250, -0x326172a9, RZ ;  /* 0xcd9e8d57fafa7825 */ /* 0x000fe200078e00ff */
[----:B------:R-:W-:Y:S01]  /*96c0*/  LOP3.LUT R190, R249, UR11, R190, 0x96, !PT ;  /* 0x0000000bf9be7c12 */ /* 0x000fe2000f8e96be */
[----:B------:R-:W-:Y:S01]  /*96d0*/  HMMA.16816.F32 R152, R32, R26, R152 ;  /* 0x0000001a2098723c */ /* 0x000fe20000001898 */
[----:B------:R-:W1:Y:S01]  /*96e0*/  MUFU.EX2 R191, R191 ;  /* 0x000000bf00bf7308 */ /* 0x000e620000000800 */
[----:B------:R-:W-:Y:S01]  /*96f0*/  FFMA.FTZ R176, R188, c[0x0][0x23c], -R61 ;  /* 0x00008f00bcb07a23 */ /* 0x000fe2000001083d */
[----:B------:R-:W-:-:S05]  /*9700*/  LOP3.LUT R248, R251, UR9, R248, 0x96, !PT ;  /* 0x00000009fbf87c12 */ /* 0x000fca000f8e96f8 */
[C---:B--2---:R-:W-:Y:S01]  /*9710*/  HMMA.16816.F32 R72, R32.reuse, R20, R72 ;  /* 0x000000142048723c */ /* 0x044fe20000001848 */
[----:B------:R-:W-:Y:S01]  /*9720*/  IMAD.WIDE.U32 R248, R248, -0x2daee0ad, RZ ;  /* 0xd2511f53f8f87825 */ /* 0x000fe200078e00ff */
[----:B------:R-:W-:Y:S06]  /*9730*/  MUFU.EX2 R176, R176 ;  /* 0x000000b000b07308 */ /* 0x000fec0000000800 */
[----:B------:R-:W-:Y:S01]  /*9740*/  HMMA.16816.F32 R76, R32, R22, R76 ;  /* 0x00000016204c723c */ /* 0x000fe2000000184c */
[----:B-1----:R-:W-:-:S04]  /*9750*/  FADD.FTZ R53, R191, R53 ;  /* 0x00000035bf357221 */ /* 0x002fc80000010000 */
[----:B------:R-:W-:-:S03]  /*9760*/  FADD.FTZ R53, R177, R53 ;  /* 0x00000035b1357221 */ /* 0x000fc60000010000 */
[C---:B---3--:R-:W-:Y:S08]  /*9770*/  HMMA.16816.F32 R88, R32.reuse, R16, R88 ;  /* 0x000000102058723c */ /* 0x048ff00000001858 */
[C---:B------:R-:W-:Y:S08]  /*9780*/  HMMA.16816.F32 R92, R32.reuse, R18, R92 ;  /* 0x00000012205c723c */ /* 0x040ff0000000185c */
[C---:B----4-:R-:W-:Y:S08]  /*9790*/  HMMA.16816.F32 R104, R32.reuse, R12, R104 ;  /* 0x0000000c2068723c */ /* 0x050ff00000001868 */
[C---:B------:R-:W-:Y:S08]  /*97a0*/  HMMA.16816.F32 R144, R32.reuse, R14, R144 ;  /* 0x0000000e2090723c */ /* 0x040ff00000001890 */
[C---:B------:R-:W-:Y:S08]  /*97b0*/  HMMA.16816.F32 R140, R32.reuse, R8, R140 ;  /* 0x00000008208c723c */ /* 0x040ff0000000188c */
[C---:B------:R-:W-:Y:S08]  /*97c0*/  HMMA.16816.F32 R116, R32.reuse, R10, R116 ;  /* 0x0000000a2074723c */ /* 0x040ff00000001874 */
[C---:B------:R-:W-:Y:S08]  /*97d0*/  HMMA.16816.F32 R124, R32.reuse, R4, R124 ;  /* 0x00000004207c723c */ /* 0x040ff0000000187c */
[----:B------:R-:W-:Y:S07]  /*97e0*/  HMMA.16816.F32 R128, R32, R6, R128 ;  /* 0x000000062080723c */ /* 0x000fee0000001880 */
[----:B------:R-:W-:-:S04]  /*97f0*/  IMAD.WIDE.U32 R32, R190, -0x2daee0ad, RZ ;  /* 0xd2511f53be207825 */ /* 0x000fc800078e00ff */
[----:B------:R-:W-:Y:S01]  /*9800*/  FFMA.FTZ R190, R172, c[0x0][0x23c], -R64 ;  /* 0x00008f00acbe7a23 */ /* 0x000fe20000010840 */
[----:B------:R-:W-:Y:S01]  /*9810*/  LOP3.LUT R32, R249, UR6, R32, 0x96, !PT ;  /* 0x00000006f9207c12 */ /* 0x000fe2000f8e9620 */
[----:B------:R-:W-:Y:S01]  /*9820*/  FFMA.FTZ R172, R187, c[0x0][0x23c], -R64 ;  /* 0x00008f00bbac7a23 */ /* 0x000fe20000010840 */
[----:B------:R-:W-:Y:S01]  /*9830*/  LOP3.LUT R28, R33, UR8, R28, 0x96, !PT ;  /* 0x00000008211c7c12 */ /* 0x000fe2000f8e961c */
[----:B------:R-:W-:Y:S02]  /*9840*/  FFMA.FTZ R187, R178, c[0x0][0x23c], -R61 ;  /* 0x00008f00b2bb7a23 */ /* 0x000fe4000001083d */
[----:B------:R-:W-:Y:S01]  /*9850*/  IMAD.WIDE.U32 R32, R32, -0x326172a9, RZ ;  /* 0xcd9e8d5720207825 */ /* 0x000fe200078e00ff */
[----:B------:R-:W1:Y:S03]  /*9860*/  MUFU.EX2 R190, R190 ;  /* 0x000000be00be7308 */ /* 0x000e660000000800 */
[----:B------:R-:W-:Y:S01]  /*9870*/  IMAD.WIDE.U32 R34, R28, -0x326172a9, RZ ;  /* 0xcd9e8d571c227825 */ /* 0x000fe200078e00ff */
[----:B------:R-:W-:-:S02]  /*9880*/  LOP3.LUT R29, R32, 0xffff, RZ, 0xc0, !PT ;  /* 0x0000ffff201d7812 */ /* 0x000fc400078ec0ff */
[----:B------:R-:W-:Y:S01]  /*9890*/  LOP3.LUT R30, R32, 0xff, RZ, 0xc0, !PT ;  /* 0x000000ff201e7812 */ /* 0x000fe200078ec0ff */
[----:B------:R-:W-:Y:S01]  /*98a0*/  FFMA.FTZ R178, R179, c[0x0][0x23c], -R61 ;  /* 0x00008f00b3b27a23 */ /* 0x000fe2000001083d */
[----:B------:R-:W-:Y:S01]  /*98b0*/  SHF.R.U32.HI R29, RZ, 0x8, R29 ;  /* 0x00000008ff1d7819 */ /* 0x000fe2000001161d */
[----:B------:R-:W2:Y:S01]  /*98c0*/  MUFU.EX2 R172, R172 ;  /* 0x000000ac00ac7308 */ /* 0x000ea20000000800 */
[----:B------:R-:W-:Y:S01]  /*98d0*/  SHF.R.U32.HI R28, RZ, 0x10, R32 ;  /* 0x00000010ff1c7819 */ /* 0x000fe20000011620 */
[----:B------:R-:W-:Y:S01]  /*98e0*/  FFMA.FTZ R179, R183, c[0x0][0x23c], -R184 ;  /* 0x00008f00b7b37a23 */ /* 0x000fe200000108b8 */
[----:B------:R-:W-:Y:S01]  /*98f0*/  PRMT R30, R30, 0x5410, R29 ;  /* 0x000054101e1e7816 */ /* 0x000fe2000000001d */
[----:B------:R-:W-:Y:S01]  /*9900*/  IMAD.MOV.U32 R167, RZ, RZ, R35 ;  /* 0x000000ffffa77224 */ /* 0x000fe200078e0023 */
[----:B------:R-:W-:Y:S02]  /*9910*/  SHF.R.U32.HI R29, RZ, 0x18, R32 ;  /* 0x00000018ff1d7819 */ /* 0x000fe40000011620 */
[----:B------:R-:W-:Y:S01]  /*9920*/  LOP3.LUT R28, R28, 0xff, RZ, 0xc0, !PT ;  /* 0x000000ff1c1c7812 */ /* 0x000fe200078ec0ff */
[----:B------:R-:W-:Y:S01]  /*9930*/  HSET2.LE.AND R30, R30, R60, PT ;  /* 0x0000003c1e1e7233 */ /* 0x000fe20003803000 */
[----:B------:R-:W-:Y:S01]  /*9940*/  LOP3.LUT R31, R33, UR17, R34, 0x96, !PT ;  /* 0x00000011211f7c12 */ /* 0x000fe2000f8e9622 */
[----:B------:R-:W3:Y:S01]  /*9950*/  MUFU.EX2 R187, R187 ;  /* 0x000000bb00bb7308 */ /* 0x000ee20000000800 */
[----:B------:R-:W-:Y:S01]  /*9960*/  PRMT R28, R28, 0x5410, R29 ;  /* 0x000054101c1c7816 */ /* 0x000fe2000000001d */
[----:B-1----:R-:W-:Y:S01]  /*9970*/  FADD.FTZ R53, R190, R53 ;  /* 0x00000035be357221 */ /* 0x002fe20000010000 */
[----:B------:R-:W-:-:S02]  /*9980*/  SHF.R.U32.HI R29, RZ, 0x10, R31 ;  /* 0x00000010ff1d7819 */ /* 0x000fc4000001161f */
[C---:B------:R-:W-:Y:S01]  /*9990*/  LOP3.LUT R33, R31.reuse, 0xffff, RZ, 0xc0, !PT ;  /* 0x0000ffff1f217812 */ /* 0x040fe200078ec0ff */
[--C-:B------:R-:W-:Y:S01]  /*99a0*/  HSET2.LE.AND R28, R28, R60.reuse, PT ;  /* 0x0000003c1c1c7233 */ /* 0x100fe20003803000 */
[----:B------:R-:W-:Y:S01]  /*99b0*/  LOP3.LUT R32, R31, 0xff, RZ, 0xc0, !PT ;  /* 0x000000ff1f207812 */ /* 0x000fe200078ec0ff */
[----:B------:R-:W1:Y:S01]  /*99c0*/  MUFU.EX2 R178, R178 ;  /* 0x000000b200b27308 */ /* 0x000e620000000800 */
[----:B------:R-:W-:Y:S01]  /*99d0*/  SHF.R.U32.HI R31, RZ, 0x18, R31 ;  /* 0x00000018ff1f7819 */ /* 0x000fe2000001161f */
[----:B--2---:R-:W-:Y:S01]  /*99e0*/  FADD.FTZ R53, R172, R53 ;  /* 0x00000035ac357221 */ /* 0x004fe20000010000 */
[----:B------:R-:W-:Y:S02]  /*99f0*/  LOP3.LUT R29, R29, 0xff, RZ, 0xc0, !PT ;  /* 0x000000ff1d1d7812 */ /* 0x000fe400078ec0ff */
[----:B------:R-:W-:Y:S01]  /*9a00*/  SHF.R.U32.HI R33, RZ, 0x8, R33 ;  /* 0x00000008ff217819 */ /* 0x000fe20000011621 */
[----:B------:R-:W-:Y:S01]  /*9a10*/  FADD.FTZ R53, R0, R53 ;  /* 0x0000003500357221 */ /* 0x000fe20000010000 */
[----:B------:R-:W-:Y:S01]  /*9a20*/  PRMT R29, R29, 0x5410, R31 ;  /* 0x000054101d1d7816 */ /* 0x000fe2000000001f */
[----:B------:R-:W2:Y:S01]  /*9a30*/  MUFU.EX2 R179, R179 ;  /* 0x000000b300b37308 */ /* 0x000ea20000000800 */
[----:B------:R-:W-:Y:S01]  /*9a40*/  F2FP.PACK_AB R31, R172, R190 ;  /* 0x000000beac1f723e */ /* 0x000fe200000000ff */
[----:B---3--:R-:W-:Y:S01]  /*9a50*/  FADD.FTZ R49, R187, R49 ;  /* 0x00000031bb317221 */ /* 0x008fe20000010000 */
[----:B------:R-:W-:Y:S01]  /*9a60*/  PRMT R32, R32, 0x5410, R33 ;  /* 0x0000541020207816 */ /* 0x000fe20000000021 */
[--C-:B------:R-:W-:Y:S01]  /*9a70*/  HSET2.LE.AND R29, R29, R60.reuse, PT ;  /* 0x0000003c1d1d7233 */ /* 0x100fe20003803000 */
[----:B------:R-:W-:Y:S01]  /*9a80*/  LOP3.LUT R30, R30, R31, RZ, 0xc0, !PT ;  /* 0x0000001f1e1e7212 */ /* 0x000fe200078ec0ff */
[----:B------:R-:W-:Y:S01]  /*9a90*/  FADD.FTZ R53, R65, R53 ;  /* 0x0000003541357221 */ /* 0x000fe20000010000 */
[----:B------:R-:W-:Y:S01]  /*9aa0*/  F2FP.PACK_AB R31, R176, R174 ;  /* 0x000000aeb01f723e */ /* 0x000fe200000000ff */
[----:B-1----:R-:W-:Y:S01]  /*9ab0*/  FADD.FTZ R49, R178, R49 ;  /* 0x00000031b2317221 */ /* 0x002fe20000010000 */
[----:B------:R-:W-:Y:S01]  /*9ac0*/  F2FP.PACK_AB R33, R175, R173 ;  /* 0x000000adaf21723e */ /* 0x000fe200000000ff */
[----:B------:R-:W-:Y:S01]  /*9ad0*/  FADD.FTZ R53, R63, R53 ;  /* 0x000000353f357221 */ /* 0x000fe20000010000 */
[----:B------:R-:W-:Y:S01]  /*9ae0*/  LOP3.LUT R31, R28, R31, RZ, 0xc0, !PT ;  /* 0x0000001f1c1f7212 */ /* 0x000fe200078ec0ff */
[----:B------:R-:W-:Y:S01]  /*9af0*/  HSET2.LE.AND R28, R32, R60, PT ;  /* 0x0000003c201c7233 */ /* 0x000fe20003803000 */
[----:B------:R-:W-:Y:S01]  /*9b00*/  F2FP.PACK_AB R32, R177, R191 ;  /* 0x000000bfb120723e */ /* 0x000fe200000000ff */
[----:B------:R-:W-:Y:S01]  /*9b10*/  FADD.FTZ R49, R174, R49 ;  /* 0x00000031ae317221 */ /* 0x000fe20000010000 */
[----:B------:R-:W-:Y:S01]  /*9b20*/  F2FP.PACK_AB R35, R67, R66 ;  /* 0x000000424323723e */ /* 0x000fe200000000ff */
[----:B--2---:R-:W-:Y:S01]  /*9b30*/  FADD.FTZ R45, R179, R45 ;  /* 0x0000002db32d7221 */ /* 0x004fe20000010000 */
[----:B------:R-:W-:Y:S01]  /*9b40*/  LOP3.LUT R28, R28, R32, RZ, 0xc0, !PT ;  /* 0x000000201c1c7212 */ /* 0x000fe200078ec0ff */
[----:B------:R-:W-:Y:S01]  /*9b50*/  FADD.FTZ R49, R176, R49 ;  /* 0x00000031b0317221 */ /* 0x000fe20000010000 */
[----:B------:R-:W-:Y:S01]  /*9b60*/  F2FP.PACK_AB R32, R178, R187 ;  /* 0x000000bbb220723e */ /* 0x000fe200000000ff */
[----:B------:R-:W-:Y:S01]  /*9b70*/  FADD.FTZ R45, R182, R45 ;  /* 0x0000002db62d7221 */ /* 0x000fe20000010000 */
[----:B------:R-:W-:Y:S01]  /*9b80*/  LOP3.LUT R164, R167, UR7, R250, 0x96, !PT ;  /* 0x00000007a7a47c12 */ /* 0x000fe2000f8e96fa */
[----:B------:R-:W-:Y:S01]  /*9b90*/  FADD.FTZ R49, R56, R49 ;  /* 0x0000003138317221 */ /* 0x000fe20000010000 */
[----:B------:R-:W-:Y:S01]  /*9ba0*/  LOP3.LUT R29, R29, R32, RZ, 0xc0, !PT ;  /* 0x000000201d1d7212 */ /* 0x000fe200078ec0ff */
[----:B------:R-:W-:-:S02]  /*9bb0*/  FADD.FTZ R45, R181, R45 ;  /* 0x0000002db52d7221 */ /* 0x000fc40000010000 */
[----:B------:R-:W-:-:S04]  /*9bc0*/  IMAD.WIDE.U32 R164, R164, -0x2daee0ad, RZ ;  /* 0xd2511f53a4a47825 */ /* 0x000fc800078e00ff */
[C---:B------:R-:W-:Y:S01]  /*9bd0*/  HMMA.16816.F32 R84, R28.reuse, R16, R84 ;  /* 0x000000101c54723c */ /* 0x040fe20000001854 */
[----:B------:R-:W-:Y:S01]  /*9be0*/  LOP3.LUT R248, R165, UR16, R248, 0x96, !PT ;  /* 0x00000010a5f87c12 */ /* 0x000fe2000f8e96f8 */
[----:B------:R-:W-:Y:S02]  /*9bf0*/  FADD.FTZ R49, R59, R49 ;  /* 0x000000313b317221 */ /* 0x000fe40000010000 */
[----:B------:R-:W-:Y:S01]  /*9c00*/  IMAD.MOV.U32 R167, RZ, RZ, R36 ;  /* 0x000000ffffa77224 */ /* 0x000fe200078e0024 */
[----:B------:R-:W-:Y:S01]  /*9c10*/  LOP3.LUT R64, R248, 0xffff, RZ, 0xc0, !PT ;  /* 0x0000fffff8407812 */ /* 0x000fe200078ec0ff */
[----:B------:R-:W-:Y:S01]  /*9c20*/  FADD.FTZ R49, R58, R49 ;  /* 0x000000313a317221 */ /* 0x000fe20000010000 */
[----:B------:R-:W-:Y:S01]  /*9c30*/  LOP3.LUT R16, R245, UR7, R166, 0x96, !PT ;  /* 0x00000007f5107c12 */ /* 0x000fe2000f8e96a6 */
[----:B------:R-:W-:Y:S01]  /*9c40*/  HMMA.16816.F32 R108, R28, R14, R108 ;  /* 0x0000000e1c6c723c */ /* 0x000fe2000000186c */
[----:B------:R-:W-:Y:S01]  /*9c50*/  IMAD.MOV.U32 R166, RZ, RZ, R34 ;  /* 0x000000ffffa67224 */ /* 0x000fe200078e0022 */
[----:B------:R-:W-:Y:S01]  /*9c60*/  F2FP.PACK_AB R34, R180, R181 ;  /* 0x000000b5b422723e */ /* 0x000fe200000000ff */
[----:B------:R-:W-:Y:S01]  /*9c70*/  IMAD.MOV.U32 R166, RZ, RZ, R3 ;  /* 0x000000ffffa67224 */ /* 0x000fe200078e0003 */
[----:B------:R-:W-:Y:S01]  /*9c80*/  LOP3.LUT R61, R248, 0xff, RZ, 0xc0, !PT ;  /* 0x000000fff83d7812 */ /* 0x000fe200078ec0ff */
[----:B------:R-:W-:Y:S01]  /*9c90*/  IMAD.WIDE.U32 R16, R16, -0x2daee0ad, RZ ;  /* 0xd2511f5310107825 */ /* 0x000fe200078e00ff */
[----:B------:R-:W-:-:S02]  /*9ca0*/  SHF.R.U32.HI R64, RZ, 0x8, R64 ;  /* 0x00000008ff407819 */ /* 0x000fc40000011640 */
[C---:B------:R-:W-:Y:S01]  /*9cb0*/  HMMA.16816.F32 R112, R28.reuse, R8, R112 ;  /* 0x000000081c70723c */ /* 0x040fe20000001870 */
[----:B------:R-:W-:Y:S01]  /*9cc0*/  @P0 IMAD.MOV.U32 R167, RZ, RZ, R36 ;  /* 0x000000ffffa70224 */ /* 0x000fe200078e0024 */
[----:B------:R-:W-:Y:S01]  /*9cd0*/  LOP3.LUT R242, R17, UR16, R242, 0x96, !PT ;  /* 0x0000001011f27c12 */ /* 0x000fe2000f8e96f2 */
[----:B------:R-:W-:Y:S01]  /*9ce0*/  @P0 IMAD.MOV.U32 R166, RZ, RZ, R3 ;  /* 0x000000ffffa60224 */ /* 0x000fe200078e0003 */
[----:B------:R-:W-:Y:S01]  /*9cf0*/  LOP3.LUT R14, R16, 0xffff, RZ, 0xc0, !PT ;  /* 0x0000ffff100e7812 */ /* 0x000fe200078ec0ff */
[----:B------:R-:W-:Y:S01]  /*9d00*/  FADD.FTZ R232, R62, R53 ;  /* 0x000000353ee87221 */ /* 0x000fe20000010000 */
[C---:B------:R-:W-:Y:S01]  /*9d10*/  LOP3.LUT R15, R242.reuse, 0xffff, RZ, 0xc0, !PT ;  /* 0x0000fffff20f7812 */ /* 0x040fe200078ec0ff */
[----:B------:R-:W-:Y:S01]  /*9d20*/  FADD.FTZ R231, R57, R49 ;  /* 0x0000003139e77221 */ /* 0x000fe20000010000 */
[----:B------:R-:W-:Y:S01]  /*9d30*/  LOP3.LUT R8, R242, 0xff, RZ, 0xc0, !PT ;  /* 0x000000fff2087812 */ /* 0x000fe200078ec0ff */
[----:B------:R-:W-:Y:S01]  /*9d40*/  HMMA.16816.F32 R100, R28, R12, R100 ;  /* 0x0000000c1c64723c */ /* 0x000fe20000001864 */
[----:B------:R-:W-:Y:S01]  /*9d50*/  SHF.R.U32.HI R15, RZ, 0x8, R15 ;  /* 0x00000008ff0f7819 */ /* 0x000fe2000001160f */
[----:B------:R-:W-:Y:S01]  /*9d60*/  FADD.FTZ R230, R180, R45 ;  /* 0x0000002db4e67221 */ /* 0x000fe20000010000 */
[----:B------:R-:W-:-:S02]  /*9d70*/  SHF.R.U32.HI R9, RZ, 0x18, R16 ;  /* 0x00000018ff097819 */ /* 0x000fc40000011610 */
[----:B------:R-:W-:Y:S02]  /*9d80*/  PRMT R8, R8, 0x5410, R15 ;  /* 0x0000541008087816 */ /* 0x000fe4000000000f */
[----:B------:R-:W-:Y:S01]  /*9d90*/  SHF.R.U32.HI R12, RZ, 0x10, R16 ;  /* 0x00000010ff0c7819 */ /* 0x000fe20000011610 */
[C---:B------:R-:W-:Y:S01]  /*9da0*/  HMMA.16816.F32 R120, R28.reuse, R10, R120 ;  /* 0x0000000a1c78723c */ /* 0x040fe20000001878 */
[----:B------:R-:W-:Y:S01]  /*9db0*/  LOP3.LUT R13, R16, 0xff, RZ, 0xc0, !PT ;  /* 0x000000ff100d7812 */ /* 0x000fe200078ec0ff */
[----:B------:R-:W-:Y:S01]  /*9dc0*/  HSET2.LE.AND R32, R8, R60, PT ;  /* 0x0000003c08207233 */ /* 0x000fe20003803000 */
[----:B------:R-:W-:Y:S02]  /*9dd0*/  SHF.R.U32.HI R14, RZ, 0x8, R14 ;  /* 0x00000008ff0e7819 */ /* 0x000fe4000001160e */
[----:B------:R-:W-:Y:S02]  /*9de0*/  LOP3.LUT R12, R12, 0xff, RZ, 0xc0, !PT ;  /* 0x000000ff0c0c7812 */ /* 0x000fe400078ec0ff */
[--C-:B------:R-:W-:Y:S01]  /*9df0*/  SHF.R.U32.HI R10, RZ, 0x10, R242.reuse ;  /* 0x00000010ff0a7819 */ /* 0x100fe200000116f2 */
[----:B------:R-:W-:Y:S01]  /*9e00*/  HMMA.16816.F32 R160, R28, R24, R160 ;  /* 0x000000181ca0723c */ /* 0x000fe200000018a0 */
[----:B------:R-:W-:-:S02]  /*9e10*/  SHF.R.U32.HI R242, RZ, 0x18, R242 ;  /* 0x00000018fff27819 */ /* 0x000fc400000116f2 */
[----:B------:R-:W-:Y:S02]  /*9e20*/  LOP3.LUT R10, R10, 0xff, RZ, 0xc0, !PT ;  /* 0x000000ff0a0a7812 */ /* 0x000fe400078ec0ff */
[----:B------:R-:W-:Y:S02]  /*9e30*/  PRMT R13, R13, 0x5410, R14 ;  /* 0x000054100d0d7816 */ /* 0x000fe4000000000e */
[----:B------:R-:W-:Y:S01]  /*9e40*/  PRMT R9, R12, 0x5410, R9 ;  /* 0x000054100c097816 */ /* 0x000fe20000000009 */
[C---:B------:R-:W-:Y:S01]  /*9e50*/  HMMA.16816.F32 R148, R28.reuse, R26, R148 ;  /* 0x0000001a1c94723c */ /* 0x040fe20000001894 */
[----:B------:R-:W-:Y:S01]  /*9e60*/  PRMT R8, R10, 0x5410, R242 ;  /* 0x000054100a087816 */ /* 0x000fe200000000f2 */
[--C-:B------:R-:W-:Y:S01]  /*9e70*/  HSET2.LE.AND R13, R13, R60.reuse, PT ;  /* 0x0000003c0d0d7233 */ /* 0x100fe20003803000 */
[----:B------:R-:W-:Y:S01]  /*9e80*/  F2FP.PACK_AB R11, R182, R179 ;  /* 0x000000b3b60b723e */ /* 0x000fe200000000ff */
[--C-:B------:R-:W-:Y:S01]  /*9e90*/  HSET2.LE.AND R9, R9, R60.reuse, PT ;  /* 0x0000003c09097233 */ /* 0x100fe20003803000 */
[----:B------:R-:W1:Y:S01]  /*9ea0*/  LDSM.16.MT88.4 R24, [R213+0x9c00] ;  /* 0x009c0000d518783b */ /* 0x000e620000004200 */
[----:B------:R-:W-:Y:S01]  /*9eb0*/  HSET2.LE.AND R8, R8, R60, PT ;  /* 0x0000003c08087233 */ /* 0x000fe20003803000 */
[----:B------:R-:W-:Y:S01]  /*9ec0*/  LOP3.LUT R32, R32, R11, RZ, 0xc0, !PT ;  /* 0x0000000b20207212 */ /* 0x000fe200078ec0ff */
[----:B------:R-:W-:Y:S01]  /*9ed0*/  HMMA.16816.F32 R68, R28, R20, R68 ;  /* 0x000000141c44723c */ /* 0x000fe20000001844 */
[----:B------:R-:W-:-:S02]  /*9ee0*/  LOP3.LUT R34, R13, R34, RZ, 0xc0, !PT ;  /* 0x000000220d227212 */ /* 0x000fc400078ec0ff */
[----:B------:R-:W-:Y:S01]  /*9ef0*/  LOP3.LUT R33, R8, R33, RZ, 0xc0, !PT ;  /* 0x0000002108217212 */ /* 0x000fe200078ec0ff */
[----:B------:R-:W-:Y:S01]  /*9f00*/  LDSM.16.MT88.4 R12, [R212+0xac00] ;  /* 0x00ac0000d40c783b */ /* 0x000fe20000004200 */
[----:B------:R-:W-:Y:S02]  /*9f10*/  LOP3.LUT R35, R9, R35, RZ, 0xc0, !PT ;  /* 0x0000002309237212 */ /* 0x000fe400078ec0ff */
[----:B------:R-:W-:Y:S01]  /*9f20*/  PRMT R61, R61, 0x5410, R64 ;  /* 0x000054103d3d7816 */ /* 0x000fe20000000040 */
[----:B------:R-:W-:Y:S01]  /*9f30*/  HMMA.16816.F32 R80, R28, R22, R80 ;  /* 0x000000161c50723c */ /* 0x000fe20000001850 */
[----:B------:R-:W2:Y:S01]  /*9f40*/  LDSM.16.MT88.4 R20, [R212+0x9c00] ;  /* 0x009c0000d414783b */ /* 0x000ea20000004200 */
[----:B------:R-:W-:-:S03]  /*9f50*/  F2FP.PACK_AB R64, R65, R0 ;  /* 0x000000004140723e */ /* 0x000fc600000000ff */
[----:B------:R-:W-:Y:S03]  /*9f60*/  LDSM.16.MT88.4 R8, [R213+0xbc00] ;  /* 0x00bc0000d508783b */ /* 0x000fe60000004200 */
[C---:B------:R-:W-:Y:S01]  /*9f70*/  HMMA.16816.F32 R96, R28.reuse, R18, R96 ;  /* 0x000000121c60723c */ /* 0x040fe20000001860 */
[----:B------:R-:W3:Y:S07]  /*9f80*/  LDSM.16.MT88.4 R16, [R213+0xac00] ;  /* 0x00ac0000d510783b */ /* 0x000eee0000004200 */
[C---:B------:R-:W-:Y:S08]  /*9f90*/  HMMA.16816.F32 R136, R28.reuse, R4, R136 ;  /* 0x000000041c88723c */ /* 0x040ff00000001888 */
[----:B------:R-:W-:Y:S01]  /*9fa0*/  HMMA.16816.F32 R132, R28, R6, R132 ;  /* 0x000000061c84723c */ /* 0x000fe20000001884 */
[----:B------:R-:W4:Y:S06]  /*9fb0*/  LDSM.16.MT88.4 R4, [R212+0xbc00] ;  /* 0x00bc0000d404783b */ /* 0x000f2c0000004200 */
[C---:B------:R-:W-:Y:S01]  /*9fc0*/  LOP3.LUT R31, R164.reuse, 0xffff, RZ, 0xc0, !PT ;  /* 0x0000ffffa41f7812 */ /* 0x040fe200078ec0ff */
[----:B-1----:R-:W-:Y:S01]  /*9fd0*/  HMMA.16816.F32 R156, R32, R24, R156 ;  /* 0x00000018209c723c */ /* 0x002fe2000000189c */
[----:B------:R-:W-:Y:S01]  /*9fe0*/  LOP3.LUT R28, R164, 0xff, RZ, 0xc0, !PT ;  /* 0x000000ffa41c7812 */ /* 0x000fe200078ec0ff */
[----:B------:R-:W-:Y:S01]  /*9ff0*/  IMAD.MOV.U32 R165, RZ, RZ, R2 ;  /* 0x000000ffffa57224 */ /* 0x000fe200078e0002 */
[----:B------:R-:W-:Y:S01]  /*a000*/  SHF.R.U32.HI R30, RZ, 0x10, R164 ;  /* 0x00000010ff1e7819 */ /* 0x000fe200000116a4 */
[----:B------:R-:W-:Y:S01]  /*a010*/  @P0 IMAD.MOV.U32 R165, RZ, RZ, R2 ;  /* 0x000000ffffa50224 */ /* 0x000fe200078e0002 */
[----:B------:R-:W-:-:S02]  /*a020*/  SHF.R.U32.HI R29, RZ, 0x18, R164 ;  /* 0x00000018ff1d7819 */ /* 0x000fc400000116a4 */
[--C-:B------:R-:W-:Y:S01]  /*a030*/  SHF.R.U32.HI R164, RZ, 0x10, R248.reuse ;  /* 0x00000010ffa47819 */ /* 0x100fe200000116f8 */
[C---:B------:R-:W-:Y:S01]  /*a040*/  HMMA.16816.F32 R152, R32.reuse, R26, R152 ;  /* 0x0000001a2098723c */ /* 0x040fe20000001898 */
[----:B------:R-:W-:Y:S02]  /*a050*/  SHF.R.U32.HI R31, RZ, 0x8, R31 ;  /* 0x00000008ff1f7819 */ /* 0x000fe4000001161f */
[----:B------:R-:W-:Y:S02]  /*a060*/  LOP3.LUT R30, R30, 0xff, RZ, 0xc0, !PT ;  /* 0x000000ff1e1e7812 */ /* 0x000fe400078ec0ff */
[----:B------:R-:W-:Y:S02]  /*a070*/  SHF.R.U32.HI R248, RZ, 0x18, R248 ;  /* 0x00000018fff87819 */ /* 0x000fe400000116f8 */
[----:B------:R-:W-:Y:S01]  /*a080*/  LOP3.LUT R164, R164, 0xff, RZ, 0xc0, !PT ;  /* 0x000000ffa4a47812 */ /* 0x000fe200078ec0ff */
[----:B--2---:R-:W-:Y:S01]  /*a090*/  HMMA.16816.F32 R72, R32, R20, R72 ;  /* 0x000000142048723c */ /* 0x004fe20000001848 */
[----:B------:R-:W-:-:S02]  /*a0a0*/  PRMT R28, R28, 0x5410, R31 ;  /* 0x000054101c1c7816 */ /* 0x000fc4000000001f */
[----:B------:R-:W-:Y:S02]  /*a0b0*/  PRMT R31, R30, 0x5410, R29 ;  /* 0x000054101e1f7816 */ /* 0x000fe4000000001d */
[----:B------:R-:W-:Y:S01]  /*a0c0*/  PRMT R29, R164, 0x5410, R248 ;  /* 0x00005410a41d7816 */ /* 0x000fe200000000f8 */
[--C-:B------:R-:W-:Y:S01]  /*a0d0*/  HSET2.LE.AND R30, R28, R60.reuse, PT ;  /* 0x0000003c1c1e7233 */ /* 0x100fe20003803000 */
[----:B------:R-:W-:Y:S01]  /*a0e0*/  F2FP.PACK_AB R164, R57, R58 ;  /* 0x0000003a39a4723e */ /* 0x000fe200000000ff */
[--C-:B------:R-:W-:Y:S01]  /*a0f0*/  HSET2.LE.AND R31, R31, R60.reuse, PT ;  /* 0x0000003c1f1f7233 */ /* 0x100fe20003803000 */
[----:B------:R-:W-:Y:S01]  /*a100*/  HMMA.16816.F32 R76, R32, R22, R76 ;  /* 0x00000016204c723c */ /* 0x000fe2000000184c */
[--C-:B------:R-:W-:Y:S01]  /*a110*/  HSET2.LE.AND R28, R61, R60.reuse, PT ;  /* 0x0000003c3d1c7233 */ /* 0x100fe20003803000 */
[----:B------:R-:W-:Y:S01]  /*a120*/  F2FP.PACK_AB R61, R62, R63 ;  /* 0x0000003f3e3d723e */ /* 0x000fe200000000ff */
[----:B------:R-:W-:Y:S01]  /*a130*/  HSET2.LE.AND R29, R29, R60, PT ;  /* 0x0000003c1d1d7233 */ /* 0x000fe20003803000 */
[----:B------:R-:W-:-:S02]  /*a140*/  F2FP.PACK_AB R60, R59, R56 ;  /* 0x000000383b3c723e */ /* 0x000fc400000000ff */
[----:B------:R-:W-:Y:S02]  /*a150*/  LOP3.LUT R30, R30, R61, RZ, 0xc0, !PT ;  /* 0x0000003d1e1e7212 */ /* 0x000fe400078ec0ff */
[----:B------:R-:W-:Y:S01]  /*a160*/  LOP3.LUT R31, R31, R164, RZ, 0xc0, !PT ;  /* 0x000000a41f1f7212 */ /* 0x000fe200078ec0ff */
[----:B---3--:R-:W-:Y:S01]  /*a170*/  HMMA.16816.F32 R88, R32, R16, R88 ;  /* 0x000000102058723c */ /* 0x008fe20000001858 */
[----:B------:R-:W-:Y:S02]  /*a180*/  LOP3.LUT R28, R28, R64, RZ, 0xc0, !PT ;  /* 0x000000401c1c7212 */ /* 0x000fe400078ec0ff */
[----:B------:R-:W-:-:S05]  /*a190*/  LOP3.LUT R29, R29, R60, RZ, 0xc0, !PT ;  /* 0x0000003c1d1d7212 */ /* 0x000fca00078ec0ff */
        /* <DEDUP_REMOVED lines=20> */
.L_x_311:
[----:B------:R-:W-:-:S12]  /*a2e0*/  UIADD3 UR26, UR27, -0x1, URZ ;  /* 0xffffffff1b1a7890 */ /* 0x000fd8000fffe03f */
.L_x_313:
[----:B------:R-:W-:-:S13]  /*a2f0*/  ISETP.LE.AND P0, PT, RZ, UR26, PT ;  /* 0x0000001aff007c0c */ /* 0x000fda000bf03270 */
[----:B------:R-:W-:Y:S05]  /*a300*/  @!P0 BRA `(.L_x_314) ;  /* 0x0000419000008947 */ /* 0x000fea0003800000 */
[----:B------:R-:W1:Y:S01]  /*a310*/  LDC.U8 R228, c[0x0][0x2d8] ;  /* 0x0000b600ffe47b82 */ /* 0x000e620000000000 */
[----:B------:R-:W-:Y:S01]  /*a320*/  IMAD.WIDE.U32 R242, R233, -0x326172a9, RZ ;  /* 0xcd9e8d57e9f27825 */ /* 0x000fe200078e00ff */
[----:B------:R-:W-:Y:S01]  /*a330*/  UMOV UR27, 0x5 ;  /* 0x00000005001b7882 */ /* 0x000fe20000000000 */
[----:B------:R-:W-:Y:S01]  /*a340*/  MOV R3, R167 ;  /* 0x000000a700037202 */ /* 0x000fe20000000f00 */
[----:B------:R-:W-:Y:S01]  /*a350*/  ULDC.64 UR4, c[0x0][0x1a0] ;  /* 0x0000680000047ab9 */ /* 0x000fe20000000a00 */
[----:B------:R-:W-:Y:S01]  /*a360*/  IMAD.WIDE.U32 R238, R171, -0x326172a9, RZ ;  /* 0xcd9e8d57abee7825 */ /* 0x000fe200078e00ff */
[----:B------:R-:W-:Y:S01]  /*a370*/  LOP3.LUT R240, R243, R170, RZ, 0x3c, !PT ;  /* 0x000000aaf3f07212 */ /* 0x000fe200078e3cff */
[----:B------:R-:W-:Y:S01]  /*a380*/  USHF.L.U64.HI UR5, UR4, UR27, UR5 ;  /* 0x0000001b04057299 */ /* 0x000fe20008010205 */
[----:B------:R-:W-:Y:S01]  /*a390*/  MOV R164, R168 ;  /* 0x000000a800a47202 */ /* 0x000fe20000000f00 */
[----:B------:R-:W-:Y:S01]  /*a3a0*/  USHF.L.U32 UR4, UR4, 0x5, URZ ;  /* 0x0000000504047899 */ /* 0x000fe2000800063f */
[----:B------:R-:W-:Y:S01]  /*a3b0*/  LOP3.LUT R236, R239, R170, RZ, 0x3c, !PT ;  /* 0x000000aaefec7212 */ /* 0x000fe200078e3cff */
[----:B------:R-:W-:Y:S01]  /*a3c0*/  IMAD.WIDE.U32 R244, R169, -0x2daee0ad, RZ ;  /* 0xd2511f53a9f47825 */ /* 0x000fe200078e00ff */
[----:B------:R-:W-:Y:S01]  /*a3d0*/  MOV R0, R165 ;  /* 0x000000a500007202 */ /* 0x000fe20000000f00 */
[----:B------:R-:W-:Y:S01]  /*a3e0*/  USHF.L.U64.HI UR28, UR4, 0x1, UR5 ;  /* 0x00000001041c7899 */ /* 0x000fe20008010205 */
[----:B------:R-:W-:Y:S01]  /*a3f0*/  MOV R2, R166 ;  /* 0x000000a600027202 */ /* 0x000fe20000000f00 */
[----:B------:R-:W-:Y:S01]  /*a400*/  IMAD.WIDE.U32 R240, R240, -0x2daee0ad, RZ ;  /* 0xd2511f53f0f07825 */ /* 0x000fe200078e00ff */
[----:B------:R-:W-:Y:S01]  /*a410*/  MOV R222, R246 ;  /* 0x000000f600de7202 */ /* 0x000fe20000000f00 */
[----:B------:R-:W-:-:S02]  /*a420*/  USHF.L.U32 UR29, UR4, 0x1, URZ ;  /* 0x00000001041d7899 */ /* 0x000fc4000800063f */
[----:B------:R-:W-:Y:S01]  /*a430*/  IMAD.WIDE.U32 R236, R236, -0x2daee0ad, RZ ;  /* 0xd2511f53ecec7825 */ /* 0x000fe200078e00ff */
[----:B-1----:R-:W-:Y:S01]  /*a440*/  PRMT R228, R228, 0x7054, R228 ;  /* 0x00007054e4e47816 */ /* 0x002fe200000000e4 */
[----:B------:R-:W-:Y:S05]  /*a450*/  BRA `(.L_x_315) ;  /* 0x000001b000007947 */ /* 0x000fea0003800000 */
.L_x_317:
[----:B------:R-:W-:Y:S02]  /*a460*/  UIADD3 UR30, UR26, -0x1, URZ ;  /* 0xffffffff1a1e7890 */ /* 0x000fe4000fffe03f */
[----:B------:R-:W-:Y:S02]  /*a470*/  ULDC.64 UR4, c[0x0][0x198] ;  /* 0x0000660000047ab9 */ /* 0x000fe40000000a00 */
[----:B------:R-:W-:Y:S02]  /*a480*/  USHF.R.S32.HI UR27, URZ, 0x1f, UR30 ;  /* 0x0000001f3f1b7899 */ /* 0x000fe4000801141e */
[----:B------:R-:W-:Y:S02]  /*a490*/  UIMAD.WIDE.U32 UR32, UR30, UR4, URZ ;  /* 0x000000041e2072a5 */ /* 0x000fe4000f8e003f */
[----:B------:R-:W-:Y:S04]  /*a4a0*/  UIMAD UR27, UR27, UR4, URZ ;  /* 0x000000041b1b72a4 */ /* 0x000fe8000f8e023f */
[----:B------:R-:W-:Y:S01]  /*a4b0*/  UIMAD UR27, UR30, UR5, UR27 ;  /* 0x000000051e1b72a4 */ /* 0x000fe2000f8e021b */
[----:B------:R-:W-:Y:S02]  /*a4c0*/  IMAD.U32 R167, RZ, RZ, UR32 ;  /* 0x00000020ffa77e24 */ /* 0x000fe4000f8e00ff */
[----:B------:R-:W-:Y:S01]  /*a4d0*/  IMAD.U32 R166, RZ, RZ, UR32 ;  /* 0x00000020ffa67e24 */ /* 0x000fe2000f8e00ff */
[----:B------:R-:W-:Y:S02]  /*a4e0*/  UIADD3 UR27, UR33, UR27, URZ ;  /* 0x0000001b211b7290 */ /* 0x000fe4000fffe03f */
[----:B------:R-:W-:Y:S04]  /*a4f0*/  LEA R167, P1, R167, R220, 0x6 ;  /* 0x000000dca7a77211 */ /* 0x000fe800078230ff */
[----:B------:R-:W-:Y:S01]  /*a500*/  IMAD.U32 R165, RZ, RZ, UR27 ;  /* 0x0000001bffa57e24 */ /* 0x000fe2000f8e00ff */
        /* <DEDUP_REMOVED lines=16> */
.L_x_315:
[----:B------:R-:W-:Y:S04]  /*a610*/  DEPBAR.LE SB0, 0x0 ;  /* 0x000080000000791a */ /* 0x000fe80000000000 */
[----:B------:R-:W-:Y:S01]  /*a620*/  BAR.SYNC.DEFER_BLOCKING 0x0 ;  /* 0x0000000000007b1d */ /* 0x000fe20000010000 */
[----:B------:R-:W-:Y:S01]  /*a630*/  USHF.R.S32.HI UR5, URZ, 0x1f, UR26 ;  /* 0x0000001f3f057899 */ /* 0x000fe2000801141a */
[----:B------:R-:W-:Y:S01]  /*a640*/  IMAD.U32 R4, RZ, RZ, UR26 ;  /* 0x0000001aff047e24 */ /* 0x000fe2000f8e00ff */
[----:B------:R-:W-:Y:S03]  /*a650*/  UIMAD UR4, UR20, UR26, URZ ;  /* 0x0000001a140472a4 */ /* 0x000fe6000f8e023f */
[----:B------:R-:W-:Y:S01]  /*a660*/  IMAD.WIDE.U32 R6, R4, UR21, R222 ;  /* 0x0000001504067c25 */ /* 0x000fe2000f8e00de */
[----:B------:R-:W-:Y:S04]  /*a670*/  UIMAD UR4, UR5, UR21, UR4 ;  /* 0x00000015050472a4 */ /* 0x000fe8000f8e0204 */
[C---:B------:R-:W-:Y:S02]  /*a680*/  LEA R8, P0, R6.reuse, c[0x0][0x170], 0x1 ;  /* 0x00005c0006087a11 */ /* 0x040fe400078008ff */
[----:B------:R-:W-:Y:S04]  /*a690*/  IADD3 R4, R7, UR4, RZ ;  /* 0x0000000407047c10 */ /* 0x000fe8000fffe0ff */
[----:B------:R-:W-:Y:S02]  /*a6a0*/  LEA.HI.X R9, R6, c[0x0][0x174], R4, 0x1, P0 ;  /* 0x00005d0006097a11 */ /* 0x000fe400000f0c04 */
[----:B------:R-:W-:Y:S04]  /*a6b0*/  IADD3 R4, P0, R8, UR29, RZ ;  /* 0x0000001d08047c10 */ /* 0x000fe8000ff1e0ff */
[----:B------:R-:W-:Y:S01]  /*a6c0*/  IADD3.X R5, R9, UR28, RZ, P0, !PT ;  /* 0x0000001c09057c10 */ /* 0x000fe200087fe4ff */
[----:B------:R-:W-:Y:S01]  /*a6d0*/  @!PT LDS RZ, [RZ] ;  /* 0x00000000fffff984 */ /* 0x000fe20000000800 */
[----:B------:R-:W-:Y:S01]  /*a6e0*/  @!PT LDS RZ, [RZ] ;  /* 0x00000000fffff984 */ /* 0x000fe20000000800 */
[----:B------:R-:W-:Y:S01]  /*a6f0*/  @!PT LDS RZ, [RZ] ;  /* 0x00000000fffff984 */ /* 0x000fe20000000800 */
[----:B------:R1:W-:Y:S01]  /*a700*/  LDGSTS.E.BYPASS.LTC128B.128 [R218+0x9000], [R8.64] ;  /* 0x0900000008da7fae */ /* 0x0003e2000b901d56 */
[----:B------:R-:W-:Y:S06]  /*a710*/  ISETP.LT.AND P0, PT, RZ, UR26, PT ;  /* 0x0000001aff007c0c */ /* 0x000fec000bf01270 */
[----:B------:R1:W-:Y:S07]  /*a720*/  LDGSTS.E.BYPASS.LTC128B.128 [R218+0xa000], [R8.64+0x40] ;  /* 0x0a00004008da7fae */ /* 0x0003ee000b901d56 */
[----:B------:R1:W-:Y:S07]  /*a730*/  LDGSTS.E.BYPASS.LTC128B.128 [R218+0xb000], [R8.64+0x80] ;  /* 0x0b00008008da7fae */ /* 0x0003ee000b901d56 */
[----:B------:R2:W-:Y:S07]  /*a740*/  LDGSTS.E.BYPASS.LTC128B.128 [R218+0x9800], [R4.64] ;  /* 0x0980000004da7fae */ /* 0x0005ee000b901d56 */
[----:B------:R2:W-:Y:S07]  /*a750*/  LDGSTS.E.BYPASS.LTC128B.128 [R218+0xa800], [R4.64+0x40] ;  /* 0x0a80004004da7fae */ /* 0x0005ee000b901d56 */
[----:B------:R2:W-:Y:S07]  /*a760*/  LDGSTS.E.BYPASS.LTC128B.128 [R218+0xb800], [R4.64+0x80] ;  /* 0x0b80008004da7fae */ /* 0x0005ee000b901d56 */
[----:B-----5:R-:W-:Y:S07]  /*a770*/  LDSM.16.M88.4 R64, [R217] ;  /* 0x00000000d940783b */ /* 0x020fee0000000200 */
[----:B------:R-:W2:Y:S07]  /*a780*/  LDSM.16.M88.4 R16, [R216] ;  /* 0x00000000d810783b */ /* 0x000eae0000000200 */
[----:B------:R-:W1:Y:S07]  /*a790*/  LDSM.16.M88.4 R60, [R217+0x1000] ;  /* 0x00100000d93c783b */ /* 0x000e6e0000000200 */
[----:B------:R-:W3:Y:S07]  /*a7a0*/  LDSM.16.M88.4 R32, [R216+0x400] ;  /* 0x00040000d820783b */ /* 0x000eee0000000200 */
[----:B------:R-:W0:Y:S07]  /*a7b0*/  LDGDEPBAR ;  /* 0x00000000000079af */ /* 0x000e2e0000000000 */
[----:B------:R-:W4:Y:S07]  /*a7c0*/  LDSM.16.M88.4 R48, [R216+0x800] ;  /* 0x00080000d830783b */ /* 0x000f2e0000000200 */
[----:B------:R-:W4:Y:S01]  /*a7d0*/  LDSM.16.M88.4 R168, [R216+0xc00] ;  /* 0x000c0000d8a8783b */ /* 0x000f220000000200 */
[-C--:B--2---:R-:W-:Y:S06]  /*a7e0*/  HMMA.16816.F32 R4, R64, R16.reuse, RZ ;  /* 0x000000104004723c */ /* 0x084fec00000018ff */
[----:B------:R-:W-:Y:S02]  /*a7f0*/  LDSM.16.M88.4 R172, [R215] ;  /* 0x00000000d7ac783b */ /* 0x000fe40000000200 */
[C---:B-1----:R-:W-:Y:S05]  /*a800*/  HMMA.16816.F32 R8, R60.reuse, R16, RZ ;  /* 0x000000103c08723c */ /* 0x042fea00000018ff */
[----:B------:R-:W1:Y:S03]  /*a810*/  LDSM.16.M88.4 R176, [R214] ;  /* 0x00000000d6b0783b */ /* 0x000e660000000200 */
[-C--:B------:R-:W-:Y:S04]  /*a820*/  HMMA.16816.F32 R12, R60, R18.reuse, RZ ;  /* 0x000000123c0c723c */ /* 0x080fe800000018ff */
[----:B------:R-:W2:Y:S04]  /*a830*/  LDSM.16.M88.4 R180, [R215+0x1000] ;  /* 0x00100000d7b4783b */ /* 0x000ea80000000200 */
[C---:B------:R-:W-:Y:S03]  /*a840*/  HMMA.16816.F32 R16, R64.reuse, R18, RZ ;  /* 0x000000124010723c */ /* 0x040fe600000018ff */
[----:B------:R-:W1:Y:S05]  /*a850*/  LDSM.16.M88.4 R184, [R214+0x400] ;  /* 0x00040000d6b8783b */ /* 0x000e6a0000000200 */
[-C--:B---3--:R-:W-:Y:S02]  /*a860*/  HMMA.16816.F32 R20, R64, R32.reuse, RZ ;  /* 0x000000204014723c */ /* 0x088fe400000018ff */
[----:B------:R-:W3:Y:S06]  /*a870*/  LDSM.16.M88.4 R188, [R214+0x800] ;  /* 0x00080000d6bc783b */ /* 0x000eec0000000200 */
[C---:B------:R-:W-:Y:S01]  /*a880*/  HMMA.16816.F32 R24, R60.reuse, R32, RZ ;  /* 0x000000203c18723c */ /* 0x040fe200000018ff */
[----:B------:R-:W1:Y:S07]  /*a890*/  LDSM.16.M88.4 R192, [R214+0xc00] ;  /* 0x000c0000d6c0783b */ /* 0x000e6e0000000200 */
[-C--:B------:R-:W-:Y:S01]  /*a8a0*/  HMMA.16816.F32 R28, R60, R34.reuse, RZ ;  /* 0x000000223c1c723c */ /* 0x080fe200000018ff */
[----:B------:R-:W-:Y:S07]  /*a8b0*/  LDSM.16.M88.4 R196, [R216+0x1000] ;  /* 0x00100000d8c4783b */ /* 0x000fee0000000200 */
[C---:B------:R-:W-:Y:S01]  /*a8c0*/  HMMA.16816.F32 R32, R64.reuse, R34, RZ ;  /* 0x000000224020723c */ /* 0x040fe200000018ff */
[----:B------:R-:W-:Y:S07]  /*a8d0*/  LDSM.16.M88.4 R200, [R217+0x3000] ;  /* 0x00300000d9c8783b */ /* 0x000fee0000000200 */
[-C--:B----4-:R-:W-:Y:S01]  /*a8e0*/  HMMA.16816.F32 R36, R64, R48.reuse, RZ ;  /* 0x000000304024723c */ /* 0x090fe200000018ff */
[----:B------:R-:W-:Y:S07]  /*a8f0*/  LDSM.16.M88.4 R204, [R214+0x1800] ;  /* 0x00180000d6cc783b */ /* 0x000fee0000000200 */
[C---:B------:R-:W-:Y:S01]  /*a900*/  HMMA.16816.F32 R40, R60.reuse, R48, RZ ;  /* 0x000000303c28723c */ /* 0x040fe200000018ff */
[----:B------:R-:W-:Y:S07]  /*a910*/  LDSM.16.M88.4 R208, [R214+0x1c00] ;  /* 0x001c0000d6d0783b */ /* 0x000fee0000000200 */
[-C--:B------:R-:W-:Y:S08]  /*a920*/  HMMA.16816.F32 R44, R60, R50.reuse, RZ ;  /* 0x000000323c2c723c */ /* 0x080ff000000018ff */
[C---:B------:R-:W-:Y:S08]  /*a930*/  HMMA.16816.F32 R48, R64.reuse, R50, RZ ;  /* 0x000000324030723c */ /* 0x040ff000000018ff */
[-C--:B------:R-:W-:Y:S08]  /*a940*/  HMMA.16816.F32 R52, R64, R168.reuse, RZ ;  /* 0x000000a84034723c */ /* 0x080ff000000018ff */
[C---:B------:R-:W-:Y:S08]  /*a950*/  HMMA.16816.F32 R56, R60.reuse, R168, RZ ;  /* 0x000000a83c38723c */ /* 0x040ff000000018ff */
[-C--:B------:R-:W-:Y:S08]  /*a960*/  HMMA.16816.F32 R60, R60, R170.reuse, RZ ;  /* 0x000000aa3c3c723c */ /* 0x080ff000000018ff */
[----:B------:R-:W-:Y:S01]  /*a970*/  HMMA.16816.F32 R64, R64, R170, RZ ;  /* 0x000000aa4040723c */ /* 0x000fe200000018ff */
[----:B------:R-:W4:Y:S07]  /*a980*/  LDSM.16.M88.4 R168, [R217+0x2000] ;  /* 0x00200000d9a8783b */ /* 0x000f2e0000000200 */
[-C--:B-1----:R-:W-:Y:S08]  /*a990*/  HMMA.16816.F32 R4, R172, R176.reuse, R4 ;  /* 0x000000b0ac04723c */ /* 0x082ff00000001804 */
[C---:B--2---:R-:W-:Y:S08]  /*a9a0*/  HMMA.16816.F32 R8, R180.reuse, R176, R8 ;  /* 0x000000b0b408723c */ /* 0x044ff00000001808 */
        /* <DEDUP_REMOVED lines=8> */
[-C--:B---3--:R-:W-:Y:S08]  /*aa30*/  HMMA.16816.F32 R36, R172, R188.reuse, R36 ;  /* 0x000000bcac24723c */ /* 0x088ff00000001824 */
        /* <DEDUP_REMOVED lines=9> */
[----:B------:R-:W3:Y:S07]  /*aad0*/  LDSM.16.M88.4 R172, [R215+0x2000] ;  /* 0x00200000d7ac783b */ /* 0x000eee0000000200 */
[-C--:B----4-:R-:W-:Y:S01]  /*aae0*/  HMMA.16816.F32 R4, R168, R196.reuse, R4 ;  /* 0x000000c4a804723c */ /* 0x090fe20000001804 */
[----:B------:R-:W4:Y:S07]  /*aaf0*/  LDSM.16.M88.4 R192, [R215+0x3000] ;  /* 0x00300000d7c0783b */ /* 0x000f2e0000000200 */
[C---:B------:R-:W-:Y:S08]  /*ab00*/  HMMA.16816.F32 R8, R200.reuse, R196, R8 ;  /* 0x000000c4c808723c */ /* 0x040ff00000001808 */
[-C--:B------:R-:W-:Y:S08]  /*ab10*/  HMMA.16816.F32 R12, R200, R198.reuse, R12 ;  /* 0x000000c6c80c723c */ /* 0x080ff0000000180c */
[C---:B------:R-:W-:Y:S01]  /*ab20*/  HMMA.16816.F32 R16, R168.reuse, R198, R16 ;  /* 0x000000c6a810723c */ /* 0x040fe20000001810 */
[----:B------:R-:W3:Y:S07]  /*ab30*/  LDSM.16.M88.4 R196, [R214+0x1400] ;  /* 0x00140000d6c4783b */ /* 0x000eee0000000200 */
[-C--:B-1----:R-:W-:Y:S08]  /*ab40*/  HMMA.16816.F32 R20, R168, R176.reuse, R20 ;  /* 0x000000b0a814723c */ /* 0x082ff00000001814 */
        /* <DEDUP_REMOVED lines=14> */
[----:B------:R-:W1:Y:S07]  /*ac30*/  LDSM.16.M88.4 R168, [R217+0x4000] ;  /* 0x00400000d9a8783b */ /* 0x000e6e0000000200 */
[-C--:B---3--:R-:W-:Y:S01]  /*ac40*/  HMMA.16816.F32 R4, R172, R188.reuse, R4 ;  /* 0x000000bcac04723c */ /* 0x088fe20000001804 */
[----:B------:R-:W2:Y:S07]  /*ac50*/  LDSM.16.M88.4 R184, [R216+0x2400] ;  /* 0x00240000d8b8783b */ /* 0x000eae0000000200 */
        /* <DEDUP_REMOVED lines=17> */
[----:B------:R-:W4:Y:S07]  /*ad70*/  LDSM.16.M88.4 R192, [R216+0x2c00] ;  /* 0x002c0000d8c0783b */ /* 0x000f2e0000000200 */
[----:B------:R-:W-:Y:S01]  /*ad80*/  HMMA.16816.F32 R64, R172, R210, R64 ;  /* 0x000000d2ac40723c */ /* 0x000fe20000001840 */
[----:B------:R-:W3:Y:S07]  /*ad90*/  LDSM.16.M88.4 R172, [R215+0x4000] ;  /* 0x00400000d7ac783b */ /* 0x000eee0000000200 */
[-C--:B-1----:R-:W-:Y:S01]  /*ada0*/  HMMA.16816.F32 R4, R168, R176.reuse, R4 ;  /* 0x000000b0a804723c */ /* 0x082fe20000001804 */
[----:B------:R-:W1:Y:S07]  /*adb0*/  LDSM.16.M88.4 R208, [R214+0x2800] ;  /* 0x00280000d6d0783b */ /* 0x000e6e0000000200 */
[C---:B------:R-:W-:Y:S08]  /*adc0*/  HMMA.16816.F32 R8, R180.reuse, R176, R8 ;  /* 0x000000b0b408723c */ /* 0x040ff00000001808 */
[-C--:B------:R-:W-:Y:S08]  /*add0*/  HMMA.16816.F32 R12, R180, R178.reuse, R12 ;  /* 0x000000b2b40c723c */ /* 0x080ff0000000180c */
[C---:B------:R-:W-:Y:S01]  /*ade0*/  HMMA.16816.F32 R16, R168.reuse, R178, R16 ;  /* 0x000000b2a810723c */ /* 0x040fe20000001810 */
[----:B------:R-:W1:Y:S01]  /*adf0*/  LDSM.16.M88.4 R176, [R214+0x2c00] ;  /* 0x002c0000d6b0783b */ /* 0x000e620000000200 */
[----:B------:R-:W-:Y:S06]  /*ae00*/  DEPBAR.LE SB0, 0x0 ;  /* 0x000080000000791a */ /* 0x000fec0000000000 */
[-C--:B--2---:R-:W-:Y:S01]  /*ae10*/  HMMA.16816.F32 R20, R168, R184.reuse, R20 ;  /* 0x000000b8a814723c */ /* 0x084fe20000001814 */
[----:B------:R-:W-:Y:S07]  /*ae20*/  BAR.SYNC.DEFER_BLOCKING 0x0 ;  /* 0x0000000000007b1d */ /* 0x000fee0000010000 */
        /* <DEDUP_REMOVED lines=28> */
.L_x_316:
[----:B-1----:R-:W-:Y:S01]  /*aff0*/  FMNMX.FTZ R166, R8, R2, !PT ;  /* 0x0000000208a67209 */ /* 0x002fe20007810000 */
[----:B------:R-:W-:Y:S01]  /*b000*/  USHF.L.U32 UR4, UR26, 0x1, URZ ;  /* 0x000000011a047899 */ /* 0x000fe2000800063f */
[----:B------:R-:W-:Y:S01]  /*b010*/  FMNMX.FTZ R168, R4, R164, !PT ;  /* 0x000000a404a87209 */ /* 0x000fe20007810000 */
        /* <DEDUP_REMOVED lines=840> */
.L_x_314:
        /* <DEDUP_REMOVED lines=9> */
[----:B------:R-:W-:Y:S01]  /*e530*/  MOV R7, 0x3f800000 ;  /* 0x3f80000000077802 */ /* 0x000fe20000000f00 */
[----:B------:R-:W-:Y:S01]  /*e540*/  BSSY B0, `(.L_x_318) ;  /* 0x000015b000007945 */ /* 0x000fe20003800000 */
[----:B------:R-:W-:-:S02]  /*e550*/  MOV R9, 0x3f800000 ;  /* 0x3f80000000097802 */ /* 0x000fc40000000f00 */
[----:B------:R-:W-:Y:S01]  /*e560*/  MOV R62, 0x7f800000 ;  /* 0x7f800000003e7802 */ /* 0x000fe20000000f00 */
[----:B-1----:R-:W-:Y:S02]  /*e570*/  FADD.FTZ R231, R2, R231 ;  /* 0x000000e702e77221 */ /* 0x002fe40000010000 */
[----:B------:R-:W1:Y:S01]  /*e580*/  SHFL.BFLY PT, R2, R229, 0x2, 0x1f ;  /* 0x0c401f00e5027f89 */ /* 0x000e6200000e0000 */
[----:B--2---:R-:W-:-:S03]  /*e590*/  FADD.FTZ R3, R3, R230 ;  /* 0x000000e603037221 */ /* 0x004fc60000010000 */
[----:B------:R-:W2:Y:S01]  /*e5a0*/  SHFL.BFLY PT, R4, R231, 0x1, 0x1f ;  /* 0x0c201f00e7047f89 */ /* 0x000ea200000e0000 */
[----:B---3--:R-:W-:-:S03]  /*e5b0*/  FADD.FTZ R0, R0, R232 ;  /* 0x000000e800007221 */ /* 0x008fc60000010000 */
[----:B------:R-:W3:Y:S04]  /*e5c0*/  SHFL.BFLY PT, R6, R3, 0x1, 0x1f ;  /* 0x0c201f0003067f89 */ /* 0x000ee800000e0000 */
[----:B------:R-:W4:Y:S01]  /*e5d0*/  SHFL.BFLY PT, R5, R0, 0x1, 0x1f ;  /* 0x0c201f0000057f89 */ /* 0x000f2200000e0000 */
[----:B-1----:R-:W-:Y:S02]  /*e5e0*/  FADD.FTZ R229, R2, R229 ;  /* 0x000000e502e57221 */ /* 0x002fe40000010000 */
[----:B--2---:R-:W-:-:S03]  /*e5f0*/  FADD.FTZ R4, R231, R4 ;  /* 0x00000004e7047221 */ /* 0x004fc60000010000 */
[----:B------:R-:W1:Y:S01]  /*e600*/  SHFL.BFLY PT, R2, R229, 0x1, 0x1f ;  /* 0x0c201f00e5027f89 */ /* 0x000e6200000e0000 */
[----:B---3--:R-:W-:Y:S01]  /*e610*/  FADD.FTZ R3, R3, R6 ;  /* 0x0000000603037221 */ /* 0x008fe20000010000 */
[----:B------:R-:W-:Y:S02]  /*e620*/  FSETP.NE.FTZ.AND P5, PT, R4, RZ, PT ;  /* 0x000000ff0400720b */ /* 0x000fe40003fb5000 */
[----:B------:R-:W-:Y:S01]  /*e630*/  @!P0 MOV R6, c[0x0][0x214] ;  /* 0x0000850000068a02 */ /* 0x000fe20000000f00 */
[----:B----4-:R-:W-:Y:S01]  /*e640*/  FADD.FTZ R0, R0, R5 ;  /* 0x0000000500007221 */ /* 0x010fe20000010000 */
[----:B------:R-:W-:Y:S02]  /*e650*/  @P0 MOV R5, c[0x0][0x210] ;  /* 0x0000840000050a02 */ /* 0x000fe40000000f00 */
[----:B------:R-:W-:Y:S02]  /*e660*/  FSETP.NE.FTZ.AND P4, PT, R3, RZ, PT ;  /* 0x000000ff0300720b */ /* 0x000fe40003f95000 */
[----:B------:R-:W-:Y:S01]  /*e670*/  FSETP.NE.FTZ.AND P6, PT, R0, RZ, PT ;  /* 0x000000ff0000720b */ /* 0x000fe20003fd5000 */
[----:B------:R-:W-:Y:S01]  /*e680*/  @P0 IMAD R5, R5, c[0x0][0x214], RZ ;  /* 0x0000850005050a24 */ /* 0x000fe200078e02ff */
[----:B------:R-:W-:-:S02]  /*e690*/  @!P0 SEL R5, R6, c[0x0][0x234], !P1 ;  /* 0x00008d0006058a07 */ /* 0x000fc40004800000 */
[----:B------:R-:W-:Y:S01]  /*e6a0*/  ISETP.NE.OR P1, PT, RZ, UR4, !P1 ;  /* 0x00000004ff007c0c */ /* 0x000fe2000cf25670 */
[----:B------:R-:W2:Y:S01]  /*e6b0*/  @P5 MUFU.RCP R8, R4 ;  /* 0x0000000400085308 */ /* 0x000ea20000001000 */
[----:B-1----:R-:W-:-:S07]  /*e6c0*/  FADD.FTZ R2, R229, R2 ;  /* 0x00000002e5027221 */ /* 0x002fce0000010000 */
[----:B------:R-:W-:Y:S01]  /*e6d0*/  @P6 MUFU.RCP R7, R0 ;  /* 0x0000000000076308 */ /* 0x000fe20000001000 */
[----:B------:R-:W-:Y:S01]  /*e6e0*/  FSETP.NE.FTZ.AND P3, PT, R2, RZ, PT ;  /* 0x000000ff0200720b */ /* 0x000fe20003f75000 */
[----:B--2---:R-:W-:Y:S01]  /*e6f0*/  FMUL.FTZ R6, R8, c[0x0][0x2dc] ;  /* 0x0000b70008067a20 */ /* 0x004fe20000410000 */
[----:B------:R-:W-:-:S05]  /*e700*/  MOV R8, 0x3f800000 ;  /* 0x3f80000000087802 */ /* 0x000fca0000000f00 */
[----:B------:R-:W-:Y:S01]  /*e710*/  @P6 MUFU.LG2 R0, R0 ;  /* 0x0000000000006308 */ /* 0x000fe20000000c00 */
[C---:B------:R-:W-:Y:S02]  /*e720*/  FMUL.FTZ R162, R6.reuse, R162 ;  /* 0x000000a206a27220 */ /* 0x040fe40000410000 */
[C---:B------:R-:W-:Y:S02]  /*e730*/  FMUL.FTZ R163, R6.reuse, R163 ;  /* 0x000000a306a37220 */ /* 0x040fe40000410000 */
[C---:B------:R-:W-:Y:S02]  /*e740*/  FMUL.FTZ R150, R6.reuse, R150 ;  /* 0x0000009606967220 */ /* 0x040fe40000410000 */
[C---:B------:R-:W-:Y:S01]  /*e750*/  FMUL.FTZ R151, R6.reuse, R151 ;  /* 0x0000009706977220 */ /* 0x040fe20000410000 */
[----:B------:R-:W1:Y:S01]  /*e760*/  @P4 MUFU.RCP R8, R3 ;  /* 0x0000000300084308 */ /* 0x000e620000001000 */
[C---:B------:R-:W-:Y:S01]  /*e770*/  FMUL.FTZ R70, R6.reuse, R70 ;  /* 0x0000004606467220 */ /* 0x040fe20000410000 */
[----:B------:R-:W-:Y:S01]  /*e780*/  F2FP.PACK_AB R162, R163, R162 ;  /* 0x000000a2a3a2723e */ /* 0x000fe200000000ff */
[C---:B------:R-:W-:Y:S01]  /*e790*/  FMUL.FTZ R71, R6.reuse, R71 ;  /* 0x0000004706477220 */ /* 0x040fe20000410000 */
[----:B------:R-:W-:Y:S01]  /*e7a0*/  F2FP.PACK_AB R150, R151, R150 ;  /* 0x000000969796723e */ /* 0x000fe200000000ff */
[----:B------:R-:W-:-:S02]  /*e7b0*/  FMUL.FTZ R82, R6, R82 ;  /* 0x0000005206527220 */ /* 0x000fc40000410000 */
[C---:B------:R-:W-:Y:S01]  /*e7c0*/  FMUL.FTZ R83, R6.reuse, R83 ;  /* 0x0000005306537220 */ /* 0x040fe20000410000 */
[----:B------:R-:W2:Y:S01]  /*e7d0*/  @P3 MUFU.RCP R9, R2 ;  /* 0x0000000200093308 */ /* 0x000ea20000001000 */
[C---:B------:R-:W-:Y:S01]  /*e7e0*/  FMUL.FTZ R86, R6.reuse, R86 ;  /* 0x0000005606567220 */ /* 0x040fe20000410000 */
[----:B------:R-:W-:Y:S01]  /*e7f0*/  F2FP.PACK_AB R70, R71, R70 ;  /* 0x000000464746723e */ /* 0x000fe200000000ff */
[C---:B------:R-:W-:Y:S01]  /*e800*/  FMUL.FTZ R87, R6.reuse, R87 ;  /* 0x0000005706577220 */ /* 0x040fe20000410000 */
[----:B------:R-:W-:Y:S01]  /*e810*/  F2FP.PACK_AB R82, R83, R82 ;  /* 0x000000525352723e */ /* 0x000fe200000000ff */
        /* <DEDUP_REMOVED lines=10> */
[C---:B------:R-:W-:Y:S01]  /*e8c0*/  FMUL.FTZ R114, R6.reuse, R114 ;  /* 0x0000007206727220 */ /* 0x040fe20000410000 */
[----:B------:R-:W4:Y:S01]  /*e8d0*/  @P5 MUFU.LG2 R4, R4 ;  /* 0x0000000400045308 */ /* 0x000f220000000c00 */
[C---:B------:R-:W-:Y:S01]  /*e8e0*/  FMUL.FTZ R115, R6.reuse, R115 ;  /* 0x0000007306737220 */ /* 0x040fe20000410000 */
[----:B------:R-:W-:Y:S01]  /*e8f0*/  F2FP.PACK_AB R110, R111, R110 ;  /* 0x0000006e6f6e723e */ /* 0x000fe200000000ff */
        /* <DEDUP_REMOVED lines=8> */
[----:B------:R-:W-:Y:S01]  /*e980*/  FMUL.FTZ R135, R6, R135 ;  /* 0x0000008706877220 */ /* 0x000fe20000410000 */
[----:B------:R-:W-:Y:S01]  /*e990*/  F2FP.PACK_AB R138, R139, R138 ;  /* 0x0000008a8b8a723e */ /* 0x000fe200000000ff */
[----:B------:R-:W2:Y:S01]  /*e9a0*/  S2R R6, SR_TID.X ;  /* 0x0000000000067919 */ /* 0x000ea20000002100 */
[----:B-1----:R-:W-:Y:S02]  /*e9b0*/  FMUL.FTZ R8, R8, c[0x0][0x2dc] ;  /* 0x0000b70008087a20 */ /* 0x002fe40000410000 */
[----:B------:R-:W-:Y:S01]  /*e9c0*/  FMUL.FTZ R7, R7, c[0x0][0x2dc] ;  /* 0x0000b70007077a20 */ /* 0x000fe20000410000 */
[----:B------:R-:W-:Y:S01]  /*e9d0*/  F2FP.PACK_AB R134, R135, R134 ;  /* 0x000000868786723e */ /* 0x000fe200000000ff */
[C---:B------:R-:W-:Y:S02]  /*e9e0*/  FMUL.FTZ R156, R8.reuse, R156 ;  /* 0x0000009c089c7220 */ /* 0x040fe40000410000 */
[C---:B------:R-:W-:Y:S02]  /*e9f0*/  FMUL.FTZ R157, R8.reuse, R157 ;  /* 0x0000009d089d7220 */ /* 0x040fe40000410000 */
        /* <DEDUP_REMOVED lines=32> */
[----:B--2---:R-:W-:Y:S01]  /*ec00*/  SHF.R.S32.HI R8, RZ, 0x1f, R6 ;  /* 0x0000001fff087819 */ /* 0x004fe20000011406 */
[----:B------:R-:W-:Y:S01]  /*ec10*/  FMUL.FTZ R9, R9, c[0x0][0x2dc] ;  /* 0x0000b70009097a20 */ /* 0x000fe20000410000 */
[----:B------:R-:W-:Y:S01]  /*ec20*/  F2FP.PACK_AB R124, R125, R124 ;  /* 0x0000007c7d7c723e */ /* 0x000fe200000000ff */
[C---:B------:R-:W-:Y:S01]  /*ec30*/  FMUL.FTZ R160, R7.reuse, R160 ;  /* 0x000000a007a07220 */ /* 0x040fe20000410000 */
[CC--:B------:R-:W-:Y:S01]  /*ec40*/  LEA.HI R10, R8.reuse, R6.reuse, RZ, 0x2 ;  /* 0x00000006080a7211 */ /* 0x0c0fe200078f10ff */
        /* <DEDUP_REMOVED lines=17> */
[----:B------:R-:W-:Y:S01]  /*ed60*/  LEA R10, R13, R10, 0x8 ;  /* 0x0000000a0d0a7211 */ /* 0x000fe200078e40ff */
        /* <DEDUP_REMOVED lines=24> */
[----:B------:R-:W-:Y:S01]  /*eef0*/  FMUL.FTZ R94, R9, R94 ;  /* 0x0000005e095e7220 */ /* 0x000fe20000410000 */
[----:B------:R-:W-:Y:S01]  /*ef00*/  ISETP.NE.U32.AND P2, PT, R11, 0x1, PT ;  /* 0x000000010b00780c */ /* 0x000fe20003f45070 */
[----:B------:R-:W-:Y:S01]  /*ef10*/  FMUL.FTZ R95, R9, R95 ;  /* 0x0000005f095f7220 */ /* 0x000fe20000410000 */
[----:B------:R-:W-:Y:S01]  /*ef20*/  LEA R10, R10, R15, 0x1 ;  /* 0x0000000f0a0a7211 */ /* 0x000fe200078e08ff */
[C---:B------:R-:W-:Y:S01]  /*ef30*/  FMUL.FTZ R100, R7.reuse, R100 ;  /* 0x0000006407647220 */ /* 0x040fe20000410000 */
[----:B------:R-:W-:Y:S01]  /*ef40*/  MOV R12, 0x20 ;  /* 0x00000020000c7802 */ /* 0x000fe20000000f00 */
[C---:B------:R-:W-:Y:S01]  /*ef50*/  FMUL.FTZ R101, R7.reuse, R101 ;  /* 0x0000006507657220 */ /* 0x040fe20000410000 */
[----:B------:R-:W-:Y:S01]  /*ef60*/  SHF.L.U32 R10, R10, 0x1, RZ ;  /* 0x000000010a0a7819 */ /* 0x000fe200000006ff */
[----:B------:R-:W-:Y:S01]  /*ef70*/  FMUL.FTZ R108, R7, R108 ;  /* 0x0000006c076c7220 */ /* 0x000fe20000410000 */
[----:B------:R-:W-:Y:S01]  /*ef80*/  F2FP.PACK_AB R158, R159, R158 ;  /* 0x0000009e9f9e723e */ /* 0x000fe200000000ff */
[----:B------:R-:W-:Y:S01]  /*ef90*/  FMUL.FTZ R109, R7, R109 ;  /* 0x0000006d076d7220 */ /* 0x000fe20000410000 */
[C---:B------:R-:W-:Y:S01]  /*efa0*/  IADD3 R11, R10.reuse, -0x10, RZ ;  /* 0xfffffff00a0b7810 */ /* 0x040fe20007ffe0ff */
[----:B------:R-:W-:Y:S01]  /*efb0*/  STS [R10], R160 ;  /* 0x000000a00a007388 */ /* 0x000fe20000000800 */
[----:B------:R-:W-:Y:S01]  /*efc0*/  F2FP.PACK_AB R154, R155, R154 ;  /* 0x0000009a9b9a723e */ /* 0x000fe200000000ff */
[C---:B------:R-:W-:Y:S01]  /*efd0*/  FMUL.FTZ R106, R9.reuse, R106 ;  /* 0x0000006a096a7220 */ /* 0x040fe20000410000 */
[----:B------:R-:W-:Y:S01]  /*efe0*/  @P2 IADD3 R11, R10, 0x10, RZ ;  /* 0x000000100a0b2810 */ /* 0x000fe20007ffe0ff */
[----:B------:R-:W-:Y:S01]  /*eff0*/  STS [R10+0x200], R162 ;  /* 0x000200a20a007388 */ /* 0x000fe20000000800 */
[----:B------:R-:W-:Y:S01]  /*f000*/  LOP3.LUT P2, RZ, R14, 0x2, RZ, 0xc0, !PT ;  /* 0x000000020eff7812 */ /* 0x000fe2000784c0ff */
[----:B------:R-:W-:Y:S01]  /*f010*/  FMUL.FTZ R107, R9, R107 ;  /* 0x0000006b096b7220 */ /* 0x000fe20000410000 */
[----:B------:R-:W-:Y:S01]  /*f020*/  F2FP.PACK_AB R68, R69, R68 ;  /* 0x000000444544723e */ /* 0x000fe200000000ff */
[----:B------:R-:W-:Y:S01]  /*f030*/  STS [R11], R148 ;  /* 0x000000940b007388 */ /* 0x000fe20000000800 */
[----:B------:R-:W-:Y:S01]  /*f040*/  SEL R12, R12, 0xffffffe0, !P2 ;  /* 0xffffffe00c0c7807 */ /* 0x000fe20005000000 */
[----:B------:R-:W-:Y:S01]  /*f050*/  FMUL.FTZ R146, R9, R146 ;  /* 0x0000009209927220 */ /* 0x000fe20000410000 */
[----:B------:R-:W-:Y:S01]  /*f060*/  F2FP.PACK_AB R80, R81, R80 ;  /* 0x000000505150723e */ /* 0x000fe200000000ff */
[----:B------:R-:W-:Y:S01]  /*f070*/  STS [R11+0x200], R150 ;  /* 0x000200960b007388 */ /* 0x000fe20000000800 */
[----:B------:R-:W-:Y:S01]  /*f080*/  IADD3 R14, R10, R12, RZ ;  /* 0x0000000c0a0e7210 */ /* 0x000fe20007ffe0ff */
[----:B------:R-:W-:Y:S01]  /*f090*/  FMUL.FTZ R147, R9, R147 ;  /* 0x0000009309937220 */ /* 0x000fe20000410000 */
[----:B------:R-:W-:Y:S01]  /*f0a0*/  IADD3 R12, R12, R11, RZ ;  /* 0x0000000b0c0c7210 */ /* 0x000fe20007ffe0ff */
[----:B------:R-:W-:Y:S01]  /*f0b0*/  STS [R10+0x1000], R156 ;  /* 0x0010009c0a007388 */ /* 0x000fe20000000800 */
[----:B------:R-:W-:Y:S01]  /*f0c0*/  F2FP.PACK_AB R74, R75, R74 ;  /* 0x0000004a4b4a723e */ /* 0x000fe200000000ff */
[----:B------:R-:W-:Y:S01]  /*f0d0*/  FMUL.FTZ R112, R7, R112 ;  /* 0x0000007007707220 */ /* 0x000fe20000410000 */
[----:B------:R-:W-:Y:S01]  /*f0e0*/  F2FP.PACK_AB R78, R79, R78 ;  /* 0x0000004e4f4e723e */ /* 0x000fe200000000ff */
        /* <DEDUP_REMOVED lines=35> */
[----:B------:R-:W-:Y:S01]  /*f320*/  @P6 FMUL.FTZ R0, R0, 0.69314718246459960938 ;  /* 0x3f31721800006820 */ /* 0x000fe20000410000 */
[----:B------:R-:W-:Y:S01]  /*f330*/  STS [R12+0x1000], R76 ;  /* 0x0010004c0c007388 */ /* 0x000fe20000000800 */
[----:B------:R-:W-:Y:S01]  /*f340*/  F2FP.PACK_AB R118, R119, R118 ;  /* 0x000000767776723e */ /* 0x000fe200000000ff */
[----:B---3--:R-:W-:Y:S01]  /*f350*/  @P3 FMUL.FTZ R63, R2, 0.69314718246459960938 ;  /* 0x3f317218023f3820 */ /* 0x008fe20000410000 */
[----:B------:R-:W-:Y:S01]  /*f360*/  F2FP.PACK_AB R136, R137, R136 ;  /* 0x000000888988723e */ /* 0x000fe200000000ff */
[----:B------:R-:W-:Y:S01]  /*f370*/  STS [R12+0x1200], R78 ;  /* 0x0012004e0c007388 */ /* 0x000fe20000000800 */
[----:B------:R-:W-:Y:S01]  /*f380*/  F2FP.PACK_AB R7, R7, R132 ;  /* 0x000000840707723e */ /* 0x000fe200000000ff */
[----:B------:R-:W-:Y:S01]  /*f390*/  @P6 FFMA.FTZ R62, R168, c[0x0][0x238], R0 ;  /* 0x00008e00a83e6a23 */ /* 0x000fe20000010000 */
[----:B------:R-:W-:Y:S01]  /*f3a0*/  F2FP.PACK_AB R126, R127, R126 ;  /* 0x0000007e7f7e723e */ /* 0x000fe200000000ff */
[----:B------:R-:W-:Y:S01]  /*f3b0*/  STS [R10+0x2000], R84 ;  /* 0x002000540a007388 */ /* 0x000fe20000000800 */
[----:B------:R-:W-:Y:S01]  /*f3c0*/  F2FP.PACK_AB R128, R129, R128 ;  /* 0x000000808180723e */ /* 0x000fe200000000ff */
[----:B----4-:R-:W-:Y:S01]  /*f3d0*/  @P5 FMUL.FTZ R4, R4, 0.69314718246459960938 ;  /* 0x3f31721804045820 */ /* 0x010fe20000410000 */
[----:B------:R-:W-:Y:S01]  /*f3e0*/  F2FP.PACK_AB R9, R9, R130 ;  /* 0x000000820909723e */ /* 0x000fe200000000ff */
[----:B------:R-:W-:Y:S01]  /*f3f0*/  STS [R10+0x2200], R86 ;  /* 0x002200560a007388 */ /* 0x000fe20000000800 */
[----:B------:R-:W-:Y:S01]  /*f400*/  LOP3.LUT R60, R8, 0xffffffe0, RZ, 0xc0, !PT ;  /* 0xffffffe0083c7812 */ /* 0x000fe200078ec0ff */
[----:B------:R-:W-:Y:S01]  /*f410*/  @P4 FMUL.FTZ R61, R61, 0.69314718246459960938 ;  /* 0x3f3172183d3d4820 */ /* 0x000fe20000410000 */
[----:B------:R-:W-:Y:S01]  /*f420*/  @P0 MOV R15, 0x1 ;  /* 0x00000001000f0802 */ /* 0x000fe20000000f00 */
[----:B------:R-:W-:Y:S01]  /*f430*/  STS [R11+0x2000], R96 ;  /* 0x002000600b007388 */ /* 0x000fe20000000800 */
[----:B------:R-:W-:Y:S01]  /*f440*/  @!P0 IMAD R15, R5, c[0x0][0x1c0], RZ ;  /* 0x00007000050f8a24 */ /* 0x000fe200078e02ff */
[----:B------:R-:W-:-:S02]  /*f450*/  IADD3 R60, -R60, R6, RZ ;  /* 0x000000063c3c7210 */ /* 0x000fc40007ffe1ff */
        /* <DEDUP_REMOVED lines=31> */
[----:B------:R2:W-:Y:S04]  /*f650*/  STS [R14+0x5200], R126 ;  /* 0x0052007e0e007388 */ /* 0x0005e80000000800 */
[----:B------:R-:W-:Y:S04]  /*f660*/  STS [R12+0x5000], R128 ;  /* 0x005000800c007388 */ /* 0x000fe80000000800 */
[----:B------:R3:W-:Y:S04]  /*f670*/  STS [R12+0x5200], R9 ;  /* 0x005200090c007388 */ /* 0x0007e80000000800 */
[----:B------:R-:W-:Y:S06]  /*f680*/  BAR.SYNC.DEFER_BLOCKING 0x0 ;  /* 0x0000000000007b1d */ /* 0x000fec0000010000 */
[----:B-1----:R-:W1:Y:S04]  /*f690*/  S2R R7, SR_CTAID.Y ;  /* 0x0000000000077919 */ /* 0x002e680000002600 */
[----:B--2---:R-:W2:Y:S04]  /*f6a0*/  S2R R14, SR_CTAID.Z ;  /* 0x00000000000e7919 */ /* 0x004ea80000002700 */
[----:B---3--:R-:W3:Y:S04]  /*f6b0*/  S2R R12, SR_CTAID.X ;  /* 0x00000000000c7919 */ /* 0x008ee80000002500 */
[----:B------:R4:W4:Y:S04]  /*f6c0*/  LDS.128 R52, [R218] ;  /* 0x00000000da347984 */ /* 0x0009280000000c00 */
[----:B------:R4:W4:Y:S01]  /*f6d0*/  LDS.128 R48, [R218+0x800] ;  /* 0x00080000da307984 */ /* 0x0009220000000c00 */
[----:B-1----:R-:W-:-:S02]  /*f6e0*/  IMAD R15, R7, R15, RZ ;  /* 0x0000000f070f7224 */ /* 0x002fc400078e02ff */
[----:B------:R-:W-:Y:S01]  /*f6f0*/  @!P1 IMAD R3, R7, c[0x0][0x214], RZ ;  /* 0x0000850007039a24 */ /* 0x000fe200078e02ff */
[----:B------:R1:W1:Y:S02]  /*f700*/  LDS.128 R44, [R218+0x1000] ;  /* 0x00100000da2c7984 */ /* 0x0002640000000c00 */
[----:B------:R-:W-:Y:S02]  /*f710*/  SEL R15, R15, RZ, P1 ;  /* 0x000000ff0f0f7207 */ /* 0x000fe40000800000 */
[----:B------:R1:W1:Y:S01]  /*f720*/  LDS.128 R40, [R218+0x1800] ;  /* 0x00180000da287984 */ /* 0x0002620000000c00 */
[----:B------:R-:W-:Y:S02]  /*f730*/  @!P1 MOV R64, R3 ;  /* 0x0000000300409202 */ /* 0x000fe40000000f00 */
[----:B--2---:R-:W-:Y:S01]  /*f740*/  IMAD R15, R14, R5, R15 ;  /* 0x000000050e0f7224 */ /* 0x004fe200078e020f */
[----:B------:R2:W1:Y:S01]  /*f750*/  LDS.128 R36, [R218+0x2000] ;  /* 0x00200000da247984 */ /* 0x0004620000000c00 */
[----:B------:R-:W-:-:S02]  /*f760*/  @!P1 SHF.R.S32.HI R65, RZ, 0x1f, R3 ;  /* 0x0000001fff419819 */ /* 0x000fc40000011403 */
[----:B------:R-:W-:Y:S01]  /*f770*/  MOV R3, 0x7f800000 ;  /* 0x7f80000000037802 */ /* 0x000fe20000000f00 */
[----:B------:R2:W1:Y:S01]  /*f780*/  LDS.128 R32, [R218+0x2800] ;  /* 0x00280000da207984 */ /* 0x0004620000000c00 */
[----:B---3--:R-:W-:Y:S01]  /*f790*/  IMAD R0, R12, R6, RZ ;  /* 0x000000060c007224 */ /* 0x008fe200078e02ff */
[----:B------:R-:W-:Y:S01]  /*f7a0*/  MOV R5, 0x7f800000 ;  /* 0x7f80000000057802 */ /* 0x000fe20000000f00 */
[----:B------:R-:W-:Y:S01]  /*f7b0*/  @P4 FFMA.FTZ R3, R166, c[0x0][0x238], R61 ;  /* 0x00008e00a6034a23 */ /* 0x000fe2000001003d */
[----:B------:R2:W3:Y:S01]  /*f7c0*/  LDS.128 R28, [R218+0x3000] ;  /* 0x00300000da1c7984 */ /* 0x0004e20000000c00 */
[----:B------:R-:W-:Y:S01]  /*f7d0*/  @P3 FFMA.FTZ R5, R165, c[0x0][0x238], R63 ;  /* 0x00008e00a5053a23 */ /* 0x000fe2000001003f */
[----:B------:R-:W-:Y:S02]  /*f7e0*/  SHF.L.U32 R0, R0, 0x7, RZ ;  /* 0x0000000700007819 */ /* 0x000fe400000006ff */
[----:B------:R2:W1:Y:S02]  /*f7f0*/  LDS.128 R24, [R218+0x3800] ;  /* 0x00380000da187984 */ /* 0x0004640000000c00 */
[----:B------:R-:W-:-:S02]  /*f800*/  IADD3 R2, P2, P1, R0, R64, R15 ;  /* 0x0000004000027210 */ /* 0x000fc4000795e00f */
[----:B------:R2:W1:Y:S01]  /*f810*/  LDS.128 R20, [R218+0x4000] ;  /* 0x00400000da147984 */ /* 0x0004620000000c00 */
[----:B------:R-:W-:Y:S02]  /*f820*/  SHF.R.S32.HI R0, RZ, 0x1f, R0 ;  /* 0x0000001fff007819 */ /* 0x000fe40000011400 */
[----:B------:R-:W-:Y:S01]  /*f830*/  SHF.R.S32.HI R15, RZ, 0x1f, R15 ;  /* 0x0000001fff0f7819 */ /* 0x000fe2000001140f */
[----:B------:R2:W1:Y:S03]  /*f840*/  LDS.128 R16, [R218+0x4800] ;  /* 0x00480000da107984 */ /* 0x0004660000000c00 */
[----:B------:R-:W-:Y:S01]  /*f850*/  IADD3.X R0, R0, R65, R15, P2, P1 ;  /* 0x0000004100007210 */ /* 0x000fe200017e240f */
[----:B------:R2:W1:Y:S04]  /*f860*/  LDS.128 R8, [R218+0x5000] ;  /* 0x00500000da087984 */ /* 0x0004680000000c00 */
[----:B------:R2:W1:Y:S01]  /*f870*/  LDS.128 R56, [R218+0x5800] ;  /* 0x00580000da387984 */ /* 0x0004620000000c00 */
[----:B------:R-:W-:Y:S05]  /*f880*/  @P0 BRA `(.L_x_319) ;  /* 0x0000026000000947 */ /* 0x000fea0003800000 */
[----:B----4-:R-:W-:Y:S01]  /*f890*/  SHF.R.S32.HI R15, RZ, 0x1f, R13 ;  /* 0x0000001fff0f7819 */ /* 0x010fe2000001140d */
        /* <DEDUP_REMOVED lines=37> */
.L_x_319:
[----:B----4-:R-:W-:Y:S05]  /*faf0*/  BSYNC B0 ;  /* 0x0000000000007941 */ /* 0x010fea0003800000 */
.L_x_318:
[----:B------:R-:W-:Y:S01]  /*fb00*/  SHF.R.S32.HI R2, RZ, 0x1f, R7 ;  /* 0x0000001fff027819 */ /* 0x000fe20000011407 */
[--C-:B------:R-:W-:Y:S01]  /*fb10*/  IMAD.MOV.U32 R4, RZ, RZ, R226.reuse ;  /* 0x000000ffff047224 */ /* 0x100fe200078e00e2 */
[----:B------:R-:W-:Y:S01]  /*fb20*/  SHF.R.S32.HI R5, RZ, 0x1f, R226 ;  /* 0x0000001fff057819 */ /* 0x000fe200000114e2 */
[----:B------:R-:W-:Y:S01]  /*fb30*/  ULDC.64 UR4, c[0x0][0x1e8] ;  /* 0x00007a0000047ab9 */ /* 0x000fe20000000a00 */
[----:B------:R-:W-:Y:S01]  /*fb40*/  SHF.R.S32.HI R0, RZ, 0x1f, R14 ;  /* 0x0000001fff007819 */ /* 0x000fe2000001140e */
[----:B------:R-:W-:Y:S01]  /*fb50*/  IMAD R2, R2, c[0x0][0x1e0], RZ ;  /* 0x0000780002027a24 */ /* 0x000fe200078e02ff */
[----:B------:R-:W-:Y:S01]  /*fb60*/  USHF.L.U32 UR7, UR4, 0x6, URZ ;  /* 0x0000000604077899 */ /* 0x000fe2000800063f */
[----:B------:R-:W-:Y:S01]  /*fb70*/  IMAD.WIDE.U32 R4, R7, c[0x0][0x1e0], R4 ;  /* 0x0000780007047a25 */ /* 0x000fe200078e0004 */
[----:B------:R-:W-:-:S02]  /*fb80*/  UMOV UR6, 0x6 ;  /* 0x0000000600067882 */ /* 0x000fc40000000000 */
[----:B------:R-:W-:Y:S01]  /*fb90*/  USHF.L.U64.HI UR5, UR4, UR6, UR5 ;  /* 0x0000000604057299 */ /* 0x000fe20008010205 */
[----:B------:R-:W-:Y:S02]  /*fba0*/  IMAD R2, R7, c[0x0][0x1e4], R2 ;  /* 0x0000790007027a24 */ /* 0x000fe400078e0202 */
[----:B------:R-:W-:-:S03]  /*fbb0*/  IMAD R0, R0, c[0x0][0x1f0], RZ ;  /* 0x00007c0000007a24 */ /* 0x000fc600078e02ff */
[----:B------:R-:W-:Y:S01]  /*fbc0*/  IADD3 R3, R5, R2, RZ ;  /* 0x0000000205037210 */ /* 0x000fe20007ffe0ff */
[----:B------:R-:W-:Y:S02]  /*fbd0*/  IMAD.MOV.U32 R2, RZ, RZ, R4 ;  /* 0x000000ffff027224 */ /* 0x000fe400078e0004 */
        /* <DEDUP_REMOVED lines=10> */
[----:B------:R-:W-:Y:S01]  /*fc80*/  STG.E.128 [R4.64], R52 ;  /* 0x0000003404007986 */ /* 0x000fe2000c101d16 */
[----:B------:R-:W-:Y:S02]  /*fc90*/  IADD3.X R7, R5, UR5, RZ, P0, !PT ;  /* 0x0000000505077c10 */ /* 0x000fe400087fe4ff */
[----:B------:R-:W-:Y:S01]  /*fca0*/  IADD3 R2, P0, R6, UR7, RZ ;  /* 0x0000000706027c10 */ /* 0x000fe2000ff1e0ff */
[----:B-1----:R-:W-:Y:S03]  /*fcb0*/  STG.E.128 [R4.64+0x40], R36 ;  /* 0x0000402404007986 */ /* 0x002fe6000c101d16 */
[----:B------:R-:W-:Y:S01]  /*fcc0*/  IADD3.X R3, R7, UR5, RZ, P0, !PT ;  /* 0x0000000507037c10 */ /* 0x000fe200087fe4ff */
[----:B------:R1:W-:Y:S04]  /*fcd0*/  STG.E.128 [R4.64+0x80], R20 ;  /* 0x0000801404007986 */ /* 0x0003e8000c101d16 */
[----:B------:R-:W-:Y:S04]  /*fce0*/  STG.E.128 [R6.64], R48 ;  /* 0x0000003006007986 */ /* 0x000fe8000c101d16 */
[----:B------:R-:W-:Y:S04]  /*fcf0*/  STG.E.128 [R6.64+0x40], R32 ;  /* 0x0000402006007986 */ /* 0x000fe8000c101d16 */
[----:B------:R-:W-:Y:S04]  /*fd00*/  STG.E.128 [R6.64+0x80], R16 ;  /* 0x0000801006007986 */ /* 0x000fe8000c101d16 */
[----:B------:R-:W-:Y:S04]  /*fd10*/  STG.E.128 [R2.64], R44 ;  /* 0x0000002c02007986 */ /* 0x000fe8000c101d16 */
[----:B---3--:R-:W-:Y:S04]  /*fd20*/  STG.E.128 [R2.64+0x40], R28 ;  /* 0x0000401c02007986 */ /* 0x008fe8000c101d16 */
[----:B------:R-:W-:Y:S01]  /*fd30*/  STG.E.128 [R2.64+0x80], R8 ;  /* 0x0000800802007986 */ /* 0x000fe2000c101d16 */
[----:B-1----:R-:W-:-:S04]  /*fd40*/  IADD3 R4, P0, R2, UR7, RZ ;  /* 0x0000000702047c10 */ /* 0x002fc8000ff1e0ff */
[----:B------:R-:W-:-:S05]  /*fd50*/  IADD3.X R5, R3, UR5, RZ, P0, !PT ;  /* 0x0000000503057c10 */ /* 0x000fca00087fe4ff */
[----:B------:R-:W-:Y:S04]  /*fd60*/  STG.E.128 [R4.64], R40 ;  /* 0x0000002804007986 */ /* 0x000fe8000c101d16 */
[----:B------:R-:W-:Y:S04]  /*fd70*/  STG.E.128 [R4.64+0x40], R24 ;  /* 0x0000401804007986 */ /* 0x000fe8000c101d16 */
[----:B------:R-:W-:Y:S01]  /*fd80*/  STG.E.128 [R4.64+0x80], R56 ;  /* 0x0000803804007986 */ /* 0x000fe2000c101d16 */
[----:B------:R-:W-:Y:S05]  /*fd90*/  EXIT ;  /* 0x000000000000794d */ /* 0x000fea0003800000 */
.L_x_309:
[----:B------:R-:W-:Y:S01]  /*fda0*/  ULDC.U8 UR15, c[0x0][0x329] ;  /* 0x0000ca40000f7ab9 */ /* 0x000fe20000000000 */
[----:B------:R-:W1:Y:S01]  /*fdb0*/  S2R R2, SR_CTAID.Y ;  /* 0x0000000000027919 */ /* 0x000e620000002600 */
[----:B------:R-:W-:Y:S01]  /*fdc0*/  UISETP.NE.AND UP1, UPT, UR15, URZ, UPT ;  /* 0x0000003f0f00728c */ /* 0x000fe2000bf25270 */
[----:B------:R-:W-:Y:S01]  /*fdd0*/  LEA.HI R0, R0, R122, RZ, 0x2 ;  /* 0x0000007a00007211 */ /* 0x000fe200078f10ff */
[----:B------:R-:W-:Y:S01]  /*fde0*/  USHF.R.S32.HI UR8, URZ, 0x1f, UR11 ;  /* 0x0000001f3f087899 */ /* 0x000fe2000801140b */
[----:B------:R-:W2:Y:S01]  /*fdf0*/  S2R R10, SR_CTAID.Z ;  /* 0x00000000000a7919 */ /* 0x000ea20000002700 */
[----:B------:R-:W-:Y:S01]  /*fe00*/  USHF.R.S32.HI UR12, URZ, 0x1f, UR10 ;  /* 0x0000001f3f0c7899 */ /* 0x000fe2000801140a */
[----:B------:R-:W-:Y:S01]  /*fe10*/  LOP3.LUT R4, R0, 0x1ffffffc, RZ, 0xc0, !PT ;  /* 0x1ffffffc00047812 */ /* 0x000fe200078ec0ff */
[----:B------:R-:W-:Y:S01]  /*fe20*/  ULDC.64 UR6, c[0x0][0x1e0] ;  /* 0x0000780000067ab9 */ /* 0x000fe20000000a00 */
[----:B------:R-:W3:Y:S01]  /*fe30*/  S2R R8, SR_CTAID.X ;  /* 0x0000000000087919 */ /* 0x000ee20000002500 */
[----:B------:R-:W-:Y:S01]  /*fe40*/  ULDC.64 UR4, c[0x0][0x1f0] ;  /* 0x00007c0000047ab9 */ /* 0x000fe20000000a00 */
[C---:B------:R-:W-:Y:S01]  /*fe50*/  LOP3.LUT P5, RZ, R122.reuse, 0x3, RZ, 0xc0, !PT ;  /* 0x000000037aff7812 */ /* 0x040fe200078ac0ff */
[----:B------:R-:W-:Y:S01]  /*fe60*/  UIMAD UR6, UR8, UR6, URZ ;  /* 0x00000006080672a4 */ /* 0x000fe2000f8e023f */
[----:B------:R-:W-:Y:S01]  /*fe70*/  IMAD.IADD R4, R122, 0x1, -R4 ;  /* 0x000000017a047824 */ /* 0x000fe200078e0a04 */
[----:B------:R-:W-:Y:S01]  /*fe80*/  UIMAD UR12, UR12, UR4, URZ ;  /* 0x000000040c0c72a4 */ /* 0x000fe2000f8e023f */
[----:B------:R-:W-:Y:S01]  /*fe90*/  SHF.R.S32.HI R6, RZ, 0x2, R0 ;  /* 0x00000002ff067819 */ /* 0x000fe20000011400 */
[----:B------:R-:W-:Y:S01]  /*fea0*/  UIMAD UR7, UR11, UR7, UR6 ;  /* 0x000000070b0772a4 */ /* 0x000fe2000f8e0206 */
[----:B------:R-:W-:Y:S01]  /*feb0*/  IMAD.SHL.U32 R4, R4, 0x8, RZ ;  /* 0x0000000804047824 */ /* 0x000fe200078e00ff */
[----:B------:R-:W-:Y:S01]  /*fec0*/  ULDC.U8 UR4, c[0x0][0x328] ;  /* 0x0000ca0000047ab9 */ /* 0x000fe20000000000 */
[----:B------:R-:W-:Y:S01]  /*fed0*/  SHF.R.S32.HI R7, RZ, 0x1f, R6 ;  /* 0x0000001fff077819 */ /* 0x000fe20000011406 */
[----:B------:R-:W-:-:S02]  /*fee0*/  @!UP1 UISETP.NE.AND UP0, UPT, UR4, URZ, UPT ;  /* 0x0000003f0400928c */ /* 0x000fc4000bf05270 */
[----:B------:R-:W-:Y:S01]  /*fef0*/  ULDC UR8, c[0x0][0x214] ;  /* 0x0000850000087ab9 */ /* 0x000fe20000000800 */
[--C-:B------:R-:W-:Y:S01]  /*ff00*/  SHF.R.S32.HI R5, RZ, 0x1f, R4.reuse ;  /* 0x0000001fff057819 */ /* 0x100fe20000011404 */
[----:B------:R-:W-:Y:S02]  /*ff10*/  @UP1 ULDC UR14, c[0x0][0x210] ;  /* 0x00008400000e1ab9 */ /* 0x000fe40000000800 */
[----:B------:R-:W-:Y:S02]  /*ff20*/  ULDC UR6, c[0x0][0x234] ;  /* 0x00008d0000067ab9 */ /* 0x000fe40000000800 */
[----:B------:R-:W-:Y:S01]  /*ff30*/  @UP1 UIMAD UR14, UR14, UR8, URZ ;  /* 0x000000080e0e12a4 */ /* 0x000fe2000f8e023f */
[----:B-1----:R-:W-:Y:S01]  /*ff40*/  IMAD.WIDE.U32 R2, R2, c[0x0][0x1e0], R4 ;  /* 0x0000780002027a25 */ /* 0x002fe200078e0004 */
[----:B------:R-:W-:Y:S01]  /*ff50*/  ULDC UR16, c[0x0][0x214] ;  /* 0x0000850000107ab9 */ /* 0x000fe20000000800 */
[----:B------:R-:W-:Y:S01]  /*ff60*/  IADD3 R5, R6, 0x20, RZ ;  /* 0x0000002006057810 */ /* 0x000fe20007ffe0ff */
[----:B------:R-:W-:Y:S01]  /*ff70*/  @!UP1 USEL UR14, UR8, UR6, !UP0 ;  /* 0x00000006080e9287 */ /* 0x000fe2000c000000 */
[----:B---3--:R-:W-:Y:S01]  /*ff80*/  IMAD.WIDE R8, R8, 0x80, R6 ;  /* 0x0000008008087825 */ /* 0x008fe200078e0206 */
[----:B------:R-:W-:Y:S01]  /*ff90*/  UIMAD UR12, UR10, UR5, UR12 ;  /* 0x000000050a0c72a4 */ /* 0x000fe2000f8e020c */
[----:B------:R-:W-:Y:S01]  /*ffa0*/  IADD3 R3, R3, UR7, RZ ;  /* 0x0000000703037c10 */ /* 0x000fe2000fffe0ff */
[----:B------:R-:W-:Y:S01]  /*ffb0*/  UIADD3 UR16, -UR9, UR16, URZ ;  /* 0x0000001009107290 */ /* 0x000fe2000fffe13f */
[----:B------:R-:W-:Y:S01]  /*ffc0*/  IMAD R4, R9, c[0x0][0x1e8], RZ ;  /* 0x00007a0009047a24 */ /* 0x000fe200078e02ff */
[----:B------:R-:W-:-:S02]  /*ffd0*/  ULDC UR5, c[0x0][0x1c0] ;  /* 0x0000700000057ab9 */ /* 0x000fc40000000800 */
[----:B------:R-:W-:Y:S01]  /*ffe0*/  @UP1 UMOV UR17, 0x1 ;  /* 0x0000000100111882 */ /* 0x000fe20000000000 */
[----:B--2---:R-:W-:Y:S01]  /*fff0*/  IMAD.WIDE.U32 R10, R10, c[0x0][0x1f0], R2 ;  /* 0x00007c000a0a7a25 */ /* 0x004fe200078e0002 */
[----:B------:R-:W-:Y:S01]  /*10000*/  UISETP.NE.AND UP2, UPT, UR4, URZ, UPT ;  /* 0x0000003f0400728c */ /* 0x000fe2000bf45270 */
[----:B------:R-:W-:Y:S01]  /*10010*/  ISETP.GE.OR P4, PT, R6, UR16, P5 ;  /* 0x0000001006007c0c */ /* 0x000fe2000af86670 */
[----:B------:R-:W-:Y:S01]  /*10020*/  @!UP1 UIMAD UR17, UR14, UR5, URZ ;  /* 0x000000050e1192a4 */ /* 0x000fe2000f8e023f */
[----:B------:R-:W-:Y:S01]  /*10030*/  IADD3 R3, R6, 0x40, RZ ;  /* 0x0000004006037810 */ /* 0x000fe20007ffe0ff */
[----:B------:R-:W-:Y:S01]  /*10040*/  UISETP.EQ.AND UP2, UPT, UR15, URZ, UP2 ;  /* 0x0000003f0f00728c */ /* 0x000fe20009742270 */
[----:B------:R-:W-:Y:S01]  /*10050*/  ISETP.GE.OR P3, PT, R5, UR16, P5 ;  /* 0x0000001005007c0c */ /* 0x000fe2000af66670 */
[----:B------:R-:W-:Y:S01]  /*10060*/  UIMAD UR17, UR11, UR17, URZ ;  /* 0x000000110b1172a4 */ /* 0x000fe2000f8e023f */
[----:B------:R-:W-:Y:S01]  /*10070*/  ISETP.GE.OR P2, PT, R3, UR16, P5 ;  /* 0x0000001003007c0c */ /* 0x000fe2000af46670 */
[----:B------:R-:W-:Y:S01]  /*10080*/  UIMAD UR13, UR11, UR8, URZ ;  /* 0x000000080b0d72a4 */ /* 0x000fe2000f8e023f */
[----:B------:R-:W-:Y:S01]  /*10090*/  IADD3 R11, R11, UR12, RZ ;  /* 0x0000000c0b0b7c10 */ /* 0x000fe2000fffe0ff */
[----:B------:R-:W-:Y:S01]  /*100a0*/  USEL UR17, UR17, URZ, !UP2 ;  /* 0x0000003f11117287 */ /* 0x000fe2000d000000 */
[----:B------:R-:W-:Y:S01]  /*100b0*/  IMAD R4, R8, c[0x0][0x1ec], R4 ;  /* 0x00007b0008047a24 */ /* 0x000fe200078e0204 */
[----:B------:R-:W-:-:S02]  /*100c0*/  @UP1 ULDC UR18, c[0x0][0x210] ;  /* 0x0000840000121ab9 */ /* 0x000fc40000000800 */
[----:B------:R-:W-:Y:S01]  /*100d0*/  @!UP1 UMOV UR18, 0x1 ;  /* 0x0000000100129882 */ /* 0x000fe20000000000 */
[----:B------:R-:W-:Y:S01]  /*100e0*/  IMAD.WIDE.U32 R8, R8, c[0x0][0x1e8], R10 ;  /* 0x00007a0008087a25 */ /* 0x000fe200078e000a */
[----:B------:R-:W-:Y:S02]  /*100f0*/  USHF.R.S32.HI UR4, URZ, 0x1f, UR13 ;  /* 0x0000001f3f047899 */ /* 0x000fe4000801140d */
[----:B------:R-:W-:Y:S01]  /*10100*/  USEL UR13, UR13, URZ, UP2 ;  /* 0x0000003f0d0d7287 */ /* 0x000fe20009000000 */
[----:B------:R-:W-:Y:S01]  /*10110*/  @!P4 IMAD R0, R6, UR18, RZ ;  /* 0x000000120600cc24 */ /* 0x000fe2000f8e02ff */
[----:B------:R-:W-:Y:S01]  /*10120*/  UIMAD UR9, UR9, UR18, URZ ;  /* 0x00000012090972a4 */ /* 0x000fe2000f8e023f */
[----:B------:R-:W-:Y:S01]  /*10130*/  IMAD.IADD R4, R4, 0x1, R9 ;  /* 0x0000000104047824 */ /* 0x000fe200078e0209 */
[----:B------:R-:W-:Y:S01]  /*10140*/  UIMAD UR17, UR10, UR14, UR17 ;  /* 0x0000000e0a1172a4 */ /* 0x000fe2000f8e0211 */
[----:B------:R-:W-:Y:S01]  /*10150*/  @!P2 IMAD R3, R3, UR18, RZ ;  /* 0x000000120303ac24 */ /* 0x000fe2000f8e02ff */
[----:B------:R-:W-:-:S02]  /*10160*/  USEL UR4, UR4, URZ, UP2 ;  /* 0x0000003f04047287 */ /* 0x000fc40009000000 */
[----:B------:R-:W-:Y:S02]  /*10170*/  USHF.R.S32.HI UR5, URZ, 0x1f, UR9 ;  /* 0x0000001f3f057899 */ /* 0x000fe40008011409 */
[----:B------:R-:W-:Y:S02]  /*10180*/  USHF.R.S32.HI UR6, URZ, 0x1f, UR17 ;  /* 0x0000001f3f067899 */ /* 0x000fe40008011411 */
[----:B------:R-:W-:Y:S02]  /*10190*/  UIADD3 UR13, UP1, UP0, UR9, UR13, UR17 ;  /* 0x0000000d090d7290 */ /* 0x000fe4000f83e011 */
[----:B------:R-:W-:Y:S02]  /*101a0*/  UMOV UR8, 0x6 ;  /* 0x0000000600087882 */ /* 0x000fe40000000000 */
[----:B------:R-:W-:Y:S02]  /*101b0*/  UIADD3.X UR6, UR5, UR4, UR6, UP1, UP0 ;  /* 0x0000000405067290 */ /* 0x000fe40008fe0406 */
[----:B------:R-:W-:Y:S01]  /*101c0*/  @!P4 IADD3 R2, P0, R0, UR13, RZ ;  /* 0x0000000d0002cc10 */ /* 0x000fe2000ff1e0ff */
[----:B------:R-:W-:-:S02]  /*101d0*/  ULDC.64 UR4, c[0x0][0x1e8] ;  /* 0x00007a0000047ab9 */ /* 0x000fc40000000a00 */
[----:B------:R-:W-:Y:S01]  /*101e0*/  USHF.L.U32 UR7, UR4, 0x6, URZ ;  /* 0x0000000604077899 */ /* 0x000fe2000800063f */
[----:B------:R-:W-:Y:S01]  /*101f0*/  @!P4 LEA.HI.X.SX32 R0, R0, UR6, 0x1, P0 ;  /* 0x000000060000cc11 */ /* 0x000fe200080f0eff */
[----:B------:R-:W-:Y:S01]  /*10200*/  USHF.L.U64.HI UR5, UR4, UR8, UR5 ;  /* 0x0000000804057299 */ /* 0x000fe20008010205 */
[----:B------:R-:W-:-:S04]  /*10210*/  @!P4 LEA R12, P0, R2, c[0x0][0x200], 0x2 ;  /* 0x00008000020cca11 */ /* 0x000fc800078010ff */
[----:B------:R-:W-:Y:S01]  /*10220*/  @!P4 LEA.HI.X R13, R2, c[0x0][0x204], R0, 0x2, P0 ;  /* 0x00008100020dca11 */ /* 0x000fe200000f1400 */
[----:B------:R-:W-:Y:S01]  /*10230*/  @!P3 IMAD R0, R5, UR18, RZ ;  /* 0x000000120500bc24 */ /* 0x000fe2000f8e02ff */
[----:B------:R-:W-:-:S04]  /*10240*/  LEA R14, P0, R8, c[0x0][0x1d0], 0x1 ;  /* 0x00007400080e7a11 */ /* 0x000fc800078008ff */
[----:B------:R-:W-:Y:S02]  /*10250*/  @!P3 IADD3 R2, P1, R0, UR13, RZ ;  /* 0x0000000d0002bc10 */ /* 0x000fe4000ff3e0ff */
[----:B------:R-:W-:Y:S02]  /*10260*/  LEA.HI.X R15, R8, c[0x0][0x1d4], R4, 0x1, P0 ;  /* 0x00007500080f7a11 */ /* 0x000fe400000f0c04 */
[C---:B------:R-:W-:Y:S02]  /*10270*/  @!P2 IADD3 R4, P0, R3.reuse, UR13, RZ ;  /* 0x0000000d0304ac10 */ /* 0x040fe4000ff1e0ff */
[----:B------:R-:W-:Y:S01]  /*10280*/  @!P3 LEA.HI.X.SX32 R0, R0, UR6, 0x1, P1 ;  /* 0x000000060000bc11 */ /* 0x000fe200088f0eff */
[----:B------:R-:W-:Y:S01]  /*10290*/  STG.E.128 [R14.64], RZ ;  /* 0x000000ff0e007986 */ /* 0x000fe2000c101d16 */
[----:B------:R-:W-:Y:S02]  /*102a0*/  @!P3 LEA R10, P1, R2, c[0x0][0x200], 0x2 ;  /* 0x00008000020aba11 */ /* 0x000fe400078210ff */
[----:B------:R-:W-:Y:S01]  /*102b0*/  @!P2 LEA.HI.X.SX32 R3, R3, UR6, 0x1, P0 ;  /* 0x000000060303ac11 */ /* 0x000fe200080f0eff */
[----:B------:R-:W-:Y:S01]  /*102c0*/  STG.E.128 [R14.64+0x40], RZ ;  /* 0x000040ff0e007986 */ /* 0x000fe2000c101d16 */
[----:B------:R-:W-:-:S02]  /*102d0*/  @!P2 LEA R8, P0, R4, c[0x0][0x200], 0x2 ;  /* 0x000080000408aa11 */ /* 0x000fc400078010ff */
[----:B------:R-:W-:Y:S01]  /*102e0*/  @!P3 LEA.HI.X R11, R2, c[0x0][0x204], R0, 0x2, P1 ;  /* 0x00008100020bba11 */ /* 0x000fe200008f1400 */
[----:B------:R-:W-:Y:S01]  /*102f0*/  STG.E.128 [R14.64+0x80], RZ ;  /* 0x000080ff0e007986 */ /* 0x000fe2000c101d16 */
[----:B------:R-:W-:Y:S01]  /*10300*/  IADD3 R2, P1, R14, UR7, RZ ;  /* 0x000000070e027c10 */ /* 0x000fe2000ff3e0ff */
[----:B------:R-:W-:Y:S01]  /*10310*/  @!P2 IMAD.MOV.U32 R0, RZ, RZ, 0x7f800000 ;  /* 0x7f800000ff00a424 */ /* 0x000fe200078e00ff */
[----:B------:R-:W-:Y:S02]  /*10320*/  @!P2 LEA.HI.X R9, R4, c[0x0][0x204], R3, 0x2, P0 ;  /* 0x000081000409aa11 */ /* 0x000fe400000f1403 */
[----:B------:R-:W-:Y:S02]  /*10330*/  IADD3.X R3, R15, UR5, RZ, P1, !PT ;  /* 0x000000050f037c10 */ /* 0x000fe40008ffe4ff */
[----:B------:R-:W-:-:S03]  /*10340*/  IADD3 R16, P0, R2, UR7, RZ ;  /* 0x0000000702107c10 */ /* 0x000fc6000ff1e0ff */
[----:B------:R-:W-:Y:S01]  /*10350*/  STG.E.128 [R2.64], RZ ;  /* 0x000000ff02007986 */ /* 0x000fe2000c101d16 */
[----:B------:R-:W-:Y:S02]  /*10360*/  IADD3.X R17, R3, UR5, RZ, P0, !PT ;  /* 0x0000000503117c10 */ /* 0x000fe400087fe4ff */
[----:B------:R-:W-:Y:S01]  /*10370*/  IADD3 R4, P0, R16, UR7, RZ ;  /* 0x0000000710047c10 */ /* 0x000fe2000ff1e0ff */
[----:B------:R-:W-:Y:S03]  /*10380*/  STG.E.128 [R2.64+0x40], RZ ;  /* 0x000040ff02007986 */ /* 0x000fe6000c101d16 */
[----:B------:R-:W-:Y:S01]  /*10390*/  IADD3.X R5, R17, UR5, RZ, P0, !PT ;  /* 0x0000000511057c10 */ /* 0x000fe200087fe4ff */
[----:B------:R1:W-:Y:S04]  /*103a0*/  STG.E.128 [R2.64+0x80], RZ ;  /* 0x000080ff02007986 */ /* 0x0003e8000c101d16 */
[----:B------:R-:W-:Y:S04]  /*103b0*/  STG.E.128 [R16.64], RZ ;  /* 0x000000ff10007986 */ /* 0x000fe8000c101d16 */
[----:B------:R-:W-:Y:S04]  /*103c0*/  STG.E.128 [R16.64+0x40], RZ ;  /* 0x000040ff10007986 */ /* 0x000fe8000c101d16 */
[----:B------:R-:W-:Y:S04]  /*103d0*/  STG.E.128 [R16.64+0x80], RZ ;  /* 0x000080ff10007986 */ /* 0x000fe8000c101d16 */
[----:B------:R-:W-:Y:S04]  /*103e0*/  STG.E.128 [R4.64], RZ ;  /* 0x000000ff04007986 */ /* 0x000fe8000c101d16 */
[----:B------:R-:W-:Y:S04]  /*103f0*/  STG.E.128 [R4.64+0x40], RZ ;  /* 0x000040ff04007986 */ /* 0x000fe8000c101d16 */
[----:B------:R-:W-:Y:S01]  /*10400*/  STG.E.128 [R4.64+0x80], RZ ;  /* 0x000080ff04007986 */ /* 0x000fe2000c101d16 */
[----:B-1----:R-:W-:-:S02]  /*10410*/  @!P4 IMAD.MOV.U32 R3, RZ, RZ, 0x7f800000 ;  /* 0x7f800000ff03c424 */ /* 0x002fc400078e00ff */
[----:B------:R-:W-:-:S03]  /*10420*/  @!P3 IMAD.MOV.U32 R2, RZ, RZ, 0x7f800000 ;  /* 0x7f800000ff02b424 */ /* 0x000fc600078e00ff */
[----:B------:R-:W-:Y:S04]  /*10430*/  @!P4 STG.E [R12.64], R3 ;  /* 0x000000030c00c986 */ /* 0x000fe8000c101916 */
[----:B------:R-:W-:Y:S04]  /*10440*/  @!P3 STG.E [R10.64], R2 ;  /* 0x000000020a00b986 */ /* 0x000fe8000c101916 */
[----:B------:R1:W-:Y:S02]  /*10450*/  @!P2 STG.E [R8.64], R0 ;  /* 0x000000000800a986 */ /* 0x0003e4000c101916 */
[----:B-1----:R-:W-:-:S04]  /*10460*/  IADD3 R0, R6, 0x60, RZ ;  /* 0x0000006006007810 */ /* 0x002fc80007ffe0ff */
[----:B------:R-:W-:-:S13]  /*10470*/  ISETP.GE.OR P5, PT, R0, UR16, P5 ;  /* 0x0000001000007c0c */ /* 0x000fda000afa6670 */
[----:B------:R-:W-:Y:S05]  /*10480*/  @P5 EXIT ;  /* 0x000000000000594d */ /* 0x000fea0003800000 */
[----:B------:R-:W-:-:S05]  /*10490*/  IMAD R0, R0, UR18, RZ ;  /* 0x0000001200007c24 */ /* 0x000fca000f8e02ff */
[----:B------:R-:W-:-:S04]  /*104a0*/  IADD3 R2, P0, R0, UR13, RZ ;  /* 0x0000000d00027c10 */ /* 0x000fc8000ff1e0ff */
[----:B------:R-:W-:Y:S02]  /*104b0*/  LEA.HI.X.SX32 R0, R0, UR6, 0x1, P0 ;  /* 0x0000000600007c11 */ /* 0x000fe400080f0eff */
[----:B------:R-:W-:-:S04]  /*104c0*/  LEA R4, P0, R2, c[0x0][0x200], 0x2 ;  /* 0x0000800002047a11 */ /* 0x000fc800078010ff */
[----:B------:R-:W-:Y:S01]  /*104d0*/  LEA.HI.X R5, R2, c[0x0][0x204], R0, 0x2, P0 ;  /* 0x0000810002057a11 */ /* 0x000fe200000f1400 */
[----:B------:R-:W-:-:S05]  /*104e0*/  IMAD.MOV.U32 R0, RZ, RZ, 0x7f800000 ;  /* 0x7f800000ff007424 */ /* 0x000fca00078e00ff */
[----:B------:R-:W-:Y:S01]  /*104f0*/  STG.E [R4.64], R0 ;  /* 0x0000000004007986 */ /* 0x000fe2000c101916 */
[----:B------:R-:W-:Y:S05]  /*10500*/  EXIT ;  /* 0x000000000000794d */ /* 0x000fea0003800000 */
.L_x_320:
        /* <DEDUP_REMOVED lines=15> */
.L_x_987:


//--------------------- .text._ZN5flash16flash_fwd_kernelI23Flash_fwd_kernel_traitsILi96ELi128ELi64ELi4ELb0ELb0EN7cutlass6half_tE19Flash_kernel_traitsILi96ELi128ELi64ELi4ES3_EELb0ELb1ELb0ELb0ELb1ELb1ELb1ELb0EEEvNS_16Flash_fwd_paramsE --------------------------
	.section	.text._ZN5flash16flash_fwd_kernelI23Flash_fwd_kernel_traitsILi96ELi128ELi64ELi4ELb0ELb0EN7cutlass6half_tE19Flash_kernel_traitsILi96ELi128ELi64ELi4ES3_EELb0ELb1ELb0ELb0ELb1ELb1ELb1ELb0EEEvNS_16Flash_fwd_paramsE,"ax",@progbits
	.sectioninfo	@"SHI_REGISTERS=255"
	.align	128
        .global         _ZN5flash16flash_fwd_kernelI23Flash_fwd_kernel_traitsILi96ELi128ELi64ELi4ELb0ELb0EN7cutlass6half_tE19Flash_kernel_traitsILi96ELi128ELi64ELi4ES3_EELb0ELb1ELb0ELb0ELb1ELb1ELb1ELb0EEEvNS_16Flash_fwd_paramsE
        .type           _ZN5flash16flash_fwd_kernelI23Flash_fwd_kernel_traitsILi96ELi128ELi64ELi4ELb0ELb0EN7cutlass6half_tE19Flash_kernel_traitsILi96ELi128ELi64ELi4ES3_EELb0ELb1ELb0ELb0ELb1ELb1ELb1ELb0EEEvNS_16Flash_fwd_paramsE,@function
        .size           _ZN5flash16flash_fwd_kernelI23Flash_fwd_kernel_traitsILi96ELi128ELi64ELi4ELb0ELb0EN7cutlass6half_tE19Flash_kernel_traitsILi96ELi128ELi64ELi4ES3_EELb0ELb1ELb0ELb0ELb1ELb1ELb1ELb0EEEvNS_16Flash_fwd_paramsE,(.L_x_988 - _ZN5flash16flash_fwd_kernelI23Flash_fwd_kernel_traitsILi96ELi128ELi64ELi4ELb0ELb0EN7cutlass6half_tE19Flash_kernel_traitsILi96ELi128ELi64ELi4ES3_EELb0ELb1ELb0ELb0ELb1ELb1ELb1ELb0EEEvNS_16Flash_fwd_paramsE)
        .other          _ZN5flash16flash_fwd_kernelI23Flash_fwd_kernel_traitsILi96ELi128ELi64ELi4ELb0ELb0EN7cutlass6half_tE19Flash_kernel_traitsILi96ELi128ELi64ELi4ES3_EELb0ELb1ELb0ELb0ELb1ELb1ELb1ELb0EEEvNS_16Flash_fwd_paramsE,@"STO_CUDA_ENTRY STV_DEFAULT"
_ZN5flash16flash_fwd_kernelI23Flash_fwd_kernel_traitsILi96ELi128ELi64ELi4ELb0ELb0EN7cutlass6half_tE19Flash_kernel_traitsILi96ELi128ELi64ELi4ES3_EELb0ELb1ELb0ELb0ELb1ELb1ELb1ELb0EEEvNS_16Flash_fwd_paramsE:
.text._ZN5flash16flash_fwd_kernelI23Flash_fwd_kernel_traitsILi96ELi128ELi64ELi4ELb0ELb0EN7cutlass6half_tE19Flash_kernel_traitsILi96ELi128ELi64ELi4ES3_EELb0ELb1ELb0ELb0ELb1ELb1ELb1ELb0EEEvNS_16Flash_fwd_paramsE:
[----:B------:R-:W-:Y:S02]  /*0000*/  MOV R1, c[0x0][0x28] ;  /* 0x00000a0000017a02 */ /* 0x000fe40000000f00 */
[----:B------:R-:W1:Y:S01]  /*0010*/  S2R R24, SR_CTAID.Y ;  /* 0x0000000000187919 */ /* 0x000e620000002600 */
[----:B------:R-:W-:Y:S01]  /*0020*/  ISETP.NE.U32.AND P2, PT, RZ, c[0x0][0x258], PT ;  /* 0x00009600ff007a0c */ /* 0x000fe20003f45070 */
[----:B------:R-:W-:Y:S01]  /*0030*/  IMAD.MOV.U32 R7, RZ, RZ, RZ ;  /* 0x000000ffff077224 */ /* 0x000fe200078e00ff */
[----:B------:R-:W-:Y:S01]  /*0040*/  ISETP.NE.U32.AND P0, PT, RZ, c[0x0][0x250], PT ;  /* 0x00009400ff007a0c */ /* 0x000fe20003f05070 */
[----:B------:R-:W-:Y:S01]  /*0050*/  ULDC.64 UR6, c[0x0][0x118] ;  /* 0x0000460000067ab9 */ /* 0x000fe20000000a00 */
[----:B------:R-:W-:Y:S02]  /*0060*/  ISETP.NE.AND.EX P2, PT, RZ, c[0x0][0x25c], PT, P2 ;  /* 0x00009700ff007a0c */ /* 0x000fe40003f45320 */
[----:B------:R-:W-:Y:S02]  /*0070*/  ISETP.NE.AND.EX P0, PT, RZ, c[0x0][0x254], PT, P0 ;  /* 0x00009500ff007a0c */ /* 0x000fe40003f05300 */
[----:B------:R-:W-:-:S09]  /*0080*/  IADD3 R1, R1, -0x50, RZ ;  /* 0xffffffb001017810 */ /* 0x000fd20007ffe0ff */
[----:B------:R-:W-:Y:S02]  /*0090*/  @P2 IMAD.MOV.U32 R2, RZ, RZ, 0x4 ;  /* 0x00000004ff022424 */ /* 0x000fe400078e00ff */
[----:B------:R-:W-:Y:S02]  /*00a0*/  @P0 IMAD.MOV.U32 R0, RZ, RZ, 0x4 ;  /* 0x00000004ff000424 */ /* 0x000fe400078e00ff */
[----:B-1----:R-:W-:-:S04]  /*00b0*/  @P2 IMAD.WIDE R2, R24, R2, c[0x0][0x258] ;  /* 0x0000960018022625 */ /* 0x002fc800078e0202 */
[----:B------:R-:W-:Y:S02]  /*00c0*/  @P0 IMAD.WIDE R4, R24, R0, c[0x0][0x250] ;  /* 0x0000940018040625 */ /* 0x000fe400078e0200 */
[----:B------:R-:W2:Y:S04]  /*00d0*/  @P2 LDG.E R2, [R2.64] ;  /* 0x0000000602022981 */ /* 0x000ea8000c1e1900 */
[----:B------:R-:W2:Y:S04]  /*00e0*/  @P0 LDG.E R7, [R4.64] ;  /* 0x0000000604070981 */ /* 0x000ea8000c1e1900 */
[----:B------:R-:W1:Y:S01]  /*00f0*/  S2R R15, SR_CTAID.X ;  /* 0x00000000000f7919 */ /* 0x000e620000002500 */
[----:B------:R-:W-:-:S04]  /*0100*/  @!P2 ISETP.NE.U32.AND P1, PT, RZ, c[0x0][0x268], PT ;  /* 0x00009a00ff00aa0c */ /* 0x000fc80003f25070 */
[----:B------:R-:W-:Y:S01]  /*0110*/  @!P2 ISETP.NE.AND.EX P1, PT, RZ, c[0x0][0x26c], PT, P1 ;  /* 0x00009b00ff00aa0c */ /* 0x000fe20003f25310 */
[----:B-1----:R-:W-:-:S05]  /*0120*/  IMAD.SHL.U32 R169, R15, 0x80, RZ ;  /* 0x000000800fa97824 */ /* 0x002fca00078e00ff */
[----:B------:R-:W-:Y:S02]  /*0130*/  ISETP.GE.AND P0, PT, R169, c[0x0][0x214], PT ;  /* 0x00008500a9007a0c */ /* 0x000fe40003f06270 */
[----:B------:R-:W-:Y:S01]  /*0140*/  @!P2 SEL R0, RZ, c[0x0][0x21c], !P1 ;  /* 0x00008700ff00aa07 */ /* 0x000fe20004800000 */
[----:B--2---:R-:W-:-:S03]  /*0150*/  @P2 IMAD.IADD R108, R2, 0x1, -R7 ;  /* 0x00000001026c2824 */ /* 0x004fc600078e0a07 */
[----:B------:R-:W-:-:S07]  /*0160*/  @!P2 IADD3 R108, R0, c[0x0][0x218], -R7 ;  /* 0x00008600006caa10 */ /* 0x000fce0007ffe807 */
[----:B------:R-:W-:Y:S05]  /*0170*/  @P0 EXIT ;  /* 0x000000000000094d */ /* 0x000fea0003800000 */
[----:B------:R-:W-:Y:S01]  /*0180*/  IADD3 R0, R169, 0xbf, RZ ;  /* 0x000000bfa9007810 */ /* 0x000fe20007ffe0ff */
[----:B------:R-:W1:Y:S01]  /*0190*/  S2R R27, SR_CTAID.Z ;  /* 0x00000000001b7919 */ /* 0x000e620000002700 */
[C---:B------:R-:W-:Y:S02]  /*01a0*/  IADD3 R2, R108.reuse, 0x3f, RZ ;  /* 0x0000003f6c027810 */ /* 0x040fe40007ffe0ff */
[----:B------:R-:W-:Y:S01]  /*01b0*/  IADD3 R0, R108, -c[0x0][0x214], R0 ;  /* 0x800085006c007a10 */ /* 0x000fe20007ffe000 */
[----:B------:R-:W2:Y:S03]  /*01c0*/  S2R R166, SR_TID.X ;  /* 0x0000000000a67919 */ /* 0x000ea60000002100 */
[----:B------:R-:W-:Y:S02]  /*01d0*/  IADD3 R3, R0, c[0x0][0x2e8], RZ ;  /* 0x0000ba0000037a10 */ /* 0x000fe40007ffe0ff */
[----:B------:R-:W-:-:S02]  /*01e0*/  SHF.R.S32.HI R0, RZ, 0x1f, R2 ;  /* 0x0000001fff007819 */ /* 0x000fc40000011402 */
[----:B------:R-:W-:Y:S02]  /*01f0*/  SHF.R.S32.HI R4, RZ, 0x1f, R3 ;  /* 0x0000001fff047819 */ /* 0x000fe40000011403 */
[----:B------:R-:W-:Y:S02]  /*0200*/  LEA.HI R0, R0, R2, RZ, 0x6 ;  /* 0x0000000200007211 */ /* 0x000fe400078f30ff */
[----:B------:R-:W-:Y:S02]  /*0210*/  LEA.HI R2, R4, R3, RZ, 0x6 ;  /* 0x0000000304027211 */ /* 0x000fe400078f30ff */
[----:B------:R-:W-:Y:S02]  /*0220*/  SHF.R.S32.HI R0, RZ, 0x6, R0 ;  /* 0x00000006ff007819 */ /* 0x000fe40000011400 */
[----:B------:R-:W-:-:S04]  /*0230*/  SHF.R.S32.HI R2, RZ, 0x6, R2 ;  /* 0x00000006ff027819 */ /* 0x000fc80000011402 */
[----:B------:R-:W-:-:S04]  /*0240*/  IMNMX R182, R0, R2, PT ;  /* 0x0000000200b67217 */ /* 0x000fc80003800200 */
[----:B------:R-:W-:-:S13]  /*0250*/  ISETP.GE.AND P0, PT, R182, 0x1, PT ;  /* 0x00000001b600780c */ /* 0x000fda0003f06270 */
[----:B------:R-:W-:Y:S05]  /*0260*/  @!P0 BRA `(.L_x_321) ;  /* 0x0000e0a000008947 */ /* 0x000fea0003800000 */
[----:B-12---:R-:W-:Y:S01]  /*0270*/  IABS R0, c[0x0][0x1c8] ;  /* 0x0000720000007a13 */ /* 0x006fe20000000000 */
[----:B------:R-:W-:Y:S01]  /*0280*/  IMAD.MOV.U32 R25, RZ, RZ, 0x6 ;  /* 0x00000006ff197424 */ /* 0x000fe200078e00ff */
[----:B------:R-:W-:Y:S01]  /*0290*/  MOV R168, c[0x0][0x198] ;  /* 0x0000660000a87a02 */ /* 0x000fe20000000f00 */
[----:B------:R-:W-:Y:S01]  /*02a0*/  IMAD.MOV.U32 R2, RZ, RZ, c[0x0][0x1a0] ;  /* 0x00006800ff027624 */ /* 0x000fe200078e00ff */
[----:B------:R-:W-:Y:S02]  /*02b0*/  MOV R22, R0 ;  /* 0x0000000000167202 */ /* 0x000fe40000000f00 */
[----:B------:R-:W-:Y:S01]  /*02c0*/  IADD3 R164, R182, -0x1, RZ ;  /* 0xffffffffb6a47810 */ /* 0x000fe20007ffe0ff */
[----:B------:R-:W-:Y:S01]  /*02d0*/  IMAD.SHL.U32 R29, R2, 0x40, RZ ;  /* 0x00000040021d7824 */ /* 0x000fe200078e00ff */
[----:B------:R-:W1:Y:S01]  /*02e0*/  I2F.RP R4, R22 ;  /* 0x0000001600047306 */ /* 0x000e620000209400 */
[-C--:B------:R-:W-:Y:S02]  /*02f0*/  SHF.L.U64.HI R171, R168, R25.reuse, c[0x0][0x19c] ;  /* 0x00006700a8ab7619 */ /* 0x080fe40000010219 */
[----:B------:R-:W-:-:S02]  /*0300*/  SHF.L.U64.HI R28, R2, R25, c[0x0][0x1a4] ;  /* 0x00006900021c7619 */ /* 0x000fc40000010219 */
[----:B------:R-:W-:Y:S01]  /*0310*/  SHF.L.U32 R170, R168, 0x6, RZ ;  /* 0x00000006a8aa7819 */ /* 0x000fe200000006ff */
[-C--:B------:R-:W-:Y:S01]  /*0320*/  IMAD R3, R171, R164.reuse, RZ ;  /* 0x000000a4ab037224 */ /* 0x080fe200078e02ff */
[----:B------:R-:W-:Y:S01]  /*0330*/  SHF.R.S32.HI R0, RZ, 0x1f, R164 ;  /* 0x0000001fff007819 */ /* 0x000fe200000114a4 */
[----:B------:R-:W-:Y:S01]  /*0340*/  IMAD R2, R28, R164, RZ ;  /* 0x000000a41c027224 */ /* 0x000fe200078e02ff */
[----:B------:R-:W-:Y:S01]  /*0350*/  SHF.R.S32.HI R14, RZ, 0x1f, R166 ;  /* 0x0000001fff0e7819 */ /* 0x000fe200000114a6 */
[----:B------:R-:W-:Y:S01]  /*0360*/  STL [R1+0x4c], R171 ;  /* 0x00004cab01007387 */ /* 0x000fe20000100800 */
[----:B------:R-:W-:Y:S01]  /*0370*/  LOP3.LUT R5, R27, c[0x0][0x1c8], RZ, 0x3c, !PT ;  /* 0x000072001b057a12 */ /* 0x000fe200078e3cff */
[----:B------:R-:W-:Y:S01]  /*0380*/  IMAD R19, R0, R170, R3 ;  /* 0x000000aa00137224 */ /* 0x000fe200078e0203 */
[-C--:B------:R-:W-:Y:S01]  /*0390*/  LEA.HI R21, R14, R166.reuse, RZ, 0x3 ;  /* 0x000000a60e157211 */ /* 0x080fe200078f18ff */
[----:B------:R-:W-:Y:S01]  /*03a0*/  IMAD R20, R0, R29, R2 ;  /* 0x0000001d00147224 */ /* 0x000fe200078e0202 */
[----:B------:R-:W-:Y:S01]  /*03b0*/  LEA.HI R0, R14, R166, RZ, 0x2 ;  /* 0x000000a60e007211 */ /* 0x000fe200078f10ff */
[----:B-1----:R-:W1:Y:S01]  /*03c0*/  MUFU.RCP R4, R4 ;  /* 0x0000000400047308 */ /* 0x002e620000001000 */
[----:B------:R-:W-:-:S02]  /*03d0*/  ISETP.GE.AND P0, PT, R5, RZ, PT ;  /* 0x000000ff0500720c */ /* 0x000fc40003f06270 */
[----:B------:R-:W-:Y:S02]  /*03e0*/  SHF.R.S32.HI R6, RZ, 0x3, R21 ;  /* 0x00000003ff067819 */ /* 0x000fe40000011415 */
[----:B------:R-:W-:Y:S02]  /*03f0*/  LEA.HI R12, R14, R166, RZ, 0x4 ;  /* 0x000000a60e0c7211 */ /* 0x000fe400078f20ff */
[----:B------:R-:W-:Y:S01]  /*0400*/  SHF.R.S32.HI R2, RZ, 0x2, R0 ;  /* 0x00000002ff027819 */ /* 0x000fe20000011400 */
[----:B------:R-:W-:Y:S01]  /*0410*/  IMAD.SHL.U32 R6, R6, 0x40, RZ ;  /* 0x0000004006067824 */ /* 0x000fe200078e00ff */
[----:B------:R-:W-:Y:S02]  /*0420*/  SHF.R.S32.HI R13, RZ, 0x4, R12 ;  /* 0x00000004ff0d7819 */ /* 0x000fe4000001140c */
[----:B------:R-:W-:Y:S02]  /*0430*/  SHF.R.S32.HI R3, RZ, 0x1f, R2 ;  /* 0x0000001fff037819 */ /* 0x000fe40000011402 */
[----:B------:R-:W-:-:S02]  /*0440*/  IADD3 R8, P1, R2, R7, RZ ;  /* 0x0000000702087210 */ /* 0x000fc40007f3e0ff */
[----:B------:R-:W-:Y:S01]  /*0450*/  LEA.HI R10, R12, R13, RZ, 0x1 ;  /* 0x0000000d0c0a7211 */ /* 0x000fe200078f08ff */
[----:B------:R-:W-:Y:S01]  /*0460*/  IMAD.WIDE R30, R15, 0x80, R2 ;  /* 0x000000800f1e7825 */ /* 0x000fe200078e0202 */
[----:B-1----:R-:W-:Y:S02]  /*0470*/  IADD3 R4, R4, 0xffffffe, RZ ;  /* 0x0ffffffe04047810 */ /* 0x002fe40007ffe0ff */
[----:B------:R-:W-:Y:S02]  /*0480*/  LEA.HI.X.SX32 R9, R7, R3, 0x1, P1 ;  /* 0x0000000307097211 */ /* 0x000fe400008f0eff */
[----:B------:R1:W2:Y:S01]  /*0490*/  F2I.FTZ.U32.TRUNC.NTZ R5, R4 ;  /* 0x0000000400057305 */ /* 0x0002a2000021f000 */
[----:B------:R-:W-:Y:S01]  /*04a0*/  LOP3.LUT R7, R10, 0xfffffffe, RZ, 0xc0, !PT ;  /* 0xfffffffe0a077812 */ /* 0x000fe200078ec0ff */
[----:B------:R-:W-:Y:S01]  /*04b0*/  STL.64 [R1+0x40], R30 ;  /* 0x0000401e01007387 */ /* 0x000fe20000100a00 */
[----:B------:R-:W-:Y:S02]  /*04c0*/  LEA.HI R167, R14, R166, RZ, 0x5 ;  /* 0x000000a60ea77211 */ /* 0x000fe400078f28ff */
[----:B------:R-:W-:Y:S01]  /*04d0*/  LOP3.LUT R3, R21, 0xfffffff8, RZ, 0xc0, !PT ;  /* 0xfffffff815037812 */ /* 0x000fe200078ec0ff */
[----:B------:R-:W-:Y:S01]  /*04e0*/  IMAD.IADD R16, R13, 0x1, -R7 ;  /* 0x000000010d107824 */ /* 0x000fe200078e0a07 */
[----:B------:R-:W-:-:S02]  /*04f0*/  SHF.R.S32.HI R165, RZ, 0x5, R167 ;  /* 0x00000005ffa57819 */ /* 0x000fc400000114a7 */
[----:B------:R-:W-:Y:S02]  /*0500*/  IADD3 R3, -R3, R166, RZ ;  /* 0x000000a603037210 */ /* 0x000fe40007ffe1ff */
[----:B------:R-:W-:Y:S02]  /*0510*/  SHF.R.S32.HI R23, RZ, 0x1f, R24 ;  /* 0x0000001fff177819 */ /* 0x000fe40000011418 */
[----:B------:R-:W-:Y:S02]  /*0520*/  LEA.HI R15, R3, R3, RZ, 0x1 ;  /* 0x00000003030f7211 */ /* 0x000fe400078f08ff */
[----:B------:R-:W-:Y:S02]  /*0530*/  SHF.R.S32.HI R26, RZ, 0x1f, R27 ;  /* 0x0000001fff1a7819 */ /* 0x000fe4000001141b */
[C---:B-1----:R-:W-:Y:S02]  /*0540*/  LOP3.LUT R4, R0.reuse, 0xfffffffc, RZ, 0xc0, !PT ;  /* 0xfffffffc00047812 */ /* 0x042fe400078ec0ff */
[----:B------:R-:W-:Y:S01]  /*0550*/  LEA.HI R0, R0, R2, RZ, 0x1 ;  /* 0x0000000200007211 */ /* 0x000fe200078f08ff */
[----:B------:R-:W-:Y:S01]  /*0560*/  IMAD R26, R26, c[0x0][0x1a8], RZ ;  /* 0x00006a001a1a7a24 */ /* 0x000fe200078e02ff */
[----:B------:R-:W-:-:S02]  /*0570*/  IADD3 R4, -R4, R166, RZ ;  /* 0x000000a604047210 */ /* 0x000fc40007ffe1ff */
[----:B------:R-:W-:Y:S02]  /*0580*/  ISETP.NE.AND P2, PT, RZ, c[0x0][0x1c8], PT ;  /* 0x00007200ff007a0c */ /* 0x000fe40003f45270 */
[----:B------:R-:W-:Y:S02]  /*0590*/  SHF.L.U32 R32, R4, 0x3, RZ ;  /* 0x0000000304207819 */ /* 0x000fe400000006ff */
[----:B------:R-:W-:Y:S02]  /*05a0*/  LOP3.LUT R4, R0, 0x7fffffe, RZ, 0xc0, !PT ;  /* 0x07fffffe00047812 */ /* 0x000fe400078ec0ff */
[----:B------:R-:W-:Y:S01]  /*05b0*/  LOP3.LUT R0, R6, 0xc0, RZ, 0xc0, !PT ;  /* 0x000000c006007812 */ /* 0x000fe200078ec0ff */
[----:B--2---:R-:W-:Y:S01]  /*05c0*/  IMAD.MOV R6, RZ, RZ, -R5 ;  /* 0x000000ffff067224 */ /* 0x004fe200078e0a05 */
[----:B------:R-:W-:Y:S02]  /*05d0*/  IADD3 R11, R2, -R4, RZ ;  /* 0x80000004020b7210 */ /* 0x000fe40007ffe0ff */
[----:B------:R-:W-:-:S02]  /*05e0*/  LOP3.LUT R4, R0, 0x18, R32, 0xf8, !PT ;  /* 0x0000001800047812 */ /* 0x000fc400078ef820 */
[----:B------:R-:W-:Y:S02]  /*05f0*/  SHF.R.U32.HI R0, RZ, 0x3, R0 ;  /* 0x00000003ff007819 */ /* 0x000fe40000011600 */
[----:B------:R-:W-:Y:S02]  /*0600*/  LOP3.LUT R2, R12, 0xfffffff0, RZ, 0xc0, !PT ;  /* 0xfffffff00c027812 */ /* 0x000fe400078ec0ff */
[----:B------:R-:W-:Y:S01]  /*0610*/  LOP3.LUT R7, R4, R0, RZ, 0x3c, !PT ;  /* 0x0000000004077212 */ /* 0x000fe200078e3cff */
[----:B------:R-:W-:Y:S01]  /*0620*/  IMAD R0, R6, R22, RZ ;  /* 0x0000001606007224 */ /* 0x000fe200078e02ff */
[----:B------:R-:W-:Y:S02]  /*0630*/  MOV R4, RZ ;  /* 0x000000ff00047202 */ /* 0x000fe40000000f00 */
[----:B------:R-:W-:Y:S02]  /*0640*/  IABS R12, R27 ;  /* 0x0000001b000c7213 */ /* 0x000fe40000000000 */
[----:B------:R-:W-:Y:S01]  /*0650*/  SHF.R.S32.HI R33, RZ, 0x1f, R32 ;  /* 0x0000001fff217819 */ /* 0x000fe20000011420 */
[----:B------:R-:W-:-:S04]  /*0660*/  IMAD.HI.U32 R4, R5, R0, R4 ;  /* 0x0000000005047227 */ /* 0x000fc800078e0004 */
[----:B------:R-:W-:Y:S01]  /*0670*/  IMAD.IADD R0, R166, 0x1, -R2 ;  /* 0x00000001a6007824 */ /* 0x000fe200078e0a02 */
[----:B------:R-:W-:Y:S01]  /*0680*/  STL.64 [R1+0x38], R32 ;  /* 0x0000382001007387 */ /* 0x000fe20000100a00 */
[----:B------:R-:W-:Y:S01]  /*0690*/  IMAD.HI.U32 R10, R4, R12, RZ ;  /* 0x0000000c040a7227 */ /* 0x000fe200078e00ff */
[----:B------:R-:W-:Y:S02]  /*06a0*/  LEA R4, R165, R11, 0x3 ;  /* 0x0000000ba5047211 */ /* 0x000fe400078e18ff */
[-C--:B------:R-:W-:Y:S02]  /*06b0*/  LEA.HI R5, R0, R0.reuse, RZ, 0x1 ;  /* 0x0000000000057211 */ /* 0x080fe400078f08ff */
[----:B------:R-:W-:Y:S01]  /*06c0*/  SHF.R.S32.HI R6, RZ, 0x1f, R0 ;  /* 0x0000001fff067819 */ /* 0x000fe20000011400 */
[----:B------:R-:W-:Y:S01]  /*06d0*/  IMAD.U32 R226, R4, 0x20, R7 ;  /* 0x0000002004e27824 */ /* 0x000fe200078e0007 */
[----:B------:R-:W-:Y:S01]  /*06e0*/  LOP3.LUT R2, R5, 0x7fffffe, RZ, 0xc0, !PT ;  /* 0x07fffffe05027812 */ /* 0x000fe200078ec0ff */
[----:B------:R-:W-:Y:S01]  /*06f0*/  IMAD R4, R23, c[0x0][0x178], RZ ;  /* 0x00005e0017047a24 */ /* 0x000fe200078e02ff */
[----:B------:R-:W-:Y:S01]  /*0700*/  LEA.HI R18, R6, R0, RZ, 0x3 ;  /* 0x0000000006127211 */ /* 0x000fe200078f18ff */
[----:B------:R-:W-:Y:S01]  /*0710*/  IMAD R7, R9, c[0x0][0x1a0], RZ ;  /* 0x0000680009077a24 */ /* 0x000fe200078e02ff */
[----:B------:R-:W-:Y:S01]  /*0720*/  SHF.R.S32.HI R11, RZ, 0x1f, R5 ;  /* 0x0000001fff0b7819 */ /* 0x000fe20000011405 */
[----:B------:R-:W-:Y:S01]  /*0730*/  IMAD.IADD R160, R0, 0x1, -R2 ;  /* 0x0000000100a07824 */ /* 0x000fe200078e0a02 */
[----:B------:R-:W-:Y:S01]  /*0740*/  LOP3.LUT R2, R15, 0x3fffffe, RZ, 0xc0, !PT ;  /* 0x03fffffe0f027812 */ /* 0x000fe200078ec0ff */
[----:B------:R-:W-:-:S02]  /*0750*/  IMAD.MOV R0, RZ, RZ, -R10 ;  /* 0x000000ffff007224 */ /* 0x000fc400078e0a0a */
[----:B------:R-:W-:Y:S01]  /*0760*/  IMAD R4, R24, c[0x0][0x17c], R4 ;  /* 0x00005f0018047a24 */ /* 0x000fe200078e0204 */
[----:B------:R-:W-:Y:S01]  /*0770*/  IADD3 R17, R3, -R2, RZ ;  /* 0x8000000203117210 */ /* 0x000fe20007ffe0ff */
[----:B------:R-:W-:Y:S01]  /*0780*/  IMAD R6, R22, R0, R12 ;  /* 0x0000000016067224 */ /* 0x000fe200078e020c */
[----:B------:R-:W-:Y:S01]  /*0790*/  SHF.R.S32.HI R12, RZ, 0x1, R5 ;  /* 0x00000001ff0c7819 */ /* 0x000fe20000011405 */
[----:B------:R-:W-:Y:S02]  /*07a0*/  IMAD R0, R9, c[0x0][0x198], RZ ;  /* 0x0000660009007a24 */ /* 0x000fe400078e02ff */
[----:B------:R-:W-:Y:S01]  /*07b0*/  IMAD.WIDE.U32 R2, R24, c[0x0][0x178], R32 ;  /* 0x00005e0018027a25 */ /* 0x000fe200078e0020 */
[----:B------:R-:W-:-:S03]  /*07c0*/  ISETP.GT.U32.AND P1, PT, R22, R6, PT ;  /* 0x000000061600720c */ /* 0x000fc60003f24070 */
[C---:B------:R-:W-:Y:S01]  /*07d0*/  IMAD R14, R8.reuse, c[0x0][0x19c], R0 ;  /* 0x00006700080e7a24 */ /* 0x040fe200078e0200 */
[----:B------:R-:W-:Y:S01]  /*07e0*/  LEA.HI R0, R11, R12, RZ, 0x2 ;  /* 0x0000000c0b007211 */ /* 0x000fe200078f10ff */
[C---:B------:R-:W-:Y:S01]  /*07f0*/  IMAD R13, R8.reuse, c[0x0][0x1a4], R7 ;  /* 0x00006900080d7a24 */ /* 0x040fe200078e0207 */
[----:B------:R-:W-:Y:S01]  /*0800*/  IADD3 R3, R3, R4, RZ ;  /* 0x0000000403037210 */ /* 0x000fe20007ffe0ff */
[----:B------:R-:W-:Y:S01]  /*0810*/  IMAD.WIDE.U32 R4, R8, c[0x0][0x198], R32 ;  /* 0x0000660008047a25 */ /* 0x000fe200078e0020 */
[----:B------:R-:W-:-:S03]  /*0820*/  LOP3.LUT R0, R0, 0xfffffffc, RZ, 0xc0, !PT ;  /* 0xfffffffc00007812 */ /* 0x000fc600078ec0ff */
[C---:B------:R-:W-:Y:S01]  /*0830*/  IMAD R7, R27.reuse, c[0x0][0x1ac], R26 ;  /* 0x00006b001b077a24 */ /* 0x040fe200078e021a */
[----:B------:R-:W-:Y:S01]  /*0840*/  IADD3 R36, R12, -R0, RZ ;  /* 0x800000000c247210 */ /* 0x000fe20007ffe0ff */
[----:B------:R-:W-:Y:S01]  /*0850*/  @!P1 IMAD.IADD R6, R6, 0x1, -R22 ;  /* 0x0000000106069824 */ /* 0x000fe200078e0a16 */
[----:B------:R-:W-:Y:S01]  /*0860*/  @!P1 IADD3 R10, R10, 0x1, RZ ;  /* 0x000000010a0a9810 */ /* 0x000fe20007ffe0ff */
[----:B------:R-:W-:Y:S01]  /*0870*/  IMAD.WIDE.U32 R2, R27, c[0x0][0x1a8], R2 ;  /* 0x00006a001b027a25 */ /* 0x000fe200078e0002 */
[----:B------:R-:W-:Y:S02]  /*0880*/  LOP3.LUT P1, RZ, R36, 0x2, RZ, 0xc0, !PT ;  /* 0x0000000224ff7812 */ /* 0x000fe4000782c0ff */
[----:B------:R-:W-:Y:S01]  /*0890*/  ISETP.GE.U32.AND P3, PT, R6, R22, PT ;  /* 0x000000160600720c */ /* 0x000fe20003f66070 */
[----:B------:R-:W-:Y:S01]  /*08a0*/  IMAD.IADD R5, R5, 0x1, R14 ;  /* 0x0000000105057824 */ /* 0x000fe200078e020e */
[----:B------:R-:W-:Y:S01]  /*08b0*/  MOV R14, c[0x0][0x190] ;  /* 0x00006400000e7a02 */ /* 0x000fe20000000f00 */
[----:B------:R-:W-:-:S02]  /*08c0*/  IMAD R0, R23, c[0x0][0x180], RZ ;  /* 0x0000600017007a24 */ /* 0x000fc400078e02ff */
[----:B------:R-:W-:-:S04]  /*08d0*/  IMAD.WIDE.U32 R8, R8, c[0x0][0x1a0], R32 ;  /* 0x0000680008087a25 */ /* 0x000fc800078e0020 */
[----:B------:R-:W-:Y:S01]  /*08e0*/  IMAD.IADD R3, R3, 0x1, R7 ;  /* 0x0000000103037824 */ /* 0x000fe200078e0207 */
[----:B------:R-:W-:Y:S01]  /*08f0*/  IADD3 R9, R9, R13, RZ ;  /* 0x0000000d09097210 */ /* 0x000fe20007ffe0ff */
[----:B------:R-:W-:Y:S01]  /*0900*/  IMAD R0, R24, c[0x0][0x184], R0 ;  /* 0x0000610018007a24 */ /* 0x000fe200078e0200 */
[----:B------:R-:W-:Y:S01]  /*0910*/  SHF.L.U64.HI R13, R14, R25, c[0x0][0x194] ;  /* 0x000065000e0d7619 */ /* 0x000fe20000010219 */
[----:B------:R-:W-:Y:S01]  /*0920*/  IMAD.WIDE.U32 R6, R24, c[0x0][0x180], R4 ;  /* 0x0000600018067a25 */ /* 0x000fe200078e0004 */
[----:B------:R-:W-:-:S03]  /*0930*/  @P3 IADD3 R10, R10, 0x1, RZ ;  /* 0x000000010a0a3810 */ /* 0x000fc60007ffe0ff */
[----:B------:R-:W-:Y:S02]  /*0940*/  IMAD R4, R31, c[0x0][0x190], RZ ;  /* 0x000064001f047a24 */ /* 0x000fe400078e02ff */
[----:B------:R-:W-:Y:S02]  /*0950*/  IMAD R12, R23, c[0x0][0x188], RZ ;  /* 0x00006200170c7a24 */ /* 0x000fe400078e02ff */
[----:B------:R-:W-:Y:S01]  /*0960*/  IMAD.IADD R7, R7, 0x1, R0 ;  /* 0x0000000107077824 */ /* 0x000fe200078e0200 */
[----:B------:R-:W-:Y:S01]  /*0970*/  MOV R0, R10 ;  /* 0x0000000a00007202 */ /* 0x000fe20000000f00 */
[C---:B------:R-:W-:Y:S02]  /*0980*/  IMAD R11, R30.reuse, c[0x0][0x194], R4 ;  /* 0x000065001e0b7a24 */ /* 0x040fe400078e0204 */
[----:B------:R-:W-:Y:S01]  /*0990*/  IMAD.WIDE.U32 R4, R30, c[0x0][0x190], R2 ;  /* 0x000064001e047a25 */ /* 0x000fe200078e0002 */
[----:B------:R-:W-:Y:S02]  /*09a0*/  @!P0 IADD3 R0, -R0, RZ, RZ ;  /* 0x000000ff00008210 */ /* 0x000fe40007ffe1ff */
[----:B------:R-:W-:Y:S01]  /*09b0*/  @!P2 LOP3.LUT R0, RZ, c[0x0][0x1c8], RZ, 0x33, !PT ;  /* 0x00007200ff00aa12 */ /* 0x000fe200078e33ff */
[----:B------:R-:W-:Y:S01]  /*09c0*/  IMAD R12, R24, c[0x0][0x18c], R12 ;  /* 0x00006300180c7a24 */ /* 0x000fe200078e020c */
[----:B------:R-:W-:Y:S01]  /*09d0*/  LEA R2, P0, R4, c[0x0][0x160], 0x1 ;  /* 0x0000580004027a11 */ /* 0x000fe200078008ff */
[----:B------:R-:W-:-:S04]  /*09e0*/  IMAD.WIDE.U32 R8, R24, c[0x0][0x188], R8 ;  /* 0x0000620018087a25 */ /* 0x000fc800078e0008 */
[----:B------:R-:W-:Y:S01]  /*09f0*/  IMAD.IADD R3, R5, 0x1, R11 ;  /* 0x0000000105037824 */ /* 0x000fe200078e020b */
[----:B------:R-:W-:Y:S01]  /*0a00*/  IADD3 R11, R9, R12, RZ ;  /* 0x0000000c090b7210 */ /* 0x000fe20007ffe0ff */
[----:B------:R-:W-:Y:S01]  /*0a10*/  IMAD.SHL.U32 R14, R14, 0x40, RZ ;  /* 0x000000400e0e7824 */ /* 0x000fe200078e00ff */
[----:B------:R-:W-:Y:S01]  /*0a20*/  SHF.R.S32.HI R9, RZ, 0x1f, R0 ;  /* 0x0000001fff097819 */ /* 0x000fe20000011400 */
[----:B------:R-:W-:Y:S01]  /*0a30*/  IMAD.SHL.U32 R226, R226, 0x2, RZ ;  /* 0x00000002e2e27824 */ /* 0x000fe200078e00ff */
[----:B------:R-:W-:Y:S01]  /*0a40*/  LEA.HI.X R3, R4, c[0x0][0x164], R3, 0x1, P0 ;  /* 0x0000590004037a11 */ /* 0x000fe200000f0c03 */
[----:B------:R-:W-:Y:S01]  /*0a50*/  IMAD.WIDE.U32 R26, R0, c[0x0][0x1b0], R6 ;  /* 0x00006c00001a7a25 */ /* 0x000fe200078e0006 */
[----:B------:R-:W-:Y:S02]  /*0a60*/  IADD3 R4, P0, R14, R2, RZ ;  /* 0x000000020e047210 */ /* 0x000fe40007f1e0ff */
[----:B------:R-:W-:Y:S01]  /*0a70*/  MOV R10, R8 ;  /* 0x00000008000a7202 */ /* 0x000fe20000000f00 */
[----:B------:R-:W-:Y:S01]  /*0a80*/  IMAD R8, R9, c[0x0][0x1b0], RZ ;  /* 0x00006c0009087a24 */ /* 0x000fe200078e02ff */
[----:B------:R1:W-:Y:S01]  /*0a90*/  LDGSTS.E.BYPASS.LTC128B.128 [R226], [R2.64] ;  /* 0x0000000002e27fae */ /* 0x0003e2000b901d46 */
[----:B------:R-:W-:Y:S01]  /*0aa0*/  IMAD.X R5, R13, 0x1, R3, P0 ;  /* 0x000000010d057824 */ /* 0x000fe200000e0603 */
[----:B------:R-:W-:Y:S01]  /*0ab0*/  MOV R172, R26 ;  /* 0x0000001a00ac7202 */ /* 0x000fe20000000f00 */
[----:B------:R-:W-:Y:S01]  /*0ac0*/  IMAD.WIDE.U32 R24, R0, c[0x0][0x1b8], R10 ;  /* 0x00006e0000187a25 */ /* 0x000fe200078e000a */
[----:B------:R1:W-:Y:S01]  /*0ad0*/  LDGSTS.E.BYPASS.LTC128B.128 [R226+0x2000], [R2.64+0x40] ;  /* 0x0200004002e27fae */ /* 0x0003e2000b901d46 */
[----:B------:R-:W-:-:S03]  /*0ae0*/  SHF.R.S32.HI R11, RZ, 0x1, R15 ;  /* 0x00000001ff0b7819 */ /* 0x000fc6000001140f */
[----:B------:R1:W-:Y:S01]  /*0af0*/  LDGSTS.E.BYPASS.LTC128B.128 [R226+0x4000], [R2.64+0x80] ;  /* 0x0400008002e27fae */ /* 0x0003e2000b901d46 */
[----:B------:R-:W-:-:S03]  /*0b00*/  MOV R22, R24 ;  /* 0x0000001800167202 */ /* 0x000fc60000000f00 */
[----:B------:R2:W-:Y:S04]  /*0b10*/  LDGSTS.E.BYPASS.LTC128B.128 [R226+0x800], [R4.64] ;  /* 0x0080000004e27fae */ /* 0x0005e8000b901d46 */
[----:B------:R2:W-:Y:S04]  /*0b20*/  LDGSTS.E.BYPASS.LTC128B.128 [R226+0x2800], [R4.64+0x40] ;  /* 0x0280004004e27fae */ /* 0x0005e8000b901d46 */
[----:B------:R2:W-:Y:S04]  /*0b30*/  LDGSTS.E.BYPASS.LTC128B.128 [R226+0x4800], [R4.64+0x80] ;  /* 0x0480008004e27fae */ /* 0x0005e8000b901d46 */
[----:B------:R-:W-:Y:S01]  /*0b40*/  STL.64 [R1+0x30], R26 ;  /* 0x0000301a01007387 */ /* 0x000fe20000100a00 */
[----:B-1----:R-:W-:Y:S01]  /*0b50*/  IMAD R3, R0, c[0x0][0x1b4], R8 ;  /* 0x00006d0000037a24 */ /* 0x002fe200078e0208 */
[----:B------:R-:W-:-:S04]  /*0b60*/  IADD3 R2, P0, R14, R4, RZ ;  /* 0x000000040e027210 */ /* 0x000fc80007f1e0ff */
[----:B------:R-:W-:Y:S01]  /*0b70*/  IADD3 R173, R27, R3, RZ ;  /* 0x000000031bad7210 */ /* 0x000fe20007ffe0ff */
[----:B------:R-:W-:Y:S01]  /*0b80*/  IMAD.X R3, R13, 0x1, R5, P0 ;  /* 0x000000010d037824 */ /* 0x000fe200000e0605 */
[----:B------:R-:W-:-:S03]  /*0b90*/  IADD3 R6, P0, R14, R2, RZ ;  /* 0x000000020e067210 */ /* 0x000fc60007f1e0ff */
[----:B------:R-:W-:Y:S01]  /*0ba0*/  STL.64 [R1+0x28], R172 ;  /* 0x000028ac01007387 */ /* 0x000fe20000100a00 */
[----:B--2---:R-:W-:Y:S02]  /*0bb0*/  IMAD R4, R9, c[0x0][0x1b8], RZ ;  /* 0x00006e0009047a24 */ /* 0x004fe400078e02ff */
[----:B------:R-:W-:Y:S01]  /*0bc0*/  IMAD.WIDE.U32 R8, R164, R170, R172 ;  /* 0x000000aaa4087225 */ /* 0x000fe200078e00ac */
[----:B------:R1:W-:Y:S03]  /*0bd0*/  LDGSTS.E.BYPASS.LTC128B.128 [R226+0x1000], [R2.64] ;  /* 0x0100000002e27fae */ /* 0x0003e6000b901d46 */
[----:B------:R-:W-:Y:S01]  /*0be0*/  IMAD R10, R0, c[0x0][0x1bc], R4 ;  /* 0x00006f00000a7a24 */ /* 0x000fe200078e0204 */
[----:B------:R-:W-:Y:S01]  /*0bf0*/  IADD3 R0, R9, R19, RZ ;  /* 0x0000001309007210 */ /* 0x000fe20007ffe0ff */
[----:B------:R-:W-:Y:S01]  /*0c00*/  IMAD.X R7, R13, 0x1, R3, P0 ;  /* 0x000000010d077824 */ /* 0x000fe200000e0603 */
[----:B------:R-:W-:Y:S01]  /*0c10*/  LEA R4, P0, R8, c[0x0][0x168], 0x1 ;  /* 0x00005a0008047a11 */ /* 0x000fe200078008ff */
[----:B------:R1:W-:Y:S01]  /*0c20*/  LDGSTS.E.BYPASS.LTC128B.128 [R226+0x3000], [R2.64+0x40] ;  /* 0x0300004002e27fae */ /* 0x0003e2000b901d46 */
[----:B------:R-:W-:Y:S01]  /*0c30*/  IMAD.IADD R23, R25, 0x1, R10 ;  /* 0x0000000119177824 */ /* 0x000fe200078e020a */
[----:B------:R-:W-:-:S02]  /*0c40*/  LEA R9, R16, R17, 0x3 ;  /* 0x0000001110097211 */ /* 0x000fc400078e18ff */
[----:B------:R1:W-:Y:S01]  /*0c50*/  LDGSTS.E.BYPASS.LTC128B.128 [R226+0x5000], [R2.64+0x80] ;  /* 0x0500008002e27fae */ /* 0x0003e2000b901d46 */
[----:B------:R-:W-:Y:S01]  /*0c60*/  LEA.HI.X R5, R8, c[0x0][0x16c], R0, 0x1, P0 ;  /* 0x00005b0008057a11 */ /* 0x000fe200000f0c00 */
[----:B------:R-:W-:Y:S02]  /*0c70*/  IMAD.SHL.U32 R0, R11, 0x40, RZ ;  /* 0x000000400b007824 */ /* 0x000fe400078e00ff */
[----:B------:R2:W-:Y:S03]  /*0c80*/  LDGSTS.E.BYPASS.LTC128B.128 [R226+0x1800], [R6.64] ;  /* 0x0180000006e27fae */ /* 0x0005e6000b901d46 */
[----:B------:R-:W-:Y:S01]  /*0c90*/  LOP3.LUT R0, R0, 0xc0, RZ, 0xc0, !PT ;  /* 0x000000c000007812 */ /* 0x000fe200078ec0ff */
[----:B------:R2:W-:Y:S03]  /*0ca0*/  LDGSTS.E.BYPASS.LTC128B.128 [R226+0x3800], [R6.64+0x40] ;  /* 0x0380004006e27fae */ /* 0x0005e6000b901d46 */
[----:B------:R-:W-:Y:S01]  /*0cb0*/  LOP3.LUT R8, R0, 0x8, R21, 0xf8, !PT ;  /* 0x0000000800087812 */ /* 0x000fe200078ef815 */
[----:B------:R2:W-:Y:S04]  /*0cc0*/  LDGSTS.E.BYPASS.LTC128B.128 [R226+0x5800], [R6.64+0x80] ;  /* 0x0580008006e27fae */ /* 0x0005e8000b901d46 */
[----:B------:R3:W-:Y:S04]  /*0cd0*/  LDGSTS.E.BYPASS.LTC128B.128 [R226+0x6000], [R4.64] ;  /* 0x0600000004e27fae */ /* 0x0007e8000b901d46 */
[----:B------:R3:W-:Y:S04]  /*0ce0*/  LDGSTS.E.BYPASS.LTC128B.128 [R226+0x7000], [R4.64+0x40] ;  /* 0x0700004004e27fae */ /* 0x0007e8000b901d46 */
[----:B------:R3:W-:Y:S01]  /*0cf0*/  LDGSTS.E.BYPASS.LTC128B.128 [R226+0x8000], [R4.64+0x80] ;  /* 0x0800008004e27fae */ /* 0x0007e2000b901d46 */
[----:B-1----:R-:W-:-:S03]  /*0d00*/  IADD3 R2, P0, R170, R4, RZ ;  /* 0x00000004aa027210 */ /* 0x002fc60007f1e0ff */
[----:B------:R-:W-:Y:S02]  /*0d10*/  STL.64 [R1+0x20], R24 ;  /* 0x0000201801007387 */ /* 0x000fe40000100a00 */
[----:B------:R-:W-:Y:S02]  /*0d20*/  IMAD.X R3, R171, 0x1, R5, P0 ;  /* 0x00000001ab037824 */ /* 0x000fe400000e0605 */
[----:B------:R-:W-:Y:S04]  /*0d30*/  STL.64 [R1+0x8], R22 ;  /* 0x0000081601007387 */ /* 0x000fe80000100a00 */
[----:B------:R1:W-:Y:S01]  /*0d40*/  LDGSTS.E.BYPASS.LTC128B.128 [R226+0x6800], [R2.64] ;  /* 0x0680000002e27fae */ /* 0x0003e2000b901d46 */
[----:B--2---:R-:W-:-:S03]  /*0d50*/  SHF.R.U32.HI R7, RZ, 0x3, R0 ;  /* 0x00000003ff077819 */ /* 0x004fc60000011600 */
[----:B------:R1:W-:Y:S01]  /*0d60*/  LDGSTS.E.BYPASS.LTC128B.128 [R226+0x7800], [R2.64+0x40] ;  /* 0x0780004002e27fae */ /* 0x0003e2000b901d46 */
[----:B------:R-:W-:-:S03]  /*0d70*/  LOP3.LUT R7, R8, R7, RZ, 0x3c, !PT ;  /* 0x0000000708077212 */ /* 0x000fc600078e3cff */
[----:B------:R1:W-:Y:S04]  /*0d80*/  LDGSTS.E.BYPASS.LTC128B.128 [R226+0x8800], [R2.64+0x80] ;  /* 0x0880008002e27fae */ /* 0x0003e8000b901d46 */
[----:B------:R-:W0:Y:S01]  /*0d90*/  LDGDEPBAR ;  /* 0x00000000000079af */ /* 0x000e220000000000 */
[----:B---3--:R-:W-:Y:S01]  /*0da0*/  SHF.L.U32 R4, R36, 0x6, RZ ;  /* 0x0000000624047819 */ /* 0x008fe200000006ff */
[----:B------:R-:W-:-:S03]  /*0db0*/  IMAD.SHL.U32 R5, R16, 0x8, RZ ;  /* 0x0000000810057824 */ /* 0x000fc600078e00ff */
[----:B------:R-:W-:-:S04]  /*0dc0*/  LOP3.LUT R4, R4, 0xc0, RZ, 0xc0, !PT ;  /* 0x000000c004047812 */ /* 0x000fc800078ec0ff */
[----:B------:R-:W-:Y:S02]  /*0dd0*/  LOP3.LUT R6, R4, 0x8, R5, 0xf8, !PT ;  /* 0x0000000804067812 */ /* 0x000fe400078ef805 */
[----:B------:R-:W-:-:S04]  /*0de0*/  SHF.R.U32.HI R5, RZ, 0x3, R4 ;  /* 0x00000003ff057819 */ /* 0x000fc80000011604 */
[----:B------:R-:W-:Y:S02]  /*0df0*/  LOP3.LUT R148, R6, R5, RZ, 0x3c, !PT ;  /* 0x0000000506947212 */ /* 0x000fe400078e3cff */
[----:B-1----:R-:W-:Y:S01]  /*0e00*/  SHF.L.U32 R2, R18, 0x5, RZ ;  /* 0x0000000512027819 */ /* 0x002fe200000006ff */
[----:B------:R-:W-:-:S04]  /*0e10*/  DEPBAR.LE SB0, 0x0 ;  /* 0x000080000000791a */ /* 0x000fc80000000000 */
[----:B------:R-:W-:Y:S01]  /*0e20*/  LOP3.LUT R149, R2, 0xffffff00, RZ, 0xc0, !PT ;  /* 0xffffff0002957812 */ /* 0x000fe200078ec0ff */
[----:B------:R-:W-:-:S04]  /*0e30*/  IMAD.WIDE.U32 R2, R164, R29, R22 ;  /* 0x0000001da4027225 */ /* 0x000fc800078e0016 */
[----:B------:R-:W-:Y:S01]  /*0e40*/  IMAD.IADD R0, R3, 0x1, R20 ;  /* 0x0000000103007824 */ /* 0x000fe200078e0214 */
[----:B------:R-:W-:Y:S01]  /*0e50*/  BAR.SYNC.DEFER_BLOCKING 0x0 ;  /* 0x0000000000007b1d */ /* 0x000fe20000010000 */
[C---:B------:R-:W-:Y:S02]  /*0e60*/  LEA R4, P0, R2.reuse, c[0x0][0x170], 0x1 ;  /* 0x00005c0002047a11 */ /* 0x040fe400078008ff */
[----:B------:R-:W-:Y:S02]  /*0e70*/  LEA R3, R165, R149, 0x9 ;  /* 0x00000095a5037211 */ /* 0x000fe400078e48ff */
[----:B------:R-:W-:Y:S01]  /*0e80*/  LEA.HI.X R5, R2, c[0x0][0x174], R0, 0x1, P0 ;  /* 0x00005d0002057a11 */ /* 0x000fe200000f0c00 */
[----:B------:R-:W-:Y:S01]  /*0e90*/  IMAD.U32 R0, R9, 0x20, R7 ;  /* 0x0000002009007824 */ /* 0x000fe200078e0007 */
[----:B------:R-:W-:Y:S02]  /*0ea0*/  LEA R2, R160, R3, 0x5 ;  /* 0x00000003a0027211 */ /* 0x000fe400078e28ff */
[----:B------:R-:W-:Y:S01]  /*0eb0*/  IADD3 R6, P0, R29, R4, RZ ;  /* 0x000000041d067210 */ /* 0x000fe20007f1e0ff */
[----:B------:R-:W-:Y:S01]  /*0ec0*/  IMAD.SHL.U32 R3, R0, 0x2, RZ ;  /* 0x0000000200037824 */ /* 0x000fe200078e00ff */
[----:B------:R-:W-:-:S02]  /*0ed0*/  IADD3 R2, R148, R2, RZ ;  /* 0x0000000294027210 */ /* 0x000fc40007ffe0ff */
[----:B------:R-:W-:Y:S02]  /*0ee0*/  IADD3.X R7, R28, R5, RZ, P0, !PT ;  /* 0x000000051c077210 */ /* 0x000fe400007fe4ff */
[----:B------:R-:W-:Y:S02]  /*0ef0*/  SHF.L.U32 R224, R2, 0x1, RZ ;  /* 0x0000000102e07819 */ /* 0x000fe400000006ff */
[----:B------:R-:W-:Y:S02]  /*0f00*/  LOP3.LUT P0, RZ, R11, 0x2, RZ, 0xc0, !PT ;  /* 0x000000020bff7812 */ /* 0x000fe4000780c0ff */
[----:B------:R-:W-:Y:S01]  /*0f10*/  LEA R223, R0, 0x6000, 0x1 ;  /* 0x0000600000df7811 */ /* 0x000fe200078e08ff */
        /* <DEDUP_REMOVED lines=10> */
[----:B------:R-:W3:Y:S04]  /*0fc0*/  LDSM.16.M88.4 R20, [R3+0x6000] ;  /* 0x006000000314783b */ /* 0x000ee80000000200 */
[----:B------:R-:W4:Y:S01]  /*0fd0*/  LDSM.16.M88.4 R12, [R224+0x1000] ;  /* 0x00100000e00c783b */ /* 0x000f220000000200 */
[----:B-1----:R-:W-:-:S03]  /*0fe0*/  MOV R4, 0x20 ;  /* 0x0000002000047802 */ /* 0x002fc60000000f00 */
[----:B------:R-:W1:Y:S01]  /*0ff0*/  LDSM.16.M88.4 R32, [R3+0x6400] ;  /* 0x006400000320783b */ /* 0x000e620000000200 */
[----:B------:R-:W-:Y:S02]  /*1000*/  MOV R5, 0x5 ;  /* 0x0000000500057802 */ /* 0x000fe40000000f00 */
[C---:B------:R-:W-:Y:S01]  /*1010*/  SEL R2, R4.reuse, 0xffffffe0, !P0 ;  /* 0xffffffe004027807 */ /* 0x040fe20004000000 */
[----:B------:R-:W5:Y:S01]  /*1020*/  LDSM.16.M88.4 R28, [R3+0x6800] ;  /* 0x00680000031c783b */ /* 0x000f620000000200 */
[----:B------:R-:W-:Y:S02]  /*1030*/  SEL R4, R4, 0xffffffe0, !P1 ;  /* 0xffffffe004047807 */ /* 0x000fe40004800000 */
[----:B------:R-:W-:Y:S01]  /*1040*/  IADD3 R222, R223, R2, RZ ;  /* 0x00000002dfde7210 */ /* 0x000fe20007ffe0ff */
[----:B------:R-:W1:Y:S01]  /*1050*/  LDSM.16.M88.4 R24, [R3+0x6c00] ;  /* 0x006c00000318783b */ /* 0x000e620000000200 */
[----:B------:R-:W-:Y:S01]  /*1060*/  ISETP.NE.AND P0, PT, R182, 0x1, PT ;  /* 0x00000001b600780c */ /* 0x000fe20003f05270 */
[----:B------:R-:W-:-:S02]  /*1070*/  IMAD.IADD R225, R224, 0x1, R4 ;  /* 0x00000001e0e17824 */ /* 0x000fc400078e0204 */
[----:B------:R-:W-:Y:S04]  /*1080*/  LDSM.16.M88.4 R44, [R222] ;  /* 0x00000000de2c783b */ /* 0x000fe80000000200 */
[----:B------:R-:W1:Y:S04]  /*1090*/  LDSM.16.M88.4 R40, [R225] ;  /* 0x00000000e128783b */ /* 0x000e680000000200 */
[----:B------:R-:W2:Y:S04]  /*10a0*/  LDSM.16.M88.4 R8, [R225+0x1000] ;  /* 0x00100000e108783b */ /* 0x000ea80000000200 */
[----:B------:R-:W-:Y:S04]  /*10b0*/  LDSM.16.M88.4 R76, [R3+0x7000] ;  /* 0x00700000034c783b */ /* 0x000fe80000000200 */
[----:B------:R-:W2:Y:S01]  /*10c0*/  LDSM.16.M88.4 R36, [R224+0x2000] ;  /* 0x00200000e024783b */ /* 0x000ea20000000200 */
[-C--:B---3--:R-:W-:Y:S03]  /*10d0*/  HMMA.16816.F32 R48, R16, R20.reuse, RZ ;  /* 0x000000141030723c */ /* 0x088fe600000018ff */
[----:B------:R-:W3:Y:S04]  /*10e0*/  LDSM.16.M88.4 R60, [R222+0x400] ;  /* 0x00040000de3c783b */ /* 0x000ee80000000200 */
[----:B------:R-:W2:Y:S01]  /*10f0*/  LDSM.16.M88.4 R100, [R222+0xc00] ;  /* 0x000c0000de64783b */ /* 0x000ea20000000200 */
[C---:B----4-:R-:W-:Y:S03]  /*1100*/  HMMA.16816.F32 R52, R12.reuse, R20, RZ ;  /* 0x000000140c34723c */ /* 0x050fe600000018ff */
[----:B------:R-:W4:Y:S04]  /*1110*/  LDSM.16.M88.4 R92, [R222+0x800] ;  /* 0x00080000de5c783b */ /* 0x000f280000000200 */
[----:B------:R-:W-:Y:S01]  /*1120*/  LDSM.16.M88.4 R56, [R222+0x1000] ;  /* 0x00100000de38783b */ /* 0x000fe20000000200 */
[C---:B------:R-:W-:Y:S03]  /*1130*/  HMMA.16816.F32 R96, R12.reuse, R22, RZ ;  /* 0x000000160c60723c */ /* 0x040fe600000018ff */
[----:B------:R-:W0:Y:S05]  /*1140*/  LDGDEPBAR ;  /* 0x00000000000079af */ /* 0x000e2a0000000000 */
[C---:B-1----:R-:W-:Y:S08]  /*1150*/  HMMA.16816.F32 R88, R12.reuse, R32, RZ ;  /* 0x000000200c58723c */ /* 0x042ff000000018ff */
[C---:B-----5:R-:W-:Y:S08]  /*1160*/  HMMA.16816.F32 R80, R12.reuse, R28, RZ ;  /* 0x0000001c0c50723c */ /* 0x060ff000000018ff */
[C---:B------:R-:W-:Y:S08]  /*1170*/  HMMA.16816.F32 R68, R12.reuse, R24, RZ ;  /* 0x000000180c44723c */ /* 0x040ff000000018ff */
[C---:B------:R-:W-:Y:S08]  /*1180*/  HMMA.16816.F32 R84, R12.reuse, R34, RZ ;  /* 0x000000220c54723c */ /* 0x040ff000000018ff */
[C---:B------:R-:W-:Y:S08]  /*1190*/  HMMA.16816.F32 R72, R12.reuse, R30, RZ ;  /* 0x0000001e0c48723c */ /* 0x040ff000000018ff */
[----:B------:R-:W-:Y:S08]  /*11a0*/  HMMA.16816.F32 R64, R12, R26, RZ ;  /* 0x0000001a0c40723c */ /* 0x000ff000000018ff */
[----:B------:R-:W-:Y:S01]  /*11b0*/  HMMA.16816.F32 R12, R40, R44, R48 ;  /* 0x0000002c280c723c */ /* 0x000fe20000001830 */
[----:B------:R-:W-:Y:S07]  /*11c0*/  LDSM.16.M88.4 R48, [R222+0x2000] ;  /* 0x00200000de30783b */ /* 0x000fee0000000200 */
[C---:B------:R-:W-:Y:S08]  /*11d0*/  HMMA.16816.F32 R104, R16.reuse, R22, RZ ;  /* 0x000000161068723c */ /* 0x040ff000000018ff */
[C---:B------:R-:W-:Y:S08]  /*11e0*/  HMMA.16816.F32 R20, R16.reuse, R32, RZ ;  /* 0x000000201014723c */ /* 0x040ff000000018ff */
[C---:B------:R-:W-:Y:S01]  /*11f0*/  HMMA.16816.F32 R120, R16.reuse, R34, RZ ;  /* 0x000000221078723c */ /* 0x040fe200000018ff */
[----:B------:R-:W1:Y:S07]  /*1200*/  LDSM.16.M88.4 R32, [R224+0x3000] ;  /* 0x00300000e020783b */ /* 0x000e6e0000000200 */
[C---:B------:R-:W-:Y:S08]  /*1210*/  HMMA.16816.F32 R112, R16.reuse, R28, RZ ;  /* 0x0000001c1070723c */ /* 0x040ff000000018ff */
[C---:B------:R-:W-:Y:S01]  /*1220*/  HMMA.16816.F32 R132, R16.reuse, R30, RZ ;  /* 0x0000001e1084723c */ /* 0x040fe200000018ff */
[----:B------:R-:W5:Y:S07]  /*1230*/  LDSM.16.M88.4 R28, [R225+0x2000] ;  /* 0x00200000e11c783b */ /* 0x000f6e0000000200 */
[C---:B------:R-:W-:Y:S08]  /*1240*/  HMMA.16816.F32 R116, R16.reuse, R24, RZ ;  /* 0x000000181074723c */ /* 0x040ff000000018ff */
[----:B------:R-:W-:Y:S01]  /*1250*/  HMMA.16816.F32 R124, R16, R26, RZ ;  /* 0x0000001a107c723c */ /* 0x000fe200000018ff */
[----:B------:R-:W1:Y:S07]  /*1260*/  LDSM.16.M88.4 R24, [R225+0x3000] ;  /* 0x00300000e118783b */ /* 0x000e6e0000000200 */
[----:B--2---:R-:W-:Y:S08]  /*1270*/  HMMA.16816.F32 R16, R8, R44, R52 ;  /* 0x0000002c0810723c */ /* 0x004ff00000001834 */
[----:B------:R-:W-:Y:S08]  /*1280*/  HMMA.16816.F32 R12, R36, R76, R12 ;  /* 0x0000004c240c723c */ /* 0x000ff0000000180c */
[C---:B---3--:R-:W-:Y:S08]  /*1290*/  HMMA.16816.F32 R128, R8.reuse, R60, R88 ;  /* 0x0000003c0880723c */ /* 0x048ff00000001858 */
[C---:B------:R-:W-:Y:S08]  /*12a0*/  HMMA.16816.F32 R152, R8.reuse, R100, R68 ;  /* 0x000000640898723c */ /* 0x040ff00000001844 */
[----:B------:R-:W-:Y:S08]  /*12b0*/  HMMA.16816.F32 R96, R8, R46, R96 ;  /* 0x0000002e0860723c */ /* 0x000ff00000001860 */
[C---:B------:R-:W-:Y:S01]  /*12c0*/  HMMA.16816.F32 R88, R40.reuse, R60, R20 ;  /* 0x0000003c2858723c */ /* 0x040fe20000001814 */
[----:B------:R-:W-:Y:S07]  /*12d0*/  LDSM.16.M88.4 R20, [R224+0x4000] ;  /* 0x00400000e014783b */ /* 0x000fee0000000200 */
[----:B------:R-:W-:Y:S01]  /*12e0*/  HMMA.16816.F32 R68, R40, R46, R104 ;  /* 0x0000002e2844723c */ /* 0x000fe20000001868 */
[----:B------:R-:W2:Y:S07]  /*12f0*/  LDSM.16.M88.4 R44, [R3+0x8000] ;  /* 0x00800000032c783b */ /* 0x000eae0000000200 */
[C---:B----4-:R-:W-:Y:S08]  /*1300*/  HMMA.16816.F32 R140, R8.reuse, R92, R80 ;  /* 0x0000005c088c723c */ /* 0x050ff00000001850 */
[C---:B------:R-:W-:Y:S08]  /*1310*/  HMMA.16816.F32 R136, R8.reuse, R62, R84 ;  /* 0x0000003e0888723c */ /* 0x040ff00000001854 */
[C---:B------:R-:W-:Y:S08]  /*1320*/  HMMA.16816.F32 R144, R8.reuse, R94, R72 ;  /* 0x0000005e0890723c */ /* 0x040ff00000001848 */
[----:B------:R-:W-:Y:S08]  /*1330*/  HMMA.16816.F32 R156, R8, R102, R64 ;  /* 0x00000066089c723c */ /* 0x000ff00000001840 */
[----:B-1----:R-:W-:Y:S01]  /*1340*/  HMMA.16816.F32 R8, R32, R76, R16 ;  /* 0x0000004c2008723c */ /* 0x002fe20000001810 */
[----:B------:R-:W1:Y:S07]  /*1350*/  LDSM.16.M88.4 R16, [R224+0x5000] ;  /* 0x00500000e010783b */ /* 0x000e6e0000000200 */
[----:B-----5:R-:W-:Y:S01]  /*1360*/  HMMA.16816.F32 R52, R28, R56, R12 ;  /* 0x000000381c34723c */ /* 0x020fe2000000180c */
[----:B------:R-:W3:Y:S07]  /*1370*/  LDSM.16.M88.4 R12, [R225+0x4000] ;  /* 0x00400000e10c783b */ /* 0x000eee0000000200 */
[----:B------:R-:W-:Y:S08]  /*1380*/  HMMA.16816.F32 R68, R36, R78, R68 ;  /* 0x0000004e2444723c */ /* 0x000ff00000001844 */
[----:B------:R-:W-:Y:S01]  /*1390*/  HMMA.16816.F32 R64, R24, R56, R8 ;  /* 0x000000381840723c */ /* 0x000fe20000001808 */
[----:B------:R-:W-:Y:S07]  /*13a0*/  LDSM.16.M88.4 R8, [R225+0x5000] ;  /* 0x00500000e108783b */ /* 0x000fee0000000200 */
[----:B--2---:R-:W-:Y:S01]  /*13b0*/  HMMA.16816.F32 R72, R20, R44, R52 ;  /* 0x0000002c1448723c */ /* 0x004fe20000001834 */
[----:B------:R-:W2:Y:S07]  /*13c0*/  LDSM.16.M88.4 R52, [R3+0x7400] ;  /* 0x007400000334783b */ /* 0x000eae0000000200 */
[----:B------:R-:W-:Y:S08]  /*13d0*/  HMMA.16816.F32 R76, R32, R78, R96 ;  /* 0x0000004e204c723c */ /* 0x000ff00000001860 */
[----:B------:R-:W-:Y:S01]  /*13e0*/  HMMA.16816.F32 R104, R40, R62, R120 ;  /* 0x0000003e2868723c */ /* 0x000fe20000001878 */
[----:B------:R-:W4:Y:S07]  /*13f0*/  LDSM.16.M88.4 R60, [R222+0x1400] ;  /* 0x00140000de3c783b */ /* 0x000f2e0000000200 */
[----:B-1----:R-:W-:Y:S08]  /*1400*/  HMMA.16816.F32 R64, R16, R44, R64 ;  /* 0x0000002c1040723c */ /* 0x002ff00000001840 */
[----:B------:R-:W-:Y:S08]  /*1410*/  HMMA.16816.F32 R68, R28, R58, R68 ;  /* 0x0000003a1c44723c */ /* 0x000ff00000001844 */
[----:B---3--:R-:W-:Y:S08]  /*1420*/  HMMA.16816.F32 R80, R12, R48, R72 ;  /* 0x000000300c50723c */ /* 0x008ff00000001848 */
[----:B------:R-:W-:Y:S08]  /*1430*/  HMMA.16816.F32 R76, R24, R58, R76 ;  /* 0x0000003a184c723c */ /* 0x000ff0000000184c */
[----:B--2---:R-:W-:Y:S08]  /*1440*/  HMMA.16816.F32 R72, R36, R52, R88 ;  /* 0x000000342448723c */ /* 0x004ff00000001858 */
[----:B------:R-:W-:Y:S01]  /*1450*/  HMMA.16816.F32 R112, R40, R92, R112 ;  /* 0x0000005c2870723c */ /* 0x000fe20000001870 */
[----:B------:R-:W-:-:S04]  /*1460*/  FMUL.FTZ R0, R80, c[0x0][0x2ec] ;  /* 0x0000bb0050007a20 */ /* 0x000fc80000410000 */
[----:B------:R1:W2:Y:S03]  /*1470*/  MUFU.TANH R162, R0 ;  /* 0x0000000000a27308 */ /* 0x0002a60000002400 */
[C---:B------:R-:W-:Y:S08]  /*1480*/  HMMA.16816.F32 R116, R40.reuse, R100, R116 ;  /* 0x000000642874723c */ /* 0x040ff00000001874 */
[----:B------:R-:W-:Y:S01]  /*1490*/  HMMA.16816.F32 R132, R40, R94, R132 ;  /* 0x0000005e2884723c */ /* 0x000fe20000001884 */
[----:B-1----:R-:W-:-:S07]  /*14a0*/  FMUL.FTZ R0, R81, c[0x0][0x2ec] ;  /* 0x0000bb0051007a20 */ /* 0x002fce0000410000 */
[----:B------:R-:W-:Y:S01]  /*14b0*/  HMMA.16816.F32 R124, R40, R102, R124 ;  /* 0x00000066287c723c */ /* 0x000fe2000000187c */
[----:B------:R-:W1:Y:S01]  /*14c0*/  LDSM.16.M88.4 R40, [R3+0x8400] ;  /* 0x008400000328783b */ /* 0x000e620000000200 */
[----:B------:R3:W1:Y:S06]  /*14d0*/  MUFU.TANH R150, R0 ;  /* 0x0000000000967308 */ /* 0x00066c0000002400 */
[----:B------:R-:W-:Y:S08]  /*14e0*/  HMMA.16816.F32 R84, R8, R48, R64 ;  /* 0x000000300854723c */ /* 0x000ff00000001840 */
[----:B------:R-:W-:Y:S01]  /*14f0*/  HMMA.16816.F32 R64, R20, R46, R68 ;  /* 0x0000002e1440723c */ /* 0x000fe20000001844 */
[----:B---3--:R-:W-:-:S04]  /*1500*/  FMUL.FTZ R0, R82, c[0x0][0x2ec] ;  /* 0x0000bb0052007a20 */ /* 0x008fc80000410000 */
[----:B------:R3:W1:Y:S03]  /*1510*/  MUFU.TANH R163, R0 ;  /* 0x0000000000a37308 */ /* 0x0006660000002400 */
[----:B------:R-:W-:Y:S08]  /*1520*/  HMMA.16816.F32 R56, R32, R52, R128 ;  /* 0x000000342038723c */ /* 0x000ff00000001880 */
[----:B------:R-:W-:Y:S01]  /*1530*/  HMMA.16816.F32 R68, R16, R46, R76 ;  /* 0x0000002e1044723c */ /* 0x000fe2000000184c */
[----:B------:R-:W5:Y:S01]  /*1540*/  LDSM.16.M88.4 R44, [R222+0x2400] ;  /* 0x00240000de2c783b */ /* 0x000f620000000200 */
[----:B---3--:R-:W-:-:S06]  /*1550*/  FMUL.FTZ R0, R83, c[0x0][0x2ec] ;  /* 0x0000bb0053007a20 */ /* 0x008fcc0000410000 */
[----:B----4-:R-:W-:Y:S01]  /*1560*/  HMMA.16816.F32 R72, R28, R60, R72 ;  /* 0x0000003c1c48723c */ /* 0x010fe20000001848 */
[----:B------:R3:W4:Y:S07]  /*1570*/  MUFU.TANH R131, R0 ;  /* 0x0000000000837308 */ /* 0x00072e0000002400 */
[----:B------:R-:W-:Y:S08]  /*1580*/  HMMA.16816.F32 R76, R12, R50, R64 ;  /* 0x000000320c4c723c */ /* 0x000ff00000001840 */
[----:B------:R-:W-:Y:S01]  /*1590*/  HMMA.16816.F32 R64, R24, R60, R56 ;  /* 0x0000003c1840723c */ /* 0x000fe20000001838 */
[----:B------:R-:W2:Y:S01]  /*15a0*/  LDSM.16.M88.4 R56, [R3+0x7800] ;  /* 0x007800000338783b */ /* 0x000ea20000000200 */
[----:B---3--:R-:W-:-:S04]  /*15b0*/  FMUL.FTZ R0, R84, c[0x0][0x2ec] ;  /* 0x0000bb0054007a20 */ /* 0x008fc80000410000 */
[----:B------:R3:W1:Y:S02]  /*15c0*/  MUFU.TANH R151, R0 ;  /* 0x0000000000977308 */ /* 0x0006640000002400 */
[----:B------:R-:W-:Y:S08]  /*15d0*/  HMMA.16816.F32 R88, R8, R50, R68 ;  /* 0x000000320858723c */ /* 0x000ff00000001844 */
[----:B------:R-:W-:Y:S01]  /*15e0*/  HMMA.16816.F32 R48, R36, R54, R104 ;  /* 0x000000362430723c */ /* 0x000fe20000001868 */
[----:B---3--:R-:W-:-:S07]  /*15f0*/  FMUL.FTZ R0, R85, c[0x0][0x2ec] ;  /* 0x0000bb0055007a20 */ /* 0x008fce0000410000 */
[----:B-1----:R-:W-:Y:S01]  /*1600*/  HMMA.16816.F32 R68, R20, R40, R72 ;  /* 0x000000281444723c */ /* 0x002fe20000001848 */
[----:B------:R1:W3:Y:S07]  /*1610*/  MUFU.TANH R130, R0 ;  /* 0x0000000000827308 */ /* 0x0002ee0000002400 */
[----:B------:R-:W-:Y:S08]  /*1620*/  HMMA.16816.F32 R72, R32, R54, R136 ;  /* 0x000000362048723c */ /* 0x000ff00000001888 */
[----:B------:R-:W-:Y:S01]  /*1630*/  HMMA.16816.F32 R52, R16, R40, R64 ;  /* 0x000000281034723c */ /* 0x000fe20000001840 */
[----:B-1----:R-:W-:-:S04]  /*1640*/  FMUL.FTZ R0, R86, c[0x0][0x2ec] ;  /* 0x0000bb0056007a20 */ /* 0x002fc80000410000 */
[----:B------:R1:W1:Y:S03]  /*1650*/  MUFU.TANH R161, R0 ;  /* 0x0000000000a17308 */ /* 0x0002660000002400 */
[----:B------:R-:W-:Y:S01]  /*1660*/  HMMA.16816.F32 R64, R28, R62, R48 ;  /* 0x0000003e1c40723c */ /* 0x000fe20000001830 */
[----:B------:R-:W2:Y:S01]  /*1670*/  LDSM.16.M88.4 R48, [R222+0x1800] ;  /* 0x00180000de30783b */ /* 0x000ea20000000200 */
[----:B-1----:R-:W-:Y:S11]  /*1680*/  FMUL.FTZ R0, R87, c[0x0][0x2ec] ;  /* 0x0000bb0057007a20 */ /* 0x002ff60000410000 */
[----:B------:R-:W-:Y:S03]  /*1690*/  @!UPT UIADD3 URZ, URZ, URZ, URZ ;  /* 0x0000003f3f3ff290 */ /* 0x000fe6000fffe03f */
[----:B-----5:R-:W-:Y:S01]  /*16a0*/  HMMA.16816.F32 R80, R8, R44, R52 ;  /* 0x0000002c0850723c */ /* 0x020fe20000001834 */
[----:B------:R-:W1:Y:S01]  /*16b0*/  LDSM.16.M88.4 R52, [R3+0x8800] ;  /* 0x008800000334783b */ /* 0x000e620000000200 */
[----:B------:R5:W1:Y:S06]  /*16c0*/  MUFU.TANH R129, R0 ;  /* 0x0000000000817308 */ /* 0x000a6c0000002400 */
[----:B------:R-:W-:Y:S01]  /*16d0*/  HMMA.16816.F32 R64, R20, R42, R64 ;  /* 0x0000002a1440723c */ /* 0x000fe20000001840 */
[----:B-----5:R-:W-:-:S04]  /*16e0*/  FMUL.FTZ R0, R76, c[0x0][0x2ec] ;  /* 0x0000bb004c007a20 */ /* 0x020fc80000410000 */
[----:B------:R5:W1:Y:S02]  /*16f0*/  MUFU.TANH R128, R0 ;  /* 0x0000000000807308 */ /* 0x000a640000002400 */
[----:B-----5:R-:W-:-:S06]  /*1700*/  FMUL.FTZ R0, R77, c[0x0][0x2ec] ;  /* 0x0000bb004d007a20 */ /* 0x020fcc0000410000 */
[----:B------:R5:W1:Y:S02]  /*1710*/  MUFU.TANH R123, R0 ;  /* 0x00000000007b7308 */ /* 0x000a640000002400 */
[----:B-----5:R-:W-:-:S06]  /*1720*/  FMUL.FTZ R0, R78, c[0x0][0x2ec] ;  /* 0x0000bb004e007a20 */ /* 0x020fcc0000410000 */
[----:B------:R5:W1:Y:S02]  /*1730*/  MUFU.TANH R122, R0 ;  /* 0x00000000007a7308 */ /* 0x000a640000002400 */
[----:B-----5:R-:W-:Y:S02]  /*1740*/  FMUL.FTZ R0, R79, c[0x0][0x2ec] ;  /* 0x0000bb004f007a20 */ /* 0x020fe40000410000 */
[----:B------:R-:W-:Y:S04]  /*1750*/  HMMA.16816.F32 R76, R12, R44, R68 ;  /* 0x0000002c0c4c723c */ /* 0x000fe80000001844 */
[----:B------:R5:W1:Y:S04]  /*1760*/  MUFU.TANH R121, R0 ;  /* 0x0000000000797308 */ /* 0x000a680000002400 */
[----:B------:R-:W-:Y:S08]  /*1770*/  HMMA.16816.F32 R68, R24, R62, R72 ;  /* 0x0000003e1844723c */ /* 0x000ff00000001848 */
[----:B--2---:R-:W-:Y:S01]  /*1780*/  HMMA.16816.F32 R72, R36, R56, R112 ;  /* 0x000000382448723c */ /* 0x004fe20000001870 */
[----:B-----5:R-:W-:-:S04]  /*1790*/  FMUL.FTZ R0, R88, c[0x0][0x2ec] ;  /* 0x0000bb0058007a20 */ /* 0x020fc80000410000 */
[----:B------:R2:W1:Y:S03]  /*17a0*/  MUFU.TANH R120, R0 ;  /* 0x0000000000787308 */ /* 0x0004660000002400 */
[----:B------:R-:W-:Y:S08]  /*17b0*/  HMMA.16816.F32 R60, R32, R56, R140 ;  /* 0x00000038203c723c */ /* 0x000ff0000000188c */
[----:B------:R-:W-:Y:S01]  /*17c0*/  HMMA.16816.F32 R68, R16, R42, R68 ;  /* 0x0000002a1044723c */ /* 0x000fe20000001844 */
[----:B------:R-:W5:Y:S01]  /*17d0*/  LDSM.16.M88.4 R40, [R222+0x2800] ;  /* 0x00280000de28783b */ /* 0x000f620000000200 */
[----:B--2---:R-:W-:-:S06]  /*17e0*/  FMUL.FTZ R0, R89, c[0x0][0x2ec] ;  /* 0x0000bb0059007a20 */ /* 0x004fcc0000410000 */
[-C--:B------:R-:W-:Y:S01]  /*17f0*/  HMMA.16816.F32 R72, R28, R48.reuse, R72 ;  /* 0x000000301c48723c */ /* 0x080fe20000001848 */
[----:B------:R2:W1:Y:S07]  /*1800*/  MUFU.TANH R111, R0 ;  /* 0x00000000006f7308 */ /* 0x00046e0000002400 */
[----:B------:R-:W-:Y:S01]  /*1810*/  HMMA.16816.F32 R60, R24, R48, R60 ;  /* 0x00000030183c723c */ /* 0x000fe2000000183c */
[----:B--2---:R-:W-:-:S04]  /*1820*/  FMUL.FTZ R0, R90, c[0x0][0x2ec] ;  /* 0x0000bb005a007a20 */ /* 0x004fc80000410000 */
[----:B------:R2:W2:Y:S11]  /*1830*/  MUFU.TANH R110, R0 ;  /* 0x00000000006e7308 */ /* 0x0004b60000002400 */
[----:B------:R-:W-:Y:S08]  /*1840*/  @!UPT UIADD3 URZ, URZ, URZ, URZ ;  /* 0x0000003f3f3ff290 */ /* 0x000ff0000fffe03f */
[----:B-1----:R-:W-:Y:S01]  /*1850*/  HMMA.16816.F32 R60, R16, R52, R60 ;  /* 0x00000034103c723c */ /* 0x002fe2000000183c */
[----:B--2---:R-:W-:-:S07]  /*1860*/  FMUL.FTZ R0, R91, c[0x0][0x2ec] ;  /* 0x0000bb005b007a20 */ /* 0x004fce0000410000 */
[----:B------:R-:W-:Y:S01]  /*1870*/  HMMA.16816.F32 R88, R8, R46, R68 ;  /* 0x0000002e0858723c */ /* 0x000fe20000001844 */
[----:B------:R1:W2:Y:S07]  /*1880*/  MUFU.TANH R109, R0 ;  /* 0x00000000006d7308 */ /* 0x0002ae0000002400 */
[----:B------:R-:W-:Y:S08]  /*1890*/  HMMA.16816.F32 R68, R20, R52, R72 ;  /* 0x000000341444723c */ /* 0x000ff00000001848 */
[----:B------:R-:W-:Y:S01]  /*18a0*/  HMMA.16816.F32 R72, R32, R58, R144 ;  /* 0x0000003a2048723c */ /* 0x000fe20000001890 */
[----:B-1----:R-:W-:-:S04]  /*18b0*/  FMUL.FTZ R0, R76, c[0x0][0x2ec] ;  /* 0x0000bb004c007a20 */ /* 0x002fc80000410000 */
[----:B------:R1:W1:Y:S03]  /*18c0*/  MUFU.TANH R106, R0 ;  /* 0x00000000006a7308 */ /* 0x0002660000002400 */
[----:B-----5:R-:W-:Y:S01]  /*18d0*/  HMMA.16816.F32 R84, R8, R40, R60 ;  /* 0x000000280854723c */ /* 0x020fe2000000183c */
[----:B-1----:R-:W-:Y:S11]  /*18e0*/  FMUL.FTZ R0, R77, c[0x0][0x2ec] ;  /* 0x0000bb004d007a20 */ /* 0x002ff60000410000 */
[----:B------:R-:W-:Y:S04]  /*18f0*/  @!UPT UIADD3 URZ, URZ, URZ, URZ ;  /* 0x0000003f3f3ff290 */ /* 0x000fe8000fffe03f */
[----:B------:R-:W-:Y:S01]  /*1900*/  HMMA.16816.F32 R72, R24, R50, R72 ;  /* 0x000000321848723c */ /* 0x000fe20000001848 */
[----:B------:R1:W1:Y:S02]  /*1910*/  MUFU.TANH R107, R0 ;  /* 0x00000000006b7308 */ /* 0x0002640000002400 */
[----:B-1----:R-:W-:-:S06]  /*1920*/  FMUL.FTZ R0, R78, c[0x0][0x2ec] ;  /* 0x0000bb004e007a20 */ /* 0x002fcc0000410000 */
[----:B------:R1:W1:Y:S11]  /*1930*/  MUFU.TANH R105, R0 ;  /* 0x0000000000697308 */ /* 0x0002760000002400 */
[----:B------:R-:W-:Y:S04]  /*1940*/  @!UPT UIADD3 URZ, URZ, URZ, URZ ;  /* 0x0000003f3f3ff290 */ /* 0x000fe8000fffe03f */
[----:B------:R-:W-:Y:S01]  /*1950*/  HMMA.16816.F32 R72, R16, R54, R72 ;  /* 0x000000361048723c */ /* 0x000fe20000001848 */
[----:B-1----:R-:W-:-:S07]  /*1960*/  FMUL.FTZ R0, R79, c[0x0][0x2ec] ;  /* 0x0000bb004f007a20 */ /* 0x002fce0000410000 */
[----:B------:R-:W-:Y:S01]  /*1970*/  HMMA.16816.F32 R76, R12, R46, R64 ;  /* 0x0000002e0c4c723c */ /* 0x000fe20000001840 */
[----:B------:R-:W1:Y:S01]  /*1980*/  LDSM.16.M88.4 R44, [R3+0x7c00] ;  /* 0x007c0000032c783b */ /* 0x000e620000000200 */
[----:B------:R5:W1:Y:S06]  /*1990*/  MUFU.TANH R102, R0 ;  /* 0x0000000000667308 */ /* 0x000a6c0000002400 */
[----:B------:R-:W-:Y:S01]  /*19a0*/  HMMA.16816.F32 R64, R36, R58, R132 ;  /* 0x0000003a2440723c */ /* 0x000fe20000001884 */
[----:B------:R-:W1:Y:S07]  /*19b0*/  LDSM.16.M88.4 R56, [R222+0x1c00] ;  /* 0x001c0000de38783b */ /* 0x000e6e0000000200 */
[----:B------:R-:W-:Y:S01]  /*19c0*/  HMMA.16816.F32 R72, R8, R42, R72 ;  /* 0x0000002a0848723c */ /* 0x000fe20000001848 */
[----:B-----5:R-:W-:-:S04]  /*19d0*/  FMUL.FTZ R0, R80, c[0x0][0x2ec] ;  /* 0x0000bb0050007a20 */ /* 0x020fc80000410000 */
[----:B------:R5:W1:Y:S11]  /*19e0*/  MUFU.TANH R101, R0 ;  /* 0x0000000000657308 */ /* 0x000a760000002400 */
[----:B------:R-:W-:Y:S01]  /*19f0*/  HMMA.16816.F32 R64, R28, R50, R64 ;  /* 0x000000321c40723c */ /* 0x000fe20000001840 */
[----:B------:R-:W2:Y:S01]  /*1a00*/  LDSM.16.M88.4 R48, [R3+0x8c00] ;  /* 0x008c00000330783b */ /* 0x000ea20000000200 */
[----:B-----5:R-:W-:-:S06]  /*1a10*/  FMUL.FTZ R0, R81, c[0x0][0x2ec] ;  /* 0x0000bb0051007a20 */ /* 0x020fcc0000410000 */
[----:B------:R-:W-:Y:S01]  /*1a20*/  FMUL.FTZ R72, R72, c[0x0][0x2ec] ;  /* 0x0000bb0048487a20 */ /* 0x000fe20000410000 */
[----:B------:R5:W1:Y:S01]  /*1a30*/  MUFU.TANH R100, R0 ;  /* 0x0000000000647308 */ /* 0x000a620000002400 */
[----:B------:R-:W-:-:S07]  /*1a40*/  FMUL.FTZ R73, R73, c[0x0][0x2ec] ;  /* 0x0000bb0049497a20 */ /* 0x000fce0000410000 */
[----:B------:R-:W2:Y:S07]  /*1a50*/  MUFU.TANH R72, R72 ;  /* 0x0000004800487308 */ /* 0x000eae0000002400 */
[----:B------:R-:W-:Y:S01]  /*1a60*/  HMMA.16816.F32 R60, R20, R54, R64 ;  /* 0x00000036143c723c */ /* 0x000fe20000001840 */
[----:B-----5:R-:W-:Y:S01]  /*1a70*/  FMUL.FTZ R0, R82, c[0x0][0x2ec] ;  /* 0x0000bb0052007a20 */ /* 0x020fe20000410000 */
[----:B------:R-:W2:Y:S06]  /*1a80*/  MUFU.TANH R73, R73 ;  /* 0x0000004900497308 */ /* 0x000eac0000002400 */
[----:B-1----:R-:W-:Y:S02]  /*1a90*/  HMMA.16816.F32 R52, R36, R46, R124 ;  /* 0x0000002e2434723c */ /* 0x002fe4000000187c */
[----:B------:R1:W1:Y:S11]  /*1aa0*/  MUFU.TANH R99, R0 ;  /* 0x0000000000637308 */ /* 0x0002760000002400 */
[----:B------:R-:W-:Y:S03]  /*1ab0*/  @!UPT UIADD3 URZ, URZ, URZ, URZ ;  /* 0x0000003f3f3ff290 */ /* 0x000fe6000fffe03f */
[----:B------:R-:W-:Y:S01]  /*1ac0*/  HMMA.16816.F32 R64, R12, R42, R60 ;  /* 0x0000002a0c40723c */ /* 0x000fe2000000183c */
[----:B-1----:R-:W-:-:S04]  /*1ad0*/  FMUL.FTZ R0, R83, c[0x0][0x2ec] ;  /* 0x0000bb0053007a20 */ /* 0x002fc80000410000 */
[----:B------:R1:W1:Y:S03]  /*1ae0*/  MUFU.TANH R98, R0 ;  /* 0x0000000000627308 */ /* 0x0002660000002400 */
[----:B------:R-:W-:Y:S01]  /*1af0*/  HMMA.16816.F32 R80, R32, R44, R152 ;  /* 0x0000002c2050723c */ /* 0x000fe20000001898 */
[----:B-1----:R-:W-:Y:S11]  /*1b00*/  FMUL.FTZ R0, R76, c[0x0][0x2ec] ;  /* 0x0000bb004c007a20 */ /* 0x002ff60000410000 */
[----:B------:R-:W-:Y:S04]  /*1b10*/  @!UPT UIADD3 URZ, URZ, URZ, URZ ;  /* 0x0000003f3f3ff290 */ /* 0x000fe8000fffe03f */
[----:B------:R-:W-:Y:S01]  /*1b20*/  FMUL.FTZ R65, R65, c[0x0][0x2ec] ;  /* 0x0000bb0041417a20 */ /* 0x000fe20000410000 */
[----:B------:R1:W1:Y:S01]  /*1b30*/  MUFU.TANH R96, R0 ;  /* 0x0000000000607308 */ /* 0x0002620000002400 */
[----:B------:R-:W-:Y:S02]  /*1b40*/  FMUL.FTZ R66, R66, c[0x0][0x2ec] ;  /* 0x0000bb0042427a20 */ /* 0x000fe40000410000 */
[----:B------:R-:W-:-:S04]  /*1b50*/  FMUL.FTZ R67, R67, c[0x0][0x2ec] ;  /* 0x0000bb0043437a20 */ /* 0x000fc80000410000 */
[----:B------:R-:W-:Y:S01]  /*1b60*/  HMMA.16816.F32 R60, R24, R56, R80 ;  /* 0x00000038183c723c */ /* 0x000fe20000001850 */
[----:B------:R-:W2:Y:S01]  /*1b70*/  MUFU.TANH R65, R65 ;  /* 0x0000004100417308 */ /* 0x000ea20000002400 */
[----:B-1----:R-:W-:-:S07]  /*1b80*/  FMUL.FTZ R0, R77, c[0x0][0x2ec] ;  /* 0x0000bb004d007a20 */ /* 0x002fce0000410000 */
[----:B------:R-:W1:Y:S08]  /*1b90*/  MUFU.TANH R66, R66 ;  /* 0x0000004200427308 */ /* 0x000e700000002400 */
[----:B------:R5:W1:Y:S08]  /*1ba0*/  MUFU.TANH R97, R0 ;  /* 0x0000000000617308 */ /* 0x000a700000002400 */
[----:B------:R-:W1:Y:S01]  /*1bb0*/  MUFU.TANH R67, R67 ;  /* 0x0000004300437308 */ /* 0x000e620000002400 */
[----:B-----5:R-:W-:-:S07]  /*1bc0*/  FMUL.FTZ R0, R78, c[0x0][0x2ec] ;  /* 0x0000bb004e007a20 */ /* 0x020fce0000410000 */
[----:B------:R5:W1:Y:S02]  /*1bd0*/  MUFU.TANH R95, R0 ;  /* 0x00000000005f7308 */ /* 0x000a640000002400 */
[----:B-----5:R-:W-:Y:S02]  /*1be0*/  FMUL.FTZ R0, R79, c[0x0][0x2ec] ;  /* 0x0000bb004f007a20 */ /* 0x020fe40000410000 */
[----:B------:R-:W-:Y:S04]  /*1bf0*/  HMMA.16816.F32 R76, R12, R40, R68 ;  /* 0x000000280c4c723c */ /* 0x000fe80000001844 */
[----:B------:R5:W1:Y:S04]  /*1c00*/  MUFU.TANH R94, R0 ;  /* 0x00000000005e7308 */ /* 0x000a680000002400 */
[----:B------:R-:W-:Y:S01]  /*1c10*/  HMMA.16816.F32 R68, R36, R44, R116 ;  /* 0x0000002c2444723c */ /* 0x000fe20000001874 */
[----:B------:R-:W1:Y:S01]  /*1c20*/  LDSM.16.M88.4 R36, [R222+0x2c00] ;  /* 0x002c0000de24783b */ /* 0x000e620000000200 */
[----:B------:R-:W-:-:S06]  /*1c30*/  DEPBAR.LE SB0, 0x0 ;  /* 0x000080000000791a */ /* 0x000fcc0000000000 */
[----:B------:R-:W-:Y:S01]  /*1c40*/  HMMA.16816.F32 R44, R32, R46, R156 ;  /* 0x0000002e202c723c */ /* 0x000fe2000000189c */
[----:B-----5:R-:W-:-:S04]  /*1c50*/  FMUL.FTZ R0, R88, c[0x0][0x2ec] ;  /* 0x0000bb0058007a20 */ /* 0x020fc80000410000 */
[----:B------:R5:W1:Y:S03]  /*1c60*/  MUFU.TANH R93, R0 ;  /* 0x00000000005d7308 */ /* 0x000a660000002400 */
[----:B--2---:R-:W-:Y:S08]  /*1c70*/  HMMA.16816.F32 R32, R16, R48, R60 ;  /* 0x000000301020723c */ /* 0x004ff0000000183c */
[----:B------:R-:W-:Y:S01]  /*1c80*/  HMMA.16816.F32 R68, R28, R56, R68 ;  /* 0x000000381c44723c */ /* 0x000fe20000001844 */
[----:B-----5:R-:W-:-:S07]  /*1c90*/  FMUL.FTZ R0, R89, c[0x0][0x2ec] ;  /* 0x0000bb0059007a20 */ /* 0x020fce0000410000 */
[-C--:B------:R-:W-:Y:S01]  /*1ca0*/  HMMA.16816.F32 R28, R28, R58.reuse, R52 ;  /* 0x0000003a1c1c723c */ /* 0x080fe20000001834 */
[----:B------:R2:W1:Y:S07]  /*1cb0*/  MUFU.TANH R92, R0 ;  /* 0x00000000005c7308 */ /* 0x00046e0000002400 */
[----:B------:R-:W-:Y:S08]  /*1cc0*/  HMMA.16816.F32 R24, R24, R58, R44 ;  /* 0x0000003a1818723c */ /* 0x000ff0000000182c */
[----:B------:R-:W-:Y:S01]  /*1cd0*/  HMMA.16816.F32 R40, R20, R48, R68 ;  /* 0x000000301428723c */ /* 0x000fe20000001844 */
[----:B--2---:R-:W-:-:S04]  /*1ce0*/  FMUL.FTZ R0, R90, c[0x0][0x2ec] ;  /* 0x0000bb005a007a20 */ /* 0x004fc80000410000 */
[----:B------:R2:W2:Y:S03]  /*1cf0*/  MUFU.TANH R90, R0 ;  /* 0x00000000005a7308 */ /* 0x0004a60000002400 */
[----:B------:R-:W-:Y:S08]  /*1d00*/  HMMA.16816.F32 R20, R20, R50, R28 ;  /* 0x000000321414723c */ /* 0x000ff0000000181c */
[----:B-1----:R-:W-:Y:S01]  /*1d10*/  HMMA.16816.F32 R32, R8, R36, R32 ;  /* 0x000000240820723c */ /* 0x002fe20000001820 */
[----:B--2---:R-:W-:-:S07]  /*1d20*/  FMUL.FTZ R0, R91, c[0x0][0x2ec] ;  /* 0x0000bb005b007a20 */ /* 0x004fce0000410000 */
[C---:B------:R-:W-:Y:S01]  /*1d30*/  HMMA.16816.F32 R40, R12.reuse, R36, R40 ;  /* 0x000000240c28723c */ /* 0x040fe20000001828 */
[----:B------:R1:W2:Y:S07]  /*1d40*/  MUFU.TANH R91, R0 ;  /* 0x00000000005b7308 */ /* 0x0002ae0000002400 */
[----:B------:R-:W-:Y:S08]  /*1d50*/  HMMA.16816.F32 R20, R12, R38, R20 ;  /* 0x000000260c14723c */ /* 0x000ff00000001814 */
[----:B------:R-:W-:Y:S01]  /*1d60*/  HMMA.16816.F32 R16, R16, R50, R24 ;  /* 0x000000321010723c */ /* 0x000fe20000001818 */
[----:B------:R-:W-:-:S02]  /*1d70*/  FMUL.FTZ R32, R32, c[0x0][0x2ec] ;  /* 0x0000bb0020207a20 */ /* 0x000fc40000410000 */
[----:B-1----:R-:W-:Y:S02]  /*1d80*/  FMUL.FTZ R0, R76, c[0x0][0x2ec] ;  /* 0x0000bb004c007a20 */ /* 0x002fe40000410000 */
[----:B------:R-:W1:Y:S03]  /*1d90*/  MUFU.TANH R29, R32 ;  /* 0x00000020001d7308 */ /* 0x000e660000002400 */
[----:B------:R-:W-:Y:S02]  /*1da0*/  FMUL.FTZ R40, R40, c[0x0][0x2ec] ;  /* 0x0000bb0028287a20 */ /* 0x000fe40000410000 */
[----:B------:R-:W-:Y:S02]  /*1db0*/  FMUL.FTZ R41, R41, c[0x0][0x2ec] ;  /* 0x0000bb0029297a20 */ /* 0x000fe40000410000 */
[----:B------:R-:W-:Y:S01]  /*1dc0*/  FMUL.FTZ R42, R42, c[0x0][0x2ec] ;  /* 0x0000bb002a2a7a20 */ /* 0x000fe20000410000 */
[----:B------:R5:W1:Y:S03]  /*1dd0*/  MUFU.TANH R89, R0 ;  /* 0x0000000000597308 */ /* 0x000a660000002400 */
[----:B------:R-:W-:-:S05]  /*1de0*/  FMUL.FTZ R2, R23, c[0x0][0x2ec] ;  /* 0x0000bb0017027a20 */ /* 0x000fca0000410000 */
[----:B------:R-:W1:Y:S03]  /*1df0*/  MUFU.TANH R45, R40 ;  /* 0x00000028002d7308 */ /* 0x000e660000002400 */
[----:B------:R-:W-:Y:S01]  /*1e00*/  HMMA.16816.F32 R16, R8, R38, R16 ;  /* 0x000000260810723c */ /* 0x000fe20000001810 */
[----:B-----5:R-:W-:-:S04]  /*1e10*/  FMUL.FTZ R0, R77, c[0x0][0x2ec] ;  /* 0x0000bb004d007a20 */ /* 0x020fc80000410000 */
[----:B------:R-:W1:Y:S02]  /*1e20*/  MUFU.TANH R44, R41 ;  /* 0x00000029002c7308 */ /* 0x000e640000002400 */
[----:B------:R-:W-:-:S06]  /*1e30*/  MOV R10, R164 ;  /* 0x000000a4000a7202 */ /* 0x000fcc0000000f00 */
[----:B------:R5:W1:Y:S08]  /*1e40*/  MUFU.TANH R88, R0 ;  /* 0x0000000000587308 */ /* 0x000a700000002400 */
[----:B------:R-:W1:Y:S03]  /*1e50*/  MUFU.TANH R47, R42 ;  /* 0x0000002a002f7308 */ /* 0x000e660000002400 */
[----:B------:R-:W-:-:S02]  /*1e60*/  FMUL.FTZ R18, R18, c[0x0][0x2ec] ;  /* 0x0000bb0012127a20 */ /* 0x000fc40000410000 */
[----:B------:R-:W-:Y:S02]  /*1e70*/  FMUL.FTZ R19, R19, c[0x0][0x2ec] ;  /* 0x0000bb0013137a20 */ /* 0x000fe40000410000 */
[----:B------:R-:W-:Y:S02]  /*1e80*/  FMUL.FTZ R16, R16, c[0x0][0x2ec] ;  /* 0x0000bb0010107a20 */ /* 0x000fe40000410000 */
[----:B-----5:R-:W-:Y:S01]  /*1e90*/  FMUL.FTZ R0, R78, c[0x0][0x2ec] ;  /* 0x0000bb004e007a20 */ /* 0x020fe20000410000 */
[----:B------:R-:W1:Y:S01]  /*1ea0*/  MUFU.TANH R26, R18 ;  /* 0x00000012001a7308 */ /* 0x000e620000002400 */
[----:B------:R-:W-:-:S07]  /*1eb0*/  FMUL.FTZ R17, R17, c[0x0][0x2ec] ;  /* 0x0000bb0011117a20 */ /* 0x000fce0000410000 */
[----:B------:R5:W1:Y:S08]  /*1ec0*/  MUFU.TANH R104, R0 ;  /* 0x0000000000687308 */ /* 0x000a700000002400 */
[----:B------:R-:W1:Y:S01]  /*1ed0*/  MUFU.TANH R27, R19 ;  /* 0x00000013001b7308 */ /* 0x000e620000002400 */
[----:B-----5:R-:W-:-:S07]  /*1ee0*/  FMUL.FTZ R0, R79, c[0x0][0x2ec] ;  /* 0x0000bb004f007a20 */ /* 0x020fce0000410000 */
[----:B------:R-:W1:Y:S08]  /*1ef0*/  MUFU.TANH R23, R16 ;  /* 0x0000001000177308 */ /* 0x000e700000002400 */
[----:B------:R5:W1:Y:S08]  /*1f00*/  MUFU.TANH R103, R0 ;  /* 0x0000000000677308 */ /* 0x000a700000002400 */
[----:B------:R-:W1:Y:S01]  /*1f10*/  MUFU.TANH R12, R17 ;  /* 0x00000011000c7308 */ /* 0x000e620000002400 */
[----:B-----5:R-:W-:-:S07]  /*1f20*/  FMUL.FTZ R0, R84, c[0x0][0x2ec] ;  /* 0x0000bb0054007a20 */ /* 0x020fce0000410000 */
[----:B------:R5:W1:Y:S02]  /*1f30*/  MUFU.TANH R78, R0 ;  /* 0x00000000004e7308 */ /* 0x000a640000002400 */
[----:B-----5:R-:W-:-:S06]  /*1f40*/  FMUL.FTZ R0, R85, c[0x0][0x2ec] ;  /* 0x0000bb0055007a20 */ /* 0x020fcc0000410000 */
        /* <DEDUP_REMOVED lines=16> */
[----:B------:R-:W1:Y:S08]  /*2050*/  MUFU.TANH R34, R2 ;  /* 0x0000000200227308 */ /* 0x000e700000002400 */
        /* <DEDUP_REMOVED lines=9> */
[----:B-----5:R-:W-:-:S04]  /*20f0*/  LOP3.LUT R0, R167, 0xffffffe0, RZ, 0xc0, !PT ;  /* 0xffffffe0a7007812 */ /* 0x020fc800078ec0ff */
[----:B------:R-:W-:Y:S02]  /*2100*/  IADD3 R0, -R0, R166, RZ ;  /* 0x000000a600007210 */ /* 0x000fe40007ffe1ff */
[----:B------:R-:W-:Y:S02]  /*2110*/  SHF.L.U32 R166, R166, 0x1, RZ ;  /* 0x00000001a6a67819 */ /* 0x000fe400000006ff */
[----:B------:R-:W-:Y:S02]  /*2120*/  SHF.R.S32.HI R2, RZ, 0x1f, R0 ;  /* 0x0000001fff027819 */ /* 0x000fe40000011400 */
[----:B------:R-:W-:Y:S02]  /*2130*/  LOP3.LUT R11, R166, 0x6, RZ, 0xc0, !PT ;  /* 0x00000006a60b7812 */ /* 0x000fe400078ec0ff */
[----:B------:R-:W-:Y:S01]  /*2140*/  LEA.HI R2, R2, R0, RZ, 0x2 ;  /* 0x0000000002027211 */ /* 0x000fe200078f10ff */
[----:B------:R-:W-:-:S03]  /*2150*/  IMAD R0, R165, 0x10, R169 ;  /* 0x00000010a5007824 */ /* 0x000fc600078e02a9 */
[----:B------:R-:W-:-:S04]  /*2160*/  SHF.R.S32.HI R174, RZ, 0x2, R2 ;  /* 0x00000002ffae7819 */ /* 0x000fc80000011402 */
[----:B------:R-:W-:Y:S01]  /*2170*/  IADD3 R0, R0, 0x1, R174 ;  /* 0x0000000100007810 */ /* 0x000fe20007ffe0ae */
[----:B------:R1:W-:Y:S03]  /*2180*/  STL [R1+0x48], R174 ;  /* 0x000048ae01007387 */ /* 0x0003e60000100800 */
[----:B------:R-:W-:Y:S01]  /*2190*/  IADD3 R0, R108, -c[0x0][0x214], R0 ;  /* 0x800085006c007a10 */ /* 0x000fe20007ffe000 */
[----:B------:R1:W-:Y:S03]  /*21a0*/  STL [R1], R10 ;  /* 0x0000000a01007387 */ /* 0x0003e60000100800 */
[----:B------:R-:W-:Y:S02]  /*21b0*/  IADD3 R2, R0, c[0x0][0x2e8], RZ ;  /* 0x0000ba0000027a10 */ /* 0x000fe40007ffe0ff */
[----:B------:R-:W-:-:S02]  /*21c0*/  LEA R0, R160, R149, 0x5 ;  /* 0x00000095a0007211 */ /* 0x000fc400078e28ff */
[C---:B------:R-:W-:Y:S02]  /*21d0*/  IADD3 R17, R2.reuse, 0x8, RZ ;  /* 0x0000000802117810 */ /* 0x040fe40007ffe0ff */
[----:B------:R-:W-:Y:S01]  /*21e0*/  IADD3 R15, R2, 0x40, RZ ;  /* 0x00000040020f7810 */ /* 0x000fe20007ffe0ff */
[----:B------:R-:W-:Y:S01]  /*21f0*/  IMAD.IADD R0, R148, 0x1, R0 ;  /* 0x0000000194007824 */ /* 0x000fe200078e0200 */
[C---:B------:R-:W-:Y:S02]  /*2200*/  IADD3 R16, R2.reuse, 0x48, RZ ;  /* 0x0000004802107810 */ /* 0x040fe40007ffe0ff */
[-C--:B------:R-:W-:Y:S02]  /*2210*/  IMNMX R14, R2, R108.reuse, PT ;  /* 0x0000006c020e7217 */ /* 0x080fe40003800200 */
[-C--:B------:R-:W-:Y:S02]  /*2220*/  IMNMX R17, R17, R108.reuse, PT ;  /* 0x0000006c11117217 */ /* 0x080fe40003800200 */
[----:B------:R-:W-:-:S02]  /*2230*/  IMNMX R15, R15, R108, PT ;  /* 0x0000006c0f0f7217 */ /* 0x000fc40003800200 */
[----:B------:R-:W-:Y:S01]  /*2240*/  IMNMX R16, R16, R108, PT ;  /* 0x0000006c10107217 */ /* 0x000fe20003800200 */
[----:B------:R-:W-:Y:S06]  /*2250*/  BAR.SYNC.DEFER_BLOCKING 0x0 ;  /* 0x0000000000007b1d */ /* 0x000fec0000010000 */
[----:B------:R-:W-:Y:S05]  /*2260*/  @!P0 BRA `(.L_x_322) ;  /* 0x0000016000008947 */ /* 0x000fea0003800000 */
[----:B-1234-:R-:W-:Y:S01]  /*2270*/  IADD3 R8, R182, -0x2, RZ ;  /* 0xfffffffeb6087810 */ /* 0x01efe20007ffe0ff */
[C---:B------:R-:W-:Y:S01]  /*2280*/  IMAD.SHL.U32 R7, R168.reuse, 0x20, RZ ;  /* 0x00000020a8077824 */ /* 0x040fe200078e00ff */
[----:B------:R-:W-:Y:S02]  /*2290*/  SHF.L.U64.HI R5, R168, R5, c[0x0][0x19c] ;  /* 0x00006700a8057619 */ /* 0x000fe40000010205 */
[----:B------:R-:W-:Y:S01]  /*22a0*/  SHF.R.S32.HI R2, RZ, 0x1f, R8 ;  /* 0x0000001fff027819 */ /* 0x000fe20000011408 */
[----:B------:R-:W-:-:S02]  /*22b0*/  IMAD R3, R171, R8, RZ ;  /* 0x00000008ab037224 */ /* 0x000fc400078e02ff */
        /* <DEDUP_REMOVED lines=17> */
.L_x_322:
[----:B-1234-:R-:W-:Y:S02]  /*23d0*/  IMAD R2, R10, 0x40, R11 ;  /* 0x000000400a027824 */ /* 0x01efe400078e020b */
[----:B------:R-:W-:-:S03]  /*23e0*/  IMAD.SHL.U32 R220, R0, 0x2, RZ ;  /* 0x0000000200dc7824 */ /* 0x000fc600078e00ff */
[----:B------:R-:W-:Y:S01]  /*23f0*/  IADD3 R3, R2, 0x1, RZ ;  /* 0x0000000102037810 */ /* 0x000fe20007ffe0ff */
[----:B------:R-:W-:Y:S01]  /*2400*/  IMAD.IADD R221, R4, 0x1, R220 ;  /* 0x0000000104dd7824 */ /* 0x000fe200078e02dc */
[----:B------:R-:W-:Y:S02]  /*2410*/  IADD3 R5, R2, 0x8, RZ ;  /* 0x0000000802057810 */ /* 0x000fe40007ffe0ff */
[C---:B------:R-:W-:Y:S02]  /*2420*/  ISETP.GE.AND P0, PT, R3.reuse, R14, PT ;  /* 0x0000000e0300720c */ /* 0x040fe40003f06270 */
[C---:B------:R-:W-:Y:S02]  /*2430*/  ISETP.GE.AND P2, PT, R3.reuse, R17, PT ;  /* 0x000000110300720c */ /* 0x040fe40003f46270 */
[C---:B------:R-:W-:Y:S02]  /*2440*/  ISETP.GE.AND P4, PT, R3.reuse, R15, PT ;  /* 0x0000000f0300720c */ /* 0x040fe40003f86270 */
[----:B------:R-:W-:-:S02]  /*2450*/  ISETP.GE.AND P1, PT, R3, R16, PT ;  /* 0x000000100300720c */ /* 0x000fc40003f26270 */
[----:B------:R-:W-:Y:S02]  /*2460*/  IADD3 R3, R2, 0x9, RZ ;  /* 0x0000000902037810 */ /* 0x000fe40007ffe0ff */
[----:B------:R-:W-:Y:S02]  /*2470*/  FSEL R41, R150, -INF , !P0 ;  /* 0xff80000096297808 */ /* 0x000fe40004000000 */
[----:B------:R-:W-:Y:S02]  /*2480*/  FSEL R50, R131, -INF , !P2 ;  /* 0xff80000083327808 */ /* 0x000fe40005000000 */
[C---:B------:R-:W-:Y:S02]  /*2490*/  ISETP.GE.AND P6, PT, R5.reuse, R14, PT ;  /* 0x0000000e0500720c */ /* 0x040fe40003fc6270 */
[C---:B------:R-:W-:Y:S02]  /*24a0*/  ISETP.GE.AND P3, PT, R5.reuse, R17, PT ;  /* 0x000000110500720c */ /* 0x040fe40003f66270 */
[----:B------:R-:W-:-:S02]  /*24b0*/  ISETP.GE.AND P5, PT, R5, R15, PT ;  /* 0x0000000f0500720c */ /* 0x000fc40003fa6270 */
[----:B------:R-:W-:Y:S02]  /*24c0*/  ISETP.GE.AND P0, PT, R5, R16, PT ;  /* 0x000000100500720c */ /* 0x000fe40003f06270 */
[----:B------:R-:W-:Y:S02]  /*24d0*/  ISETP.GE.AND P2, PT, R3, R14, PT ;  /* 0x0000000e0300720c */ /* 0x000fe40003f46270 */
[----:B------:R-:W-:Y:S02]  /*24e0*/  IADD3 R5, R2, 0x10, RZ ;  /* 0x0000001002057810 */ /* 0x000fe40007ffe0ff */
[----:B------:R-:W-:Y:S02]  /*24f0*/  FSEL R49, R122, -INF , !P3 ;  /* 0xff8000007a317808 */ /* 0x000fe40005800000 */
[----:B------:R-:W-:Y:S02]  /*2500*/  FSEL R21, R120, -INF , !P5 ;  /* 0xff80000078157808 */ /* 0x000fe40006800000 */
[----:B------:R-:W-:-:S02]  /*2510*/  FSEL R25, R110, -INF , !P0 ;  /* 0xff8000006e197808 */ /* 0x000fc40004000000 */
[----:B------:R-:W-:Y:S02]  /*2520*/  FSEL R43, R123, -INF , !P2 ;  /* 0xff8000007b2b7808 */ /* 0x000fe40005000000 */
[C---:B------:R-:W-:Y:S02]  /*2530*/  ISETP.GE.AND P3, PT, R5.reuse, R14, PT ;  /* 0x0000000e0500720c */ /* 0x040fe40003f66270 */
[C---:B------:R-:W-:Y:S02]  /*2540*/  ISETP.GE.AND P5, PT, R5.reuse, R17, PT ;  /* 0x000000110500720c */ /* 0x040fe40003fa6270 */
[C---:B------:R-:W-:Y:S02]  /*2550*/  ISETP.GE.AND P0, PT, R5.reuse, R15, PT ;  /* 0x0000000f0500720c */ /* 0x040fe40003f06270 */
[----:B------:R-:W-:Y:S02]  /*2560*/  ISETP.GE.AND P2, PT, R5, R16, PT ;  /* 0x000000100500720c */ /* 0x000fe40003f46270 */
[----:B------:R-:W-:-:S02]  /*2570*/  FSEL R20, R130, -INF , !P4 ;  /* 0xff80000082147808 */ /* 0x000fc40006000000 */
[----:B------:R-:W-:Y:S02]  /*2580*/  FSEL R24, R129, -INF , !P1 ;  /* 0xff80000081187808 */ /* 0x000fe40004800000 */
[----:B------:R-:W-:Y:S02]  /*2590*/  FSEL R42, R128, -INF , !P6 ;  /* 0xff800000802a7808 */ /* 0x000fe40007000000 */
[----:B------:R-:W-:Y:S02]  /*25a0*/  IADD3 R5, R2, 0x18, RZ ;  /* 0x0000001802057810 */ /* 0x000fe40007ffe0ff */
[C---:B------:R-:W-:Y:S02]  /*25b0*/  ISETP.GE.AND P4, PT, R3.reuse, R17, PT ;  /* 0x000000110300720c */ /* 0x040fe40003f86270 */
[C---:B------:R-:W-:Y:S02]  /*25c0*/  ISETP.GE.AND P1, PT, R3.reuse, R15, PT ;  /* 0x0000000f0300720c */ /* 0x040fe40003f26270 */
        /* <DEDUP_REMOVED lines=12> */
[----:B------:R-:W-:-:S02]  /*2690*/  IADD3 R3, R2, 0x19, RZ ;  /* 0x0000001902037810 */ /* 0x000fc40007ffe0ff */
[----:B------:R-:W-:Y:S02]  /*26a0*/  FSEL R130, R95, -INF , !P0 ;  /* 0xff8000005f827808 */ /* 0x000fe40004000000 */
[----:B------:R-:W-:Y:S02]  /*26b0*/  ISETP.GE.AND P0, PT, R2, R15, PT ;  /* 0x0000000f0200720c */ /* 0x000fe40003f06270 */
[----:B------:R-:W-:Y:S02]  /*26c0*/  FSEL R132, R105, -INF , !P5 ;  /* 0xff80000069847808 */ /* 0x000fe40006800000 */
[----:B------:R-:W-:Y:S02]  /*26d0*/  FSEL R55, R99, -INF , !P2 ;  /* 0xff80000063377808 */ /* 0x000fe40005000000 */
[----:B------:R-:W-:Y:S02]  /*26e0*/  FSEL R107, R107, -INF , !P4 ;  /* 0xff8000006b6b7808 */ /* 0x000fe40006000000 */
[----:B------:R-:W-:-:S02]  /*26f0*/  FSEL R131, R102, -INF , !P1 ;  /* 0xff80000066837808 */ /* 0x000fc40004800000 */
[C---:B------:R-:W-:Y:S02]  /*2700*/  ISETP.GE.AND P5, PT, R5.reuse, R14, PT ;  /* 0x0000000e0500720c */ /* 0x040fe40003fa6270 */
[C---:B------:R-:W-:Y:S02]  /*2710*/  ISETP.GE.AND P2, PT, R5.reuse, R15, PT ;  /* 0x0000000f0500720c */ /* 0x040fe40003f46270 */
[----:B------:R-:W-:Y:S02]  /*2720*/  ISETP.GE.AND P4, PT, R5, R16, PT ;  /* 0x000000100500720c */ /* 0x000fe40003f86270 */
[----:B------:R-:W-:Y:S02]  /*2730*/  ISETP.GE.AND P1, PT, R3, R14, PT ;  /* 0x0000000e0300720c */ /* 0x000fe40003f26270 */
[----:B------:R-:W-:Y:S02]  /*2740*/  IADD3 R5, R2, 0x20, RZ ;  /* 0x0000002002057810 */ /* 0x000fe40007ffe0ff */
[----:B------:R-:W-:-:S02]  /*2750*/  FSEL R13, R151, -INF , !P0 ;  /* 0xff800000970d7808 */ /* 0x000fc40004000000 */
[----:B------:R-:W-:Y:S02]  /*2760*/  FSEL R52, R93, -INF , !P2 ;  /* 0xff8000005d347808 */ /* 0x000fe40005000000 */
[----:B------:R-:W-:Y:S02]  /*2770*/  FSEL R101, R90, -INF , !P4 ;  /* 0xff8000005a657808 */ /* 0x000fe40006000000 */
[----:B------:R-:W-:Y:S02]  /*2780*/  FSEL R128, R97, -INF , !P1 ;  /* 0xff80000061807808 */ /* 0x000fe40004800000 */
[C---:B------:R-:W-:Y:S02]  /*2790*/  ISETP.GE.AND P2, PT, R5.reuse, R14, PT ;  /* 0x0000000e0500720c */ /* 0x040fe40003f46270 */
[C---:B------:R-:W-:Y:S02]  /*27a0*/  ISETP.GE.AND P4, PT, R5.reuse, R17, PT ;  /* 0x000000110500720c */ /* 0x040fe40003f86270 */
[----:B------:R-:W-:-:S02]  /*27b0*/  ISETP.GE.AND P1, PT, R5, R15, PT ;  /* 0x0000000f0500720c */ /* 0x000fc40003f26270 */
[----:B------:R-:W-:Y:S02]  /*27c0*/  ISETP.GE.AND P0, PT, R5, R16, PT ;  /* 0x000000100500720c */ /* 0x000fe40003f06270 */
[----:B------:R-:W-:Y:S02]  /*27d0*/  FSEL R53, R100, -INF , !P6 ;  /* 0xff80000064357808 */ /* 0x000fe40007000000 */
[----:B------:R-:W-:Y:S02]  /*27e0*/  FMNMX.FTZ R5, R13, R20, !PT ;  /* 0x000000140d057209 */ /* 0x000fe40007810000 */
[----:B------:R-:W-:Y:S02]  /*27f0*/  FSEL R100, R98, -INF , !P3 ;  /* 0xff80000062647808 */ /* 0x000fe40005800000 */
[----:B------:R-:W-:Y:S02]  /*2800*/  FSEL R129, R96, -INF , !P5 ;  /* 0xff80000060817808 */ /* 0x000fe40006800000 */
[----:B------:R-:W-:-:S02]  /*2810*/  ISETP.GE.AND P6, PT, R3, R17, PT ;  /* 0x000000110300720c */ /* 0x000fc40003fc6270 */
[C---:B------:R-:W-:Y:S02]  /*2820*/  ISETP.GE.AND P3, PT, R3.reuse, R15, PT ;  /* 0x0000000f0300720c */ /* 0x040fe40003f66270 */
[----:B------:R-:W-:Y:S02]  /*2830*/  ISETP.GE.AND P5, PT, R3, R16, PT ;  /* 0x000000100300720c */ /* 0x000fe40003fa6270 */
[----:B------:R-:W-:Y:S02]  /*2840*/  IADD3 R3, R2, 0x21, RZ ;  /* 0x0000002102037810 */ /* 0x000fe40007ffe0ff */
[----:B------:R-:W-:Y:S02]  /*2850*/  FMNMX.FTZ R5, R21, R5, !PT ;  /* 0x0000000515057209 */ /* 0x000fe40007810000 */
[----:B------:R-:W-:Y:S02]  /*2860*/  FSEL R133, R94, -INF , !P6 ;  /* 0xff8000005e857808 */ /* 0x000fe40007000000 */
[----:B------:R-:W-:-:S02]  /*2870*/  FSEL R54, R92, -INF , !P3 ;  /* 0xff8000005c367808 */ /* 0x000fc40005800000 */
[----:B------:R-:W-:Y:S02]  /*2880*/  FSEL R105, R91, -INF , !P5 ;  /* 0xff8000005b697808 */ /* 0x000fe40006800000 */
[----:B------:R-:W-:Y:S02]  /*2890*/  FSEL R180, R89, -INF , !P2 ;  /* 0xff80000059b47808 */ /* 0x000fe40005000000 */
[C---:B------:R-:W-:Y:S02]  /*28a0*/  ISETP.GE.AND P6, PT, R3.reuse, R14, PT ;  /* 0x0000000e0300720c */ /* 0x040fe40003fc6270 */
[C---:B------:R-:W-:Y:S02]  /*28b0*/  ISETP.GE.AND P3, PT, R3.reuse, R17, PT ;  /* 0x000000110300720c */ /* 0x040fe40003f66270 */
[C---:B------:R-:W-:Y:S02]  /*28c0*/  ISETP.GE.AND P5, PT, R3.reuse, R15, PT ;  /* 0x0000000f0300720c */ /* 0x040fe40003fa6270 */
[----:B------:R-:W-:-:S02]  /*28d0*/  ISETP.GE.AND P2, PT, R3, R16, PT ;  /* 0x000000100300720c */ /* 0x000fc40003f46270 */
[----:B------:R-:W-:Y:S02]  /*28e0*/  FMNMX.FTZ R3, R22, R5, !PT ;  /* 0x0000000516037209 */ /* 0x000fe40007810000 */
[----:B------:R-:W-:Y:S02]  /*28f0*/  FSEL R165, R78, -INF , !P1 ;  /* 0xff8000004ea57808 */ /* 0x000fe40004800000 */
[----:B------:R-:W-:Y:S02]  /*2900*/  FMNMX.FTZ R3, R51, R3, !PT ;  /* 0x0000000333037209 */ /* 0x000fe40007810000 */
[----:B------:R-:W-:Y:S02]  /*2910*/  FSEL R174, R76, -INF , !P0 ;  /* 0xff8000004cae7808 */ /* 0x000fe40004000000 */
[----:B------:R-:W-:Y:S02]  /*2920*/  FMNMX.FTZ R3, R53, R3, !PT ;  /* 0x0000000335037209 */ /* 0x000fe40007810000 */
[----:B------:R-:W-:-:S02]  /*2930*/  FSEL R181, R88, -INF , !P6 ;  /* 0xff80000058b57808 */ /* 0x000fc40007000000 */
[----:B------:R-:W-:Y:S02]  /*2940*/  FMNMX.FTZ R3, R52, R3, !PT ;  /* 0x0000000334037209 */ /* 0x000fe40007810000 */
[C---:B------:R-:W-:Y:S02]  /*2950*/  ISETP.GE.AND P1, PT, R2.reuse, R14, PT ;  /* 0x0000000e0200720c */ /* 0x040fe40003f26270 */
[C---:B------:R-:W-:Y:S02]  /*2960*/  ISETP.GE.AND P0, PT, R2.reuse, R17, PT ;  /* 0x000000110200720c */ /* 0x040fe40003f06270 */
[C---:B------:R-:W-:Y:S02]  /*2970*/  ISETP.GE.AND P6, PT, R2.reuse, R16, PT ;  /* 0x000000100200720c */ /* 0x040fe40003fc6270 */
[C---:B------:R-:W-:Y:S02]  /*2980*/  IADD3 R5, R2.reuse, 0x28, RZ ;  /* 0x0000002802057810 */ /* 0x040fe40007ffe0ff */
[----:B------:R-:W-:-:S02]  /*2990*/  IADD3 R6, R2, 0x29, RZ ;  /* 0x0000002902067810 */ /* 0x000fc40007ffe0ff */
[C---:B------:R-:W-:Y:S02]  /*29a0*/  IADD3 R9, R2.reuse, 0x30, RZ ;  /* 0x0000003002097810 */ /* 0x040fe40007ffe0ff */
[C---:B------:R-:W-:Y:S02]  /*29b0*/  IADD3 R11, R2.reuse, 0x31, RZ ;  /* 0x00000031020b7810 */ /* 0x040fe40007ffe0ff */
[C---:B------:R-:W-:Y:S02]  /*29c0*/  IADD3 R10, R2.reuse, 0x38, RZ ;  /* 0x00000038020a7810 */ /* 0x040fe40007ffe0ff */
[----:B------:R-:W-:Y:S02]  /*29d0*/  IADD3 R19, R2, 0x39, RZ ;  /* 0x0000003902137810 */ /* 0x000fe40007ffe0ff */
[----:B------:R-:W-:Y:S02]  /*29e0*/  FMNMX.FTZ R2, R54, R3, !PT ;  /* 0x0000000336027209 */ /* 0x000fe40007810000 */
[----:B------:R-:W-:-:S02]  /*29f0*/  FSEL R135, R79, -INF , !P5 ;  /* 0xff8000004f877808 */ /* 0x000fc40006800000 */
[-C--:B------:R-:W-:Y:S02]  /*2a00*/  ISETP.GE.AND P5, PT, R5, R15.reuse, PT ;  /* 0x0000000f0500720c */ /* 0x080fe40003fa6270 */
[----:B------:R-:W-:Y:S02]  /*2a10*/  FMNMX.FTZ R2, R165, R2, !PT ;  /* 0x00000002a5027209 */ /* 0x000fe40007810000 */
[----:B------:R-:W-:Y:S02]  /*2a20*/  FSEL R18, R161, -INF , !P6 ;  /* 0xff800000a1127808 */ /* 0x000fe40007000000 */
[----:B------:R-:W-:Y:S02]  /*2a30*/  FSEL R172, R77, -INF , !P2 ;  /* 0xff8000004dac7808 */ /* 0x000fe40005000000 */
[----:B------:R-:W-:Y:S02]  /*2a40*/  ISETP.GE.AND P2, PT, R6, R15, PT ;  /* 0x0000000f0600720c */ /* 0x000fe40003f46270 */
[----:B------:R-:W-:-:S02]  /*2a50*/  FSEL R134, R72, -INF , !P5 ;  /* 0xff80000048867808 */ /* 0x000fc40006800000 */
[----:B------:R-:W-:Y:S02]  /*2a60*/  FMNMX.FTZ R3, R135, R2, !PT ;  /* 0x0000000287037209 */ /* 0x000fe40007810000 */
[----:B------:R-:W-:Y:S02]  /*2a70*/  FMNMX.FTZ R2, R18, R24, !PT ;  /* 0x0000001812027209 */ /* 0x000fe40007810000 */
[----:B------:R-:W-:Y:S02]  /*2a80*/  ISETP.GE.AND P5, PT, R9, R15, PT ;  /* 0x0000000f0900720c */ /* 0x000fe40003fa6270 */
[----:B------:R-:W-:Y:S02]  /*2a90*/  FSEL R156, R73, -INF , !P2 ;  /* 0xff800000499c7808 */ /* 0x000fe40005000000 */
[----:B------:R-:W-:Y:S02]  /*2aa0*/  FMNMX.FTZ R3, R134, R3, !PT ;  /* 0x0000000386037209 */ /* 0x000fe40007810000 */
[----:B------:R-:W-:-:S02]  /*2ab0*/  FMNMX.FTZ R2, R25, R2, !PT ;  /* 0x0000000219027209 */ /* 0x000fc40007810000 */
[----:B------:R-:W-:Y:S02]  /*2ac0*/  ISETP.GE.AND P2, PT, R11, R15, PT ;  /* 0x0000000f0b00720c */ /* 0x000fe40003f46270 */
[----:B------:R-:W-:Y:S02]  /*2ad0*/  FSEL R208, R29, -INF , !P5 ;  /* 0xff8000001dd07808 */ /* 0x000fe40006800000 */
[----:B------:R-:W-:Y:S02]  /*2ae0*/  FMNMX.FTZ R3, R156, R3, !PT ;  /* 0x000000039c037209 */ /* 0x000fe40007810000 */
[----:B------:R-:W-:Y:S02]  /*2af0*/  FMNMX.FTZ R2, R32, R2, !PT ;  /* 0x0000000220027209 */ /* 0x000fe40007810000 */
        /* <DEDUP_REMOVED lines=8> */
[----:B------:R-:W-:Y:S02]  /*2b80*/  FSEL R216, R12, -INF , !P2 ;  /* 0xff8000000cd87808 */ /* 0x000fe40005000000 */
[----:B------:R-:W-:Y:S02]  /*2b90*/  FMNMX.FTZ R3, R214, R3, !PT ;  /* 0x00000003d6037209 */ /* 0x000fe40007810000 */
[----:B------:R-:W-:Y:S02]  /*2ba0*/  FMNMX.FTZ R2, R101, R2, !PT ;  /* 0x0000000265027209 */ /* 0x000fe40007810000 */
[C---:B------:R-:W-:Y:S02]  /*2bb0*/  ISETP.GE.AND P6, PT, R5.reuse, R14, PT ;  /* 0x0000000e0500720c */ /* 0x040fe40003fc6270 */
[C---:B------:R-:W-:Y:S02]  /*2bc0*/  ISETP.GE.AND P5, PT, R5.reuse, R16, PT ;  /* 0x000000100500720c */ /* 0x040fe40003fa6270 */
[----:B------:R-:W-:-:S02]  /*2bd0*/  ISETP.GE.AND P2, PT, R5, R17, PT ;  /* 0x000000110500720c */ /* 0x000fc40003f46270 */
[----:B------:R-:W-:Y:S02]  /*2be0*/  FMNMX.FTZ R5, R216, R3, !PT ;  /* 0x00000003d8057209 */ /* 0x000fe40007810000 */
[----:B------:R-:W-:Y:S02]  /*2bf0*/  FMNMX.FTZ R2, R105, R2, !PT ;  /* 0x0000000269027209 */ /* 0x000fe40007810000 */
[----:B------:R-:W-:Y:S01]  /*2c00*/  FSEL R36, R162, -INF , !P1 ;  /* 0xff800000a2247808 */ /* 0x000fe20004800000 */
[----:B------:R-:W1:Y:S01]  /*2c10*/  SHFL.BFLY PT, R102, R5, 0x2, 0x1f ;  /* 0x0c401f0005667f89 */ /* 0x000e6200000e0000 */
[----:B------:R-:W-:Y:S02]  /*2c20*/  FMNMX.FTZ R2, R174, R2, !PT ;  /* 0x00000002ae027209 */ /* 0x000fe40007810000 */
[----:B------:R-:W-:Y:S02]  /*2c30*/  FMNMX.FTZ R3, R36, R41, !PT ;  /* 0x0000002924037209 */ /* 0x000fe40007810000 */
[----:B------:R-:W-:-:S02]  /*2c40*/  FSEL R159, R57, -INF , !P5 ;  /* 0xff800000399f7808 */ /* 0x000fc40006800000 */
[----:B------:R-:W-:Y:S02]  /*2c50*/  ISETP.GE.AND P5, PT, R6, R16, PT ;  /* 0x000000100600720c */ /* 0x000fe40003fa6270 */
[----:B------:R-:W-:Y:S02]  /*2c60*/  FMNMX.FTZ R2, R172, R2, !PT ;  /* 0x00000002ac027209 */ /* 0x000fe40007810000 */
[----:B------:R-:W-:Y:S02]  /*2c70*/  FMNMX.FTZ R3, R42, R3, !PT ;  /* 0x000000032a037209 */ /* 0x000fe40007810000 */
[----:B------:R-:W-:Y:S02]  /*2c80*/  ISETP.GE.AND P1, PT, R9, R16, PT ;  /* 0x000000100900720c */ /* 0x000fe40003f26270 */
[----:B------:R-:W-:Y:S02]  /*2c90*/  FSEL R166, R56, -INF , !P5 ;  /* 0xff80000038a67808 */ /* 0x000fe40006800000 */
[----:B------:R-:W-:-:S02]  /*2ca0*/  FMNMX.FTZ R2, R159, R2, !PT ;  /* 0x000000029f027209 */ /* 0x000fc40007810000 */
[----:B------:R-:W-:Y:S02]  /*2cb0*/  FMNMX.FTZ R3, R43, R3, !PT ;  /* 0x000000032b037209 */ /* 0x000fe40007810000 */
[----:B------:R-:W-:Y:S02]  /*2cc0*/  ISETP.GE.AND P5, PT, R11, R16, PT ;  /* 0x000000100b00720c */ /* 0x000fe40003fa6270 */
[----:B------:R-:W-:Y:S02]  /*2cd0*/  FSEL R212, R31, -INF , !P1 ;  /* 0xff8000001fd47808 */ /* 0x000fe40004800000 */
[----:B------:R-:W-:Y:S02]  /*2ce0*/  FMNMX.FTZ R2, R166, R2, !PT ;  /* 0x00000002a6027209 */ /* 0x000fe40007810000 */
[----:B------:R-:W-:Y:S02]  /*2cf0*/  FMNMX.FTZ R3, R106, R3, !PT ;  /* 0x000000036a037209 */ /* 0x000fe40007810000 */
[----:B------:R-:W-:-:S02]  /*2d00*/  ISETP.GE.AND P1, PT, R10, R16, PT ;  /* 0x000000100a00720c */ /* 0x000fc40003f26270 */
[----:B------:R-:W-:Y:S02]  /*2d10*/  FSEL R218, R30, -INF , !P5 ;  /* 0xff8000001eda7808 */ /* 0x000fe40006800000 */
[----:B------:R-:W-:Y:S01]  /*2d20*/  FMNMX.FTZ R2, R212, R2, !PT ;  /* 0x00000002d4027209 */ /* 0x000fe20007810000 */
[----:B------:R-:W-:Y:S01]  /*2d30*/  LDSM.16.MT88.4 R28, [R220+0x9000] ;  /* 0x00900000dc1c783b */ /* 0x000fe20000004200 */
[----:B------:R-:W-:Y:S02]  /*2d40*/  FMNMX.FTZ R3, R107, R3, !PT ;  /* 0x000000036b037209 */ /* 0x000fe40007810000 */
[----:B------:R-:W-:Y:S02]  /*2d50*/  FSEL R40, R163, -INF , !P0 ;  /* 0xff800000a3287808 */ /* 0x000fe40004000000 */
[----:B------:R-:W-:Y:S02]  /*2d60*/  FSEL R215, R26, -INF , !P1 ;  /* 0xff8000001ad77808 */ /* 0x000fe40004800000 */
[----:B------:R-:W-:-:S02]  /*2d70*/  ISETP.GE.AND P0, PT, R19, R16, PT ;  /* 0x000000101300720c */ /* 0x000fc40003f06270 */
[----:B------:R-:W-:Y:S02]  /*2d80*/  FMNMX.FTZ R2, R218, R2, !PT ;  /* 0x00000002da027209 */ /* 0x000fe40007810000 */
[----:B------:R-:W-:Y:S02]  /*2d90*/  FMNMX.FTZ R3, R129, R3, !PT ;  /* 0x0000000381037209 */ /* 0x000fe40007810000 */
[----:B-1----:R-:W-:Y:S02]  /*2da0*/  FMNMX.FTZ R102, R5, R102, !PT ;  /* 0x0000006605667209 */ /* 0x002fe40007810000 */
[----:B------:R-:W-:Y:S02]  /*2db0*/  FSEL R227, R27, -INF , !P0 ;  /* 0xff8000001be37808 */ /* 0x000fe40004000000 */
[----:B------:R-:W-:Y:S01]  /*2dc0*/  FMNMX.FTZ R2, R215, R2, !PT ;  /* 0x00000002d7027209 */ /* 0x000fe20007810000 */
[----:B------:R-:W-:Y:S01]  /*2dd0*/  SHFL.BFLY PT, R8, R102, 0x1, 0x1f ;  /* 0x0c201f0066087f89 */ /* 0x000fe200000e0000 */
[----:B------:R-:W-:-:S02]  /*2de0*/  FMNMX.FTZ R5, R128, R3, !PT ;  /* 0x0000000380057209 */ /* 0x000fc40007810000 */
[----:B------:R-:W-:Y:S02]  /*2df0*/  FMNMX.FTZ R3, R40, R50, !PT ;  /* 0x0000003228037209 */ /* 0x000fe40007810000 */
[----:B------:R-:W-:Y:S02]  /*2e00*/  FMNMX.FTZ R7, R227, R2, !PT ;  /* 0x00000002e3077209 */ /* 0x000fe40007810000 */
[----:B------:R-:W-:Y:S02]  /*2e10*/  FMNMX.FTZ R5, R180, R5, !PT ;  /* 0x00000005b4057209 */ /* 0x000fe40007810000 */
[----:B------:R-:W-:Y:S02]  /*2e20*/  FMNMX.FTZ R2, R49, R3, !PT ;  /* 0x0000000331027209 */ /* 0x000fe40007810000 */
[C---:B------:R-:W-:Y:S02]  /*2e30*/  ISETP.GE.AND P5, PT, R6.reuse, R14, PT ;  /* 0x0000000e0600720c */ /* 0x040fe40003fa6270 */
[----:B------:R-:W-:-:S02]  /*2e40*/  ISETP.GE.AND P1, PT, R6, R17, PT ;  /* 0x000000110600720c */ /* 0x000fc40003f26270 */
[----:B------:R-:W-:Y:S01]  /*2e50*/  FSEL R173, R64, -INF , !P6 ;  /* 0xff80000040ad7808 */ /* 0x000fe20007000000 */
[----:B------:R-:W1:Y:S01]  /*2e60*/  SHFL.BFLY PT, R6, R7, 0x2, 0x1f ;  /* 0x0c401f0007067f89 */ /* 0x000e6200000e0000 */
        /* <DEDUP_REMOVED lines=12> */
[----:B------:R-:W-:Y:S02]  /*2f30*/  FMNMX.FTZ R3, R219, R3, !PT ;  /* 0x00000003db037209 */ /* 0x000fe40007810000 */
[----:B------:R-:W-:Y:S02]  /*2f40*/  FMNMX.FTZ R2, R130, R2, !PT ;  /* 0x0000000282027209 */ /* 0x000fe40007810000 */
[----:B------:R-:W-:Y:S02]  /*2f50*/  ISETP.GE.AND P5, PT, R19, R14, PT ;  /* 0x0000000e1300720c */ /* 0x000fe40003fa6270 */
[----:B------:R-:W-:Y:S02]  /*2f60*/  FSEL R235, R35, -INF , !P0 ;  /* 0xff80000023eb7808 */ /* 0x000fe40004000000 */
[----:B------:R-:W-:-:S02]  /*2f70*/  FMNMX.FTZ R3, R217, R3, !PT ;  /* 0x00000003d9037209 */ /* 0x000fc40007810000 */
[----:B------:R-:W-:Y:S02]  /*2f80*/  FSEL R167, R104, -INF , !P4 ;  /* 0xff80000068a77808 */ /* 0x000fe40006000000 */
[----:B------:R-:W-:Y:S02]  /*2f90*/  FMNMX.FTZ R2, R133, R2, !PT ;  /* 0x0000000285027209 */ /* 0x000fe40007810000 */
[----:B------:R-:W-:Y:S02]  /*2fa0*/  FSEL R237, R33, -INF , !P5 ;  /* 0xff80000021ed7808 */ /* 0x000fe40006800000 */
[----:B------:R-:W-:Y:S02]  /*2fb0*/  FMNMX.FTZ R3, R235, R3, !PT ;  /* 0x00000003eb037209 */ /* 0x000fe40007810000 */
[----:B------:R-:W-:Y:S02]  /*2fc0*/  FSEL R164, R103, -INF , !P3 ;  /* 0xff80000067a47808 */ /* 0x000fe40005800000 */
[----:B------:R-:W-:-:S02]  /*2fd0*/  FMNMX.FTZ R5, R167, R2, !PT ;  /* 0x00000002a7057209 */ /* 0x000fc40007810000 */
[----:B------:R-:W-:Y:S02]  /*2fe0*/  FMNMX.FTZ R2, R237, R3, !PT ;  /* 0x00000003ed027209 */ /* 0x000fe40007810000 */
[----:B-1----:R-:W-:Y:S02]  /*2ff0*/  FMNMX.FTZ R7, R7, R6, !PT ;  /* 0x0000000607077209 */ /* 0x002fe40007810000 */
[----:B------:R-:W-:Y:S01]  /*3000*/  FSEL R157, R66, -INF , !P2 ;  /* 0xff800000429d7808 */ /* 0x000fe20005000000 */
[----:B------:R-:W1:Y:S01]  /*3010*/  SHFL.BFLY PT, R6, R2, 0x2, 0x1f ;  /* 0x0c401f0002067f89 */ /* 0x000e6200000e0000 */
[----:B------:R-:W-:Y:S02]  /*3020*/  FMNMX.FTZ R3, R164, R5, !PT ;  /* 0x00000005a4037209 */ /* 0x000fe40007810000 */
[----:B------:R-:W-:Y:S02]  /*3030*/  FMNMX.FTZ R102, R102, R8, !PT ;  /* 0x0000000866667209 */ /* 0x000fe40007810000 */
[----:B------:R-:W-:Y:S01]  /*3040*/  ISETP.GE.AND P0, PT, R9, R17, PT ;  /* 0x000000110900720c */ /* 0x000fe20003f06270 */
[----:B------:R-:W2:Y:S01]  /*3050*/  SHFL.BFLY PT, R8, R7, 0x1, 0x1f ;  /* 0x0c201f0007087f89 */ /* 0x000ea200000e0000 */
[----:B------:R-:W-:Y:S01]  /*3060*/  FSEL R158, R67, -INF , !P1 ;  /* 0xff800000439e7808 */ /* 0x000fe20004800000 */
[----:B------:R-:W-:Y:S01]  /*3070*/  FMUL.FTZ R12, R102, c[0x0][0x23c] ;  /* 0x00008f00660c7a20 */ /* 0x000fe20000410000 */
[----:B------:R-:W-:-:S02]  /*3080*/  FMNMX.FTZ R3, R157, R3, !PT ;  /* 0x000000039d037209 */ /* 0x000fc40007810000 */
[----:B------:R-:W-:Y:S02]  /*3090*/  ISETP.GE.AND P2, PT, R11, R17, PT ;  /* 0x000000110b00720c */ /* 0x000fe40003f46270 */
[----:B------:R-:W-:Y:S02]  /*30a0*/  FSEL R228, R47, -INF , !P0 ;  /* 0xff8000002fe47808 */ /* 0x000fe40004000000 */
[----:B------:R-:W-:Y:S02]  /*30b0*/  FMNMX.FTZ R3, R158, R3, !PT ;  /* 0x000000039e037209 */ /* 0x000fe40007810000 */
[----:B------:R-:W-:Y:S02]  /*30c0*/  ISETP.GE.AND P1, PT, R10, R17, PT ;  /* 0x000000110a00720c */ /* 0x000fe40003f26270 */
[----:B------:R-:W-:Y:S02]  /*30d0*/  FSEL R230, R46, -INF , !P2 ;  /* 0xff8000002ee67808 */ /* 0x000fe40005000000 */
[----:B------:R-:W-:Y:S01]  /*30e0*/  FMNMX.FTZ R3, R228, R3, !PT ;  /* 0x00000003e4037209 */ /* 0x000fe20007810000 */
[----:B------:R-:W-:Y:S01]  /*30f0*/  LDSM.16.MT88.4 R44, [R221+0xb000] ;  /* 0x00b00000dd2c783b */ /* 0x000fe20000004200 */
[----:B------:R-:W-:-:S02]  /*3100*/  FSETP.NEU.FTZ.AND P0, PT, R102, -INF , PT ;  /* 0xff8000006600780b */ /* 0x000fc40003f1d000 */
[----:B------:R-:W-:Y:S02]  /*3110*/  ISETP.GE.AND P2, PT, R19, R17, PT ;  /* 0x000000111300720c */ /* 0x000fe40003f46270 */
[----:B------:R-:W-:Y:S02]  /*3120*/  FSEL R232, R37, -INF , !P1 ;  /* 0xff80000025e87808 */ /* 0x000fe40004800000 */
[----:B------:R-:W-:Y:S02]  /*3130*/  FMNMX.FTZ R5, R230, R3, !PT ;  /* 0x00000003e6057209 */ /* 0x000fe40007810000 */
[----:B------:R-:W-:Y:S02]  /*3140*/  FSEL R12, R12, RZ, P0 ;  /* 0x000000ff0c0c7208 */ /* 0x000fe40000000000 */
[----:B------:R-:W-:Y:S02]  /*3150*/  FSEL R236, R34, -INF , !P2 ;  /* 0xff80000022ec7808 */ /* 0x000fe40005000000 */
[----:B------:R-:W-:Y:S01]  /*3160*/  FMNMX.FTZ R5, R232, R5, !PT ;  /* 0x00000005e8057209 */ /* 0x000fe20007810000 */
[--C-:B------:R-:W-:Y:S01]  /*3170*/  FFMA.FTZ R3, R13, c[0x0][0x23c], -R12.reuse ;  /* 0x00008f000d037a23 */ /* 0x100fe2000001080c */
[----:B-1----:R-:W-:Y:S01]  /*3180*/  FMNMX.FTZ R6, R2, R6, !PT ;  /* 0x0000000602067209 */ /* 0x002fe20007810000 */
[--C-:B------:R-:W-:Y:S01]  /*3190*/  FFMA.FTZ R2, R20, c[0x0][0x23c], -R12.reuse ;  /* 0x00008f0014027a23 */ /* 0x100fe2000001080c */
[----:B------:R-:W-:Y:S01]  /*31a0*/  FMNMX.FTZ R5, R236, R5, !PT ;  /* 0x00000005ec057209 */ /* 0x000fe20007810000 */
[----:B------:R2:W-:Y:S02]  /*31b0*/  MUFU.EX2 R195, R3 ;  /* 0x0000000300c37308 */ /* 0x0005e40000000800 */
[----:B------:R-:W1:Y:S06]  /*31c0*/  SHFL.BFLY PT, R9, R6, 0x1, 0x1f ;  /* 0x0c201f0006097f89 */ /* 0x000e6c00000e0000 */
[----:B------:R3:W-:Y:S01]  /*31d0*/  MUFU.EX2 R19, R2 ;  /* 0x0000000200137308 */ /* 0x0007e20000000800 */
[----:B--2---:R-:W-:Y:S01]  /*31e0*/  FMNMX.FTZ R3, R7, R8, !PT ;  /* 0x0000000807037209 */ /* 0x004fe20007810000 */
[----:B------:R-:W-:Y:S01]  /*31f0*/  FFMA.FTZ R7, R21, c[0x0][0x23c], -R12 ;  /* 0x00008f0015077a23 */ /* 0x000fe2000001080c */
[----:B------:R-:W2:Y:S02]  /*3200*/  SHFL.BFLY PT, R8, R5, 0x2, 0x1f ;  /* 0x0c401f0005087f89 */ /* 0x000ea400000e0000 */
[----:B------:R-:W-:-:S03]  /*3210*/  FSETP.NEU.FTZ.AND P0, PT, R3, -INF , PT ;  /* 0xff8000000300780b */ /* 0x000fc60003f1d000 */
[----:B------:R4:W-:Y:S01]  /*3220*/  MUFU.EX2 R197, R7 ;  /* 0x0000000700c57308 */ /* 0x0009e20000000800 */
[----:B---3--:R-:W-:Y:S01]  /*3230*/  FMUL.FTZ R2, R3, c[0x0][0x23c] ;  /* 0x00008f0003027a20 */ /* 0x008fe20000410000 */
[----:B-1----:R-:W-:-:S04]  /*3240*/  FMNMX.FTZ R104, R6, R9, !PT ;  /* 0x0000000906687209 */ /* 0x002fc80007810000 */
[----:B------:R-:W-:Y:S02]  /*3250*/  FSEL R2, R2, RZ, P0 ;  /* 0x000000ff02027208 */ /* 0x000fe40000000000 */
[----:B------:R-:W-:-:S03]  /*3260*/  FSETP.NEU.FTZ.AND P0, PT, R104, -INF , PT ;  /* 0xff8000006800780b */ /* 0x000fc60003f1d000 */
[--C-:B------:R-:W-:Y:S02]  /*3270*/  FFMA.FTZ R0, R24, c[0x0][0x23c], -R2.reuse ;  /* 0x00008f0018007a23 */ /* 0x100fe40000010802 */
[----:B------:R-:W-:Y:S02]  /*3280*/  FFMA.FTZ R4, R32, c[0x0][0x23c], -R2 ;  /* 0x00008f0020047a23 */ /* 0x000fe40000010802 */
[----:B------:R1:W-:Y:S01]  /*3290*/  MUFU.EX2 R194, R0 ;  /* 0x0000000000c27308 */ /* 0x0003e20000000800 */
[----:B----4-:R-:W-:Y:S01]  /*32a0*/  FFMA.FTZ R7, R22, c[0x0][0x23c], -R12 ;  /* 0x00008f0016077a23 */ /* 0x010fe2000001080c */
[----:B------:R-:W-:Y:S01]  /*32b0*/  LDSM.16.MT88.4 R32, [R221+0xa000] ;  /* 0x00a00000dd20783b */ /* 0x000fe20000004200 */
[----:B--2---:R-:W-:-:S03]  /*32c0*/  FMNMX.FTZ R5, R5, R8, !PT ;  /* 0x0000000805057209 */ /* 0x004fc60007810000 */
[----:B------:R-:W-:Y:S02]  /*32d0*/  LDSM.16.MT88.4 R20, [R221+0x9000] ;  /* 0x00900000dd14783b */ /* 0x000fe40000004200 */
[----:B------:R-:W-:Y:S02]  /*32e0*/  MUFU.EX2 R183, R4 ;  /* 0x0000000400b77308 */ /* 0x000fe40000000800 */
[----:B------:R-:W2:Y:S01]  /*32f0*/  SHFL.BFLY PT, R6, R5, 0x1, 0x1f ;  /* 0x0c201f0005067f89 */ /* 0x000ea200000e0000 */
[----:B-1----:R-:W-:-:S05]  /*3300*/  FFMA.FTZ R0, R25, c[0x0][0x23c], -R2 ;  /* 0x00008f0019007a23 */ /* 0x002fca0000010802 */
[----:B------:R1:W3:Y:S01]  /*3310*/  MUFU.EX2 R192, R7 ;  /* 0x0000000700c07308 */ /* 0x0002e20000000800 */
[----:B------:R-:W4:Y:S07]  /*3320*/  LDSM.16.MT88.4 R24, [R220+0xa000] ;  /* 0x00a00000dc18783b */ /* 0x000f2e0000004200 */
[----:B------:R5:W-:Y:S01]  /*3330*/  MUFU.EX2 R196, R0 ;  /* 0x0000000000c47308 */ /* 0x000be20000000800 */
[--C-:B-1----:R-:W-:Y:S01]  /*3340*/  FFMA.FTZ R7, R18, c[0x0][0x23c], -R2.reuse ;  /* 0x00008f0012077a23 */ /* 0x102fe20000010802 */
[----:B--2---:R-:W-:Y:S01]  /*3350*/  FMNMX.FTZ R103, R5, R6, !PT ;  /* 0x0000000605677209 */ /* 0x004fe20007810000 */
[----:B------:R-:W-:Y:S01]  /*3360*/  FFMA.FTZ R18, R159, c[0x0][0x23c], -R2 ;  /* 0x00008f009f127a23 */ /* 0x000fe20000010802 */
[----:B---3--:R-:W-:-:S04]  /*3370*/  F2FP.PACK_AB R6, R192, R197 ;  /* 0x000000c5c006723e */ /* 0x008fc800000000ff */
[----:B------:R-:W1:Y:S01]  /*3380*/  MUFU.EX2 R198, R7 ;  /* 0x0000000700c67308 */ /* 0x000e620000000800 */
[----:B------:R-:W-:Y:S02]  /*3390*/  FMUL.FTZ R8, R103, c[0x0][0x23c] ;  /* 0x00008f0067087a20 */ /* 0x000fe40000410000 */
[----:B-----5:R-:W-:-:S05]  /*33a0*/  FMUL.FTZ R0, R104, c[0x0][0x23c] ;  /* 0x00008f0068007a20 */ /* 0x020fca0000410000 */
[----:B------:R-:W-:Y:S02]  /*33b0*/  FSEL R0, R0, RZ, P0 ;  /* 0x000000ff00007208 */ /* 0x000fe40000000000 */
[----:B------:R-:W-:-:S03]  /*33c0*/  FSETP.NEU.FTZ.AND P0, PT, R103, -INF , PT ;  /* 0xff8000006700780b */ /* 0x000fc60003f1d000 */
[--C-:B------:R-:W-:Y:S01]  /*33d0*/  FFMA.FTZ R4, R36, c[0x0][0x23c], -R0.reuse ;  /* 0x00008f0024047a23 */ /* 0x100fe20000010800 */
[----:B------:R-:W-:Y:S01]  /*33e0*/  FSEL R13, R8, RZ, P0 ;  /* 0x000000ff080d7208 */ /* 0x000fe20000000000 */
[----:B------:R-:W2:Y:S01]  /*33f0*/  LDSM.16.MT88.4 R36, [R220+0xb000] ;  /* 0x00b00000dc24783b */ /* 0x000ea20000004200 */
[--C-:B------:R-:W-:Y:S01]  /*3400*/  FFMA.FTZ R8, R43, c[0x0][0x23c], -R0.reuse ;  /* 0x00008f002b087a23 */ /* 0x100fe20000010800 */
[----:B------:R3:W-:Y:S01]  /*3410*/  MUFU.EX2 R251, R4 ;  /* 0x0000000400fb7308 */ /* 0x0007e20000000800 */
[----:B-1----:R-:W-:Y:S01]  /*3420*/  F2FP.PACK_AB R5, R194, R198 ;  /* 0x000000c6c205723e */ /* 0x002fe200000000ff */
[----:B------:R-:W-:Y:S01]  /*3430*/  FFMA.FTZ R9, R42, c[0x0][0x23c], -R0 ;  /* 0x00008f002a097a23 */ /* 0x000fe20000010800 */
[----:B------:R-:W-:-:S05]  /*3440*/  F2FP.PACK_AB R7, R183, R196 ;  /* 0x000000c4b707723e */ /* 0x000fca00000000ff */
[----:B------:R1:W-:Y:S01]  /*3450*/  MUFU.EX2 R193, R8 ;  /* 0x0000000800c17308 */ /* 0x0003e20000000800 */
[----:B---3--:R-:W-:-:S07]  /*3460*/  FFMA.FTZ R4, R41, c[0x0][0x23c], -R0 ;  /* 0x00008f0029047a23 */ /* 0x008fce0000010800 */
[----:B------:R-:W3:Y:S01]  /*3470*/  MUFU.EX2 R252, R9 ;  /* 0x0000000900fc7308 */ /* 0x000ee20000000800 */
[----:B-1----:R-:W-:-:S07]  /*3480*/  FFMA.FTZ R8, R40, c[0x0][0x23c], -R13 ;  /* 0x00008f0028087a23 */ /* 0x002fce000001080d */
[----:B------:R1:W-:Y:S01]  /*3490*/  MUFU.EX2 R246, R4 ;  /* 0x0000000400f67308 */ /* 0x0003e20000000800 */
[----:B------:R-:W-:Y:S07]  /*34a0*/  LDSM.16.MT88.4 R40, [R221+0xb400] ;  /* 0x00b40000dd28783b */ /* 0x000fee0000004200 */
[----:B------:R5:W-:Y:S01]  /*34b0*/  MUFU.EX2 R243, R8 ;  /* 0x0000000800f37308 */ /* 0x000be20000000800 */
[----:B---3--:R-:W-:Y:S02]  /*34c0*/  F2FP.PACK_AB R10, R193, R252 ;  /* 0x000000fcc10a723e */ /* 0x008fe400000000ff */
[----:B-1----:R-:W-:-:S07]  /*34d0*/  F2FP.PACK_AB R4, R19, R195 ;  /* 0x000000c31304723e */ /* 0x002fce00000000ff */
[----:B------:R-:W-:Y:S01]  /*34e0*/  HMMA.16816.F32 R124, R4, R28, RZ ;  /* 0x0000001c047c723c */ /* 0x000fe200000018ff */
[----:B-----5:R-:W-:-:S04]  /*34f0*/  FFMA.FTZ R8, R50, c[0x0][0x23c], -R13 ;  /* 0x00008f0032087a23 */ /* 0x020fc8000001080d */
[----:B------:R1:W3:Y:S03]  /*3500*/  MUFU.EX2 R242, R8 ;  /* 0x0000000800f27308 */ /* 0x0002e60000000800 */
[C---:B------:R-:W-:Y:S08]  /*3510*/  HMMA.16816.F32 R120, R4.reuse, R20, RZ ;  /* 0x000000140478723c */ /* 0x040ff000000018ff */
[----:B----4-:R-:W-:Y:S01]  /*3520*/  HMMA.16816.F32 R116, R4, R24, RZ ;  /* 0x000000180474723c */ /* 0x010fe200000018ff */
[----:B-1----:R-:W-:Y:S01]  /*3530*/  FFMA.FTZ R8, R49, c[0x0][0x23c], -R13 ;  /* 0x00008f0031087a23 */ /* 0x002fe2000001080d */
[----:B---3--:R-:W-:-:S06]  /*3540*/  F2FP.PACK_AB R9, R242, R243 ;  /* 0x000000f3f209723e */ /* 0x008fcc00000000ff */
[C---:B------:R-:W-:Y:S01]  /*3550*/  HMMA.16816.F32 R112, R4.reuse, R32, RZ ;  /* 0x000000200470723c */ /* 0x040fe200000018ff */
[----:B------:R1:W-:Y:S07]  /*3560*/  MUFU.EX2 R245, R8 ;  /* 0x0000000800f57308 */ /* 0x0003ee0000000800 */
[C---:B--2---:R-:W-:Y:S08]  /*3570*/  HMMA.16816.F32 R108, R4.reuse, R36, RZ ;  /* 0x00000024046c723c */ /* 0x044ff000000018ff */
[----:B------:R-:W-:Y:S01]  /*3580*/  HMMA.16816.F32 R96, R4, R44, RZ ;  /* 0x0000002c0460723c */ /* 0x000fe200000018ff */
[----:B-1----:R-:W-:-:S04]  /*3590*/  FFMA.FTZ R8, R48, c[0x0][0x23c], -R13 ;  /* 0x00008f0030087a23 */ /* 0x002fc8000001080d */
[----:B------:R1:W2:Y:S03]  /*35a0*/  MUFU.EX2 R250, R8 ;  /* 0x0000000800fa7308 */ /* 0x0002a60000000800 */
[C---:B------:R-:W-:Y:S08]  /*35b0*/  HMMA.16816.F32 R92, R4.reuse, R30, RZ ;  /* 0x0000001e045c723c */ /* 0x040ff000000018ff */
[----:B------:R-:W-:Y:S01]  /*35c0*/  HMMA.16816.F32 R88, R4, R22, RZ ;  /* 0x000000160458723c */ /* 0x000fe200000018ff */
[----:B-1----:R-:W-:-:S02]  /*35d0*/  F2FP.PACK_AB R8, R246, R251 ;  /* 0x000000fbf608723e */ /* 0x002fc400000000ff */
[----:B--2---:R-:W-:-:S05]  /*35e0*/  F2FP.PACK_AB R11, R250, R245 ;  /* 0x000000f5fa0b723e */ /* 0x004fca00000000ff */
[C---:B------:R-:W-:Y:S08]  /*35f0*/  HMMA.16816.F32 R84, R4.reuse, R26, RZ ;  /* 0x0000001a0454723c */ /* 0x040ff000000018ff */
[C---:B------:R-:W-:Y:S08]  /*3600*/  HMMA.16816.F32 R80, R4.reuse, R34, RZ ;  /* 0x000000220450723c */ /* 0x040ff000000018ff */
[C---:B------:R-:W-:Y:S08]  /*3610*/  HMMA.16816.F32 R76, R4.reuse, R38, RZ ;  /* 0x00000026044c723c */ /* 0x040ff000000018ff */
[----:B------:R-:W-:Y:S07]  /*3620*/  HMMA.16816.F32 R68, R4, R46, RZ ;  /* 0x0000002e0444723c */ /* 0x000fee00000018ff */
[--C-:B------:R-:W-:Y:S01]  /*3630*/  FFMA.FTZ R4, R51, c[0x0][0x23c], -R12.reuse ;  /* 0x00008f0033047a23 */ /* 0x100fe2000001080c */
[C---:B------:R-:W-:Y:S03]  /*3640*/  HMMA.16816.F32 R72, R8.reuse, R28, RZ ;  /* 0x0000001c0848723c */ /* 0x040fe600000018ff */
[----:B------:R1:W-:Y:S05]  /*3650*/  MUFU.EX2 R244, R4 ;  /* 0x0000000400f47308 */ /* 0x0003ea0000000800 */
[C---:B------:R-:W-:Y:S01]  /*3660*/  HMMA.16816.F32 R148, R8.reuse, R30, RZ ;  /* 0x0000001e0894723c */ /* 0x040fe200000018ff */
[----:B------:R-:W-:Y:S07]  /*3670*/  LDSM.16.MT88.4 R28, [R220+0x9400] ;  /* 0x00940000dc1c783b */ /* 0x000fee0000004200 */
[----:B------:R-:W-:Y:S01]  /*3680*/  HMMA.16816.F32 R64, R8, R20, RZ ;  /* 0x000000140840723c */ /* 0x000fe200000018ff */
[----:B-1----:R-:W-:-:S04]  /*3690*/  FFMA.FTZ R4, R53, c[0x0][0x23c], -R12 ;  /* 0x00008f0035047a23 */ /* 0x002fc8000001080c */
[----:B------:R1:W-:Y:S03]  /*36a0*/  MUFU.EX2 R249, R4 ;  /* 0x0000000400f97308 */ /* 0x0003e60000000800 */
[C---:B------:R-:W-:Y:S01]  /*36b0*/  HMMA.16816.F32 R144, R8.reuse, R22, RZ ;  /* 0x000000160890723c */ /* 0x040fe200000018ff */
[----:B------:R-:W-:Y:S07]  /*36c0*/  LDSM.16.MT88.4 R20, [R220+0xa400] ;  /* 0x00a40000dc14783b */ /* 0x000fee0000004200 */
[----:B------:R-:W-:Y:S01]  /*36d0*/  HMMA.16816.F32 R60, R8, R24, RZ ;  /* 0x00000018083c723c */ /* 0x000fe200000018ff */
[----:B-1----:R-:W-:-:S07]  /*36e0*/  FFMA.FTZ R4, R52, c[0x0][0x23c], -R12 ;  /* 0x00008f0034047a23 */ /* 0x002fce000001080c */
[C---:B------:R-:W-:Y:S01]  /*36f0*/  HMMA.16816.F32 R140, R8.reuse, R26, RZ ;  /* 0x0000001a088c723c */ /* 0x040fe200000018ff */
[----:B------:R-:W1:Y:S01]  /*3700*/  LDSM.16.MT88.4 R24, [R221+0x9400] ;  /* 0x00940000dd18783b */ /* 0x000e620000004200 */
[----:B------:R2:W-:Y:S06]  /*3710*/  MUFU.EX2 R248, R4 ;  /* 0x0000000400f87308 */ /* 0x0005ec0000000800 */
[C---:B------:R-:W-:Y:S08]  /*3720*/  HMMA.16816.F32 R56, R8.reuse, R32, RZ ;  /* 0x000000200838723c */ /* 0x040ff000000018ff */
[----:B------:R-:W-:Y:S01]  /*3730*/  HMMA.16816.F32 R152, R8, R34, RZ ;  /* 0x000000220898723c */ /* 0x000fe200000018ff */
[----:B------:R-:W3:Y:S01]  /*3740*/  LDSM.16.MT88.4 R32, [R221+0xa400] ;  /* 0x00a40000dd20783b */ /* 0x000ee20000004200 */
[----:B--2---:R-:W-:-:S04]  /*3750*/  FFMA.FTZ R4, R54, c[0x0][0x23c], -R12 ;  /* 0x00008f0036047a23 */ /* 0x004fc8000001080c */
[----:B------:R2:W4:Y:S02]  /*3760*/  MUFU.EX2 R247, R4 ;  /* 0x0000000400f77308 */ /* 0x0005240000000800 */
[C---:B------:R-:W-:Y:S08]  /*3770*/  HMMA.16816.F32 R160, R8.reuse, R38, RZ ;  /* 0x0000002608a0723c */ /* 0x040ff000000018ff */
[----:B------:R-:W-:Y:S01]  /*3780*/  HMMA.16816.F32 R48, R8, R44, RZ ;  /* 0x0000002c0830723c */ /* 0x000fe200000018ff */
[----:B--2---:R-:W-:-:S07]  /*3790*/  FFMA.FTZ R4, R55, c[0x0][0x23c], -R2 ;  /* 0x00008f0037047a23 */ /* 0x004fce0000010802 */
[C---:B------:R-:W-:Y:S01]  /*37a0*/  HMMA.16816.F32 R168, R8.reuse, R46, RZ ;  /* 0x0000002e08a8723c */ /* 0x040fe200000018ff */
[----:B----4-:R-:W-:Y:S01]  /*37b0*/  F2FP.PACK_AB R6, R247, R248 ;  /* 0x000000f8f706723e */ /* 0x010fe200000000ff */
[----:B------:R2:W-:Y:S06]  /*37c0*/  MUFU.EX2 R238, R4 ;  /* 0x0000000400ee7308 */ /* 0x0005ec0000000800 */
[----:B------:R-:W-:Y:S01]  /*37d0*/  HMMA.16816.F32 R52, R8, R36, RZ ;  /* 0x000000240834723c */ /* 0x000fe200000018ff */
[----:B------:R-:W4:Y:S06]  /*37e0*/  LDSM.16.MT88.4 R36, [R220+0xb400] ;  /* 0x00b40000dc24783b */ /* 0x000f2c0000004200 */
[----:B------:R-:W-:-:S02]  /*37f0*/  FFMA.FTZ R8, R129, c[0x0][0x23c], -R0 ;  /* 0x00008f0081087a23 */ /* 0x000fc40000010800 */
[----:B--2---:R-:W-:Y:S02]  /*3800*/  FFMA.FTZ R4, R100, c[0x0][0x23c], -R2 ;  /* 0x00008f0064047a23 */ /* 0x004fe40000010802 */
[----:B------:R2:W-:Y:S08]  /*3810*/  MUFU.EX2 R231, R8 ;  /* 0x0000000800e77308 */ /* 0x0005f00000000800 */
[----:B------:R5:W1:Y:S01]  /*3820*/  MUFU.EX2 R241, R4 ;  /* 0x0000000400f17308 */ /* 0x000a620000000800 */
[----:B--2---:R-:W-:-:S07]  /*3830*/  FFMA.FTZ R8, R128, c[0x0][0x23c], -R0 ;  /* 0x00008f0080087a23 */ /* 0x004fce0000010800 */
[----:B------:R2:W-:Y:S01]  /*3840*/  MUFU.EX2 R229, R8 ;  /* 0x0000000800e57308 */ /* 0x0005e20000000800 */
[----:B-----5:R-:W-:Y:S01]  /*3850*/  FFMA.FTZ R4, R101, c[0x0][0x23c], -R2 ;  /* 0x00008f0065047a23 */ /* 0x020fe20000010802 */
[----:B-1----:R-:W-:-:S06]  /*3860*/  F2FP.PACK_AB R5, R241, R238 ;  /* 0x000000eef105723e */ /* 0x002fcc00000000ff */
[----:B------:R1:W-:Y:S01]  /*3870*/  MUFU.EX2 R240, R4 ;  /* 0x0000000400f07308 */ /* 0x0003e20000000800 */
[----:B--2---:R-:W-:-:S07]  /*3880*/  FFMA.FTZ R8, R132, c[0x0][0x23c], -R13 ;  /* 0x00008f0084087a23 */ /* 0x004fce000001080d */
[----:B------:R2:W-:Y:S01]  /*3890*/  MUFU.EX2 R210, R8 ;  /* 0x0000000800d27308 */ /* 0x0005e20000000800 */
[----:B-1----:R-:W-:-:S07]  /*38a0*/  FFMA.FTZ R4, R105, c[0x0][0x23c], -R2 ;  /* 0x00008f0069047a23 */ /* 0x002fce0000010802 */
[----:B------:R1:W5:Y:S01]  /*38b0*/  MUFU.EX2 R239, R4 ;  /* 0x0000000400ef7308 */ /* 0x0003620000000800 */
[----:B--2---:R-:W-:-:S07]  /*38c0*/  FFMA.FTZ R8, R131, c[0x0][0x23c], -R13 ;  /* 0x00008f0083087a23 */ /* 0x004fce000001080d */
[----:B------:R2:W-:Y:S01]  /*38d0*/  MUFU.EX2 R211, R8 ;  /* 0x0000000800d37308 */ /* 0x0005e20000000800 */
[----:B-1----:R-:W-:Y:S01]  /*38e0*/  FFMA.FTZ R4, R106, c[0x0][0x23c], -R0 ;  /* 0x00008f006a047a23 */ /* 0x002fe20000010800 */
[----:B-----5:R-:W-:-:S06]  /*38f0*/  F2FP.PACK_AB R7, R239, R240 ;  /* 0x000000f0ef07723e */ /* 0x020fcc00000000ff */
[----:B------:R1:W-:Y:S01]  /*3900*/  MUFU.EX2 R234, R4 ;  /* 0x0000000400ea7308 */ /* 0x0003e20000000800 */
[----:B--2---:R-:W-:-:S07]  /*3910*/  FFMA.FTZ R8, R130, c[0x0][0x23c], -R13 ;  /* 0x00008f0082087a23 */ /* 0x004fce000001080d */
[----:B------:R2:W-:Y:S01]  /*3920*/  MUFU.EX2 R209, R8 ;  /* 0x0000000800d17308 */ /* 0x0005e20000000800 */
[----:B-1----:R-:W-:-:S07]  /*3930*/  FFMA.FTZ R4, R107, c[0x0][0x23c], -R0 ;  /* 0x00008f006b047a23 */ /* 0x002fce0000010800 */
[----:B------:R1:W5:Y:S01]  /*3940*/  MUFU.EX2 R233, R4 ;  /* 0x0000000400e97308 */ /* 0x0003620000000800 */
[----:B--2---:R-:W-:-:S07]  /*3950*/  FFMA.FTZ R8, R133, c[0x0][0x23c], -R13 ;  /* 0x00008f0085087a23 */ /* 0x004fce000001080d */
[----:B------:R2:W2:Y:S01]  /*3960*/  MUFU.EX2 R207, R8 ;  /* 0x0000000800cf7308 */ /* 0x0004a20000000800 */
[----:B-1----:R-:W-:-:S07]  /*3970*/  F2FP.PACK_AB R4, R249, R244 ;  /* 0x000000f4f904723e */ /* 0x002fce00000000ff */
[----:B------:R-:W-:Y:S01]  /*3980*/  HMMA.16816.F32 R176, R4, R24, R120 ;  /* 0x0000001804b0723c */ /* 0x000fe20000001878 */
[----:B--2---:R-:W-:-:S07]  /*3990*/  FFMA.FTZ R8, R165, c[0x0][0x23c], -R12 ;  /* 0x00008f00a5087a23 */ /* 0x004fce000001080c */
[C---:B------:R-:W-:Y:S01]  /*39a0*/  HMMA.16816.F32 R184, R4.reuse, R28, R124 ;  /* 0x0000001c04b8723c */ /* 0x040fe2000000187c */
[----:B------:R1:W-:Y:S07]  /*39b0*/  MUFU.EX2 R206, R8 ;  /* 0x0000000800ce7308 */ /* 0x0003ee0000000800 */
[C---:B------:R-:W-:Y:S08]  /*39c0*/  HMMA.16816.F32 R120, R4.reuse, R30, R92 ;  /* 0x0000001e0478723c */ /* 0x040ff0000000185c */
[----:B------:R-:W-:Y:S01]  /*39d0*/  HMMA.16816.F32 R136, R4, R26, R88 ;  /* 0x0000001a0488723c */ /* 0x000fe20000001858 */
[----:B-1----:R-:W-:-:S04]  /*39e0*/  FFMA.FTZ R8, R135, c[0x0][0x23c], -R12 ;  /* 0x00008f0087087a23 */ /* 0x002fc8000001080c */
[----:B------:R1:W2:Y:S03]  /*39f0*/  MUFU.EX2 R205, R8 ;  /* 0x0000000800cd7308 */ /* 0x0002a60000000800 */
[C---:B------:R-:W-:Y:S08]  /*3a00*/  HMMA.16816.F32 R124, R4.reuse, R20, R116 ;  /* 0x00000014047c723c */ /* 0x040ff00000001874 */
[----:B------:R-:W-:Y:S01]  /*3a10*/  HMMA.16816.F32 R92, R4, R22, R84 ;  /* 0x00000016045c723c */ /* 0x000fe20000001854 */
[----:B-1----:R-:W-:-:S07]  /*3a20*/  FFMA.FTZ R8, R134, c[0x0][0x23c], -R12 ;  /* 0x00008f0086087a23 */ /* 0x002fce000001080c */
[C---:B---3--:R-:W-:Y:S01]  /*3a30*/  HMMA.16816.F32 R88, R4.reuse, R34, R80 ;  /* 0x000000220458723c */ /* 0x048fe20000001850 */
[----:B------:R1:W-:Y:S07]  /*3a40*/  MUFU.EX2 R204, R8 ;  /* 0x0000000800cc7308 */ /* 0x0003ee0000000800 */
[C---:B------:R-:W-:Y:S08]  /*3a50*/  HMMA.16816.F32 R116, R4.reuse, R32, R112 ;  /* 0x000000200474723c */ /* 0x040ff00000001870 */
[----:B----4-:R-:W-:Y:S01]  /*3a60*/  HMMA.16816.F32 R108, R4, R36, R108 ;  /* 0x00000024046c723c */ /* 0x010fe2000000186c */
[----:B-1----:R-:W-:-:S02]  /*3a70*/  FFMA.FTZ R8, R156, c[0x0][0x23c], -R12 ;  /* 0x00008f009c087a23 */ /* 0x002fc4000001080c */
[----:B------:R-:W-:Y:S02]  /*3a80*/  IMAD.MOV.U32 R156, RZ, RZ, R195 ;  /* 0x000000ffff9c7224 */ /* 0x000fe400078e00c3 */
[----:B------:R1:W3:Y:S03]  /*3a90*/  MUFU.EX2 R195, R8 ;  /* 0x0000000800c37308 */ /* 0x0002e60000000800 */
[C---:B------:R-:W-:Y:S08]  /*3aa0*/  HMMA.16816.F32 R96, R4.reuse, R40, R96 ;  /* 0x000000280460723c */ /* 0x040ff00000001860 */
[----:B------:R-:W-:Y:S01]  /*3ab0*/  HMMA.16816.F32 R84, R4, R38, R76 ;  /* 0x000000260454723c */ /* 0x000fe2000000184c */
[----:B-1----:R-:W-:-:S02]  /*3ac0*/  FFMA.FTZ R8, R174, c[0x0][0x23c], -R2 ;  /* 0x00008f00ae087a23 */ /* 0x002fc40000010802 */
[----:B------:R-:W-:-:S05]  /*3ad0*/  IMAD.MOV.U32 R174, RZ, RZ, R194 ;  /* 0x000000ffffae7224 */ /* 0x000fca00078e00c2 */
[----:B------:R-:W-:Y:S01]  /*3ae0*/  HMMA.16816.F32 R80, R4, R42, R68 ;  /* 0x0000002a0450723c */ /* 0x000fe20000001844 */
[----:B------:R1:W-:Y:S06]  /*3af0*/  MUFU.EX2 R194, R8 ;  /* 0x0000000800c27308 */ /* 0x0003ec0000000800 */
[----:B-----5:R-:W-:Y:S02]  /*3b00*/  F2FP.PACK_AB R4, R233, R234 ;  /* 0x000000eae904723e */ /* 0x020fe400000000ff */
[----:B------:R-:W-:Y:S02]  /*3b10*/  F2FP.PACK_AB R5, R211, R210 ;  /* 0x000000d2d305723e */ /* 0x000fe400000000ff */
[----:B------:R-:W-:-:S02]  /*3b20*/  F2FP.PACK_AB R6, R229, R231 ;  /* 0x000000e7e506723e */ /* 0x000fc400000000ff */
[----:B------:R-:W-:Y:S01]  /*3b30*/  F2FP.PACK_AB R7, R207, R209 ;  /* 0x000000d1cf07723e */ /* 0x000fe200000000ff */
[----:B-1----:R-:W-:-:S06]  /*3b40*/  FFMA.FTZ R8, R172, c[0x0][0x23c], -R2 ;  /* 0x00008f00ac087a23 */ /* 0x002fcc0000010802 */
[C---:B------:R-:W-:Y:S08]  /*3b50*/  HMMA.16816.F32 R188, R4.reuse, R36, R52 ;  /* 0x0000002404bc723c */ /* 0x040ff00000001834 */
[C---:B------:R-:W-:Y:S07]  /*3b60*/  HMMA.16816.F32 R52, R4.reuse, R26, R144 ;  /* 0x0000001a0434723c */ /* 0x040fee0000001890 */
[----:B------:R-:W-:Y:S01]  /*3b70*/  IMAD.MOV.U32 R145, RZ, RZ, R183 ;  /* 0x000000ffff917224 */ /* 0x000fe200078e00b7 */
[----:B------:R-:W-:Y:S01]  /*3b80*/  HMMA.16816.F32 R76, R4, R28, R72 ;  /* 0x0000001c044c723c */ /* 0x000fe20000001848 */
[----:B------:R1:W-:Y:S01]  /*3b90*/  MUFU.EX2 R183, R18 ;  /* 0x0000001200b77308 */ /* 0x0003e20000000800 */
[----:B------:R-:W-:-:S02]  /*3ba0*/  IMAD.MOV.U32 R146, RZ, RZ, R192 ;  /* 0x000000ffff927224 */ /* 0x000fc400078e00c0 */
[----:B------:R-:W-:Y:S02]  /*3bb0*/  IMAD.MOV.U32 R144, RZ, RZ, R182 ;  /* 0x000000ffff907224 */ /* 0x000fe400078e00b6 */
[----:B------:R-:W-:Y:S02]  /*3bc0*/  IMAD.MOV.U32 R147, RZ, RZ, R193 ;  /* 0x000000ffff937224 */ /* 0x000fe400078e00c1 */
[C---:B------:R-:W-:Y:S01]  /*3bd0*/  HMMA.16816.F32 R72, R4.reuse, R24, R64 ;  /* 0x000000180448723c */ /* 0x040fe20000001840 */
[----:B------:R4:W5:Y:S01]  /*3be0*/  MUFU.EX2 R193, R8 ;  /* 0x0000000800c17308 */ /* 0x0009620000000800 */
[----:B------:R-:W-:Y:S06]  /*3bf0*/  LDSM.16.MT88.4 R24, [R220+0xa800] ;  /* 0x00a80000dc18783b */ /* 0x000fec0000004200 */
[----:B------:R-:W-:Y:S01]  /*3c00*/  HMMA.16816.F32 R68, R4, R20, R60 ;  /* 0x000000140444723c */ /* 0x000fe2000000183c */
[----:B-1----:R-:W-:-:S04]  /*3c10*/  FFMA.FTZ R18, R166, c[0x0][0x23c], -R2 ;  /* 0x00008f00a6127a23 */ /* 0x002fc80000010802 */
[----:B------:R1:W1:Y:S03]  /*3c20*/  MUFU.EX2 R192, R18 ;  /* 0x0000001200c07308 */ /* 0x0002660000000800 */
[C---:B------:R-:W-:Y:S01]  /*3c30*/  HMMA.16816.F32 R64, R4.reuse, R32, R56 ;  /* 0x000000200440723c */ /* 0x040fe20000001838 */
[----:B----4-:R-:W-:Y:S07]  /*3c40*/  LDSM.16.MT88.4 R8, [R221+0x9800] ;  /* 0x00980000dd08783b */ /* 0x010fee0000004200 */
[----:B------:R-:W-:Y:S01]  /*3c50*/  HMMA.16816.F32 R200, R4, R40, R48 ;  /* 0x0000002804c8723c */ /* 0x000fe20000001830 */
[----:B-1----:R-:W-:-:S07]  /*3c60*/  FFMA.FTZ R18, R180, c[0x0][0x23c], -R0 ;  /* 0x00008f00b4127a23 */ /* 0x002fce0000010800 */
[C---:B------:R-:W-:Y:S01]  /*3c70*/  HMMA.16816.F32 R60, R4.reuse, R30, R148 ;  /* 0x0000001e043c723c */ /* 0x040fe20000001894 */
[----:B------:R1:W-:Y:S01]  /*3c80*/  MUFU.EX2 R182, R18 ;  /* 0x0000001200b67308 */ /* 0x0003e20000000800 */
[----:B------:R-:W-:Y:S06]  /*3c90*/  LDSM.16.MT88.4 R28, [R221+0xa800] ;  /* 0x00a80000dd1c783b */ /* 0x000fec0000004200 */
[C---:B------:R-:W-:Y:S01]  /*3ca0*/  HMMA.16816.F32 R48, R4.reuse, R22, R140 ;  /* 0x000000160430723c */ /* 0x040fe2000000188c */
[----:B------:R-:W4:Y:S06]  /*3cb0*/  LDSM.16.MT88.4 R20, [R220+0x9800] ;  /* 0x00980000dc14783b */ /* 0x000f2c0000004200 */
[----:B------:R-:W-:Y:S01]  /*3cc0*/  IMAD.MOV.U32 R143, RZ, RZ, R198 ;  /* 0x000000ffff8f7224 */ /* 0x000fe200078e00c6 */
[----:B------:R-:W-:Y:S01]  /*3cd0*/  HMMA.16816.F32 R56, R4, R38, R160 ;  /* 0x000000260438723c */ /* 0x000fe200000018a0 */
[----:B-1----:R-:W-:Y:S01]  /*3ce0*/  FFMA.FTZ R18, R181, c[0x0][0x23c], -R0 ;  /* 0x00008f00b5127a23 */ /* 0x002fe20000010800 */
[----:B------:R-:W1:Y:S01]  /*3cf0*/  LDSM.16.MT88.4 R36, [R221+0xb800] ;  /* 0x00b80000dd24783b */ /* 0x000e620000004200 */
[----:B------:R-:W-:-:S02]  /*3d00*/  IMAD.MOV.U32 R142, RZ, RZ, R197 ;  /* 0x000000ffff8e7224 */ /* 0x000fc400078e00c5 */
[----:B------:R2:W1:Y:S01]  /*3d10*/  MUFU.EX2 R107, R18 ;  /* 0x00000012006b7308 */ /* 0x0004620000000800 */
[----:B------:R-:W-:Y:S02]  /*3d20*/  IMAD.MOV.U32 R141, RZ, RZ, R196 ;  /* 0x000000ffff8d7224 */ /* 0x000fe400078e00c4 */
[C---:B------:R-:W-:Y:S01]  /*3d30*/  HMMA.16816.F32 R44, R4.reuse, R34, R152 ;  /* 0x00000022042c723c */ /* 0x040fe20000001898 */
[----:B------:R-:W1:Y:S07]  /*3d40*/  LDSM.16.MT88.4 R32, [R220+0xb800] ;  /* 0x00b80000dc20783b */ /* 0x000e6e0000004200 */
[----:B------:R-:W-:Y:S01]  /*3d50*/  HMMA.16816.F32 R40, R4, R42, R168 ;  /* 0x0000002a0428723c */ /* 0x000fe200000018a8 */
[----:B--2---:R-:W-:-:S06]  /*3d60*/  FFMA.FTZ R18, R173, c[0x0][0x23c], -R0 ;  /* 0x00008f00ad127a23 */ /* 0x004fcc0000010800 */
[----:B------:R-:W-:Y:S01]  /*3d70*/  F2FP.PACK_AB R4, R205, R206 ;  /* 0x000000cecd04723e */ /* 0x000fe200000000ff */
[----:B------:R2:W-:Y:S01]  /*3d80*/  MUFU.EX2 R180, R18 ;  /* 0x0000001200b47308 */ /* 0x0005e20000000800 */
[----:B---3--:R-:W-:Y:S02]  /*3d90*/  F2FP.PACK_AB R6, R195, R204 ;  /* 0x000000ccc306723e */ /* 0x008fe400000000ff */
[----:B-----5:R-:W-:Y:S02]  /*3da0*/  F2FP.PACK_AB R5, R193, R194 ;  /* 0x000000c2c105723e */ /* 0x020fe400000000ff */
[----:B------:R-:W-:-:S07]  /*3db0*/  F2FP.PACK_AB R7, R192, R183 ;  /* 0x000000b7c007723e */ /* 0x000fce00000000ff */
[----:B----4-:R-:W-:Y:S01]  /*3dc0*/  HMMA.16816.F32 R112, R4, R20, R184 ;  /* 0x000000140470723c */ /* 0x010fe200000018b8 */
[----:B--2---:R-:W-:-:S04]  /*3dd0*/  FFMA.FTZ R18, R175, c[0x0][0x23c], -R0 ;  /* 0x00008f00af127a23 */ /* 0x004fc80000010800 */
[----:B------:R2:W-:Y:S03]  /*3de0*/  MUFU.EX2 R181, R18 ;  /* 0x0000001200b57308 */ /* 0x0005e60000000800 */
[C---:B-1----:R-:W-:Y:S08]  /*3df0*/  HMMA.16816.F32 R196, R4.reuse, R36, R96 ;  /* 0x0000002404c4723c */ /* 0x042ff00000001860 */
[----:B------:R-:W-:Y:S01]  /*3e00*/  HMMA.16816.F32 R132, R4, R8, R176 ;  /* 0x000000080484723c */ /* 0x000fe200000018b0 */
[----:B--2---:R-:W-:-:S07]  /*3e10*/  FFMA.FTZ R18, R167, c[0x0][0x23c], -R13 ;  /* 0x00008f00a7127a23 */ /* 0x004fce000001080d */
[C---:B------:R-:W-:Y:S01]  /*3e20*/  HMMA.16816.F32 R148, R4.reuse, R24, R124 ;  /* 0x000000180494723c */ /* 0x040fe2000000187c */
[----:B------:R-:W-:Y:S01]  /*3e30*/  LDSM.16.MT88.4 R124, [R220+0x9c00] ;  /* 0x009c0000dc7c783b */ /* 0x000fe20000004200 */
[----:B------:R1:W-:Y:S06]  /*3e40*/  MUFU.EX2 R106, R18 ;  /* 0x00000012006a7308 */ /* 0x0003ec0000000800 */
[C---:B------:R-:W-:Y:S08]  /*3e50*/  HMMA.16816.F32 R184, R4.reuse, R32, R108 ;  /* 0x0000002004b8723c */ /* 0x040ff0000000186c */
[----:B------:R-:W-:Y:S01]  /*3e60*/  HMMA.16816.F32 R120, R4, R22, R120 ;  /* 0x000000160478723c */ /* 0x000fe20000001878 */
[----:B-1----:R-:W-:-:S04]  /*3e70*/  FFMA.FTZ R18, R164, c[0x0][0x23c], -R13 ;  /* 0x00008f00a4127a23 */ /* 0x002fc8000001080d */
[----:B------:R1:W2:Y:S03]  /*3e80*/  MUFU.EX2 R105, R18 ;  /* 0x0000001200697308 */ /* 0x0002a60000000800 */
[C---:B------:R-:W-:Y:S08]  /*3e90*/  HMMA.16816.F32 R164, R4.reuse, R28, R116 ;  /* 0x0000001c04a4723c */ /* 0x040ff00000001874 */
[----:B------:R-:W-:Y:S01]  /*3ea0*/  HMMA.16816.F32 R136, R4, R10, R136 ;  /* 0x0000000a0488723c */ /* 0x000fe20000001888 */
[----:B-1----:R-:W-:-:S07]  /*3eb0*/  FFMA.FTZ R18, R157, c[0x0][0x23c], -R13 ;  /* 0x00008f009d127a23 */ /* 0x002fce000001080d */
[C---:B------:R-:W-:Y:S01]  /*3ec0*/  HMMA.16816.F32 R152, R4.reuse, R26, R92 ;  /* 0x0000001a0498723c */ /* 0x040fe2000000185c */
[----:B------:R1:W-:Y:S07]  /*3ed0*/  MUFU.EX2 R101, R18 ;  /* 0x0000001200657308 */ /* 0x0003ee0000000800 */
[C---:B------:R-:W-:Y:S08]  /*3ee0*/  HMMA.16816.F32 R88, R4.reuse, R30, R88 ;  /* 0x0000001e0458723c */ /* 0x040ff00000001858 */
[----:B------:R-:W-:Y:S01]  /*3ef0*/  HMMA.16816.F32 R116, R4, R34, R84 ;  /* 0x000000220474723c */ /* 0x000fe20000001854 */
[----:B-1----:R-:W-:-:S04]  /*3f00*/  FFMA.FTZ R18, R158, c[0x0][0x23c], -R13 ;  /* 0x00008f009e127a23 */ /* 0x002fc8000001080d */
[----:B------:R-:W1:Y:S03]  /*3f10*/  MUFU.EX2 R100, R18 ;  /* 0x0000001200647308 */ /* 0x000e660000000800 */
[----:B------:R-:W-:Y:S01]  /*3f20*/  HMMA.16816.F32 R96, R4, R38, R80 ;  /* 0x000000260460723c */ /* 0x000fe20000001850 */
[----:B------:R-:W-:Y:S06]  /*3f30*/  LDSM.16.MT88.4 R80, [R220+0xbc00] ;  /* 0x00bc0000dc50783b */ /* 0x000fec0000004200 */
[----:B------:R-:W-:-:S02]  /*3f40*/  F2FP.PACK_AB R4, R107, R182 ;  /* 0x000000b66b04723e */ /* 0x000fc400000000ff */
[----:B--2---:R-:W-:Y:S02]  /*3f50*/  F2FP.PACK_AB R5, R105, R106 ;  /* 0x0000006a6905723e */ /* 0x004fe400000000ff */
[----:B------:R-:W-:Y:S02]  /*3f60*/  F2FP.PACK_AB R6, R181, R180 ;  /* 0x000000b4b506723e */ /* 0x000fe400000000ff */
[----:B-1----:R-:W-:-:S07]  /*3f70*/  F2FP.PACK_AB R7, R100, R101 ;  /* 0x000000656407723e */ /* 0x002fce00000000ff */
[C---:B------:R-:W-:Y:S07]  /*3f80*/  HMMA.16816.F32 R128, R4.reuse, R8, R72 ;  /* 0x000000080480723c */ /* 0x040fee0000001848 */
[----:B------:R-:W-:Y:S01]  /*3f90*/  FFMA.FTZ R8, R208, c[0x0][0x23c], -R12 ;  /* 0x00008f00d0087a23 */ /* 0x000fe2000001080c */
[----:B------:R-:W-:Y:S01]  /*3fa0*/  HMMA.16816.F32 R108, R4, R10, R52 ;  /* 0x0000000a046c723c */ /* 0x000fe20000001834 */
[----:B------:R-:W-:Y:S02]  /*3fb0*/  IMAD.MOV.U32 R208, RZ, RZ, R147 ;  /* 0x000000ffffd07224 */ /* 0x000fe400078e0093 */
[----:B------:R1:W-:Y:S01]  /*3fc0*/  MUFU.EX2 R53, R8 ;  /* 0x0000000800357308 */ /* 0x0003e20000000800 */
[----:B------:R-:W-:-:S03]  /*3fd0*/  FADD.FTZ R9, R243, R242 ;  /* 0x000000f2f3097221 */ /* 0x000fc60000010000 */
[----:B------:R-:W-:Y:S01]  /*3fe0*/  IMAD.MOV.U32 R55, RZ, RZ, R144 ;  /* 0x000000ffff377224 */ /* 0x000fe200078e0090 */
[----:B------:R-:W-:Y:S01]  /*3ff0*/  HMMA.16816.F32 R160, R4, R22, R60 ;  /* 0x0000001604a0723c */ /* 0x000fe2000000183c */
[----:B------:R-:W-:Y:S02]  /*4000*/  IMAD.MOV.U32 R54, RZ, RZ, R145 ;  /* 0x000000ffff367224 */ /* 0x000fe400078e0091 */
[----:B------:R-:W-:Y:S02]  /*4010*/  IMAD.MOV.U32 R10, RZ, RZ, R146 ;  /* 0x000000ffff0a7224 */ /* 0x000fe400078e0092 */
[----:B------:R-:W-:-:S03]  /*4020*/  FADD.FTZ R9, R245, R9 ;  /* 0x00000009f5097221 */ /* 0x000fc60000010000 */
[C---:B------:R-:W-:Y:S01]  /*4030*/  HMMA.16816.F32 R60, R4.reuse, R26, R48 ;  /* 0x0000001a043c723c */ /* 0x040fe20000001830 */
[----:B-1----:R-:W-:Y:S02]  /*4040*/  FFMA.FTZ R8, R213, c[0x0][0x23c], -R12 ;  /* 0x00008f00d5087a23 */ /* 0x002fe4000001080c */
[----:B------:R-:W-:Y:S02]  /*4050*/  IMAD.MOV.U32 R213, RZ, RZ, R141 ;  /* 0x000000ffffd57224 */ /* 0x000fe400078e008d */
[----:B------:R1:W2:Y:S03]  /*4060*/  MUFU.EX2 R52, R8 ;  /* 0x0000000800347308 */ /* 0x0002a60000000800 */
[----:B------:R-:W-:Y:S01]  /*4070*/  HMMA.16816.F32 R144, R4, R24, R68 ;  /* 0x000000180490723c */ /* 0x000fe20000001844 */
[----:B------:R-:W-:Y:S02]  /*4080*/  IMAD.MOV.U32 R49, RZ, RZ, R174 ;  /* 0x000000ffff317224 */ /* 0x000fe400078e00ae */
[----:B------:R-:W-:Y:S01]  /*4090*/  IMAD.MOV.U32 R51, RZ, RZ, R142 ;  /* 0x000000ffff337224 */ /* 0x000fe200078e008e */
[----:B------:R-:W3:Y:S01]  /*40a0*/  LDSM.16.MT88.4 R172, [R221+0xac00] ;  /* 0x00ac0000ddac783b */ /* 0x000ee20000004200 */
[----:B------:R-:W-:-:S03]  /*40b0*/  IMAD.MOV.U32 R50, RZ, RZ, R143 ;  /* 0x000000ffff327224 */ /* 0x000fc600078e008f */
[----:B------:R-:W-:Y:S01]  /*40c0*/  HMMA.16816.F32 R176, R4, R20, R76 ;  /* 0x0000001404b0723c */ /* 0x000fe2000000184c */
[----:B------:R-:W4:Y:S01]  /*40d0*/  LDSM.16.MT88.4 R140, [R221+0x9c00] ;  /* 0x009c0000dd8c783b */ /* 0x000f220000004200 */
[----:B-1----:R-:W-:-:S06]  /*40e0*/  FFMA.FTZ R8, R214, c[0x0][0x23c], -R12 ;  /* 0x00008f00d6087a23 */ /* 0x002fcc000001080c */
[C---:B------:R-:W-:Y:S01]  /*40f0*/  HMMA.16816.F32 R64, R4.reuse, R28, R64 ;  /* 0x0000001c0440723c */ /* 0x040fe20000001840 */
[----:B------:R-:W-:Y:S01]  /*4100*/  IMAD.MOV.U32 R214, RZ, RZ, R156 ;  /* 0x000000ffffd67224 */ /* 0x000fe200078e009c */
[----:B--2---:R-:W-:Y:S01]  /*4110*/  F2FP.PACK_AB R92, R52, R53 ;  /* 0x00000035345c723e */ /* 0x004fe200000000ff */
[----:B------:R1:W-:Y:S01]  /*4120*/  MUFU.EX2 R48, R8 ;  /* 0x0000000800307308 */ /* 0x0003e20000000800 */
[----:B------:R-:W2:Y:S03]  /*4130*/  LDSM.16.MT88.4 R156, [R220+0xac00] ;  /* 0x00ac0000dc9c783b */ /* 0x000ea60000004200 */
[----:B------:R-:W-:Y:S01]  /*4140*/  IMAD.MOV.U32 R29, RZ, RZ, R19 ;  /* 0x000000ffff1d7224 */ /* 0x000fe200078e0013 */
[C---:B------:R-:W-:Y:S08]  /*4150*/  HMMA.16816.F32 R44, R4.reuse, R30, R44 ;  /* 0x0000001e042c723c */ /* 0x040ff0000000182c */
[----:B------:R-:W-:Y:S01]  /*4160*/  HMMA.16816.F32 R68, R4, R32, R188 ;  /* 0x000000200444723c */ /* 0x000fe200000018bc */
[----:B-1----:R-:W-:-:S04]  /*4170*/  FFMA.FTZ R8, R216, c[0x0][0x23c], -R12 ;  /* 0x00008f00d8087a23 */ /* 0x002fc8000001080c */
[----:B------:R1:W5:Y:S03]  /*4180*/  MUFU.EX2 R27, R8 ;  /* 0x00000008001b7308 */ /* 0x0003660000000800 */
[C---:B------:R-:W-:Y:S08]  /*4190*/  HMMA.16816.F32 R56, R4.reuse, R34, R56 ;  /* 0x000000220438723c */ /* 0x040ff00000001838 */
[----:B------:R-:W-:Y:S01]  /*41a0*/  HMMA.16816.F32 R84, R4, R36, R200 ;  /* 0x000000240454723c */ /* 0x000fe200000018c8 */
[----:B-1----:R-:W-:-:S07]  /*41b0*/  FFMA.FTZ R8, R212, c[0x0][0x23c], -R2 ;  /* 0x00008f00d4087a23 */ /* 0x002fce0000010802 */
[----:B------:R-:W-:Y:S01]  /*41c0*/  HMMA.16816.F32 R40, R4, R38, R40 ;  /* 0x000000260428723c */ /* 0x000fe20000001828 */
[----:B------:R-:W1:Y:S01]  /*41d0*/  LDSM.16.MT88.4 R4, [R221+0xbc00] ;  /* 0x00bc0000dd04783b */ /* 0x000e620000004200 */
[----:B-----5:R-:W-:Y:S01]  /*41e0*/  F2FP.PACK_AB R94, R27, R48 ;  /* 0x000000301b5e723e */ /* 0x020fe200000000ff */
[----:B------:R5:W-:Y:S02]  /*41f0*/  MUFU.EX2 R25, R8 ;  /* 0x0000000800197308 */ /* 0x000be40000000800 */
[----:B-----5:R-:W-:-:S06]  /*4200*/  FFMA.FTZ R8, R218, c[0x0][0x23c], -R2 ;  /* 0x00008f00da087a23 */ /* 0x020fcc0000010802 */
[----:B------:R5:W2:Y:S02]  /*4210*/  MUFU.EX2 R26, R8 ;  /* 0x00000008001a7308 */ /* 0x000aa40000000800 */
[--C-:B-----5:R-:W-:Y:S01]  /*4220*/  FFMA.FTZ R8, R215, c[0x0][0x23c], -R2.reuse ;  /* 0x00008f00d7087a23 */ /* 0x120fe20000010802 */
[----:B--2---:R-:W-:Y:S01]  /*4230*/  F2FP.PACK_AB R93, R26, R25 ;  /* 0x000000191a5d723e */ /* 0x004fe200000000ff */
[----:B------:R-:W-:-:S04]  /*4240*/  FFMA.FTZ R2, R227, c[0x0][0x23c], -R2 ;  /* 0x00008f00e3027a23 */ /* 0x000fc80000010802 */
[----:B------:R2:W-:Y:S01]  /*4250*/  MUFU.EX2 R23, R8 ;  /* 0x0000000800177308 */ /* 0x0005e20000000800 */
[----:B------:R-:W-:Y:S02]  /*4260*/  IMAD.MOV.U32 R227, RZ, RZ, R55 ;  /* 0x000000ffffe37224 */ /* 0x000fe400078e0037 */
[----:B------:R-:W-:-:S03]  /*4270*/  IMAD.MOV.U32 R55, RZ, RZ, c[0x0][0x1a0] ;  /* 0x00006800ff377624 */ /* 0x000fc600078e00ff */
[----:B------:R-:W-:Y:S02]  /*4280*/  ISETP.GE.AND P0, PT, R227, 0x2, PT ;  /* 0x00000002e300780c */ /* 0x000fe40003f06270 */
[----:B------:R5:W1:Y:S01]  /*4290*/  MUFU.EX2 R24, R2 ;  /* 0x0000000200187308 */ /* 0x000a620000000800 */
[----:B--2---:R-:W-:-:S04]  /*42a0*/  FADD.FTZ R8, R251, R246 ;  /* 0x000000f6fb087221 */ /* 0x004fc80000010000 */
[----:B------:R-:W-:Y:S02]  /*42b0*/  FADD.FTZ R8, R252, R8 ;  /* 0x00000008fc087221 */ /* 0x000fe40000010000 */
[----:B-----5:R-:W-:Y:S01]  /*42c0*/  FFMA.FTZ R2, R219, c[0x0][0x23c], -R0 ;  /* 0x00008f00db027a23 */ /* 0x020fe20000010800 */
[----:B-1----:R-:W-:Y:S01]  /*42d0*/  F2FP.PACK_AB R95, R24, R23 ;  /* 0x00000017185f723e */ /* 0x002fe200000000ff */
[----:B------:R-:W-:Y:S02]  /*42e0*/  FADD.FTZ R8, R208, R8 ;  /* 0x00000008d0087221 */ /* 0x000fe40000010000 */
[----:B------:R1:W-:Y:S04]  /*42f0*/  MUFU.EX2 R22, R2 ;  /* 0x0000000200167308 */ /* 0x0003e80000000800 */
[C---:B---3--:R-:W-:Y:S08]  /*4300*/  HMMA.16816.F32 R168, R92.reuse, R174, R88 ;  /* 0x000000ae5ca8723c */ /* 0x048ff00000001858 */
[----:B------:R-:W-:Y:S01]  /*4310*/  HMMA.16816.F32 R112, R92, R124, R112 ;  /* 0x0000007c5c70723c */ /* 0x000fe20000001870 */
[----:B-1----:R-:W-:-:S04]  /*4320*/  FFMA.FTZ R2, R217, c[0x0][0x23c], -R0 ;  /* 0x00008f00d9027a23 */ /* 0x002fc80000010800 */
[----:B------:R1:W2:Y:S03]  /*4330*/  MUFU.EX2 R21, R2 ;  /* 0x0000000200157308 */ /* 0x0002a60000000800 */
[C---:B------:R-:W-:Y:S08]  /*4340*/  HMMA.16816.F32 R120, R92.reuse, R126, R120 ;  /* 0x0000007e5c78723c */ /* 0x040ff00000001878 */
[----:B----4-:R-:W-:Y:S01]  /*4350*/  HMMA.16816.F32 R132, R92, R140, R132 ;  /* 0x0000008c5c84723c */ /* 0x010fe20000001884 */
[----:B-1----:R-:W-:-:S07]  /*4360*/  FFMA.FTZ R2, R235, c[0x0][0x23c], -R0 ;  /* 0x00008f00eb027a23 */ /* 0x002fce0000010800 */
[C---:B------:R-:W-:Y:S01]  /*4370*/  HMMA.16816.F32 R136, R92.reuse, R142, R136 ;  /* 0x0000008e5c88723c */ /* 0x040fe20000001888 */
[----:B------:R-:W-:Y:S01]  /*4380*/  FFMA.FTZ R0, R237, c[0x0][0x23c], -R0 ;  /* 0x00008f00ed007a23 */ /* 0x000fe20000010800 */
[----:B------:R1:W-:Y:S06]  /*4390*/  MUFU.EX2 R20, R2 ;  /* 0x0000000200147308 */ /* 0x0003ec0000000800 */
[C---:B------:R-:W-:Y:S02]  /*43a0*/  HMMA.16816.F32 R148, R92.reuse, R156, R148 ;  /* 0x0000009c5c94723c */ /* 0x040fe40000001894 */
[----:B------:R3:W4:Y:S06]  /*43b0*/  MUFU.EX2 R19, R0 ;  /* 0x0000000000137308 */ /* 0x00072c0000000800 */
[----:B------:R-:W-:Y:S01]  /*43c0*/  HMMA.16816.F32 R152, R92, R158, R152 ;  /* 0x0000009e5c98723c */ /* 0x000fe20000001898 */
[----:B-1----:R-:W-:-:S04]  /*43d0*/  FADD.FTZ R2, R214, R29 ;  /* 0x0000001dd6027221 */ /* 0x002fc80000010000 */
[----:B------:R-:W-:-:S03]  /*43e0*/  FADD.FTZ R2, R51, R2 ;  /* 0x0000000233027221 */ /* 0x000fc60000010000 */
[C---:B------:R-:W-:Y:S01]  /*43f0*/  HMMA.16816.F32 R164, R92.reuse, R172, R164 ;  /* 0x000000ac5ca4723c */ /* 0x040fe200000018a4 */
[----:B---3--:R-:W-:Y:S02]  /*4400*/  FFMA.FTZ R0, R228, c[0x0][0x23c], -R13 ;  /* 0x00008f00e4007a23 */ /* 0x008fe4000001080d */
[----:B------:R-:W-:Y:S02]  /*4410*/  FADD.FTZ R2, R10, R2 ;  /* 0x000000020a027221 */ /* 0x000fe40000010000 */
[----:B------:R1:W-:Y:S03]  /*4420*/  MUFU.EX2 R11, R0 ;  /* 0x00000000000b7308 */ /* 0x0003e60000000800 */
[----:B------:R-:W-:Y:S01]  /*4430*/  HMMA.16816.F32 R72, R92, R80, R184 ;  /* 0x000000505c48723c */ /* 0x000fe200000018b8 */
[----:B------:R-:W-:Y:S02]  /*4440*/  FADD.FTZ R10, R234, R8 ;  /* 0x00000008ea0a7221 */ /* 0x000fe40000010000 */
[----:B------:R-:W-:-:S05]  /*4450*/  FADD.FTZ R8, R244, R2 ;  /* 0x00000002f4087221 */ /* 0x000fca0000010000 */
[----:B------:R-:W-:Y:S01]  /*4460*/  HMMA.16816.F32 R76, R92, R82, R116 ;  /* 0x000000525c4c723c */ /* 0x000fe20000001874 */
[----:B-1----:R-:W-:-:S07]  /*4470*/  FFMA.FTZ R0, R230, c[0x0][0x23c], -R13 ;  /* 0x00008f00e6007a23 */ /* 0x002fce000001080d */
[C---:B------:R-:W-:Y:S01]  /*4480*/  HMMA.16816.F32 R88, R92.reuse, R4, R196 ;  /* 0x000000045c58723c */ /* 0x040fe200000018c4 */
[----:B------:R1:W3:Y:S07]  /*4490*/  MUFU.EX2 R12, R0 ;  /* 0x00000000000c7308 */ /* 0x0002ee0000000800 */
[----:B------:R-:W-:Y:S07]  /*44a0*/  HMMA.16816.F32 R92, R92, R6, R96 ;  /* 0x000000065c5c723c */ /* 0x000fee0000001860 */
[----:B--2---:R-:W-:-:S02]  /*44b0*/  F2FP.PACK_AB R96, R21, R22 ;  /* 0x000000161560723e */ /* 0x004fc400000000ff */
[----:B----4-:R-:W-:Y:S01]  /*44c0*/  F2FP.PACK_AB R98, R19, R20 ;  /* 0x000000141362723e */ /* 0x010fe200000000ff */
[----:B-1----:R-:W-:Y:S01]  /*44d0*/  FFMA.FTZ R0, R232, c[0x0][0x23c], -R13 ;  /* 0x00008f00e8007a23 */ /* 0x002fe2000001080d */
[----:B---3--:R-:W-:-:S03]  /*44e0*/  F2FP.PACK_AB R97, R12, R11 ;  /* 0x0000000b0c61723e */ /* 0x008fc600000000ff */
[----:B------:R1:W-:Y:S02]  /*44f0*/  MUFU.EX2 R18, R0 ;  /* 0x0000000000127308 */ /* 0x0003e40000000800 */
[----:B-1----:R-:W-:-:S06]  /*4500*/  FFMA.FTZ R0, R236, c[0x0][0x23c], -R13 ;  /* 0x00008f00ec007a23 */ /* 0x002fcc000001080d */
[----:B------:R-:W1:Y:S02]  /*4510*/  MUFU.EX2 R13, R0 ;  /* 0x00000000000d7308 */ /* 0x000e640000000800 */
[----:B-1----:R-:W-:Y:S01]  /*4520*/  F2FP.PACK_AB R99, R13, R18 ;  /* 0x000000120d63723e */ /* 0x002fe200000000ff */
[----:B------:R-:W-:-:S04]  /*4530*/  FADD.FTZ R0, R50, R49 ;  /* 0x0000003132007221 */ /* 0x000fc80000010000 */
[----:B------:R-:W-:Y:S02]  /*4540*/  FADD.FTZ R0, R213, R0 ;  /* 0x00000000d5007221 */ /* 0x000fe40000010000 */
[----:B------:R-:W-:Y:S02]  /*4550*/  HMMA.16816.F32 R84, R96, R4, R84 ;  /* 0x000000046054723c */ /* 0x000fe40000001854 */
[----:B------:R-:W-:Y:S02]  /*4560*/  FADD.FTZ R0, R54, R0 ;  /* 0x0000000036007221 */ /* 0x000fe40000010000 */
[----:B------:R-:W-:-:S03]  /*4570*/  IMAD.MOV.U32 R54, RZ, RZ, 0x5 ;  /* 0x00000005ff367424 */ /* 0x000fc600078e00ff */
[----:B------:R-:W-:Y:S01]  /*4580*/  FADD.FTZ R4, R250, R9 ;  /* 0x00000009fa047221 */ /* 0x000fe20000010000 */
[C---:B------:R-:W-:Y:S01]  /*4590*/  HMMA.16816.F32 R116, R96.reuse, R124, R176 ;  /* 0x0000007c6074723c */ /* 0x040fe200000018b0 */
[----:B------:R-:W-:Y:S02]  /*45a0*/  FADD.FTZ R5, R238, R0 ;  /* 0x00000000ee057221 */ /* 0x000fe40000010000 */
[----:B------:R-:W-:Y:S02]  /*45b0*/  FADD.FTZ R9, R210, R4 ;  /* 0x00000004d2097221 */ /* 0x000fe40000010000 */
[----:B------:R-:W-:Y:S02]  /*45c0*/  FADD.FTZ R4, R233, R10 ;  /* 0x0000000ae9047221 */ /* 0x000fe40000010000 */
[----:B------:R-:W-:Y:S01]  /*45d0*/  FADD.FTZ R2, R211, R9 ;  /* 0x00000009d3027221 */ /* 0x000fe20000010000 */
[----:B------:R-:W-:Y:S01]  /*45e0*/  HMMA.16816.F32 R124, R96, R126, R160 ;  /* 0x0000007e607c723c */ /* 0x000fe200000018a0 */
[----:B------:R-:W-:-:S02]  /*45f0*/  FADD.FTZ R0, R249, R8 ;  /* 0x00000008f9007221 */ /* 0x000fc40000010000 */
[----:B------:R-:W-:Y:S02]  /*4600*/  FADD.FTZ R5, R241, R5 ;  /* 0x00000005f1057221 */ /* 0x000fe40000010000 */
[----:B------:R-:W-:-:S03]  /*4610*/  IMAD.SHL.U32 R10, R55, 0x20, RZ ;  /* 0x00000020370a7824 */ /* 0x000fc600078e00ff */
        /* <DEDUP_REMOVED lines=9> */
[----:B------:R-:W-:-:S02]  /*46b0*/  FADD.FTZ R6, R231, R4 ;  /* 0x00000004e7067221 */ /* 0x000fc40000010000 */
[----:B------:R-:W-:Y:S02]  /*46c0*/  FADD.FTZ R4, R209, R2 ;  /* 0x00000002d1047221 */ /* 0x000fe40000010000 */
[----:B------:R-:W-:Y:S02]  /*46d0*/  FADD.FTZ R2, R248, R0 ;  /* 0x00000000f8027221 */ /* 0x000fe40000010000 */
[----:B------:R-:W-:Y:S02]  /*46e0*/  FADD.FTZ R0, R240, R5 ;  /* 0x00000005f0007221 */ /* 0x000fe40000010000 */
[----:B------:R-:W-:Y:S02]  /*46f0*/  FADD.FTZ R5, R229, R6 ;  /* 0x00000006e5057221 */ /* 0x000fe40000010000 */
[----:B------:R-:W-:Y:S02]  /*4700*/  FADD.FTZ R4, R207, R4 ;  /* 0x00000004cf047221 */ /* 0x000fe40000010000 */
        /* <DEDUP_REMOVED lines=19> */
[----:B------:R-:W-:Y:S01]  /*4840*/  FADD.FTZ R4, R11, R4 ;  /* 0x000000040b047221 */ /* 0x000fe20000010000 */
[----:B------:R-:W-:Y:S01]  /*4850*/  SHF.L.U64.HI R11, R55, R54, c[0x0][0x1a4] ;  /* 0x00006900370b7619 */ /* 0x000fe20000010236 */
        /* <DEDUP_REMOVED lines=12> */
[----:B------:R-:W-:Y:S01]  /*4920*/  FADD.FTZ R2, R27, R2 ;  /* 0x000000021b027221 */ /* 0x000fe20000010000 */
[----:B------:R1:W-:Y:S01]  /*4930*/  STL [R1+0x10], R6 ;  /* 0x0000100601007387 */ /* 0x0003e20000100800 */
[----:B------:R-:W-:-:S03]  /*4940*/  FADD.FTZ R0, R24, R0 ;  /* 0x0000000018007221 */ /* 0x000fc60000010000 */
[----:B------:R1:W-:Y:S04]  /*4950*/  STL [R1+0x14], R4 ;  /* 0x0000140401007387 */ /* 0x0003e80000100800 */
[----:B------:R1:W-:Y:S04]  /*4960*/  STL [R1+0x18], R2 ;  /* 0x0000180201007387 */ /* 0x0003e80000100800 */
[----:B------:R1:W-:Y:S01]  /*4970*/  STL [R1+0x1c], R0 ;  /* 0x00001c0001007387 */ /* 0x0003e20000100800 */
[----:B------:R-:W-:Y:S05]  /*4980*/  @!P0 BRA `(.L_x_323) ;  /* 0x000045b000008947 */ /* 0x000fea0003800000 */
[----:B------:R-:W2:Y:S01]  /*4990*/  LDL.64 R50, [R1+0x8] ;  /* 0x0000080001327983 */ /* 0x000ea20000100a00 */
[----:B------:R-:W-:Y:S01]  /*49a0*/  IMAD.MOV.U32 R54, RZ, RZ, 0x6 ;  /* 0x00000006ff367424 */ /* 0x000fe200078e00ff */
[----:B------:R-:W-:-:S04]  /*49b0*/  DEPBAR.LE SB0, 0x0 ;  /* 0x000080000000791a */ /* 0x000fc80000000000 */
[C---:B------:R-:W-:Y:S01]  /*49c0*/  SHF.L.U64.HI R54, R55.reuse, R54, c[0x0][0x1a4] ;  /* 0x0000690037367619 */ /* 0x040fe20000010236 */
[----:B------:R-:W-:Y:S01]  /*49d0*/  IMAD.SHL.U32 R55, R55, 0x40, RZ ;  /* 0x0000004037377824 */ /* 0x000fe200078e00ff */
[----:B------:R-:W-:-:S04]  /*49e0*/  IADD3 R252, R227, -0x2, RZ ;  /* 0xfffffffee3fc7810 */ /* 0x000fc80007ffe0ff */
[----:B-1----:R-:W-:Y:S01]  /*49f0*/  SHF.R.S32.HI R2, RZ, 0x1f, R252 ;  /* 0x0000001fff027819 */ /* 0x002fe200000114fc */
[----:B------:R-:W-:Y:S01]  /*4a00*/  IMAD R0, R54, R252, RZ ;  /* 0x000000fc36007224 */ /* 0x000fe200078e02ff */
[----:B------:R-:W-:Y:S03]  /*4a10*/  STL [R1], R252 ;  /* 0x000000fc01007387 */ /* 0x000fe60000100800 */
[-C--:B------:R-:W-:Y:S01]  /*4a20*/  IMAD R0, R2, R55.reuse, R0 ;  /* 0x0000003702007224 */ /* 0x080fe200078e0200 */
[----:B------:R-:W-:Y:S01]  /*4a30*/  BAR.SYNC.DEFER_BLOCKING 0x0 ;  /* 0x0000000000007b1d */ /* 0x000fe20000010000 */
[----:B--2---:R-:W-:-:S04]  /*4a40*/  IMAD.WIDE.U32 R8, R252, R55, R50 ;  /* 0x00000037fc087225 */ /* 0x004fc800078e0032 */
[----:B------:R-:W-:Y:S01]  /*4a50*/  IMAD.IADD R0, R9, 0x1, R0 ;  /* 0x0000000109007824 */ /* 0x000fe200078e0200 */
[----:B------:R-:W-:-:S04]  /*4a60*/  LEA R4, P1, R8, c[0x0][0x170], 0x1 ;  /* 0x00005c0008047a11 */ /* 0x000fc800078208ff */
        /* <DEDUP_REMOVED lines=14> */
[----:B------:R-:W1:Y:S04]  /*4b50*/  LDSM.16.M88.4 R36, [R224+0x1000] ;  /* 0x00100000e024783b */ /* 0x000e680000000200 */
[----:B------:R-:W3:Y:S04]  /*4b60*/  LDSM.16.M88.4 R52, [R223+0x400] ;  /* 0x00040000df34783b */ /* 0x000ee80000000200 */
[----:B------:R-:W-:Y:S04]  /*4b70*/  LDSM.16.M88.4 R32, [R225] ;  /* 0x00000000e120783b */ /* 0x000fe80000000200 */
[----:B------:R-:W4:Y:S04]  /*4b80*/  LDSM.16.M88.4 R48, [R222] ;  /* 0x00000000de30783b */ /* 0x000f280000000200 */
[----:B------:R-:W5:Y:S04]  /*4b90*/  LDSM.16.M88.4 R28, [R225+0x1000] ;  /* 0x00100000e11c783b */ /* 0x000f680000000200 */
[----:B------:R-:W4:Y:S04]  /*4ba0*/  LDSM.16.M88.4 R44, [R222+0x400] ;  /* 0x00040000de2c783b */ /* 0x000f280000000200 */
[----:B------:R-:W-:Y:S04]  /*4bb0*/  LDSM.16.M88.4 R20, [R224+0x3000] ;  /* 0x00300000e014783b */ /* 0x000fe80000000200 */
[----:B------:R-:W4:Y:S04]  /*4bc0*/  LDSM.16.M88.4 R56, [R223+0x1000] ;  /* 0x00100000df38783b */ /* 0x000f280000000200 */
[----:B------:R-:W4:Y:S01]  /*4bd0*/  LDSM.16.M88.4 R24, [R224+0x2000] ;  /* 0x00200000e018783b */ /* 0x000f220000000200 */
[-C--:B--2---:R-:W-:Y:S03]  /*4be0*/  HMMA.16816.F32 R60, R40, R8.reuse, RZ ;  /* 0x00000008283c723c */ /* 0x084fe600000018ff */
[----:B------:R-:W0:Y:S05]  /*4bf0*/  LDGDEPBAR ;  /* 0x00000000000079af */ /* 0x000e2a0000000000 */
[C---:B-1----:R-:W-:Y:S08]  /*4c00*/  HMMA.16816.F32 R4, R36.reuse, R8, RZ ;  /* 0x000000082404723c */ /* 0x042ff000000018ff */
[C---:B---3--:R-:W-:Y:S08]  /*4c10*/  HMMA.16816.F32 R184, R36.reuse, R52, RZ ;  /* 0x0000003424b8723c */ /* 0x048ff000000018ff */
[-C--:B------:R-:W-:Y:S08]  /*4c20*/  HMMA.16816.F32 R64, R36, R10.reuse, RZ ;  /* 0x0000000a2440723c */ /* 0x080ff000000018ff */
[----:B------:R-:W-:Y:S08]  /*4c30*/  HMMA.16816.F32 R8, R40, R10, RZ ;  /* 0x0000000a2808723c */ /* 0x000ff000000018ff */
[----:B----4-:R-:W-:Y:S01]  /*4c40*/  HMMA.16816.F32 R196, R32, R48, R60 ;  /* 0x0000003020c4723c */ /* 0x010fe2000000183c */
[----:B------:R-:W1:Y:S07]  /*4c50*/  LDSM.16.M88.4 R60, [R223+0x1400] ;  /* 0x00140000df3c783b */ /* 0x000e6e0000000200 */
[----:B------:R-:W-:Y:S08]  /*4c60*/  HMMA.16816.F32 R188, R40, R52, RZ ;  /* 0x0000003428bc723c */ /* 0x000ff000000018ff */
[----:B------:R-:W-:Y:S08]  /*4c70*/  HMMA.16816.F32 R180, R36, R54, RZ ;  /* 0x0000003624b4723c */ /* 0x000ff000000018ff */
[C---:B-----5:R-:W-:Y:S01]  /*4c80*/  HMMA.16816.F32 R176, R28.reuse, R48, R4 ;  /* 0x000000301cb0723c */ /* 0x060fe20000001804 */
[----:B------:R-:W-:Y:S07]  /*4c90*/  LDSM.16.M88.4 R4, [R225+0x3000] ;  /* 0x00300000e104783b */ /* 0x000fee0000000200 */
[----:B------:R-:W-:Y:S08]  /*4ca0*/  HMMA.16816.F32 R184, R28, R44, R184 ;  /* 0x0000002c1cb8723c */ /* 0x000ff000000018b8 */
[----:B------:R-:W-:Y:S08]  /*4cb0*/  HMMA.16816.F32 R52, R40, R54, RZ ;  /* 0x000000362834723c */ /* 0x000ff000000018ff */
[-C--:B------:R-:W-:Y:S01]  /*4cc0*/  HMMA.16816.F32 R192, R28, R50.reuse, R64 ;  /* 0x000000321cc0723c */ /* 0x080fe20000001840 */
[----:B------:R-:W-:Y:S07]  /*4cd0*/  LDSM.16.M88.4 R64, [R222+0x1400] ;  /* 0x00140000de40783b */ /* 0x000fee0000000200 */
[C---:B------:R-:W-:Y:S01]  /*4ce0*/  HMMA.16816.F32 R108, R32.reuse, R50, R8 ;  /* 0x00000032206c723c */ /* 0x040fe20000001808 */
[----:B------:R-:W2:Y:S04]  /*4cf0*/  LDSM.16.M88.4 R48, [R222+0x1000] ;  /* 0x00100000de30783b */ /* 0x000ea80000000200 */
[----:B------:R-:W3:Y:S03]  /*4d00*/  LDSM.16.M88.4 R8, [R225+0x2000] ;  /* 0x00200000e108783b */ /* 0x000ee60000000200 */
[----:B------:R-:W-:Y:S01]  /*4d10*/  HMMA.16816.F32 R200, R32, R44, R188 ;  /* 0x0000002c20c8723c */ /* 0x000fe200000018bc */
[----:B------:R-:W-:Y:S07]  /*4d20*/  LDSM.16.M88.4 R188, [R223+0x2000] ;  /* 0x00200000dfbc783b */ /* 0x000fee0000000200 */
[----:B------:R-:W-:Y:S08]  /*4d30*/  HMMA.16816.F32 R208, R28, R46, R180 ;  /* 0x0000002e1cd0723c */ /* 0x000ff000000018b4 */
[-C--:B------:R-:W-:Y:S08]  /*4d40*/  HMMA.16816.F32 R180, R20, R56.reuse, R176 ;  /* 0x0000003814b4723c */ /* 0x080ff000000018b0 */
[----:B------:R-:W-:Y:S08]  /*4d50*/  HMMA.16816.F32 R196, R24, R56, R196 ;  /* 0x0000003818c4723c */ /* 0x000ff000000018c4 */
[----:B-1----:R-:W-:Y:S01]  /*4d60*/  HMMA.16816.F32 R176, R20, R60, R184 ;  /* 0x0000003c14b0723c */ /* 0x002fe200000018b8 */
[----:B------:R-:W1:Y:S07]  /*4d70*/  LDSM.16.M88.4 R184, [R223+0xc00] ;  /* 0x000c0000dfb8783b */ /* 0x000e6e0000000200 */
[----:B------:R-:W-:Y:S01]  /*4d80*/  HMMA.16816.F32 R204, R32, R46, R52 ;  /* 0x0000002e20cc723c */ /* 0x000fe20000001834 */
[----:B------:R-:W-:Y:S07]  /*4d90*/  LDSM.16.M88.4 R52, [R224+0x5000] ;  /* 0x00500000e034783b */ /* 0x000fee0000000200 */
[----:B------:R-:W-:Y:S08]  /*4da0*/  HMMA.16816.F32 R192, R20, R58, R192 ;  /* 0x0000003a14c0723c */ /* 0x000ff000000018c0 */
[C---:B------:R-:W-:Y:S08]  /*4db0*/  HMMA.16816.F32 R44, R24.reuse, R60, R200 ;  /* 0x0000003c182c723c */ /* 0x040ff000000018c8 */
[----:B------:R-:W-:Y:S01]  /*4dc0*/  HMMA.16816.F32 R108, R24, R58, R108 ;  /* 0x0000003a186c723c */ /* 0x000fe2000000186c */
[----:B------:R-:W-:Y:S07]  /*4dd0*/  LDSM.16.M88.4 R56, [R224+0x4000] ;  /* 0x00400000e038783b */ /* 0x000fee0000000200 */
[-C--:B--2---:R-:W-:Y:S01]  /*4de0*/  HMMA.16816.F32 R200, R4, R48.reuse, R180 ;  /* 0x0000003004c8723c */ /* 0x084fe200000018b4 */
[----:B------:R-:W2:Y:S07]  /*4df0*/  LDSM.16.M88.4 R180, [R223+0x2400] ;  /* 0x00240000dfb4783b */ /* 0x000eae0000000200 */
[----:B---3--:R-:W-:Y:S08]  /*4e00*/  HMMA.16816.F32 R212, R8, R48, R196 ;  /* 0x0000003008d4723c */ /* 0x008ff000000018c4 */
[----:B------:R-:W-:Y:S01]  /*4e10*/  HMMA.16816.F32 R196, R4, R64, R176 ;  /* 0x0000004004c4723c */ /* 0x000fe200000018b0 */
[----:B------:R-:W3:Y:S07]  /*4e20*/  LDSM.16.M88.4 R176, [R222+0xc00] ;  /* 0x000c0000deb0783b */ /* 0x000eee0000000200 */
[-C--:B------:R-:W-:Y:S08]  /*4e30*/  HMMA.16816.F32 R236, R20, R62.reuse, R208 ;  /* 0x0000003e14ec723c */ /* 0x080ff000000018d0 */
[----:B------:R-:W-:Y:S01]  /*4e40*/  HMMA.16816.F32 R232, R24, R62, R204 ;  /* 0x0000003e18e8723c */ /* 0x000fe200000018cc */
[----:B------:R-:W4:Y:S07]  /*4e50*/  LDSM.16.M88.4 R60, [R223+0x800] ;  /* 0x00080000df3c783b */ /* 0x000f2e0000000200 */
[----:B------:R-:W-:Y:S08]  /*4e60*/  HMMA.16816.F32 R216, R4, R50, R192 ;  /* 0x0000003204d8723c */ /* 0x000ff000000018c0 */
[----:B------:R-:W-:Y:S01]  /*4e70*/  HMMA.16816.F32 R204, R8, R64, R44 ;  /* 0x0000004008cc723c */ /* 0x000fe2000000182c */
[----:B------:R-:W-:Y:S07]  /*4e80*/  LDSM.16.M88.4 R44, [R225+0x5000] ;  /* 0x00500000e12c783b */ /* 0x000fee0000000200 */
[----:B-1----:R-:W-:Y:S08]  /*4e90*/  HMMA.16816.F32 R192, R36, R184, RZ ;  /* 0x000000b824c0723c */ /* 0x002ff000000018ff */
[----:B------:R-:W-:Y:S08]  /*4ea0*/  HMMA.16816.F32 R236, R4, R66, R236 ;  /* 0x0000004204ec723c */ /* 0x000ff000000018ec */
[----:B--2---:R-:W-:Y:S08]  /*4eb0*/  HMMA.16816.F32 R244, R56, R180, R204 ;  /* 0x000000b438f4723c */ /* 0x004ff000000018cc */
[----:B------:R-:W-:Y:S08]  /*4ec0*/  HMMA.16816.F32 R240, R8, R66, R232 ;  /* 0x0000004208f0723c */ /* 0x000ff000000018e8 */
[----:B------:R-:W-:Y:S08]  /*4ed0*/  HMMA.16816.F32 R248, R52, R180, R196 ;  /* 0x000000b434f8723c */ /* 0x000ff000000018c4 */
[----:B---3--:R-:W-:Y:S08]  /*4ee0*/  HMMA.16816.F32 R204, R28, R176, R192 ;  /* 0x000000b01ccc723c */ /* 0x008ff000000018c0 */
[C---:B----4-:R-:W-:Y:S08]  /*4ef0*/  HMMA.16816.F32 R196, R36.reuse, R60, RZ ;  /* 0x0000003c24c4723c */ /* 0x050ff000000018ff */
[C---:B------:R-:W-:Y:S08]  /*4f00*/  HMMA.16816.F32 R192, R36.reuse, R62, RZ ;  /* 0x0000003e24c0723c */ /* 0x040ff000000018ff */
[----:B------:R-:W-:Y:S01]  /*4f10*/  HMMA.16816.F32 R64, R36, R186, RZ ;  /* 0x000000ba2440723c */ /* 0x000fe200000018ff */
[----:B------:R-:W1:Y:S07]  /*4f20*/  LDSM.16.M88.4 R36, [R222+0x800] ;  /* 0x00080000de24783b */ /* 0x000e6e0000000200 */
[----:B------:R-:W-:Y:S01]  /*4f30*/  HMMA.16816.F32 R208, R8, R50, R108 ;  /* 0x0000003208d0723c */ /* 0x000fe2000000186c */
[----:B------:R-:W-:Y:S04]  /*4f40*/  LDSM.16.M88.4 R108, [R222+0x2000] ;  /* 0x00200000de6c783b */ /* 0x000fe80000000200 */
[----:B------:R-:W2:Y:S03]  /*4f50*/  LDSM.16.M88.4 R48, [R225+0x4000] ;  /* 0x00400000e130783b */ /* 0x000ea60000000200 */
[----:B------:R-:W-:Y:S08]  /*4f60*/  HMMA.16816.F32 R228, R52, R188, R200 ;  /* 0x000000bc34e4723c */ /* 0x000ff000000018c8 */
[----:B------:R-:W-:Y:S08]  /*4f70*/  HMMA.16816.F32 R200, R40, R184, RZ ;  /* 0x000000b828c8723c */ /* 0x000ff000000018ff */
[----:B------:R-:W-:Y:S08]  /*4f80*/  HMMA.16816.F32 R212, R56, R188, R212 ;  /* 0x000000bc38d4723c */ /* 0x000ff000000018d4 */
[-C--:B------:R-:W-:Y:S08]  /*4f90*/  HMMA.16816.F32 R232, R52, R190.reuse, R216 ;  /* 0x000000be34e8723c */ /* 0x080ff000000018d8 */
[----:B------:R-:W-:Y:S08]  /*4fa0*/  HMMA.16816.F32 R216, R56, R190, R208 ;  /* 0x000000be38d8723c */ /* 0x000ff000000018d0 */
[----:B------:R-:W-:Y:S08]  /*4fb0*/  HMMA.16816.F32 R208, R32, R176, R200 ;  /* 0x000000b020d0723c */ /* 0x000ff000000018c8 */
[C---:B------:R-:W-:Y:S08]  /*4fc0*/  HMMA.16816.F32 R188, R40.reuse, R60, RZ ;  /* 0x0000003c28bc723c */ /* 0x040ff000000018ff */
[----:B------:R-:W-:Y:S08]  /*4fd0*/  HMMA.16816.F32 R200, R40, R62, RZ ;  /* 0x0000003e28c8723c */ /* 0x000ff000000018ff */
[C---:B-1----:R-:W-:Y:S08]  /*4fe0*/  HMMA.16816.F32 R196, R28.reuse, R36, R196 ;  /* 0x000000241cc4723c */ /* 0x042ff000000018c4 */
[C---:B------:R-:W-:Y:S08]  /*4ff0*/  HMMA.16816.F32 R192, R28.reuse, R38, R192 ;  /* 0x000000261cc0723c */ /* 0x040ff000000018c0 */
[----:B------:R-:W-:Y:S01]  /*5000*/  HMMA.16816.F32 R64, R28, R178, R64 ;  /* 0x000000b21c40723c */ /* 0x000fe20000001840 */
[----:B------:R-:W1:Y:S07]  /*5010*/  LDSM.16.M88.4 R28, [R223+0x1800] ;  /* 0x00180000df1c783b */ /* 0x000e6e0000000200 */
[----:B--2---:R-:W-:Y:S08]  /*5020*/  HMMA.16816.F32 R212, R48, R108, R212 ;  /* 0x0000006c30d4723c */ /* 0x004ff000000018d4 */
[----:B------:R-:W-:Y:S08]  /*5030*/  HMMA.16816.F32 R184, R40, R186, RZ ;  /* 0x000000ba28b8723c */ /* 0x000ff000000018ff */
[C---:B------:R-:W-:Y:S08]  /*5040*/  HMMA.16816.F32 R60, R32.reuse, R36, R188 ;  /* 0x00000024203c723c */ /* 0x040ff000000018bc */
[----:B------:R-:W-:Y:S01]  /*5050*/  HMMA.16816.F32 R40, R32, R38, R200 ;  /* 0x000000262028723c */ /* 0x000fe200000018c8 */
[----:B------:R-:W2:Y:S01]  /*5060*/  LDSM.16.M88.4 R36, [R223+0x1c00] ;  /* 0x001c0000df24783b */ /* 0x000ea20000000200 */
[----:B------:R-:W-:-:S04]  /*5070*/  FMUL.FTZ R0, R212, c[0x0][0x2ec] ;  /* 0x0000bb00d4007a20 */ /* 0x000fc80000410000 */
[----:B------:R3:W4:Y:S02]  /*5080*/  MUFU.TANH R12, R0 ;  /* 0x00000000000c7308 */ /* 0x0007240000002400 */
[----:B------:R-:W-:Y:S08]  /*5090*/  HMMA.16816.F32 R228, R44, R108, R228 ;  /* 0x0000006c2ce4723c */ /* 0x000ff000000018e4 */
[----:B------:R-:W-:Y:S01]  /*50a0*/  HMMA.16816.F32 R176, R32, R178, R184 ;  /* 0x000000b220b0723c */ /* 0x000fe200000018b8 */
[----:B---3--:R-:W-:-:S07]  /*50b0*/  FMUL.FTZ R0, R213, c[0x0][0x2ec] ;  /* 0x0000bb00d5007a20 */ /* 0x008fce0000410000 */
[----:B------:R-:W-:Y:S01]  /*50c0*/  HMMA.16816.F32 R32, R48, R110, R216 ;  /* 0x0000006e3020723c */ /* 0x000fe200000018d8 */
[----:B------:R3:W-:Y:S07]  /*50d0*/  MUFU.TANH R100, R0 ;  /* 0x0000000000647308 */ /* 0x0007ee0000002400 */
[----:B------:R-:W-:Y:S08]  /*50e0*/  HMMA.16816.F32 R184, R52, R182, R236 ;  /* 0x000000b634b8723c */ /* 0x000ff000000018ec */
[----:B-1----:R-:W-:Y:S01]  /*50f0*/  HMMA.16816.F32 R196, R20, R28, R196 ;  /* 0x0000001c14c4723c */ /* 0x002fe200000018c4 */
[----:B---3--:R-:W-:-:S04]  /*5100*/  FMUL.FTZ R0, R214, c[0x0][0x2ec] ;  /* 0x0000bb00d6007a20 */ /* 0x008fc80000410000 */
[----:B------:R1:W-:Y:S03]  /*5110*/  MUFU.TANH R239, R0 ;  /* 0x0000000000ef7308 */ /* 0x0003e60000002400 */
[----:B------:R-:W-:Y:S08]  /*5120*/  HMMA.16816.F32 R200, R20, R30, R192 ;  /* 0x0000001e14c8723c */ /* 0x000ff000000018c0 */
[----:B------:R-:W-:Y:S01]  /*5130*/  HMMA.16816.F32 R60, R24, R28, R60 ;  /* 0x0000001c183c723c */ /* 0x000fe2000000183c */
[----:B-1----:R-:W-:-:S07]  /*5140*/  FMUL.FTZ R0, R215, c[0x0][0x2ec] ;  /* 0x0000bb00d7007a20 */ /* 0x002fce0000410000 */
[----:B------:R-:W-:Y:S01]  /*5150*/  HMMA.16816.F32 R188, R24, R30, R40 ;  /* 0x0000001e18bc723c */ /* 0x000fe20000001828 */
[----:B------:R-:W1:Y:S01]  /*5160*/  LDSM.16.M88.4 R28, [R222+0x2400] ;  /* 0x00240000de1c783b */ /* 0x000e620000000200 */
[----:B------:R3:W-:Y:S06]  /*5170*/  MUFU.TANH R237, R0 ;  /* 0x0000000000ed7308 */ /* 0x0007ec0000002400 */
[----:B------:R-:W-:Y:S08]  /*5180*/  HMMA.16816.F32 R108, R44, R110, R232 ;  /* 0x0000006e2c6c723c */ /* 0x000ff000000018e8 */
[----:B--2---:R-:W-:Y:S01]  /*5190*/  HMMA.16816.F32 R204, R20, R36, R204 ;  /* 0x0000002414cc723c */ /* 0x004fe200000018cc */
[----:B---3--:R-:W-:-:S04]  /*51a0*/  FMUL.FTZ R0, R228, c[0x0][0x2ec] ;  /* 0x0000bb00e4007a20 */ /* 0x008fc80000410000 */
[----:B------:R2:W-:Y:S03]  /*51b0*/  MUFU.TANH R238, R0 ;  /* 0x0000000000ee7308 */ /* 0x0005e60000002400 */
[----:B------:R-:W-:Y:S07]  /*51c0*/  HMMA.16816.F32 R40, R56, R182, R240 ;  /* 0x000000b63828723c */ /* 0x000fee00000018f0 */
[----:B----4-:R-:W-:Y:S01]  /*51d0*/  IMAD.MOV.U32 R242, RZ, RZ, R12 ;  /* 0x000000fffff27224 */ /* 0x010fe200078e000c */
[----:B------:R-:W-:Y:S01]  /*51e0*/  HMMA.16816.F32 R208, R24, R36, R208 ;  /* 0x0000002418d0723c */ /* 0x000fe200000018d0 */
[----:B------:R-:W-:-:S02]  /*51f0*/  IMAD.MOV.U32 R243, RZ, RZ, R227 ;  /* 0x000000fffff37224 */ /* 0x000fc400078e00e3 */
[----:B--2---:R-:W-:-:S05]  /*5200*/  FMUL.FTZ R0, R229, c[0x0][0x2ec] ;  /* 0x0000bb00e5007a20 */ /* 0x004fca0000410000 */
[----:B------:R-:W-:Y:S01]  /*5210*/  HMMA.16816.F32 R192, R24, R38, R176 ;  /* 0x0000002618c0723c */ /* 0x000fe200000018b0 */
[----:B------:R-:W-:Y:S01]  /*5220*/  IMAD.MOV.U32 R106, RZ, RZ, R204 ;  /* 0x000000ffff6a7224 */ /* 0x000fe200078e00cc */
[----:B------:R2:W-:Y:S01]  /*5230*/  MUFU.TANH R235, R0 ;  /* 0x0000000000eb7308 */ /* 0x0005e20000002400 */
[----:B------:R-:W-:Y:S02]  /*5240*/  IMAD.MOV.U32 R105, RZ, RZ, R205 ;  /* 0x000000ffff697224 */ /* 0x000fe400078e00cd */
[----:B------:R-:W-:Y:S02]  /*5250*/  IMAD.MOV.U32 R101, RZ, RZ, R206 ;  /* 0x000000ffff657224 */ /* 0x000fe400078e00ce */
[----:B------:R-:W-:Y:S01]  /*5260*/  IMAD.MOV.U32 R2, RZ, RZ, R207 ;  /* 0x000000ffff027224 */ /* 0x000fe200078e00cf */
[----:B-1----:R-:W-:Y:S07]  /*5270*/  HMMA.16816.F32 R24, R48, R28, R244 ;  /* 0x0000001c3018723c */ /* 0x002fee00000018f4 */
[----:B------:R-:W-:Y:S01]  /*5280*/  IMAD.MOV.U32 R244, RZ, RZ, R106 ;  /* 0x000000fffff47224 */ /* 0x000fe200078e006a */
[----:B------:R-:W-:Y:S01]  /*5290*/  HMMA.16816.F32 R204, R20, R38, R64 ;  /* 0x0000002614cc723c */ /* 0x000fe20000001840 */
[----:B------:R-:W1:Y:S01]  /*52a0*/  LDSM.16.M88.4 R20, [R222+0x1800] ;  /* 0x00180000de14783b */ /* 0x000e620000000200 */
[----:B--2---:R-:W-:-:S02]  /*52b0*/  FMUL.FTZ R0, R230, c[0x0][0x2ec] ;  /* 0x0000bb00e6007a20 */ /* 0x004fc40000410000 */
[----:B------:R-:W-:Y:S02]  /*52c0*/  IMAD.MOV.U32 R246, RZ, RZ, R101 ;  /* 0x000000fffff67224 */ /* 0x000fe400078e0065 */
[----:B------:R2:W-:Y:S01]  /*52d0*/  MUFU.TANH R236, R0 ;  /* 0x0000000000ec7308 */ /* 0x0005e20000002400 */
[----:B------:R-:W3:Y:S01]  /*52e0*/  S2R R101, SR_TID.X ;  /* 0x0000000000657919 */ /* 0x000ee20000002100 */
[----:B------:R-:W-:Y:S01]  /*52f0*/  HMMA.16816.F32 R40, R48, R30, R40 ;  /* 0x0000001e3028723c */ /* 0x000fe20000001828 */
[----:B------:R-:W-:Y:S02]  /*5300*/  IMAD.MOV.U32 R245, RZ, RZ, R105 ;  /* 0x000000fffff57224 */ /* 0x000fe400078e0069 */
[----:B------:R-:W-:-:S05]  /*5310*/  IMAD.MOV.U32 R247, RZ, RZ, R2 ;  /* 0x000000fffff77224 */ /* 0x000fca00078e0002 */
[----:B------:R-:W-:Y:S01]  /*5320*/  HMMA.16816.F32 R64, R44, R28, R248 ;  /* 0x0000001c2c40723c */ /* 0x000fe200000018f8 */
[----:B--2---:R-:W-:-:S07]  /*5330*/  FMUL.FTZ R0, R32, c[0x0][0x2ec] ;  /* 0x0000bb0020007a20 */ /* 0x004fce0000410000 */
[----:B------:R-:W-:Y:S01]  /*5340*/  HMMA.16816.F32 R176, R44, R30, R184 ;  /* 0x0000001e2cb0723c */ /* 0x000fe200000018b8 */
[----:B------:R2:W-:Y:S01]  /*5350*/  MUFU.TANH R18, R0 ;  /* 0x0000000000127308 */ /* 0x0005e20000002400 */
[----:B---3--:R-:W-:-:S05]  /*5360*/  IMAD.SHL.U32 R101, R101, 0x2, RZ ;  /* 0x0000000265657824 */ /* 0x008fca00078e00ff */
[----:B------:R-:W-:Y:S01]  /*5370*/  LOP3.LUT R101, R101, 0x6, RZ, 0xc0, !PT ;  /* 0x0000000665657812 */ /* 0x000fe200078ec0ff */
[----:B-1----:R-:W-:Y:S01]  /*5380*/  HMMA.16816.F32 R60, R8, R20, R60 ;  /* 0x00000014083c723c */ /* 0x002fe2000000183c */
[----:B--2---:R-:W-:-:S04]  /*5390*/  FMUL.FTZ R0, R33, c[0x0][0x2ec] ;  /* 0x0000bb0021007a20 */ /* 0x004fc80000410000 */
[----:B------:R1:W2:Y:S03]  /*53a0*/  MUFU.TANH R13, R0 ;  /* 0x00000000000d7308 */ /* 0x0002a60000002400 */
[----:B------:R-:W-:Y:S08]  /*53b0*/  HMMA.16816.F32 R36, R8, R22, R188 ;  /* 0x000000160824723c */ /* 0x000ff000000018bc */
[----:B------:R-:W-:Y:S01]  /*53c0*/  HMMA.16816.F32 R180, R4, R20, R196 ;  /* 0x0000001404b4723c */ /* 0x000fe200000018c4 */
[----:B-1----:R-:W-:-:S04]  /*53d0*/  FMUL.FTZ R0, R34, c[0x0][0x2ec] ;  /* 0x0000bb0022007a20 */ /* 0x002fc80000410000 */
[----:B------:R1:W-:Y:S02]  /*53e0*/  MUFU.TANH R12, R0 ;  /* 0x00000000000c7308 */ /* 0x0003e40000002400 */
[----:B-1----:R-:W-:Y:S02]  /*53f0*/  FMUL.FTZ R0, R35, c[0x0][0x2ec] ;  /* 0x0000bb0023007a20 */ /* 0x002fe40000410000 */
[----:B------:R-:W1:Y:S04]  /*5400*/  LDSM.16.M88.4 R32, [R223+0x2800] ;  /* 0x00280000df20783b */ /* 0x000e680000000200 */
[----:B------:R3:W4:Y:S02]  /*5410*/  MUFU.TANH R19, R0 ;  /* 0x0000000000137308 */ /* 0x0007240000002400 */
[----:B---3--:R-:W-:-:S06]  /*5420*/  FMUL.FTZ R0, R108, c[0x0][0x2ec] ;  /* 0x0000bb006c007a20 */ /* 0x008fcc0000410000 */
[----:B------:R3:W5:Y:S02]  /*5430*/  MUFU.TANH R233, R0 ;  /* 0x0000000000e97308 */ /* 0x0007640000002400 */
[----:B---3--:R-:W-:Y:S01]  /*5440*/  FMUL.FTZ R0, R109, c[0x0][0x2ec] ;  /* 0x0000bb006d007a20 */ /* 0x008fe20000410000 */
[----:B-1----:R-:W-:Y:S05]  /*5450*/  HMMA.16816.F32 R28, R56, R32, R60 ;  /* 0x00000020381c723c */ /* 0x002fea000000183c */
[----:B------:R1:W3:Y:S02]  /*5460*/  MUFU.TANH R230, R0 ;  /* 0x0000000000e67308 */ /* 0x0002e40000002400 */
[----:B-1----:R-:W-:-:S06]  /*5470*/  FMUL.FTZ R0, R231, c[0x0][0x2ec] ;  /* 0x0000bb00e7007a20 */ /* 0x002fcc0000410000 */
[----:B------:R1:W1:Y:S02]  /*5480*/  MUFU.TANH R234, R0 ;  /* 0x0000000000ea7308 */ /* 0x0002640000002400 */
[----:B-1----:R-:W-:-:S06]  /*5490*/  FMUL.FTZ R0, R110, c[0x0][0x2ec] ;  /* 0x0000bb006e007a20 */ /* 0x002fcc0000410000 */
[----:B------:R1:W1:Y:S02]  /*54a0*/  MUFU.TANH R232, R0 ;  /* 0x0000000000e87308 */ /* 0x0002640000002400 */
[----:B-1----:R-:W-:-:S06]  /*54b0*/  FMUL.FTZ R0, R111, c[0x0][0x2ec] ;  /* 0x0000bb006f007a20 */ /* 0x002fcc0000410000 */
[----:B------:R1:W-:Y:S02]  /*54c0*/  MUFU.TANH R231, R0 ;  /* 0x0000000000e77308 */ /* 0x0003e40000002400 */
[----:B-1----:R-:W-:-:S06]  /*54d0*/  FMUL.FTZ R0, R24, c[0x0][0x2ec] ;  /* 0x0000bb0018007a20 */ /* 0x002fcc0000410000 */
[----:B------:R1:W1:Y:S02]  /*54e0*/  MUFU.TANH R229, R0 ;  /* 0x0000000000e57308 */ /* 0x0002640000002400 */
[----:B-1----:R-:W-:-:S06]  /*54f0*/  FMUL.FTZ R0, R25, c[0x0][0x2ec] ;  /* 0x0000bb0019007a20 */ /* 0x002fcc0000410000 */
[----:B------:R1:W1:Y:S02]  /*5500*/  MUFU.TANH R227, R0 ;  /* 0x0000000000e37308 */ /* 0x0002640000002400 */
[----:B-1----:R-:W-:-:S06]  /*5510*/  FMUL.FTZ R0, R40, c[0x0][0x2ec] ;  /* 0x0000bb0028007a20 */ /* 0x002fcc0000410000 */
[----:B------:R1:W-:Y:S02]  /*5520*/  MUFU.TANH R219, R0 ;  /* 0x0000000000db7308 */ /* 0x0003e40000002400 */
[----:B-1----:R-:W-:-:S06]  /*5530*/  FMUL.FTZ R0, R41, c[0x0][0x2ec] ;  /* 0x0000bb0029007a20 */ /* 0x002fcc0000410000 */
[----:B------:R1:W-:Y:S02]  /*5540*/  MUFU.TANH R228, R0 ;  /* 0x0000000000e47308 */ /* 0x0003e40000002400 */
[----:B-1----:R-:W-:-:S06]  /*5550*/  FMUL.FTZ R0, R26, c[0x0][0x2ec] ;  /* 0x0000bb001a007a20 */ /* 0x002fcc0000410000 */
[----:B------:R1:W-:Y:S02]  /*5560*/  MUFU.TANH R218, R0 ;  /* 0x0000000000da7308 */ /* 0x0003e40000002400 */
[----:B-1----:R-:W-:Y:S02]  /*5570*/  FMUL.FTZ R0, R27, c[0x0][0x2ec] ;  /* 0x0000bb001b007a20 */ /* 0x002fe40000410000 */
[----:B------:R-:W1:Y:S04]  /*5580*/  LDSM.16.M88.4 R24, [R222+0x2800] ;  /* 0x00280000de18783b */ /* 0x000e680000000200 */
[----:B------:R2:W1:Y:S02]  /*5590*/  MUFU.TANH R199, R0 ;  /* 0x0000000000c77308 */ /* 0x0004640000002400 */
[----:B--2---:R-:W-:-:S06]  /*55a0*/  FMUL.FTZ R0, R42, c[0x0][0x2ec] ;  /* 0x0000bb002a007a20 */ /* 0x004fcc0000410000 */
[----:B------:R2:W-:Y:S02]  /*55b0*/  MUFU.TANH R197, R0 ;  /* 0x0000000000c57308 */ /* 0x0005e40000002400 */
[----:B--2---:R-:W-:Y:S02]  /*55c0*/  FMUL.FTZ R0, R43, c[0x0][0x2ec] ;  /* 0x0000bb002b007a20 */ /* 0x004fe40000410000 */
[----:B------:R-:W-:Y:S04]  /*55d0*/  HMMA.16816.F32 R40, R56, R34, R36 ;  /* 0x000000223828723c */ /* 0x000fe80000001824 */
[----:B------:R2:W2:Y:S04]  /*55e0*/  MUFU.TANH R196, R0 ;  /* 0x0000000000c47308 */ /* 0x0004a80000002400 */
[----:B-1----:R-:W-:Y:S08]  /*55f0*/  HMMA.16816.F32 R108, R48, R24, R28 ;  /* 0x00000018306c723c */ /* 0x002ff0000000181c */
[----:B------:R-:W-:Y:S01]  /*5600*/  HMMA.16816.F32 R36, R4, R22, R200 ;  /* 0x000000160424723c */ /* 0x000fe200000018c8 */
[----:B------:R-:W1:Y:S01]  /*5610*/  LDSM.16.M88.4 R20, [R222+0x1c00] ;  /* 0x001c0000de14783b */ /* 0x000e620000000200 */
[----:B--2---:R-:W-:-:S04]  /*5620*/  FMUL.FTZ R0, R64, c[0x0][0x2ec] ;  /* 0x0000bb0040007a20 */ /* 0x004fc80000410000 */
[----:B------:R2:W1:Y:S02]  /*5630*/  MUFU.TANH R186, R0 ;  /* 0x0000000000ba7308 */ /* 0x0004640000002400 */
[----:B------:R-:W-:Y:S08]  /*5640*/  HMMA.16816.F32 R28, R52, R32, R180 ;  /* 0x00000020341c723c */ /* 0x000ff000000018b4 */
[----:B------:R-:W-:Y:S01]  /*5650*/  HMMA.16816.F32 R60, R48, R26, R40 ;  /* 0x0000001a303c723c */ /* 0x000fe20000001828 */
[----:B--2---:R-:W-:-:S07]  /*5660*/  FMUL.FTZ R0, R65, c[0x0][0x2ec] ;  /* 0x0000bb0041007a20 */ /* 0x004fce0000410000 */
[----:B------:R-:W-:Y:S01]  /*5670*/  HMMA.16816.F32 R32, R52, R34, R36 ;  /* 0x000000223420723c */ /* 0x000fe20000001824 */
[----:B------:R2:W2:Y:S07]  /*5680*/  MUFU.TANH R198, R0 ;  /* 0x0000000000c67308 */ /* 0x0004ae0000002400 */
[----:B-1----:R-:W-:Y:S01]  /*5690*/  HMMA.16816.F32 R40, R8, R20, R208 ;  /* 0x000000140828723c */ /* 0x002fe200000018d0 */
[----:B--2---:R-:W-:-:S04]  /*56a0*/  FMUL.FTZ R0, R176, c[0x0][0x2ec] ;  /* 0x0000bb00b0007a20 */ /* 0x004fc80000410000 */
[----:B------:R1:W2:Y:S03]  /*56b0*/  MUFU.TANH R187, R0 ;  /* 0x0000000000bb7308 */ /* 0x0002a60000002400 */
[----:B------:R-:W-:Y:S01]  /*56c0*/  HMMA.16816.F32 R36, R8, R22, R192 ;  /* 0x000000160824723c */ /* 0x000fe200000018c0 */
[----:B------:R-:W-:Y:S07]  /*56d0*/  LDSM.16.M88.4 R8, [R222+0x2c00] ;  /* 0x002c0000de08783b */ /* 0x000fee0000000200 */
[----:B------:R-:W-:Y:S01]  /*56e0*/  HMMA.16816.F32 R32, R44, R26, R32 ;  /* 0x0000001a2c20723c */ /* 0x000fe20000001820 */
[----:B-1----:R-:W-:-:S04]  /*56f0*/  FMUL.FTZ R0, R177, c[0x0][0x2ec] ;  /* 0x0000bb00b1007a20 */ /* 0x002fc80000410000 */
[----:B------:R1:W1:Y:S11]  /*5700*/  MUFU.TANH R185, R0 ;  /* 0x0000000000b97308 */ /* 0x0002760000002400 */
[----:B------:R-:W-:Y:S08]  /*5710*/  @!UPT UIADD3 URZ, URZ, URZ, URZ ;  /* 0x0000003f3f3ff290 */ /* 0x000ff0000fffe03f */
[----:B------:R-:W-:Y:S02]  /*5720*/  FMUL.FTZ R32, R32, c[0x0][0x2ec] ;  /* 0x0000bb0020207a20 */ /* 0x000fe40000410000 */
[----:B-1----:R-:W-:Y:S02]  /*5730*/  FMUL.FTZ R0, R66, c[0x0][0x2ec] ;  /* 0x0000bb0042007a20 */ /* 0x002fe40000410000 */
[----:B------:R-:W-:Y:S02]  /*5740*/  FMUL.FTZ R34, R34, c[0x0][0x2ec] ;  /* 0x0000bb0022227a20 */ /* 0x000fe40000410000 */
[----:B------:R1:W1:Y:S01]  /*5750*/  MUFU.TANH R184, R0 ;  /* 0x0000000000b87308 */ /* 0x0002620000002400 */
[----:B------:R-:W-:Y:S02]  /*5760*/  FMUL.FTZ R35, R35, c[0x0][0x2ec] ;  /* 0x0000bb0023237a20 */ /* 0x000fe40000410000 */
[----:B-1----:R-:W-:Y:S02]  /*5770*/  FMUL.FTZ R0, R67, c[0x0][0x2ec] ;  /* 0x0000bb0043007a20 */ /* 0x002fe40000410000 */
[----:B------:R-:W-:Y:S01]  /*5780*/  HMMA.16816.F32 R64, R44, R24, R28 ;  /* 0x000000182c40723c */ /* 0x000fe2000000181c */
[----:B------:R-:W1:Y:S02]  /*5790*/  LDSM.16.M88.4 R28, [R223+0x2c00] ;  /* 0x002c0000df1c783b */ /* 0x000e640000000200 */
[----:B------:R2:W1:Y:S01]  /*57a0*/  MUFU.TANH R177, R0 ;  /* 0x0000000000b17308 */ /* 0x0004620000002400 */
[----:B------:R-:W-:-:S04]  /*57b0*/  DEPBAR.LE SB0, 0x0 ;  /* 0x000080000000791a */ /* 0x000fc80000000000 */
[----:B--2---:R-:W-:-:S04]  /*57c0*/  FMUL.FTZ R0, R178, c[0x0][0x2ec] ;  /* 0x0000bb00b2007a20 */ /* 0x004fc80000410000 */
[----:B------:R2:W1:Y:S11]  /*57d0*/  MUFU.TANH R106, R0 ;  /* 0x00000000006a7308 */ /* 0x0004760000002400 */
[----:B------:R-:W-:Y:S01]  /*57e0*/  @!UPT UIADD3 URZ, URZ, URZ, URZ ;  /* 0x0000003f3f3ff290 */ /* 0x000fe2000fffe03f */
[----:B------:R-:W-:Y:S02]  /*57f0*/  FMUL.FTZ R65, R65, c[0x0][0x2ec] ;  /* 0x0000bb0041417a20 */ /* 0x000fe40000410000 */
[----:B------:R-:W-:Y:S02]  /*5800*/  FMUL.FTZ R66, R66, c[0x0][0x2ec] ;  /* 0x0000bb0042427a20 */ /* 0x000fe40000410000 */
[----:B------:R-:W-:Y:S02]  /*5810*/  FMUL.FTZ R64, R64, c[0x0][0x2ec] ;  /* 0x0000bb0040407a20 */ /* 0x000fe40000410000 */
[----:B------:R-:W-:-:S06]  /*5820*/  FMUL.FTZ R67, R67, c[0x0][0x2ec] ;  /* 0x0000bb0043437a20 */ /* 0x000fcc0000410000 */
[----:B------:R-:W-:Y:S01]  /*5830*/  MUFU.TANH R67, R67 ;  /* 0x0000004300437308 */ /* 0x000fe20000002400 */
[----:B--2---:R-:W-:-:S07]  /*5840*/  FMUL.FTZ R0, R179, c[0x0][0x2ec] ;  /* 0x0000bb00b3007a20 */ /* 0x004fce0000410000 */
[----:B------:R2:W-:Y:S02]  /*5850*/  MUFU.TANH R107, R0 ;  /* 0x00000000006b7308 */ /* 0x0005e40000002400 */
[----:B--2---:R-:W-:-:S06]  /*5860*/  FMUL.FTZ R0, R108, c[0x0][0x2ec] ;  /* 0x0000bb006c007a20 */ /* 0x004fcc0000410000 */
[----:B------:R2:W-:Y:S02]  /*5870*/  MUFU.TANH R213, R0 ;  /* 0x0000000000d57308 */ /* 0x0005e40000002400 */
[----:B--2---:R-:W-:-:S06]  /*5880*/  FMUL.FTZ R0, R109, c[0x0][0x2ec] ;  /* 0x0000bb006d007a20 */ /* 0x004fcc0000410000 */
[----:B------:R2:W1:Y:S02]  /*5890*/  MUFU.TANH R212, R0 ;  /* 0x0000000000d47308 */ /* 0x0004640000002400 */
[----:B--2---:R-:W-:-:S06]  /*58a0*/  FMUL.FTZ R0, R60, c[0x0][0x2ec] ;  /* 0x0000bb003c007a20 */ /* 0x004fcc0000410000 */
[----:B------:R2:W-:Y:S02]  /*58b0*/  MUFU.TANH R216, R0 ;  /* 0x0000000000d87308 */ /* 0x0005e40000002400 */
[----:B--2---:R-:W-:-:S06]  /*58c0*/  FMUL.FTZ R0, R61, c[0x0][0x2ec] ;  /* 0x0000bb003d007a20 */ /* 0x004fcc0000410000 */
[----:B------:R2:W1:Y:S02]  /*58d0*/  MUFU.TANH R214, R0 ;  /* 0x0000000000d67308 */ /* 0x0004640000002400 */
[----:B--2---:R-:W-:-:S06]  /*58e0*/  FMUL.FTZ R0, R110, c[0x0][0x2ec] ;  /* 0x0000bb006e007a20 */ /* 0x004fcc0000410000 */
[----:B------:R2:W-:Y:S02]  /*58f0*/  MUFU.TANH R215, R0 ;  /* 0x0000000000d77308 */ /* 0x0005e40000002400 */
[----:B--2---:R-:W-:Y:S02]  /*5900*/  FMUL.FTZ R0, R111, c[0x0][0x2ec] ;  /* 0x0000bb006f007a20 */ /* 0x004fe40000410000 */
[----:B------:R-:W-:Y:S04]  /*5910*/  HMMA.16816.F32 R108, R4, R20, R244 ;  /* 0x00000014046c723c */ /* 0x000fe800000018f4 */
[----:B------:R2:W1:Y:S02]  /*5920*/  MUFU.TANH R217, R0 ;  /* 0x0000000000d97308 */ /* 0x0004640000002400 */
[----:B--2---:R-:W-:-:S06]  /*5930*/  FMUL.FTZ R0, R62, c[0x0][0x2ec] ;  /* 0x0000bb003e007a20 */ /* 0x004fcc0000410000 */
[----:B------:R2:W1:Y:S02]  /*5940*/  MUFU.TANH R176, R0 ;  /* 0x0000000000b07308 */ /* 0x0004640000002400 */
[----:B--2---:R-:W-:Y:S02]  /*5950*/  FMUL.FTZ R0, R63, c[0x0][0x2ec] ;  /* 0x0000bb003f007a20 */ /* 0x004fe40000410000 */
[----:B------:R-:W-:Y:S04]  /*5960*/  HMMA.16816.F32 R60, R4, R22, R204 ;  /* 0x00000016043c723c */ /* 0x000fe800000018cc */
[----:B------:R-:W-:Y:S03]  /*5970*/  MUFU.TANH R205, R65 ;  /* 0x0000004100cd7308 */ /* 0x000fe60000002400 */
[----:B------:R-:W-:Y:S01]  /*5980*/  FMUL.FTZ R5, R33, c[0x0][0x2ec] ;  /* 0x0000bb0021057a20 */ /* 0x000fe20000410000 */
[C---:B-1----:R-:W-:Y:S04]  /*5990*/  HMMA.16816.F32 R20, R56.reuse, R28, R40 ;  /* 0x0000001c3814723c */ /* 0x042fe80000001828 */
[----:B------:R1:W2:Y:S04]  /*59a0*/  MUFU.TANH R105, R0 ;  /* 0x0000000000697308 */ /* 0x0002a80000002400 */
[----:B------:R-:W-:Y:S04]  /*59b0*/  HMMA.16816.F32 R56, R56, R30, R36 ;  /* 0x0000001e3838723c */ /* 0x000fe80000001824 */
[----:B------:R2:W-:Y:S01]  /*59c0*/  MUFU.TANH R7, R66 ;  /* 0x0000004200077308 */ /* 0x0005e20000002400 */
[----:B-1----:R-:W-:-:S07]  /*59d0*/  IMAD R0, R252, 0x40, R101 ;  /* 0x00000040fc007824 */ /* 0x002fce00078e0265 */
[----:B------:R1:W1:Y:S01]  /*59e0*/  MUFU.TANH R204, R64 ;  /* 0x0000004000cc7308 */ /* 0x0002620000002400 */
[----:B------:R-:W-:-:S03]  /*59f0*/  IADD3 R2, R0, 0x1, RZ ;  /* 0x0000000100027810 */ /* 0x000fc60007ffe0ff */
[----:B------:R-:W-:Y:S01]  /*5a00*/  HMMA.16816.F32 R24, R48, R8, R20 ;  /* 0x000000083018723c */ /* 0x000fe20000001814 */
[----:B------:R-:W-:-:S03]  /*5a10*/  ISETP.GE.AND P3, PT, R0, R14, PT ;  /* 0x0000000e0000720c */ /* 0x000fc60003f66270 */
[----:B------:R-:W1:Y:S01]  /*5a20*/  MUFU.TANH R101, R32 ;  /* 0x0000002000657308 */ /* 0x000e620000002400 */
[C---:B------:R-:W-:Y:S02]  /*5a30*/  ISETP.GE.AND P1, PT, R2.reuse, R14, PT ;  /* 0x0000000e0200720c */ /* 0x040fe40003f26270 */
[C---:B------:R-:W-:Y:S02]  /*5a40*/  ISETP.GE.AND P2, PT, R2.reuse, R17, PT ;  /* 0x000000110200720c */ /* 0x040fe40003f46270 */
[C---:B------:R-:W-:Y:S01]  /*5a50*/  ISETP.GE.AND P6, PT, R2.reuse, R15, PT ;  /* 0x0000000f0200720c */ /* 0x040fe20003fc6270 */
[----:B------:R-:W-:Y:S01]  /*5a60*/  HMMA.16816.F32 R20, R52, R28, R108 ;  /* 0x0000001c3414723c */ /* 0x000fe2000000186c */
[----:B------:R-:W-:Y:S01]  /*5a70*/  ISETP.GE.AND P4, PT, R2, R16, PT ;  /* 0x000000100200720c */ /* 0x000fe20003f86270 */
[----:B------:R-:W-:Y:S01]  /*5a80*/  MUFU.TANH R43, R35 ;  /* 0x00000023002b7308 */ /* 0x000fe20000002400 */
[C---:B------:R-:W-:Y:S02]  /*5a90*/  IADD3 R2, R0.reuse, 0x9, RZ ;  /* 0x0000000900027810 */ /* 0x040fe40007ffe0ff */
[----:B------:R-:W-:-:S02]  /*5aa0*/  IADD3 R4, R0, 0x8, RZ ;  /* 0x0000000800047810 */ /* 0x000fc40007ffe0ff */
[-C--:B------:R-:W-:Y:S01]  /*5ab0*/  ISETP.GE.AND P0, PT, R2, R14.reuse, PT ;  /* 0x0000000e0200720c */ /* 0x080fe20003f06270 */
[----:B------:R-:W-:Y:S01]  /*5ac0*/  HMMA.16816.F32 R56, R48, R10, R56 ;  /* 0x0000000a3038723c */ /* 0x000fe20000001838 */
[----:B------:R-:W-:Y:S01]  /*5ad0*/  FSEL R33, R242, -INF , !P3 ;  /* 0xff800000f2217808 */ /* 0x000fe20005800000 */
[----:B------:R-:W1:Y:S01]  /*5ae0*/  MUFU.TANH R48, R34 ;  /* 0x0000002200307308 */ /* 0x000e620000002400 */
[----:B------:R-:W-:Y:S02]  /*5af0*/  FSEL R39, R13, -INF , !P0 ;  /* 0xff8000000d277808 */ /* 0x000fe40004000000 */
[-C--:B------:R-:W-:Y:S02]  /*5b00*/  ISETP.GE.AND P0, PT, R0, R17.reuse, PT ;  /* 0x000000110000720c */ /* 0x080fe40003f06270 */
[-C--:B------:R-:W-:Y:S01]  /*5b10*/  ISETP.GE.AND P3, PT, R4, R17.reuse, PT ;  /* 0x000000110400720c */ /* 0x080fe20003f66270 */
[----:B------:R-:W-:Y:S01]  /*5b20*/  HMMA.16816.F32 R52, R52, R30, R60 ;  /* 0x0000001e3434723c */ /* 0x000fe2000000183c */
[----:B------:R-:W-:Y:S01]  /*5b30*/  FSEL R37, R239, -INF , !P0 ;  /* 0xff800000ef257808 */ /* 0x000fe20004000000 */
[----:B------:R-:W-:Y:S01]  /*5b40*/  FMUL.FTZ R6, R24, c[0x0][0x2ec] ;  /* 0x0000bb0018067a20 */ /* 0x000fe20000410000 */
[----:B------:R-:W-:Y:S01]  /*5b50*/  ISETP.GE.AND P0, PT, R2, R17, PT ;  /* 0x000000110200720c */ /* 0x000fe20003f06270 */
[----:B------:R-:W-:Y:S01]  /*5b60*/  FMUL.FTZ R26, R26, c[0x0][0x2ec] ;  /* 0x0000bb001a1a7a20 */ /* 0x000fe20000410000 */
[----:B------:R-:W-:Y:S01]  /*5b70*/  ISETP.GE.AND P5, PT, R4, R14, PT ;  /* 0x0000000e0400720c */ /* 0x000fe20003fa6270 */
[----:B------:R3:W-:Y:S01]  /*5b80*/  MUFU.TANH R42, R6 ;  /* 0x00000006002a7308 */ /* 0x0007e20000002400 */
[----:B----4-:R-:W-:Y:S01]  /*5b90*/  FSEL R65, R19, -INF , !P0 ;  /* 0xff80000013417808 */ /* 0x010fe20004000000 */
[----:B------:R-:W-:Y:S01]  /*5ba0*/  HMMA.16816.F32 R20, R44, R8, R20 ;  /* 0x000000082c14723c */ /* 0x000fe20000001814 */
[----:B------:R-:W-:Y:S01]  /*5bb0*/  ISETP.GE.AND P0, PT, R0, R15, PT ;  /* 0x0000000f0000720c */ /* 0x000fe20003f06270 */
[----:B------:R-:W-:Y:S01]  /*5bc0*/  FMUL.FTZ R27, R27, c[0x0][0x2ec] ;  /* 0x0000bb001b1b7a20 */ /* 0x000fe20000410000 */
[----:B--2---:R-:W-:-:S02]  /*5bd0*/  FSEL R66, R12, -INF , !P3 ;  /* 0xff8000000c427808 */ /* 0x004fc40005800000 */
[----:B------:R-:W-:Y:S01]  /*5be0*/  FSEL R36, R100, -INF , !P1 ;  /* 0xff80000064247808 */ /* 0x000fe20004800000 */
[----:B------:R-:W-:Y:S01]  /*5bf0*/  MUFU.TANH R26, R26 ;  /* 0x0000001a001a7308 */ /* 0x000fe20000002400 */
[----:B------:R-:W-:Y:S01]  /*5c00*/  FSEL R38, R18, -INF , !P5 ;  /* 0xff80000012267808 */ /* 0x000fe20006800000 */
[----:B------:R-:W-:Y:S01]  /*5c10*/  FMUL.FTZ R56, R56, c[0x0][0x2ec] ;  /* 0x0000bb0038387a20 */ /* 0x000fe20000410000 */
[----:B-1----:R-:W-:Y:S01]  /*5c20*/  FSEL R64, R237, -INF , !P2 ;  /* 0xff800000ed407808 */ /* 0x002fe20005000000 */
[----:B------:R-:W-:Y:S01]  /*5c30*/  FMUL.FTZ R57, R57, c[0x0][0x2ec] ;  /* 0x0000bb0039397a20 */ /* 0x000fe20000410000 */
[----:B------:R-:W-:Y:S01]  /*5c40*/  FSEL R12, R238, -INF , !P0 ;  /* 0xff800000ee0c7808 */ /* 0x000fe20004000000 */
[----:B------:R-:W-:Y:S01]  /*5c50*/  FMUL.FTZ R58, R58, c[0x0][0x2ec] ;  /* 0x0000bb003a3a7a20 */ /* 0x000fe20000410000 */
[CC--:B------:R-:W-:Y:S01]  /*5c60*/  ISETP.GE.AND P1, PT, R4.reuse, R15.reuse, PT ;  /* 0x0000000f0400720c */ /* 0x0c0fe20003f26270 */
[----:B------:R1:W-:Y:S01]  /*5c70*/  MUFU.TANH R100, R5 ;  /* 0x0000000500647308 */ /* 0x0003e20000002400 */
[-C--:B------:R-:W-:Y:S01]  /*5c80*/  ISETP.GE.AND P5, PT, R4, R16.reuse, PT ;  /* 0x000000100400720c */ /* 0x080fe20003fa6270 */
[----:B---3--:R-:W-:Y:S01]  /*5c90*/  FMUL.FTZ R6, R25, c[0x0][0x2ec] ;  /* 0x0000bb0019067a20 */ /* 0x008fe20000410000 */
[C---:B------:R-:W-:Y:S01]  /*5ca0*/  ISETP.GE.AND P2, PT, R2.reuse, R15, PT ;  /* 0x0000000f0200720c */ /* 0x040fe20003f46270 */
[----:B------:R-:W-:Y:S01]  /*5cb0*/  HMMA.16816.F32 R44, R44, R10, R52 ;  /* 0x0000000a2c2c723c */ /* 0x000fe20000001834 */
[-C--:B------:R-:W-:Y:S01]  /*5cc0*/  ISETP.GE.AND P3, PT, R2, R16.reuse, PT ;  /* 0x000000100200720c */ /* 0x080fe20003f66270 */
[----:B------:R-:W-:Y:S01]  /*5cd0*/  FMUL.FTZ R59, R59, c[0x0][0x2ec] ;  /* 0x0000bb003b3b7a20 */ /* 0x000fe20000410000 */
[C---:B------:R-:W-:Y:S01]  /*5ce0*/  ISETP.GE.AND P0, PT, R0.reuse, R16, PT ;  /* 0x000000100000720c */ /* 0x040fe20003f06270 */
[----:B------:R-:W-:Y:S01]  /*5cf0*/  MUFU.TANH R40, R56 ;  /* 0x0000003800287308 */ /* 0x000fe20000002400 */
[----:B------:R-:W-:Y:S01]  /*5d00*/  IADD3 R2, R0, 0x10, RZ ;  /* 0x0000001000027810 */ /* 0x000fe20007ffe0ff */
[----:B------:R-:W-:Y:S01]  /*5d10*/  FMUL.FTZ R21, R21, c[0x0][0x2ec] ;  /* 0x0000bb0015157a20 */ /* 0x000fe20000410000 */
[----:B------:R-:W-:Y:S01]  /*5d20*/  FSEL R13, R235, -INF , !P6 ;  /* 0xff800000eb0d7808 */ /* 0x000fe20007000000 */
[----:B------:R-:W-:Y:S01]  /*5d30*/  FMUL.FTZ R9, R20, c[0x0][0x2ec] ;  /* 0x0000bb0014097a20 */ /* 0x000fe20000410000 */
[----:B-----5:R-:W-:Y:S01]  /*5d40*/  FSEL R19, R233, -INF , !P1 ;  /* 0xff800000e9137808 */ /* 0x020fe20004800000 */
[----:B------:R-:W-:Y:S01]  /*5d50*/  FMUL.FTZ R22, R22, c[0x0][0x2ec] ;  /* 0x0000bb0016167a20 */ /* 0x000fe20000410000 */
[----:B------:R-:W-:Y:S01]  /*5d60*/  FSEL R32, R230, -INF , !P2 ;  /* 0xff800000e6207808 */ /* 0x000fe20005000000 */
[----:B------:R-:W2:Y:S01]  /*5d70*/  MUFU.TANH R57, R57 ;  /* 0x0000003900397308 */ /* 0x000ea20000002400 */
[----:B-1----:R-:W-:Y:S01]  /*5d80*/  IADD3 R5, R0, 0x11, RZ ;  /* 0x0000001100057810 */ /* 0x002fe20007ffe0ff */
[----:B------:R-:W-:Y:S01]  /*5d90*/  FMUL.FTZ R8, R23, c[0x0][0x2ec] ;  /* 0x0000bb0017087a20 */ /* 0x000fe20000410000 */
[----:B------:R-:W-:-:S02]  /*5da0*/  FSEL R18, R236, -INF , !P0 ;  /* 0xff800000ec127808 */ /* 0x000fc40004000000 */
[----:B------:R-:W-:Y:S02]  /*5db0*/  FSEL R24, R234, -INF , !P4 ;  /* 0xff800000ea187808 */ /* 0x000fe40006000000 */
[----:B------:R-:W-:Y:S01]  /*5dc0*/  FSEL R28, R232, -INF , !P5 ;  /* 0xff800000e81c7808 */ /* 0x000fe20006800000 */
[----:B------:R1:W3:Y:S01]  /*5dd0*/  MUFU.TANH R41, R6 ;  /* 0x0000000600297308 */ /* 0x0002e20000002400 */
[C---:B------:R-:W-:Y:S02]  /*5de0*/  ISETP.GE.AND P6, PT, R2.reuse, R14, PT ;  /* 0x0000000e0200720c */ /* 0x040fe40003fc6270 */
[----:B------:R-:W-:Y:S01]  /*5df0*/  ISETP.GE.AND P1, PT, R2, R17, PT ;  /* 0x000000110200720c */ /* 0x000fe20003f26270 */
[----:B------:R-:W-:Y:S01]  /*5e00*/  FMUL.FTZ R46, R46, c[0x0][0x2ec] ;  /* 0x0000bb002e2e7a20 */ /* 0x000fe20000410000 */
[C---:B------:R-:W-:Y:S02]  /*5e10*/  ISETP.GE.AND P2, PT, R2.reuse, R15, PT ;  /* 0x0000000f0200720c */ /* 0x040fe40003f46270 */
[----:B------:R-:W-:Y:S01]  /*5e20*/  ISETP.GE.AND P0, PT, R2, R16, PT ;  /* 0x000000100200720c */ /* 0x000fe20003f06270 */
[----:B------:R-:W4:Y:S01]  /*5e30*/  MUFU.TANH R21, R21 ;  /* 0x0000001500157308 */ /* 0x000f220000002400 */
[----:B------:R-:W-:-:S02]  /*5e40*/  ISETP.GE.AND P4, PT, R5, R14, PT ;  /* 0x0000000e0500720c */ /* 0x000fc40003f86270 */
[----:B------:R-:W-:Y:S02]  /*5e50*/  ISETP.GE.AND P5, PT, R5, R17, PT ;  /* 0x000000110500720c */ /* 0x000fe40003fa6270 */
[C---:B------:R-:W-:Y:S02]  /*5e60*/  IADD3 R4, R0.reuse, 0x18, RZ ;  /* 0x0000001800047810 */ /* 0x040fe40007ffe0ff */
[----:B------:R-:W-:Y:S01]  /*5e70*/  IADD3 R2, R0, 0x19, RZ ;  /* 0x0000001900027810 */ /* 0x000fe20007ffe0ff */
[----:B-1----:R-:W-:Y:S01]  /*5e80*/  FMUL.FTZ R6, R45, c[0x0][0x2ec] ;  /* 0x0000bb002d067a20 */ /* 0x002fe20000410000 */
[----:B------:R-:W-:Y:S01]  /*5e90*/  FSEL R188, R229, -INF , !P6 ;  /* 0xff800000e5bc7808 */ /* 0x000fe20007000000 */
[----:B------:R-:W1:Y:S01]  /*5ea0*/  MUFU.TANH R27, R27 ;  /* 0x0000001b001b7308 */ /* 0x000e620000002400 */
[----:B------:R-:W-:Y:S02]  /*5eb0*/  FSEL R189, R227, -INF , !P4 ;  /* 0xff800000e3bd7808 */ /* 0x000fe40006000000 */
[----:B------:R-:W-:-:S02]  /*5ec0*/  FSEL R201, R199, -INF , !P5 ;  /* 0xff800000c7c97808 */ /* 0x000fc40006800000 */
[-C--:B------:R-:W-:Y:S02]  /*5ed0*/  ISETP.GE.AND P6, PT, R4, R14.reuse, PT ;  /* 0x0000000e0400720c */ /* 0x080fe40003fc6270 */
[C---:B------:R-:W-:Y:S01]  /*5ee0*/  ISETP.GE.AND P4, PT, R2.reuse, R14, PT ;  /* 0x0000000e0200720c */ /* 0x040fe20003f86270 */
[----:B------:R-:W5:Y:S01]  /*5ef0*/  MUFU.TANH R58, R58 ;  /* 0x0000003a003a7308 */ /* 0x000f620000002400 */
[----:B------:R-:W-:Y:S02]  /*5f00*/  ISETP.GE.AND P5, PT, R2, R17, PT ;  /* 0x000000110200720c */ /* 0x000fe40003fa6270 */
[----:B------:R-:W-:Y:S02]  /*5f10*/  FSEL R25, R231, -INF , !P3 ;  /* 0xff800000e7197808 */ /* 0x000fe40005800000 */
[----:B------:R-:W-:Y:S02]  /*5f20*/  FSEL R200, R219, -INF , !P6 ;  /* 0xff800000dbc87808 */ /* 0x000fe40007000000 */
[----:B------:R-:W-:Y:S01]  /*5f30*/  FSEL R190, R228, -INF , !P4 ;  /* 0xff800000e4be7808 */ /* 0x000fe20006000000 */
[----:B------:R-:W1:Y:S01]  /*5f40*/  MUFU.TANH R59, R59 ;  /* 0x0000003b003b7308 */ /* 0x000e620000002400 */
[----:B------:R-:W-:-:S02]  /*5f50*/  FSEL R191, R218, -INF , !P1 ;  /* 0xff800000dabf7808 */ /* 0x000fc40004800000 */
[----:B------:R-:W-:Y:S02]  /*5f60*/  FSEL R203, R196, -INF , !P5 ;  /* 0xff800000c4cb7808 */ /* 0x000fe40006800000 */
[----:B------:R-:W-:Y:S02]  /*5f70*/  FSEL R30, R186, -INF , !P2 ;  /* 0xff800000ba1e7808 */ /* 0x000fe40005000000 */
[C---:B------:R-:W-:Y:S01]  /*5f80*/  ISETP.GE.AND P3, PT, R5.reuse, R15, PT ;  /* 0x0000000f0500720c */ /* 0x040fe20003f66270 */
[----:B------:R-:W1:Y:S01]  /*5f90*/  MUFU.TANH R9, R9 ;  /* 0x0000000900097308 */ /* 0x000e620000002400 */
[----:B------:R-:W-:Y:S02]  /*5fa0*/  ISETP.GE.AND P6, PT, R5, R16, PT ;  /* 0x000000100500720c */ /* 0x000fe40003fc6270 */
[C---:B------:R-:W-:Y:S02]  /*5fb0*/  ISETP.GE.AND P4, PT, R4.reuse, R17, PT ;  /* 0x000000110400720c */ /* 0x040fe40003f86270 */
[----:B------:R-:W-:-:S02]  /*5fc0*/  ISETP.GE.AND P1, PT, R4, R15, PT ;  /* 0x0000000f0400720c */ /* 0x000fc40003f26270 */
[C---:B------:R-:W-:Y:S01]  /*5fd0*/  ISETP.GE.AND P5, PT, R2.reuse, R15, PT ;  /* 0x0000000f0200720c */ /* 0x040fe20003fa6270 */
[----:B------:R-:W1:Y:S01]  /*5fe0*/  MUFU.TANH R22, R22 ;  /* 0x0000001600167308 */ /* 0x000e620000002400 */
[----:B------:R-:W-:Y:S02]  /*5ff0*/  ISETP.GE.AND P2, PT, R2, R16, PT ;  /* 0x000000100200720c */ /* 0x000fe40003f46270 */
[C---:B------:R-:W-:Y:S02]  /*6000*/  IADD3 R2, R0.reuse, 0x20, RZ ;  /* 0x0000002000027810 */ /* 0x040fe40007ffe0ff */
[----:B------:R-:W-:Y:S02]  /*6010*/  IADD3 R5, R0, 0x21, RZ ;  /* 0x0000002100057810 */ /* 0x000fe40007ffe0ff */
[----:B------:R-:W-:Y:S01]  /*6020*/  FSEL R202, R197, -INF , !P4 ;  /* 0xff800000c5ca7808 */ /* 0x000fe20006000000 */
[----:B------:R-:W1:Y:S01]  /*6030*/  MUFU.TANH R8, R8 ;  /* 0x0000000800087308 */ /* 0x000e620000002400 */
[----:B------:R-:W-:-:S02]  /*6040*/  FSEL R29, R198, -INF , !P3 ;  /* 0xff800000c61d7808 */ /* 0x000fc40005800000 */
[----:B------:R-:W-:Y:S02]  /*6050*/  FSEL R31, R187, -INF , !P1 ;  /* 0xff800000bb1f7808 */ /* 0x000fe40004800000 */
[----:B------:R-:W-:Y:S02]  /*6060*/  FSEL R34, R185, -INF , !P5 ;  /* 0xff800000b9227808 */ /* 0x000fe40006800000 */
[----:B------:R-:W-:Y:S01]  /*6070*/  FSEL R35, R184, -INF , !P0 ;  /* 0xff800000b8237808 */ /* 0x000fe20004000000 */
[----:B------:R-:W-:Y:S01]  /*6080*/  MUFU.TANH R6, R6 ;  /* 0x0000000600067308 */ /* 0x000fe20000002400 */
[----:B------:R-:W-:Y:S01]  /*6090*/  FSEL R56, R177, -INF , !P6 ;  /* 0xff800000b1387808 */ /* 0x000fe20007000000 */
[----:B------:R-:W-:Y:S01]  /*60a0*/  BAR.SYNC.DEFER_BLOCKING 0x0 ;  /* 0x0000000000007b1d */ /* 0x000fe20000010000 */
[----:B------:R-:W-:Y:S02]  /*60b0*/  ISETP.GE.AND P4, PT, R4, R16, PT ;  /* 0x000000100400720c */ /* 0x000fe40003f86270 */
[----:B------:R-:W-:-:S02]  /*60c0*/  ISETP.GE.AND P3, PT, R2, R14, PT ;  /* 0x0000000e0200720c */ /* 0x000fc40003f66270 */
[C---:B------:R-:W-:Y:S02]  /*60d0*/  ISETP.GE.AND P1, PT, R2.reuse, R17, PT ;  /* 0x000000110200720c */ /* 0x040fe40003f26270 */
[C---:B------:R-:W-:Y:S02]  /*60e0*/  ISETP.GE.AND P5, PT, R2.reuse, R15, PT ;  /* 0x0000000f0200720c */ /* 0x040fe40003fa6270 */
[----:B------:R-:W-:Y:S02]  /*60f0*/  ISETP.GE.AND P0, PT, R2, R16, PT ;  /* 0x000000100200720c */ /* 0x000fe40003f06270 */
[----:B------:R-:W-:Y:S02]  /*6100*/  ISETP.GE.AND P6, PT, R5, R14, PT ;  /* 0x0000000e0500720c */ /* 0x000fe40003fc6270 */
[----:B------:R-:W-:Y:S02]  /*6110*/  IADD3 R2, R0, 0x29, RZ ;  /* 0x0000002900027810 */ /* 0x000fe40007ffe0ff */
[----:B------:R-:W-:-:S02]  /*6120*/  FSEL R106, R106, -INF , !P4 ;  /* 0xff8000006a6a7808 */ /* 0x000fc40006000000 */
[----:B------:R-:W-:Y:S02]  /*6130*/  FSEL R212, R212, -INF , !P6 ;  /* 0xff800000d4d47808 */ /* 0x000fe40007000000 */
[----:B------:R-:W-:Y:S02]  /*6140*/  ISETP.GE.AND P4, PT, R5, R17, PT ;  /* 0x000000110500720c */ /* 0x000fe40003f86270 */
[----:B------:R-:W-:Y:S02]  /*6150*/  ISETP.GE.AND P6, PT, R2, R14, PT ;  /* 0x0000000e0200720c */ /* 0x000fe40003fc6270 */
[----:B------:R-:W-:Y:S02]  /*6160*/  IADD3 R4, R0, 0x28, RZ ;  /* 0x0000002800047810 */ /* 0x000fe40007ffe0ff */
[----:B------:R-:W-:Y:S02]  /*6170*/  FSEL R213, R213, -INF , !P3 ;  /* 0xff800000d5d57808 */ /* 0x000fe40005800000 */
[----:B------:R-:W-:-:S02]  /*6180*/  FSEL R214, R214, -INF , !P6 ;  /* 0xff800000d6d67808 */ /* 0x000fc40007000000 */
[----:B------:R-:W-:Y:S02]  /*6190*/  FSEL R217, R217, -INF , !P4 ;  /* 0xff800000d9d97808 */ /* 0x000fe40006000000 */
        /* <DEDUP_REMOVED lines=8> */
[----:B------:R-:W-:Y:S02]  /*6220*/  FSEL R204, R204, -INF , !P5 ;  /* 0xff800000cccc7808 */ /* 0x000fe40006800000 */
[C---:B------:R-:W-:Y:S02]  /*6230*/  ISETP.GE.AND P2, PT, R5.reuse, R15, PT ;  /* 0x0000000f0500720c */ /* 0x040fe40003f46270 */
[----:B------:R-:W-:-:S02]  /*6240*/  ISETP.GE.AND P3, PT, R5, R16, PT ;  /* 0x000000100500720c */ /* 0x000fc40003f66270 */
[CC--:B------:R-:W-:Y:S02]  /*6250*/  ISETP.GE.AND P1, PT, R4.reuse, R15.reuse, PT ;  /* 0x0000000f0400720c */ /* 0x0c0fe40003f26270 */
[-C--:B------:R-:W-:Y:S02]  /*6260*/  ISETP.GE.AND P6, PT, R4, R16.reuse, PT ;  /* 0x000000100400720c */ /* 0x080fe40003fc6270 */
[C---:B------:R-:W-:Y:S02]  /*6270*/  ISETP.GE.AND P4, PT, R2.reuse, R15, PT ;  /* 0x0000000f0200720c */ /* 0x040fe40003f86270 */
[----:B------:R-:W-:Y:S02]  /*6280*/  ISETP.GE.AND P5, PT, R2, R16, PT ;  /* 0x000000100200720c */ /* 0x000fe40003fa6270 */
[C---:B------:R-:W-:Y:S02]  /*6290*/  IADD3 R5, R0.reuse, 0x30, RZ ;  /* 0x0000003000057810 */ /* 0x040fe40007ffe0ff */
[----:B------:R-:W-:-:S02]  /*62a0*/  IADD3 R4, R0, 0x31, RZ ;  /* 0x0000003100047810 */ /* 0x000fc40007ffe0ff */
[C---:B------:R-:W-:Y:S02]  /*62b0*/  IADD3 R2, R0.reuse, 0x38, RZ ;  /* 0x0000003800027810 */ /* 0x040fe40007ffe0ff */
[----:B------:R-:W-:Y:S02]  /*62c0*/  IADD3 R0, R0, 0x39, RZ ;  /* 0x0000003900007810 */ /* 0x000fe40007ffe0ff */
[----:B------:R-:W-:Y:S01]  /*62d0*/  FSEL R208, R7, -INF , !P0 ;  /* 0xff80000007d07808 */ /* 0x000fe20004000000 */
[----:B------:R-:W-:Y:S01]  /*62e0*/  FMUL.FTZ R7, R44, c[0x0][0x2ec] ;  /* 0x0000bb002c077a20 */ /* 0x000fe20000410000 */
[----:B------:R-:W-:Y:S02]  /*62f0*/  FSEL R210, R67, -INF , !P3 ;  /* 0xff80000043d27808 */ /* 0x000fe40005800000 */
[----:B------:R-:W-:Y:S02]  /*6300*/  ISETP.GE.AND P0, PT, R0, R14, PT ;  /* 0x0000000e0000720c */ /* 0x000fe40003f06270 */
[----:B------:R-:W-:Y:S01]  /*6310*/  ISETP.GE.AND P3, PT, R5, R17, PT ;  /* 0x000000110500720c */ /* 0x000fe20003f66270 */
[----:B------:R-:W1:Y:S01]  /*6320*/  MUFU.TANH R7, R7 ;  /* 0x0000000700077308 */ /* 0x000e620000002400 */
[----:B------:R-:W-:-:S02]  /*6330*/  FSEL R206, R101, -INF , !P1 ;  /* 0xff80000065ce7808 */ /* 0x000fc40004800000 */
[----:B------:R-:W-:Y:S02]  /*6340*/  FSEL R209, R48, -INF , !P6 ;  /* 0xff80000030d17808 */ /* 0x000fe40007000000 */
[----:B--2---:R-:W-:Y:S02]  /*6350*/  FSEL R241, R57, -INF , !P0 ;  /* 0xff80000039f17808 */ /* 0x004fe40004000000 */
[----:B------:R-:W-:Y:S02]  /*6360*/  FSEL R240, R26, -INF , !P3 ;  /* 0xff8000001af07808 */ /* 0x000fe40005800000 */
[----:B------:R-:W-:Y:S02]  /*6370*/  ISETP.GE.AND P1, PT, R4, R14, PT ;  /* 0x0000000e0400720c */ /* 0x000fe40003f26270 */
[----:B------:R-:W-:Y:S02]  /*6380*/  FSEL R207, R100, -INF , !P4 ;  /* 0xff80000064cf7808 */ /* 0x000fe40006000000 */
[----:B------:R-:W-:-:S02]  /*6390*/  ISETP.GE.AND P6, PT, R4, R17, PT ;  /* 0x000000110400720c */ /* 0x000fc40003fc6270 */
[C---:B------:R-:W-:Y:S02]  /*63a0*/  ISETP.GE.AND P0, PT, R4.reuse, R15, PT ;  /* 0x0000000f0400720c */ /* 0x040fe40003f06270 */
[----:B------:R-:W-:Y:S01]  /*63b0*/  ISETP.GE.AND P3, PT, R4, R16, PT ;  /* 0x000000100400720c */ /* 0x000fe20003f66270 */
[----:B------:R-:W-:Y:S01]  /*63c0*/  FMUL.FTZ R4, R47, c[0x0][0x2ec] ;  /* 0x0000bb002f047a20 */ /* 0x000fe20000410000 */
[----:B------:R-:W-:Y:S02]  /*63d0*/  ISETP.GE.AND P4, PT, R2, R14, PT ;  /* 0x0000000e0200720c */ /* 0x000fe40003f86270 */
[----:B------:R-:W-:Y:S02]  /*63e0*/  FSEL R205, R205, -INF , !P2 ;  /* 0xff800000cdcd7808 */ /* 0x000fe40005000000 */
[----:B---3--:R-:W-:Y:S01]  /*63f0*/  FSEL R235, R41, -INF , !P1 ;  /* 0xff80000029eb7808 */ /* 0x008fe20004800000 */
[----:B------:R-:W-:Y:S01]  /*6400*/  MUFU.TANH R4, R4 ;  /* 0x0000000400047308 */ /* 0x000fe20000002400 */
[----:B------:R-:W-:-:S02]  /*6410*/  FSEL R242, R40, -INF , !P4 ;  /* 0xff80000028f27808 */ /* 0x000fc40006000000 */
[C---:B------:R-:W-:Y:S02]  /*6420*/  ISETP.GE.AND P2, PT, R5.reuse, R14, PT ;  /* 0x0000000e0500720c */ /* 0x040fe40003f46270 */
[C---:B------:R-:W-:Y:S02]  /*6430*/  ISETP.GE.AND P1, PT, R5.reuse, R15, PT ;  /* 0x0000000f0500720c */ /* 0x040fe40003f26270 */
[----:B------:R-:W-:Y:S02]  /*6440*/  ISETP.GE.AND P4, PT, R5, R16, PT ;  /* 0x000000100500720c */ /* 0x000fe40003f86270 */
[----:B------:R-:W2:Y:S01]  /*6450*/  MUFU.TANH R5, R46 ;  /* 0x0000002e00057308 */ /* 0x000ea20000002400 */
[----:B----4-:R-:W-:Y:S02]  /*6460*/  FSEL R228, R21, -INF , !P0 ;  /* 0xff80000015e47808 */ /* 0x010fe40004000000 */
[----:B------:R-:W-:Y:S02]  /*6470*/  ISETP.NE.AND P0, PT, R243, 0x2, PT ;  /* 0x00000002f300780c */ /* 0x000fe40003f05270 */
[----:B------:R-:W-:-:S02]  /*6480*/  FSEL R211, R43, -INF , !P5 ;  /* 0xff8000002bd37808 */ /* 0x000fc40006800000 */
[----:B------:R-:W-:Y:S02]  /*6490*/  FSEL R236, R42, -INF , !P2 ;  /* 0xff8000002aec7808 */ /* 0x000fe40005000000 */
[-C--:B------:R-:W-:Y:S02]  /*64a0*/  ISETP.GE.AND P5, PT, R2, R17.reuse, PT ;  /* 0x000000110200720c */ /* 0x080fe40003fa6270 */
[----:B------:R-:W-:Y:S02]  /*64b0*/  ISETP.GE.AND P2, PT, R0, R17, PT ;  /* 0x000000110000720c */ /* 0x000fe40003f46270 */
[----:B-1----:R-:W-:Y:S02]  /*64c0*/  FSEL R237, R27, -INF , !P6 ;  /* 0xff8000001bed7808 */ /* 0x002fe40007000000 */
[----:B-----5:R-:W-:Y:S02]  /*64d0*/  FSEL R239, R58, -INF , !P5 ;  /* 0xff8000003aef7808 */ /* 0x020fe40006800000 */
[----:B------:R-:W-:-:S02]  /*64e0*/  FSEL R238, R59, -INF , !P2 ;  /* 0xff8000003bee7808 */ /* 0x000fc40005000000 */
[----:B------:R-:W-:Y:S02]  /*64f0*/  FSEL R227, R9, -INF , !P1 ;  /* 0xff80000009e37808 */ /* 0x000fe40004800000 */
[-C--:B------:R-:W-:Y:S02]  /*6500*/  ISETP.GE.AND P6, PT, R2, R15.reuse, PT ;  /* 0x0000000f0200720c */ /* 0x080fe40003fc6270 */
[----:B------:R-:W-:Y:S02]  /*6510*/  ISETP.GE.AND P5, PT, R0, R15, PT ;  /* 0x0000000f0000720c */ /* 0x000fe40003fa6270 */
[-C--:B------:R-:W-:Y:S02]  /*6520*/  ISETP.GE.AND P2, PT, R2, R16.reuse, PT ;  /* 0x000000100200720c */ /* 0x080fe40003f46270 */
[----:B------:R-:W-:Y:S02]  /*6530*/  ISETP.GE.AND P1, PT, R0, R16, PT ;  /* 0x000000100000720c */ /* 0x000fe40003f26270 */
[----:B------:R-:W-:-:S02]  /*6540*/  FSEL R231, R22, -INF , !P4 ;  /* 0xff80000016e77808 */ /* 0x000fc40006000000 */
[----:B------:R-:W-:Y:S02]  /*6550*/  FSEL R233, R8, -INF , !P3 ;  /* 0xff80000008e97808 */ /* 0x000fe40005800000 */
[----:B------:R-:W-:Y:S02]  /*6560*/  FSEL R229, R7, -INF , !P6 ;  /* 0xff80000007e57808 */ /* 0x000fe40007000000 */
[----:B------:R-:W-:Y:S02]  /*6570*/  FSEL R230, R6, -INF , !P5 ;  /* 0xff80000006e67808 */ /* 0x000fe40006800000 */
[----:B--2---:R-:W-:Y:S02]  /*6580*/  FSEL R232, R5, -INF , !P2 ;  /* 0xff80000005e87808 */ /* 0x004fe40005000000 */
[----:B------:R-:W-:Y:S01]  /*6590*/  FSEL R234, R4, -INF , !P1 ;  /* 0xff80000004ea7808 */ /* 0x000fe20004800000 */
[----:B------:R-:W-:Y:S05]  /*65a0*/  @!P0 BRA `(.L_x_324) ;  /* 0x000001b000008947 */ /* 0x000fea0003800000 */
[----:B------:R-:W2:Y:S04]  /*65b0*/  LDL.64 R250, [R1+0x30] ;  /* 0x0000300001fa7983 */ /* 0x000ea80000100a00 */
[----:B------:R-:W3:Y:S04]  /*65c0*/  LDL.64 R244, [R1+0x28] ;  /* 0x0000280001f47983 */ /* 0x000ee80000100a00 */
[----:B------:R-:W4:Y:S01]  /*65d0*/  LDL R247, [R1+0x4c] ;  /* 0x00004c0001f77983 */ /* 0x000f220000100800 */
[----:B------:R-:W-:Y:S01]  /*65e0*/  IADD3 R0, R243, -0x3, RZ ;  /* 0xfffffffdf3007810 */ /* 0x000fe20007ffe0ff */
[----:B------:R-:W-:-:S03]  /*65f0*/  IMAD.MOV.U32 R246, RZ, RZ, c[0x0][0x198] ;  /* 0x00006600fff67624 */ /* 0x000fc600078e00ff */
[----:B------:R-:W-:Y:S01]  /*6600*/  SHF.R.S32.HI R2, RZ, 0x1f, R0 ;  /* 0x0000001fff027819 */ /* 0x000fe20000011400 */
[----:B------:R-:W-:-:S04]  /*6610*/  IMAD.WIDE.U32 R6, R0, c[0x0][0x198], RZ ;  /* 0x0000660000067a25 */ /* 0x000fc800078e00ff */
[----:B------:R-:W-:Y:S02]  /*6620*/  IMAD R2, R2, c[0x0][0x198], RZ ;  /* 0x0000660002027a24 */ /* 0x000fe400078e02ff */
[----:B------:R-:W-:Y:S02]  /*6630*/  IMAD.SHL.U32 R246, R246, 0x40, RZ ;  /* 0x00000040f6f67824 */ /* 0x000fe400078e00ff */
[----:B------:R-:W-:-:S04]  /*6640*/  IMAD R2, R0, c[0x0][0x19c], R2 ;  /* 0x0000670000027a24 */ /* 0x000fc800078e0202 */
[----:B------:R-:W-:Y:S01]  /*6650*/  IMAD.IADD R2, R7, 0x1, R2 ;  /* 0x0000000107027824 */ /* 0x000fe200078e0202 */
[----:B--2---:R-:W-:-:S04]  /*6660*/  LEA R0, P0, R6, R250, 0x6 ;  /* 0x000000fa06007211 */ /* 0x004fc800078030ff */
[----:B------:R-:W-:Y:S02]  /*6670*/  LEA R4, P1, R0, c[0x0][0x168], 0x1 ;  /* 0x00005a0000047a11 */ /* 0x000fe400078208ff */
[----:B---3--:R-:W-:Y:S02]  /*6680*/  LEA.HI.X R2, R6, R245, R2, 0x6, P0 ;  /* 0x000000f506027211 */ /* 0x008fe400000f3402 */
[----:B------:R-:W-:Y:S02]  /*6690*/  IADD3 R6, P0, R246, R4, RZ ;  /* 0x00000004f6067210 */ /* 0x000fe40007f1e0ff */
[----:B------:R-:W-:-:S05]  /*66a0*/  LEA.HI.X R5, R0, c[0x0][0x16c], R2, 0x1, P1 ;  /* 0x00005b0000057a11 */ /* 0x000fca00008f0c02 */
[----:B----4-:R-:W-:Y:S01]  /*66b0*/  IMAD.X R7, R247, 0x1, R5, P0 ;  /* 0x00000001f7077824 */ /* 0x010fe200000e0605 */
        /* <DEDUP_REMOVED lines=10> */
.L_x_324:
[----:B------:R-:W2:Y:S04]  /*6760*/  LDL.LU R8, [R1+0x10] ;  /* 0x0000100001087983 */ /* 0x000ea80000300800 */
[----:B------:R-:W3:Y:S04]  /*6770*/  LDL.LU R9, [R1+0x1c] ;  /* 0x00001c0001097983 */ /* 0x000ee80000300800 */
[----:B------:R-:W4:Y:S04]  /*6780*/  LDL.LU R14, [R1+0x18] ;  /* 0x00001800010e7983 */ /* 0x000f280000300800 */
[----:B------:R-:W5:Y:S01]  /*6790*/  LDL.LU R15, [R1+0x14] ;  /* 0x00001400010f7983 */ /* 0x000f620000300800 */
[----:B------:R-:W-:-:S02]  /*67a0*/  FMNMX.FTZ R0, R102, R12, !PT ;  /* 0x0000000c66007209 */ /* 0x000fc40007810000 */
[----:B-1----:R-:W-:Y:S01]  /*67b0*/  FMNMX.FTZ R5, R104, R33, !PT ;  /* 0x0000002168057209 */ /* 0x002fe20007810000 */
[----:B------:R-:W-:Y:S01]  /*67c0*/  LDSM.16.MT88.4 R20, [R220+0x9000] ;  /* 0x00900000dc14783b */ /* 0x000fe20000004200 */
[----:B------:R-:W-:Y:S02]  /*67d0*/  FMNMX.FTZ R0, R13, R0, !PT ;  /* 0x000000000d007209 */ /* 0x000fe40007810000 */
        /* <DEDUP_REMOVED lines=47> */
[----:B------:R-:W-:Y:S01]  /*6ad0*/  FMNMX.FTZ R4, R202, R4, !PT ;  /* 0x00000004ca047209 */ /* 0x000fe20007810000 */
[----:B------:R-:W1:Y:S01]  /*6ae0*/  SHFL.BFLY PT, R6, R2, 0x2, 0x1f ;  /* 0x0c401f0002067f89 */ /* 0x000e6200000e0000 */
        /* <DEDUP_REMOVED lines=9> */
[----:B------:R-:W-:-:S04]  /*6b80*/  FMNMX.FTZ R5, R214, R5, !PT ;  /* 0x00000005d6057209 */ /* 0x000fc80007810000 */
[----:B------:R-:W-:Y:S02]  /*6b90*/  FMNMX.FTZ R5, R236, R5, !PT ;  /* 0x00000005ec057209 */ /* 0x000fe40007810000 */
[----:B-1----:R-:W-:Y:S02]  /*6ba0*/  FMNMX.FTZ R2, R2, R6, !PT ;  /* 0x0000000602027209 */ /* 0x002fe40007810000 */
[----:B------:R-:W-:Y:S02]  /*6bb0*/  FMNMX.FTZ R5, R235, R5, !PT ;  /* 0x00000005eb057209 */ /* 0x000fe40007810000 */
[----:B------:R-:W-:Y:S02]  /*6bc0*/  FMNMX.FTZ R105, R0, R7, !PT ;  /* 0x0000000700697209 */ /* 0x000fe40007810000 */
[----:B------:R-:W-:Y:S01]  /*6bd0*/  FMNMX.FTZ R0, R219, R4, !PT ;  /* 0x00000004db007209 */ /* 0x000fe20007810000 */
[----:B------:R-:W1:Y:S01]  /*6be0*/  SHFL.BFLY PT, R7, R2, 0x1, 0x1f ;  /* 0x0c201f0002077f89 */ /* 0x000e6200000e0000 */
[----:B------:R-:W-:Y:S01]  /*6bf0*/  FMNMX.FTZ R6, R242, R5, !PT ;  /* 0x00000005f2067209 */ /* 0x000fe20007810000 */
[----:B------:R-:W-:Y:S01]  /*6c00*/  FMUL.FTZ R11, R105, c[0x0][0x23c] ;  /* 0x00008f00690b7a20 */ /* 0x000fe20000410000 */
[----:B------:R-:W-:-:S02]  /*6c10*/  FMNMX.FTZ R0, R240, R0, !PT ;  /* 0x00000000f0007209 */ /* 0x000fc40007810000 */
[----:B------:R-:W-:Y:S02]  /*6c20*/  FSETP.NEU.FTZ.AND P1, PT, R105, -INF , PT ;  /* 0xff8000006900780b */ /* 0x000fe40003f3d000 */
[----:B------:R-:W-:Y:S02]  /*6c30*/  FMNMX.FTZ R0, R237, R0, !PT ;  /* 0x00000000ed007209 */ /* 0x000fe40007810000 */
[----:B------:R-:W-:Y:S02]  /*6c40*/  FSEL R11, R11, RZ, P1 ;  /* 0x000000ff0b0b7208 */ /* 0x000fe40000800000 */
[----:B------:R-:W-:Y:S02]  /*6c50*/  FMNMX.FTZ R5, R239, R0, !PT ;  /* 0x00000000ef057209 */ /* 0x000fe40007810000 */
[----:B------:R-:W-:Y:S01]  /*6c60*/  FMNMX.FTZ R0, R241, R6, !PT ;  /* 0x00000006f1007209 */ /* 0x000fe20007810000 */
[----:B------:R-:W-:-:S04]  /*6c70*/  FFMA.FTZ R4, R12, c[0x0][0x23c], -R11 ;  /* 0x00008f000c047a23 */ /* 0x000fc8000001080b */
[----:B------:R-:W1:Y:S01]  /*6c80*/  SHFL.BFLY PT, R6, R0, 0x2, 0x1f ;  /* 0x0c401f0000067f89 */ /* 0x000e6200000e0000 */
[----:B------:R1:W-:Y:S02]  /*6c90*/  MUFU.EX2 R252, R4 ;  /* 0x0000000400fc7308 */ /* 0x0003e40000000800 */
[----:B-1----:R-:W-:Y:S01]  /*6ca0*/  FMNMX.FTZ R101, R2, R7, !PT ;  /* 0x0000000702657209 */ /* 0x002fe20007810000 */
[----:B------:R-:W-:-:S03]  /*6cb0*/  FFMA.FTZ R2, R19, c[0x0][0x23c], -R11 ;  /* 0x00008f0013027a23 */ /* 0x000fc6000001080b */
[C---:B------:R-:W-:Y:S01]  /*6cc0*/  FSETP.NEU.FTZ.AND P0, PT, R101.reuse, -INF , PT ;  /* 0xff8000006500780b */ /* 0x040fe20003f1d000 */
[----:B------:R-:W-:Y:S01]  /*6cd0*/  FMUL.FTZ R10, R101, c[0x0][0x23c] ;  /* 0x00008f00650a7a20 */ /* 0x000fe20000410000 */
[----:B------:R1:W-:Y:S04]  /*6ce0*/  MUFU.EX2 R251, R2 ;  /* 0x0000000200fb7308 */ /* 0x0003e80000000800 */
[----:B------:R-:W-:Y:S02]  /*6cf0*/  FSEL R10, R10, RZ, P0 ;  /* 0x000000ff0a0a7208 */ /* 0x000fe40000000000 */
[----:B------:R-:W-:Y:S01]  /*6d00*/  FMNMX.FTZ R4, R238, R5, !PT ;  /* 0x00000005ee047209 */ /* 0x000fe20007810000 */
[----:B------:R-:W-:-:S04]  /*6d10*/  FFMA.FTZ R5, R13, c[0x0][0x23c], -R11 ;  /* 0x00008f000d057a23 */ /* 0x000fc8000001080b */
[----:B------:R1:W1:Y:S01]  /*6d20*/  MUFU.EX2 R16, R5 ;  /* 0x0000000500107308 */ /* 0x0002620000000800 */
[----:B------:R-:W-:Y:S02]  /*6d30*/  FMNMX.FTZ R0, R0, R6, !PT ;  /* 0x0000000600007209 */ /* 0x000fe40007810000 */
[----:B------:R-:W-:Y:S01]  /*6d40*/  FSEL R6, R105, RZ, P1 ;  /* 0x000000ff69067208 */ /* 0x000fe20000800000 */
[----:B-1----:R-:W-:-:S04]  /*6d50*/  FFMA.FTZ R2, R32, c[0x0][0x23c], -R11 ;  /* 0x00008f0020027a23 */ /* 0x002fc8000001080b */
[----:B------:R-:W-:Y:S01]  /*6d60*/  FADD.FTZ R6, R102, -R6 ;  /* 0x8000000666067221 */ /* 0x000fe20000010000 */
[----:B------:R1:W-:Y:S01]  /*6d70*/  MUFU.EX2 R44, R2 ;  /* 0x00000002002c7308 */ /* 0x0003e20000000800 */
[----:B------:R-:W1:Y:S01]  /*6d80*/  SHFL.BFLY PT, R5, R4, 0x2, 0x1f ;  /* 0x0c401f0004057f89 */ /* 0x000e6200000e0000 */
[----:B------:R-:W-:Y:S01]  /*6d90*/  MOV R32, R16 ;  /* 0x0000001000207202 */ /* 0x000fe20000000f00 */
[----:B-1----:R-:W-:Y:S02]  /*6da0*/  FFMA.FTZ R2, R18, c[0x0][0x23c], -R10 ;  /* 0x00008f0012027a23 */ /* 0x002fe4000001080a */
[----:B------:R-:W-:Y:S03]  /*6db0*/  LDSM.16.MT88.4 R16, [R221+0x9000] ;  /* 0x00900000dd10783b */ /* 0x000fe60000004200 */
[----:B------:R1:W-:Y:S01]  /*6dc0*/  MUFU.EX2 R59, R2 ;  /* 0x00000002003b7308 */ /* 0x0003e20000000800 */
[----:B------:R-:W-:-:S02]  /*6dd0*/  FMNMX.FTZ R4, R4, R5, !PT ;  /* 0x0000000504047209 */ /* 0x000fc40007810000 */
[----:B------:R-:W-:-:S03]  /*6de0*/  FSEL R5, R101, RZ, P0 ;  /* 0x000000ff65057208 */ /* 0x000fc60000000000 */
[----:B------:R-:W2:Y:S01]  /*6df0*/  SHFL.BFLY PT, R7, R4, 0x1, 0x1f ;  /* 0x0c201f0004077f89 */ /* 0x000ea200000e0000 */
[--C-:B-1----:R-:W-:Y:S02]  /*6e00*/  FFMA.FTZ R2, R24, c[0x0][0x23c], -R10.reuse ;  /* 0x00008f0018027a23 */ /* 0x102fe4000001080a */
[----:B------:R-:W-:Y:S02]  /*6e10*/  FADD.FTZ R3, R3, -R5 ;  /* 0x8000000503037221 */ /* 0x000fe40000010000 */
[----:B------:R1:W1:Y:S02]  /*6e20*/  MUFU.EX2 R58, R2 ;  /* 0x00000002003a7308 */ /* 0x0002640000000800 */
[----:B------:R-:W-:Y:S02]  /*6e30*/  FMUL.FTZ R3, R3, c[0x0][0x23c] ;  /* 0x00008f0003037a20 */ /* 0x000fe40000410000 */
[----:B-1----:R-:W-:Y:S01]  /*6e40*/  FFMA.FTZ R2, R28, c[0x0][0x23c], -R10 ;  /* 0x00008f001c027a23 */ /* 0x002fe2000001080a */
[----:B------:R-:W-:-:S03]  /*6e50*/  F2FP.PACK_AB R5, R58, R59 ;  /* 0x0000003b3a05723e */ /* 0x000fc600000000ff */
[----:B------:R1:W-:Y:S02]  /*6e60*/  MUFU.EX2 R246, R2 ;  /* 0x0000000200f67308 */ /* 0x0003e40000000800 */
[----:B-1----:R-:W-:Y:S02]  /*6e70*/  FFMA.FTZ R2, R25, c[0x0][0x23c], -R10 ;  /* 0x00008f0019027a23 */ /* 0x002fe4000001080a */
[----:B------:R-:W-:Y:S04]  /*6e80*/  LDSM.16.MT88.4 R24, [R220+0xa000] ;  /* 0x00a00000dc18783b */ /* 0x000fe80000004200 */
[----:B------:R1:W-:Y:S02]  /*6e90*/  MUFU.EX2 R249, R2 ;  /* 0x0000000200f97308 */ /* 0x0003e40000000800 */
[----:B-1----:R-:W-:Y:S01]  /*6ea0*/  FMUL.FTZ R2, R6, c[0x0][0x23c] ;  /* 0x00008f0006027a20 */ /* 0x002fe20000410000 */
[----:B------:R-:W-:-:S05]  /*6eb0*/  F2FP.PACK_AB R6, R44, R251 ;  /* 0x000000fb2c06723e */ /* 0x000fca00000000ff */
[----:B------:R-:W1:Y:S01]  /*6ec0*/  MUFU.EX2 R2, R2 ;  /* 0x0000000200027308 */ /* 0x000e620000000800 */
[----:B--2---:R-:W-:Y:S02]  /*6ed0*/  MOV R60, R8 ;  /* 0x00000008003c7202 */ /* 0x004fe40000000f00 */
[----:B------:R-:W2:Y:S01]  /*6ee0*/  SHFL.BFLY PT, R8, R0, 0x1, 0x1f ;  /* 0x0c201f0000087f89 */ /* 0x000ea200000e0000 */
[----:B---3--:R-:W-:Y:S01]  /*6ef0*/  MOV R47, R9 ;  /* 0x00000009002f7202 */ /* 0x008fe20000000f00 */
[----:B-1----:R-:W-:Y:S01]  /*6f00*/  FMUL.FTZ R120, R120, R2 ;  /* 0x0000000278787220 */ /* 0x002fe20000410000 */
[----:B------:R-:W-:Y:S01]  /*6f10*/  MOV R244, R60 ;  /* 0x0000003c00f47202 */ /* 0x000fe20000000f00 */
[----:B------:R-:W-:Y:S01]  /*6f20*/  FMUL.FTZ R121, R121, R2 ;  /* 0x0000000279797220 */ /* 0x000fe20000410000 */
[----:B----4-:R-:W-:Y:S01]  /*6f30*/  MOV R46, R14 ;  /* 0x0000000e002e7202 */ /* 0x010fe20000000f00 */
[-C--:B------:R-:W-:Y:S01]  /*6f40*/  FMUL.FTZ R152, R152, R2.reuse ;  /* 0x0000000298987220 */ /* 0x080fe20000410000 */
[----:B------:R-:W-:Y:S01]  /*6f50*/  MOV R245, R47 ;  /* 0x0000002f00f57202 */ /* 0x000fe20000000f00 */
[-C--:B------:R-:W-:Y:S01]  /*6f60*/  FMUL.FTZ R153, R153, R2.reuse ;  /* 0x0000000299997220 */ /* 0x080fe20000410000 */
[----:B-----5:R-:W-:Y:S01]  /*6f70*/  MOV R45, R15 ;  /* 0x0000000f002d7202 */ /* 0x020fe20000000f00 */
[-C--:B------:R-:W-:Y:S01]  /*6f80*/  FMUL.FTZ R92, R92, R2.reuse ;  /* 0x000000025c5c7220 */ /* 0x080fe20000410000 */
[----:B------:R-:W-:Y:S01]  /*6f90*/  FMNMX.FTZ R15, R4, R7, !PT ;  /* 0x00000007040f7209 */ /* 0x000fe20007810000 */
[----:B------:R-:W-:Y:S01]  /*6fa0*/  FMUL.FTZ R93, R93, R2 ;  /* 0x000000025d5d7220 */ /* 0x000fe20000410000 */
[----:B------:R-:W-:Y:S01]  /*6fb0*/  F2FP.PACK_AB R4, R32, R252 ;  /* 0x000000fc2004723e */ /* 0x000fe200000000ff */
[-C--:B------:R-:W-:Y:S01]  /*6fc0*/  FMUL.FTZ R112, R112, R2.reuse ;  /* 0x0000000270707220 */ /* 0x080fe20000410000 */
[----:B------:R-:W-:Y:S01]  /*6fd0*/  FSETP.NEU.FTZ.AND P0, PT, R15, -INF , PT ;  /* 0xff8000000f00780b */ /* 0x000fe20003f1d000 */
[----:B------:R-:W-:Y:S01]  /*6fe0*/  FMUL.FTZ R113, R113, R2 ;  /* 0x0000000271717220 */ /* 0x000fe20000410000 */
[----:B------:R-:W-:Y:S01]  /*6ff0*/  F2FP.PACK_AB R7, R249, R246 ;  /* 0x000000f6f907723e */ /* 0x000fe200000000ff */
[----:B------:R-:W-:Y:S01]  /*7000*/  FMUL.FTZ R164, R164, R2 ;  /* 0x00000002a4a47220 */ /* 0x000fe20000410000 */
[----:B------:R-:W-:Y:S01]  /*7010*/  MOV R248, R46 ;  /* 0x0000002e00f87202 */ /* 0x000fe20000000f00 */
[----:B------:R-:W-:Y:S01]  /*7020*/  FMUL.FTZ R165, R165, R2 ;  /* 0x00000002a5a57220 */ /* 0x000fe20000410000 */
[----:B--2---:R-:W-:Y:S01]  /*7030*/  FMNMX.FTZ R100, R0, R8, !PT ;  /* 0x0000000800647209 */ /* 0x004fe20007810000 */
[-C--:B------:R-:W-:Y:S01]  /*7040*/  FMUL.FTZ R168, R168, R2.reuse ;  /* 0x00000002a8a87220 */ /* 0x080fe20000410000 */
[----:B------:R1:W2:Y:S01]  /*7050*/  MUFU.EX2 R0, R3 ;  /* 0x0000000300007308 */ /* 0x0002a20000000800 */
[-C--:B------:R-:W-:Y:S01]  /*7060*/  FMUL.FTZ R169, R169, R2.reuse ;  /* 0x00000002a9a97220 */ /* 0x080fe20000410000 */
[----:B------:R-:W-:Y:S01]  /*7070*/  FSETP.NEU.FTZ.AND P1, PT, R100, -INF , PT ;  /* 0xff8000006400780b */ /* 0x000fe20003f3d000 */
[----:B------:R-:W-:-:S02]  /*7080*/  FMUL.FTZ R132, R132, R2 ;  /* 0x0000000284847220 */ /* 0x000fc40000410000 */
[-C--:B------:R-:W-:Y:S02]  /*7090*/  FMUL.FTZ R133, R133, R2.reuse ;  /* 0x0000000285857220 */ /* 0x080fe40000410000 */
[-C--:B------:R-:W-:Y:S02]  /*70a0*/  FMUL.FTZ R136, R136, R2.reuse ;  /* 0x0000000288887220 */ /* 0x080fe40000410000 */
[-C--:B------:R-:W-:Y:S02]  /*70b0*/  FMUL.FTZ R137, R137, R2.reuse ;  /* 0x0000000289897220 */ /* 0x080fe40000410000 */
[-C--:B------:R-:W-:Y:S02]  /*70c0*/  FMUL.FTZ R148, R148, R2.reuse ;  /* 0x0000000294947220 */ /* 0x080fe40000410000 */
[-C--:B------:R-:W-:Y:S02]  /*70d0*/  FMUL.FTZ R149, R149, R2.reuse ;  /* 0x0000000295957220 */ /* 0x080fe40000410000 */
[----:B------:R-:W-:-:S02]  /*70e0*/  FMUL.FTZ R72, R72, R2 ;  /* 0x0000000248487220 */ /* 0x000fc40000410000 */
[----:B-1----:R-:W-:Y:S02]  /*70f0*/  FMUL.FTZ R3, R100, c[0x0][0x23c] ;  /* 0x00008f0064037a20 */ /* 0x002fe40000410000 */
[-C--:B--2---:R-:W-:Y:S02]  /*7100*/  FMUL.FTZ R122, R122, R0.reuse ;  /* 0x000000007a7a7220 */ /* 0x084fe40000410000 */
[-C--:B------:R-:W-:Y:S01]  /*7110*/  FMUL.FTZ R123, R123, R0.reuse ;  /* 0x000000007b7b7220 */ /* 0x080fe20000410000 */
[----:B------:R-:W-:Y:S01]  /*7120*/  FSEL R12, R3, RZ, P1 ;  /* 0x000000ff030c7208 */ /* 0x000fe20000800000 */
[-C--:B------:R-:W-:Y:S02]  /*7130*/  FMUL.FTZ R154, R154, R0.reuse ;  /* 0x000000009a9a7220 */ /* 0x080fe40000410000 */
[----:B------:R-:W-:Y:S02]  /*7140*/  FMUL.FTZ R155, R155, R0 ;  /* 0x000000009b9b7220 */ /* 0x000fe40000410000 */
[--C-:B------:R-:W-:Y:S01]  /*7150*/  FFMA.FTZ R3, R33, c[0x0][0x23c], -R12.reuse ;  /* 0x00008f0021037a23 */ /* 0x100fe2000001080c */
[----:B------:R-:W-:Y:S01]  /*7160*/  HMMA.16816.F32 R192, R4, R22, R120 ;  /* 0x0000001604c0723c */ /* 0x000fe20000001878 */
[--C-:B------:R-:W-:Y:S01]  /*7170*/  FFMA.FTZ R8, R36, c[0x0][0x23c], -R12.reuse ;  /* 0x00008f0024087a23 */ /* 0x100fe2000001080c */
[----:B------:R-:W-:Y:S01]  /*7180*/  MOV R36, R44 ;  /* 0x0000002c00247202 */ /* 0x000fe20000000f00 */
[----:B------:R1:W-:Y:S01]  /*7190*/  MUFU.EX2 R102, R3 ;  /* 0x0000000300667308 */ /* 0x0003e20000000800 */
[----:B------:R-:W-:Y:S01]  /*71a0*/  FFMA.FTZ R9, R38, c[0x0][0x23c], -R12 ;  /* 0x00008f0026097a23 */ /* 0x000fe2000001080c */
[----:B------:R-:W-:Y:S01]  /*71b0*/  MOV R33, R45 ;  /* 0x0000002d00217202 */ /* 0x000fe20000000f00 */
[----:B------:R-:W-:-:S02]  /*71c0*/  FMUL.FTZ R94, R94, R0 ;  /* 0x000000005e5e7220 */ /* 0x000fc40000410000 */
[-C--:B------:R-:W-:Y:S01]  /*71d0*/  FMUL.FTZ R95, R95, R0.reuse ;  /* 0x000000005f5f7220 */ /* 0x080fe20000410000 */
[C---:B------:R-:W-:Y:S01]  /*71e0*/  HMMA.16816.F32 R120, R4.reuse, R26, R152 ;  /* 0x0000001a0478723c */ /* 0x040fe20000001898 */
[-C--:B------:R-:W-:Y:S01]  /*71f0*/  FMUL.FTZ R114, R114, R0.reuse ;  /* 0x0000000072727220 */ /* 0x080fe20000410000 */
[----:B------:R-:W2:Y:S01]  /*7200*/  MUFU.EX2 R61, R8 ;  /* 0x00000008003d7308 */ /* 0x000ea20000000800 */
[-C--:B------:R-:W-:Y:S02]  /*7210*/  FMUL.FTZ R115, R115, R0.reuse ;  /* 0x0000000073737220 */ /* 0x080fe40000410000 */
[-C--:B------:R-:W-:Y:S02]  /*7220*/  FMUL.FTZ R166, R166, R0.reuse ;  /* 0x00000000a6a67220 */ /* 0x080fe40000410000 */
[-C--:B------:R-:W-:Y:S01]  /*7230*/  FMUL.FTZ R167, R167, R0.reuse ;  /* 0x00000000a7a77220 */ /* 0x080fe20000410000 */
[----:B------:R-:W-:Y:S01]  /*7240*/  HMMA.16816.F32 R152, R4, R42, R92 ;  /* 0x0000002a0498723c */ /* 0x000fe2000000185c */
[----:B------:R-:W-:Y:S01]  /*7250*/  FMUL.FTZ R170, R170, R0 ;  /* 0x00000000aaaa7220 */ /* 0x000fe20000410000 */
[----:B------:R3:W-:Y:S01]  /*7260*/  MUFU.EX2 R247, R9 ;  /* 0x0000000900f77308 */ /* 0x0007e20000000800 */
[----:B-1----:R-:W-:-:S02]  /*7270*/  FMUL.FTZ R3, R15, c[0x0][0x23c] ;  /* 0x00008f000f037a20 */ /* 0x002fc40000410000 */
[-C--:B------:R-:W-:Y:S02]  /*7280*/  FMUL.FTZ R171, R171, R0.reuse ;  /* 0x00000000abab7220 */ /* 0x080fe40000410000 */
[-C--:B------:R-:W-:Y:S01]  /*7290*/  FMUL.FTZ R134, R134, R0.reuse ;  /* 0x0000000086867220 */ /* 0x080fe20000410000 */
[----:B------:R-:W-:Y:S01]  /*72a0*/  FSEL R3, R3, RZ, P0 ;  /* 0x000000ff03037208 */ /* 0x000fe20000000000 */
[----:B------:R-:W-:Y:S01]  /*72b0*/  FMUL.FTZ R135, R135, R0 ;  /* 0x0000000087877220 */ /* 0x000fe20000410000 */
[----:B--2---:R-:W-:Y:S01]  /*72c0*/  MOV R94, R61 ;  /* 0x0000003d005e7202 */ /* 0x004fe20000000f00 */
[----:B------:R-:W-:Y:S01]  /*72d0*/  FFMA.FTZ R8, R39, c[0x0][0x23c], -R12 ;  /* 0x00008f0027087a23 */ /* 0x000fe2000001080c */
[----:B------:R-:W-:Y:S01]  /*72e0*/  HMMA.16816.F32 R196, R4, R20, R112 ;  /* 0x0000001404c4723c */ /* 0x000fe20000001870 */
[--C-:B------:R-:W-:Y:S01]  /*72f0*/  FFMA.FTZ R13, R64, c[0x0][0x23c], -R3.reuse ;  /* 0x00008f00400d7a23 */ /* 0x100fe20000010803 */
[----:B------:R-:W-:Y:S01]  /*7300*/  MOV R95, R36 ;  /* 0x00000024005f7202 */ /* 0x000fe20000000f00 */
[----:B------:R1:W-:Y:S01]  /*7310*/  MUFU.EX2 R57, R8 ;  /* 0x0000000800397308 */ /* 0x0003e20000000800 */
[----:B------:R-:W-:Y:S01]  /*7320*/  FMUL.FTZ R138, R138, R0 ;  /* 0x000000008a8a7220 */ /* 0x000fe20000410000 */
[----:B------:R-:W-:Y:S01]  /*7330*/  MOV R92, R33 ;  /* 0x00000021005c7202 */ /* 0x000fe20000000f00 */
[----:B---3--:R-:W-:-:S02]  /*7340*/  FFMA.FTZ R9, R37, c[0x0][0x23c], -R3 ;  /* 0x00008f0025097a23 */ /* 0x008fc40000010803 */
[-C--:B------:R-:W-:Y:S01]  /*7350*/  FMUL.FTZ R139, R139, R0.reuse ;  /* 0x000000008b8b7220 */ /* 0x080fe20000410000 */
[C---:B------:R-:W-:Y:S01]  /*7360*/  HMMA.16816.F32 R176, R4.reuse, R48, R164 ;  /* 0x0000003004b0723c */ /* 0x040fe200000018a4 */
[-C--:B------:R-:W-:Y:S01]  /*7370*/  FMUL.FTZ R150, R150, R0.reuse ;  /* 0x0000000096967220 */ /* 0x080fe20000410000 */
[----:B------:R2:W3:Y:S01]  /*7380*/  MUFU.EX2 R63, R9 ;  /* 0x00000009003f7308 */ /* 0x0004e20000000800 */
[----:B------:R-:W-:Y:S02]  /*7390*/  FMUL.FTZ R151, R151, R0 ;  /* 0x0000000097977220 */ /* 0x000fe40000410000 */
[----:B------:R-:W-:Y:S02]  /*73a0*/  FMUL.FTZ R73, R73, R2 ;  /* 0x0000000249497220 */ /* 0x000fe40000410000 */
[-C--:B------:R-:W-:Y:S01]  /*73b0*/  FMUL.FTZ R74, R74, R0.reuse ;  /* 0x000000004a4a7220 */ /* 0x080fe20000410000 */
[----:B------:R-:W-:Y:S01]  /*73c0*/  HMMA.16816.F32 R112, R4, R50, R168 ;  /* 0x000000320470723c */ /* 0x000fe200000018a8 */
[----:B------:R-:W-:Y:S01]  /*73d0*/  FMUL.FTZ R75, R75, R0 ;  /* 0x000000004b4b7220 */ /* 0x000fe20000410000 */
[----:B-1----:R-:W-:Y:S01]  /*73e0*/  FSEL R8, R100, RZ, P1 ;  /* 0x000000ff64087208 */ /* 0x002fe20000800000 */
[----:B------:R1:W-:Y:S01]  /*73f0*/  MUFU.EX2 R250, R13 ;  /* 0x0000000d00fa7308 */ /* 0x0003e20000000800 */
[----:B------:R-:W-:-:S02]  /*7400*/  FMUL.FTZ R76, R76, R2 ;  /* 0x000000024c4c7220 */ /* 0x000fc40000410000 */
[----:B------:R-:W-:Y:S02]  /*7410*/  FMUL.FTZ R77, R77, R2 ;  /* 0x000000024d4d7220 */ /* 0x000fe40000410000 */
[----:B------:R-:W-:Y:S01]  /*7420*/  FADD.FTZ R14, R104, -R8 ;  /* 0x80000008680e7221 */ /* 0x000fe20000010000 */
[----:B------:R-:W-:Y:S01]  /*7430*/  FSEL R8, R15, RZ, P0 ;  /* 0x000000ff0f087208 */ /* 0x000fe20000000000 */
[--C-:B--2---:R-:W-:Y:S01]  /*7440*/  FFMA.FTZ R9, R66, c[0x0][0x23c], -R3.reuse ;  /* 0x00008f0042097a23 */ /* 0x104fe20000010803 */
[C---:B------:R-:W-:Y:S01]  /*7450*/  HMMA.16816.F32 R132, R4.reuse, R16, R132 ;  /* 0x000000100484723c */ /* 0x040fe20000001884 */
[----:B------:R-:W-:Y:S01]  /*7460*/  FMUL.FTZ R78, R78, R0 ;  /* 0x000000004e4e7220 */ /* 0x000fe20000410000 */
[----:B------:R-:W-:Y:S01]  /*7470*/  MOV R104, R244 ;  /* 0x000000f400687202 */ /* 0x000fe20000000f00 */
[----:B------:R-:W-:Y:S01]  /*7480*/  FADD.FTZ R8, R103, -R8 ;  /* 0x8000000867087221 */ /* 0x000fe20000010000 */
[----:B------:R2:W4:Y:S01]  /*7490*/  MUFU.EX2 R62, R9 ;  /* 0x00000009003e7308 */ /* 0x0005220000000800 */
[----:B------:R-:W-:Y:S01]  /*74a0*/  FMUL.FTZ R79, R79, R0 ;  /* 0x000000004f4f7220 */ /* 0x000fe20000410000 */
[----:B---3--:R-:W-:Y:S01]  /*74b0*/  MOV R103, R63 ;  /* 0x0000003f00677202 */ /* 0x008fe20000000f00 */
[----:B------:R-:W-:Y:S01]  /*74c0*/  FMUL.FTZ R8, R8, c[0x0][0x23c] ;  /* 0x00008f0008087a20 */ /* 0x000fe20000410000 */
[----:B------:R-:W-:Y:S01]  /*74d0*/  HMMA.16816.F32 R184, R4, R18, R136 ;  /* 0x0000001204b8723c */ /* 0x000fe20000001888 */
[----:B-1----:R-:W-:-:S02]  /*74e0*/  FFMA.FTZ R13, R65, c[0x0][0x23c], -R3 ;  /* 0x00008f00410d7a23 */ /* 0x002fc40000010803 */
[-C--:B------:R-:W-:Y:S02]  /*74f0*/  FMUL.FTZ R88, R88, R2.reuse ;  /* 0x0000000258587220 */ /* 0x080fe40000410000 */
[----:B------:R1:W-:Y:S01]  /*7500*/  MUFU.EX2 R28, R13 ;  /* 0x0000000d001c7308 */ /* 0x0003e20000000800 */
[----:B------:R-:W-:Y:S02]  /*7510*/  FMUL.FTZ R89, R89, R2 ;  /* 0x0000000259597220 */ /* 0x000fe40000410000 */
[-C--:B------:R-:W-:Y:S01]  /*7520*/  FMUL.FTZ R90, R90, R0.reuse ;  /* 0x000000005a5a7220 */ /* 0x080fe20000410000 */
[----:B------:R-:W-:Y:S01]  /*7530*/  HMMA.16816.F32 R180, R4, R24, R148 ;  /* 0x0000001804b4723c */ /* 0x000fe20000001894 */
[----:B------:R-:W-:Y:S02]  /*7540*/  FMUL.FTZ R91, R91, R0 ;  /* 0x000000005b5b7220 */ /* 0x000fe40000410000 */
[----:B--2---:R-:W-:Y:S01]  /*7550*/  FMUL.FTZ R9, R14, c[0x0][0x23c] ;  /* 0x00008f000e097a20 */ /* 0x004fe20000410000 */
[----:B------:R-:W2:Y:S01]  /*7560*/  MUFU.EX2 R8, R8 ;  /* 0x0000000800087308 */ /* 0x000ea20000000800 */
[----:B----4-:R-:W-:Y:S01]  /*7570*/  MOV R93, R62 ;  /* 0x0000003e005d7202 */ /* 0x010fe20000000f00 */
[----:B------:R-:W-:-:S02]  /*7580*/  FFMA.FTZ R14, R31, c[0x0][0x23c], -R11 ;  /* 0x00008f001f0e7a23 */ /* 0x000fc4000001080b */
[----:B------:R-:W-:Y:S04]  /*7590*/  HMMA.16816.F32 R108, R4, R52, R72 ;  /* 0x00000034046c723c */ /* 0x000fe80000001848 */
[----:B------:R-:W3:Y:S01]  /*75a0*/  MUFU.EX2 R9, R9 ;  /* 0x0000000900097308 */ /* 0x000ee20000000800 */
[----:B-1----:R-:W-:-:S03]  /*75b0*/  FFMA.FTZ R13, R30, c[0x0][0x23c], -R11 ;  /* 0x00008f001e0d7a23 */ /* 0x002fc6000001080b */
[----:B------:R-:W-:Y:S01]  /*75c0*/  HMMA.16816.F32 R168, R4, R54, R76 ;  /* 0x0000003604a8723c */ /* 0x000fe2000000184c */
[----:B--2---:R-:W-:-:S03]  /*75d0*/  FMUL.FTZ R162, R162, R8 ;  /* 0x00000008a2a27220 */ /* 0x004fc60000410000 */
[----:B------:R1:W2:Y:S01]  /*75e0*/  MUFU.EX2 R37, R13 ;  /* 0x0000000d00257308 */ /* 0x0002a20000000800 */
[----:B------:R-:W-:-:S03]  /*75f0*/  FMUL.FTZ R163, R163, R8 ;  /* 0x00000008a3a37220 */ /* 0x000fc60000410000 */
[----:B------:R-:W-:Y:S01]  /*7600*/  HMMA.16816.F32 R164, R4, R40, R88 ;  /* 0x0000002804a4723c */ /* 0x000fe20000001858 */
[-C--:B------:R-:W-:Y:S02]  /*7610*/  FMUL.FTZ R174, R174, R8.reuse ;  /* 0x00000008aeae7220 */ /* 0x080fe40000410000 */
[----:B------:R-:W-:Y:S02]  /*7620*/  FMUL.FTZ R175, R175, R8 ;  /* 0x00000008afaf7220 */ /* 0x000fe40000410000 */
[-C--:B---3--:R-:W-:Y:S02]  /*7630*/  FMUL.FTZ R160, R160, R9.reuse ;  /* 0x00000009a0a07220 */ /* 0x088fe40000410000 */
        /* <DEDUP_REMOVED lines=8> */
[-C--:B------:R-:W-:Y:S02]  /*76c0*/  FMUL.FTZ R117, R117, R9.reuse ;  /* 0x0000000975757220 */ /* 0x080fe40000410000 */
[-C--:B------:R-:W-:Y:S02]  /*76d0*/  FMUL.FTZ R118, R118, R8.reuse ;  /* 0x0000000876767220 */ /* 0x080fe40000410000 */
[----:B------:R-:W-:Y:S01]  /*76e0*/  FMUL.FTZ R119, R119, R8 ;  /* 0x0000000877777220 */ /* 0x000fe20000410000 */
[----:B------:R-:W-:Y:S01]  /*76f0*/  HMMA.16816.F32 R60, R4, R48, R160 ;  /* 0x00000030043c723c */ /* 0x000fe200000018a0 */
[----:B-1----:R-:W-:Y:S02]  /*7700*/  FFMA.FTZ R13, R29, c[0x0][0x23c], -R11 ;  /* 0x00008f001d0d7a23 */ /* 0x002fe4000001080b */
[-C--:B------:R-:W-:Y:S02]  /*7710*/  FMUL.FTZ R68, R68, R9.reuse ;  /* 0x0000000944447220 */ /* 0x080fe40000410000 */
[----:B------:R-:W-:-:S02]  /*7720*/  FMUL.FTZ R69, R69, R9 ;  /* 0x0000000945457220 */ /* 0x000fc40000410000 */
[-C--:B------:R-:W-:Y:S01]  /*7730*/  FMUL.FTZ R70, R70, R8.reuse ;  /* 0x0000000846467220 */ /* 0x080fe20000410000 */
[C---:B------:R-:W-:Y:S01]  /*7740*/  HMMA.16816.F32 R48, R4.reuse, R50, R172 ;  /* 0x000000320430723c */ /* 0x040fe200000018ac */
[----:B------:R1:W3:Y:S01]  /*7750*/  MUFU.EX2 R174, R13 ;  /* 0x0000000d00ae7308 */ /* 0x0002e20000000800 */
[----:B------:R-:W-:Y:S01]  /*7760*/  FMUL.FTZ R71, R71, R8 ;  /* 0x0000000847477220 */ /* 0x000fe20000410000 */
[----:B------:R-:W-:Y:S01]  /*7770*/  MOV R161, R246 ;  /* 0x000000f600a17202 */ /* 0x000fe20000000f00 */
[----:B------:R-:W-:Y:S01]  /*7780*/  FMUL.FTZ R156, R156, R9 ;  /* 0x000000099c9c7220 */ /* 0x000fe20000410000 */
[----:B------:R-:W-:Y:S01]  /*7790*/  MOV R163, R245 ;  /* 0x000000f500a37202 */ /* 0x000fe20000000f00 */
[----:B------:R-:W-:Y:S01]  /*77a0*/  FMUL.FTZ R157, R157, R9 ;  /* 0x000000099d9d7220 */ /* 0x000fe20000410000 */
[----:B------:R-:W-:Y:S01]  /*77b0*/  MOV R160, R58 ;  /* 0x0000003a00a07202 */ /* 0x000fe20000000f00 */
[-C--:B------:R-:W-:Y:S01]  /*77c0*/  FMUL.FTZ R158, R158, R8.reuse ;  /* 0x000000089e9e7220 */ /* 0x080fe20000410000 */
[C---:B------:R-:W-:Y:S01]  /*77d0*/  HMMA.16816.F32 R88, R4.reuse, R20, R116 ;  /* 0x000000140458723c */ /* 0x040fe20000001874 */
[-C--:B------:R-:W-:Y:S01]  /*77e0*/  FMUL.FTZ R159, R159, R8.reuse ;  /* 0x000000089f9f7220 */ /* 0x080fe20000410000 */
[----:B------:R-:W-:Y:S01]  /*77f0*/  MOV R175, R57 ;  /* 0x0000003900af7202 */ /* 0x000fe20000000f00 */
[----:B------:R-:W-:Y:S01]  /*7800*/  FMUL.FTZ R124, R124, R9 ;  /* 0x000000097c7c7220 */ /* 0x000fe20000410000 */
[----:B------:R-:W-:Y:S01]  /*7810*/  MOV R162, R247 ;  /* 0x000000f700a27202 */ /* 0x000fe20000000f00 */
[----:B------:R-:W-:Y:S01]  /*7820*/  FMUL.FTZ R125, R125, R9 ;  /* 0x000000097d7d7220 */ /* 0x000fe20000410000 */
[----:B------:R-:W-:Y:S01]  /*7830*/  MOV R173, R93 ;  /* 0x0000005d00ad7202 */ /* 0x000fe20000000f00 */
[----:B------:R-:W-:Y:S01]  /*7840*/  FMUL.FTZ R126, R126, R8 ;  /* 0x000000087e7e7220 */ /* 0x000fe20000410000 */
[----:B------:R-:W-:Y:S01]  /*7850*/  MOV R118, R252 ;  /* 0x000000fc00767202 */ /* 0x000fe20000000f00 */
[----:B-1----:R-:W-:Y:S01]  /*7860*/  FFMA.FTZ R13, R34, c[0x0][0x23c], -R11 ;  /* 0x00008f00220d7a23 */ /* 0x002fe2000001080b */
[C---:B------:R-:W-:Y:S01]  /*7870*/  HMMA.16816.F32 R44, R4.reuse, R52, R68 ;  /* 0x00000034042c723c */ /* 0x040fe20000001844 */
[----:B------:R-:W-:Y:S01]  /*7880*/  FMUL.FTZ R127, R127, R8 ;  /* 0x000000087f7f7220 */ /* 0x000fe20000410000 */
[----:B------:R-:W-:Y:S01]  /*7890*/  MOV R116, R250 ;  /* 0x000000fa00747202 */ /* 0x000fe20000000f00 */
[----:B------:R1:W-:Y:S01]  /*78a0*/  MUFU.EX2 R252, R13 ;  /* 0x0000000d00fc7308 */ /* 0x0003e20000000800 */
[----:B------:R-:W-:Y:S01]  /*78b0*/  MOV R117, R251 ;  /* 0x000000fb00757202 */ /* 0x000fe20000000f00 */
[-C--:B------:R-:W-:Y:S01]  /*78c0*/  FMUL.FTZ R84, R84, R9.reuse ;  /* 0x0000000954547220 */ /* 0x080fe20000410000 */
[----:B------:R-:W-:Y:S01]  /*78d0*/  MOV R119, R32 ;  /* 0x0000002000777202 */ /* 0x000fe20000000f00 */
[----:B------:R-:W-:Y:S01]  /*78e0*/  FMUL.FTZ R85, R85, R9 ;  /* 0x0000000955557220 */ /* 0x000fe20000410000 */
[C---:B------:R-:W-:Y:S01]  /*78f0*/  HMMA.16816.F32 R64, R4.reuse, R26, R156 ;  /* 0x0000001a0440723c */ /* 0x040fe2000000189c */
[----:B--2---:R-:W-:Y:S01]  /*7900*/  MOV R70, R37 ;  /* 0x0000002500467202 */ /* 0x004fe20000000f00 */
[-C--:B------:R-:W-:Y:S01]  /*7910*/  FMUL.FTZ R86, R86, R8.reuse ;  /* 0x0000000856567220 */ /* 0x080fe20000410000 */
[----:B------:R-:W2:Y:S01]  /*7920*/  LDSM.16.MT88.4 R36, [R220+0x9400] ;  /* 0x00940000dc24783b */ /* 0x000ea20000004200 */
[----:B------:R-:W-:Y:S01]  /*7930*/  FMUL.FTZ R87, R87, R8 ;  /* 0x0000000857577220 */ /* 0x000fe20000410000 */
[----:B------:R-:W-:Y:S01]  /*7940*/  MOV R71, R161 ;  /* 0x000000a100477202 */ /* 0x000fe20000000f00 */
[----:B------:R-:W-:Y:S01]  /*7950*/  FMUL.FTZ R128, R128, R9 ;  /* 0x0000000980807220 */ /* 0x000fe20000410000 */
[----:B------:R-:W-:Y:S01]  /*7960*/  MOV R159, R249 ;  /* 0x000000f9009f7202 */ /* 0x000fe20000000f00 */
[C---:B------:R-:W-:Y:S01]  /*7970*/  HMMA.16816.F32 R148, R4.reuse, R22, R124 ;  /* 0x000000160494723c */ /* 0x040fe2000000187c */
[----:B------:R-:W-:Y:S01]  /*7980*/  MOV R157, R248 ;  /* 0x000000f8009d7202 */ /* 0x000fe20000000f00 */
[----:B------:R4:W-:Y:S01]  /*7990*/  MUFU.EX2 R127, R14 ;  /* 0x0000000e007f7308 */ /* 0x0009e20000000800 */
[--C-:B-1----:R-:W-:Y:S01]  /*79a0*/  FFMA.FTZ R13, R56, c[0x0][0x23c], -R10.reuse ;  /* 0x00008f00380d7a23 */ /* 0x102fe2000001080a */
[----:B------:R-:W-:Y:S01]  /*79b0*/  MOV R156, R59 ;  /* 0x0000003b009c7202 */ /* 0x000fe20000000f00 */
[----:B------:R-:W-:Y:S01]  /*79c0*/  FMUL.FTZ R129, R129, R9 ;  /* 0x0000000981817220 */ /* 0x000fe20000410000 */
[----:B------:R-:W-:Y:S01]  /*79d0*/  MOV R158, R28 ;  /* 0x0000001c009e7202 */ /* 0x000fe20000000f00 */
[-C--:B------:R-:W-:Y:S01]  /*79e0*/  FMUL.FTZ R130, R130, R8.reuse ;  /* 0x0000000882827220 */ /* 0x080fe20000410000 */
[----:B------:R-:W-:Y:S01]  /*79f0*/  MOV R126, R243 ;  /* 0x000000f3007e7202 */ /* 0x000fe20000000f00 */
[-C--:B------:R-:W-:Y:S01]  /*7a00*/  FMUL.FTZ R131, R131, R8.reuse ;  /* 0x0000000883837220 */ /* 0x080fe20000410000 */
[----:B------:R1:W-:Y:S01]  /*7a10*/  MUFU.EX2 R249, R13 ;  /* 0x0000000d00f97308 */ /* 0x0003e20000000800 */
[-C--:B------:R-:W-:Y:S01]  /*7a20*/  FMUL.FTZ R140, R140, R9.reuse ;  /* 0x000000098c8c7220 */ /* 0x080fe20000410000 */
[C---:B------:R-:W-:Y:S01]  /*7a30*/  HMMA.16816.F32 R56, R4.reuse, R40, R84 ;  /* 0x000000280438723c */ /* 0x040fe20000001854 */
[-C--:B------:R-:W-:Y:S01]  /*7a40*/  FMUL.FTZ R141, R141, R9.reuse ;  /* 0x000000098d8d7220 */ /* 0x080fe20000410000 */
[----:B------:R-:W-:Y:S01]  /*7a50*/  LDSM.16.MT88.4 R28, [R220+0xa400] ;  /* 0x00a40000dc1c783b */ /* 0x000fe20000004200 */
[----:B------:R-:W-:Y:S01]  /*7a60*/  FMUL.FTZ R142, R142, R8 ;  /* 0x000000088e8e7220 */ /* 0x000fe20000410000 */
[----:B------:R-:W-:Y:S01]  /*7a70*/  MOV R161, R116 ;  /* 0x0000007400a17202 */ /* 0x000fe20000000f00 */
[-C--:B------:R-:W-:Y:S01]  /*7a80*/  FMUL.FTZ R143, R143, R8.reuse ;  /* 0x000000088f8f7220 */ /* 0x080fe20000410000 */
[----:B------:R-:W-:Y:S01]  /*7a90*/  LDSM.16.MT88.4 R20, [R220+0xb400] ;  /* 0x00b40000dc14783b */ /* 0x000fe20000004200 */
[--C-:B----4-:R-:W-:Y:S01]  /*7aa0*/  FFMA.FTZ R14, R35, c[0x0][0x23c], -R10.reuse ;  /* 0x00008f00230e7a23 */ /* 0x110fe2000001080a */
[C---:B------:R-:W-:Y:S01]  /*7ab0*/  HMMA.16816.F32 R76, R4.reuse, R16, R128 ;  /* 0x00000010044c723c */ /* 0x040fe20000001880 */
[-C--:B------:R-:W-:Y:S01]  /*7ac0*/  FMUL.FTZ R144, R144, R9.reuse ;  /* 0x0000000990907220 */ /* 0x080fe20000410000 */
[----:B------:R-:W4:Y:S01]  /*7ad0*/  LDSM.16.MT88.4 R32, [R221+0x9400] ;  /* 0x00940000dd20783b */ /* 0x000f220000004200 */
[----:B------:R-:W5:Y:S01]  /*7ae0*/  MUFU.EX2 R251, R14 ;  /* 0x0000000e00fb7308 */ /* 0x000f620000000800 */
[----:B------:R-:W-:Y:S01]  /*7af0*/  FMUL.FTZ R145, R145, R9 ;  /* 0x0000000991917220 */ /* 0x000fe20000410000 */
[----:B------:R-:W-:Y:S01]  /*7b00*/  MOV R172, R117 ;  /* 0x0000007500ac7202 */ /* 0x000fe20000000f00 */
[----:B-1----:R-:W-:Y:S01]  /*7b10*/  FFMA.FTZ R13, R106, c[0x0][0x23c], -R10 ;  /* 0x00008f006a0d7a23 */ /* 0x002fe2000001080a */
[----:B------:R-:W-:Y:S01]  /*7b20*/  MOV R106, R71 ;  /* 0x00000047006a7202 */ /* 0x000fe20000000f00 */
[-C--:B------:R-:W-:Y:S01]  /*7b30*/  FMUL.FTZ R146, R146, R8.reuse ;  /* 0x0000000892927220 */ /* 0x080fe20000410000 */
[----:B------:R-:W-:Y:S01]  /*7b40*/  HMMA.16816.F32 R72, R4, R18, R140 ;  /* 0x000000120448723c */ /* 0x000fe2000000188c */
[----:B------:R-:W-:Y:S01]  /*7b50*/  FMUL.FTZ R147, R147, R8 ;  /* 0x0000000893937220 */ /* 0x000fe20000410000 */
[----:B------:R1:W-:Y:S01]  /*7b60*/  MUFU.EX2 R250, R13 ;  /* 0x0000000d00fa7308 */ /* 0x0003e20000000800 */
[-C--:B------:R-:W-:Y:S01]  /*7b70*/  FMUL.FTZ R80, R80, R9.reuse ;  /* 0x0000000950507220 */ /* 0x080fe20000410000 */
[----:B------:R-:W2:Y:S01]  /*7b80*/  LDSM.16.MT88.4 R16, [R221+0xa400] ;  /* 0x00a40000dd10783b */ /* 0x000ea20000004200 */
[----:B------:R-:W-:-:S02]  /*7b90*/  FMUL.FTZ R81, R81, R9 ;  /* 0x0000000951517220 */ /* 0x000fc40000410000 */
[-C--:B------:R-:W-:Y:S01]  /*7ba0*/  FMUL.FTZ R82, R82, R8.reuse ;  /* 0x0000000852527220 */ /* 0x080fe20000410000 */
[C---:B------:R-:W-:Y:S01]  /*7bb0*/  HMMA.16816.F32 R144, R4.reuse, R24, R144 ;  /* 0x000000180490723c */ /* 0x040fe20000001890 */
[-C--:B------:R-:W-:Y:S01]  /*7bc0*/  FMUL.FTZ R83, R83, R8.reuse ;  /* 0x0000000853537220 */ /* 0x080fe20000410000 */
[----:B------:R-:W4:Y:S01]  /*7bd0*/  LDSM.16.MT88.4 R24, [R221+0xb400] ;  /* 0x00b40000dd18783b */ /* 0x000f220000004200 */
[-C--:B------:R-:W-:Y:S02]  /*7be0*/  FMUL.FTZ R96, R96, R9.reuse ;  /* 0x0000000960607220 */ /* 0x080fe40000410000 */
[----:B------:R-:W-:Y:S02]  /*7bf0*/  FMUL.FTZ R97, R97, R9 ;  /* 0x0000000961617220 */ /* 0x000fe40000410000 */
[-C--:B------:R-:W-:Y:S01]  /*7c00*/  FMUL.FTZ R98, R98, R8.reuse ;  /* 0x0000000862627220 */ /* 0x080fe20000410000 */
[----:B------:R-:W-:Y:S01]  /*7c10*/  HMMA.16816.F32 R52, R4, R54, R80 ;  /* 0x000000360434723c */ /* 0x000fe20000001850 */
[----:B------:R-:W-:-:S02]  /*7c20*/  FMUL.FTZ R99, R99, R8 ;  /* 0x0000000863637220 */ /* 0x000fc40000410000 */
[----:B-1----:R-:W-:Y:S01]  /*7c30*/  FFMA.FTZ R13, R107, c[0x0][0x23c], -R10 ;  /* 0x00008f006b0d7a23 */ /* 0x002fe2000001080a */
[----:B------:R-:W-:Y:S01]  /*7c40*/  MOV R107, R175 ;  /* 0x000000af006b7202 */ /* 0x000fe20000000f00 */
[----:B------:R-:W-:Y:S01]  /*7c50*/  FFMA.FTZ R14, R188, c[0x0][0x23c], -R12 ;  /* 0x00008f00bc0e7a23 */ /* 0x000fe2000001080c */
[----:B------:R-:W-:Y:S01]  /*7c60*/  MOV R175, R160 ;  /* 0x000000a000af7202 */ /* 0x000fe20000000f00 */
[----:B------:R1:W1:Y:S01]  /*7c70*/  MUFU.EX2 R248, R13 ;  /* 0x0000000d00f87308 */ /* 0x0002620000000800 */
[----:B------:R-:W-:Y:S01]  /*7c80*/  HMMA.16816.F32 R40, R4, R42, R96 ;  /* 0x0000002a0428723c */ /* 0x000fe20000001860 */
[----:B------:R-:W-:Y:S02]  /*7c90*/  MOV R188, R158 ;  /* 0x0000009e00bc7202 */ /* 0x000fe40000000f00 */
[----:B------:R-:W-:Y:S02]  /*7ca0*/  MOV R158, R118 ;  /* 0x00000076009e7202 */ /* 0x000fe40000000f00 */
[----:B------:R-:W-:-:S02]  /*7cb0*/  MOV R160, R119 ;  /* 0x0000007700a07202 */ /* 0x000fc40000000f00 */
[----:B---3--:R-:W-:Y:S01]  /*7cc0*/  F2FP.PACK_AB R4, R174, R70 ;  /* 0x00000046ae04723e */ /* 0x008fe200000000ff */
[----:B------:R3:W-:Y:S01]  /*7cd0*/  MUFU.EX2 R247, R14 ;  /* 0x0000000e00f77308 */ /* 0x0007e20000000800 */
[----:B-----5:R-:W-:Y:S02]  /*7ce0*/  F2FP.PACK_AB R5, R249, R251 ;  /* 0x000000fbf905723e */ /* 0x020fe400000000ff */
[----:B------:R-:W-:Y:S01]  /*7cf0*/  F2FP.PACK_AB R6, R252, R127 ;  /* 0x0000007ffc06723e */ /* 0x000fe200000000ff */
[----:B-1----:R-:W-:Y:S01]  /*7d00*/  FFMA.FTZ R13, R189, c[0x0][0x23c], -R12 ;  /* 0x00008f00bd0d7a23 */ /* 0x002fe2000001080c */
[----:B------:R-:W-:Y:S02]  /*7d10*/  F2FP.PACK_AB R7, R248, R250 ;  /* 0x000000faf807723e */ /* 0x000fe400000000ff */
[----:B------:R-:W-:Y:S01]  /*7d20*/  MOV R189, R159 ;  /* 0x0000009f00bd7202 */ /* 0x000fe20000000f00 */
[----:B------:R1:W5:Y:S01]  /*7d30*/  MUFU.EX2 R246, R13 ;  /* 0x0000000d00f67308 */ /* 0x0003620000000800 */
[----:B------:R-:W-:-:S03]  /*7d40*/  MOV R159, R92 ;  /* 0x0000005c009f7202 */ /* 0x000fc60000000f00 */
[----:B--2---:R-:W-:Y:S01]  /*7d50*/  HMMA.16816.F32 R140, R4, R36, R196 ;  /* 0x00000024048c723c */ /* 0x004fe200000018c4 */
[----:B---3--:R-:W-:-:S07]  /*7d60*/  MOV R14, R95 ;  /* 0x0000005f000e7202 */ /* 0x008fce0000000f00 */
[----:B------:R-:W-:Y:S01]  /*7d70*/  HMMA.16816.F32 R136, R4, R38, R192 ;  /* 0x000000260488723c */ /* 0x000fe200000018c0 */
[----:B-1----:R-:W-:-:S04]  /*7d80*/  FFMA.FTZ R13, R200, c[0x0][0x23c], -R12 ;  /* 0x00008f00c80d7a23 */ /* 0x002fc8000001080c */
[----:B------:R1:W-:Y:S03]  /*7d90*/  MUFU.EX2 R245, R13 ;  /* 0x0000000d00f57308 */ /* 0x0003e60000000800 */
[C---:B----4-:R-:W-:Y:S08]  /*7da0*/  HMMA.16816.F32 R132, R4.reuse, R32, R132 ;  /* 0x000000200484723c */ /* 0x050ff00000001884 */
[----:B------:R-:W-:Y:S01]  /*7db0*/  HMMA.16816.F32 R128, R4, R34, R184 ;  /* 0x000000220480723c */ /* 0x000fe200000018b8 */
[----:B-1----:R-:W-:-:S07]  /*7dc0*/  FFMA.FTZ R13, R190, c[0x0][0x23c], -R12 ;  /* 0x00008f00be0d7a23 */ /* 0x002fce000001080c */
[C---:B------:R-:W-:Y:S01]  /*7dd0*/  HMMA.16816.F32 R120, R4.reuse, R30, R120 ;  /* 0x0000001e0478723c */ /* 0x040fe20000001878 */
[----:B------:R1:W-:Y:S07]  /*7de0*/  MUFU.EX2 R244, R13 ;  /* 0x0000000d00f47308 */ /* 0x0003ee0000000800 */
[C---:B------:R-:W-:Y:S08]  /*7df0*/  HMMA.16816.F32 R116, R4.reuse, R16, R176 ;  /* 0x000000100474723c */ /* 0x040ff000000018b0 */
[----:B------:R-:W-:Y:S01]  /*7e00*/  HMMA.16816.F32 R112, R4, R18, R112 ;  /* 0x000000120470723c */ /* 0x000fe20000001870 */
[----:B-1----:R-:W-:-:S04]  /*7e10*/  FFMA.FTZ R13, R191, c[0x0][0x23c], -R3 ;  /* 0x00008f00bf0d7a23 */ /* 0x002fc80000010803 */
[----:B------:R1:W-:Y:S03]  /*7e20*/  MUFU.EX2 R243, R13 ;  /* 0x0000000d00f37308 */ /* 0x0003e60000000800 */
[C---:B------:R-:W-:Y:S08]  /*7e30*/  HMMA.16816.F32 R108, R4.reuse, R20, R108 ;  /* 0x00000014046c723c */ /* 0x040ff0000000186c */
[----:B------:R-:W-:Y:S01]  /*7e40*/  HMMA.16816.F32 R96, R4, R22, R168 ;  /* 0x000000160460723c */ /* 0x000fe200000018a8 */
[----:B-1----:R-:W-:Y:S01]  /*7e50*/  FFMA.FTZ R13, R201, c[0x0][0x23c], -R3 ;  /* 0x00008f00c90d7a23 */ /* 0x002fe20000010803 */
[----:B------:R-:W-:-:S06]  /*7e60*/  MOV R201, R126 ;  /* 0x0000007e00c97202 */ /* 0x000fcc0000000f00 */
[----:B------:R-:W-:Y:S01]  /*7e70*/  HMMA.16816.F32 R80, R4, R26, R152 ;  /* 0x0000001a0450723c */ /* 0x000fe20000001898 */
[----:B------:R1:W2:Y:S01]  /*7e80*/  MUFU.EX2 R200, R13 ;  /* 0x0000000d00c87308 */ /* 0x0002a20000000800 */
[----:B------:R-:W-:Y:S01]  /*7e90*/  ISETP.GE.AND P0, PT, R201, 0x3, PT ;  /* 0x00000003c900780c */ /* 0x000fe20003f06270 */
[----:B-1----:R-:W-:Y:S01]  /*7ea0*/  FFMA.FTZ R13, R202, c[0x0][0x23c], -R3 ;  /* 0x00008f00ca0d7a23 */ /* 0x002fe20000010803 */
[----:B------:R-:W-:-:S04]  /*7eb0*/  MOV R202, R127 ;  /* 0x0000007f00ca7202 */ /* 0x000fc80000000f00 */
[----:B------:R-:W-:Y:S01]  /*7ec0*/  HMMA.16816.F32 R124, R4, R28, R180 ;  /* 0x0000001c047c723c */ /* 0x000fe200000018b4 */
[----:B------:R1:W-:Y:S02]  /*7ed0*/  MUFU.EX2 R199, R13 ;  /* 0x0000000d00c77308 */ /* 0x0003e40000000800 */
[----:B-1----:R-:W-:Y:S01]  /*7ee0*/  FFMA.FTZ R13, R203, c[0x0][0x23c], -R3 ;  /* 0x00008f00cb0d7a23 */ /* 0x002fe20000010803 */
[----:B------:R-:W-:Y:S02]  /*7ef0*/  MOV R203, R174 ;  /* 0x000000ae00cb7202 */ /* 0x000fe40000000f00 */
[----:B------:R-:W-:-:S03]  /*7f00*/  MOV R174, R162 ;  /* 0x000000a200ae7202 */ /* 0x000fc60000000f00 */
[----:B------:R1:W3:Y:S01]  /*7f10*/  MUFU.EX2 R198, R13 ;  /* 0x0000000d00c67308 */ /* 0x0002e20000000800 */
[----:B------:R-:W-:Y:S02]  /*7f20*/  MOV R162, R94 ;  /* 0x0000005e00a27202 */ /* 0x000fe40000000f00 */
[----:B------:R-:W-:Y:S07]  /*7f30*/  HMMA.16816.F32 R92, R4, R24, R164 ;  /* 0x00000018045c723c */ /* 0x000fee00000018a4 */
[----:B-----5:R-:W-:-:S02]  /*7f40*/  F2FP.PACK_AB R4, R246, R247 ;  /* 0x000000f7f604723e */ /* 0x020fc400000000ff */
[----:B--2---:R-:W-:Y:S02]  /*7f50*/  F2FP.PACK_AB R5, R200, R243 ;  /* 0x000000f3c805723e */ /* 0x004fe400000000ff */
[----:B------:R-:W-:Y:S01]  /*7f60*/  F2FP.PACK_AB R6, R244, R245 ;  /* 0x000000f5f406723e */ /* 0x000fe200000000ff */
[--C-:B-1----:R-:W-:Y:S01]  /*7f70*/  FFMA.FTZ R13, R204, c[0x0][0x23c], -R11.reuse ;  /* 0x00008f00cc0d7a23 */ /* 0x102fe2000001080b */
[----:B---3--:R-:W-:Y:S02]  /*7f80*/  F2FP.PACK_AB R7, R198, R199 ;  /* 0x000000c7c607723e */ /* 0x008fe400000000ff */
[----:B------:R-:W-:Y:S01]  /*7f90*/  MOV R204, R70 ;  /* 0x0000004600cc7202 */ /* 0x000fe20000000f00 */
[----:B------:R1:W-:Y:S04]  /*7fa0*/  MUFU.EX2 R197, R13 ;  /* 0x0000000d00c57308 */ /* 0x0003e80000000800 */
[C---:B------:R-:W-:Y:S08]  /*7fb0*/  HMMA.16816.F32 R88, R4.reuse, R36, R88 ;  /* 0x000000240458723c */ /* 0x040ff00000001858 */
[----:B------:R-:W-:Y:S01]  /*7fc0*/  HMMA.16816.F32 R84, R4, R38, R148 ;  /* 0x000000260454723c */ /* 0x000fe20000001894 */
[----:B------:R-:W2:Y:S01]  /*7fd0*/  LDSM.16.MT88.4 R36, [R220+0x9800] ;  /* 0x00980000dc24783b */ /* 0x000ea20000004200 */
[----:B-1----:R-:W-:Y:S01]  /*7fe0*/  FFMA.FTZ R13, R205, c[0x0][0x23c], -R11 ;  /* 0x00008f00cd0d7a23 */ /* 0x002fe2000001080b */
[----:B------:R-:W-:-:S03]  /*7ff0*/  MOV R205, R189 ;  /* 0x000000bd00cd7202 */ /* 0x000fc60000000f00 */
[----:B------:R1:W3:Y:S02]  /*8000*/  MUFU.EX2 R196, R13 ;  /* 0x0000000d00c47308 */ /* 0x0002e40000000800 */
[C---:B------:R-:W-:Y:S08]  /*8010*/  HMMA.16816.F32 R44, R4.reuse, R20, R44 ;  /* 0x00000014042c723c */ /* 0x040ff0000000182c */
[----:B------:R-:W-:Y:S01]  /*8020*/  HMMA.16816.F32 R52, R4, R22, R52 ;  /* 0x000000160434723c */ /* 0x000fe20000001834 */
[----:B------:R-:W4:Y:S01]  /*8030*/  LDSM.16.MT88.4 R20, [R220+0xb800] ;  /* 0x00b80000dc14783b */ /* 0x000f220000004200 */
[----:B-1----:R-:W-:-:S06]  /*8040*/  FFMA.FTZ R13, R206, c[0x0][0x23c], -R11 ;  /* 0x00008f00ce0d7a23 */ /* 0x002fcc000001080b */
[C---:B------:R-:W-:Y:S01]  /*8050*/  HMMA.16816.F32 R76, R4.reuse, R32, R76 ;  /* 0x00000020044c723c */ /* 0x040fe2000000184c */
[----:B------:R-:W-:Y:S01]  /*8060*/  MOV R206, R14 ;  /* 0x0000000e00ce7202 */ /* 0x000fe20000000f00 */
[----:B------:R1:W-:Y:S06]  /*8070*/  MUFU.EX2 R195, R13 ;  /* 0x0000000d00c37308 */ /* 0x0003ec0000000800 */
[C---:B------:R-:W-:Y:S01]  /*8080*/  HMMA.16816.F32 R72, R4.reuse, R34, R72 ;  /* 0x000000220448723c */ /* 0x040fe20000001848 */
[----:B------:R-:W5:Y:S07]  /*8090*/  LDSM.16.MT88.4 R32, [R221+0x9800] ;  /* 0x00980000dd20783b */ /* 0x000f6e0000004200 */
[----:B------:R-:W-:Y:S01]  /*80a0*/  HMMA.16816.F32 R68, R4, R28, R144 ;  /* 0x0000001c0444723c */ /* 0x000fe20000001890 */
[----:B-1----:R-:W-:Y:S01]  /*80b0*/  FFMA.FTZ R13, R207, c[0x0][0x23c], -R11 ;  /* 0x00008f00cf0d7a23 */ /* 0x002fe2000001080b */
[----:B------:R-:W-:-:S03]  /*80c0*/  MOV R207, R188 ;  /* 0x000000bc00cf7202 */ /* 0x000fc60000000f00 */
[----:B------:R1:W1:Y:S03]  /*80d0*/  MUFU.EX2 R194, R13 ;  /* 0x0000000d00c27308 */ /* 0x0002660000000800 */
[C---:B------:R-:W-:Y:S01]  /*80e0*/  HMMA.16816.F32 R64, R4.reuse, R30, R64 ;  /* 0x0000001e0440723c */ /* 0x040fe20000001840 */
[----:B------:R-:W2:Y:S07]  /*80f0*/  LDSM.16.MT88.4 R28, [R220+0xa800] ;  /* 0x00a80000dc1c783b */ /* 0x000eae0000004200 */
[----:B------:R-:W-:Y:S01]  /*8100*/  HMMA.16816.F32 R60, R4, R16, R60 ;  /* 0x00000010043c723c */ /* 0x000fe2000000183c */
[----:B-1----:R-:W-:-:S07]  /*8110*/  FFMA.FTZ R13, R208, c[0x0][0x23c], -R10 ;  /* 0x00008f00d00d7a23 */ /* 0x002fce000001080a */
[C---:B------:R-:W-:Y:S01]  /*8120*/  HMMA.16816.F32 R48, R4.reuse, R18, R48 ;  /* 0x000000120430723c */ /* 0x040fe20000001830 */
[----:B------:R-:W1:Y:S01]  /*8130*/  LDSM.16.MT88.4 R16, [R221+0xa800] ;  /* 0x00a80000dd10783b */ /* 0x000e620000004200 */
[----:B------:R-:W-:Y:S01]  /*8140*/  MOV R208, R107 ;  /* 0x0000006b00d07202 */ /* 0x000fe20000000f00 */
[----:B------:R3:W-:Y:S05]  /*8150*/  MUFU.EX2 R193, R13 ;  /* 0x0000000d00c17308 */ /* 0x0007ea0000000800 */
[C---:B------:R-:W-:Y:S08]  /*8160*/  HMMA.16816.F32 R56, R4.reuse, R24, R56 ;  /* 0x000000180438723c */ /* 0x040ff00000001838 */
[----:B------:R-:W-:Y:S01]  /*8170*/  HMMA.16816.F32 R40, R4, R26, R40 ;  /* 0x0000001a0428723c */ /* 0x000fe20000001828 */
[----:B------:R-:W1:Y:S01]  /*8180*/  LDSM.16.MT88.4 R24, [R221+0xb800] ;  /* 0x00b80000dd18783b */ /* 0x000e620000004200 */
[----:B---3--:R-:W-:Y:S01]  /*8190*/  FFMA.FTZ R13, R210, c[0x0][0x23c], -R10 ;  /* 0x00008f00d20d7a23 */ /* 0x008fe2000001080a */
[----:B------:R-:W-:-:S03]  /*81a0*/  MOV R210, R106 ;  /* 0x0000006a00d27202 */ /* 0x000fc60000000f00 */
[----:B------:R3:W2:Y:S01]  /*81b0*/  MUFU.EX2 R192, R13 ;  /* 0x0000000d00c07308 */ /* 0x0006a20000000800 */
[----:B------:R-:W-:Y:S02]  /*81c0*/  F2FP.PACK_AB R4, R196, R197 ;  /* 0x000000c5c404723e */ /* 0x000fe400000000ff */
[----:B------:R-:W-:Y:S01]  /*81d0*/  F2FP.PACK_AB R6, R194, R195 ;  /* 0x000000c3c206723e */ /* 0x000fe200000000ff */
[--C-:B---3--:R-:W-:Y:S01]  /*81e0*/  FFMA.FTZ R13, R209, c[0x0][0x23c], -R10.reuse ;  /* 0x00008f00d10d7a23 */ /* 0x108fe2000001080a */
[----:B--2---:R-:W-:Y:S02]  /*81f0*/  F2FP.PACK_AB R5, R192, R193 ;  /* 0x000000c1c005723e */ /* 0x004fe400000000ff */
[----:B------:R-:W-:Y:S01]  /*8200*/  MOV R209, R172 ;  /* 0x000000ac00d17202 */ /* 0x000fe20000000f00 */
[----:B------:R2:W-:Y:S02]  /*8210*/  MUFU.EX2 R190, R13 ;  /* 0x0000000d00be7308 */ /* 0x0005e40000000800 */
[----:B--2---:R-:W-:Y:S01]  /*8220*/  FFMA.FTZ R13, R211, c[0x0][0x23c], -R10 ;  /* 0x00008f00d30d7a23 */ /* 0x004fe2000001080a */
[----:B------:R-:W-:-:S05]  /*8230*/  MOV R211, R173 ;  /* 0x000000ad00d37202 */ /* 0x000fca0000000f00 */
[----:B------:R2:W3:Y:S02]  /*8240*/  MUFU.EX2 R191, R13 ;  /* 0x0000000d00bf7308 */ /* 0x0004e40000000800 */
[----:B--2---:R-:W-:Y:S01]  /*8250*/  FFMA.FTZ R13, R213, c[0x0][0x23c], -R12 ;  /* 0x00008f00d50d7a23 */ /* 0x004fe2000001080c */
[----:B---3--:R-:W-:Y:S02]  /*8260*/  F2FP.PACK_AB R7, R191, R190 ;  /* 0x000000bebf07723e */ /* 0x008fe400000000ff */
[----:B------:R-:W-:-:S03]  /*8270*/  MOV R213, R174 ;  /* 0x000000ae00d57202 */ /* 0x000fc60000000f00 */
[----:B------:R2:W-:Y:S02]  /*8280*/  MUFU.EX2 R189, R13 ;  /* 0x0000000d00bd7308 */ /* 0x0005e40000000800 */
[C---:B------:R-:W-:Y:S08]  /*8290*/  HMMA.16816.F32 R176, R4.reuse, R38, R136 ;  /* 0x0000002604b0723c */ /* 0x040ff00000001888 */
[----:B----4-:R-:W-:Y:S01]  /*82a0*/  HMMA.16816.F32 R144, R4, R22, R96 ;  /* 0x000000160490723c */ /* 0x010fe20000001860 */
[----:B--2---:R-:W-:Y:S01]  /*82b0*/  FFMA.FTZ R13, R212, c[0x0][0x23c], -R12 ;  /* 0x00008f00d40d7a23 */ /* 0x004fe2000001080c */
[----:B------:R-:W-:-:S02]  /*82c0*/  MOV R212, R175 ;  /* 0x000000af00d47202 */ /* 0x000fc40000000f00 */
[----:B------:R-:W-:Y:S01]  /*82d0*/  LDSM.16.MT88.4 R172, [R221+0xac00] ;  /* 0x00ac0000ddac783b */ /* 0x000fe20000004200 */
[----:B------:R2:W3:Y:S03]  /*82e0*/  MUFU.EX2 R188, R13 ;  /* 0x0000000d00bc7308 */ /* 0x0004e60000000800 */
[C---:B------:R-:W-:Y:S01]  /*82f0*/  HMMA.16816.F32 R180, R4.reuse, R36, R140 ;  /* 0x0000002404b4723c */ /* 0x040fe2000000188c */
[----:B------:R-:W-:Y:S07]  /*8300*/  LDSM.16.MT88.4 R140, [R221+0x9c00] ;  /* 0x009c0000dd8c783b */ /* 0x000fee0000004200 */
[----:B-----5:R-:W-:Y:S01]  /*8310*/  HMMA.16816.F32 R132, R4, R32, R132 ;  /* 0x000000200484723c */ /* 0x020fe20000001884 */
[----:B--2---:R-:W-:Y:S01]  /*8320*/  FFMA.FTZ R13, R216, c[0x0][0x23c], -R12 ;  /* 0x00008f00d80d7a23 */ /* 0x004fe2000001080c */
[----:B------:R-:W-:-:S06]  /*8330*/  MOV R216, R160 ;  /* 0x000000a000d87202 */ /* 0x000fcc0000000f00 */
[C---:B------:R-:W-:Y:S01]  /*8340*/  HMMA.16816.F32 R136, R4.reuse, R34, R128 ;  /* 0x000000220488723c */ /* 0x040fe20000001880 */
[----:B------:R2:W-:Y:S07]  /*8350*/  MUFU.EX2 R187, R13 ;  /* 0x0000000d00bb7308 */ /* 0x0005ee0000000800 */
[C---:B------:R-:W-:Y:S01]  /*8360*/  HMMA.16816.F32 R148, R4.reuse, R28, R124 ;  /* 0x0000001c0494723c */ /* 0x040fe2000000187c */
[----:B------:R-:W4:Y:S07]  /*8370*/  LDSM.16.MT88.4 R124, [R220+0x9c00] ;  /* 0x009c0000dc7c783b */ /* 0x000f2e0000004200 */
[----:B------:R-:W-:Y:S01]  /*8380*/  HMMA.16816.F32 R152, R4, R30, R120 ;  /* 0x0000001e0498723c */ /* 0x000fe20000001878 */
[----:B--2---:R-:W-:Y:S01]  /*8390*/  FFMA.FTZ R13, R214, c[0x0][0x23c], -R12 ;  /* 0x00008f00d60d7a23 */ /* 0x004fe2000001080c */
[----:B------:R-:W-:-:S03]  /*83a0*/  MOV R214, R161 ;  /* 0x000000a100d67202 */ /* 0x000fc60000000f00 */
[----:B------:R2:W-:Y:S03]  /*83b0*/  MUFU.EX2 R186, R13 ;  /* 0x0000000d00ba7308 */ /* 0x0005e60000000800 */
[C---:B-1----:R-:W-:Y:S08]  /*83c0*/  HMMA.16816.F32 R164, R4.reuse, R16, R116 ;  /* 0x0000001004a4723c */ /* 0x042ff00000001874 */
[----:B------:R-:W-:Y:S01]  /*83d0*/  HMMA.16816.F32 R168, R4, R18, R112 ;  /* 0x0000001204a8723c */ /* 0x000fe20000001870 */
[----:B--2---:R-:W-:Y:S01]  /*83e0*/  FFMA.FTZ R13, R215, c[0x0][0x23c], -R3 ;  /* 0x00008f00d70d7a23 */ /* 0x004fe20000010803 */
[----:B------:R-:W-:-:S06]  /*83f0*/  MOV R215, R162 ;  /* 0x000000a200d77202 */ /* 0x000fcc0000000f00 */
[----:B------:R-:W-:Y:S01]  /*8400*/  HMMA.16816.F32 R96, R4, R26, R80 ;  /* 0x0000001a0460723c */ /* 0x000fe20000001850 */
[----:B------:R-:W-:Y:S01]  /*8410*/  LDSM.16.MT88.4 R80, [R220+0xbc00] ;  /* 0x00bc0000dc50783b */ /* 0x000fe20000004200 */
[----:B------:R1:W-:Y:S02]  /*8420*/  MUFU.EX2 R185, R13 ;  /* 0x0000000d00b97308 */ /* 0x0003e40000000800 */
[----:B-1----:R-:W-:Y:S01]  /*8430*/  FFMA.FTZ R13, R217, c[0x0][0x23c], -R3 ;  /* 0x00008f00d90d7a23 */ /* 0x002fe20000010803 */
[----:B------:R-:W-:-:S03]  /*8440*/  MOV R217, R163 ;  /* 0x000000a300d97202 */ /* 0x000fc60000000f00 */
[C---:B------:R-:W-:Y:S02]  /*8450*/  HMMA.16816.F32 R160, R4.reuse, R20, R108 ;  /* 0x0000001404a0723c */ /* 0x040fe4000000186c */
[----:B------:R1:W2:Y:S06]  /*8460*/  MUFU.EX2 R184, R13 ;  /* 0x0000000d00b87308 */ /* 0x0002ac0000000800 */
[----:B------:R-:W-:Y:S07]  /*8470*/  HMMA.16816.F32 R108, R4, R24, R92 ;  /* 0x00000018046c723c */ /* 0x000fee000000185c */
[----:B---3--:R-:W-:Y:S01]  /*8480*/  F2FP.PACK_AB R4, R188, R189 ;  /* 0x000000bdbc04723e */ /* 0x008fe200000000ff */
[----:B-1----:R-:W-:Y:S01]  /*8490*/  FFMA.FTZ R13, R218, c[0x0][0x23c], -R3 ;  /* 0x00008f00da0d7a23 */ /* 0x002fe20000010803 */
[----:B--2---:R-:W-:-:S02]  /*84a0*/  F2FP.PACK_AB R5, R184, R185 ;  /* 0x000000b9b805723e */ /* 0x004fc400000000ff */
[----:B------:R-:W-:Y:S01]  /*84b0*/  F2FP.PACK_AB R6, R186, R187 ;  /* 0x000000bbba06723e */ /* 0x000fe200000000ff */
[----:B------:R1:W-:Y:S01]  /*84c0*/  MUFU.EX2 R107, R13 ;  /* 0x0000000d006b7308 */ /* 0x0003e20000000800 */
[----:B------:R-:W-:-:S05]  /*84d0*/  MOV R218, R156 ;  /* 0x0000009c00da7202 */ /* 0x000fca0000000f00 */
[----:B------:R-:W-:Y:S02]  /*84e0*/  FFMA.FTZ R0, R217, R0, R218 ;  /* 0x00000000d9007223 */ /* 0x000fe400000100da */
[----:B-1----:R-:W-:Y:S01]  /*84f0*/  FFMA.FTZ R13, R219, c[0x0][0x23c], -R3 ;  /* 0x00008f00db0d7a23 */ /* 0x002fe20000010803 */
[----:B------:R-:W-:-:S03]  /*8500*/  MOV R219, R157 ;  /* 0x0000009d00db7202 */ /* 0x000fc60000000f00 */
[----:B------:R-:W1:Y:S02]  /*8510*/  MUFU.EX2 R106, R13 ;  /* 0x0000000d006a7308 */ /* 0x000e640000000800 */
[----:B-1----:R-:W-:Y:S01]  /*8520*/  F2FP.PACK_AB R7, R106, R107 ;  /* 0x0000006b6a07723e */ /* 0x002fe200000000ff */
[----:B------:R-:W-:Y:S01]  /*8530*/  FFMA.FTZ R13, R227, c[0x0][0x23c], -R11 ;  /* 0x00008f00e30d7a23 */ /* 0x000fe2000001080b */
[----:B------:R-:W-:-:S05]  /*8540*/  MOV R227, R159 ;  /* 0x0000009f00e37202 */ /* 0x000fca0000000f00 */
[C---:B------:R-:W-:Y:S01]  /*8550*/  HMMA.16816.F32 R84, R4.reuse, R38, R84 ;  /* 0x000000260454723c */ /* 0x040fe20000001854 */
[----:B------:R1:W-:Y:S06]  /*8560*/  MUFU.EX2 R38, R13 ;  /* 0x0000000d00267308 */ /* 0x0003ec0000000800 */
[----:B------:R-:W-:Y:S01]  /*8570*/  MOV R39, R158 ;  /* 0x0000009e00277202 */ /* 0x000fe20000000f00 */
[----:B------:R-:W-:Y:S01]  /*8580*/  HMMA.16816.F32 R116, R4, R36, R88 ;  /* 0x000000240474723c */ /* 0x000fe20000001858 */
[----:B------:R-:W2:Y:S03]  /*8590*/  LDSM.16.MT88.4 R156, [R220+0xac00] ;  /* 0x00ac0000dc9c783b */ /* 0x000ea60000004200 */
[----:B------:R-:W-:-:S04]  /*85a0*/  FFMA.FTZ R2, R219, R2, R39 ;  /* 0x00000002db027223 */ /* 0x000fc80000010027 */
[C---:B------:R-:W-:Y:S01]  /*85b0*/  HMMA.16816.F32 R64, R4.reuse, R30, R64 ;  /* 0x0000001e0440723c */ /* 0x040fe20000001840 */
[--C-:B-1----:R-:W-:Y:S01]  /*85c0*/  FFMA.FTZ R13, R228, c[0x0][0x23c], -R11.reuse ;  /* 0x00008f00e40d7a23 */ /* 0x102fe2000001080b */
[----:B------:R-:W-:Y:S02]  /*85d0*/  MOV R228, R103 ;  /* 0x0000006700e47202 */ /* 0x000fe40000000f00 */
[-C--:B------:R-:W-:Y:S01]  /*85e0*/  MOV R103, R15.reuse ;  /* 0x0000000f00677202 */ /* 0x080fe20000000f00 */
[----:B------:R1:W3:Y:S01]  /*85f0*/  MUFU.EX2 R37, R13 ;  /* 0x0000000d00257308 */ /* 0x0002e20000000800 */
[----:B------:R-:W-:Y:S02]  /*8600*/  @P0 MOV R103, R15 ;  /* 0x0000000f00670202 */ /* 0x000fe40000000f00 */
[C---:B------:R-:W-:Y:S08]  /*8610*/  HMMA.16816.F32 R128, R4.reuse, R32, R76 ;  /* 0x000000200480723c */ /* 0x040ff0000000184c */
[----:B------:R-:W-:Y:S01]  /*8620*/  HMMA.16816.F32 R32, R4, R34, R72 ;  /* 0x000000220420723c */ /* 0x000fe20000001848 */
[--C-:B-1----:R-:W-:Y:S01]  /*8630*/  FFMA.FTZ R13, R229, c[0x0][0x23c], -R11.reuse ;  /* 0x00008f00e50d7a23 */ /* 0x102fe2000001080b */
[----:B------:R-:W-:Y:S01]  /*8640*/  MOV R229, R104 ;  /* 0x0000006800e57202 */ /* 0x000fe20000000f00 */
[----:B------:R-:W-:-:S05]  /*8650*/  FFMA.FTZ R11, R230, c[0x0][0x23c], -R11 ;  /* 0x00008f00e60b7a23 */ /* 0x000fca000001080b */
[C---:B------:R-:W-:Y:S01]  /*8660*/  HMMA.16816.F32 R68, R4.reuse, R28, R68 ;  /* 0x0000001c0444723c */ /* 0x040fe20000001844 */
[----:B------:R-:W-:Y:S01]  /*8670*/  MUFU.EX2 R36, R13 ;  /* 0x0000000d00247308 */ /* 0x000fe20000000800 */
[----:B------:R-:W-:Y:S02]  /*8680*/  MOV R230, R102 ;  /* 0x0000006600e67202 */ /* 0x000fe40000000f00 */
[----:B---3--:R-:W-:Y:S02]  /*8690*/  F2FP.PACK_AB R92, R37, R38 ;  /* 0x00000026255c723e */ /* 0x008fe400000000ff */
[----:B------:R-:W-:Y:S02]  /*86a0*/  MOV R104, R100 ;  /* 0x0000006400687202 */ /* 0x000fe40000000f00 */
[----:B------:R-:W-:Y:S01]  /*86b0*/  HMMA.16816.F32 R60, R4, R16, R60 ;  /* 0x00000010043c723c */ /* 0x000fe2000000183c */
[----:B------:R1:W3:Y:S01]  /*86c0*/  MUFU.EX2 R31, R11 ;  /* 0x0000000b001f7308 */ /* 0x0002e20000000800 */
[----:B------:R-:W-:-:S02]  /*86d0*/  MOV R102, R105 ;  /* 0x0000006900667202 */ /* 0x000fc40000000f00 */
[----:B------:R-:W-:Y:S02]  /*86e0*/  @P0 MOV R104, R100 ;  /* 0x0000006400680202 */ /* 0x000fe40000000f00 */
[----:B------:R-:W-:Y:S02]  /*86f0*/  @P0 MOV R102, R105 ;  /* 0x0000006900660202 */ /* 0x000fe40000000f00 */
[C---:B------:R-:W-:Y:S01]  /*8700*/  HMMA.16816.F32 R48, R4.reuse, R18, R48 ;  /* 0x000000120430723c */ /* 0x040fe20000001830 */
[----:B------:R-:W5:Y:S07]  /*8710*/  LDSM.16.MT88.4 R16, [R221+0xbc00] ;  /* 0x00bc0000dd10783b */ /* 0x000f6e0000004200 */
[----:B------:R-:W-:Y:S01]  /*8720*/  HMMA.16816.F32 R44, R4, R20, R44 ;  /* 0x00000014042c723c */ /* 0x000fe2000000182c */
[----:B-1----:R-:W-:Y:S01]  /*8730*/  FFMA.FTZ R11, R231, c[0x0][0x23c], -R10 ;  /* 0x00008f00e70b7a23 */ /* 0x002fe2000001080a */
[----:B---3--:R-:W-:-:S03]  /*8740*/  F2FP.PACK_AB R94, R31, R36 ;  /* 0x000000241f5e723e */ /* 0x008fc600000000ff */
[----:B------:R1:W-:Y:S03]  /*8750*/  MUFU.EX2 R30, R11 ;  /* 0x0000000b001e7308 */ /* 0x0003e60000000800 */
[C---:B------:R-:W-:Y:S08]  /*8760*/  HMMA.16816.F32 R52, R4.reuse, R22, R52 ;  /* 0x000000160434723c */ /* 0x040ff00000001834 */
[----:B------:R-:W-:Y:S01]  /*8770*/  HMMA.16816.F32 R56, R4, R24, R56 ;  /* 0x000000180438723c */ /* 0x000fe20000001838 */
[----:B-1----:R-:W-:-:S07]  /*8780*/  FFMA.FTZ R11, R233, c[0x0][0x23c], -R10 ;  /* 0x00008f00e90b7a23 */ /* 0x002fce000001080a */
[----:B------:R-:W-:Y:S01]  /*8790*/  HMMA.16816.F32 R40, R4, R26, R40 ;  /* 0x0000001a0428723c */ /* 0x000fe20000001828 */
[----:B------:R-:W1:Y:S06]  /*87a0*/  MUFU.EX2 R29, R11 ;  /* 0x0000000b001d7308 */ /* 0x000e6c0000000800 */
[----:B------:R-:W-:Y:S02]  /*87b0*/  FFMA.FTZ R4, R242, c[0x0][0x23c], -R12 ;  /* 0x00008f00f2047a23 */ /* 0x000fe4000001080c */
[----:B------:R-:W-:Y:S02]  /*87c0*/  FFMA.FTZ R5, R229, R9, R230 ;  /* 0x00000009e5057223 */ /* 0x000fe400000100e6 */
[----:B------:R3:W-:Y:S01]  /*87d0*/  MUFU.EX2 R20, R4 ;  /* 0x0000000400147308 */ /* 0x0007e20000000800 */
[----:B------:R-:W-:-:S02]  /*87e0*/  FADD.FTZ R6, R212, R0 ;  /* 0x00000000d4067221 */ /* 0x000fc40000010000 */
[----:B------:R-:W-:Y:S02]  /*87f0*/  FADD.FTZ R5, R215, R5 ;  /* 0x00000005d7057221 */ /* 0x000fe40000010000 */
[----:B------:R-:W-:Y:S01]  /*8800*/  FADD.FTZ R6, R210, R6 ;  /* 0x00000006d2067221 */ /* 0x000fe20000010000 */
[----:B-1----:R-:W-:Y:S01]  /*8810*/  F2FP.PACK_AB R93, R29, R30 ;  /* 0x0000001e1d5d723e */ /* 0x002fe200000000ff */
[--C-:B------:R-:W-:Y:S02]  /*8820*/  FFMA.FTZ R11, R232, c[0x0][0x23c], -R10.reuse ;  /* 0x00008f00e80b7a23 */ /* 0x100fe4000001080a */
[----:B------:R-:W-:Y:S02]  /*8830*/  FFMA.FTZ R10, R234, c[0x0][0x23c], -R10 ;  /* 0x00008f00ea0a7a23 */ /* 0x000fe4000001080a */
[----:B------:R-:W-:Y:S01]  /*8840*/  MUFU.EX2 R28, R11 ;  /* 0x0000000b001c7308 */ /* 0x000fe20000000800 */
[----:B------:R-:W-:Y:S02]  /*8850*/  FADD.FTZ R0, R213, R5 ;  /* 0x00000005d5007221 */ /* 0x000fe40000010000 */
[----:B------:R-:W-:-:S02]  /*8860*/  FADD.FTZ R6, R205, R6 ;  /* 0x00000006cd067221 */ /* 0x000fc40000010000 */
[----:B---3--:R-:W-:Y:S02]  /*8870*/  FFMA.FTZ R4, R241, c[0x0][0x23c], -R12 ;  /* 0x00008f00f1047a23 */ /* 0x008fe4000001080c */
[----:B------:R-:W-:Y:S01]  /*8880*/  FADD.FTZ R0, R208, R0 ;  /* 0x00000000d0007221 */ /* 0x000fe20000010000 */
[----:B------:R1:W3:Y:S08]  /*8890*/  MUFU.EX2 R23, R10 ;  /* 0x0000000a00177308 */ /* 0x0002f00000000800 */
[----:B------:R2:W-:Y:S01]  /*88a0*/  MUFU.EX2 R14, R4 ;  /* 0x00000004000e7308 */ /* 0x0005e20000000800 */
[----:B-1----:R-:W-:Y:S01]  /*88b0*/  FFMA.FTZ R10, R236, c[0x0][0x23c], -R12 ;  /* 0x00008f00ec0a7a23 */ /* 0x002fe2000001080c */
[----:B---3--:R-:W-:-:S06]  /*88c0*/  F2FP.PACK_AB R95, R23, R28 ;  /* 0x0000001c175f723e */ /* 0x008fcc00000000ff */
[----:B------:R1:W-:Y:S01]  /*88d0*/  MUFU.EX2 R22, R10 ;  /* 0x0000000a00167308 */ /* 0x0003e20000000800 */
[----:B--2---:R-:W-:Y:S01]  /*88e0*/  FFMA.FTZ R4, R240, c[0x0][0x23c], -R3 ;  /* 0x00008f00f0047a23 */ /* 0x004fe20000010803 */
[C---:B----4-:R-:W-:Y:S06]  /*88f0*/  HMMA.16816.F32 R112, R92.reuse, R124, R180 ;  /* 0x0000007c5c70723c */ /* 0x050fec00000018b4 */
[----:B------:R2:W-:Y:S02]  /*8900*/  MUFU.EX2 R13, R4 ;  /* 0x00000004000d7308 */ /* 0x0005e40000000800 */
[----:B------:R-:W-:Y:S01]  /*8910*/  HMMA.16816.F32 R120, R92, R126, R176 ;  /* 0x0000007e5c78723c */ /* 0x000fe200000018b0 */
[----:B-1----:R-:W-:-:S05]  /*8920*/  FFMA.FTZ R10, R235, c[0x0][0x23c], -R12 ;  /* 0x00008f00eb0a7a23 */ /* 0x002fca000001080c */
[----:B------:R-:W1:Y:S02]  /*8930*/  MUFU.EX2 R21, R10 ;  /* 0x0000000a00157308 */ /* 0x000e640000000800 */
[----:B------:R-:W-:Y:S01]  /*8940*/  HMMA.16816.F32 R132, R92, R140, R132 ;  /* 0x0000008c5c84723c */ /* 0x000fe20000001884 */
[----:B--2---:R-:W-:-:S05]  /*8950*/  FFMA.FTZ R4, R237, c[0x0][0x23c], -R3 ;  /* 0x00008f00ed047a23 */ /* 0x004fca0000010803 */
[----:B------:R2:W3:Y:S02]  /*8960*/  MUFU.EX2 R12, R4 ;  /* 0x00000004000c7308 */ /* 0x0004e40000000800 */
[C---:B------:R-:W-:Y:S08]  /*8970*/  HMMA.16816.F32 R136, R92.reuse, R142, R136 ;  /* 0x0000008e5c88723c */ /* 0x040ff00000001888 */
[----:B------:R-:W-:Y:S01]  /*8980*/  HMMA.16816.F32 R148, R92, R156, R148 ;  /* 0x0000009c5c94723c */ /* 0x000fe20000001894 */
[----:B--2---:R-:W-:-:S07]  /*8990*/  FFMA.FTZ R4, R239, c[0x0][0x23c], -R3 ;  /* 0x00008f00ef047a23 */ /* 0x004fce0000010803 */
[C---:B------:R-:W-:Y:S01]  /*89a0*/  HMMA.16816.F32 R152, R92.reuse, R158, R152 ;  /* 0x0000009e5c98723c */ /* 0x040fe20000001898 */
[----:B------:R-:W-:Y:S01]  /*89b0*/  FFMA.FTZ R3, R238, c[0x0][0x23c], -R3 ;  /* 0x00008f00ee037a23 */ /* 0x000fe20000010803 */
[----:B------:R2:W-:Y:S06]  /*89c0*/  MUFU.EX2 R11, R4 ;  /* 0x00000004000b7308 */ /* 0x0005ec0000000800 */
[C---:B------:R-:W-:Y:S02]  /*89d0*/  HMMA.16816.F32 R164, R92.reuse, R172, R164 ;  /* 0x000000ac5ca4723c */ /* 0x040fe400000018a4 */
[----:B------:R4:W1:Y:S06]  /*89e0*/  MUFU.EX2 R10, R3 ;  /* 0x00000003000a7308 */ /* 0x00086c0000000800 */
[----:B------:R-:W-:Y:S01]  /*89f0*/  HMMA.16816.F32 R168, R92, R174, R168 ;  /* 0x000000ae5ca8723c */ /* 0x000fe200000018a8 */
[----:B--2---:R-:W-:Y:S01]  /*8a00*/  FFMA.FTZ R4, R227, R8, R228 ;  /* 0x00000008e3047223 */ /* 0x004fe200000100e4 */
[----:B------:R-:W-:-:S03]  /*8a10*/  @P0 IADD3 R227, R201, -0x3, RZ ;  /* 0xfffffffdc9e30810 */ /* 0x000fc60007ffe0ff */
[----:B------:R-:W-:-:S03]  /*8a20*/  FADD.FTZ R7, R214, R4 ;  /* 0x00000004d6077221 */ /* 0x000fc60000010000 */
[C---:B------:R-:W-:Y:S01]  /*8a30*/  HMMA.16816.F32 R72, R92.reuse, R80, R160 ;  /* 0x000000505c48723c */ /* 0x040fe200000018a0 */
[----:B------:R-:W-:Y:S02]  /*8a40*/  FADD.FTZ R4, R216, R2 ;  /* 0x00000002d8047221 */ /* 0x000fe40000010000 */
[----:B------:R-:W-:Y:S01]  /*8a50*/  FADD.FTZ R2, R211, R7 ;  /* 0x00000007d3027221 */ /* 0x000fe20000010000 */
[-C--:B----4-:R-:W-:Y:S01]  /*8a60*/  MOV R3, R101.reuse ;  /* 0x0000006500037202 */ /* 0x090fe20000000f00 */
[----:B------:R-:W-:Y:S01]  /*8a70*/  FADD.FTZ R5, R209, R4 ;  /* 0x00000004d1057221 */ /* 0x000fe20000010000 */
[----:B------:R-:W-:Y:S01]  /*8a80*/  @P0 MOV R3, R101 ;  /* 0x0000006500030202 */ /* 0x000fe20000000f00 */
[----:B------:R-:W-:Y:S01]  /*8a90*/  FADD.FTZ R2, R207, R2 ;  /* 0x00000002cf027221 */ /* 0x000fe20000010000 */
[----:B------:R-:W-:Y:S01]  /*8aa0*/  HMMA.16816.F32 R76, R92, R82, R144 ;  /* 0x000000525c4c723c */ /* 0x000fe20000001890 */
[----:B------:R-:W-:Y:S02]  /*8ab0*/  FADD.FTZ R5, R206, R5 ;  /* 0x00000005ce057221 */ /* 0x000fe40000010000 */
[----:B------:R-:W-:-:S02]  /*8ac0*/  FADD.FTZ R4, R247, R0 ;  /* 0x00000000f7047221 */ /* 0x000fc40000010000 */
[----:B------:R-:W-:Y:S02]  /*8ad0*/  FADD.FTZ R2, R243, R2 ;  /* 0x00000002f3027221 */ /* 0x000fe40000010000 */
[----:B------:R-:W-:Y:S01]  /*8ae0*/  FADD.FTZ R0, R204, R5 ;  /* 0x00000005cc007221 */ /* 0x000fe20000010000 */
[C---:B-----5:R-:W-:Y:S01]  /*8af0*/  HMMA.16816.F32 R88, R92.reuse, R16, R108 ;  /* 0x000000105c58723c */ /* 0x060fe2000000186c */
        /* <DEDUP_REMOVED lines=9> */
[----:B-1----:R-:W-:Y:S01]  /*8b90*/  F2FP.PACK_AB R96, R21, R22 ;  /* 0x000000161560723e */ /* 0x002fe200000000ff */
        /* <DEDUP_REMOVED lines=9> */
[----:B------:R-:W-:Y:S01]  /*8c30*/  FADD.FTZ R4, R185, R4 ;  /* 0x00000004b9047221 */ /* 0x000fe20000010000 */
[----:B------:R-:W-:Y:S01]  /*8c40*/  HMMA.16816.F32 R116, R96, R124, R116 ;  /* 0x0000007c6074723c */ /* 0x000fe20000001874 */
[----:B------:R-:W-:Y:S02]  /*8c50*/  FADD.FTZ R2, R197, R2 ;  /* 0x00000002c5027221 */ /* 0x000fe40000010000 */
[----:B------:R-:W-:Y:S02]  /*8c60*/  FADD.FTZ R0, R193, R0 ;  /* 0x00000000c1007221 */ /* 0x000fe40000010000 */
[----:B------:R-:W-:-:S02]  /*8c70*/  FADD.FTZ R5, R188, R5 ;  /* 0x00000005bc057221 */ /* 0x000fc40000010000 */
        /* <DEDUP_REMOVED lines=31> */
[----:B------:R-:W-:Y:S01]  /*8e70*/  HMMA.16816.F32 R156, R96, R158, R64 ;  /* 0x0000009e609c723c */ /* 0x000fe20000001840 */
[----:B------:R-:W-:Y:S01]  /*8e80*/  FADD.FTZ R2, R31, R2 ;  /* 0x000000021f027221 */ /* 0x000fe20000010000 */
[----:B------:R1:W-:Y:S01]  /*8e90*/  STL [R1+0x10], R5 ;  /* 0x0000100501007387 */ /* 0x0003e20000100800 */
[----:B------:R-:W-:-:S03]  /*8ea0*/  FADD.FTZ R0, R23, R0 ;  /* 0x0000000017007221 */ /* 0x000fc60000010000 */
[----:B------:R1:W-:Y:S02]  /*8eb0*/  STL [R1+0x14], R4 ;  /* 0x0000140401007387 */ /* 0x0003e40000100800 */
[C---:B------:R-:W-:Y:S02]  /*8ec0*/  HMMA.16816.F32 R172, R96.reuse, R174, R48 ;  /* 0x000000ae60ac723c */ /* 0x040fe40000001830 */
[----:B------:R1:W-:Y:S04]  /*8ed0*/  STL [R1+0x18], R2 ;  /* 0x0000180201007387 */ /* 0x0003e80000100800 */
[----:B------:R1:W-:Y:S02]  /*8ee0*/  STL [R1+0x1c], R0 ;  /* 0x00001c0001007387 */ /* 0x0003e40000100800 */
[C---:B------:R-:W-:Y:S08]  /*8ef0*/  HMMA.16816.F32 R80, R96.reuse, R82, R52 ;  /* 0x000000526050723c */ /* 0x040ff00000001834 */
[C---:B------:R-:W-:Y:S08]  /*8f00*/  HMMA.16816.F32 R84, R96.reuse, R16, R56 ;  /* 0x000000106054723c */ /* 0x040ff00000001838 */
[----:B------:R-:W-:Y:S01]  /*8f10*/  HMMA.16816.F32 R96, R96, R18, R40 ;  /* 0x000000126060723c */ /* 0x000fe20000001828 */
[----:B------:R-:W-:Y:S03]  /*8f20*/  @!UPT UIADD3 URZ, URZ, URZ, URZ ;  /* 0x0000003f3f3ff290 */ /* 0x000fe6000fffe03f */
[----:B------:R-:W-:Y:S11]  /*8f30*/  @P0 BRA `(.L_x_325) ;  /* 0x0000002000000947 */ /* 0x000ff60003800000 */
.L_x_323:
[----:B-1----:R-:W2:Y:S02]  /*8f40*/  LDL.LU R0, [R1] ;  /* 0x0000000001007983 */ /* 0x002ea40000300800 */
[----:B--2---:R-:W-:-:S07]  /*8f50*/  IADD3 R227, R0, -0x1, RZ ;  /* 0xffffffff00e37810 */ /* 0x004fce0007ffe0ff */
.L_x_325:
[----:B------:R-:W-:-:S13]  /*8f60*/  ISETP.GE.AND P0, PT, R227, RZ, PT ;  /* 0x000000ffe300720c */ /* 0x000fda0003f06270 */
[----:B------:R-:W-:Y:S05]  /*8f70*/  @!P0 BRA `(.L_x_326) ;  /* 0x00003a9000008947 */ /* 0x000fea0003800000 */
[----:B------:R-:W2:Y:S01]  /*8f80*/  LDL.LU.64 R6, [R1+0x8] ;  /* 0x0000080001067983 */ /* 0x000ea20000300a00 */
[----:B-1----:R-:W-:Y:S01]  /*8f90*/  IMAD.MOV.U32 R2, RZ, RZ, 0x5 ;  /* 0x00000005ff027424 */ /* 0x002fe200078e00ff */
[----:B------:R-:W-:Y:S01]  /*8fa0*/  MOV R0, c[0x0][0x1a0] ;  /* 0x0000680000007a02 */ /* 0x000fe20000000f00 */
[----:B------:R-:W-:Y:S01]  /*8fb0*/  IMAD.MOV.U32 R100, RZ, RZ, R104 ;  /* 0x000000ffff647224 */ /* 0x000fe200078e0068 */
[----:B------:R-:W3:Y:S01]  /*8fc0*/  LDL.LU.64 R4, [R1+0x20] ;  /* 0x0000200001047983 */ /* 0x000ee20000300a00 */
[----:B------:R-:W-:Y:S01]  /*8fd0*/  MOV R107, R3 ;  /* 0x00000003006b7202 */ /* 0x000fe20000000f00 */
[----:B------:R-:W-:Y:S01]  /*8fe0*/  IMAD.MOV.U32 R106, RZ, RZ, R102 ;  /* 0x000000ffff6a7224 */ /* 0x000fe200078e0066 */
[C---:B------:R-:W-:Y:S01]  /*8ff0*/  SHF.L.U64.HI R2, R0.reuse, R2, c[0x0][0x1a4] ;  /* 0x0000690000027619 */ /* 0x040fe20000010202 */
[----:B------:R-:W-:Y:S01]  /*9000*/  IMAD.SHL.U32 R0, R0, 0x20, RZ ;  /* 0x0000002000007824 */ /* 0x000fe200078e00ff */
[----:B------:R-:W-:-:S04]  /*9010*/  MOV R105, R103 ;  /* 0x0000006700697202 */ /* 0x000fc80000000f00 */
[----:B------:R-:W-:Y:S01]  /*9020*/  SHF.L.U64.HI R0, R0, 0x1, R2 ;  /* 0x0000000100007819 */ /* 0x000fe20000010202 */
[----:B--2---:R-:W-:Y:S01]  /*9030*/  IMAD.MOV.U32 R3, RZ, RZ, R7 ;  /* 0x000000ffff037224 */ /* 0x004fe200078e0007 */
[----:B---3--:R-:W-:-:S05]  /*9040*/  MOV R2, R4 ;  /* 0x0000000400027202 */ /* 0x008fca0000000f00 */
[----:B------:R1:W-:Y:S01]  /*9050*/  STL.64 [R1+0x20], R2 ;  /* 0x0000200201007387 */ /* 0x0003e20000100a00 */
[----:B------:R-:W-:Y:S05]  /*9060*/  BRA `(.L_x_327) ;  /* 0x000001e000007947 */ /* 0x000fea0003800000 */
.L_x_329:
[----:B------:R-:W2:Y:S01]  /*9070*/  LDL.64 R102, [R1+0x30] ;  /* 0x0000300001667983 */ /* 0x000ea20000100a00 */
[----:B------:R-:W-:Y:S01]  /*9080*/  IADD3 R0, R227, -0x1, RZ ;  /* 0xffffffffe3007810 */ /* 0x000fe20007ffe0ff */
[----:B------:R-:W-:Y:S02]  /*9090*/  IMAD.MOV.U32 R101, RZ, RZ, c[0x0][0x198] ;  /* 0x00006600ff657624 */ /* 0x000fe400078e00ff */
[----:B------:R-:W3:Y:S01]  /*90a0*/  LDL.64 R242, [R1+0x28] ;  /* 0x0000280001f27983 */ /* 0x000ee20000100a00 */
[----:B------:R-:W-:Y:S01]  /*90b0*/  SHF.R.S32.HI R2, RZ, 0x1f, R0 ;  /* 0x0000001fff027819 */ /* 0x000fe20000011400 */
[----:B------:R-:W-:Y:S04]  /*90c0*/  IMAD.WIDE.U32 R4, R0, c[0x0][0x198], RZ ;  /* 0x0000660000047a25 */ /* 0x000fe800078e00ff */
[----:B------:R-:W-:Y:S04]  /*90d0*/  IMAD R2, R2, c[0x0][0x198], RZ ;  /* 0x0000660002027a24 */ /* 0x000fe800078e02ff */
[----:B------:R-:W-:Y:S04]  /*90e0*/  IMAD R2, R0, c[0x0][0x19c], R2 ;  /* 0x0000670000027a24 */ /* 0x000fe800078e0202 */
[----:B------:R-:W-:Y:S01]  /*90f0*/  IMAD.IADD R3, R5, 0x1, R2 ;  /* 0x0000000105037824 */ /* 0x000fe200078e0202 */
[----:B--2---:R-:W-:Y:S01]  /*9100*/  LEA R0, P1, R4, R102, 0x6 ;  /* 0x0000006604007211 */ /* 0x004fe200078230ff */
[----:B------:R-:W-:Y:S02]  /*9110*/  IMAD.MOV.U32 R103, RZ, RZ, c[0x0][0x198] ;  /* 0x00006600ff677624 */ /* 0x000fe400078e00ff */
[----:B------:R-:W-:Y:S01]  /*9120*/  IMAD.MOV.U32 R102, RZ, RZ, 0x6 ;  /* 0x00000006ff667424 */ /* 0x000fe200078e00ff */
[----:B------:R-:W-:Y:S02]  /*9130*/  LEA R2, P2, R0, c[0x0][0x168], 0x1 ;  /* 0x00005a0000027a11 */ /* 0x000fe400078408ff */
[----:B---3--:R-:W-:Y:S02]  /*9140*/  LEA.HI.X R3, R4, R243, R3, 0x6, P1 ;  /* 0x000000f304037211 */ /* 0x008fe400008f3403 */
[----:B------:R-:W-:Y:S02]  /*9150*/  SHF.L.U32 R103, R103, 0x6, RZ ;  /* 0x0000000667677819 */ /* 0x000fe400000006ff */
[----:B------:R-:W-:Y:S02]  /*9160*/  LEA.HI.X R3, R0, c[0x0][0x16c], R3, 0x1, P2 ;  /* 0x00005b0000037a11 */ /* 0x000fe400010f0c03 */
[----:B------:R-:W-:Y:S02]  /*9170*/  IADD3 R4, P1, R103, R2, RZ ;  /* 0x0000000267047210 */ /* 0x000fe40007f3e0ff */
[----:B------:R-:W-:Y:S01]  /*9180*/  SHF.L.U64.HI R101, R101, R102, c[0x0][0x19c] ;  /* 0x0000670065657619 */ /* 0x000fe20000010266 */
[----:B------:R-:W-:Y:S01]  /*9190*/  @!PT LDS RZ, [RZ] ;  /* 0x00000000fffff984 */ /* 0x000fe20000000800 */
[----:B------:R-:W-:Y:S01]  /*91a0*/  @!PT LDS RZ, [RZ] ;  /* 0x00000000fffff984 */ /* 0x000fe20000000800 */
[----:B------:R-:W-:Y:S01]  /*91b0*/  @!PT LDS RZ, [RZ] ;  /* 0x00000000fffff984 */ /* 0x000fe20000000800 */
[----:B------:R1:W-:Y:S03]  /*91c0*/  LDGSTS.E.BYPASS.LTC128B.128 [R226+0x6000], [R2.64] ;  /* 0x0600000002e27fae */ /* 0x0003e6000b901d46 */
[----:B------:R-:W-:Y:S01]  /*91d0*/  IADD3.X R5, R101, R3, RZ, P1, !PT ;  /* 0x0000000365057210 */ /* 0x000fe20000ffe4ff */
[----:B------:R1:W-:Y:S04]  /*91e0*/  LDGSTS.E.BYPASS.LTC128B.128 [R226+0x7000], [R2.64+0x40] ;  /* 0x0700004002e27fae */ /* 0x0003e8000b901d46 */
[----:B------:R1:W-:Y:S04]  /*91f0*/  LDGSTS.E.BYPASS.LTC128B.128 [R226+0x8000], [R2.64+0x80] ;  /* 0x0800008002e27fae */ /* 0x0003e8000b901d46 */
[----:B------:R1:W-:Y:S04]  /*9200*/  LDGSTS.E.BYPASS.LTC128B.128 [R226+0x6800], [R4.64] ;  /* 0x0680000004e27fae */ /* 0x0003e8000b901d46 */
[----:B------:R1:W-:Y:S04]  /*9210*/  LDGSTS.E.BYPASS.LTC128B.128 [R226+0x7800], [R4.64+0x40] ;  /* 0x0780004004e27fae */ /* 0x0003e8000b901d46 */
[----:B------:R1:W-:Y:S04]  /*9220*/  LDGSTS.E.BYPASS.LTC128B.128 [R226+0x8800], [R4.64+0x80] ;  /* 0x0880008004e27fae */ /* 0x0003e8000b901d46 */
[----:B------:R-:W0:Y:S01]  /*9230*/  LDGDEPBAR ;  /* 0x00000000000079af */ /* 0x000e220000000000 */
[----:B------:R-:W-:-:S05]  /*9240*/  BRA `(.L_x_328) ;  /* 0x0000128000007947 */ /* 0x000fca0003800000 */
.L_x_327:
[----:B------:R-:W2:Y:S01]  /*9250*/  LDL.64 R6, [R1+0x20] ;  /* 0x0000200001067983 */ /* 0x000ea20000100a00 */
[----:B-1----:R-:W-:Y:S01]  /*9260*/  MOV R2, c[0x0][0x1a0] ;  /* 0x0000680000027a02 */ /* 0x002fe20000000f00 */
[----:B------:R-:W-:Y:S04]  /*9270*/  DEPBAR.LE SB0, 0x0 ;  /* 0x000080000000791a */ /* 0x000fe80000000000 */
[----:B------:R-:W-:Y:S01]  /*9280*/  MOV R0, 0x6 ;  /* 0x0000000600007802 */ /* 0x000fe20000000f00 */
[----:B------:R-:W-:Y:S01]  /*9290*/  BAR.SYNC.DEFER_BLOCKING 0x0 ;  /* 0x0000000000007b1d */ /* 0x000fe20000010000 */
[C---:B------:R-:W-:Y:S02]  /*92a0*/  SHF.L.U32 R4, R2.reuse, 0x6, RZ ;  /* 0x0000000602047819 */ /* 0x040fe400000006ff */
[----:B------:R-:W-:Y:S02]  /*92b0*/  SHF.L.U64.HI R0, R2, R0, c[0x0][0x1a4] ;  /* 0x0000690002007619 */ /* 0x000fe40000010200 */
[----:B------:R-:W-:Y:S02]  /*92c0*/  SHF.R.S32.HI R2, RZ, 0x1f, R227 ;  /* 0x0000001fff027819 */ /* 0x000fe400000114e3 */
[----:B------:R-:W-:Y:S01]  /*92d0*/  MOV R8, c[0x0][0x1a0] ;  /* 0x0000680000087a02 */ /* 0x000fe20000000f00 */
[----:B------:R-:W-:Y:S01]  /*92e0*/  IMAD R0, R0, R227, RZ ;  /* 0x000000e300007224 */ /* 0x000fe200078e02ff */
[----:B------:R-:W-:Y:S02]  /*92f0*/  MOV R9, 0x5 ;  /* 0x0000000500097802 */ /* 0x000fe40000000f00 */
[----:B------:R-:W-:Y:S01]  /*9300*/  SHF.L.U32 R5, R8, 0x5, RZ ;  /* 0x0000000508057819 */ /* 0x000fe200000006ff */
[-C--:B------:R-:W-:Y:S01]  /*9310*/  IMAD R0, R2, R4.reuse, R0 ;  /* 0x0000000402007224 */ /* 0x080fe200078e0200 */
[----:B------:R-:W-:Y:S04]  /*9320*/  SHF.L.U64.HI R8, R8, R9, c[0x0][0x1a4] ;  /* 0x0000690008087619 */ /* 0x000fe80000010209 */
[----:B------:R-:W-:Y:S01]  /*9330*/  SHF.L.U64.HI R8, R5, 0x1, R8 ;  /* 0x0000000105087819 */ /* 0x000fe20000010208 */
[----:B--2---:R-:W-:Y:S01]  /*9340*/  IMAD.WIDE.U32 R6, R227, R4, R6 ;  /* 0x00000004e3067225 */ /* 0x004fe200078e0006 */
[----:B------:R-:W-:Y:S04]  /*9350*/  SHF.L.U32 R4, R5, 0x1, RZ ;  /* 0x0000000105047819 */ /* 0x000fe800000006ff */
[----:B------:R-:W-:Y:S02]  /*9360*/  LEA R2, P1, R6, c[0x0][0x170], 0x1 ;  /* 0x00005c0006027a11 */ /* 0x000fe400078208ff */
[----:B------:R-:W-:Y:S02]  /*9370*/  IADD3 R0, R7, R0, RZ ;  /* 0x0000000007007210 */ /* 0x000fe40007ffe0ff */
[----:B------:R-:W-:Y:S02]  /*9380*/  IADD3 R4, P0, R4, R2, RZ ;  /* 0x0000000204047210 */ /* 0x000fe40007f1e0ff */
[----:B------:R-:W-:Y:S04]  /*9390*/  LEA.HI.X R3, R6, c[0x0][0x174], R0, 0x1, P1 ;  /* 0x00005d0006037a11 */ /* 0x000fe800008f0c00 */
[----:B------:R-:W-:Y:S01]  /*93a0*/  IADD3.X R5, R8, R3, RZ, P0, !PT ;  /* 0x0000000308057210 */ /* 0x000fe200007fe4ff */
[----:B------:R-:W-:Y:S01]  /*93b0*/  @!PT LDS RZ, [RZ] ;  /* 0x00000000fffff984 */ /* 0x000fe20000000800 */
[----:B------:R-:W-:Y:S01]  /*93c0*/  @!PT LDS RZ, [RZ] ;  /* 0x00000000fffff984 */ /* 0x000fe20000000800 */
[----:B------:R-:W-:Y:S01]  /*93d0*/  @!PT LDS RZ, [RZ] ;  /* 0x00000000fffff984 */ /* 0x000fe20000000800 */
[----:B------:R1:W-:Y:S01]  /*93e0*/  LDGSTS.E.BYPASS.LTC128B.128 [R226+0x9000], [R2.64] ;  /* 0x0900000002e27fae */ /* 0x0003e2000b901d46 */
[----:B------:R-:W-:Y:S07]  /*93f0*/  ISETP.GT.AND P0, PT, R227, RZ, PT ;  /* 0x000000ffe300720c */ /* 0x000fee0003f04270 */
[----:B------:R1:W-:Y:S08]  /*9400*/  LDGSTS.E.BYPASS.LTC128B.128 [R226+0xa000], [R2.64+0x40] ;  /* 0x0a00004002e27fae */ /* 0x0003f0000b901d46 */
[----:B------:R1:W-:Y:S08]  /*9410*/  LDGSTS.E.BYPASS.LTC128B.128 [R226+0xb000], [R2.64+0x80] ;  /* 0x0b00008002e27fae */ /* 0x0003f0000b901d46 */
[----:B------:R2:W-:Y:S08]  /*9420*/  LDGSTS.E.BYPASS.LTC128B.128 [R226+0x9800], [R4.64] ;  /* 0x0980000004e27fae */ /* 0x0005f0000b901d46 */
[----:B------:R2:W-:Y:S08]  /*9430*/  LDGSTS.E.BYPASS.LTC128B.128 [R226+0xa800], [R4.64+0x40] ;  /* 0x0a80004004e27fae */ /* 0x0005f0000b901d46 */
[----:B------:R2:W-:Y:S08]  /*9440*/  LDGSTS.E.BYPASS.LTC128B.128 [R226+0xb800], [R4.64+0x80] ;  /* 0x0b80008004e27fae */ /* 0x0005f0000b901d46 */
[----:B------:R-:W-:Y:S08]  /*9450*/  LDSM.16.M88.4 R64, [R224] ;  /* 0x00000000e040783b */ /* 0x000ff00000000200 */
[----:B------:R-:W2:Y:S08]  /*9460*/  LDSM.16.M88.4 R16, [R223] ;  /* 0x00000000df10783b */ /* 0x000eb00000000200 */
[----:B------:R-:W3:Y:S08]  /*9470*/  LDSM.16.M88.4 R60, [R224+0x1000] ;  /* 0x00100000e03c783b */ /* 0x000ef00000000200 */
[----:B------:R-:W4:Y:S08]  /*9480*/  LDSM.16.M88.4 R32, [R223+0x400] ;  /* 0x00040000df20783b */ /* 0x000f300000000200 */
[----:B------:R-:W0:Y:S08]  /*9490*/  LDGDEPBAR ;  /* 0x00000000000079af */ /* 0x000e300000000000 */
[----:B------:R-:W5:Y:S01]  /*94a0*/  LDSM.16.M88.4 R48, [R223+0x800] ;  /* 0x00080000df30783b */ /* 0x000f620000000200 */
[-C--:B--2---:R-:W-:Y:S07]  /*94b0*/  HMMA.16816.F32 R4, R64, R16.reuse, RZ ;  /* 0x000000104004723c */ /* 0x084fee00000018ff */
[----:B------:R-:W2:Y:S01]  /*94c0*/  LDSM.16.M88.4 R108, [R223+0xc00] ;  /* 0x000c0000df6c783b */ /* 0x000ea20000000200 */
[C---:B---3--:R-:W-:Y:S07]  /*94d0*/  HMMA.16816.F32 R8, R60.reuse, R16, RZ ;  /* 0x000000103c08723c */ /* 0x048fee00000018ff */
[----:B------:R-:W-:Y:S01]  /*94e0*/  LDSM.16.M88.4 R176, [R225] ;  /* 0x00000000e1b0783b */ /* 0x000fe20000000200 */
[-C--:B------:R-:W-:Y:S07]  /*94f0*/  HMMA.16816.F32 R12, R60, R18.reuse, RZ ;  /* 0x000000123c0c723c */ /* 0x080fee00000018ff */
[----:B------:R-:W3:Y:S01]  /*9500*/  LDSM.16.M88.4 R180, [R222] ;  /* 0x00000000deb4783b */ /* 0x000ee20000000200 */
[C---:B------:R-:W-:Y:S07]  /*9510*/  HMMA.16816.F32 R16, R64.reuse, R18, RZ ;  /* 0x000000124010723c */ /* 0x040fee00000018ff */
[----:B------:R-:W1:Y:S01]  /*9520*/  LDSM.16.M88.4 R184, [R225+0x1000] ;  /* 0x00100000e1b8783b */ /* 0x000e620000000200 */
[-C--:B----4-:R-:W-:Y:S07]  /*9530*/  HMMA.16816.F32 R20, R64, R32.reuse, RZ ;  /* 0x000000204014723c */ /* 0x090fee00000018ff */
[----:B------:R-:W4:Y:S01]  /*9540*/  LDSM.16.M88.4 R188, [R222+0x400] ;  /* 0x00040000debc783b */ /* 0x000f220000000200 */
[C---:B------:R-:W-:Y:S07]  /*9550*/  HMMA.16816.F32 R24, R60.reuse, R32, RZ ;  /* 0x000000203c18723c */ /* 0x040fee00000018ff */
[----:B------:R-:W1:Y:S01]  /*9560*/  LDSM.16.M88.4 R192, [R222+0x800] ;  /* 0x00080000dec0783b */ /* 0x000e620000000200 */
[-C--:B------:R-:W-:Y:S07]  /*9570*/  HMMA.16816.F32 R28, R60, R34.reuse, RZ ;  /* 0x000000223c1c723c */ /* 0x080fee00000018ff */
[----:B------:R-:W1:Y:S01]  /*9580*/  LDSM.16.M88.4 R196, [R222+0xc00] ;  /* 0x000c0000dec4783b */ /* 0x000e620000000200 */
[C---:B------:R-:W-:Y:S07]  /*9590*/  HMMA.16816.F32 R32, R64.reuse, R34, RZ ;  /* 0x000000224020723c */ /* 0x040fee00000018ff */
[----:B------:R-:W-:Y:S01]  /*95a0*/  LDSM.16.M88.4 R200, [R223+0x1800] ;  /* 0x00180000dfc8783b */ /* 0x000fe20000000200 */
[-C--:B-----5:R-:W-:Y:S07]  /*95b0*/  HMMA.16816.F32 R36, R64, R48.reuse, RZ ;  /* 0x000000304024723c */ /* 0x0a0fee00000018ff */
[----:B------:R-:W-:Y:S01]  /*95c0*/  LDSM.16.M88.4 R204, [R223+0x1c00] ;  /* 0x001c0000dfcc783b */ /* 0x000fe20000000200 */
[C---:B------:R-:W-:Y:S07]  /*95d0*/  HMMA.16816.F32 R40, R60.reuse, R48, RZ ;  /* 0x000000303c28723c */ /* 0x040fee00000018ff */
[----:B------:R-:W-:Y:S01]  /*95e0*/  LDSM.16.M88.4 R208, [R225+0x2000] ;  /* 0x00200000e1d0783b */ /* 0x000fe20000000200 */
[-C--:B------:R-:W-:Y:S07]  /*95f0*/  HMMA.16816.F32 R44, R60, R50.reuse, RZ ;  /* 0x000000323c2c723c */ /* 0x080fee00000018ff */
[----:B------:R-:W-:Y:S01]  /*9600*/  LDSM.16.M88.4 R212, [R222+0x1000] ;  /* 0x00100000ded4783b */ /* 0x000fe20000000200 */
[C---:B------:R-:W-:Y:S07]  /*9610*/  HMMA.16816.F32 R48, R64.reuse, R50, RZ ;  /* 0x000000324030723c */ /* 0x040fee00000018ff */
[----:B------:R-:W-:Y:S01]  /*9620*/  LDSM.16.M88.4 R216, [R222+0x2000] ;  /* 0x00200000ded8783b */ /* 0x000fe20000000200 */
[-C--:B--2---:R-:W-:Y:S08]  /*9630*/  HMMA.16816.F32 R52, R64, R108.reuse, RZ ;  /* 0x0000006c4034723c */ /* 0x084ff000000018ff */
[C---:B------:R-:W-:Y:S08]  /*9640*/  HMMA.16816.F32 R56, R60.reuse, R108, RZ ;  /* 0x0000006c3c38723c */ /* 0x040ff000000018ff */
[-C--:B------:R-:W-:Y:S08]  /*9650*/  HMMA.16816.F32 R60, R60, R110.reuse, RZ ;  /* 0x0000006e3c3c723c */ /* 0x080ff000000018ff */
[----:B------:R-:W-:Y:S01]  /*9660*/  HMMA.16816.F32 R64, R64, R110, RZ ;  /* 0x0000006e4040723c */ /* 0x000fe200000018ff */
[----:B------:R-:W-:Y:S07]  /*9670*/  LDSM.16.M88.4 R108, [R224+0x2000] ;  /* 0x00200000e06c783b */ /* 0x000fee0000000200 */
[-C--:B---3--:R-:W-:Y:S08]  /*9680*/  HMMA.16816.F32 R4, R176, R180.reuse, R4 ;  /* 0x000000b4b004723c */ /* 0x088ff00000001804 */
[C---:B-1----:R-:W-:Y:S08]  /*9690*/  HMMA.16816.F32 R8, R184.reuse, R180, R8 ;  /* 0x000000b4b808723c */ /* 0x042ff00000001808 */
[-C--:B------:R-:W-:Y:S08]  /*96a0*/  HMMA.16816.F32 R12, R184, R182.reuse, R12 ;  /* 0x000000b6b80c723c */ /* 0x080ff0000000180c */
[C---:B------:R-:W-:Y:S01]  /*96b0*/  HMMA.16816.F32 R16, R176.reuse, R182, R16 ;  /* 0x000000b6b010723c */ /* 0x040fe20000001810 */
[----:B------:R-:W1:Y:S07]  /*96c0*/  LDSM.16.M88.4 R180, [R223+0x1000] ;  /* 0x00100000dfb4783b */ /* 0x000e6e0000000200 */
[-C--:B----4-:R-:W-:Y:S08]  /*96d0*/  HMMA.16816.F32 R20, R176, R188.reuse, R20 ;  /* 0x000000bcb014723c */ /* 0x090ff00000001814 */
        /* <DEDUP_REMOVED lines=8> */
[----:B------:R-:W3:Y:S07]  /*9760*/  LDSM.16.M88.4 R192, [R223+0x1400] ;  /* 0x00140000dfc0783b */ /* 0x000eee0000000200 */
[-C--:B------:R-:W-:Y:S08]  /*9770*/  HMMA.16816.F32 R52, R176, R196.reuse, R52 ;  /* 0x000000c4b034723c */ /* 0x080ff00000001834 */
[C---:B------:R-:W-:Y:S08]  /*9780*/  HMMA.16816.F32 R56, R184.reuse, R196, R56 ;  /* 0x000000c4b838723c */ /* 0x040ff00000001838 */
[-C--:B------:R-:W-:Y:S01]  /*9790*/  HMMA.16816.F32 R60, R184, R198.reuse, R60 ;  /* 0x000000c6b83c723c */ /* 0x080fe2000000183c */
[----:B------:R-:W4:Y:S07]  /*97a0*/  LDSM.16.M88.4 R184, [R225+0x3000] ;  /* 0x00300000e1b8783b */ /* 0x000f2e0000000200 */
[----:B------:R-:W-:Y:S01]  /*97b0*/  HMMA.16816.F32 R64, R176, R198, R64 ;  /* 0x000000c6b040723c */ /* 0x000fe20000001840 */
[----:B------:R-:W5:Y:S07]  /*97c0*/  LDSM.16.M88.4 R176, [R222+0x1400] ;  /* 0x00140000deb0783b */ /* 0x000f6e0000000200 */
[-C--:B-1----:R-:W-:Y:S01]  /*97d0*/  HMMA.16816.F32 R4, R108, R180.reuse, R4 ;  /* 0x000000b46c04723c */ /* 0x082fe20000001804 */
[----:B------:R-:W-:Y:S07]  /*97e0*/  LDSM.16.M88.4 R196, [R224+0x5000] ;  /* 0x00500000e0c4783b */ /* 0x000fee0000000200 */
[C---:B--2---:R-:W-:Y:S08]  /*97f0*/  HMMA.16816.F32 R8, R188.reuse, R180, R8 ;  /* 0x000000b4bc08723c */ /* 0x044ff00000001808 */
        /* <DEDUP_REMOVED lines=19> */
[-C--:B------:R-:W-:Y:S01]  /*9930*/  HMMA.16816.F32 R4, R208, R212.reuse, R4 ;  /* 0x000000d4d004723c */ /* 0x080fe20000001804 */
[----:B------:R-:W2:Y:S07]  /*9940*/  LDSM.16.M88.4 R204, [R223+0x2800] ;  /* 0x00280000dfcc783b */ /* 0x000eae0000000200 */
[C---:B----4-:R-:W-:Y:S08]  /*9950*/  HMMA.16816.F32 R8, R184.reuse, R212, R8 ;  /* 0x000000d4b808723c */ /* 0x050ff00000001808 */
[-C--:B------:R-:W-:Y:S08]  /*9960*/  HMMA.16816.F32 R12, R184, R214.reuse, R12 ;  /* 0x000000d6b80c723c */ /* 0x080ff0000000180c */
[C---:B------:R-:W-:Y:S01]  /*9970*/  HMMA.16816.F32 R16, R208.reuse, R214, R16 ;  /* 0x000000d6d010723c */ /* 0x040fe20000001810 */
[----:B------:R-:W3:Y:S07]  /*9980*/  LDSM.16.M88.4 R212, [R223+0x2c00] ;  /* 0x002c0000dfd4783b */ /* 0x000eee0000000200 */
[-C--:B-----5:R-:W-:Y:S08]  /*9990*/  HMMA.16816.F32 R20, R208, R176.reuse, R20 ;  /* 0x000000b0d014723c */ /* 0x0a0ff00000001814 */
        /* <DEDUP_REMOVED lines=25> */
[-C--:B---3--:R-:W-:Y:S08]  /*9b30*/  HMMA.16816.F32 R52, R188, R212.reuse, R52 ;  /* 0x000000d4bc34723c */ /* 0x088ff00000001834 */
[C---:B------:R-:W-:Y:S08]  /*9b40*/  HMMA.16816.F32 R56, R196.reuse, R212, R56 ;  /* 0x000000d4c438723c */ /* 0x040ff00000001838 */
[-C--:B------:R-:W-:Y:S08]  /*9b50*/  HMMA.16816.F32 R60, R196, R214.reuse, R60 ;  /* 0x000000d6c43c723c */ /* 0x080ff0000000183c */
[----:B------:R-:W-:Y:S08]  /*9b60*/  HMMA.16816.F32 R64, R188, R214, R64 ;  /* 0x000000d6bc40723c */ /* 0x000ff00000001840 */
[-C--:B----4-:R-:W-:Y:S08]  /*9b70*/  HMMA.16816.F32 R4, R176, R216.reuse, R4 ;  /* 0x000000d8b004723c */ /* 0x090ff00000001804 */
[C---:B-1----:R-:W-:Y:S08]  /*9b80*/  HMMA.16816.F32 R8, R108.reuse, R216, R8 ;  /* 0x000000d86c08723c */ /* 0x042ff00000001808 */
[-C--:B------:R-:W-:Y:S08]  /*9b90*/  HMMA.16816.F32 R12, R108, R218.reuse, R12 ;  /* 0x000000da6c0c723c */ /* 0x080ff0000000180c */
[----:B------:R-:W-:Y:S01]  /*9ba0*/  FMUL.FTZ R4, R4, c[0x0][0x2ec] ;  /* 0x0000bb0004047a20 */ /* 0x000fe20000410000 */
[C---:B------:R-:W-:Y:S03]  /*9bb0*/  HMMA.16816.F32 R16, R176.reuse, R218, R16 ;  /* 0x000000dab010723c */ /* 0x040fe60000001810 */
[----:B------:R-:W1:Y:S01]  /*9bc0*/  MUFU.TANH R180, R4 ;  /* 0x0000000400b47308 */ /* 0x000e620000002400 */
[----:B------:R-:W-:Y:S02]  /*9bd0*/  FMUL.FTZ R5, R5, c[0x0][0x2ec] ;  /* 0x0000bb0005057a20 */ /* 0x000fe40000410000 */
[----:B------:R-:W-:Y:S02]  /*9be0*/  FMUL.FTZ R6, R6, c[0x0][0x2ec] ;  /* 0x0000bb0006067a20 */ /* 0x000fe40000410000 */
[----:B------:R-:W-:Y:S04]  /*9bf0*/  FMUL.FTZ R7, R7, c[0x0][0x2ec] ;  /* 0x0000bb0007077a20 */ /* 0x000fe80000410000 */
[----:B------:R-:W-:Y:S01]  /*9c00*/  FMUL.FTZ R8, R8, c[0x0][0x2ec] ;  /* 0x0000bb0008087a20 */ /* 0x000fe20000410000 */
[----:B------:R-:W2:Y:S01]  /*9c10*/  MUFU.TANH R185, R5 ;  /* 0x0000000500b97308 */ /* 0x000ea20000002400 */
[----:B------:R-:W-:Y:S02]  /*9c20*/  FMUL.FTZ R9, R9, c[0x0][0x2ec] ;  /* 0x0000bb0009097a20 */ /* 0x000fe40000410000 */
[----:B------:R-:W-:Y:S02]  /*9c30*/  FMUL.FTZ R10, R10, c[0x0][0x2ec] ;  /* 0x0000bb000a0a7a20 */ /* 0x000fe40000410000 */
[----:B------:R-:W-:Y:S02]  /*9c40*/  FMUL.FTZ R11, R11, c[0x0][0x2ec] ;  /* 0x0000bb000b0b7a20 */ /* 0x000fe40000410000 */
[----:B------:R-:W-:Y:S02]  /*9c50*/  FMUL.FTZ R12, R12, c[0x0][0x2ec] ;  /* 0x0000bb000c0c7a20 */ /* 0x000fe40000410000 */
[----:B------:R-:W-:Y:S01]  /*9c60*/  FMUL.FTZ R13, R13, c[0x0][0x2ec] ;  /* 0x0000bb000d0d7a20 */ /* 0x000fe20000410000 */
[----:B------:R-:W3:Y:S01]  /*9c70*/  MUFU.TANH R181, R6 ;  /* 0x0000000600b57308 */ /* 0x000ee20000002400 */
[----:B------:R-:W-:Y:S02]  /*9c80*/  FMUL.FTZ R14, R14, c[0x0][0x2ec] ;  /* 0x0000bb000e0e7a20 */ /* 0x000fe40000410000 */
[----:B------:R-:W-:Y:S07]  /*9c90*/  FMUL.FTZ R15, R15, c[0x0][0x2ec] ;  /* 0x0000bb000f0f7a20 */ /* 0x000fee0000410000 */
[----:B------:R4:W1:Y:S10]  /*9ca0*/  MUFU.TANH R186, R7 ;  /* 0x0000000700ba7308 */ /* 0x0008740000002400 */
[----:B------:R-:W1:Y:S10]  /*9cb0*/  MUFU.TANH R183, R8 ;  /* 0x0000000800b77308 */ /* 0x000e740000002400 */
[----:B------:R-:W1:Y:S01]  /*9cc0*/  MUFU.TANH R190, R9 ;  /* 0x0000000900be7308 */ /* 0x000e620000002400 */
[----:B----4-:R-:W4:Y:S09]  /*9cd0*/  LDSM.16.M88.4 R4, [R222+0x2400] ;  /* 0x00240000de04783b */ /* 0x010f320000000200 */
[----:B------:R-:W1:Y:S10]  /*9ce0*/  MUFU.TANH R182, R10 ;  /* 0x0000000a00b67308 */ /* 0x000e740000002400 */
[----:B------:R5:W1:Y:S10]  /*9cf0*/  MUFU.TANH R191, R11 ;  /* 0x0000000b00bf7308 */ /* 0x000a740000002400 */
[----:B------:R1:W1:Y:S10]  /*9d00*/  MUFU.TANH R184, R12 ;  /* 0x0000000c00b87308 */ /* 0x0002740000002400 */
[----:B------:R2:W2:Y:S01]  /*9d10*/  MUFU.TANH R189, R13 ;  /* 0x0000000d00bd7308 */ /* 0x0004a20000002400 */
[----:B-----5:R-:W5:Y:S01]  /*9d20*/  LDSM.16.M88.4 R8, [R222+0x2800] ;  /* 0x00280000de08783b */ /* 0x020f620000000200 */
[-C--:B----4-:R-:W-:Y:S08]  /*9d30*/  HMMA.16816.F32 R20, R176, R4.reuse, R20 ;  /* 0x00000004b014723c */ /* 0x090ff00000001814 */
[----:B------:R4:W3:Y:S01]  /*9d40*/  MUFU.TANH R188, R14 ;  /* 0x0000000e00bc7308 */ /* 0x0008e20000002400 */
[C---:B------:R-:W-:Y:S04]  /*9d50*/  HMMA.16816.F32 R24, R108.reuse, R4, R24 ;  /* 0x000000046c18723c */ /* 0x040fe80000001818 */
[----:B-1----:R-:W-:Y:S05]  /*9d60*/  FMUL.FTZ R12, R18, c[0x0][0x2ec] ;  /* 0x0000bb00120c7a20 */ /* 0x002fea0000410000 */
[----:B------:R1:W1:Y:S01]  /*9d70*/  MUFU.TANH R187, R15 ;  /* 0x0000000f00bb7308 */ /* 0x0002620000002400 */
[-C--:B------:R-:W-:Y:S03]  /*9d80*/  HMMA.16816.F32 R28, R108, R6.reuse, R28 ;  /* 0x000000066c1c723c */ /* 0x080fe6000000181c */
[----:B--2---:R-:W-:Y:S05]  /*9d90*/  FMUL.FTZ R13, R17, c[0x0][0x2ec] ;  /* 0x0000bb00110d7a20 */ /* 0x004fea0000410000 */
[C---:B------:R-:W-:Y:S01]  /*9da0*/  HMMA.16816.F32 R32, R176.reuse, R6, R32 ;  /* 0x00000006b020723c */ /* 0x040fe20000001820 */
[----:B------:R-:W2:Y:S01]  /*9db0*/  MUFU.TANH R12, R12 ;  /* 0x0000000c000c7308 */ /* 0x000ea20000002400 */
[----:B------:R-:W2:Y:S01]  /*9dc0*/  LDSM.16.M88.4 R4, [R222+0x2c00] ;  /* 0x002c0000de04783b */ /* 0x000ea20000000200 */
[----:B------:R-:W-:Y:S04]  /*9dd0*/  DEPBAR.LE SB0, 0x0 ;  /* 0x000080000000791a */ /* 0x000fe80000000000 */
[----:B----4-:R-:W-:Y:S02]  /*9de0*/  FMUL.FTZ R14, R19, c[0x0][0x2ec] ;  /* 0x0000bb00130e7a20 */ /* 0x010fe40000410000 */
[----:B------:R-:W-:Y:S02]  /*9df0*/  FMUL.FTZ R20, R20, c[0x0][0x2ec] ;  /* 0x0000bb0014147a20 */ /* 0x000fe40000410000 */
[----:B------:R-:W4:Y:S01]  /*9e00*/  MUFU.TANH R13, R13 ;  /* 0x0000000d000d7308 */ /* 0x000f220000002400 */
[----:B------:R-:W-:Y:S01]  /*9e10*/  BAR.SYNC.DEFER_BLOCKING 0x0 ;  /* 0x0000000000007b1d */ /* 0x000fe20000010000 */
[----:B------:R-:W-:Y:S01]  /*9e20*/  FMUL.FTZ R21, R21, c[0x0][0x2ec] ;  /* 0x0000bb0015157a20 */ /* 0x000fe20000410000 */
[-C--:B-----5:R-:W-:Y:S05]  /*9e30*/  HMMA.16816.F32 R36, R176, R8.reuse, R36 ;  /* 0x00000008b024723c */ /* 0x0a0fea0000001824 */
[----:B-1----:R-:W-:Y:S02]  /*9e40*/  FMUL.FTZ R15, R16, c[0x0][0x2ec] ;  /* 0x0000bb00100f7a20 */ /* 0x002fe40000410000 */
[----:B------:R-:W1:Y:S01]  /*9e50*/  MUFU.TANH R14, R14 ;  /* 0x0000000e000e7308 */ /* 0x000e620000002400 */
[----:B------:R-:W-:Y:S01]  /*9e60*/  FMUL.FTZ R22, R22, c[0x0][0x2ec] ;  /* 0x0000bb0016167a20 */ /* 0x000fe20000410000 */
[C---:B------:R-:W-:Y:S04]  /*9e70*/  HMMA.16816.F32 R40, R108.reuse, R8, R40 ;  /* 0x000000086c28723c */ /* 0x040fe80000001828 */
[----:B------:R-:W-:Y:S02]  /*9e80*/  FMUL.FTZ R23, R23, c[0x0][0x2ec] ;  /* 0x0000bb0017177a20 */ /* 0x000fe40000410000 */
[----:B------:R-:W-:Y:S02]  /*9e90*/  FMUL.FTZ R24, R24, c[0x0][0x2ec] ;  /* 0x0000bb0018187a20 */ /* 0x000fe40000410000 */
[----:B------:R-:W1:Y:S01]  /*9ea0*/  MUFU.TANH R15, R15 ;  /* 0x0000000f000f7308 */ /* 0x000e620000002400 */
[-C--:B------:R-:W-:Y:S03]  /*9eb0*/  HMMA.16816.F32 R44, R108, R10.reuse, R44 ;  /* 0x0000000a6c2c723c */ /* 0x080fe6000000182c */
[----:B------:R-:W-:Y:S02]  /*9ec0*/  FMUL.FTZ R25, R25, c[0x0][0x2ec] ;  /* 0x0000bb0019197a20 */ /* 0x000fe40000410000 */
[----:B------:R-:W-:Y:S02]  /*9ed0*/  FMUL.FTZ R26, R26, c[0x0][0x2ec] ;  /* 0x0000bb001a1a7a20 */ /* 0x000fe40000410000 */
[----:B------:R-:W-:Y:S01]  /*9ee0*/  FMUL.FTZ R27, R27, c[0x0][0x2ec] ;  /* 0x0000bb001b1b7a20 */ /* 0x000fe20000410000 */
[C---:B------:R-:W-:Y:S01]  /*9ef0*/  HMMA.16816.F32 R48, R176.reuse, R10, R48 ;  /* 0x0000000ab030723c */ /* 0x040fe20000001830 */
[----:B------:R1:W1:Y:S03]  /*9f00*/  MUFU.TANH R192, R20 ;  /* 0x0000001400c07308 */ /* 0x0002660000002400 */
[----:B------:R-:W-:Y:S02]  /*9f10*/  FMUL.FTZ R28, R28, c[0x0][0x2ec] ;  /* 0x0000bb001c1c7a20 */ /* 0x000fe40000410000 */
[----:B------:R-:W-:Y:S02]  /*9f20*/  FMUL.FTZ R29, R29, c[0x0][0x2ec] ;  /* 0x0000bb001d1d7a20 */ /* 0x000fe40000410000 */
[-C--:B--2---:R-:W-:Y:S03]  /*9f30*/  HMMA.16816.F32 R52, R176, R4.reuse, R52 ;  /* 0x00000004b034723c */ /* 0x084fe60000001834 */
[----:B------:R2:W1:Y:S01]  /*9f40*/  MUFU.TANH R194, R21 ;  /* 0x0000001500c27308 */ /* 0x0004620000002400 */
[----:B------:R-:W-:Y:S02]  /*9f50*/  FMUL.FTZ R30, R30, c[0x0][0x2ec] ;  /* 0x0000bb001e1e7a20 */ /* 0x000fe40000410000 */
[----:B------:R-:W-:Y:S02]  /*9f60*/  FMUL.FTZ R31, R31, c[0x0][0x2ec] ;  /* 0x0000bb001f1f7a20 */ /* 0x000fe40000410000 */
[C---:B------:R-:W-:Y:S04]  /*9f70*/  HMMA.16816.F32 R56, R108.reuse, R4, R56 ;  /* 0x000000046c38723c */ /* 0x040fe80000001838 */
[----:B------:R-:W-:Y:S01]  /*9f80*/  FMUL.FTZ R32, R32, c[0x0][0x2ec] ;  /* 0x0000bb0020207a20 */ /* 0x000fe20000410000 */
[----:B------:R2:W1:Y:S01]  /*9f90*/  MUFU.TANH R196, R22 ;  /* 0x0000001600c47308 */ /* 0x0004620000002400 */
[----:B------:R-:W-:Y:S02]  /*9fa0*/  FMUL.FTZ R33, R33, c[0x0][0x2ec] ;  /* 0x0000bb0021217a20 */ /* 0x000fe40000410000 */
[-C--:B------:R-:W-:Y:S04]  /*9fb0*/  HMMA.16816.F32 R60, R108, R6.reuse, R60 ;  /* 0x000000066c3c723c */ /* 0x080fe8000000183c */
[----:B------:R-:W-:Y:S02]  /*9fc0*/  FMUL.FTZ R34, R34, c[0x0][0x2ec] ;  /* 0x0000bb0022227a20 */ /* 0x000fe40000410000 */
[----:B------:R-:W-:Y:S01]  /*9fd0*/  FMUL.FTZ R35, R35, c[0x0][0x2ec] ;  /* 0x0000bb0023237a20 */ /* 0x000fe20000410000 */
[----:B------:R2:W1:Y:S01]  /*9fe0*/  MUFU.TANH R198, R23 ;  /* 0x0000001700c67308 */ /* 0x0004620000002400 */
[----:B------:R-:W-:Y:S04]  /*9ff0*/  HMMA.16816.F32 R64, R176, R6, R64 ;  /* 0x00000006b040723c */ /* 0x000fe80000001840 */
[----:B------:R-:W-:Y:S02]  /*a000*/  FMUL.FTZ R36, R36, c[0x0][0x2ec] ;  /* 0x0000bb0024247a20 */ /* 0x000fe40000410000 */
[----:B------:R-:W-:Y:S02]  /*a010*/  FMUL.FTZ R37, R37, c[0x0][0x2ec] ;  /* 0x0000bb0025257a20 */ /* 0x000fe40000410000 */
[----:B------:R-:W-:Y:S01]  /*a020*/  FMUL.FTZ R38, R38, c[0x0][0x2ec] ;  /* 0x0000bb0026267a20 */ /* 0x000fe20000410000 */
[----:B------:R2:W1:Y:S03]  /*a030*/  MUFU.TANH R200, R24 ;  /* 0x0000001800c87308 */ /* 0x0004660000002400 */
[----:B------:R-:W-:Y:S02]  /*a040*/  FMUL.FTZ R39, R39, c[0x0][0x2ec] ;  /* 0x0000bb0027277a20 */ /* 0x000fe40000410000 */
[----:B------:R-:W-:Y:S02]  /*a050*/  FMUL.FTZ R40, R40, c[0x0][0x2ec] ;  /* 0x0000bb0028287a20 */ /* 0x000fe40000410000 */
[----:B------:R-:W-:Y:S02]  /*a060*/  FMUL.FTZ R41, R41, c[0x0][0x2ec] ;  /* 0x0000bb0029297a20 */ /* 0x000fe40000410000 */
[----:B------:R-:W-:Y:S01]  /*a070*/  FMUL.FTZ R42, R42, c[0x0][0x2ec] ;  /* 0x0000bb002a2a7a20 */ /* 0x000fe20000410000 */
[----:B------:R2:W1:Y:S01]  /*a080*/  MUFU.TANH R201, R25 ;  /* 0x0000001900c97308 */ /* 0x0004620000002400 */
[----:B------:R-:W-:Y:S02]  /*a090*/  FMUL.FTZ R43, R43, c[0x0][0x2ec] ;  /* 0x0000bb002b2b7a20 */ /* 0x000fe40000410000 */
        /* <DEDUP_REMOVED lines=28> */
[----:B------:R2:W1:Y:S10]  /*a260*/  MUFU.TANH R206, R30 ;  /* 0x0000001e00ce7308 */ /* 0x0004740000002400 */
        /* <DEDUP_REMOVED lines=36> */
[----:B------:R2:W1:Y:S02]  /*a4b0*/  MUFU.TANH R179, R67 ;  /* 0x0000004300b37308 */ /* 0x0004640000002400 */
[----:B-1234-:R-:W-:-:S05]  /*a4c0*/  @P0 BRA `(.L_x_329) ;  /* 0xffffeba000000947 */ /* 0x01efca000383ffff */
.L_x_328:
[----:B------:R-:W-:Y:S01]  /*a4d0*/  FMNMX.FTZ R0, R180, R100, !PT ;  /* 0x00000064b4007209 */ /* 0x000fe20007810000 */
[----:B------:R-:W-:Y:S01]  /*a4e0*/  LDSM.16.MT88.4 R20, [R220+0x9000] ;  /* 0x00900000dc14783b */ /* 0x000fe20000004200 */
[----:B------:R-:W-:Y:S02]  /*a4f0*/  IADD3 R227, R227, -0x1, RZ ;  /* 0xffffffffe3e37810 */ /* 0x000fe40007ffe0ff */
[----:B-1----:R-:W-:Y:S02]  /*a500*/  FMNMX.FTZ R2, R185, R0, !PT ;  /* 0x00000000b9027209 */ /* 0x002fe40007810000 */
[----:B------:R-:W-:Y:S02]  /*a510*/  FMNMX.FTZ R0, R181, R105, !PT ;  /* 0x00000069b5007209 */ /* 0x000fe40007810000 */
        /* <DEDUP_REMOVED lines=60> */
[----:B------:R-:W-:Y:S01]  /*a8e0*/  FMNMX.FTZ R3, R179, R3, !PT ;  /* 0x00000003b3037209 */ /* 0x000fe20007810000 */
[----:B------:R-:W1:Y:S01]  /*a8f0*/  SHFL.BFLY PT, R6, R104, 0x1, 0x1f ;  /* 0x0c201f0068067f89 */ /* 0x000e6200000e0000 */
[----:B------:R-:W-:Y:S02]  /*a900*/  FMNMX.FTZ R2, R237, R2, !PT ;  /* 0x00000002ed027209 */ /* 0x000fe40007810000 */
[----:B------:R-:W-:Y:S02]  /*a910*/  FMNMX.FTZ R0, R109, R0, !PT ;  /* 0x000000006d007209 */ /* 0x000fe40007810000 */
[----:B------:R-:W-:Y:S03]  /*a920*/  FMNMX.FTZ R4, R241, R2, !PT ;  /* 0x00000002f1047209 */ /* 0x000fe60007810000 */
[----:B------:R-:W2:Y:S01]  /*a930*/  SHFL.BFLY PT, R103, R3, 0x2, 0x1f ;  /* 0x0c401f0003677f89 */ /* 0x000ea200000e0000 */
[----:B------:R-:W-:Y:S07]  /*a940*/  FMNMX.FTZ R4, R238, R4, !PT ;  /* 0x00000004ee047209 */ /* 0x000fee0007810000 */
[----:B------:R-:W3:Y:S01]  /*a950*/  SHFL.BFLY PT, R2, R0, 0x2, 0x1f ;  /* 0x0c401f0000027f89 */ /* 0x000ee200000e0000 */
[----:B-1----:R-:W-:Y:S07]  /*a960*/  FMNMX.FTZ R104, R104, R6, !PT ;  /* 0x0000000668687209 */ /* 0x002fee0007810000 */
[----:B------:R-:W1:Y:S01]  /*a970*/  SHFL.BFLY PT, R5, R4, 0x2, 0x1f ;  /* 0x0c401f0004057f89 */ /* 0x000e6200000e0000 */
[----:B------:R-:W-:Y:S02]  /*a980*/  FSETP.NEU.FTZ.AND P1, PT, R104, -INF , PT ;  /* 0xff8000006800780b */ /* 0x000fe40003f3d000 */
[----:B--2---:R-:W-:Y:S05]  /*a990*/  FMNMX.FTZ R103, R3, R103, !PT ;  /* 0x0000006703677209 */ /* 0x004fea0007810000 */
[----:B------:R-:W2:Y:S01]  /*a9a0*/  SHFL.BFLY PT, R7, R103, 0x1, 0x1f ;  /* 0x0c201f0067077f89 */ /* 0x000ea200000e0000 */
[----:B---3--:R-:W-:Y:S01]  /*a9b0*/  FMNMX.FTZ R2, R0, R2, !PT ;  /* 0x0000000200027209 */ /* 0x008fe20007810000 */
[----:B------:R-:W-:Y:S04]  /*a9c0*/  FADD.FTZ R0, -R104, R100 ;  /* 0x0000006468007221 */ /* 0x000fe80000010100 */
[----:B------:R-:W-:Y:S02]  /*a9d0*/  FMUL.FTZ R0, R0, c[0x0][0x23c] ;  /* 0x00008f0000007a20 */ /* 0x000fe40000410000 */
[----:B------:R-:W3:Y:S02]  /*a9e0*/  SHFL.BFLY PT, R3, R2, 0x1, 0x1f ;  /* 0x0c201f0002037f89 */ /* 0x000ee400000e0000 */
[----:B------:R4:W5:Y:S01]  /*a9f0*/  MUFU.EX2 R101, R0 ;  /* 0x0000000000657308 */ /* 0x0009620000000800 */
[----:B-1----:R-:W-:Y:S05]  /*aa00*/  FMNMX.FTZ R4, R4, R5, !PT ;  /* 0x0000000504047209 */ /* 0x002fea0007810000 */
[----:B------:R-:W1:Y:S01]  /*aa10*/  SHFL.BFLY PT, R102, R4, 0x1, 0x1f ;  /* 0x0c201f0004667f89 */ /* 0x000e6200000e0000 */
[----:B--2---:R-:W-:Y:S02]  /*aa20*/  FMNMX.FTZ R103, R103, R7, !PT ;  /* 0x0000000767677209 */ /* 0x004fe40007810000 */
[----:B---3--:R-:W-:Y:S03]  /*aa30*/  FMNMX.FTZ R3, R2, R3, !PT ;  /* 0x0000000302037209 */ /* 0x008fe60007810000 */
[----:B----4-:R-:W-:Y:S02]  /*aa40*/  FADD.FTZ R0, -R103, R105 ;  /* 0x0000006967007221 */ /* 0x010fe40000010100 */
[----:B------:R-:W-:Y:S02]  /*aa50*/  FMUL.FTZ R105, R104, c[0x0][0x23c] ;  /* 0x00008f0068697a20 */ /* 0x000fe40000410000 */
[----:B------:R-:W-:Y:S01]  /*aa60*/  FMUL.FTZ R0, R0, c[0x0][0x23c] ;  /* 0x00008f0000007a20 */ /* 0x000fe20000410000 */
[----:B-1----:R-:W-:Y:S01]  /*aa70*/  FMNMX.FTZ R102, R4, R102, !PT ;  /* 0x0000006604667209 */ /* 0x002fe20007810000 */
[----:B------:R-:W-:Y:S02]  /*aa80*/  FMUL.FTZ R110, R3, c[0x0][0x23c] ;  /* 0x00008f00036e7a20 */ /* 0x000fe40000410000 */
[----:B------:R1:W2:Y:S01]  /*aa90*/  MUFU.EX2 R100, R0 ;  /* 0x0000000000647308 */ /* 0x0002a20000000800 */
[----:B------:R-:W-:Y:S01]  /*aaa0*/  FSEL R105, R105, RZ, P1 ;  /* 0x000000ff69697208 */ /* 0x000fe20000800000 */
[----:B-----5:R-:W-:Y:S01]  /*aab0*/  FMUL.FTZ R16, R101, R124 ;  /* 0x0000007c65107220 */ /* 0x020fe20000410000 */
[----:B------:R-:W-:Y:S01]  /*aac0*/  FSETP.NEU.FTZ.AND P1, PT, R103, -INF , PT ;  /* 0xff8000006700780b */ /* 0x000fe20003f3d000 */
[----:B------:R-:W-:Y:S02]  /*aad0*/  FMUL.FTZ R17, R101, R125 ;  /* 0x0000007d65117220 */ /* 0x000fe40000410000 */
[--C-:B------:R-:W-:Y:S02]  /*aae0*/  FFMA.FTZ R4, R180, c[0x0][0x23c], -R105.reuse ;  /* 0x00008f00b4047a23 */ /* 0x100fe40000010869 */
[--C-:B------:R-:W-:Y:S02]  /*aaf0*/  FFMA.FTZ R5, R185, c[0x0][0x23c], -R105.reuse ;  /* 0x00008f00b9057a23 */ /* 0x100fe40000010869 */
[----:B------:R-:W3:Y:S01]  /*ab00*/  MUFU.EX2 R8, R4 ;  /* 0x0000000400087308 */ /* 0x000ee20000000800 */
[--C-:B------:R-:W-:Y:S02]  /*ab10*/  FFMA.FTZ R41, R192, c[0x0][0x23c], -R105.reuse ;  /* 0x00008f00c0297a23 */ /* 0x100fe40000010869 */
[C---:B------:R-:W-:Y:S02]  /*ab20*/  FMUL.FTZ R32, R101.reuse, R140 ;  /* 0x0000008c65207220 */ /* 0x040fe40000410000 */
[----:B------:R-:W-:Y:S02]  /*ab30*/  FMUL.FTZ R33, R101, R141 ;  /* 0x0000008d65217220 */ /* 0x000fe40000410000 */
[--C-:B------:R-:W-:Y:S02]  /*ab40*/  FFMA.FTZ R44, R194, c[0x0][0x23c], -R105.reuse ;  /* 0x00008f00c22c7a23 */ /* 0x100fe40000010869 */
[--C-:B------:R-:W-:Y:S01]  /*ab50*/  FFMA.FTZ R57, R193, c[0x0][0x23c], -R105.reuse ;  /* 0x00008f00c1397a23 */ /* 0x100fe20000010869 */
[----:B------:R-:W-:Y:S01]  /*ab60*/  MUFU.EX2 R5, R5 ;  /* 0x0000000500057308 */ /* 0x000fe20000000800 */
[----:B------:R-:W-:Y:S02]  /*ab70*/  FMUL.FTZ R48, R101, R156 ;  /* 0x0000009c65307220 */ /* 0x000fe40000410000 */
[----:B------:R-:W-:Y:S02]  /*ab80*/  FFMA.FTZ R60, R195, c[0x0][0x23c], -R105 ;  /* 0x00008f00c33c7a23 */ /* 0x000fe40000010869 */
[----:B-1----:R-:W-:Y:S02]  /*ab90*/  FADD.FTZ R0, -R102, R106 ;  /* 0x0000006a66007221 */ /* 0x002fe40000010100 */
[----:B------:R-:W-:Y:S02]  /*aba0*/  FMUL.FTZ R106, R103, c[0x0][0x23c] ;  /* 0x00008f00676a7a20 */ /* 0x000fe40000410000 */
[----:B------:R-:W-:Y:S01]  /*abb0*/  FMUL.FTZ R0, R0, c[0x0][0x23c] ;  /* 0x00008f0000007a20 */ /* 0x000fe20000410000 */
[----:B------:R-:W-:Y:S01]  /*abc0*/  MUFU.EX2 R140, R44 ;  /* 0x0000002c008c7308 */ /* 0x000fe20000000800 */
[----:B--2---:R-:W-:Y:S01]  /*abd0*/  FMUL.FTZ R18, R100, R126 ;  /* 0x0000007e64127220 */ /* 0x004fe20000410000 */
[----:B------:R-:W-:Y:S01]  /*abe0*/  FSEL R106, R106, RZ, P1 ;  /* 0x000000ff6a6a7208 */ /* 0x000fe20000800000 */
[----:B------:R-:W-:Y:S01]  /*abf0*/  FMUL.FTZ R19, R100, R127 ;  /* 0x0000007f64137220 */ /* 0x000fe20000410000 */
[----:B------:R-:W-:Y:S01]  /*ac00*/  FSETP.NEU.FTZ.AND P1, PT, R102, -INF , PT ;  /* 0xff8000006600780b */ /* 0x000fe20003f3d000 */
[C---:B------:R-:W-:Y:S01]  /*ac10*/  FMUL.FTZ R35, R100.reuse, R143 ;  /* 0x0000008f64237220 */ /* 0x040fe20000410000 */
[----:B---3--:R-:W-:Y:S01]  /*ac20*/  MOV R185, R8 ;  /* 0x0000000800b97202 */ /* 0x008fe20000000f00 */
[--C-:B------:R-:W-:Y:S01]  /*ac30*/  FFMA.FTZ R111, R199, c[0x0][0x23c], -R106.reuse ;  /* 0x00008f00c76f7a23 */ /* 0x100fe2000001086a */
[----:B------:R-:W-:Y:S01]  /*ac40*/  LDSM.16.MT88.4 R124, [R220+0xb000] ;  /* 0x00b00000dc7c783b */ /* 0x000fe20000004200 */
[--C-:B------:R-:W-:Y:S01]  /*ac50*/  FFMA.FTZ R4, R181, c[0x0][0x23c], -R106.reuse ;  /* 0x00008f00b5047a23 */ /* 0x100fe2000001086a */
[----:B------:R1:W2:Y:S01]  /*ac60*/  MUFU.EX2 R2, R0 ;  /* 0x0000000000027308 */ /* 0x0002a20000000800 */
[----:B------:R-:W-:Y:S02]  /*ac70*/  FMUL.FTZ R34, R100, R142 ;  /* 0x0000008e64227220 */ /* 0x000fe40000410000 */
[--C-:B------:R-:W-:Y:S02]  /*ac80*/  FFMA.FTZ R49, R196, c[0x0][0x23c], -R106.reuse ;  /* 0x00008f00c4317a23 */ /* 0x100fe4000001086a */
[C---:B------:R-:W-:Y:S02]  /*ac90*/  FMUL.FTZ R50, R100.reuse, R158 ;  /* 0x0000009e64327220 */ /* 0x040fe40000410000 */
[C---:B------:R-:W-:Y:S02]  /*aca0*/  FMUL.FTZ R51, R100.reuse, R159 ;  /* 0x0000009f64337220 */ /* 0x040fe40000410000 */
[--C-:B------:R-:W-:Y:S01]  /*acb0*/  FFMA.FTZ R65, R197, c[0x0][0x23c], -R106.reuse ;  /* 0x00008f00c5417a23 */ /* 0x100fe2000001086a */
[----:B------:R3:W-:Y:S01]  /*acc0*/  MUFU.EX2 R252, R111 ;  /* 0x0000006f00fc7308 */ /* 0x0007e20000000800 */
[C---:B------:R-:W-:Y:S02]  /*acd0*/  FMUL.FTZ R64, R101.reuse, R172 ;  /* 0x000000ac65407220 */ /* 0x040fe40000410000 */
[C---:B------:R-:W-:Y:S02]  /*ace0*/  FMUL.FTZ R66, R100.reuse, R174 ;  /* 0x000000ae64427220 */ /* 0x040fe40000410000 */
[C---:B------:R-:W-:Y:S02]  /*acf0*/  FMUL.FTZ R67, R100.reuse, R175 ;  /* 0x000000af64437220 */ /* 0x040fe40000410000 */
[C---:B------:R-:W-:Y:S02]  /*ad00*/  FMUL.FTZ R68, R101.reuse, R68 ;  /* 0x0000004465447220 */ /* 0x040fe40000410000 */
[----:B------:R-:W-:Y:S01]  /*ad10*/  FMUL.FTZ R69, R101, R69 ;  /* 0x0000004565457220 */ /* 0x000fe20000410000 */
[----:B------:R4:W-:Y:S01]  /*ad20*/  MUFU.EX2 R9, R4 ;  /* 0x0000000400097308 */ /* 0x0009e20000000800 */
[C---:B------:R-:W-:Y:S02]  /*ad30*/  FMUL.FTZ R70, R100.reuse, R70 ;  /* 0x0000004664467220 */ /* 0x040fe40000410000 */
[----:B------:R-:W-:Y:S02]  /*ad40*/  FMUL.FTZ R71, R100, R71 ;  /* 0x0000004764477220 */ /* 0x000fe40000410000 */
[----:B-1----:R-:W-:Y:S02]  /*ad50*/  FADD.FTZ R0, -R3, R107 ;  /* 0x0000006b03007221 */ /* 0x002fe40000010100 */
[----:B------:R-:W-:Y:S02]  /*ad60*/  FMUL.FTZ R107, R102, c[0x0][0x23c] ;  /* 0x00008f00666b7a20 */ /* 0x000fe40000410000 */
[----:B------:R-:W-:Y:S01]  /*ad70*/  FMUL.FTZ R0, R0, c[0x0][0x23c] ;  /* 0x00008f0000007a20 */ /* 0x000fe20000410000 */
[----:B------:R1:W-:Y:S01]  /*ad80*/  MUFU.EX2 R142, R57 ;  /* 0x00000039008e7308 */ /* 0x0003e20000000800 */
[C---:B--2---:R-:W-:Y:S01]  /*ad90*/  FMUL.FTZ R24, R2.reuse, R132 ;  /* 0x0000008402187220 */ /* 0x044fe20000410000 */
[----:B------:R-:W-:Y:S01]  /*ada0*/  FSEL R107, R107, RZ, P1 ;  /* 0x000000ff6b6b7208 */ /* 0x000fe20000800000 */
[C---:B------:R-:W-:Y:S01]  /*adb0*/  FMUL.FTZ R25, R2.reuse, R133 ;  /* 0x0000008502197220 */ /* 0x040fe20000410000 */
[----:B------:R-:W-:Y:S01]  /*adc0*/  FSETP.NEU.FTZ.AND P1, PT, R3, -INF , PT ;  /* 0xff8000000300780b */ /* 0x000fe20003f3d000 */
[----:B------:R-:W-:Y:S02]  /*add0*/  FMUL.FTZ R40, R2, R148 ;  /* 0x0000009402287220 */ /* 0x000fe40000410000 */
[--C-:B---3--:R-:W-:Y:S01]  /*ade0*/  FFMA.FTZ R111, R200, c[0x0][0x23c], -R107.reuse ;  /* 0x00008f00c86f7a23 */ /* 0x108fe2000001086b */
[----:B------:R-:W-:Y:S01]  /*adf0*/  FSEL R110, R110, RZ, P1 ;  /* 0x000000ff6e6e7208 */ /* 0x000fe20000800000 */
[C---:B------:R-:W-:Y:S01]  /*ae00*/  FMUL.FTZ R44, R2.reuse, R152 ;  /* 0x00000098022c7220 */ /* 0x040fe20000410000 */
[----:B------:R-:W2:Y:S01]  /*ae10*/  MUFU.EX2 R0, R0 ;  /* 0x0000000000007308 */ /* 0x000ea20000000800 */
[C---:B------:R-:W-:Y:S02]  /*ae20*/  FMUL.FTZ R45, R2.reuse, R153 ;  /* 0x00000099022d7220 */ /* 0x040fe40000410000 */
[----:B------:R-:W-:Y:S02]  /*ae30*/  FMUL.FTZ R56, R2, R164 ;  /* 0x000000a402387220 */ /* 0x000fe40000410000 */
[--C-:B----4-:R-:W-:Y:S01]  /*ae40*/  FFMA.FTZ R4, R186, c[0x0][0x23c], -R106.reuse ;  /* 0x00008f00ba047a23 */ /* 0x110fe2000001086a */
[----:B------:R-:W-:Y:S01]  /*ae50*/  MOV R186, R5 ;  /* 0x0000000500ba7202 */ /* 0x000fe20000000f00 */
[----:B------:R-:W-:Y:S02]  /*ae60*/  FFMA.FTZ R5, R14, c[0x0][0x23c], -R106 ;  /* 0x00008f000e057a23 */ /* 0x000fe4000001086a */
[C---:B------:R-:W-:Y:S01]  /*ae70*/  FMUL.FTZ R61, R2.reuse, R169 ;  /* 0x000000a9023d7220 */ /* 0x040fe20000410000 */
[----:B------:R3:W-:Y:S01]  /*ae80*/  MUFU.EX2 R251, R111 ;  /* 0x0000006f00fb7308 */ /* 0x0007e20000000800 */
[C---:B------:R-:W-:Y:S02]  /*ae90*/  FMUL.FTZ R72, R2.reuse, R72 ;  /* 0x0000004802487220 */ /* 0x040fe40000410000 */
[C---:B------:R-:W-:Y:S02]  /*aea0*/  FMUL.FTZ R73, R2.reuse, R73 ;  /* 0x0000004902497220 */ /* 0x040fe40000410000 */
[C---:B-1----:R-:W-:Y:S02]  /*aeb0*/  FMUL.FTZ R57, R2.reuse, R165 ;  /* 0x000000a502397220 */ /* 0x042fe40000410000 */
[C---:B------:R-:W-:Y:S02]  /*aec0*/  FMUL.FTZ R76, R2.reuse, R76 ;  /* 0x0000004c024c7220 */ /* 0x040fe40000410000 */
[----:B------:R-:W-:Y:S01]  /*aed0*/  FMUL.FTZ R77, R2, R77 ;  /* 0x0000004d024d7220 */ /* 0x000fe20000410000 */
[----:B------:R1:W-:Y:S01]  /*aee0*/  MUFU.EX2 R8, R4 ;  /* 0x0000000400087308 */ /* 0x0003e20000000800 */
[C---:B------:R-:W-:Y:S02]  /*aef0*/  FMUL.FTZ R80, R101.reuse, R80 ;  /* 0x0000005065507220 */ /* 0x040fe40000410000 */
[----:B------:R-:W-:Y:S02]  /*af00*/  FMUL.FTZ R81, R101, R81 ;  /* 0x0000005165517220 */ /* 0x000fe40000410000 */
[C---:B--2---:R-:W-:Y:S02]  /*af10*/  FMUL.FTZ R10, R0.reuse, R114 ;  /* 0x00000072000a7220 */ /* 0x044fe40000410000 */
[C---:B------:R-:W-:Y:S02]  /*af20*/  FMUL.FTZ R11, R0.reuse, R115 ;  /* 0x00000073000b7220 */ /* 0x040fe40000410000 */
[C---:B------:R-:W-:Y:S01]  /*af30*/  FMUL.FTZ R14, R0.reuse, R122 ;  /* 0x0000007a000e7220 */ /* 0x040fe20000410000 */
[----:B------:R-:W-:Y:S01]  /*af40*/  MUFU.EX2 R30, R5 ;  /* 0x00000005001e7308 */ /* 0x000fe20000000800 */
[C---:B------:R-:W-:Y:S02]  /*af50*/  FMUL.FTZ R31, R0.reuse, R139 ;  /* 0x0000008b001f7220 */ /* 0x040fe40000410000 */
[C---:B------:R-:W-:Y:S02]  /*af60*/  FMUL.FTZ R42, R0.reuse, R150 ;  /* 0x00000096002a7220 */ /* 0x040fe40000410000 */
[----:B---3--:R-:W-:Y:S02]  /*af70*/  FFMA.FTZ R111, R201, c[0x0][0x23c], -R107 ;  /* 0x00008f00c96f7a23 */ /* 0x008fe4000001086b */
[C---:B------:R-:W-:Y:S02]  /*af80*/  FMUL.FTZ R43, R0.reuse, R151 ;  /* 0x00000097002b7220 */ /* 0x040fe40000410000 */
[C---:B------:R-:W-:Y:S01]  /*af90*/  FMUL.FTZ R46, R0.reuse, R154 ;  /* 0x0000009a002e7220 */ /* 0x040fe20000410000 */
[----:B------:R2:W-:Y:S01]  /*afa0*/  MUFU.EX2 R250, R111 ;  /* 0x0000006f00fa7308 */ /* 0x0005e20000000800 */
[C---:B------:R-:W-:Y:S02]  /*afb0*/  FMUL.FTZ R47, R0.reuse, R155 ;  /* 0x0000009b002f7220 */ /* 0x040fe40000410000 */
[C---:B------:R-:W-:Y:S02]  /*afc0*/  FMUL.FTZ R58, R0.reuse, R166 ;  /* 0x000000a6003a7220 */ /* 0x040fe40000410000 */
[--C-:B-1----:R-:W-:Y:S02]  /*afd0*/  FFMA.FTZ R4, R15, c[0x0][0x23c], -R105.reuse ;  /* 0x00008f000f047a23 */ /* 0x102fe40000010869 */
[C---:B------:R-:W-:Y:S02]  /*afe0*/  FMUL.FTZ R15, R0.reuse, R123 ;  /* 0x0000007b000f7220 */ /* 0x040fe40000410000 */
[C---:B------:R-:W-:Y:S01]  /*aff0*/  FMUL.FTZ R59, R0.reuse, R167 ;  /* 0x000000a7003b7220 */ /* 0x040fe20000410000 */
[----:B------:R1:W3:Y:S01]  /*b000*/  MUFU.EX2 R7, R4 ;  /* 0x0000000400077308 */ /* 0x0002e20000000800 */
[C---:B------:R-:W-:Y:S02]  /*b010*/  FMUL.FTZ R62, R0.reuse, R170 ;  /* 0x000000aa003e7220 */ /* 0x040fe40000410000 */
[C---:B------:R-:W-:Y:S02]  /*b020*/  FMUL.FTZ R63, R0.reuse, R171 ;  /* 0x000000ab003f7220 */ /* 0x040fe40000410000 */
[C---:B------:R-:W-:Y:S02]  /*b030*/  FMUL.FTZ R74, R0.reuse, R74 ;  /* 0x0000004a004a7220 */ /* 0x040fe40000410000 */
[C---:B------:R-:W-:Y:S02]  /*b040*/  FMUL.FTZ R75, R0.reuse, R75 ;  /* 0x0000004b004b7220 */ /* 0x040fe40000410000 */
[C---:B------:R-:W-:Y:S01]  /*b050*/  FMUL.FTZ R78, R0.reuse, R78 ;  /* 0x0000004e004e7220 */ /* 0x040fe20000410000 */
[----:B------:R4:W-:Y:S01]  /*b060*/  MUFU.EX2 R139, R49 ;  /* 0x00000031008b7308 */ /* 0x0009e20000000800 */
[----:B------:R-:W-:Y:S02]  /*b070*/  FMUL.FTZ R79, R0, R79 ;  /* 0x0000004f004f7220 */ /* 0x000fe40000410000 */
[----:B------:R-:W-:Y:S02]  /*b080*/  FMUL.FTZ R82, R100, R82 ;  /* 0x0000005264527220 */ /* 0x000fe40000410000 */
[--C-:B--2---:R-:W-:Y:S02]  /*b090*/  FFMA.FTZ R111, R202, c[0x0][0x23c], -R110.reuse ;  /* 0x00008f00ca6f7a23 */ /* 0x104fe4000001086e */
[C---:B------:R-:W-:Y:S02]  /*b0a0*/  FMUL.FTZ R83, R100.reuse, R83 ;  /* 0x0000005364537220 */ /* 0x040fe40000410000 */
[C---:B------:R-:W-:Y:S01]  /*b0b0*/  FMUL.FTZ R84, R101.reuse, R84 ;  /* 0x0000005465547220 */ /* 0x040fe20000410000 */
[----:B------:R2:W-:Y:S01]  /*b0c0*/  MUFU.EX2 R249, R111 ;  /* 0x0000006f00f97308 */ /* 0x0005e20000000800 */
[----:B------:R-:W-:Y:S02]  /*b0d0*/  FMUL.FTZ R85, R101, R85 ;  /* 0x0000005565557220 */ /* 0x000fe40000410000 */
[----:B------:R-:W-:Y:S02]  /*b0e0*/  FMUL.FTZ R86, R100, R86 ;  /* 0x0000005664567220 */ /* 0x000fe40000410000 */
[----:B-1----:R-:W-:Y:S02]  /*b0f0*/  FFMA.FTZ R4, R13, c[0x0][0x23c], -R105 ;  /* 0x00008f000d047a23 */ /* 0x002fe40000010869 */
[----:B------:R-:W-:Y:S02]  /*b100*/  FMUL.FTZ R13, R2, R121 ;  /* 0x00000079020d7220 */ /* 0x000fe40000410000 */
[----:B------:R-:W-:Y:S01]  /*b110*/  FMUL.FTZ R87, R100, R87 ;  /* 0x0000005764577220 */ /* 0x000fe20000410000 */
[----:B------:R1:W-:Y:S01]  /*b120*/  MUFU.EX2 R27, R4 ;  /* 0x00000004001b7308 */ /* 0x0003e20000000800 */
[C---:B------:R-:W-:Y:S02]  /*b130*/  FMUL.FTZ R88, R2.reuse, R88 ;  /* 0x0000005802587220 */ /* 0x040fe40000410000 */
[----:B------:R-:W-:Y:S02]  /*b140*/  FMUL.FTZ R89, R2, R89 ;  /* 0x0000005902597220 */ /* 0x000fe40000410000 */
[----:B----4-:R-:W-:Y:S02]  /*b150*/  FMUL.FTZ R49, R101, R157 ;  /* 0x0000009d65317220 */ /* 0x010fe40000410000 */
[C---:B------:R-:W-:Y:S01]  /*b160*/  FMUL.FTZ R90, R0.reuse, R90 ;  /* 0x0000005a005a7220 */ /* 0x040fe20000410000 */
[----:B------:R-:W-:Y:S01]  /*b170*/  LDSM.16.MT88.4 R156, [R220+0xac00] ;  /* 0x00ac0000dc9c783b */ /* 0x000fe20000004200 */
[----:B------:R-:W-:Y:S01]  /*b180*/  FMUL.FTZ R91, R0, R91 ;  /* 0x0000005b005b7220 */ /* 0x000fe20000410000 */
[----:B------:R4:W-:Y:S01]  /*b190*/  MUFU.EX2 R180, R60 ;  /* 0x0000003c00b47308 */ /* 0x0009e20000000800 */
[C---:B------:R-:W-:Y:S02]  /*b1a0*/  FMUL.FTZ R92, R2.reuse, R92 ;  /* 0x0000005c025c7220 */ /* 0x040fe40000410000 */
[----:B------:R-:W-:Y:S02]  /*b1b0*/  FMUL.FTZ R93, R2, R93 ;  /* 0x0000005d025d7220 */ /* 0x000fe40000410000 */
[----:B--2---:R-:W-:Y:S02]  /*b1c0*/  FFMA.FTZ R111, R205, c[0x0][0x23c], -R110 ;  /* 0x00008f00cd6f7a23 */ /* 0x004fe4000001086e */
[C---:B------:R-:W-:Y:S02]  /*b1d0*/  FMUL.FTZ R94, R0.reuse, R94 ;  /* 0x0000005e005e7220 */ /* 0x040fe40000410000 */
[----:B------:R-:W-:Y:S01]  /*b1e0*/  FMUL.FTZ R95, R0, R95 ;  /* 0x0000005f005f7220 */ /* 0x000fe20000410000 */
[----:B------:R2:W-:Y:S01]  /*b1f0*/  MUFU.EX2 R248, R111 ;  /* 0x0000006f00f87308 */ /* 0x0005e20000000800 */
[C---:B------:R-:W-:Y:S02]  /*b200*/  FMUL.FTZ R96, R101.reuse, R96 ;  /* 0x0000006065607220 */ /* 0x040fe40000410000 */
[----:B------:R-:W-:Y:S02]  /*b210*/  FMUL.FTZ R97, R101, R97 ;  /* 0x0000006165617220 */ /* 0x000fe40000410000 */
[----:B-1----:R-:W-:Y:S02]  /*b220*/  FFMA.FTZ R4, R12, c[0x0][0x23c], -R106 ;  /* 0x00008f000c047a23 */ /* 0x002fe4000001086a */
[----:B------:R-:W-:Y:S02]  /*b230*/  FMUL.FTZ R12, R2, R120 ;  /* 0x00000078020c7220 */ /* 0x000fe40000410000 */
[----:B------:R-:W1:Y:S01]  /*b240*/  LDSM.16.MT88.4 R120, [R221+0xa000] ;  /* 0x00a00000dd78783b */ /* 0x000e620000004200 */
[----:B------:R5:W-:Y:S01]  /*b250*/  MUFU.EX2 R6, R4 ;  /* 0x0000000400067308 */ /* 0x000be20000000800 */
[C---:B------:R-:W-:Y:S02]  /*b260*/  FMUL.FTZ R98, R100.reuse, R98 ;  /* 0x0000006264627220 */ /* 0x040fe40000410000 */
[----:B------:R-:W-:Y:S02]  /*b270*/  FMUL.FTZ R99, R100, R99 ;  /* 0x0000006364637220 */ /* 0x000fe40000410000 */
[----:B----4-:R-:W-:Y:S02]  /*b280*/  FMUL.FTZ R60, R2, R168 ;  /* 0x000000a8023c7220 */ /* 0x010fe40000410000 */
[--C-:B------:R-:W-:Y:S02]  /*b290*/  FFMA.FTZ R108, R108, c[0x0][0x23c], -R110.reuse ;  /* 0x00008f006c6c7a23 */ /* 0x100fe4000001086e */
[--C-:B--2---:R-:W-:Y:S04]  /*b2a0*/  FFMA.FTZ R111, R203, c[0x0][0x23c], -R107.reuse ;  /* 0x00008f00cb6f7a23 */ /* 0x104fe8000001086b */
[----:B------:R2:W-:Y:S01]  /*b2b0*/  MUFU.EX2 R247, R111 ;  /* 0x0000006f00f77308 */ /* 0x0005e20000000800 */
[--C-:B-----5:R-:W-:Y:S01]  /*b2c0*/  FFMA.FTZ R4, R183, c[0x0][0x23c], -R107.reuse ;  /* 0x00008f00b7047a23 */ /* 0x120fe2000001086b */
[----:B------:R-:W-:Y:S01]  /*b2d0*/  MOV R183, R9 ;  /* 0x0000000900b77202 */ /* 0x000fe20000000f00 */
[--C-:B------:R-:W-:Y:S01]  /*b2e0*/  FFMA.FTZ R9, R189, c[0x0][0x23c], -R107.reuse ;  /* 0x00008f00bd097a23 */ /* 0x100fe2000001086b */
[----:B---3--:R-:W-:Y:S06]  /*b2f0*/  MOV R189, R7 ;  /* 0x0000000700bd7202 */ /* 0x008fec0000000f00 */
[----:B------:R3:W-:Y:S01]  /*b300*/  MUFU.EX2 R181, R4 ;  /* 0x0000000400b57308 */ /* 0x0007e20000000800 */
[----:B------:R-:W-:Y:S09]  /*b310*/  FMUL.FTZ R7, R100, R119 ;  /* 0x0000007764077220 */ /* 0x000ff20000410000 */
[----:B------:R4:W-:Y:S01]  /*b320*/  MUFU.EX2 R29, R9 ;  /* 0x00000009001d7308 */ /* 0x0009e20000000800 */
[--C-:B--2---:R-:W-:Y:S09]  /*b330*/  FFMA.FTZ R111, R204, c[0x0][0x23c], -R107.reuse ;  /* 0x00008f00cc6f7a23 */ /* 0x104ff2000001086b */
[----:B------:R2:W-:Y:S01]  /*b340*/  MUFU.EX2 R246, R111 ;  /* 0x0000006f00f67308 */ /* 0x0005e20000000800 */
[----:B---3--:R-:W-:Y:S09]  /*b350*/  FFMA.FTZ R4, R190, c[0x0][0x23c], -R107 ;  /* 0x00008f00be047a23 */ /* 0x008ff2000001086b */
[----:B------:R3:W5:Y:S01]  /*b360*/  MUFU.EX2 R190, R4 ;  /* 0x0000000400be7308 */ /* 0x0007620000000800 */
[----:B----4-:R-:W-:Y:S02]  /*b370*/  FMUL.FTZ R9, R2, R113 ;  /* 0x0000007102097220 */ /* 0x010fe40000410000 */
[--C-:B--2---:R-:W-:Y:S07]  /*b380*/  FFMA.FTZ R111, R206, c[0x0][0x23c], -R110.reuse ;  /* 0x00008f00ce6f7a23 */ /* 0x104fee000001086e */
[----:B------:R2:W-:Y:S01]  /*b390*/  MUFU.EX2 R245, R111 ;  /* 0x0000006f00f57308 */ /* 0x0005e20000000800 */
[--C-:B---3--:R-:W-:Y:S09]  /*b3a0*/  FFMA.FTZ R4, R182, c[0x0][0x23c], -R110.reuse ;  /* 0x00008f00b6047a23 */ /* 0x108ff2000001086e */
[----:B------:R3:W-:Y:S01]  /*b3b0*/  MUFU.EX2 R182, R4 ;  /* 0x0000000400b67308 */ /* 0x0007e20000000800 */
[--C-:B--2---:R-:W-:Y:S09]  /*b3c0*/  FFMA.FTZ R111, R207, c[0x0][0x23c], -R110.reuse ;  /* 0x00008f00cf6f7a23 */ /* 0x104ff2000001086e */
[----:B------:R2:W-:Y:S01]  /*b3d0*/  MUFU.EX2 R244, R111 ;  /* 0x0000006f00f47308 */ /* 0x0005e20000000800 */
[--C-:B---3--:R-:W-:Y:S09]  /*b3e0*/  FFMA.FTZ R4, R191, c[0x0][0x23c], -R110.reuse ;  /* 0x00008f00bf047a23 */ /* 0x108ff2000001086e */
[----:B------:R3:W4:Y:S01]  /*b3f0*/  MUFU.EX2 R191, R4 ;  /* 0x0000000400bf7308 */ /* 0x0007220000000800 */
[----:B--2---:R-:W-:Y:S09]  /*b400*/  FFMA.FTZ R111, R212, c[0x0][0x23c], -R105 ;  /* 0x00008f00d46f7a23 */ /* 0x004ff20000010869 */
[----:B------:R2:W-:Y:S01]  /*b410*/  MUFU.EX2 R243, R111 ;  /* 0x0000006f00f37308 */ /* 0x0005e20000000800 */
[----:B---3--:R-:W-:Y:S01]  /*b420*/  FFMA.FTZ R4, R184, c[0x0][0x23c], -R107 ;  /* 0x00008f00b8047a23 */ /* 0x008fe2000001086b */
[----:B------:R-:W-:Y:S01]  /*b430*/  MOV R184, R8 ;  /* 0x0000000800b87202 */ /* 0x000fe20000000f00 */
[----:B------:R-:W-:Y:S01]  /*b440*/  FMUL.FTZ R8, R2, R112 ;  /* 0x0000007002087220 */ /* 0x000fe20000410000 */
[----:B-----5:R-:W-:Y:S06]  /*b450*/  F2FP.PACK_AB R112, R190, R181 ;  /* 0x000000b5be70723e */ /* 0x020fec00000000ff */
[----:B------:R3:W5:Y:S01]  /*b460*/  MUFU.EX2 R5, R4 ;  /* 0x0000000400057308 */ /* 0x0007620000000800 */
[----:B----4-:R-:W-:Y:S01]  /*b470*/  F2FP.PACK_AB R113, R191, R182 ;  /* 0x000000b6bf71723e */ /* 0x010fe200000000ff */
[--C-:B--2---:R-:W-:Y:S08]  /*b480*/  FFMA.FTZ R111, R213, c[0x0][0x23c], -R105.reuse ;  /* 0x00008f00d56f7a23 */ /* 0x104ff00000010869 */
[----:B------:R2:W-:Y:S01]  /*b490*/  MUFU.EX2 R242, R111 ;  /* 0x0000006f00f27308 */ /* 0x0005e20000000800 */
[----:B---3--:R-:W-:Y:S01]  /*b4a0*/  FFMA.FTZ R4, R188, c[0x0][0x23c], -R110 ;  /* 0x00008f00bc047a23 */ /* 0x008fe2000001086e */
[----:B------:R-:W-:Y:S01]  /*b4b0*/  MOV R188, R6 ;  /* 0x0000000600bc7202 */ /* 0x000fe20000000f00 */
[----:B------:R-:W-:Y:S01]  /*b4c0*/  FMUL.FTZ R6, R100, R118 ;  /* 0x0000007664067220 */ /* 0x000fe20000410000 */
[----:B------:R-:W-:Y:S06]  /*b4d0*/  F2FP.PACK_AB R118, R27, R189 ;  /* 0x000000bd1b76723e */ /* 0x000fec00000000ff */
[----:B------:R3:W4:Y:S01]  /*b4e0*/  MUFU.EX2 R26, R4 ;  /* 0x00000004001a7308 */ /* 0x0007220000000800 */
[----:B------:R-:W-:Y:S01]  /*b4f0*/  F2FP.PACK_AB R119, R30, R188 ;  /* 0x000000bc1e77723e */ /* 0x000fe200000000ff */
[----:B--2---:R-:W-:Y:S01]  /*b500*/  FFMA.FTZ R111, R214, c[0x0][0x23c], -R106 ;  /* 0x00008f00d66f7a23 */ /* 0x004fe2000001086a */
[----:B------:R-:W-:Y:S07]  /*b510*/  MOV R214, R180 ;  /* 0x000000b400d67202 */ /* 0x000fee0000000f00 */
[----:B------:R2:W-:Y:S01]  /*b520*/  MUFU.EX2 R213, R111 ;  /* 0x0000006f00d57308 */ /* 0x0005e20000000800 */
[----:B---3--:R-:W-:Y:S01]  /*b530*/  FFMA.FTZ R4, R187, c[0x0][0x23c], -R110 ;  /* 0x00008f00bb047a23 */ /* 0x008fe2000001086e */
[----:B-----5:R-:W-:Y:S01]  /*b540*/  MOV R187, R5 ;  /* 0x0000000500bb7202 */ /* 0x020fe20000000f00 */
[----:B------:R-:W-:Y:S01]  /*b550*/  FMUL.FTZ R5, R101, R117 ;  /* 0x0000007565057220 */ /* 0x000fe20000410000 */
[----:B------:R-:W-:Y:S06]  /*b560*/  F2FP.PACK_AB R117, R184, R183 ;  /* 0x000000b7b875723e */ /* 0x000fec00000000ff */
[----:B------:R3:W5:Y:S01]  /*b570*/  MUFU.EX2 R28, R4 ;  /* 0x00000004001c7308 */ /* 0x0007620000000800 */
[----:B------:R-:W-:Y:S02]  /*b580*/  F2FP.PACK_AB R114, R29, R187 ;  /* 0x000000bb1d72723e */ /* 0x000fe400000000ff */
[----:B----4-:R-:W-:Y:S01]  /*b590*/  MOV R133, R26 ;  /* 0x0000001a00857202 */ /* 0x010fe20000000f00 */
[--C-:B--2---:R-:W-:Y:S06]  /*b5a0*/  FFMA.FTZ R111, R215, c[0x0][0x23c], -R106.reuse ;  /* 0x00008f00d76f7a23 */ /* 0x104fec000001086a */
[----:B------:R2:W-:Y:S01]  /*b5b0*/  MUFU.EX2 R212, R111 ;  /* 0x0000006f00d47308 */ /* 0x0005e20000000800 */
[C---:B---3--:R-:W-:Y:S01]  /*b5c0*/  FMUL.FTZ R4, R101.reuse, R116 ;  /* 0x0000007465047220 */ /* 0x048fe20000410000 */
[----:B------:R-:W-:Y:S02]  /*b5d0*/  F2FP.PACK_AB R116, R186, R185 ;  /* 0x000000b9ba74723e */ /* 0x000fe400000000ff */
[----:B-----5:R-:W-:Y:S01]  /*b5e0*/  F2FP.PACK_AB R115, R28, R26 ;  /* 0x0000001a1c73723e */ /* 0x020fe200000000ff */
[----:B------:R-:W-:Y:S01]  /*b5f0*/  FMUL.FTZ R26, R0, R134 ;  /* 0x00000086001a7220 */ /* 0x000fe20000410000 */
[----:B------:R-:W-:Y:S01]  /*b600*/  MOV R132, R28 ;  /* 0x0000001c00847202 */ /* 0x000fe20000000f00 */
[----:B------:R-:W-:Y:S01]  /*b610*/  FMUL.FTZ R28, R2, R136 ;  /* 0x00000088021c7220 */ /* 0x000fe20000410000 */
[----:B------:R-:W-:Y:S01]  /*b620*/  MOV R134, R27 ;  /* 0x0000001b00867202 */ /* 0x000fe20000000f00 */
[-C--:B------:R-:W-:Y:S05]  /*b630*/  HMMA.16816.F32 R4, R116, R20.reuse, R4 ;  /* 0x000000147404723c */ /* 0x080fea0000001804 */
[C---:B------:R-:W-:Y:S01]  /*b640*/  FMUL.FTZ R27, R0.reuse, R135 ;  /* 0x00000087001b7220 */ /* 0x040fe20000410000 */
[----:B------:R-:W-:Y:S01]  /*b650*/  MOV R135, R30 ;  /* 0x0000001e00877202 */ /* 0x000fe20000000f00 */
[----:B------:R-:W-:Y:S01]  /*b660*/  FMUL.FTZ R30, R0, R138 ;  /* 0x0000008a001e7220 */ /* 0x000fe20000410000 */
[C---:B------:R-:W-:Y:S01]  /*b670*/  HMMA.16816.F32 R8, R112.reuse, R20, R8 ;  /* 0x000000147008723c */ /* 0x040fe20000001808 */
[----:B------:R3:W-:Y:S03]  /*b680*/  MUFU.EX2 R138, R41 ;  /* 0x00000029008a7308 */ /* 0x0007e60000000800 */
[----:B--2---:R-:W-:Y:S01]  /*b690*/  FFMA.FTZ R111, R208, c[0x0][0x23c], -R105 ;  /* 0x00008f00d06f7a23 */ /* 0x004fe20000010869 */
[----:B------:R-:W-:Y:S01]  /*b6a0*/  MOV R136, R29 ;  /* 0x0000001d00887202 */ /* 0x000fe20000000f00 */
[----:B------:R-:W-:Y:S02]  /*b6b0*/  FMUL.FTZ R29, R2, R137 ;  /* 0x00000089021d7220 */ /* 0x000fe40000410000 */
[-C--:B------:R-:W-:Y:S03]  /*b6c0*/  HMMA.16816.F32 R12, R112, R22.reuse, R12 ;  /* 0x00000016700c723c */ /* 0x080fe6000000180c */
[----:B------:R2:W-:Y:S01]  /*b6d0*/  MUFU.EX2 R208, R111 ;  /* 0x0000006f00d07308 */ /* 0x0005e20000000800 */
[C---:B------:R-:W-:Y:S02]  /*b6e0*/  FMUL.FTZ R20, R101.reuse, R128 ;  /* 0x0000008065147220 */ /* 0x040fe40000410000 */
[C---:B------:R-:W-:Y:S02]  /*b6f0*/  FMUL.FTZ R21, R101.reuse, R129 ;  /* 0x0000008165157220 */ /* 0x040fe40000410000 */
[C---:B------:R-:W-:Y:S05]  /*b700*/  HMMA.16816.F32 R16, R116.reuse, R22, R16 ;  /* 0x000000167410723c */ /* 0x040fea0000001810 */
[----:B------:R4:W5:Y:S02]  /*b710*/  MUFU.EX2 R137, R65 ;  /* 0x0000004100897308 */ /* 0x0009640000000800 */
[C---:B------:R-:W-:Y:S02]  /*b720*/  FMUL.FTZ R22, R100.reuse, R130 ;  /* 0x0000008264167220 */ /* 0x040fe40000410000 */
[----:B------:R-:W-:Y:S02]  /*b730*/  FMUL.FTZ R23, R100, R131 ;  /* 0x0000008364177220 */ /* 0x000fe40000410000 */
[----:B------:R-:W-:Y:S01]  /*b740*/  LDSM.16.MT88.4 R128, [R221+0x9400] ;  /* 0x00940000dd80783b */ /* 0x000fe20000004200 */
[----:B---3--:R-:W-:Y:S04]  /*b750*/  FMUL.FTZ R41, R2, R149 ;  /* 0x0000009502297220 */ /* 0x008fe80000410000 */
[-C--:B------:R-:W-:Y:S03]  /*b760*/  HMMA.16816.F32 R20, R116, R36.reuse, R20 ;  /* 0x000000247414723c */ /* 0x080fe60000001814 */
[--C-:B--2---:R-:W-:Y:S04]  /*b770*/  FFMA.FTZ R111, R210, c[0x0][0x23c], -R106.reuse ;  /* 0x00008f00d26f7a23 */ /* 0x104fe8000001086a */
[----:B------:R2:W-:Y:S01]  /*b780*/  MUFU.EX2 R206, R111 ;  /* 0x0000006f00ce7308 */ /* 0x0005e20000000800 */
[C---:B------:R-:W-:Y:S04]  /*b790*/  HMMA.16816.F32 R24, R112.reuse, R36, R24 ;  /* 0x000000247018723c */ /* 0x040fe80000001818 */
[C---:B----4-:R-:W-:Y:S01]  /*b7a0*/  FMUL.FTZ R65, R101.reuse, R173 ;  /* 0x000000ad65417220 */ /* 0x050fe20000410000 */
[----:B-----5:R-:W-:Y:S01]  /*b7b0*/  MOV R215, R137 ;  /* 0x0000008900d77202 */ /* 0x020fe20000000f00 */
[----:B------:R-:W-:Y:S02]  /*b7c0*/  LDSM.16.MT88.4 R172, [R221+0xac00] ;  /* 0x00ac0000ddac783b */ /* 0x000fe40000004200 */
[-C--:B------:R-:W-:Y:S04]  /*b7d0*/  HMMA.16816.F32 R28, R112, R38.reuse, R28 ;  /* 0x00000026701c723c */ /* 0x080fe8000000181c */
[C---:B------:R-:W-:Y:S02]  /*b7e0*/  FMUL.FTZ R36, R101.reuse, R144 ;  /* 0x0000009065247220 */ /* 0x040fe40000410000 */
[----:B------:R-:W-:Y:S02]  /*b7f0*/  FMUL.FTZ R37, R101, R145 ;  /* 0x0000009165257220 */ /* 0x000fe40000410000 */
[C---:B------:R-:W-:Y:S07]  /*b800*/  HMMA.16816.F32 R32, R116.reuse, R38, R32 ;  /* 0x000000267420723c */ /* 0x040fee0000001820 */
[C---:B------:R-:W-:Y:S02]  /*b810*/  FMUL.FTZ R38, R100.reuse, R146 ;  /* 0x0000009264267220 */ /* 0x040fe40000410000 */
[----:B------:R-:W-:Y:S03]  /*b820*/  FMUL.FTZ R39, R100, R147 ;  /* 0x0000009364277220 */ /* 0x000fe60000410000 */
[--C-:B--2---:R-:W-:Y:S01]  /*b830*/  FFMA.FTZ R111, R211, c[0x0][0x23c], -R106.reuse ;  /* 0x00008f00d36f7a23 */ /* 0x104fe2000001086a */
[----:B------:R-:W-:Y:S03]  /*b840*/  MOV R211, R140 ;  /* 0x0000008c00d37202 */ /* 0x000fe60000000f00 */
[-C--:B------:R-:W-:Y:S01]  /*b850*/  HMMA.16816.F32 R36, R116, R52.reuse, R36 ;  /* 0x000000347424723c */ /* 0x080fe20000001824 */
[----:B------:R2:W-:Y:S07]  /*b860*/  MUFU.EX2 R205, R111 ;  /* 0x0000006f00cd7308 */ /* 0x0005ee0000000800 */
[C---:B------:R-:W-:Y:S07]  /*b870*/  HMMA.16816.F32 R40, R112.reuse, R52, R40 ;  /* 0x000000347028723c */ /* 0x040fee0000001828 */
[----:B------:R-:W-:Y:S01]  /*b880*/  FFMA.FTZ R52, R198, c[0x0][0x23c], -R106 ;  /* 0x00008f00c6347a23 */ /* 0x000fe2000001086a */
[-C--:B------:R-:W-:Y:S03]  /*b890*/  HMMA.16816.F32 R44, R112, R54.reuse, R44 ;  /* 0x00000036702c723c */ /* 0x080fe6000000182c */
[----:B------:R3:W4:Y:S01]  /*b8a0*/  MUFU.EX2 R141, R52 ;  /* 0x00000034008d7308 */ /* 0x0007220000000800 */
[C---:B------:R-:W-:Y:S04]  /*b8b0*/  FMUL.FTZ R53, R101.reuse, R161 ;  /* 0x000000a165357220 */ /* 0x040fe80000410000 */
[C---:B------:R-:W-:Y:S04]  /*b8c0*/  HMMA.16816.F32 R48, R116.reuse, R54, R48 ;  /* 0x000000367430723c */ /* 0x040fe80000001830 */
[--C-:B--2---:R-:W-:Y:S01]  /*b8d0*/  FFMA.FTZ R111, R216, c[0x0][0x23c], -R107.reuse ;  /* 0x00008f00d86f7a23 */ /* 0x104fe2000001086b */
[----:B------:R-:W-:Y:S02]  /*b8e0*/  MOV R216, R139 ;  /* 0x0000008b00d87202 */ /* 0x000fe40000000f00 */
[C---:B------:R-:W-:Y:S01]  /*b8f0*/  FMUL.FTZ R54, R100.reuse, R162 ;  /* 0x000000a264367220 */ /* 0x040fe20000410000 */
[----:B------:R2:W-:Y:S01]  /*b900*/  MUFU.EX2 R204, R111 ;  /* 0x0000006f00cc7308 */ /* 0x0005e20000000800 */
[----:B------:R-:W-:Y:S03]  /*b910*/  FMUL.FTZ R55, R100, R163 ;  /* 0x000000a364377220 */ /* 0x000fe60000410000 */
[----:B---3--:R-:W-:Y:S01]  /*b920*/  FMUL.FTZ R52, R101, R160 ;  /* 0x000000a065347220 */ /* 0x008fe20000410000 */
[----:B----4-:R-:W-:Y:S06]  /*b930*/  MOV R210, R141 ;  /* 0x0000008d00d27202 */ /* 0x010fec0000000f00 */
[-C--:B-1----:R-:W-:Y:S03]  /*b940*/  HMMA.16816.F32 R52, R116, R120.reuse, R52 ;  /* 0x000000787434723c */ /* 0x082fe60000001834 */
[--C-:B--2---:R-:W-:Y:S05]  /*b950*/  FFMA.FTZ R111, R218, c[0x0][0x23c], -R110.reuse ;  /* 0x00008f00da6f7a23 */ /* 0x104fea000001086e */
[C---:B------:R-:W-:Y:S01]  /*b960*/  HMMA.16816.F32 R56, R112.reuse, R120, R56 ;  /* 0x000000787038723c */ /* 0x040fe20000001838 */
[----:B------:R1:W-:Y:S07]  /*b970*/  MUFU.EX2 R201, R111 ;  /* 0x0000006f00c97308 */ /* 0x0003ee0000000800 */
[-C--:B------:R-:W-:Y:S08]  /*b980*/  HMMA.16816.F32 R60, R112, R122.reuse, R60 ;  /* 0x0000007a703c723c */ /* 0x080ff0000000183c */
[C---:B------:R-:W-:Y:S01]  /*b990*/  HMMA.16816.F32 R64, R116.reuse, R122, R64 ;  /* 0x0000007a7440723c */ /* 0x040fe20000001840 */
[----:B------:R-:W2:Y:S07]  /*b9a0*/  LDSM.16.MT88.4 R120, [R221+0xb000] ;  /* 0x00b00000dd78783b */ /* 0x000eae0000004200 */
[-C--:B------:R-:W-:Y:S04]  /*b9b0*/  HMMA.16816.F32 R68, R116, R124.reuse, R68 ;  /* 0x0000007c7444723c */ /* 0x080fe80000001844 */
[--C-:B-1----:R-:W-:Y:S01]  /*b9c0*/  FFMA.FTZ R111, R219, c[0x0][0x23c], -R110.reuse ;  /* 0x00008f00db6f7a23 */ /* 0x102fe2000001086e */
[----:B------:R-:W-:Y:S03]  /*b9d0*/  MOV R219, R136 ;  /* 0x0000008800db7202 */ /* 0x000fe60000000f00 */
[C---:B------:R-:W-:Y:S01]  /*b9e0*/  HMMA.16816.F32 R72, R112.reuse, R124, R72 ;  /* 0x0000007c7048723c */ /* 0x040fe20000001848 */
[----:B------:R1:W-:Y:S07]  /*b9f0*/  MUFU.EX2 R202, R111 ;  /* 0x0000006f00ca7308 */ /* 0x0003ee0000000800 */
[-C--:B------:R-:W-:Y:S08]  /*ba00*/  HMMA.16816.F32 R76, R112, R126.reuse, R76 ;  /* 0x0000007e704c723c */ /* 0x080ff0000000184c */
[C---:B------:R-:W-:Y:S01]  /*ba10*/  HMMA.16816.F32 R80, R116.reuse, R126, R80 ;  /* 0x0000007e7450723c */ /* 0x040fe20000001850 */
[----:B------:R-:W3:Y:S07]  /*ba20*/  LDSM.16.MT88.4 R124, [R220+0x9400] ;  /* 0x00940000dc7c783b */ /* 0x000eee0000004200 */
[-C--:B--2---:R-:W-:Y:S04]  /*ba30*/  HMMA.16816.F32 R84, R116, R120.reuse, R84 ;  /* 0x000000787454723c */ /* 0x084fe80000001854 */
[--C-:B-1----:R-:W-:Y:S01]  /*ba40*/  FFMA.FTZ R111, R228, c[0x0][0x23c], -R107.reuse ;  /* 0x00008f00e46f7a23 */ /* 0x102fe2000001086b */
[----:B------:R-:W-:Y:S03]  /*ba50*/  MOV R228, R135 ;  /* 0x0000008700e47202 */ /* 0x000fe60000000f00 */
[----:B------:R1:W-:Y:S01]  /*ba60*/  MUFU.EX2 R199, R111 ;  /* 0x0000006f00c77308 */ /* 0x0003e20000000800 */
[C---:B------:R-:W-:Y:S08]  /*ba70*/  HMMA.16816.F32 R88, R112.reuse, R120, R88 ;  /* 0x000000787058723c */ /* 0x040ff00000001858 */
[-C--:B------:R-:W-:Y:S07]  /*ba80*/  HMMA.16816.F32 R92, R112, R122.reuse, R92 ;  /* 0x0000007a705c723c */ /* 0x080fee000000185c */
[----:B------:R-:W-:Y:S01]  /*ba90*/  F2FP.PACK_AB R112, R140, R138 ;  /* 0x0000008a8c70723e */ /* 0x000fe200000000ff */
[----:B------:R-:W-:Y:S01]  /*baa0*/  HMMA.16816.F32 R96, R116, R122, R96 ;  /* 0x0000007a7460723c */ /* 0x000fe20000001860 */
[----:B------:R-:W2:Y:S03]  /*bab0*/  LDSM.16.MT88.4 R120, [R220+0xa400] ;  /* 0x00a40000dc78783b */ /* 0x000ea60000004200 */
[----:B------:R-:W-:Y:S02]  /*bac0*/  F2FP.PACK_AB R113, R141, R139 ;  /* 0x0000008b8d71723e */ /* 0x000fe400000000ff */
[----:B------:R-:W-:Y:S01]  /*bad0*/  F2FP.PACK_AB R114, R180, R142 ;  /* 0x0000008eb472723e */ /* 0x000fe200000000ff */
[----:B-1----:R-:W-:Y:S01]  /*bae0*/  FFMA.FTZ R111, R229, c[0x0][0x23c], -R107 ;  /* 0x00008f00e56f7a23 */ /* 0x002fe2000001086b */
[----:B------:R-:W-:Y:S03]  /*baf0*/  F2FP.PACK_AB R115, R252, R137 ;  /* 0x00000089fc73723e */ /* 0x000fe600000000ff */
[----:B------:R1:W-:Y:S01]  /*bb00*/  MUFU.EX2 R200, R111 ;  /* 0x0000006f00c87308 */ /* 0x0003e20000000800 */
[----:B------:R-:W-:Y:S02]  /*bb10*/  F2FP.PACK_AB R116, R250, R251 ;  /* 0x000000fbfa74723e */ /* 0x000fe400000000ff */
[----:B------:R-:W-:Y:S01]  /*bb20*/  F2FP.PACK_AB R117, R248, R249 ;  /* 0x000000f9f875723e */ /* 0x000fe200000000ff */
[-C--:B---3--:R-:W-:Y:S05]  /*bb30*/  HMMA.16816.F32 R4, R112, R124.reuse, R4 ;  /* 0x0000007c7004723c */ /* 0x088fea0000001804 */
[----:B------:R-:W-:Y:S02]  /*bb40*/  F2FP.PACK_AB R118, R246, R247 ;  /* 0x000000f7f676723e */ /* 0x000fe400000000ff */
[----:B------:R-:W-:Y:S02]  /*bb50*/  F2FP.PACK_AB R119, R244, R245 ;  /* 0x000000f5f477723e */ /* 0x000fe400000000ff */
[----:B------:R-:W-:Y:S03]  /*bb60*/  MOV R137, R132 ;  /* 0x0000008400897202 */ /* 0x000fe60000000f00 */
[--C-:B------:R-:W-:Y:S01]  /*bb70*/  FFMA.FTZ R132, R209, c[0x0][0x23c], -R105.reuse ;  /* 0x00008f00d1847a23 */ /* 0x100fe20000010869 */
[----:B------:R-:W-:Y:S01]  /*bb80*/  MOV R209, R142 ;  /* 0x0000008e00d17202 */ /* 0x000fe20000000f00 */
[C---:B------:R-:W-:Y:S01]  /*bb90*/  HMMA.16816.F32 R8, R116.reuse, R124, R8 ;  /* 0x0000007c7408723c */ /* 0x040fe20000001808 */
[----:B------:R-:W-:Y:S01]  /*bba0*/  LDSM.16.MT88.4 R140, [R221+0x9c00] ;  /* 0x009c0000dd8c783b */ /* 0x000fe20000004200 */
[----:B------:R-:W-:Y:S02]  /*bbb0*/  MUFU.EX2 R207, R132 ;  /* 0x0000008400cf7308 */ /* 0x000fe40000000800 */
[----:B------:R-:W-:Y:S01]  /*bbc0*/  MOV R229, R134 ;  /* 0x0000008600e57202 */ /* 0x000fe20000000f00 */
[--C-:B-1----:R-:W-:Y:S01]  /*bbd0*/  FFMA.FTZ R111, R230, c[0x0][0x23c], -R110.reuse ;  /* 0x00008f00e66f7a23 */ /* 0x102fe2000001086e */
[----:B------:R-:W-:Y:S02]  /*bbe0*/  MOV R230, R133 ;  /* 0x0000008500e67202 */ /* 0x000fe40000000f00 */
[-C--:B------:R-:W-:Y:S04]  /*bbf0*/  HMMA.16816.F32 R12, R116, R126.reuse, R12 ;  /* 0x0000007e740c723c */ /* 0x080fe8000000180c */
[----:B------:R1:W-:Y:S01]  /*bc00*/  MUFU.EX2 R198, R111 ;  /* 0x0000006f00c67308 */ /* 0x0003e20000000800 */
[----:B------:R-:W-:Y:S02]  /*bc10*/  MOV R133, R183 ;  /* 0x000000b700857202 */ /* 0x000fe40000000f00 */
[----:B------:R-:W-:Y:S01]  /*bc20*/  MOV R134, R185 ;  /* 0x000000b900867202 */ /* 0x000fe20000000f00 */
[C---:B------:R-:W-:Y:S01]  /*bc30*/  HMMA.16816.F32 R16, R112.reuse, R126, R16 ;  /* 0x0000007e7010723c */ /* 0x040fe20000001810 */
[----:B------:R-:W3:Y:S03]  /*bc40*/  LDSM.16.MT88.4 R124, [R221+0xa400] ;  /* 0x00a40000dd7c783b */ /* 0x000ee60000004200 */
[----:B------:R-:W-:Y:S04]  /*bc50*/  MOV R218, R137 ;  /* 0x0000008900da7202 */ /* 0x000fe80000000f00 */
[-C--:B------:R-:W-:Y:S08]  /*bc60*/  HMMA.16816.F32 R20, R112, R128.reuse, R20 ;  /* 0x000000807014723c */ /* 0x080ff00000001814 */
[C---:B------:R-:W-:Y:S04]  /*bc70*/  HMMA.16816.F32 R24, R116.reuse, R128, R24 ;  /* 0x000000807418723c */ /* 0x040fe80000001818 */
[----:B-1----:R-:W-:Y:S01]  /*bc80*/  FFMA.FTZ R111, R231, c[0x0][0x23c], -R110 ;  /* 0x00008f00e76f7a23 */ /* 0x002fe2000001086e */
[----:B------:R-:W-:Y:S03]  /*bc90*/  MOV R231, R187 ;  /* 0x000000bb00e77202 */ /* 0x000fe60000000f00 */
[-C--:B------:R-:W-:Y:S01]  /*bca0*/  HMMA.16816.F32 R28, R116, R130.reuse, R28 ;  /* 0x00000082741c723c */ /* 0x080fe2000000181c */
[----:B------:R1:W-:Y:S07]  /*bcb0*/  MUFU.EX2 R197, R111 ;  /* 0x0000006f00c57308 */ /* 0x0003ee0000000800 */
[C---:B------:R-:W-:Y:S01]  /*bcc0*/  HMMA.16816.F32 R32, R112.reuse, R130, R32 ;  /* 0x000000827020723c */ /* 0x040fe20000001820 */
[----:B------:R-:W4:Y:S07]  /*bcd0*/  LDSM.16.MT88.4 R128, [R220+0xb400] ;  /* 0x00b40000dc80783b */ /* 0x000f2e0000004200 */
[-C--:B--2---:R-:W-:Y:S08]  /*bce0*/  HMMA.16816.F32 R36, R112, R120.reuse, R36 ;  /* 0x000000787024723c */ /* 0x084ff00000001824 */
[C---:B------:R-:W-:Y:S04]  /*bcf0*/  HMMA.16816.F32 R40, R116.reuse, R120, R40 ;  /* 0x000000787428723c */ /* 0x040fe80000001828 */
[--C-:B-1----:R-:W-:Y:S01]  /*bd00*/  FFMA.FTZ R111, R233, c[0x0][0x23c], -R105.reuse ;  /* 0x00008f00e96f7a23 */ /* 0x102fe20000010869 */
[----:B------:R-:W-:Y:S03]  /*bd10*/  MOV R233, R188 ;  /* 0x000000bc00e97202 */ /* 0x000fe60000000f00 */
[-C--:B------:R-:W-:Y:S01]  /*bd20*/  HMMA.16816.F32 R44, R116, R122.reuse, R44 ;  /* 0x0000007a742c723c */ /* 0x080fe2000000182c */
[----:B------:R1:W-:Y:S07]  /*bd30*/  MUFU.EX2 R196, R111 ;  /* 0x0000006f00c47308 */ /* 0x0003ee0000000800 */
[C---:B------:R-:W-:Y:S01]  /*bd40*/  HMMA.16816.F32 R48, R112.reuse, R122, R48 ;  /* 0x0000007a7030723c */ /* 0x040fe20000001830 */
[----:B------:R-:W2:Y:S07]  /*bd50*/  LDSM.16.MT88.4 R120, [R221+0xb400] ;  /* 0x00b40000dd78783b */ /* 0x000eae0000004200 */
[-C--:B---3--:R-:W-:Y:S08]  /*bd60*/  HMMA.16816.F32 R52, R112, R124.reuse, R52 ;  /* 0x0000007c7034723c */ /* 0x088ff00000001834 */
[C---:B------:R-:W-:Y:S04]  /*bd70*/  HMMA.16816.F32 R56, R116.reuse, R124, R56 ;  /* 0x0000007c7438723c */ /* 0x040fe80000001838 */
[----:B-1----:R-:W-:Y:S01]  /*bd80*/  FFMA.FTZ R111, R232, c[0x0][0x23c], -R105 ;  /* 0x00008f00e86f7a23 */ /* 0x002fe20000010869 */
[----:B------:R-:W-:Y:S02]  /*bd90*/  MOV R232, R189 ;  /* 0x000000bd00e87202 */ /* 0x000fe40000000f00 */
[----:B------:R-:W-:Y:S01]  /*bda0*/  FFMA.FTZ R124, R217, c[0x0][0x23c], -R107 ;  /* 0x00008f00d97c7a23 */ /* 0x000fe2000001086b */
[-C--:B------:R-:W-:Y:S01]  /*bdb0*/  HMMA.16816.F32 R60, R116, R126.reuse, R60 ;  /* 0x0000007e743c723c */ /* 0x080fe2000000183c */
[----:B------:R1:W-:Y:S03]  /*bdc0*/  MUFU.EX2 R195, R111 ;  /* 0x0000006f00c37308 */ /* 0x0003e60000000800 */
[----:B------:R-:W-:Y:S04]  /*bdd0*/  MOV R217, R138 ;  /* 0x0000008a00d97202 */ /* 0x000fe80000000f00 */
[C---:B------:R-:W-:Y:S03]  /*bde0*/  HMMA.16816.F32 R64, R112.reuse, R126, R64 ;  /* 0x0000007e7040723c */ /* 0x040fe60000001840 */
[----:B------:R3:W5:Y:S05]  /*bdf0*/  MUFU.EX2 R203, R124 ;  /* 0x0000007c00cb7308 */ /* 0x00076a0000000800 */
[-C--:B----4-:R-:W-:Y:S08]  /*be00*/  HMMA.16816.F32 R68, R112, R128.reuse, R68 ;  /* 0x000000807044723c */ /* 0x090ff00000001844 */
[C---:B------:R-:W-:Y:S04]  /*be10*/  HMMA.16816.F32 R72, R116.reuse, R128, R72 ;  /* 0x000000807448723c */ /* 0x040fe80000001848 */
[--C-:B-1----:R-:W-:Y:S01]  /*be20*/  FFMA.FTZ R111, R234, c[0x0][0x23c], -R106.reuse ;  /* 0x00008f00ea6f7a23 */ /* 0x102fe2000001086a */
[----:B------:R-:W-:Y:S03]  /*be30*/  MOV R234, R191 ;  /* 0x000000bf00ea7202 */ /* 0x000fe60000000f00 */
[-C--:B------:R-:W-:Y:S01]  /*be40*/  HMMA.16816.F32 R76, R116, R130.reuse, R76 ;  /* 0x00000082744c723c */ /* 0x080fe2000000184c */
[----:B------:R1:W-:Y:S01]  /*be50*/  MUFU.EX2 R193, R111 ;  /* 0x0000006f00c17308 */ /* 0x0003e20000000800 */
[----:B---3--:R-:W3:Y:S06]  /*be60*/  LDSM.16.MT88.4 R124, [R220+0x9800] ;  /* 0x00980000dc7c783b */ /* 0x008eec0000004200 */
[C---:B------:R-:W-:Y:S02]  /*be70*/  HMMA.16816.F32 R80, R112.reuse, R130, R80 ;  /* 0x000000827050723c */ /* 0x040fe40000001850 */
[----:B------:R-:W4:Y:S06]  /*be80*/  LDSM.16.MT88.4 R128, [R221+0x9800] ;  /* 0x00980000dd80783b */ /* 0x000f2c0000004200 */
[-C--:B--2---:R-:W-:Y:S08]  /*be90*/  HMMA.16816.F32 R84, R112, R120.reuse, R84 ;  /* 0x000000787054723c */ /* 0x084ff00000001854 */
[C---:B------:R-:W-:Y:S04]  /*bea0*/  HMMA.16816.F32 R88, R116.reuse, R120, R88 ;  /* 0x000000787458723c */ /* 0x040fe80000001858 */
[--C-:B-1----:R-:W-:Y:S01]  /*beb0*/  FFMA.FTZ R111, R235, c[0x0][0x23c], -R106.reuse ;  /* 0x00008f00eb6f7a23 */ /* 0x102fe2000001086a */
[----:B------:R-:W-:Y:S03]  /*bec0*/  MOV R235, R190 ;  /* 0x000000be00eb7202 */ /* 0x000fe60000000f00 */
[-C--:B------:R-:W-:Y:S01]  /*bed0*/  HMMA.16816.F32 R92, R116, R122.reuse, R92 ;  /* 0x0000007a745c723c */ /* 0x080fe2000000185c */
[----:B------:R1:W-:Y:S06]  /*bee0*/  MUFU.EX2 R194, R111 ;  /* 0x0000006f00c27308 */ /* 0x0003ec0000000800 */
[----:B-----5:R-:W-:Y:S01]  /*bef0*/  F2FP.PACK_AB R116, R203, R204 ;  /* 0x000000cccb74723e */ /* 0x020fe200000000ff */
[----:B------:R-:W-:Y:S01]  /*bf00*/  HMMA.16816.F32 R96, R112, R122, R96 ;  /* 0x0000007a7060723c */ /* 0x000fe20000001860 */
[----:B------:R-:W2:Y:S03]  /*bf10*/  LDSM.16.MT88.4 R120, [R220+0xa800] ;  /* 0x00a80000dc78783b */ /* 0x000ea60000004200 */
[----:B------:R-:W-:Y:S02]  /*bf20*/  F2FP.PACK_AB R117, R202, R201 ;  /* 0x000000c9ca75723e */ /* 0x000fe400000000ff */
[----:B------:R-:W-:Y:S02]  /*bf30*/  F2FP.PACK_AB R118, R200, R199 ;  /* 0x000000c7c876723e */ /* 0x000fe400000000ff */
[----:B------:R-:W-:Y:S04]  /*bf40*/  F2FP.PACK_AB R112, R242, R243 ;  /* 0x000000f3f270723e */ /* 0x000fe800000000ff */
[----:B------:R-:W-:Y:S02]  /*bf50*/  F2FP.PACK_AB R113, R212, R213 ;  /* 0x000000d5d471723e */ /* 0x000fe400000000ff */
[----:B------:R-:W-:Y:S02]  /*bf60*/  F2FP.PACK_AB R114, R207, R208 ;  /* 0x000000d0cf72723e */ /* 0x000fe400000000ff */
[----:B------:R-:W-:Y:S01]  /*bf70*/  F2FP.PACK_AB R115, R205, R206 ;  /* 0x000000cecd73723e */ /* 0x000fe200000000ff */
[--C-:B-1----:R-:W-:Y:S01]  /*bf80*/  FFMA.FTZ R111, R176, c[0x0][0x23c], -R105.reuse ;  /* 0x00008f00b06f7a23 */ /* 0x102fe20000010869 */
[----:B------:R-:W-:Y:S01]  /*bf90*/  F2FP.PACK_AB R119, R197, R198 ;  /* 0x000000c6c577723e */ /* 0x000fe200000000ff */
[----:B------:R-:W-:Y:S02]  /*bfa0*/  FFMA.FTZ R105, R177, c[0x0][0x23c], -R105 ;  /* 0x00008f00b1697a23 */ /* 0x000fe40000010869 */
[----:B------:R-:W-:Y:S02]  /*bfb0*/  MUFU.EX2 R192, R111 ;  /* 0x0000006f00c07308 */ /* 0x000fe40000000800 */
[-C--:B---3--:R-:W-:Y:S08]  /*bfc0*/  HMMA.16816.F32 R4, R112, R124.reuse, R4 ;  /* 0x0000007c7004723c */ /* 0x088ff00000001804 */
[C---:B------:R-:W-:Y:S01]  /*bfd0*/  HMMA.16816.F32 R8, R116.reuse, R124, R8 ;  /* 0x0000007c7408723c */ /* 0x040fe20000001808 */
[----:B------:R1:W-:Y:S07]  /*bfe0*/  MUFU.EX2 R191, R105 ;  /* 0x0000006900bf7308 */ /* 0x0003ee0000000800 */
[-C--:B------:R-:W-:Y:S08]  /*bff0*/  HMMA.16816.F32 R12, R116, R126.reuse, R12 ;  /* 0x0000007e740c723c */ /* 0x080ff0000000180c */
[C---:B------:R-:W-:Y:S01]  /*c000*/  HMMA.16816.F32 R16, R112.reuse, R126, R16 ;  /* 0x0000007e7010723c */ /* 0x040fe20000001810 */
[----:B------:R-:W3:Y:S07]  /*c010*/  LDSM.16.MT88.4 R124, [R221+0xa800] ;  /* 0x00a80000dd7c783b */ /* 0x000eee0000004200 */
[-C--:B----4-:R-:W-:Y:S04]  /*c020*/  HMMA.16816.F32 R20, R112, R128.reuse, R20 ;  /* 0x000000807014723c */ /* 0x090fe80000001814 */
[--C-:B-1----:R-:W-:Y:S02]  /*c030*/  FFMA.FTZ R105, R178, c[0x0][0x23c], -R106.reuse ;  /* 0x00008f00b2697a23 */ /* 0x102fe4000001086a */
[----:B------:R-:W-:Y:S02]  /*c040*/  FFMA.FTZ R106, R179, c[0x0][0x23c], -R106 ;  /* 0x00008f00b36a7a23 */ /* 0x000fe4000001086a */
[C---:B------:R-:W-:Y:S01]  /*c050*/  HMMA.16816.F32 R24, R116.reuse, R128, R24 ;  /* 0x000000807418723c */ /* 0x040fe20000001818 */
[----:B------:R1:W-:Y:S07]  /*c060*/  MUFU.EX2 R190, R105 ;  /* 0x0000006900be7308 */ /* 0x0003ee0000000800 */
[-C--:B------:R-:W-:Y:S03]  /*c070*/  HMMA.16816.F32 R28, R116, R130.reuse, R28 ;  /* 0x00000082741c723c */ /* 0x080fe6000000181c */
[----:B------:R-:W4:Y:S05]  /*c080*/  MUFU.EX2 R189, R106 ;  /* 0x0000006a00bd7308 */ /* 0x000f2a0000000800 */
[C---:B------:R-:W-:Y:S01]  /*c090*/  HMMA.16816.F32 R32, R112.reuse, R130, R32 ;  /* 0x000000827020723c */ /* 0x040fe20000001820 */
[----:B------:R-:W5:Y:S04]  /*c0a0*/  LDSM.16.MT88.4 R128, [R220+0xb800] ;  /* 0x00b80000dc80783b */ /* 0x000f680000004200 */
[----:B------:R3:W-:Y:S03]  /*c0b0*/  MUFU.EX2 R106, R108 ;  /* 0x0000006c006a7308 */ /* 0x0007e60000000800 */
[-C--:B--2---:R-:W-:Y:S04]  /*c0c0*/  HMMA.16816.F32 R36, R112, R120.reuse, R36 ;  /* 0x000000787024723c */ /* 0x084fe80000001824 */
[--C-:B-1----:R-:W-:Y:S01]  /*c0d0*/  FFMA.FTZ R105, R236, c[0x0][0x23c], -R107.reuse ;  /* 0x00008f00ec697a23 */ /* 0x102fe2000001086b */
[----:B------:R-:W-:Y:S03]  /*c0e0*/  MOV R236, R184 ;  /* 0x000000b800ec7202 */ /* 0x000fe60000000f00 */
[C---:B------:R-:W-:Y:S01]  /*c0f0*/  HMMA.16816.F32 R40, R116.reuse, R120, R40 ;  /* 0x000000787428723c */ /* 0x040fe20000001828 */
[----:B------:R1:W-:Y:S03]  /*c100*/  MUFU.EX2 R188, R105 ;  /* 0x0000006900bc7308 */ /* 0x0003e60000000800 */
[----:B----4-:R-:W-:Y:S04]  /*c110*/  F2FP.PACK_AB R111, R189, R190 ;  /* 0x000000bebd6f723e */ /* 0x010fe800000000ff */
[-C--:B------:R-:W-:Y:S04]  /*c120*/  HMMA.16816.F32 R44, R116, R122.reuse, R44 ;  /* 0x0000007a742c723c */ /* 0x080fe8000000182c */
[----:B---3--:R-:W-:Y:S04]  /*c130*/  F2FP.PACK_AB R108, R195, R196 ;  /* 0x000000c4c36c723e */ /* 0x008fe800000000ff */
[C---:B------:R-:W-:Y:S01]  /*c140*/  HMMA.16816.F32 R48, R112.reuse, R122, R48 ;  /* 0x0000007a7030723c */ /* 0x040fe20000001830 */
[----:B------:R-:W2:Y:S07]  /*c150*/  LDSM.16.MT88.4 R120, [R221+0xb800] ;  /* 0x00b80000dd78783b */ /* 0x000eae0000004200 */
[-C--:B------:R-:W-:Y:S04]  /*c160*/  HMMA.16816.F32 R52, R112, R124.reuse, R52 ;  /* 0x0000007c7034723c */ /* 0x080fe80000001834 */
[--C-:B-1----:R-:W-:Y:S01]  /*c170*/  FFMA.FTZ R105, R237, c[0x0][0x23c], -R107.reuse ;  /* 0x00008f00ed697a23 */ /* 0x102fe2000001086b */
[----:B------:R-:W-:Y:S03]  /*c180*/  MOV R237, R186 ;  /* 0x000000ba00ed7202 */ /* 0x000fe60000000f00 */
[C---:B------:R-:W-:Y:S01]  /*c190*/  HMMA.16816.F32 R56, R116.reuse, R124, R56 ;  /* 0x0000007c7438723c */ /* 0x040fe20000001838 */
[----:B------:R1:W3:Y:S07]  /*c1a0*/  MUFU.EX2 R187, R105 ;  /* 0x0000006900bb7308 */ /* 0x0002ee0000000800 */
[-C--:B------:R-:W-:Y:S08]  /*c1b0*/  HMMA.16816.F32 R60, R116, R126.reuse, R60 ;  /* 0x0000007e743c723c */ /* 0x080ff0000000183c */
[C---:B------:R-:W-:Y:S01]  /*c1c0*/  HMMA.16816.F32 R64, R112.reuse, R126, R64 ;  /* 0x0000007e7040723c */ /* 0x040fe20000001840 */
[----:B------:R-:W4:Y:S07]  /*c1d0*/  LDSM.16.MT88.4 R124, [R220+0x9c00] ;  /* 0x009c0000dc7c783b */ /* 0x000f2e0000004200 */
[-C--:B-----5:R-:W-:Y:S04]  /*c1e0*/  HMMA.16816.F32 R68, R112, R128.reuse, R68 ;  /* 0x000000807044723c */ /* 0x0a0fe80000001844 */
[--C-:B-1----:R-:W-:Y:S01]  /*c1f0*/  FFMA.FTZ R105, R239, c[0x0][0x23c], -R110.reuse ;  /* 0x00008f00ef697a23 */ /* 0x102fe2000001086e */
[----:B---3--:R-:W-:Y:S01]  /*c200*/  F2FP.PACK_AB R176, R187, R188 ;  /* 0x000000bcbbb0723e */ /* 0x008fe200000000ff */
[----:B------:R-:W3:Y:S02]  /*c210*/  LDL.LU R239, [R1+0x1c] ;  /* 0x00001c0001ef7983 */ /* 0x000ee40000300800 */
[C---:B------:R-:W-:Y:S01]  /*c220*/  HMMA.16816.F32 R72, R116.reuse, R128, R72 ;  /* 0x000000807448723c */ /* 0x040fe20000001848 */
[----:B------:R1:W-:Y:S07]  /*c230*/  MUFU.EX2 R186, R105 ;  /* 0x0000006900ba7308 */ /* 0x0003ee0000000800 */
[-C--:B------:R-:W-:Y:S08]  /*c240*/  HMMA.16816.F32 R76, R116, R130.reuse, R76 ;  /* 0x00000082744c723c */ /* 0x080ff0000000184c */
[C---:B------:R-:W-:Y:S08]  /*c250*/  HMMA.16816.F32 R80, R112.reuse, R130, R80 ;  /* 0x000000827050723c */ /* 0x040ff00000001850 */
[-C--:B--2---:R-:W-:Y:S04]  /*c260*/  HMMA.16816.F32 R84, R112, R120.reuse, R84 ;  /* 0x000000787054723c */ /* 0x084fe80000001854 */
[--C-:B-1----:R-:W-:Y:S01]  /*c270*/  FFMA.FTZ R105, R240, c[0x0][0x23c], -R110.reuse ;  /* 0x00008f00f0697a23 */ /* 0x102fe2000001086e */
[----:B------:R-:W-:Y:S01]  /*c280*/  MOV R240, R182 ;  /* 0x000000b600f07202 */ /* 0x000fe20000000f00 */
[----:B------:R-:W-:Y:S01]  /*c290*/  FFMA.FTZ R110, R109, c[0x0][0x23c], -R110 ;  /* 0x00008f006d6e7a23 */ /* 0x000fe2000001086e */
[----:B------:R-:W-:Y:S01]  /*c2a0*/  F2FP.PACK_AB R109, R194, R193 ;  /* 0x000000c1c26d723e */ /* 0x000fe200000000ff */
[C---:B------:R-:W-:Y:S01]  /*c2b0*/  HMMA.16816.F32 R88, R116.reuse, R120, R88 ;  /* 0x000000787458723c */ /* 0x040fe20000001858 */
[----:B------:R1:W2:Y:S07]  /*c2c0*/  MUFU.EX2 R185, R105 ;  /* 0x0000006900b97308 */ /* 0x0002ae0000000800 */
[-C--:B------:R-:W-:Y:S08]  /*c2d0*/  HMMA.16816.F32 R92, R116, R122.reuse, R92 ;  /* 0x0000007a745c723c */ /* 0x080ff0000000185c */
[----:B------:R-:W-:Y:S04]  /*c2e0*/  HMMA.16816.F32 R96, R112, R122, R96 ;  /* 0x0000007a7060723c */ /* 0x000fe80000001860 */
[--C-:B-1----:R-:W-:Y:S02]  /*c2f0*/  FFMA.FTZ R105, R241, c[0x0][0x23c], -R107.reuse ;  /* 0x00008f00f1697a23 */ /* 0x102fe4000001086b */
[----:B------:R-:W5:Y:S01]  /*c300*/  LDL.LU R241, [R1+0x18] ;  /* 0x0000180001f17983 */ /* 0x000f620000300800 */
[----:B------:R-:W-:Y:S01]  /*c310*/  FFMA.FTZ R107, R238, c[0x0][0x23c], -R107 ;  /* 0x00008f00ee6b7a23 */ /* 0x000fe2000001086b */
[----:B------:R-:W-:Y:S01]  /*c320*/  MUFU.EX2 R184, R105 ;  /* 0x0000006900b87308 */ /* 0x000fe20000000800 */
[----:B--2---:R-:W-:Y:S03]  /*c330*/  F2FP.PACK_AB R177, R185, R186 ;  /* 0x000000bab9b1723e */ /* 0x004fe600000000ff */
[----:B------:R-:W-:Y:S02]  /*c340*/  MOV R238, R181 ;  /* 0x000000b500ee7202 */ /* 0x000fe40000000f00 */
[----:B------:R-:W1:Y:S04]  /*c350*/  LDSM.16.MT88.4 R180, [R220+0xbc00] ;  /* 0x00bc0000dcb4783b */ /* 0x000e680000004200 */
[----:B------:R2:W2:Y:S10]  /*c360*/  MUFU.EX2 R105, R110 ;  /* 0x0000006e00697308 */ /* 0x0004b40000000800 */
[----:B------:R-:W1:Y:S01]  /*c370*/  MUFU.EX2 R107, R107 ;  /* 0x0000006b006b7308 */ /* 0x000e620000000800 */
[----:B--2---:R-:W-:Y:S02]  /*c380*/  F2FP.PACK_AB R110, R191, R192 ;  /* 0x000000c0bf6e723e */ /* 0x004fe400000000ff */
[----:B------:R-:W-:Y:S05]  /*c390*/  F2FP.PACK_AB R179, R105, R106 ;  /* 0x0000006a69b3723e */ /* 0x000fea00000000ff */
[-C--:B----4-:R-:W-:Y:S01]  /*c3a0*/  HMMA.16816.F32 R116, R108, R124.reuse, R4 ;  /* 0x0000007c6c74723c */ /* 0x090fe20000001804 */
[----:B------:R-:W2:Y:S04]  /*c3b0*/  LDSM.16.MT88.4 R4, [R221+0xbc00] ;  /* 0x00bc0000dd04783b */ /* 0x000ea80000004200 */
[----:B-1----:R-:W-:Y:S07]  /*c3c0*/  F2FP.PACK_AB R178, R107, R184 ;  /* 0x000000b86bb2723e */ /* 0x002fee00000000ff */
[C---:B------:R-:W-:Y:S01]  /*c3d0*/  HMMA.16816.F32 R112, R176.reuse, R124, R8 ;  /* 0x0000007cb070723c */ /* 0x040fe20000001808 */
[----:B------:R-:W4:Y:S04]  /*c3e0*/  LDL.LU R9, [R1+0x10] ;  /* 0x0000100001097983 */ /* 0x000f280000300800 */
[----:B------:R-:W4:Y:S02]  /*c3f0*/  LDL.LU R11, [R1+0x14] ;  /* 0x00001400010b7983 */ /* 0x000f240000300800 */
[----:B------:R-:W-:Y:S01]  /*c400*/  MOV R10, R133 ;  /* 0x00000085000a7202 */ /* 0x000fe20000000f00 */
[-C--:B------:R-:W-:Y:S04]  /*c410*/  HMMA.16816.F32 R120, R176, R126.reuse, R12 ;  /* 0x0000007eb078723c */ /* 0x080fe8000000180c */
[----:B------:R-:W-:Y:S04]  /*c420*/  MOV R8, R134 ;  /* 0x0000008600087202 */ /* 0x000fe80000000f00 */
        /* <DEDUP_REMOVED lines=20> */
[----:B------:R-:W-:Y:S04]  /*c570*/  HMMA.16816.F32 R96, R108, R6, R96 ;  /* 0x000000066c60723c */ /* 0x000fe80000001860 */
[----:B---3--:R-:W-:Y:S04]  /*c580*/  FFMA.FTZ R0, R0, R239, R240 ;  /* 0x000000ef00007223 */ /* 0x008fe800000100f0 */
[----:B------:R-:W-:Y:S04]  /*c590*/  FADD.FTZ R0, R234, R0 ;  /* 0x00000000ea007221 */ /* 0x000fe80000010000 */
[----:B------:R-:W-:Y:S04]  /*c5a0*/  FADD.FTZ R0, R230, R0 ;  /* 0x00000000e6007221 */ /* 0x000fe80000010000 */
[----:B------:R-:W-:Y:S04]  /*c5b0*/  FADD.FTZ R0, R218, R0 ;  /* 0x00000000da007221 */ /* 0x000fe80000010000 */
[----:B------:R-:W-:Y:S04]  /*c5c0*/  FADD.FTZ R0, R249, R0 ;  /* 0x00000000f9007221 */ /* 0x000fe80000010000 */
[----:B------:R-:W-:Y:S04]  /*c5d0*/  FADD.FTZ R0, R248, R0 ;  /* 0x00000000f8007221 */ /* 0x000fe80000010000 */
[----:B------:R-:W-:Y:S02]  /*c5e0*/  FADD.FTZ R0, R245, R0 ;  /* 0x00000000f5007221 */ /* 0x000fe40000010000 */
[----:B-----5:R-:W-:Y:S04]  /*c5f0*/  FFMA.FTZ R2, R2, R241, R238 ;  /* 0x000000f102027223 */ /* 0x020fe800000100ee */
[----:B------:R-:W-:Y:S04]  /*c600*/  FADD.FTZ R2, R235, R2 ;  /* 0x00000002eb027221 */ /* 0x000fe80000010000 */
[----:B------:R-:W-:Y:S04]  /*c610*/  FADD.FTZ R2, R231, R2 ;  /* 0x00000002e7027221 */ /* 0x000fe80000010000 */
[----:B------:R-:W-:Y:S04]  /*c620*/  FADD.FTZ R2, R219, R2 ;  /* 0x00000002db027221 */ /* 0x000fe80000010000 */
[----:B------:R-:W-:Y:S04]  /*c630*/  FADD.FTZ R2, R251, R2 ;  /* 0x00000002fb027221 */ /* 0x000fe80000010000 */
[----:B------:R-:W-:Y:S04]  /*c640*/  FADD.FTZ R2, R250, R2 ;  /* 0x00000002fa027221 */ /* 0x000fe80000010000 */
[----:B------:R-:W-:Y:S02]  /*c650*/  FADD.FTZ R2, R247, R2 ;  /* 0x00000002f7027221 */ /* 0x000fe40000010000 */
[----:B----4-:R-:W-:Y:S02]  /*c660*/  FFMA.FTZ R101, R101, R9, R8 ;  /* 0x0000000965657223 */ /* 0x010fe40000010008 */
[----:B------:R-:W-:Y:S02]  /*c670*/  FFMA.FTZ R100, R100, R11, R10 ;  /* 0x0000000b64647223 */ /* 0x000fe4000001000a */
[----:B------:R-:W-:Y:S02]  /*c680*/  FADD.FTZ R8, R237, R101 ;  /* 0x00000065ed087221 */ /* 0x000fe40000010000 */
[----:B------:R-:W-:Y:S01]  /*c690*/  FADD.FTZ R9, R236, R100 ;  /* 0x00000064ec097221 */ /* 0x000fe20000010000 */
[----:B------:R-:W-:Y:S01]  /*c6a0*/  MOV R100, R104 ;  /* 0x0000006800647202 */ /* 0x000fe20000000f00 */
        /* <DEDUP_REMOVED lines=41> */
[----:B------:R1:W-:Y:S01]  /*c940*/  STL [R1+0x10], R6 ;  /* 0x0000100601007387 */ /* 0x0003e20000100800 */
[----:B------:R-:W-:Y:S02]  /*c950*/  FADD.FTZ R2, R184, R0 ;  /* 0x00000000b8027221 */ /* 0x000fe40000010000 */
[----:B------:R-:W-:Y:S01]  /*c960*/  FADD.FTZ R0, R106, R4 ;  /* 0x000000046a007221 */ /* 0x000fe20000010000 */
[----:B------:R-:W-:Y:S01]  /*c970*/  MOV R106, R102 ;  /* 0x00000066006a7202 */ /* 0x000fe20000000f00 */
[----:B------:R-:W-:Y:S02]  /*c980*/  FADD.FTZ R4, R189, R5 ;  /* 0x00000005bd047221 */ /* 0x000fe40000010000 */
[----:B------:R-:W-:Y:S01]  /*c990*/  FADD.FTZ R2, R107, R2 ;  /* 0x000000026b027221 */ /* 0x000fe20000010000 */
[----:B------:R-:W-:Y:S01]  /*c9a0*/  MOV R107, R3 ;  /* 0x00000003006b7202 */ /* 0x000fe20000000f00 */
[----:B------:R-:W-:Y:S01]  /*c9b0*/  FADD.FTZ R0, R105, R0 ;  /* 0x0000000069007221 */ /* 0x000fe20000010000 */
[----:B------:R1:W-:Y:S01]  /*c9c0*/  STL [R1+0x14], R4 ;  /* 0x0000140401007387 */ /* 0x0003e20000100800 */
[----:B------:R-:W-:Y:S03]  /*c9d0*/  MOV R105, R103 ;  /* 0x0000006700697202 */ /* 0x000fe60000000f00 */
[----:B------:R1:W-:Y:S04]  /*c9e0*/  STL [R1+0x18], R2 ;  /* 0x0000180201007387 */ /* 0x0003e80000100800 */
[----:B------:R1:W-:Y:S02]  /*c9f0*/  STL [R1+0x1c], R0 ;  /* 0x00001c0001007387 */ /* 0x0003e40000100800 */
[----:B-1----:R-:W-:-:S05]  /*ca00*/  @P0 BRA `(.L_x_327) ;  /* 0xffffc84000000947 */ /* 0x002fca000383ffff */
.L_x_326:
[----:B-1----:R-:W2:Y:S04]  /*ca10*/  LDL.LU R2, [R1+0x10] ;  /* 0x0000100001027983 */ /* 0x002ea80000300800 */
[----:B------:R-:W3:Y:S04]  /*ca20*/  LDL.LU R9, [R1+0x14] ;  /* 0x0000140001097983 */ /* 0x000ee80000300800 */
[----:B------:R-:W4:Y:S04]  /*ca30*/  LDL.LU R8, [R1+0x18] ;  /* 0x0000180001087983 */ /* 0x000f280000300800 */
[----:B------:R-:W5:Y:S01]  /*ca40*/  LDL.LU R7, [R1+0x1c] ;  /* 0x00001c0001077983 */ /* 0x000f620000300800 */
[----:B------:R-:W-:Y:S01]  /*ca50*/  ULDC.U8 UR4, c[0x0][0x329] ;  /* 0x0000ca4000047ab9 */ /* 0x000fe20000000000 */
[----:B------:R-:W-:Y:S01]  /*ca60*/  BSSY B0, `(.L_x_330) ;  /* 0x0000161000007945 */ /* 0x000fe20003800000 */
[----:B------:R-:W-:Y:S01]  /*ca70*/  ISETP.NE.AND P0, PT, RZ, UR4, PT ;  /* 0x00000004ff007c0c */ /* 0x000fe2000bf05270 */
[----:B------:R-:W-:-:S02]  /*ca80*/  ULDC.U8 UR5, c[0x0][0x328] ;  /* 0x0000ca0000057ab9 */ /* 0x000fc40000000000 */
[----:B------:R-:W-:-:S10]  /*ca90*/  ISETP.NE.AND P1, PT, RZ, UR5, PT ;  /* 0x00000005ff007c0c */ /* 0x000fd4000bf25270 */
[----:B------:R-:W-:-:S05]  /*caa0*/  @P0 MOV R105, c[0x0][0x210] ;  /* 0x0000840000690a02 */ /* 0x000fca0000000f00 */
[----:B------:R-:W-:Y:S01]  /*cab0*/  @P0 IMAD R105, R105, c[0x0][0x214], RZ ;  /* 0x0000850069690a24 */ /* 0x000fe200078e02ff */
[----:B--2---:R-:W1:Y:S04]  /*cac0*/  SHFL.BFLY PT, R0, R2, 0x2, 0x1f ;  /* 0x0c401f0002007f89 */ /* 0x004e6800000e0000 */
[----:B---3--:R-:W2:Y:S04]  /*cad0*/  SHFL.BFLY PT, R4, R9, 0x2, 0x1f ;  /* 0x0c401f0009047f89 */ /* 0x008ea800000e0000 */
[----:B----4-:R-:W3:Y:S04]  /*cae0*/  SHFL.BFLY PT, R5, R8, 0x2, 0x1f ;  /* 0x0c401f0008057f89 */ /* 0x010ee800000e0000 */
[----:B-----5:R-:W-:Y:S01]  /*caf0*/  SHFL.BFLY PT, R6, R7, 0x2, 0x1f ;  /* 0x0c401f0007067f89 */ /* 0x020fe200000e0000 */
[----:B-1----:R-:W-:-:S02]  /*cb00*/  FADD.FTZ R0, R0, R2 ;  /* 0x0000000200007221 */ /* 0x002fc40000010000 */
[----:B--2---:R-:W-:-:S03]  /*cb10*/  FADD.FTZ R4, R4, R9 ;  /* 0x0000000904047221 */ /* 0x004fc60000010000 */
[----:B------:R-:W1:Y:S01]  /*cb20*/  SHFL.BFLY PT, R2, R0, 0x1, 0x1f ;  /* 0x0c201f0000027f89 */ /* 0x000e6200000e0000 */
[----:B---3--:R-:W-:-:S03]  /*cb30*/  FADD.FTZ R5, R5, R8 ;  /* 0x0000000805057221 */ /* 0x008fc60000010000 */
[----:B------:R-:W2:Y:S01]  /*cb40*/  SHFL.BFLY PT, R49, R4, 0x1, 0x1f ;  /* 0x0c201f0004317f89 */ /* 0x000ea200000e0000 */
[----:B------:R-:W-:-:S04]  /*cb50*/  @!P0 MOV R8, c[0x0][0x214] ;  /* 0x0000850000088a02 */ /* 0x000fc80000000f00 */
[----:B------:R-:W-:Y:S02]  /*cb60*/  @!P0 SEL R105, R8, c[0x0][0x234], !P1 ;  /* 0x00008d0008698a07 */ /* 0x000fe40004800000 */
[----:B------:R-:W-:Y:S01]  /*cb70*/  ISETP.NE.OR P1, PT, RZ, UR4, !P1 ;  /* 0x00000004ff007c0c */ /* 0x000fe2000cf25670 */
[----:B-1----:R-:W-:Y:S01]  /*cb80*/  FADD.FTZ R50, R0, R2 ;  /* 0x0000000200327221 */ /* 0x002fe20000010000 */
[----:B------:R-:W-:Y:S01]  /*cb90*/  MOV R0, 0x3f800000 ;  /* 0x3f80000000007802 */ /* 0x000fe20000000f00 */
[----:B------:R-:W-:Y:S02]  /*cba0*/  FADD.FTZ R2, R6, R7 ;  /* 0x0000000706027221 */ /* 0x000fe40000010000 */
[----:B------:R-:W1:Y:S01]  /*cbb0*/  SHFL.BFLY PT, R7, R5, 0x1, 0x1f ;  /* 0x0c201f0005077f89 */ /* 0x000e6200000e0000 */
[----:B------:R-:W-:Y:S01]  /*cbc0*/  FSETP.NE.FTZ.AND P6, PT, R50, RZ, PT ;  /* 0x000000ff3200720b */ /* 0x000fe20003fd5000 */
[----:B--2---:R-:W-:Y:S01]  /*cbd0*/  FADD.FTZ R49, R4, R49 ;  /* 0x0000003104317221 */ /* 0x004fe20000010000 */
[----:B------:R-:W-:Y:S01]  /*cbe0*/  MOV R4, 0x3f800000 ;  /* 0x3f80000000047802 */ /* 0x000fe20000000f00 */
[----:B------:R-:W2:Y:S03]  /*cbf0*/  SHFL.BFLY PT, R6, R2, 0x1, 0x1f ;  /* 0x0c201f0002067f89 */ /* 0x000ea600000e0000 */
[----:B------:R-:W-:-:S07]  /*cc00*/  FSETP.NE.FTZ.AND P5, PT, R49, RZ, PT ;  /* 0x000000ff3100720b */ /* 0x000fce0003fb5000 */
[----:B------:R-:W3:Y:S08]  /*cc10*/  @P6 MUFU.RCP R0, R50 ;  /* 0x0000003200006308 */ /* 0x000ef00000001000 */
[----:B------:R-:W-:Y:S01]  /*cc20*/  @P5 MUFU.RCP R4, R49 ;  /* 0x0000003100045308 */ /* 0x000fe20000001000 */
[----:B-1----:R-:W-:Y:S02]  /*cc30*/  FADD.FTZ R100, R5, R7 ;  /* 0x0000000705647221 */ /* 0x002fe40000010000 */
[----:B--2---:R-:W-:-:S03]  /*cc40*/  FADD.FTZ R101, R2, R6 ;  /* 0x0000000602657221 */ /* 0x004fc60000010000 */
[----:B------:R-:W-:Y:S01]  /*cc50*/  FSETP.NE.FTZ.AND P4, PT, R100, RZ, PT ;  /* 0x000000ff6400720b */ /* 0x000fe20003f95000 */
[C---:B---3--:R-:W-:Y:S01]  /*cc60*/  FMUL.FTZ R116, R0.reuse, R116 ;  /* 0x0000007400747220 */ /* 0x048fe20000410000 */
[----:B------:R-:W-:Y:S01]  /*cc70*/  MOV R2, 0x3f800000 ;  /* 0x3f80000000027802 */ /* 0x000fe20000000f00 */
[C---:B------:R-:W-:Y:S01]  /*cc80*/  FMUL.FTZ R46, R0.reuse, R117 ;  /* 0x00000075002e7220 */ /* 0x040fe20000410000 */
[----:B------:R-:W-:Y:S01]  /*cc90*/  FSETP.NE.FTZ.AND P3, PT, R101, RZ, PT ;  /* 0x000000ff6500720b */ /* 0x000fe20003f75000 */
[C---:B------:R-:W-:Y:S02]  /*cca0*/  FMUL.FTZ R124, R0.reuse, R124 ;  /* 0x0000007c007c7220 */ /* 0x040fe40000410000 */
[----:B------:R-:W-:Y:S01]  /*ccb0*/  FMUL.FTZ R44, R0, R125 ;  /* 0x0000007d002c7220 */ /* 0x000fe20000410000 */
[----:B------:R-:W-:Y:S01]  /*ccc0*/  F2FP.PACK_AB R46, R46, R116 ;  /* 0x000000742e2e723e */ /* 0x000fe200000000ff */
[C---:B------:R-:W-:Y:S02]  /*ccd0*/  FMUL.FTZ R128, R0.reuse, R128 ;  /* 0x0000008000807220 */ /* 0x040fe40000410000 */
[----:B------:R-:W-:Y:S01]  /*cce0*/  FMUL.FTZ R42, R0, R129 ;  /* 0x00000081002a7220 */ /* 0x000fe20000410000 */
[----:B------:R-:W-:Y:S01]  /*ccf0*/  F2FP.PACK_AB R44, R44, R124 ;  /* 0x0000007c2c2c723e */ /* 0x000fe200000000ff */
[----:B------:R-:W1:Y:S01]  /*cd00*/  @P4 MUFU.RCP R2, R100 ;  /* 0x0000006400024308 */ /* 0x000e620000001000 */
[----:B------:R-:W-:-:S02]  /*cd10*/  FMUL.FTZ R140, R0, R140 ;  /* 0x0000008c008c7220 */ /* 0x000fc40000410000 */
[----:B------:R-:W-:Y:S01]  /*cd20*/  FMUL.FTZ R39, R0, R141 ;  /* 0x0000008d00277220 */ /* 0x000fe20000410000 */
[----:B------:R-:W-:Y:S01]  /*cd30*/  F2FP.PACK_AB R42, R42, R128 ;  /* 0x000000802a2a723e */ /* 0x000fe200000000ff */
[C---:B------:R-:W-:Y:S02]  /*cd40*/  FMUL.FTZ R144, R0.reuse, R144 ;  /* 0x0000009000907220 */ /* 0x040fe40000410000 */
[C---:B------:R-:W-:Y:S01]  /*cd50*/  FMUL.FTZ R36, R0.reuse, R145 ;  /* 0x0000009100247220 */ /* 0x040fe20000410000 */
[----:B------:R-:W-:Y:S01]  /*cd60*/  F2FP.PACK_AB R39, R39, R140 ;  /* 0x0000008c2727723e */ /* 0x000fe200000000ff */
[C---:B------:R-:W-:Y:S02]  /*cd70*/  FMUL.FTZ R156, R0.reuse, R156 ;  /* 0x0000009c009c7220 */ /* 0x040fe40000410000 */
[----:B------:R-:W-:Y:S01]  /*cd80*/  FMUL.FTZ R32, R0, R157 ;  /* 0x0000009d00207220 */ /* 0x000fe20000410000 */
[----:B------:R-:W-:Y:S01]  /*cd90*/  F2FP.PACK_AB R36, R36, R144 ;  /* 0x000000902424723e */ /* 0x000fe200000000ff */
[----:B------:R-:W-:-:S02]  /*cda0*/  FMUL.FTZ R160, R0, R160 ;  /* 0x000000a000a07220 */ /* 0x000fc40000410000 */
[----:B------:R-:W-:Y:S01]  /*cdb0*/  FMUL.FTZ R29, R0, R161 ;  /* 0x000000a1001d7220 */ /* 0x000fe20000410000 */
[----:B------:R-:W-:Y:S01]  /*cdc0*/  F2FP.PACK_AB R32, R32, R156 ;  /* 0x0000009c2020723e */ /* 0x000fe200000000ff */
[----:B-1----:R-:W-:Y:S02]  /*cdd0*/  FMUL.FTZ R19, R2, R73 ;  /* 0x0000004902137220 */ /* 0x002fe40000410000 */
[----:B------:R-:W1:Y:S01]  /*cde0*/  S2R R73, SR_TID.X ;  /* 0x0000000000497919 */ /* 0x000e620000002100 */
[C---:B------:R-:W-:Y:S01]  /*cdf0*/  FMUL.FTZ R172, R0.reuse, R172 ;  /* 0x000000ac00ac7220 */ /* 0x040fe20000410000 */
[----:B------:R-:W-:Y:S01]  /*ce00*/  F2FP.PACK_AB R29, R29, R160 ;  /* 0x000000a01d1d723e */ /* 0x000fe200000000ff */
[C---:B------:R-:W-:Y:S02]  /*ce10*/  FMUL.FTZ R25, R0.reuse, R173 ;  /* 0x000000ad00197220 */ /* 0x040fe40000410000 */
        /* <DEDUP_REMOVED lines=11> */
[----:B------:R-:W-:Y:S01]  /*ced0*/  MOV R0, 0x3f800000 ;  /* 0x3f80000000007802 */ /* 0x000fe20000000f00 */
[C---:B------:R-:W-:Y:S01]  /*cee0*/  FMUL.FTZ R118, R4.reuse, R118 ;  /* 0x0000007604767220 */ /* 0x040fe20000410000 */
[----:B------:R-:W-:Y:S01]  /*cef0*/  F2FP.PACK_AB R13, R13, R84 ;  /* 0x000000540d0d723e */ /* 0x000fe200000000ff */
[C---:B------:R-:W-:Y:S01]  /*cf00*/  FMUL.FTZ R45, R4.reuse, R119 ;  /* 0x00000077042d7220 */ /* 0x040fe20000410000 */
[----:B-1----:R-:W-:Y:S01]  /*cf10*/  SHF.R.S32.HI R51, RZ, 0x1f, R73 ;  /* 0x0000001fff337819 */ /* 0x002fe20000011449 */
[C---:B------:R-:W-:Y:S01]  /*cf20*/  FMUL.FTZ R126, R4.reuse, R126 ;  /* 0x0000007e047e7220 */ /* 0x040fe20000410000 */
[----:B------:R-:W1:Y:S01]  /*cf30*/  @P3 MUFU.RCP R0, R101 ;  /* 0x0000006500003308 */ /* 0x000e620000001000 */
[C---:B------:R-:W-:Y:S01]  /*cf40*/  FMUL.FTZ R43, R4.reuse, R127 ;  /* 0x0000007f042b7220 */ /* 0x040fe20000410000 */
[----:B------:R-:W-:Y:S01]  /*cf50*/  F2FP.PACK_AB R45, R45, R118 ;  /* 0x000000762d2d723e */ /* 0x000fe200000000ff */
[C---:B------:R-:W-:Y:S01]  /*cf60*/  FMUL.FTZ R130, R4.reuse, R130 ;  /* 0x0000008204827220 */ /* 0x040fe20000410000 */
[----:B------:R-:W-:Y:S01]  /*cf70*/  F2FP.PACK_AB R9, R9, R96 ;  /* 0x000000600909723e */ /* 0x000fe200000000ff */
        /* <DEDUP_REMOVED lines=28> */
[C---:B------:R-:W-:Y:S01]  /*d140*/  LEA.HI R4, R51.reuse, R73, RZ, 0x2 ;  /* 0x0000004933047211 */ /* 0x040fe200078f10ff */
[C---:B-1----:R-:W-:Y:S01]  /*d150*/  FMUL.FTZ R115, R0.reuse, R115 ;  /* 0x0000007300737220 */ /* 0x042fe20000410000 */
[----:B------:R-:W-:Y:S01]  /*d160*/  LEA.HI R51, R51, R73, RZ, 0x5 ;  /* 0x0000004933337211 */ /* 0x000fe200078f28ff */
[----:B------:R-:W-:Y:S01]  /*d170*/  FMUL.FTZ R114, R0, R114 ;  /* 0x0000007200727220 */ /* 0x000fe20000410000 */
[----:B------:R-:W-:Y:S01]  /*d180*/  F2FP.PACK_AB R12, R12, R86 ;  /* 0x000000560c0c723e */ /* 0x000fe200000000ff */
[C---:B------:R-:W-:Y:S01]  /*d190*/  FMUL.FTZ R123, R0.reuse, R123 ;  /* 0x0000007b007b7220 */ /* 0x040fe20000410000 */
[----:B------:R-:W-:Y:S01]  /*d1a0*/  SHF.R.S32.HI R33, RZ, 0x5, R51 ;  /* 0x00000005ff217819 */ /* 0x000fe20000011433 */
[C---:B------:R-:W-:Y:S01]  /*d1b0*/  FMUL.FTZ R122, R0.reuse, R122 ;  /* 0x0000007a007a7220 */ /* 0x040fe20000410000 */
[----:B------:R-:W-:Y:S01]  /*d1c0*/  F2FP.PACK_AB R114, R115, R114 ;  /* 0x000000727372723e */ /* 0x000fe200000000ff */
[----:B------:R-:W-:Y:S01]  /*d1d0*/  FMUL.FTZ R135, R0, R135 ;  /* 0x0000008700877220 */ /* 0x000fe20000410000 */
[----:B------:R-:W-:Y:S01]  /*d1e0*/  F2FP.PACK_AB R8, R8, R98 ;  /* 0x000000620808723e */ /* 0x000fe200000000ff */
        /* <DEDUP_REMOVED lines=29> */
[----:B------:R-:W-:Y:S01]  /*d3c0*/  FMUL.FTZ R112, R2, R112 ;  /* 0x0000007002707220 */ /* 0x000fe20000410000 */
[----:B------:R-:W-:Y:S01]  /*d3d0*/  LOP3.LUT R4, R4, 0xfffffffc, RZ, 0xc0, !PT ;  /* 0xfffffffc04047812 */ /* 0x000fe200078ec0ff */
[C---:B------:R-:W-:Y:S01]  /*d3e0*/  FMUL.FTZ R48, R2.reuse, R113 ;  /* 0x0000007102307220 */ /* 0x040fe20000410000 */
[----:B------:R-:W-:Y:S01]  /*d3f0*/  F2FP.PACK_AB R10, R91, R10 ;  /* 0x0000000a5b0a723e */ /* 0x000fe200000000ff */
        /* <DEDUP_REMOVED lines=22> */
[C---:B------:R-:W-:Y:S01]  /*d560*/  FMUL.FTZ R76, R2.reuse, R76 ;  /* 0x0000004c024c7220 */ /* 0x040fe20000410000 */
[----:B------:R-:W-:Y:S01]  /*d570*/  F2FP.PACK_AB R23, R23, R168 ;  /* 0x000000a81717723e */ /* 0x000fe200000000ff */
[C---:B------:R-:W-:Y:S01]  /*d580*/  FMUL.FTZ R15, R2.reuse, R77 ;  /* 0x0000004d020f7220 */ /* 0x040fe20000410000 */
[----:B------:R-:W-:Y:S01]  /*d590*/  F2FP.PACK_AB R19, R19, R72 ;  /* 0x000000481313723e */ /* 0x000fe200000000ff */
[C---:B------:R-:W-:Y:S02]  /*d5a0*/  FMUL.FTZ R88, R2.reuse, R88 ;  /* 0x0000005802587220 */ /* 0x040fe40000410000 */
[C---:B------:R-:W-:Y:S01]  /*d5b0*/  FMUL.FTZ R11, R2.reuse, R89 ;  /* 0x00000059020b7220 */ /* 0x040fe20000410000 */
[----:B------:R-:W-:Y:S01]  /*d5c0*/  F2FP.PACK_AB R15, R15, R76 ;  /* 0x0000004c0f0f723e */ /* 0x000fe200000000ff */
[----:B------:R-:W-:-:S02]  /*d5d0*/  FMUL.FTZ R92, R2, R92 ;  /* 0x0000005c025c7220 */ /* 0x000fc40000410000 */
[----:B------:R-:W-:Y:S01]  /*d5e0*/  FMUL.FTZ R7, R2, R93 ;  /* 0x0000005d02077220 */ /* 0x000fe20000410000 */
[----:B------:R-:W-:Y:S02]  /*d5f0*/  SHF.R.S32.HI R2, RZ, 0x1f, R0 ;  /* 0x0000001fff027819 */ /* 0x000fe40000011400 */
[----:B------:R-:W-:Y:S02]  /*d600*/  F2FP.PACK_AB R11, R11, R88 ;  /* 0x000000580b0b723e */ /* 0x000fe400000000ff */
[----:B------:R-:W-:Y:S02]  /*d610*/  LEA.HI R2, R2, R0, RZ, 0x3 ;  /* 0x0000000002027211 */ /* 0x000fe400078f18ff */
[----:B------:R-:W-:Y:S02]  /*d620*/  F2FP.PACK_AB R7, R7, R92 ;  /* 0x0000005c0707723e */ /* 0x000fe400000000ff */
[----:B------:R-:W-:-:S04]  /*d630*/  LOP3.LUT R2, R2, 0xfffffff8, RZ, 0xc0, !PT ;  /* 0xfffffff802027812 */ /* 0x000fc800078ec0ff */
[----:B------:R-:W-:-:S04]  /*d640*/  IADD3 R2, R0, -R2, RZ ;  /* 0x8000000200027210 */ /* 0x000fc80007ffe0ff */
[----:B------:R-:W-:-:S04]  /*d650*/  LEA.HI R0, R2, R2, RZ, 0x1 ;  /* 0x0000000202007211 */ /* 0x000fc800078f08ff */
[----:B------:R-:W-:Y:S02]  /*d660*/  SHF.R.S32.HI R6, RZ, 0x1, R0 ;  /* 0x00000001ff067819 */ /* 0x000fe40000011400 */
[----:B------:R-:W-:Y:S02]  /*d670*/  LOP3.LUT R5, R0, 0x3fffffe, RZ, 0xc0, !PT ;  /* 0x03fffffe00057812 */ /* 0x000fe400078ec0ff */
[----:B------:R-:W-:Y:S02]  /*d680*/  IADD3 R0, -R4, R73, RZ ;  /* 0x0000004904007210 */ /* 0x000fe40007ffe1ff */
[----:B------:R-:W-:Y:S02]  /*d690*/  SHF.L.U32 R4, R6, 0x6, RZ ;  /* 0x0000000606047819 */ /* 0x000fe400000006ff */
[----:B------:R-:W-:Y:S02]  /*d6a0*/  IADD3 R2, R2, -R5, RZ ;  /* 0x8000000502027210 */ /* 0x000fe40007ffe0ff */
[----:B------:R-:W-:-:S02]  /*d6b0*/  LEA R0, R33, R0, 0x8 ;  /* 0x0000000021007211 */ /* 0x000fc400078e40ff */
[----:B------:R-:W-:Y:S02]  /*d6c0*/  LOP3.LUT R5, R4, 0xc0, RZ, 0xc0, !PT ;  /* 0x000000c004057812 */ /* 0x000fe400078ec0ff */
[----:B------:R-:W-:Y:S02]  /*d6d0*/  LOP3.LUT R4, R6, 0x1, RZ, 0xc0, !PT ;  /* 0x0000000106047812 */ /* 0x000fe400078ec0ff */
[----:B------:R-:W-:Y:S02]  /*d6e0*/  LEA R0, R2, R0, 0x4 ;  /* 0x0000000002007211 */ /* 0x000fe400078e20ff */
[----:B------:R-:W-:Y:S02]  /*d6f0*/  LEA.HI R2, R5, R5, RZ, 0x1d ;  /* 0x0000000505027211 */ /* 0x000fe400078fe8ff */
[----:B------:R-:W-:Y:S02]  /*d700*/  ISETP.NE.U32.AND P2, PT, R4, 0x1, PT ;  /* 0x000000010400780c */ /* 0x000fe40003f45070 */
[----:B------:R-:W-:-:S02]  /*d710*/  LEA R0, R0, R2, 0x1 ;  /* 0x0000000200007211 */ /* 0x000fc400078e08ff */
[----:B------:R-:W-:Y:S02]  /*d720*/  MOV R4, 0x20 ;  /* 0x0000002000047802 */ /* 0x000fe40000000f00 */
[----:B------:R-:W-:-:S04]  /*d730*/  SHF.L.U32 R0, R0, 0x1, RZ ;  /* 0x0000000100007819 */ /* 0x000fc800000006ff */
[C---:B------:R-:W-:Y:S01]  /*d740*/  IADD3 R2, R0.reuse, -0x10, RZ ;  /* 0xfffffff000027810 */ /* 0x040fe20007ffe0ff */
[----:B------:R-:W-:Y:S02]  /*d750*/  STS [R0], R46 ;  /* 0x0000002e00007388 */ /* 0x000fe40000000800 */
[----:B------:R-:W-:Y:S02]  /*d760*/  @P2 IADD3 R2, R0, 0x10, RZ ;  /* 0x0000001000022810 */ /* 0x000fe40007ffe0ff */
[----:B------:R-:W-:Y:S01]  /*d770*/  LOP3.LUT P2, RZ, R6, 0x2, RZ, 0xc0, !PT ;  /* 0x0000000206ff7812 */ /* 0x000fe2000784c0ff */
[----:B------:R-:W-:Y:S01]  /*d780*/  STS [R0+0x200], R45 ;  /* 0x0002002d00007388 */ /* 0x000fe20000000800 */
[----:B------:R-:W-:Y:S02]  /*d790*/  F2FP.PACK_AB R6, R95, R94 ;  /* 0x0000005e5f06723e */ /* 0x000fe400000000ff */
[----:B------:R-:W-:Y:S01]  /*d7a0*/  SEL R4, R4, 0xffffffe0, !P2 ;  /* 0xffffffe004047807 */ /* 0x000fe20005000000 */
[----:B------:R-:W-:Y:S03]  /*d7b0*/  STS [R2], R44 ;  /* 0x0000002c02007388 */ /* 0x000fe60000000800 */
[----:B------:R-:W-:Y:S01]  /*d7c0*/  IADD3 R5, R0, R4, RZ ;  /* 0x0000000400057210 */ /* 0x000fe20007ffe0ff */
[----:B------:R-:W-:Y:S01]  /*d7d0*/  STS [R2+0x200], R43 ;  /* 0x0002002b02007388 */ /* 0x000fe20000000800 */
[----:B------:R-:W-:-:S03]  /*d7e0*/  IADD3 R4, R4, R2, RZ ;  /* 0x0000000204047210 */ /* 0x000fc60007ffe0ff */
[----:B------:R-:W-:Y:S04]  /*d7f0*/  STS [R0+0x1000], R48 ;  /* 0x0010003000007388 */ /* 0x000fe80000000800 */
[----:B------:R-:W-:Y:S04]  /*d800*/  STS [R0+0x1200], R114 ;  /* 0x0012007200007388 */ /* 0x000fe80000000800 */
[----:B------:R-:W-:Y:S04]  /*d810*/  STS [R2+0x1000], R47 ;  /* 0x0010002f02007388 */ /* 0x000fe80000000800 */
[----:B------:R-:W-:Y:S04]  /*d820*/  STS [R2+0x1200], R122 ;  /* 0x0012007a02007388 */ /* 0x000fe80000000800 */
[----:B------:R-:W-:Y:S04]  /*d830*/  STS [R5], R42 ;  /* 0x0000002a05007388 */ /* 0x000fe80000000800 */
[----:B------:R-:W-:Y:S04]  /*d840*/  STS [R5+0x200], R41 ;  /* 0x0002002905007388 */ /* 0x000fe80000000800 */
        /* <DEDUP_REMOVED lines=26> */
[----:B------:R-:W-:Y:S04]  /*d9f0*/  STS [R0+0x5000], R19 ;  /* 0x0050001300007388 */ /* 0x000fe80000000800 */
[----:B------:R3:W-:Y:S04]  /*da00*/  STS [R0+0x5200], R18 ;  /* 0x0052001200007388 */ /* 0x0007e80000000800 */
[----:B------:R4:W-:Y:S04]  /*da10*/  STS [R2+0x5000], R15 ;  /* 0x0050000f02007388 */ /* 0x0009e80000000800 */
[----:B------:R5:W-:Y:S04]  /*da20*/  STS [R2+0x5200], R14 ;  /* 0x0052000e02007388 */ /* 0x000be80000000800 */
[----:B------:R-:W-:Y:S01]  /*da30*/  STS [R5+0x4000], R13 ;  /* 0x0040000d05007388 */ /* 0x000fe20000000800 */
[----:B-1----:R-:W-:-:S03]  /*da40*/  MOV R17, 0x7f800000 ;  /* 0x7f80000000117802 */ /* 0x002fc60000000f00 */
[----:B------:R-:W-:Y:S01]  /*da50*/  STS [R5+0x4200], R12 ;  /* 0x0042000c05007388 */ /* 0x000fe20000000800 */
[----:B--2---:R-:W-:-:S03]  /*da60*/  MOV R16, 0x7f800000 ;  /* 0x7f80000000107802 */ /* 0x004fc60000000f00 */
[----:B------:R-:W-:Y:S04]  /*da70*/  STS [R4+0x4000], R9 ;  /* 0x0040000904007388 */ /* 0x000fe80000000800 */
[----:B------:R1:W-:Y:S01]  /*da80*/  STS [R4+0x4200], R8 ;  /* 0x0042000804007388 */ /* 0x0003e20000000800 */
[----:B---3--:R-:W-:Y:S01]  /*da90*/  @P0 MOV R0, 0x1 ;  /* 0x0000000100000802 */ /* 0x008fe20000000f00 */
[----:B------:R-:W-:Y:S02]  /*daa0*/  @!P0 IMAD R0, R105, c[0x0][0x1c0], RZ ;  /* 0x0000700069008a24 */ /* 0x000fe400078e02ff */
[----:B------:R-:W-:Y:S01]  /*dab0*/  STS [R5+0x5000], R11 ;  /* 0x0050000b05007388 */ /* 0x000fe20000000800 */
[----:B----4-:R-:W-:-:S03]  /*dac0*/  MOV R15, 0x7f800000 ;  /* 0x7f800000000f7802 */ /* 0x010fc60000000f00 */
[----:B------:R-:W-:Y:S01]  /*dad0*/  STS [R5+0x5200], R10 ;  /* 0x0052000a05007388 */ /* 0x000fe20000000800 */
[----:B-----5:R-:W-:Y:S02]  /*dae0*/  LOP3.LUT R2, R51, 0xffffffe0, RZ, 0xc0, !PT ;  /* 0xffffffe033027812 */ /* 0x020fe400078ec0ff */
[----:B------:R-:W-:Y:S01]  /*daf0*/  MOV R14, 0x7f800000 ;  /* 0x7f800000000e7802 */ /* 0x000fe20000000f00 */
[----:B------:R2:W-:Y:S04]  /*db00*/  STS [R4+0x5000], R7 ;  /* 0x0050000704007388 */ /* 0x0005e80000000800 */
[----:B------:R3:W-:Y:S04]  /*db10*/  STS [R4+0x5200], R6 ;  /* 0x0052000604007388 */ /* 0x0007e80000000800 */
[----:B------:R-:W-:Y:S06]  /*db20*/  BAR.SYNC.DEFER_BLOCKING 0x0 ;  /* 0x0000000000007b1d */ /* 0x000fec0000010000 */
[----:B------:R-:W4:Y:S01]  /*db30*/  S2R R18, SR_CTAID.Y ;  /* 0x0000000000127919 */ /* 0x000f220000002600 */
[----:B-1----:R-:W1:Y:S03]  /*db40*/  @P6 MUFU.LG2 R8, R50 ;  /* 0x0000003200086308 */ /* 0x002e660000000c00 */
[----:B------:R-:W5:Y:S04]  /*db50*/  S2R R13, SR_CTAID.X ;  /* 0x00000000000d7919 */ /* 0x000f680000002500 */
[----:B------:R-:W5:Y:S01]  /*db60*/  S2R R19, SR_CTAID.Z ;  /* 0x0000000000137919 */ /* 0x000f620000002700 */
[----:B------:R-:W-:Y:S01]  /*db70*/  @P5 MUFU.LG2 R9, R49 ;  /* 0x0000003100095308 */ /* 0x000fe20000000c00 */
[----:B--2---:R-:W-:-:S02]  /*db80*/  IADD3 R7, -R2, R73, RZ ;  /* 0x0000004902077210 */ /* 0x004fc40007ffe1ff */
[----:B---3--:R-:W-:Y:S01]  /*db90*/  @P0 MOV R6, c[0x0][0x210] ;  /* 0x0000840000060a02 */ /* 0x008fe20000000f00 */
[----:B------:R-:W-:-:S04]  /*dba0*/  CS2R R4, SRZ ;  /* 0x0000000000047805 */ /* 0x000fc8000001ff00 */
[----:B------:R-:W2:Y:S01]  /*dbb0*/  @P4 MUFU.LG2 R11, R100 ;  /* 0x00000064000b4308 */ /* 0x000ea20000000c00 */
[----:B------:R3:W3:Y:S01]  /*dbc0*/  LDS.128 R36, [R226] ;  /* 0x00000000e2247984 */ /* 0x0006e20000000c00 */
[----:B------:R-:W-:Y:S01]  /*dbd0*/  @!P0 MOV R6, 0x1 ;  /* 0x0000000100068802 */ /* 0x000fe20000000f00 */
[----:B-1----:R-:W-:Y:S01]  /*dbe0*/  @P6 FMUL.FTZ R2, R8, 0.69314718246459960938 ;  /* 0x3f31721808026820 */ /* 0x002fe20000410000 */
[----:B------:R-:W-:Y:S01]  /*dbf0*/  LOP3.LUT P0, RZ, R7, 0x3, RZ, 0xc0, !PT ;  /* 0x0000000307ff7812 */ /* 0x000fe2000780c0ff */
[----:B------:R1:W1:Y:S01]  /*dc00*/  LDS.128 R68, [R226+0x800] ;  /* 0x00080000e2447984 */ /* 0x0002620000000c00 */
[C---:B----4-:R-:W-:Y:S02]  /*dc10*/  IMAD R0, R18.reuse, R0, RZ ;  /* 0x0000000012007224 */ /* 0x050fe400078e02ff */
[----:B------:R-:W4:Y:S01]  /*dc20*/  @P3 MUFU.LG2 R10, R101 ;  /* 0x00000065000a3308 */ /* 0x000f220000000c00 */
[----:B------:R1:W1:Y:S01]  /*dc30*/  LDS.128 R64, [R226+0x1000] ;  /* 0x00100000e2407984 */ /* 0x0002620000000c00 */
[----:B------:R-:W-:Y:S01]  /*dc40*/  @!P1 IMAD R12, R18, c[0x0][0x214], RZ ;  /* 0x00008500120c9a24 */ /* 0x000fe200078e02ff */
[----:B------:R-:W-:-:S02]  /*dc50*/  SEL R8, R0, RZ, P1 ;  /* 0x000000ff00087207 */ /* 0x000fc40000800000 */
[----:B------:R1:W1:Y:S01]  /*dc60*/  LDS.128 R60, [R226+0x1800] ;  /* 0x00180000e23c7984 */ /* 0x0002620000000c00 */
[----:B-----5:R-:W-:Y:S01]  /*dc70*/  IMAD R0, R13, R6, RZ ;  /* 0x000000060d007224 */ /* 0x020fe200078e02ff */
[----:B------:R-:W-:Y:S01]  /*dc80*/  @!P1 MOV R4, R12 ;  /* 0x0000000c00049202 */ /* 0x000fe20000000f00 */
[----:B------:R-:W-:Y:S01]  /*dc90*/  @P6 FFMA.FTZ R17, R104, c[0x0][0x238], R2 ;  /* 0x00008e0068116a23 */ /* 0x000fe20000010002 */
[----:B------:R1:W1:Y:S01]  /*dca0*/  LDS.128 R28, [R226+0x2000] ;  /* 0x00200000e21c7984 */ /* 0x0002620000000c00 */
[----:B------:R-:W-:Y:S01]  /*dcb0*/  IMAD R2, R19, R105, R8 ;  /* 0x0000006913027224 */ /* 0x000fe200078e0208 */
[----:B------:R-:W-:Y:S01]  /*dcc0*/  SHF.L.U32 R0, R0, 0x7, RZ ;  /* 0x0000000700007819 */ /* 0x000fe200000006ff */
[----:B--2---:R-:W-:Y:S01]  /*dcd0*/  @P4 FMUL.FTZ R8, R11, 0.69314718246459960938 ;  /* 0x3f3172180b084820 */ /* 0x004fe20000410000 */
[----:B------:R2:W1:Y:S01]  /*dce0*/  LDS.128 R56, [R226+0x2800] ;  /* 0x00280000e2387984 */ /* 0x0004620000000c00 */
[----:B------:R-:W-:Y:S01]  /*dcf0*/  @!P1 SHF.R.S32.HI R5, RZ, 0x1f, R12 ;  /* 0x0000001fff059819 */ /* 0x000fe2000001140c */
[----:B------:R-:W-:Y:S01]  /*dd00*/  @P5 FMUL.FTZ R9, R9, 0.69314718246459960938 ;  /* 0x3f31721809095820 */ /* 0x000fe20000410000 */
[----:B------:R-:W-:Y:S01]  /*dd10*/  IADD3 R11, P2, P1, R0, R4, R2 ;  /* 0x00000004000b7210 */ /* 0x000fe2000795e002 */
[----:B------:R2:W1:Y:S01]  /*dd20*/  LDS.128 R52, [R226+0x3000] ;  /* 0x00300000e2347984 */ /* 0x0004620000000c00 */
[----:B----4-:R-:W-:Y:S01]  /*dd30*/  @P3 FMUL.FTZ R7, R10, 0.69314718246459960938 ;  /* 0x3f3172180a073820 */ /* 0x010fe20000410000 */
[----:B------:R-:W-:Y:S01]  /*dd40*/  SHF.R.S32.HI R0, RZ, 0x1f, R0 ;  /* 0x0000001fff007819 */ /* 0x000fe20000011400 */
[----:B------:R-:W-:Y:S01]  /*dd50*/  @P5 FFMA.FTZ R16, R103, c[0x0][0x238], R9 ;  /* 0x00008e0067105a23 */ /* 0x000fe20000010009 */
[----:B------:R2:W4:Y:S01]  /*dd60*/  LDS.128 R48, [R226+0x3800] ;  /* 0x00380000e2307984 */ /* 0x0005220000000c00 */
[----:B------:R-:W-:Y:S01]  /*dd70*/  SHF.R.S32.HI R2, RZ, 0x1f, R2 ;  /* 0x0000001fff027819 */ /* 0x000fe20000011402 */
[----:B------:R-:W-:-:S02]  /*dd80*/  @P4 FFMA.FTZ R14, R102, c[0x0][0x238], R8 ;  /* 0x00008e00660e4a23 */ /* 0x000fc40000010008 */
[----:B------:R2:W1:Y:S01]  /*dd90*/  LDS.128 R24, [R226+0x4000] ;  /* 0x00400000e2187984 */ /* 0x0004620000000c00 */
[----:B------:R-:W-:Y:S01]  /*dda0*/  @P3 FFMA.FTZ R15, R3, c[0x0][0x238], R7 ;  /* 0x00008e00030f3a23 */ /* 0x000fe20000010007 */
[----:B------:R-:W-:Y:S02]  /*ddb0*/  IADD3.X R5, R0, R5, R2, P2, P1 ;  /* 0x0000000500057210 */ /* 0x000fe400017e2402 */
[----:B------:R2:W1:Y:S04]  /*ddc0*/  LDS.128 R44, [R226+0x4800] ;  /* 0x00480000e22c7984 */ /* 0x0004680000000c00 */
[----:B------:R2:W1:Y:S04]  /*ddd0*/  LDS.128 R40, [R226+0x5000] ;  /* 0x00500000e2287984 */ /* 0x0004680000000c00 */
[----:B------:R2:W1:Y:S01]  /*dde0*/  LDS.128 R20, [R226+0x5800] ;  /* 0x00580000e2147984 */ /* 0x0004620000000c00 */
[----:B------:R-:W-:Y:S05]  /*ddf0*/  @P0 BRA `(.L_x_331) ;  /* 0x0000027000000947 */ /* 0x000fea0003800000 */
[----:B---3--:R-:W3:Y:S01]  /*de00*/  LDL.LU R106, [R1+0x48] ;  /* 0x00004800016a7983 */ /* 0x008ee20000300800 */
[----:B------:R-:W-:Y:S01]  /*de10*/  SHF.R.S32.HI R0, RZ, 0x1f, R33 ;  /* 0x0000001fff007819 */ /* 0x000fe20000011421 */
[----:B------:R-:W-:-:S03]  /*de20*/  IMAD.MOV.U32 R7, RZ, RZ, c[0x0][0x214] ;  /* 0x00008500ff077624 */ /* 0x000fc600078e00ff */
[----:B------:R-:W-:Y:S01]  /*de30*/  LEA.HI R0, R0, R33, RZ, 0x2 ;  /* 0x0000002100007211 */ /* 0x000fe200078f10ff */
[----:B------:R-:W-:-:S03]  /*de40*/  IMAD R7, R13, -0x80, R7 ;  /* 0xffffff800d077824 */ /* 0x000fc600078e0207 */
[----:B------:R-:W-:-:S05]  /*de50*/  LOP3.LUT R0, R0, 0xffffffc, RZ, 0xc0, !PT ;  /* 0x0ffffffc00007812 */ /* 0x000fca00078ec0ff */
[----:B------:R-:W-:-:S04]  /*de60*/  IMAD.IADD R0, R33, 0x1, -R0 ;  /* 0x0000000121007824 */ /* 0x000fc800078e0a00 */
[----:B---3--:R-:W-:-:S05]  /*de70*/  IMAD R0, R0, 0x10, R106 ;  /* 0x0000001000007824 */ /* 0x008fca00078e026a */
        /* <DEDUP_REMOVED lines=10> */
[----:B------:R-:W-:Y:S01]  /*df20*/  @!P6 LEA.HI.X.SX32 R9, R0, R5, 0x1, P0 ;  /* 0x000000050009e211 */ /* 0x000fe200000f0eff */
        /* <DEDUP_REMOVED lines=20> */
.L_x_331:
[----:B---3--:R-:W-:Y:S05]  /*e070*/  BSYNC B0 ;  /* 0x0000000000007941 */ /* 0x008fea0003800000 */
.L_x_330:
[----:B------:R-:W3:Y:S01]  /*e080*/  LDL.LU.64 R2, [R1+0x38] ;  /* 0x0000380001027983 */ /* 0x000ee20000300a00 */
[----:B------:R-:W-:Y:S01]  /*e090*/  SHF.R.S32.HI R0, RZ, 0x1f, R18 ;  /* 0x0000001fff007819 */ /* 0x000fe20000011412 */
[----:B------:R-:W-:-:S02]  /*e0a0*/  ULDC.64 UR4, c[0x0][0x1e8] ;  /* 0x00007a0000047ab9 */ /* 0x000fc40000000a00 */
[----:B------:R-:W5:Y:S01]  /*e0b0*/  LDL.LU.64 R6, [R1+0x40] ;  /* 0x0000400001067983 */ /* 0x000f620000300a00 */
[----:B------:R-:W-:Y:S01]  /*e0c0*/  SHF.R.S32.HI R4, RZ, 0x1f, R19 ;  /* 0x0000001fff047819 */ /* 0x000fe20000011413 */
[----:B------:R-:W-:Y:S01]  /*e0d0*/  IMAD R0, R0, c[0x0][0x1e0], RZ ;  /* 0x0000780000007a24 */ /* 0x000fe200078e02ff */
[----:B------:R-:W-:Y:S02]  /*e0e0*/  USHF.L.U32 UR9, UR4, 0x6, URZ ;  /* 0x0000000604097899 */ /* 0x000fe4000800063f */
[----:B------:R-:W-:Y:S01]  /*e0f0*/  UMOV UR8, 0x6 ;  /* 0x0000000600087882 */ /* 0x000fe20000000000 */
[----:B------:R-:W-:Y:S01]  /*e100*/  IMAD R0, R18, c[0x0][0x1e4], R0 ;  /* 0x0000790012007a24 */ /* 0x000fe200078e0200 */
[----:B------:R-:W-:Y:S01]  /*e110*/  USHF.L.U64.HI UR5, UR4, UR8, UR5 ;  /* 0x0000000804057299 */ /* 0x000fe20008010205 */
[----:B------:R-:W-:-:S04]  /*e120*/  IMAD R4, R4, c[0x0][0x1f0], RZ ;  /* 0x00007c0004047a24 */ /* 0x000fc800078e02ff */
[----:B------:R-:W-:Y:S02]  /*e130*/  IMAD R4, R19, c[0x0][0x1f4], R4 ;  /* 0x00007d0013047a24 */ /* 0x000fe400078e0204 */
[----:B---3--:R-:W-:-:S04]  /*e140*/  IMAD.WIDE.U32 R2, R18, c[0x0][0x1e0], R2 ;  /* 0x0000780012027a25 */ /* 0x008fc800078e0002 */
[----:B------:R-:W-:Y:S02]  /*e150*/  IMAD.IADD R3, R3, 0x1, R0 ;  /* 0x0000000103037824 */ /* 0x000fe400078e0200 */
[----:B-----5:R-:W-:Y:S02]  /*e160*/  IMAD R0, R7, c[0x0][0x1e8], RZ ;  /* 0x00007a0007007a24 */ /* 0x020fe400078e02ff */
[----:B------:R-:W-:-:S04]  /*e170*/  IMAD.WIDE.U32 R2, R19, c[0x0][0x1f0], R2 ;  /* 0x00007c0013027a25 */ /* 0x000fc800078e0002 */
[----:B------:R-:W-:Y:S01]  /*e180*/  IMAD R0, R6, c[0x0][0x1ec], R0 ;  /* 0x00007b0006007a24 */ /* 0x000fe200078e0200 */
[----:B------:R-:W-:-:S05]  /*e190*/  IADD3 R3, R3, R4, RZ ;  /* 0x0000000403037210 */ /* 0x000fca0007ffe0ff */
        /* <DEDUP_REMOVED lines=15> */
[----:B------:R-:W-:Y:S04]  /*e290*/  STG.E.128 [R2.64+0x40], R52 ;  /* 0x0000403402007986 */ /* 0x000fe8000c101d06 */
[----:B------:R-:W-:Y:S01]  /*e2a0*/  STG.E.128 [R2.64+0x80], R40 ;  /* 0x0000802802007986 */ /* 0x000fe2000c101d06 */
[----:B-1----:R-:W-:-:S04]  /*e2b0*/  IADD3 R6, P0, R2, UR9, RZ ;  /* 0x0000000902067c10 */ /* 0x002fc8000ff1e0ff */
[----:B------:R-:W-:-:S05]  /*e2c0*/  IADD3.X R7, R3, UR5, RZ, P0, !PT ;  /* 0x0000000503077c10 */ /* 0x000fca00087fe4ff */
[----:B------:R-:W-:Y:S04]  /*e2d0*/  STG.E.128 [R6.64], R60 ;  /* 0x0000003c06007986 */ /* 0x000fe8000c101d06 */
[----:B----4-:R-:W-:Y:S04]  /*e2e0*/  STG.E.128 [R6.64+0x40], R48 ;  /* 0x0000403006007986 */ /* 0x010fe8000c101d06 */
[----:B------:R-:W-:Y:S01]  /*e2f0*/  STG.E.128 [R6.64+0x80], R20 ;  /* 0x0000801406007986 */ /* 0x000fe2000c101d06 */
[----:B------:R-:W-:Y:S05]  /*e300*/  EXIT ;  /* 0x000000000000794d */ /* 0x000fea0003800000 */
.L_x_321:
[----:B-12---:R-:W1:Y:S01]  /*e310*/  LDC.U8 R10, c[0x0][0x329] ;  /* 0x0000ca40ff0a7b82 */ /* 0x006e620000000000 */
[----:B------:R-:W-:Y:S01]  /*e320*/  SHF.R.S32.HI R6, RZ, 0x1f, R166 ;  /* 0x0000001fff067819 */ /* 0x000fe200000114a6 */
[----:B------:R-:W-:Y:S01]  /*e330*/  ULDC.64 UR4, c[0x0][0x1e8] ;  /* 0x00007a0000047ab9 */ /* 0x000fe20000000a00 */
[----:B------:R-:W-:Y:S01]  /*e340*/  SHF.R.S32.HI R0, RZ, 0x1f, R24 ;  /* 0x0000001fff007819 */ /* 0x000fe20000011418 */
[----:B------:R-:W-:Y:S01]  /*e350*/  USHF.L.U32 UR8, UR4, 0x6, URZ ;  /* 0x0000000604087899 */ /* 0x000fe2000800063f */
[----:B------:R-:W-:Y:S01]  /*e360*/  LEA.HI R6, R6, R166, RZ, 0x2 ;  /* 0x000000a606067211 */ /* 0x000fe200078f10ff */
[----:B------:R-:W-:Y:S01]  /*e370*/  UMOV UR9, 0x6 ;  /* 0x0000000600097882 */ /* 0x000fe20000000000 */
        /* <DEDUP_REMOVED lines=11> */
[----:B------:R-:W-:Y:S01]  /*e430*/  IMAD.SHL.U32 R2, R2, 0x8, RZ ;  /* 0x0000000802027824 */ /* 0x000fe200078e00ff */
[----:B------:R-:W-:Y:S01]  /*e440*/  USHF.L.U64.HI UR5, UR4, UR9, UR5 ;  /* 0x0000000904057299 */ /* 0x000fe20008010205 */
[----:B------:R-:W-:Y:S01]  /*e450*/  IMAD R8, R27, c[0x0][0x1f4], R8 ;  /* 0x00007d001b087a24 */ /* 0x000fe200078e0208 */
[----:B------:R-:W-:Y:S01]  /*e460*/  ISETP.GE.OR P5, PT, R6, R16, P6 ;  /* 0x000000100600720c */ /* 0x000fe200037a6670 */
[----:B------:R-:W-:Y:S01]  /*e470*/  IMAD.WIDE R4, R15, 0x80, R6 ;  /* 0x000000800f047825 */ /* 0x000fe200078e0206 */
[----:B------:R-:W-:-:S02]  /*e480*/  SHF.R.S32.HI R3, RZ, 0x1f, R2 ;  /* 0x0000001fff037819 */ /* 0x000fc40000011402 */
[----:B-1----:R-:W-:-:S03]  /*e490*/  ISETP.NE.AND P1, PT, R10, RZ, PT ;  /* 0x000000ff0a00720c */ /* 0x002fc60003f25270 */
[----:B------:R-:W-:-:S04]  /*e4a0*/  IMAD.WIDE.U32 R2, R24, c[0x0][0x1e0], R2 ;  /* 0x0000780018027a25 */ /* 0x000fc800078e0002 */
[----:B------:R-:W-:-:S04]  /*e4b0*/  IMAD.IADD R3, R0, 0x1, R3 ;  /* 0x0000000100037824 */ /* 0x000fc800078e0203 */
[----:B------:R-:W-:Y:S02]  /*e4c0*/  IMAD.WIDE.U32 R2, R27, c[0x0][0x1f0], R2 ;  /* 0x00007c001b027a25 */ /* 0x000fe400078e0002 */
[----:B--2---:R-:W-:Y:S02]  /*e4d0*/  @!P1 ISETP.NE.AND P0, PT, R9, RZ, PT ;  /* 0x000000ff0900920c */ /* 0x004fe40003f05270 */
        /* <DEDUP_REMOVED lines=13> */
[----:B------:R-:W-:Y:S01]  /*e5b0*/  IMAD.IADD R3, R8, 0x1, R5 ;  /* 0x0000000108037824 */ /* 0x000fe200078e0205 */
[----:B------:R-:W-:Y:S01]  /*e5c0*/  IADD3 R8, R6, 0x20, RZ ;  /* 0x0000002006087810 */ /* 0x000fe20007ffe0ff */
[----:B------:R-:W-:Y:S02]  /*e5d0*/  IMAD R5, R24, R7, RZ ;  /* 0x0000000718057224 */ /* 0x000fe400078e02ff */
[----:B------:R-:W-:Y:S01]  /*e5e0*/  @P1 IMAD.MOV.U32 R7, RZ, RZ, c[0x0][0x210] ;  /* 0x00008400ff071624 */ /* 0x000fe200078e00ff */
[----:B------:R-:W-:Y:S01]  /*e5f0*/  LEA.HI.X R3, R4, c[0x0][0x1d4], R3, 0x1, P2 ;  /* 0x0000750004037a11 */ /* 0x000fe200010f0c03 */
[----:B------:R-:W-:Y:S01]  /*e600*/  IMAD R4, R24, c[0x0][0x214], RZ ;  /* 0x0000850018047a24 */ /* 0x000fe200078e02ff */
[----:B------:R-:W-:Y:S01]  /*e610*/  SEL R5, R5, RZ, !P0 ;  /* 0x000000ff05057207 */ /* 0x000fe20004000000 */
[----:B------:R-:W-:Y:S01]  /*e620*/  @!P1 IMAD.MOV.U32 R7, RZ, RZ, 0x1 ;  /* 0x00000001ff079424 */ /* 0x000fe200078e00ff */
[----:B------:R-:W-:Y:S01]  /*e630*/  ISETP.GE.OR P4, PT, R8, R16, P6 ;  /* 0x000000100800720c */ /* 0x000fe20003786670 */
[----:B------:R-:W-:Y:S01]  /*e640*/  STG.E.128 [R2.64], RZ ;  /* 0x000000ff02007986 */ /* 0x000fe2000c101d06 */
[----:B------:R-:W-:Y:S01]  /*e650*/  SHF.R.S32.HI R11, RZ, 0x1f, R4 ;  /* 0x0000001fff0b7819 */ /* 0x000fe20000011404 */
[----:B------:R-:W-:Y:S01]  /*e660*/  IMAD R9, R27, R0, R5 ;  /* 0x000000001b097224 */ /* 0x000fe200078e0205 */
[----:B------:R-:W-:Y:S01]  /*e670*/  IADD3 R5, R6, 0x40, RZ ;  /* 0x0000004006057810 */ /* 0x000fe20007ffe0ff */
[----:B------:R-:W-:Y:S01]  /*e680*/  STG.E.128 [R2.64+0x40], RZ ;  /* 0x000040ff02007986 */ /* 0x000fe2000c101d06 */
[-C--:B------:R-:W-:Y:S01]  /*e690*/  IMAD R0, R169, R7.reuse, RZ ;  /* 0x00000007a9007224 */ /* 0x080fe200078e02ff */
[----:B------:R-:W-:Y:S01]  /*e6a0*/  SEL R4, R4, RZ, P0 ;  /* 0x000000ff04047207 */ /* 0x000fe20000000000 */
[----:B------:R-:W-:Y:S01]  /*e6b0*/  @!P5 IMAD R10, R6, R7, RZ ;  /* 0x00000007060ad224 */ /* 0x000fe200078e02ff */
[----:B------:R1:W-:Y:S01]  /*e6c0*/  STG.E.128 [R2.64+0x80], RZ ;  /* 0x000080ff02007986 */ /* 0x0003e2000c101d06 */
[----:B------:R-:W-:-:S02]  /*e6d0*/  ISETP.GE.OR P3, PT, R5, R16, P6 ;  /* 0x000000100500720c */ /* 0x000fc40003766670 */
[----:B------:R-:W-:Y:S01]  /*e6e0*/  SEL R11, R11, RZ, P0 ;  /* 0x000000ff0b0b7207 */ /* 0x000fe20000000000 */
[----:B------:R-:W-:Y:S01]  /*e6f0*/  @!P4 IMAD R15, R8, R7, RZ ;  /* 0x00000007080fc224 */ /* 0x000fe200078e02ff */
[----:B------:R-:W-:-:S09]  /*e700*/  SHF.R.S32.HI R12, RZ, 0x1f, R9 ;  /* 0x0000001fff0c7819 */ /* 0x000fd20000011409 */
[----:B------:R-:W-:Y:S01]  /*e710*/  @!P3 IMAD R8, R5, R7, RZ ;  /* 0x000000070508b224 */ /* 0x000fe200078e02ff */
[----:B-1----:R-:W-:-:S04]  /*e720*/  IADD3 R2, P2, R2, UR8, RZ ;  /* 0x0000000802027c10 */ /* 0x002fc8000ff5e0ff */
[----:B------:R-:W-:Y:S02]  /*e730*/  IADD3.X R3, R3, UR5, RZ, P2, !PT ;  /* 0x0000000503037c10 */ /* 0x000fe400097fe4ff */
[----:B------:R-:W-:Y:S02]  /*e740*/  IADD3 R13, P2, P1, R0, R4, R9 ;  /* 0x00000004000d7210 */ /* 0x000fe4000795e009 */
[----:B------:R-:W-:Y:S01]  /*e750*/  SHF.R.S32.HI R0, RZ, 0x1f, R0 ;  /* 0x0000001fff007819 */ /* 0x000fe20000011400 */
[----:B------:R-:W-:Y:S03]  /*e760*/  STG.E.128 [R2.64], RZ ;  /* 0x000000ff02007986 */ /* 0x000fe6000c101d06 */
[----:B------:R-:W-:Y:S01]  /*e770*/  IADD3.X R12, R0, R11, R12, P2, P1 ;  /* 0x0000000b000c7210 */ /* 0x000fe200017e240c */
[----:B------:R-:W-:Y:S01]  /*e780*/  STG.E.128 [R2.64+0x40], RZ ;  /* 0x000040ff02007986 */ /* 0x000fe2000c101d06 */
[----:B------:R-:W-:-:S02]  /*e790*/  @!P5 IADD3 R0, P2, R10, R13, RZ ;  /* 0x0000000d0a00d210 */ /* 0x000fc40007f5e0ff */
[C---:B------:R-:W-:Y:S01]  /*e7a0*/  @!P4 IADD3 R9, P1, R15.reuse, R13, RZ ;  /* 0x0000000d0f09c210 */ /* 0x040fe20007f3e0ff */
[----:B------:R1:W-:Y:S01]  /*e7b0*/  STG.E.128 [R2.64+0x80], RZ ;  /* 0x000080ff02007986 */ /* 0x0003e2000c101d06 */
[-C--:B------:R-:W-:Y:S02]  /*e7c0*/  @!P5 LEA.HI.X.SX32 R11, R10, R12.reuse, 0x1, P2 ;  /* 0x0000000c0a0bd211 */ /* 0x080fe400010f0eff */
[C---:B------:R-:W-:Y:S02]  /*e7d0*/  @!P5 LEA R10, P2, R0.reuse, c[0x0][0x200], 0x2 ;  /* 0x00008000000ada11 */ /* 0x040fe400078410ff */
[----:B------:R-:W-:Y:S02]  /*e7e0*/  @!P4 LEA.HI.X.SX32 R15, R15, R12, 0x1, P1 ;  /* 0x0000000c0f0fc211 */ /* 0x000fe400008f0eff */
[----:B------:R-:W-:Y:S02]  /*e7f0*/  @!P5 LEA.HI.X R11, R0, c[0x0][0x204], R11, 0x2, P2 ;  /* 0x00008100000bda11 */ /* 0x000fe400010f140b */
[----:B-1----:R-:W-:-:S04]  /*e800*/  IADD3 R2, P0, R2, UR8, RZ ;  /* 0x0000000802027c10 */ /* 0x002fc8000ff1e0ff */
[----:B------:R-:W-:Y:S02]  /*e810*/  IADD3.X R3, R3, UR5, RZ, P0, !PT ;  /* 0x0000000503037c10 */ /* 0x000fe400087fe4ff */
[----:B------:R-:W-:-:S03]  /*e820*/  IADD3 R4, P0, R2, UR8, RZ ;  /* 0x0000000802047c10 */ /* 0x000fc6000ff1e0ff */
[----:B------:R-:W-:Y:S01]  /*e830*/  STG.E.128 [R2.64], RZ ;  /* 0x000000ff02007986 */ /* 0x000fe2000c101d06 */
[----:B------:R-:W-:Y:S02]  /*e840*/  IADD3.X R5, R3, UR5, RZ, P0, !PT ;  /* 0x0000000503057c10 */ /* 0x000fe400087fe4ff */
[C---:B------:R-:W-:Y:S01]  /*e850*/  @!P3 IADD3 R14, P0, R8.reuse, R13, RZ ;  /* 0x0000000d080eb210 */ /* 0x040fe20007f1e0ff */
[----:B------:R-:W-:Y:S03]  /*e860*/  STG.E.128 [R2.64+0x40], RZ ;  /* 0x000040ff02007986 */ /* 0x000fe6000c101d06 */
[----:B------:R-:W-:Y:S01]  /*e870*/  @!P3 LEA.HI.X.SX32 R0, R8, R12, 0x1, P0 ;  /* 0x0000000c0800b211 */ /* 0x000fe200000f0eff */
[----:B------:R1:W-:Y:S01]  /*e880*/  STG.E.128 [R2.64+0x80], RZ ;  /* 0x000080ff02007986 */ /* 0x0003e2000c101d06 */
[----:B------:R-:W-:-:S03]  /*e890*/  @!P4 LEA R8, P1, R9, c[0x0][0x200], 0x2 ;  /* 0x000080000908ca11 */ /* 0x000fc600078210ff */
[----:B------:R-:W-:Y:S01]  /*e8a0*/  STG.E.128 [R4.64], RZ ;  /* 0x000000ff04007986 */ /* 0x000fe2000c101d06 */
[----:B------:R-:W-:-:S03]  /*e8b0*/  @!P4 LEA.HI.X R9, R9, c[0x0][0x204], R15, 0x2, P1 ;  /* 0x000081000909ca11 */ /* 0x000fc600008f140f */
[----:B------:R-:W-:Y:S04]  /*e8c0*/  STG.E.128 [R4.64+0x40], RZ ;  /* 0x000040ff04007986 */ /* 0x000fe8000c101d06 */
[----:B------:R2:W-:Y:S01]  /*e8d0*/  STG.E.128 [R4.64+0x80], RZ ;  /* 0x000080ff04007986 */ /* 0x0005e2000c101d06 */
[----:B-1----:R-:W-:-:S04]  /*e8e0*/  @!P3 LEA R2, P0, R14, c[0x0][0x200], 0x2 ;  /* 0x000080000e02ba11 */ /* 0x002fc800078010ff */
[----:B------:R-:W-:Y:S01]  /*e8f0*/  @!P3 LEA.HI.X R3, R14, c[0x0][0x204], R0, 0x2, P0 ;  /* 0x000081000e03ba11 */ /* 0x000fe200000f1400 */
[----:B------:R-:W-:Y:S02]  /*e900*/  @!P3 IMAD.MOV.U32 R0, RZ, RZ, 0x7f800000 ;  /* 0x7f800000ff00b424 */ /* 0x000fe400078e00ff */
[----:B--2---:R-:W-:Y:S02]  /*e910*/  @!P5 IMAD.MOV.U32 R5, RZ, RZ, 0x7f800000 ;  /* 0x7f800000ff05d424 */ /* 0x004fe400078e00ff */
[----:B------:R-:W-:-:S03]  /*e920*/  @!P4 IMAD.MOV.U32 R4, RZ, RZ, 0x7f800000 ;  /* 0x7f800000ff04c424 */ /* 0x000fc600078e00ff */
[----:B------:R-:W-:Y:S04]  /*e930*/  @!P5 STG.E [R10.64], R5 ;  /* 0x000000050a00d986 */ /* 0x000fe8000c101906 */
[----:B------:R-:W-:Y:S04]  /*e940*/  @!P4 STG.E [R8.64], R4 ;  /* 0x000000040800c986 */ /* 0x000fe8000c101906 */
[----:B------:R1:W-:Y:S02]  /*e950*/  @!P3 STG.E [R2.64], R0 ;  /* 0x000000000200b986 */ /* 0x0003e4000c101906 */
[----:B-1----:R-:W-:-:S04]  /*e960*/  IADD3 R0, R6, 0x60, RZ ;  /* 0x0000006006007810 */ /* 0x002fc80007ffe0ff */
[----:B------:R-:W-:-:S13]  /*e970*/  ISETP.GE.OR P6, PT, R0, R16, P6 ;  /* 0x000000100000720c */ /* 0x000fda00037c6670 */
[----:B------:R-:W-:Y:S05]  /*e980*/  @P6 EXIT ;  /* 0x000000000000694d */ /* 0x000fea0003800000 */
[----:B------:R-:W-:-:S05]  /*e990*/  IMAD R0, R0, R7, RZ ;  /* 0x0000000700007224 */ /* 0x000fca00078e02ff */
[----:B------:R-:W-:-:S04]  /*e9a0*/  IADD3 R3, P0, R0, R13, RZ ;  /* 0x0000000d00037210 */ /* 0x000fc80007f1e0ff */
[----:B------:R-:W-:Y:S02]  /*e9b0*/  LEA.HI.X.SX32 R0, R0, R12, 0x1, P0 ;  /* 0x0000000c00007211 */ /* 0x000fe400000f0eff */
[----:B------:R-:W-:-:S04]  /*e9c0*/  LEA R2, P0, R3, c[0x0][0x200], 0x2 ;  /* 0x0000800003027a11 */ /* 0x000fc800078010ff */
[----:B------:R-:W-:Y:S01]  /*e9d0*/  LEA.HI.X R3, R3, c[0x0][0x204], R0, 0x2, P0 ;  /* 0x0000810003037a11 */ /* 0x000fe200000f1400 */
[----:B------:R-:W-:-:S05]  /*e9e0*/  IMAD.MOV.U32 R0, RZ, RZ, 0x7f800000 ;  /* 0x7f800000ff007424 */ /* 0x000fca00078e00ff */
[----:B------:R-:W-:Y:S01]  /*e9f0*/  STG.E [R2.64], R0 ;  /* 0x0000000002007986 */ /* 0x000fe2000c101906 */
[----:B------:R-:W-:Y:S05]  /*ea00*/  EXIT ;  /* 0x000000000000794d */ /* 0x000fea0003800000 */
.L_x_332:
        /* <DEDUP_REMOVED lines=15> */
.L_x_988:


//--------------------- .text._ZN5flash16flash_fwd_kernelI23Flash_fwd_kernel_traitsILi96ELi128ELi64ELi4ELb0ELb0EN7cutlass6half_tE19Flash_kernel_traitsILi96ELi128ELi64ELi4ES3_EELb1ELb1ELb0ELb0ELb0ELb1ELb0ELb0EEEvNS_16Flash_fwd_paramsE --------------------------
	.section	.text._ZN5flash16flash_fwd_kernelI23Flash_fwd_kernel_traitsILi96ELi128ELi64ELi4ELb0ELb0EN7cutlass6half_tE19Flash_kernel_traitsILi96ELi128ELi64ELi4ES3_EELb1ELb1ELb0ELb0ELb0ELb1ELb0ELb0EEEvNS_16Flash_fwd_paramsE,"ax",@progbits
	.sectioninfo	@"SHI_REGISTERS=255"
	.align	128
        .global         _ZN5flash16flash_fwd_kernelI23Flash_fwd_kernel_traitsILi96ELi128ELi64ELi4ELb0ELb0EN7cutlass6half_tE19Flash_kernel_traitsILi96ELi128ELi64ELi4ES3_EELb1ELb1ELb0ELb0ELb0ELb1ELb0ELb0EEEvNS_16Flash_fwd_paramsE
        .type           _ZN5flash16flash_fwd_kernelI23Flash_fwd_kernel_traitsILi96ELi128ELi64ELi4ELb0ELb0EN7cutlass6half_tE19Flash_kernel_traitsILi96ELi128ELi64ELi4ES3_EELb1ELb1ELb0ELb0ELb0ELb1ELb0ELb0EEEvNS_16Flash_fwd_paramsE,@function
        .size           _ZN5flash16flash_fwd_kernelI23Flash_fwd_kernel_traitsILi96ELi128ELi64ELi4ELb0ELb0EN7cutlass6half_tE19Flash_kernel_traitsILi96ELi128ELi64ELi4ES3_EELb1ELb1ELb0ELb0ELb0ELb1ELb0ELb0EEEvNS_16Flash_fwd_paramsE,(.L_x_989 - _ZN5flash16flash_fwd_kernelI23Flash_fwd_kernel_traitsILi96ELi128ELi64ELi4ELb0ELb0EN7cutlass6half_tE19Flash_kernel_traitsILi96ELi128ELi64ELi4ES3_EELb1ELb1ELb0ELb0ELb0ELb1ELb0ELb0EEEvNS_16Flash_fwd_paramsE)
        .other          _ZN5flash16flash_fwd_kernelI23Flash_fwd_kernel_traitsILi96ELi128ELi64ELi4ELb0ELb0EN7cutlass6half_tE19Flash_kernel_traitsILi96ELi128ELi64ELi4ES3_EELb1ELb1ELb0ELb0ELb0ELb1ELb0ELb0EEEvNS_16Flash_fwd_paramsE,@"STO_CUDA_ENTRY STV_DEFAULT"
_ZN5flash16flash_fwd_kernelI23Flash_fwd_kernel_traitsILi96ELi128ELi64ELi4ELb0ELb0EN7cutlass6half_tE19Flash_kernel_traitsILi96ELi128ELi64ELi4ES3_EELb1ELb1ELb0ELb0ELb0ELb1ELb0ELb0EEEvNS_16Flash_fwd_paramsE:
.text._ZN5flash16flash_fwd_kernelI23Flash_fwd_kernel_traitsILi96ELi128ELi64ELi4ELb0ELb0EN7cutlass6half_tE19Flash_kernel_traitsILi96ELi128ELi64ELi4ES3_EELb1ELb1ELb0ELb0ELb0ELb1ELb0ELb0EEEvNS_16Flash_fwd_paramsE:
        /* <DEDUP_REMOVED lines=14> */
[----:B------:R3:W4:Y:S02]  /*00e0*/  @P2 LDG.E.64 R4, [R2.64] ;  /* 0x0000001802042981 */ /* 0x000724000c1e1b00 */
[----:B---3--:R-:W-:Y:S01]  /*00f0*/  @P2 IMAD.MOV.U32 R2, RZ, RZ, R7 ;  /* 0x000000ffff022224 */ /* 0x008fe200078e0007 */
[----:B------:R-:W-:-:S06]  /*0100*/  @P2 MOV R3, R8 ;  /* 0x0000000800032202 */ /* 0x000fcc0000000f00 */
[----:B------:R-:W3:Y:S01]  /*0110*/  @P2 LDG.E.64 R2, [R2.64] ;  /* 0x0000001802022981 */ /* 0x000ee2000c1e1b00 */
[----:B------:R-:W5:Y:S01]  /*0120*/  S2UR UR12, SR_CTAID.Y ;  /* 0x00000000000c79c3 */ /* 0x000f620000002600 */
[----:B------:R-:W-:Y:S02]  /*0130*/  UISETP.NE.U32.AND UP2, UPT, URZ, UR6, UPT ;  /* 0x000000063f00728c */ /* 0x000fe4000bf45070 */
[----:B------:R-:W-:Y:S02]  /*0140*/  UISETP.NE.U32.AND UP1, UPT, URZ, UR4, UPT ;  /* 0x000000043f00728c */ /* 0x000fe4000bf25070 */
[----:B------:R-:W-:Y:S02]  /*0150*/  UISETP.NE.AND.EX UP2, UPT, URZ, UR7, UPT, UP2 ;  /* 0x000000073f00728c */ /* 0x000fe4000bf45320 */
[----:B------:R-:W-:Y:S01]  /*0160*/  UISETP.NE.AND.EX UP1, UPT, URZ, UR5, UPT, UP1 ;  /* 0x000000053f00728c */ /* 0x000fe2000bf25310 */
[----:B------:R-:W1:Y:S01]  /*0170*/  S2UR UR11, SR_CTAID.Z ;  /* 0x00000000000b79c3 */ /* 0x000e620000002700 */
[----:B------:R-:W-:-:S02]  /*0180*/  ULDC.U8 UR7, c[0x0][0x312] ;  /* 0x0000c48000077ab9 */ /* 0x000fc40000000000 */
[----:B------:R-:W-:Y:S01]  /*0190*/  ULDC.64 UR4, c[0x0][0x248] ;  /* 0x0000920000047ab9 */ /* 0x000fe20000000a00 */
[----:B------:R-:W-:Y:S01]  /*01a0*/  PLOP3.LUT P0, PT, PT, PT, UP2, 0x80, 0x0 ;  /* 0x000000000000781c */ /* 0x000fe20003f0f028 */
[----:B------:R-:W-:Y:S02]  /*01b0*/  UISETP.NE.AND UP3, UPT, UR7, URZ, UPT ;  /* 0x0000003f0700728c */ /* 0x000fe4000bf65270 */
[----:B------:R-:W-:Y:S02]  /*01c0*/  UISETP.EQ.U32.AND UP0, UPT, URZ, UR4, UPT ;  /* 0x000000043f00728c */ /* 0x000fe4000bf02070 */
[----:B------:R-:W-:Y:S02]  /*01d0*/  UMOV UR6, 0x4 ;  /* 0x0000000400067882 */ /* 0x000fe40000000000 */
[----:B------:R-:W-:Y:S02]  /*01e0*/  ULDC.64 UR14, c[0x0][0x240] ;  /* 0x00009000000e7ab9 */ /* 0x000fe40000000a00 */
[----:B------:R-:W-:-:S02]  /*01f0*/  UISETP.EQ.OR.EX UP0, UPT, URZ, UR5, !UP3, UP0 ;  /* 0x000000053f00728c */ /* 0x000fc4000df02700 */
[----:B-----5:R-:W-:Y:S02]  /*0200*/  UIMAD.WIDE UR14, UR12, UR6, UR14 ;  /* 0x000000060c0e72a5 */ /* 0x020fe4000f8e020e */
[----:B-1----:R-:W-:-:S06]  /*0210*/  ULOP3.LUT UR9, UR11, UR8, UR12, 0xfe, !UPT ;  /* 0x000000080b097292 */ /* 0x002fcc000f8efe0c */
[----:B--2---:R-:W-:Y:S01]  /*0220*/  LOP3.LUT P3, RZ, R161, UR9, RZ, 0xfc, !PT ;  /* 0x00000009a1ff7c12 */ /* 0x004fe2000f86fcff */
[----:B------:R-:W-:Y:S02]  /*0230*/  ULDC.64 UR4, c[0x0][0x248] ;  /* 0x0000920000047ab9 */ /* 0x000fe40000000a00 */
[----:B------:R-:W-:-:S10]  /*0240*/  UIMAD.WIDE UR4, UR12, UR6, UR4 ;  /* 0x000000060c0472a5 */ /* 0x000fd4000f8e0204 */
[----:B------:R-:W-:Y:S02]  /*0250*/  @!P3 IMAD.MOV.U32 R10, RZ, RZ, c[0x0][0x308] ;  /* 0x0000c200ff0ab624 */ /* 0x000fe400078e00ff */
[----:B------:R-:W-:Y:S01]  /*0260*/  @!P3 IMAD.MOV.U32 R11, RZ, RZ, c[0x0][0x30c] ;  /* 0x0000c300ff0bb624 */ /* 0x000fe200078e00ff */
[----:B----4-:R-:W1:Y:S08]  /*0270*/  @P2 R2UR UR26, R4 ;  /* 0x00000000041a23c2 */ /* 0x010e7000000e0000 */
[----:B------:R-:W2:Y:S01]  /*0280*/  @P2 R2UR UR27, R5 ;  /* 0x00000000051b23c2 */ /* 0x000ea200000e0000 */
[----:B-1----:R-:W-:Y:S01]  /*0290*/  IMAD.U32 R4, RZ, RZ, UR26 ;  /* 0x0000001aff047e24 */ /* 0x002fe2000f8e00ff */
[----:B---3--:R-:W-:Y:S01]  /*02a0*/  @P2 IADD3 R7, P1, R2, c[0x0][0x300], RZ ;  /* 0x0000c00002072a10 */ /* 0x008fe20007f3e0ff */
[----:B------:R-:W-:Y:S01]  /*02b0*/  IMAD.U32 R2, RZ, RZ, UR14 ;  /* 0x0000000eff027e24 */ /* 0x000fe2000f8e00ff */
[----:B--2---:R-:W-:-:S03]  /*02c0*/  MOV R5, UR27 ;  /* 0x0000001b00057c02 */ /* 0x004fc60008000f00 */
[----:B------:R-:W-:Y:S02]  /*02d0*/  @P2 IMAD.X R8, RZ, RZ, R3, P1 ;  /* 0x000000ffff082224 */ /* 0x000fe400008e0603 */
[----:B------:R1:W-:Y:S01]  /*02e0*/  @!P3 STG.E.64 [R10.64], R4 ;  /* 0x000000040a00b986 */ /* 0x0003e2000c101b18 */
[----:B------:R-:W-:Y:S01]  /*02f0*/  IMAD.U32 R3, RZ, RZ, UR15 ;  /* 0x0000000fff037e24 */ /* 0x000fe2000f8e00ff */
[----:B------:R-:W-:Y:S01]  /*0300*/  PLOP3.LUT P2, PT, PT, PT, UP0, 0x80, 0x0 ;  /* 0x000000000000781c */ /* 0x000fe20003f4f008 */
[----:B------:R-:W-:Y:S01]  /*0310*/  ULDC.64 UR14, c[0x0][0x250] ;  /* 0x00009400000e7ab9 */ /* 0x000fe20000000a00 */
[----:B------:R-:W-:Y:S01]  /*0320*/  PLOP3.LUT P1, PT, PT, PT, UP1, 0x80, 0x0 ;  /* 0x000000000000781c */ /* 0x000fe20003f2f018 */
[----:B------:R-:W-:Y:S01]  /*0330*/  @UP1 UIMAD.WIDE UR14, UR12, UR6, UR14 ;  /* 0x000000060c0e12a5 */ /* 0x000fe2000f8e020e */
[----:B-1----:R-:W-:Y:S01]  /*0340*/  @!P3 MOV R4, R7 ;  /* 0x000000070004b202 */ /* 0x002fe20000000f00 */
[----:B------:R-:W-:-:S05]  /*0350*/  @!P3 IMAD.MOV.U32 R5, RZ, RZ, R8 ;  /* 0x000000ffff05b224 */ /* 0x000fca00078e0008 */
[----:B------:R1:W-:Y:S04]  /*0360*/  @!P3 STG.E.64 [R10.64+0x8], R4 ;  /* 0x000008040a00b986 */ /* 0x0003e8000c101b18 */
[----:B------:R2:W3:Y:S04]  /*0370*/  @P0 LDG.E R6, [R2.64+0x4] ;  /* 0x0000041802060981 */ /* 0x0004e8000c1e1900 */
[----:B------:R2:W4:Y:S02]  /*0380*/  @P0 LDG.E R9, [R2.64] ;  /* 0x0000001802090981 */ /* 0x000524000c1e1900 */
[----:B--2---:R-:W-:Y:S01]  /*0390*/  MOV R2, UR4 ;  /* 0x0000000400027c02 */ /* 0x004fe20008000f00 */
[----:B------:R-:W-:-:S05]  /*03a0*/  IMAD.U32 R3, RZ, RZ, UR5 ;  /* 0x00000005ff037e24 */ /* 0x000fca000f8e00ff */
[----:B------:R-:W2:Y:S01]  /*03b0*/  @!P2 LDG.E R0, [R2.64] ;  /* 0x000000180200a981 */ /* 0x000ea2000c1e1900 */
[----:B-1----:R-:W-:Y:S02]  /*03c0*/  IMAD.U32 R4, RZ, RZ, UR14 ;  /* 0x0000000eff047e24 */ /* 0x002fe4000f8e00ff */
[----:B------:R-:W-:-:S05]  /*03d0*/  IMAD.U32 R5, RZ, RZ, UR15 ;  /* 0x0000000fff057e24 */ /* 0x000fca000f8e00ff */
[----:B------:R-:W5:Y:S01]  /*03e0*/  @P1 LDG.E R4, [R4.64] ;  /* 0x0000001804041981 */ /* 0x000f62000c1e1900 */
[----:B------:R-:W-:Y:S02]  /*03f0*/  UMOV UR15, 0xffffffff ;  /* 0xffffffff000f7882 */ /* 0x000fe40000000000 */
[----:B------:R-:W-:Y:S02]  /*0400*/  UMOV UR23, 0xffffffff ;  /* 0xffffffff00177882 */ /* 0x000fe40000000000 */
[----:B------:R-:W-:Y:S02]  /*0410*/  ULDC UR4, c[0x0][0x1c0] ;  /* 0x0000700000047ab9 */ /* 0x000fe40000000800 */
[----:B------:R-:W-:Y:S02]  /*0420*/  UIMAD UR4, UR12, UR4, UR11 ;  /* 0x000000040c0472a4 */ /* 0x000fe4000f8e020b */
[----:B------:R-:W-:Y:S02]  /*0430*/  UMOV UR14, URZ ;  /* 0x0000003f000e7c82 */ /* 0x000fe40008000000 */
[----:B------:R-:W-:-:S04]  /*0440*/  USHF.L.U32 UR5, UR4, 0x5, URZ ;  /* 0x0000000504057899 */ /* 0x000fc8000800063f */
[----:B------:R-:W-:Y:S01]  /*0450*/  USHF.R.S32.HI UR4, URZ, 0x1f, UR5 ;  /* 0x0000001f3f047899 */ /* 0x000fe20008011405 */
[----:B---3--:R1:W3:Y:S08]  /*0460*/  @P0 R2UR UR10, R6 ;  /* 0x00000000060a03c2 */ /* 0x0082f000000e0000 */
[----:B----4-:R-:W3:Y:S01]  /*0470*/  @P0 R2UR UR23, R9 ;  /* 0x00000000091703c2 */ /* 0x010ee200000e0000 */
[----:B-1----:R-:W-:-:S04]  /*0480*/  SHF.R.S32.HI R6, RZ, 0x1f, R161 ;  /* 0x0000001fff067819 */ /* 0x002fc800000114a1 */
[----:B------:R-:W-:-:S03]  /*0490*/  LEA.HI R10, R6, R161, RZ, 0x5 ;  /* 0x000000a1060a7211 */ /* 0x000fc600078f28ff */
[----:B--2---:R1:W2:Y:S01]  /*04a0*/  @!P2 R2UR UR15, R0 ;  /* 0x00000000000fa3c2 */ /* 0x0042a200000e0000 */
[----:B------:R-:W-:-:S07]  /*04b0*/  ISETP.NE.U32.AND P2, PT, RZ, c[0x0][0x248], PT ;  /* 0x00009200ff007a0c */ /* 0x000fce0003f45070 */
[----:B-----5:R4:W2:Y:S01]  /*04c0*/  @P1 R2UR UR14, R4 ;  /* 0x00000000040e13c2 */ /* 0x0208a200000e0000 */
[----:B-1----:R-:W-:-:S05]  /*04d0*/  LOP3.LUT R0, R10, 0xffffffe0, RZ, 0xc0, !PT ;  /* 0xffffffe00a007812 */ /* 0x002fca00078ec0ff */
[----:B------:R-:W-:-:S05]  /*04e0*/  IMAD.IADD R156, R161, 0x1, -R0 ;  /* 0x00000001a19c7824 */ /* 0x000fca00078e0a00 */
[----:B------:R-:W-:-:S05]  /*04f0*/  IADD3 R166, P1, P0, R7, UR5, R156 ;  /* 0x0000000507a67c10 */ /* 0x000fca000f83e09c */
[----:B------:R4:W-:Y:S01]  /*0500*/  STL [R1+0x40], R166 ;  /* 0x000040a601007387 */ /* 0x0009e20000100800 */
[----:B------:R-:W-:Y:S01]  /*0510*/  ISETP.NE.AND.EX P2, PT, RZ, c[0x0][0x24c], PT, P2 ;  /* 0x00009300ff007a0c */ /* 0x000fe20003f45320 */
[----:B---3--:R-:W-:Y:S01]  /*0520*/  @UP2 UIADD3 UR10, UR10, -UR23, URZ ;  /* 0x800000170a0a2290 */ /* 0x008fe2000fffe03f */
[----:B------:R-:W-:-:S04]  /*0530*/  SHF.R.S32.HI R0, RZ, 0x1f, R156 ;  /* 0x0000001fff007819 */ /* 0x000fc8000001149c */
[----:B------:R-:W-:Y:S02]  /*0540*/  IADD3.X R162, R8, UR4, R0, P1, P0 ;  /* 0x0000000408a27c10 */ /* 0x000fe40008fe0400 */
[----:B------:R-:W-:-:S05]  /*0550*/  @!UP2 ULDC UR10, c[0x0][0x214] ;  /* 0x00008500000aaab9 */ /* 0x000fca0000000800 */
[----:B--2-4-:R-:W-:Y:S05]  /*0560*/  @!P2 BRA `(.L_x_333) ;  /* 0x000000700000a947 */ /* 0x014fea0003800000 */
[----:B------:R-:W-:-:S13]  /*0570*/  PLOP3.LUT P0, PT, PT, PT, UP3, 0x80, 0x0 ;  /* 0x000000000000781c */ /* 0x000fda0003f0f038 */
[----:B------:R-:W2:Y:S04]  /*0580*/  @P0 LDG.E R0, [R2.64+0x4] ;  /* 0x0000041802000981 */ /* 0x000ea8000c1e1900 */
[----:B------:R-:W3:Y:S01]  /*0590*/  @!P0 LDG.E R2, [R2.64] ;  /* 0x0000001802028981 */ /* 0x000ee2000c1e1900 */
[----:B--2---:R-:W1:Y:S02]  /*05a0*/  @P0 R2UR UR9, R0 ;  /* 0x00000000000903c2 */ /* 0x004e6400000e0000 */
[----:B-1----:R-:W-:-:S11]  /*05b0*/  @UP3 UIADD3 UR9, UR9, -UR15, URZ ;  /* 0x8000000f09093290 */ /* 0x002fd6000fffe03f */
[----:B---3--:R1:W2:Y:S02]  /*05c0*/  @!P0 R2UR UR9, R2 ;  /* 0x00000000020983c2 */ /* 0x0082a400000e0000 */
[----:B-12---:R-:W-:Y:S05]  /*05d0*/  BRA `(.L_x_334) ;  /* 0x0000001000007947 */ /* 0x006fea0003800000 */
.L_x_333:
[----:B------:R-:W-:Y:S02]  /*05e0*/  ULDC UR9, c[0x0][0x218] ;  /* 0x0000860000097ab9 */ /* 0x000fe40000000800 */
.L_x_334:
        /* <DEDUP_REMOVED lines=42> */
[----:B------:R-:W-:Y:S02]  /*0890*/  @!UP1 USHF.R.S32.HI UR16, URZ, 0x1f, UR12 ;  /* 0x0000001f3f109899 */ /* 0x000fe4000801140c */
[----:B------:R-:W-:Y:S02]  /*08a0*/  @UP1 UIMAD.WIDE.U32 UR20, UR23, UR4, URZ ;  /* 0x00000004171412a5 */ /* 0x000fe4000f8e003f */
[----:B------:R-:W-:Y:S02]  /*08b0*/  @UP0 UIADD3 UR17, UR14, UR15, URZ ;  /* 0x0000000f0e110290 */ /* 0x000fe4000fffe03f */
[----:B------:R-:W-:Y:S02]  /*08c0*/  @!UP1 UIMAD UR16, UR16, UR8, URZ ;  /* 0x00000008101092a4 */ /* 0x000fe4000f8e023f */
[----:B------:R-:W-:Y:S02]  /*08d0*/  @UP1 UIMAD UR13, UR23, UR5, UR21 ;  /* 0x00000005170d12a4 */ /* 0x000fe4000f8e0215 */
[----:B------:R-:W-:-:S02]  /*08e0*/  @!UP1 UIMAD.WIDE.U32 UR18, UR12, UR8, URZ ;  /* 0x000000080c1292a5 */ /* 0x000fc4000f8e003f */
[----:B------:R-:W-:Y:S02]  /*08f0*/  ULDC.64 UR4, c[0x0][0x198] ;  /* 0x0000660000047ab9 */ /* 0x000fe40000000a00 */
[----:B------:R-:W-:Y:S02]  /*0900*/  @UP0 UIMAD.WIDE.U32 UR30, UR17, UR4, URZ ;  /* 0x00000004111e02a5 */ /* 0x000fe4000f8e003f */
[----:B------:R-:W-:Y:S02]  /*0910*/  @!UP1 UIMAD UR16, UR12, UR9, UR16 ;  /* 0x000000090c1092a4 */ /* 0x000fe4000f8e0210 */
[----:B------:R-:W-:Y:S02]  /*0920*/  @UP1 UMOV UR8, UR20 ;  /* 0x0000001400081c82 */ /* 0x000fe40008000000 */
[----:B------:R-:W-:Y:S02]  /*0930*/  @!UP1 UIADD3 UR13, UR19, UR16, URZ ;  /* 0x00000010130d9290 */ /* 0x000fe4000fffe03f */
[----:B------:R-:W-:-:S02]  /*0940*/  @UP0 UIMAD UR9, UR17, UR5, UR31 ;  /* 0x00000005110902a4 */ /* 0x000fc4000f8e021f */
        /* <DEDUP_REMOVED lines=16> */
.L_x_336:
        /* <DEDUP_REMOVED lines=20> */
[----:B------:R-:W-:-:S05]  /*0b90*/  IMAD.HI.U32 R0, R0, R3, RZ ;  /* 0x0000000300007227 */ /* 0x000fca00078e00ff */
[----:B------:R-:W-:-:S05]  /*0ba0*/  IADD3 R2, -R0, RZ, RZ ;  /* 0x000000ff00027210 */ /* 0x000fca0007ffe1ff */
[----:B------:R-:W-:-:S05]  /*0bb0*/  IMAD R2, R4, R2, R3 ;  /* 0x0000000204027224 */ /* 0x000fca00078e0203 */
[----:B------:R-:W-:-:S13]  /*0bc0*/  ISETP.GT.U32.AND P2, PT, R4, R2, PT ;  /* 0x000000020400720c */ /* 0x000fda0003f44070 */
[----:B------:R-:W-:Y:S01]  /*0bd0*/  @!P2 IMAD.IADD R2, R2, 0x1, -R4 ;  /* 0x000000010202a824 */ /* 0x000fe200078e0a04 */
[----:B------:R-:W-:Y:S02]  /*0be0*/  @!P2 IADD3 R0, R0, 0x1, RZ ;  /* 0x000000010000a810 */ /* 0x000fe40007ffe0ff */
[----:B------:R-:W-:Y:S02]  /*0bf0*/  ISETP.NE.AND P2, PT, RZ, c[0x0][0x1c8], PT ;  /* 0x00007200ff007a0c */ /* 0x000fe40003f45270 */
[----:B------:R-:W-:-:S13]  /*0c00*/  ISETP.GE.U32.AND P3, PT, R2, R4, PT ;  /* 0x000000040200720c */ /* 0x000fda0003f66070 */
[----:B------:R-:W-:-:S05]  /*0c10*/  @P3 IADD3 R0, R0, 0x1, RZ ;  /* 0x0000000100003810 */ /* 0x000fca0007ffe0ff */
[----:B------:R-:W-:-:S05]  /*0c20*/  IMAD.MOV.U32 R17, RZ, RZ, R0 ;  /* 0x000000ffff117224 */ /* 0x000fca00078e0000 */
[----:B------:R-:W-:Y:S02]  /*0c30*/  @!P1 IADD3 R17, -R17, RZ, RZ ;  /* 0x000000ff11119210 */ /* 0x000fe40007ffe1ff */
        /* <DEDUP_REMOVED lines=14> */
.L_x_337:
[CC--:B------:R-:W-:Y:S01]  /*0d20*/  LEA.HI R9, R6.reuse, R161.reuse, RZ, 0x2 ;  /* 0x000000a106097211 */ /* 0x0c0fe200078f10ff */
[----:B------:R-:W1:Y:S01]  /*0d30*/  S2R R164, SR_CTAID.X ;  /* 0x0000000000a47919 */ /* 0x000e620000002500 */
[CC--:B------:R-:W-:Y:S01]  /*0d40*/  LEA.HI R7, R6.reuse, R161.reuse, RZ, 0x3 ;  /* 0x000000a106077211 */ /* 0x0c0fe200078f18ff */
[----:B------:R-:W-:Y:S01]  /*0d50*/  UIADD3 UR18, -UR6, UR10, URZ ;  /* 0x0000000a06127290 */ /* 0x000fe2000fffe13f */
[----:B------:R-:W-:Y:S01]  /*0d60*/  LOP3.LUT R0, R9, 0xfffffffc, RZ, 0xc0, !PT ;  /* 0xfffffffc09007812 */ /* 0x000fe200078ec0ff */
[----:B------:R-:W2:Y:S01]  /*0d70*/  S2R R11, SR_CTAID.Z ;  /* 0x00000000000b7919 */ /* 0x000ea20000002700 */
[----:B------:R-:W-:Y:S01]  /*0d80*/  SHF.R.S32.HI R26, RZ, 0x3, R7 ;  /* 0x00000003ff1a7819 */ /* 0x000fe20000011407 */
[----:B------:R-:W-:Y:S01]  /*0d90*/  ULDC.64 UR4, c[0x0][0x1a8] ;  /* 0x00006a0000047ab9 */ /* 0x000fe20000000a00 */
[----:B------:R-:W-:Y:S01]  /*0da0*/  LEA.HI R4, R6, R161, RZ, 0x4 ;  /* 0x000000a106047211 */ /* 0x000fe200078f20ff */
[C---:B------:R-:W-:Y:S01]  /*0db0*/  IMAD.IADD R0, R161.reuse, 0x1, -R0 ;  /* 0x00000001a1007824 */ /* 0x040fe200078e0a00 */
[----:B------:R-:W-:Y:S01]  /*0dc0*/  SHF.R.S32.HI R32, RZ, 0x2, R9 ;  /* 0x00000002ff207819 */ /* 0x000fe20000011409 */
[----:B------:R-:W-:Y:S01]  /*0dd0*/  IMAD.SHL.U32 R2, R26, 0x40, RZ ;  /* 0x000000401a027824 */ /* 0x000fe200078e00ff */
[----:B------:R-:W-:Y:S01]  /*0de0*/  SHF.R.S32.HI R5, RZ, 0x4, R4 ;  /* 0x00000004ff057819 */ /* 0x000fe20000011404 */
[----:B------:R-:W-:Y:S01]  /*0df0*/  IMAD.SHL.U32 R12, R0, 0x8, RZ ;  /* 0x00000008000c7824 */ /* 0x000fe200078e00ff */
[C---:B------:R-:W-:Y:S01]  /*0e00*/  LOP3.LUT R3, R4.reuse, 0xfffffff0, RZ, 0xc0, !PT ;  /* 0xfffffff004037812 */ /* 0x040fe200078ec0ff */
[----:B------:R-:W-:Y:S01]  /*0e10*/  UIMAD UR4, UR15, UR4, URZ ;  /* 0x000000040f0472a4 */ /* 0x000fe2000f8e023f */
[----:B------:R-:W-:Y:S01]  /*0e20*/  LEA.HI R4, R4, R5, RZ, 0x1 ;  /* 0x0000000504047211 */ /* 0x000fe200078f08ff */
[----:B------:R-:W-:Y:S01]  /*0e30*/  UIADD3 UR29, UR28, -0x1, URZ ;  /* 0xffffffff1c1d7890 */ /* 0x000fe2000fffe03f */
[----:B------:R-:W-:Y:S01]  /*0e40*/  LOP3.LUT R2, R2, 0xc0, RZ, 0xc0, !PT ;  /* 0x000000c002027812 */ /* 0x000fe200078ec0ff */
[----:B------:R-:W-:Y:S01]  /*0e50*/  IMAD.IADD R0, R161, 0x1, -R3 ;  /* 0x00000001a1007824 */ /* 0x000fe200078e0a03 */
[----:B------:R-:W-:Y:S01]  /*0e60*/  LOP3.LUT R3, R4, 0xfffffffe, RZ, 0xc0, !PT ;  /* 0xfffffffe04037812 */ /* 0x000fe200078ec0ff */
[----:B------:R-:W-:Y:S01]  /*0e70*/  UIMAD UR4, UR11, UR5, UR4 ;  /* 0x000000050b0472a4 */ /* 0x000fe2000f8e0204 */
[----:B------:R-:W-:Y:S01]  /*0e80*/  LOP3.LUT R6, R2, 0x18, R12, 0xf8, !PT ;  /* 0x0000001802067812 */ /* 0x000fe200078ef80c */
[----:B------:R-:W-:Y:S01]  /*0e90*/  UIMAD UR11, UR29, -0x40, UR7 ;  /* 0xffffffc01d0b78a4 */ /* 0x000fe2000f8e0207 */
[----:B------:R-:W-:Y:S01]  /*0ea0*/  SHF.R.U32.HI R4, RZ, 0x3, R2 ;  /* 0x00000003ff047819 */ /* 0x000fe20000011602 */
[----:B------:R-:W-:Y:S01]  /*0eb0*/  IMAD.IADD R25, R5, 0x1, -R3 ;  /* 0x0000000105197824 */ /* 0x000fe200078e0a03 */
[----:B------:R-:W-:Y:S01]  /*0ec0*/  LEA.HI R2, R0, R0, RZ, 0x1 ;  /* 0x0000000000027211 */ /* 0x000fe200078f08ff */
[----:B------:R-:W-:Y:S01]  /*0ed0*/  UMOV UR21, 0x6 ;  /* 0x0000000600157882 */ /* 0x000fe20000000000 */
[----:B------:R-:W-:Y:S01]  /*0ee0*/  LOP3.LUT R8, R6, R4, RZ, 0x3c, !PT ;  /* 0x0000000406087212 */ /* 0x000fe200078e3cff */
[----:B------:R-:W-:Y:S01]  /*0ef0*/  USHF.R.S32.HI UR12, URZ, 0x1f, UR29 ;  /* 0x0000001f3f0c7899 */ /* 0x000fe2000801141d */
[----:B------:R-:W-:Y:S01]  /*0f00*/  LOP3.LUT R4, R2, 0x7fffffe, RZ, 0xc0, !PT ;  /* 0x07fffffe02047812 */ /* 0x000fe200078ec0ff */
[----:B------:R-:W-:Y:S01]  /*0f10*/  UMOV UR30, 0x5 ;  /* 0x00000005001e7882 */ /* 0x000fe20000000000 */
[----:B------:R-:W-:Y:S01]  /*0f20*/  SHF.R.S32.HI R6, RZ, 0x1f, R0 ;  /* 0x0000001fff067819 */ /* 0x000fe20000011400 */
[----:B------:R-:W-:Y:S01]  /*0f30*/  UISETP.GE.AND UP0, UPT, UR28, 0x2, UPT ;  /* 0x000000021c00788c */ /* 0x000fe2000bf06270 */
[----:B------:R-:W-:Y:S01]  /*0f40*/  LEA.HI R5, R9, R32, RZ, 0x1 ;  /* 0x0000002009057211 */ /* 0x000fe200078f08ff */
[----:B------:R-:W-:Y:S01]  /*0f50*/  IMAD.IADD R159, R0, 0x1, -R4 ;  /* 0x00000001009f7824 */ /* 0x000fe200078e0a04 */
[----:B------:R-:W-:-:S02]  /*0f60*/  LOP3.LUT R3, R7, 0xfffffff8, RZ, 0xc0, !PT ;  /* 0xfffffff807037812 */ /* 0x000fc400078ec0ff */
[----:B------:R-:W-:Y:S02]  /*0f70*/  LEA.HI R29, R6, R0, RZ, 0x3 ;  /* 0x00000000061d7211 */ /* 0x000fe400078f18ff */
[----:B------:R-:W-:Y:S01]  /*0f80*/  LOP3.LUT R0, R5, 0x7fffffe, RZ, 0xc0, !PT ;  /* 0x07fffffe05007812 */ /* 0x000fe200078ec0ff */
[C---:B------:R-:W-:Y:S01]  /*0f90*/  IMAD.IADD R4, R161.reuse, 0x1, -R3 ;  /* 0x00000001a1047824 */ /* 0x040fe200078e0a03 */
[----:B------:R-:W-:Y:S01]  /*0fa0*/  SHF.R.S32.HI R6, RZ, 0x1, R2 ;  /* 0x00000001ff067819 */ /* 0x000fe20000011402 */
[----:B------:R-:W-:Y:S01]  /*0fb0*/  IMAD.SHL.U32 R161, R161, 0x2, RZ ;  /* 0x00000002a1a17824 */ /* 0x000fe200078e00ff */
[C---:B------:R-:W-:Y:S01]  /*0fc0*/  IADD3 R30, R32.reuse, 0x20, RZ ;  /* 0x00000020201e7810 */ /* 0x040fe20007ffe0ff */
[----:B------:R-:W-:Y:S01]  /*0fd0*/  IMAD.IADD R3, R32, 0x1, -R0 ;  /* 0x0000000120037824 */ /* 0x000fe200078e0a00 */
[----:B------:R-:W-:Y:S02]  /*0fe0*/  SHF.R.S32.HI R0, RZ, 0x1f, R2 ;  /* 0x0000001fff007819 */ /* 0x000fe40000011402 */
[----:B------:R-:W-:-:S02]  /*0ff0*/  LEA.HI R24, R4, R4, RZ, 0x1 ;  /* 0x0000000404187211 */ /* 0x000fc400078f08ff */
[----:B------:R-:W-:Y:S02]  /*1000*/  LEA.HI R0, R0, R6, RZ, 0x2 ;  /* 0x0000000600007211 */ /* 0x000fe400078f10ff */
[----:B------:R-:W-:Y:S02]  /*1010*/  ISETP.GE.AND P2, PT, R30, UR18, PT ;  /* 0x000000121e007c0c */ /* 0x000fe4000bf46270 */
[----:B------:R-:W-:Y:S02]  /*1020*/  LOP3.LUT R5, R24, 0x7fffffe, RZ, 0xc0, !PT ;  /* 0x07fffffe18057812 */ /* 0x000fe400078ec0ff */
[----:B------:R-:W-:Y:S02]  /*1030*/  LOP3.LUT R0, R0, 0xfffffffc, RZ, 0xc0, !PT ;  /* 0xfffffffc00007812 */ /* 0x000fe400078ec0ff */
[----:B------:R-:W-:Y:S01]  /*1040*/  IADD3 R15, R32, 0x40, RZ ;  /* 0x00000040200f7810 */ /* 0x000fe20007ffe0ff */
[----:B------:R-:W-:Y:S01]  /*1050*/  IMAD.IADD R28, R4, 0x1, -R5 ;  /* 0x00000001041c7824 */ /* 0x000fe200078e0a05 */
[----:B------:R-:W-:Y:S01]  /*1060*/  SHF.R.S32.HI R13, RZ, 0x1f, R12 ;  /* 0x0000001fff0d7819 */ /* 0x000fe2000001140c */
[----:B------:R-:W-:Y:S01]  /*1070*/  IMAD.IADD R27, R6, 0x1, -R0 ;  /* 0x00000001061b7824 */ /* 0x000fe200078e0a00 */
[----:B------:R-:W-:-:S02]  /*1080*/  SHF.R.S32.HI R33, RZ, 0x1f, R32 ;  /* 0x0000001fff217819 */ /* 0x000fc40000011420 */
[----:B------:R-:W-:Y:S01]  /*1090*/  SHF.R.S32.HI R163, RZ, 0x5, R10 ;  /* 0x00000005ffa37819 */ /* 0x000fe2000001140a */
[----:B------:R-:W-:Y:S01]  /*10a0*/  IMAD.WIDE.U32 R4, R32, c[0x0][0x198], R12 ;  /* 0x0000660020047a25 */ /* 0x000fe200078e000c */
[----:B------:R-:W-:Y:S01]  /*10b0*/  ISETP.GE.AND P1, PT, R15, UR18, PT ;  /* 0x000000120f007c0c */ /* 0x000fe2000bf26270 */
[----:B------:R3:W-:Y:S01]  /*10c0*/  STL.64 [R1+0x30], R12 ;  /* 0x0000300c01007387 */ /* 0x0007e20000100a00 */
[----:B------:R-:W-:Y:S01]  /*10d0*/  IADD3 R2, P0, R12, UR8, RZ ;  /* 0x000000080c027c10 */ /* 0x000fe2000ff1e0ff */
[----:B------:R-:W-:Y:S01]  /*10e0*/  IMAD R0, R33, c[0x0][0x198], RZ ;  /* 0x0000660021007a24 */ /* 0x000fe200078e02ff */
[----:B------:R-:W-:Y:S01]  /*10f0*/  IADD3 R14, R32, 0x60, RZ ;  /* 0x00000060200e7810 */ /* 0x000fe20007ffe0ff */
[----:B-1----:R-:W-:Y:S01]  /*1100*/  IMAD.WIDE R34, R164, 0x80, R32 ;  /* 0x00000080a4227825 */ /* 0x002fe200078e0220 */
[----:B------:R-:W-:Y:S01]  /*1110*/  IADD3 R18, P4, R4, UR16, RZ ;  /* 0x0000001004127c10 */ /* 0x000fe2000ff9e0ff */
[----:B------:R-:W-:Y:S01]  /*1120*/  STL.64 [R1+0x20], R32 ;  /* 0x0000202001007387 */ /* 0x000fe20000100a00 */
[C---:B------:R-:W-:Y:S01]  /*1130*/  ISETP.GE.AND P3, PT, R32.reuse, UR18, PT ;  /* 0x0000001220007c0c */ /* 0x040fe2000bf66270 */
[----:B------:R-:W-:Y:S01]  /*1140*/  IMAD R7, R163, 0x8, R3 ;  /* 0x00000008a3077824 */ /* 0x000fe200078e0203 */
[----:B------:R-:W-:Y:S01]  /*1150*/  IADD3.X R3, R13, UR13, RZ, P0, !PT ;  /* 0x0000000d0d037c10 */ /* 0x000fe200087fe4ff */
[----:B------:R-:W-:Y:S01]  /*1160*/  IMAD R0, R32, c[0x0][0x19c], R0 ;  /* 0x0000670020007a24 */ /* 0x000fe200078e0200 */
[----:B------:R-:W-:Y:S01]  /*1170*/  ISETP.GE.AND P0, PT, R14, UR18, PT ;  /* 0x000000120e007c0c */ /* 0x000fe2000bf06270 */
[----:B------:R-:W-:Y:S01]  /*1180*/  IMAD.U32 R222, R7, 0x20, R8 ;  /* 0x0000002007de7824 */ /* 0x000fe200078e0008 */
[----:B------:R-:W-:Y:S01]  /*1190*/  @!P2 IADD3 R10, P5, R34, 0x20, RZ ;  /* 0x00000020220aa810 */ /* 0x000fe20007fbe0ff */
[----:B------:R-:W-:Y:S01]  /*11a0*/  IMAD R8, R33, c[0x0][0x1a0], RZ ;  /* 0x0000680021087a24 */ /* 0x000fe200078e02ff */
[----:B------:R-:W-:Y:S01]  /*11b0*/  STL [R1+0x44], R30 ;  /* 0x0000441e01007387 */ /* 0x000fe20000100800 */
[C---:B------:R-:W-:Y:S01]  /*11c0*/  IMAD.WIDE.U32 R6, R32.reuse, c[0x0][0x1a0], R12 ;  /* 0x0000680020067a25 */ /* 0x040fe200078e000c */
[----:B------:R-:W-:Y:S01]  /*11d0*/  IADD3.X R19, R5, UR9, R0, P4, !PT ;  /* 0x0000000905137c10 */ /* 0x000fe2000a7fe400 */
[----:B------:R-:W-:Y:S01]  /*11e0*/  UIADD3 UR16, UR27, 0x646e171e, URZ ;  /* 0x646e171e1b107890 */ /* 0x000fe2000fffe03f */
[----:B------:R-:W-:Y:S01]  /*11f0*/  STL [R1+0x54], R15 ;  /* 0x0000540f01007387 */ /* 0x000fe20000100800 */
[----:B------:R-:W-:Y:S01]  /*1200*/  IMAD R0, R32, c[0x0][0x1a4], R8 ;  /* 0x0000690020007a24 */ /* 0x000fe200078e0208 */
[----:B------:R-:W-:Y:S01]  /*1210*/  IADD3 R20, P4, R6, UR20, RZ ;  /* 0x0000001406147c10 */ /* 0x000fe2000ff9e0ff */
[----:B------:R-:W-:Y:S01]  /*1220*/  @!P2 IMAD.X R4, RZ, RZ, R35, P5 ;  /* 0x000000ffff04a224 */ /* 0x000fe200028e0623 */
[----:B------:R1:W-:Y:S01]  /*1230*/  STL [R1+0x58], R14 ;  /* 0x0000580e01007387 */ /* 0x0003e20000100800 */
[----:B--2---:R-:W-:Y:S01]  /*1240*/  IMAD.WIDE.U32 R2, R11, c[0x0][0x1a8], R2 ;  /* 0x00006a000b027a25 */ /* 0x004fe200078e0002 */
[----:B------:R-:W-:Y:S01]  /*1250*/  IADD3.X R21, R7, UR17, R0, P4, !PT ;  /* 0x0000001107157c10 */ /* 0x000fe2000a7fe400 */
[----:B------:R-:W-:Y:S01]  /*1260*/  UIADD3 UR17, UR26, -0x4ab325aa, URZ ;  /* 0xb54cda561a117890 */ /* 0x000fe2000fffe03f */
[----:B---3--:R-:W-:Y:S01]  /*1270*/  @!P0 IADD3 R12, P4, R34, 0x60, RZ ;  /* 0x00000060220c8810 */ /* 0x008fe20007f9e0ff */
[----:B------:R-:W-:Y:S01]  /*1280*/  @!P2 IMAD R11, R4, c[0x0][0x190], RZ ;  /* 0x00006400040baa24 */ /* 0x000fe200078e02ff */
[----:B------:R-:W-:Y:S01]  /*1290*/  IADD3 R3, R3, UR4, RZ ;  /* 0x0000000403037c10 */ /* 0x000fe2000fffe0ff */
[--C-:B------:R-:W-:Y:S01]  /*12a0*/  @!P1 IMAD.MOV.U32 R4, RZ, RZ, R2.reuse ;  /* 0x000000ffff049224 */ /* 0x100fe200078e0002 */
[----:B------:R-:W-:Y:S01]  /*12b0*/  ULDC.64 UR4, c[0x0][0x198] ;  /* 0x0000660000047ab9 */ /* 0x000fe20000000a00 */
[--C-:B------:R-:W-:Y:S01]  /*12c0*/  @!P2 IMAD.MOV.U32 R6, RZ, RZ, R2.reuse ;  /* 0x000000ffff06a224 */ /* 0x100fe200078e0002 */
[----:B------:R-:W-:Y:S01]  /*12d0*/  USHF.L.U64.HI UR19, UR4, UR21, UR5 ;  /* 0x0000001504137299 */ /* 0x000fe20008010205 */
[--C-:B------:R-:W-:Y:S01]  /*12e0*/  @!P1 IMAD.MOV.U32 R5, RZ, RZ, R3.reuse ;  /* 0x000000ffff059224 */ /* 0x100fe200078e0003 */
[----:B------:R-:W-:Y:S01]  /*12f0*/  ISETP.GE.AND P6, PT, R32, UR11, PT ;  /* 0x0000000b20007c0c */ /* 0x000fe2000bfc6270 */
[----:B------:R-:W-:Y:S01]  /*1300*/  @!P2 IMAD.MOV.U32 R7, RZ, RZ, R3 ;  /* 0x000000ffff07a224 */ /* 0x000fe200078e0003 */
[----:B------:R-:W-:Y:S01]  /*1310*/  USHF.L.U32 UR20, UR4, 0x6, URZ ;  /* 0x0000000604147899 */ /* 0x000fe2000800063f */
[----:B------:R-:W-:Y:S01]  /*1320*/  @!P0 IMAD.X R13, RZ, RZ, R35, P4 ;  /* 0x000000ffff0d8224 */ /* 0x000fe200020e0623 */
[----:B------:R-:W-:Y:S01]  /*1330*/  UIMAD UR13, UR19, UR29, URZ ;  /* 0x0000001d130d72a4 */ /* 0x000fe2000f8e023f */
[C---:B------:R-:W-:Y:S01]  /*1340*/  @!P2 IMAD R16, R10.reuse, c[0x0][0x194], R11 ;  /* 0x000065000a10aa24 */ /* 0x040fe200078e020b */
[----:B------:R-:W-:Y:S01]  /*1350*/  USHF.L.U32 UR8, UR4, 0x5, URZ ;  /* 0x0000000504087899 */ /* 0x000fe2000800063f */
[----:B------:R-:W-:Y:S01]  /*1360*/  @!P0 IMAD.MOV.U32 R8, RZ, RZ, R2 ;  /* 0x000000ffff088224 */ /* 0x000fe200078e0002 */
[----:B------:R-:W-:Y:S01]  /*1370*/  UIMAD UR13, UR12, UR20, UR13 ;  /* 0x000000140c0d72a4 */ /* 0x000fe2000f8e020d */
[----:B------:R-:W-:Y:S01]  /*1380*/  @!P0 IMAD.MOV.U32 R9, RZ, RZ, R3 ;  /* 0x000000ffff098224 */ /* 0x000fe200078e0003 */
[----:B------:R-:W-:Y:S01]  /*1390*/  USHF.L.U64.HI UR9, UR4, UR30, UR5 ;  /* 0x0000001e04097299 */ /* 0x000fe20008010205 */
[----:B------:R-:W-:Y:S01]  /*13a0*/  @!P2 IMAD.WIDE.U32 R10, R10, c[0x0][0x190], R6 ;  /* 0x000064000a0aaa25 */ /* 0x000fe200078e0006 */
[----:B------:R-:W-:Y:S01]  /*13b0*/  STL.64 [R1+0x28], R34 ;  /* 0x0000282201007387 */ /* 0x000fe20000100a00 */
[----:B-1----:R-:W-:Y:S01]  /*13c0*/  @!P1 IADD3 R14, P5, R34, 0x40, RZ ;  /* 0x00000040220e9810 */ /* 0x002fe20007fbe0ff */
[----:B------:R-:W-:Y:S01]  /*13d0*/  ULDC.64 UR4, c[0x0][0x1a0] ;  /* 0x0000680000047ab9 */ /* 0x000fe20000000a00 */
[----:B------:R-:W-:Y:S01]  /*13e0*/  @!P0 IMAD R13, R13, c[0x0][0x190], RZ ;  /* 0x000064000d0d8a24 */ /* 0x000fe200078e02ff */
[----:B------:R-:W-:Y:S01]  /*13f0*/  USHF.L.U64.HI UR21, UR4, UR21, UR5 ;  /* 0x0000001504157299 */ /* 0x000fe20008010205 */
[C---:B------:R-:W-:Y:S01]  /*1400*/  @!P0 IMAD.WIDE.U32 R6, R12.reuse, c[0x0][0x190], R8 ;  /* 0x000064000c068a25 */ /* 0x040fe200078e0008 */
[----:B------:R-:W-:Y:S01]  /*1410*/  USHF.L.U32 UR22, UR4, 0x6, URZ ;  /* 0x0000000604167899 */ /* 0x000fe2000800063f */
[----:B------:R-:W-:Y:S01]  /*1420*/  LOP3.LUT R165, R161, 0x6, RZ, 0xc0, !PT ;  /* 0x00000006a1a57812 */ /* 0x000fe200078ec0ff */
[----:B------:R-:W-:Y:S01]  /*1430*/  USHF.L.U32 UR31, UR4, 0x5, URZ ;  /* 0x00000005041f7899 */ /* 0x000fe2000800063f */
[----:B------:R-:W-:Y:S01]  /*1440*/  @!P1 IMAD.X R0, RZ, RZ, R35, P5 ;  /* 0x000000ffff009224 */ /* 0x000fe200028e0623 */
[----:B------:R-:W-:Y:S01]  /*1450*/  USHF.L.U64.HI UR30, UR4, UR30, UR5 ;  /* 0x0000001e041e7299 */ /* 0x000fe20008010205 */
[----:B------:R-:W-:Y:S01]  /*1460*/  @!P0 IMAD R22, R12, c[0x0][0x194], R13 ;  /* 0x000065000c168a24 */ /* 0x000fe200078e020d */
[----:B------:R-:W-:Y:S01]  /*1470*/  @!P2 LEA R12, P4, R10, c[0x0][0x160], 0x1 ;  /* 0x000058000a0caa11 */ /* 0x000fe200078808ff */
[----:B------:R-:W-:-:S02]  /*1480*/  @!P1 IMAD R15, R0, c[0x0][0x190], RZ ;  /* 0x00006400000f9a24 */ /* 0x000fc400078e02ff */
[----:B------:R-:W-:Y:S02]  /*1490*/  @!P3 IMAD R0, R35, c[0x0][0x190], RZ ;  /* 0x000064002300ba24 */ /* 0x000fe400078e02ff */
[C---:B------:R-:W-:Y:S02]  /*14a0*/  @!P1 IMAD R23, R14.reuse, c[0x0][0x194], R15 ;  /* 0x000065000e179a24 */ /* 0x040fe400078e020f */
[----:B------:R-:W-:-:S04]  /*14b0*/  @!P1 IMAD.WIDE.U32 R14, R14, c[0x0][0x190], R4 ;  /* 0x000064000e0e9a25 */ /* 0x000fc800078e0004 */
[C---:B------:R-:W-:Y:S02]  /*14c0*/  @!P3 IMAD R0, R34.reuse, c[0x0][0x194], R0 ;  /* 0x000065002200ba24 */ /* 0x040fe400078e0200 */
[----:B------:R-:W-:-:S04]  /*14d0*/  @!P3 IMAD.WIDE.U32 R4, R34, c[0x0][0x190], R2 ;  /* 0x000064002204ba25 */ /* 0x000fc800078e0002 */
[----:B------:R-:W-:Y:S01]  /*14e0*/  @!P3 IMAD.IADD R0, R5, 0x1, R0 ;  /* 0x000000010500b824 */ /* 0x000fe200078e0200 */
[C---:B------:R-:W-:Y:S01]  /*14f0*/  @!P3 LEA R2, P5, R4.reuse, c[0x0][0x160], 0x1 ;  /* 0x000058000402ba11 */ /* 0x040fe200078a08ff */
[----:B------:R-:W-:Y:S01]  /*1500*/  @!P2 IMAD.IADD R5, R11, 0x1, R16 ;  /* 0x000000010b05a824 */ /* 0x000fe200078e0210 */
[----:B------:R-:W-:Y:S01]  /*1510*/  SHF.R.S32.HI R16, RZ, 0x1f, R17 ;  /* 0x0000001fff107819 */ /* 0x000fe20000011411 */
[----:B------:R-:W-:Y:S01]  /*1520*/  IMAD.WIDE.U32 R18, R17, c[0x0][0x1b0], R18 ;  /* 0x00006c0011127a25 */ /* 0x000fe200078e0012 */
[----:B------:R-:W-:Y:S02]  /*1530*/  @!P3 LEA.HI.X R3, R4, c[0x0][0x164], R0, 0x1, P5 ;  /* 0x000059000403ba11 */ /* 0x000fe400028f0c00 */
[----:B------:R-:W-:Y:S01]  /*1540*/  @!P2 LEA.HI.X R13, R10, c[0x0][0x164], R5, 0x1, P4 ;  /* 0x000059000a0daa11 */ /* 0x000fe200020f0c05 */
[----:B------:R-:W-:Y:S01]  /*1550*/  @!P1 IMAD.IADD R0, R15, 0x1, R23 ;  /* 0x000000010f009824 */ /* 0x000fe200078e0217 */
[----:B------:R-:W-:Y:S01]  /*1560*/  @!P1 LEA R10, P5, R14, c[0x0][0x160], 0x1 ;  /* 0x000058000e0a9a11 */ /* 0x000fe200078a08ff */
[----:B------:R-:W-:Y:S01]  /*1570*/  @!P0 IMAD.IADD R4, R7, 0x1, R22 ;  /* 0x0000000107048824 */ /* 0x000fe200078e0216 */
[----:B------:R-:W-:Y:S01]  /*1580*/  @!P0 LEA R8, P4, R6, c[0x0][0x160], 0x1 ;  /* 0x0000580006088a11 */ /* 0x000fe200078808ff */
[----:B------:R-:W-:Y:S01]  /*1590*/  IMAD.U32 R22, RZ, RZ, UR29 ;  /* 0x0000001dff167e24 */ /* 0x000fe2000f8e00ff */
[----:B------:R-:W-:Y:S01]  /*15a0*/  @!P1 LEA.HI.X R11, R14, c[0x0][0x164], R0, 0x1, P5 ;  /* 0x000059000e0b9a11 */ /* 0x000fe200028f0c00 */
[----:B------:R-:W-:Y:S01]  /*15b0*/  IMAD R0, R16, c[0x0][0x1b0], RZ ;  /* 0x00006c0010007a24 */ /* 0x000fe200078e02ff */
[----:B------:R-:W-:Y:S01]  /*15c0*/  SHF.R.S32.HI R15, RZ, 0x1, R24 ;  /* 0x00000001ff0f7819 */ /* 0x000fe20000011418 */
[----:B------:R-:W-:Y:S01]  /*15d0*/  IMAD.SHL.U32 R222, R222, 0x2, RZ ;  /* 0x00000002dede7824 */ /* 0x000fe200078e00ff */
[----:B------:R-:W-:Y:S01]  /*15e0*/  ISETP.GE.AND P5, PT, R30, UR11, PT ;  /* 0x0000000b1e007c0c */ /* 0x000fe2000bfa6270 */
[----:B------:R-:W-:Y:S01]  /*15f0*/  IMAD R0, R17, c[0x0][0x1b4], R0 ;  /* 0x00006d0011007a24 */ /* 0x000fe200078e0200 */
[----:B------:R-:W-:Y:S01]  /*1600*/  @!P0 LEA.HI.X R9, R6, c[0x0][0x164], R4, 0x1, P4 ;  /* 0x0000590006098a11 */ /* 0x000fe200020f0c04 */
[----:B------:R-:W-:Y:S01]  /*1610*/  IMAD.SHL.U32 R4, R15, 0x40, RZ ;  /* 0x000000400f047824 */ /* 0x000fe200078e00ff */
[----:B------:R-:W-:Y:S01]  /*1620*/  @!PT LDS RZ, [RZ] ;  /* 0x00000000fffff984 */ /* 0x000fe20000000800 */
[----:B------:R-:W-:Y:S01]  /*1630*/  @!PT LDS RZ, [RZ] ;  /* 0x00000000fffff984 */ /* 0x000fe20000000800 */
[----:B------:R-:W-:Y:S01]  /*1640*/  @!PT LDS RZ, [RZ] ;  /* 0x00000000fffff984 */ /* 0x000fe20000000800 */
[----:B------:R1:W-:Y:S01]  /*1650*/  @!P3 LDGSTS.E.BYPASS.LTC128B.128 [R222], [R2.64] ;  /* 0x0000000002debfae */ /* 0x0003e2000b901d58 */
[----:B------:R-:W-:-:S02]  /*1660*/  IMAD.IADD R169, R19, 0x1, R0 ;  /* 0x0000000113a97824 */ /* 0x000fc400078e0200 */
[----:B------:R-:W-:Y:S01]  /*1670*/  IMAD.MOV.U32 R168, RZ, RZ, R18 ;  /* 0x000000ffffa87224 */ /* 0x000fe200078e0012 */
[----:B------:R-:W-:Y:S01]  /*1680*/  LOP3.LUT R0, R4, 0xc0, RZ, 0xc0, !PT ;  /* 0x000000c004007812 */ /* 0x000fe200078ec0ff */
[----:B------:R-:W-:Y:S01]  /*1690*/  IMAD.SHL.U32 R5, R26, 0x8, RZ ;  /* 0x000000081a057824 */ /* 0x000fe200078e00ff */
[----:B------:R1:W-:Y:S01]  /*16a0*/  @!P3 LDGSTS.E.BYPASS.LTC128B.128 [R222+0x2000], [R2.64+0x40] ;  /* 0x0200004002debfae */ /* 0x0003e2000b901d58 */
[----:B------:R-:W-:-:S03]  /*16b0*/  IMAD.WIDE.U32 R6, R22, UR20, R168 ;  /* 0x0000001416067c25 */ /* 0x000fc6000f8e00a8 */
[----:B------:R1:W-:Y:S01]  /*16c0*/  @!P3 LDGSTS.E.BYPASS.LTC128B.128 [R222+0x4000], [R2.64+0x80] ;  /* 0x0400008002debfae */ /* 0x0003e2000b901d58 */
[----:B------:R-:W-:Y:S02]  /*16d0*/  LOP3.LUT R5, R0, 0x8, R5, 0xf8, !PT ;  /* 0x0000000800057812 */ /* 0x000fe400078ef805 */
[----:B------:R-:W-:Y:S01]  /*16e0*/  @!P6 LEA R4, P4, R6, c[0x0][0x168], 0x1 ;  /* 0x00005a000604ea11 */ /* 0x000fe200078808ff */
[----:B------:R2:W-:Y:S04]  /*16f0*/  @!P2 LDGSTS.E.BYPASS.LTC128B.128 [R222+0x800], [R12.64] ;  /* 0x008000000cdeafae */ /* 0x0005e8000b901d58 */
[----:B------:R2:W-:Y:S04]  /*1700*/  @!P2 LDGSTS.E.BYPASS.LTC128B.128 [R222+0x2800], [R12.64+0x40] ;  /* 0x028000400cdeafae */ /* 0x0005e8000b901d58 */
[----:B------:R2:W-:Y:S01]  /*1710*/  @!P2 LDGSTS.E.BYPASS.LTC128B.128 [R222+0x4800], [R12.64+0x80] ;  /* 0x048000800cdeafae */ /* 0x0005e2000b901d58 */
[----:B------:R-:W-:-:S03]  /*1720*/  ISETP.GE.AND P2, PT, R30, UR11, PT ;  /* 0x0000000b1e007c0c */ /* 0x000fc6000bf46270 */
[----:B------:R3:W-:Y:S04]  /*1730*/  @!P1 LDGSTS.E.BYPASS.LTC128B.128 [R222+0x1000], [R10.64] ;  /* 0x010000000ade9fae */ /* 0x0007e8000b901d58 */
[----:B------:R3:W-:Y:S04]  /*1740*/  @!P1 LDGSTS.E.BYPASS.LTC128B.128 [R222+0x3000], [R10.64+0x40] ;  /* 0x030000400ade9fae */ /* 0x0007e8000b901d58 */
[----:B------:R3:W-:Y:S01]  /*1750*/  @!P1 LDGSTS.E.BYPASS.LTC128B.128 [R222+0x5000], [R10.64+0x80] ;  /* 0x050000800ade9fae */ /* 0x0007e2000b901d58 */
[----:B-1----:R-:W-:-:S03]  /*1760*/  SHF.R.U32.HI R2, RZ, 0x3, R0 ;  /* 0x00000003ff027819 */ /* 0x002fc60000011600 */
[----:B------:R1:W-:Y:S01]  /*1770*/  @!P0 LDGSTS.E.BYPASS.LTC128B.128 [R222+0x1800], [R8.64] ;  /* 0x0180000008de8fae */ /* 0x0003e2000b901d58 */
[----:B------:R-:W-:Y:S01]  /*1780*/  IADD3 R0, R7, UR13, RZ ;  /* 0x0000000d07007c10 */ /* 0x000fe2000fffe0ff */
[----:B------:R-:W-:Y:S01]  /*1790*/  IMAD R7, R16, c[0x0][0x1b8], RZ ;  /* 0x00006e0010077a24 */ /* 0x000fe200078e02ff */
[C---:B------:R-:W-:Y:S01]  /*17a0*/  @!P5 IADD3 R3, P3, R6.reuse, UR8, RZ ;  /* 0x000000080603dc10 */ /* 0x040fe2000ff7e0ff */
[----:B------:R1:W-:Y:S01]  /*17b0*/  @!P0 LDGSTS.E.BYPASS.LTC128B.128 [R222+0x3800], [R8.64+0x40] ;  /* 0x0380004008de8fae */ /* 0x0003e2000b901d58 */
[----:B------:R-:W-:Y:S01]  /*17c0*/  LOP3.LUT R14, R5, R2, RZ, 0x3c, !PT ;  /* 0x00000002050e7212 */ /* 0x000fe200078e3cff */
[----:B------:R-:W-:Y:S01]  /*17d0*/  UIMAD UR13, UR21, UR29, URZ ;  /* 0x0000001d150d72a4 */ /* 0x000fe2000f8e023f */
[----:B------:R-:W-:Y:S01]  /*17e0*/  @!P6 LEA.HI.X R5, R6, c[0x0][0x16c], R0, 0x1, P4 ;  /* 0x00005b000605ea11 */ /* 0x000fe200020f0c00 */
[----:B------:R1:W-:Y:S01]  /*17f0*/  @!P0 LDGSTS.E.BYPASS.LTC128B.128 [R222+0x5800], [R8.64+0x80] ;  /* 0x0580008008de8fae */ /* 0x0003e2000b901d58 */
[----:B------:R-:W-:Y:S01]  /*1800*/  @!P5 IADD3.X R0, R0, UR9, RZ, P3, !PT ;  /* 0x000000090000dc10 */ /* 0x000fe20009ffe4ff */
[----:B------:R-:W-:Y:S01]  /*1810*/  IMAD R6, R17, c[0x0][0x1bc], R7 ;  /* 0x00006f0011067a24 */ /* 0x000fe200078e0207 */
[----:B------:R-:W-:Y:S01]  /*1820*/  @!P5 LEA R2, P3, R3, c[0x0][0x168], 0x1 ;  /* 0x00005a000302da11 */ /* 0x000fe200078608ff */
[----:B------:R4:W-:Y:S01]  /*1830*/  @!P6 LDGSTS.E.BYPASS.LTC128B.128 [R222+0x6000], [R4.64] ;  /* 0x0600000004deefae */ /* 0x0009e2000b901d58 */
[----:B------:R-:W-:Y:S01]  /*1840*/  UIMAD UR13, UR12, UR22, UR13 ;  /* 0x000000160c0d72a4 */ /* 0x000fe2000f8e020d */
[----:B------:R-:W-:Y:S01]  /*1850*/  IMAD R7, R25, 0x8, R28 ;  /* 0x0000000819077824 */ /* 0x000fe200078e021c */
[----:B------:R-:W-:Y:S01]  /*1860*/  @!P5 LEA.HI.X R3, R3, c[0x0][0x16c], R0, 0x1, P3 ;  /* 0x00005b000303da11 */ /* 0x000fe200018f0c00 */
[----:B------:R4:W-:Y:S01]  /*1870*/  @!P6 LDGSTS.E.BYPASS.LTC128B.128 [R222+0x7000], [R4.64+0x40] ;  /* 0x0700004004deefae */ /* 0x0009e2000b901d58 */
[----:B------:R-:W-:Y:S01]  /*1880*/  ISETP.GE.AND P3, PT, R32, UR11, PT ;  /* 0x0000000b20007c0c */ /* 0x000fe2000bf66270 */
[----:B------:R-:W-:-:S02]  /*1890*/  IMAD.SHL.U32 R0, R27, 0x40, RZ ;  /* 0x000000401b007824 */ /* 0x000fc400078e00ff */
[----:B------:R4:W-:Y:S03]  /*18a0*/  @!P6 LDGSTS.E.BYPASS.LTC128B.128 [R222+0x8000], [R4.64+0x80] ;  /* 0x0800008004deefae */ /* 0x0009e6000b901d58 */
[----:B------:R-:W-:Y:S01]  /*18b0*/  LOP3.LUT R0, R0, 0xc0, RZ, 0xc0, !PT ;  /* 0x000000c000007812 */ /* 0x000fe200078ec0ff */
[----:B------:R5:W-:Y:S04]  /*18c0*/  @!P5 LDGSTS.E.BYPASS.LTC128B.128 [R222+0x6800], [R2.64] ;  /* 0x0680000002dedfae */ /* 0x000be8000b901d58 */
[----:B------:R5:W-:Y:S04]  /*18d0*/  @!P5 LDGSTS.E.BYPASS.LTC128B.128 [R222+0x7800], [R2.64+0x40] ;  /* 0x0780004002dedfae */ /* 0x000be8000b901d58 */
[----:B------:R5:W-:Y:S04]  /*18e0*/  @!P5 LDGSTS.E.BYPASS.LTC128B.128 [R222+0x8800], [R2.64+0x80] ;  /* 0x0880008002dedfae */ /* 0x000be8000b901d58 */
[----:B------:R-:W0:Y:S04]  /*18f0*/  LDGDEPBAR ;  /* 0x00000000000079af */ /* 0x000e280000000000 */
[----:B------:R2:W-:Y:S04]  /*1900*/  STL.64 [R1+0x18], R18 ;  /* 0x0000181201007387 */ /* 0x0005e80000100a00 */
[----:B------:R-:W-:Y:S01]  /*1910*/  STL.64 [R1+0x10], R168 ;  /* 0x000010a801007387 */ /* 0x000fe20000100a00 */
[----:B----4-:R-:W-:-:S02]  /*1920*/  IMAD.SHL.U32 R5, R29, 0x20, RZ ;  /* 0x000000201d057824 */ /* 0x010fc400078e00ff */
[----:B------:R-:W-:-:S03]  /*1930*/  IMAD.SHL.U32 R4, R25, 0x8, RZ ;  /* 0x0000000819047824 */ /* 0x000fc600078e00ff */
[----:B------:R-:W-:Y:S02]  /*1940*/  LOP3.LUT R158, R5, 0xffffff00, RZ, 0xc0, !PT ;  /* 0xffffff00059e7812 */ /* 0x000fe400078ec0ff */
[----:B------:R-:W-:-:S03]  /*1950*/  SHF.R.U32.HI R5, RZ, 0x3, R0 ;  /* 0x00000003ff057819 */ /* 0x000fc60000011600 */
[----:B-1----:R-:W-:Y:S01]  /*1960*/  IMAD R8, R163, 0x200, R158 ;  /* 0x00000200a3087824 */ /* 0x002fe200078e029e */
[----:B------:R-:W-:-:S04]  /*1970*/  DEPBAR.LE SB0, 0x0 ;  /* 0x000080000000791a */ /* 0x000fc80000000000 */
[----:B------:R-:W-:Y:S01]  /*1980*/  BAR.SYNC.DEFER_BLOCKING 0x0 ;  /* 0x0000000000007b1d */ /* 0x000fe20000010000 */
[----:B------:R-:W-:Y:S02]  /*1990*/  IMAD R8, R159, 0x20, R8 ;  /* 0x000000209f087824 */ /* 0x000fe400078e0208 */
[----:B--2---:R-:W-:-:S04]  /*19a0*/  IMAD.WIDE.U32 R18, R17, c[0x0][0x1b8], R20 ;  /* 0x00006e0011127a25 */ /* 0x004fc800078e0014 */
[----:B-----5:R-:W-:Y:S01]  /*19b0*/  IMAD.IADD R3, R19, 0x1, R6 ;  /* 0x0000000113037824 */ /* 0x020fe200078e0206 */
[----:B------:R-:W-:Y:S01]  /*19c0*/  STL.64 [R1+0x48], R18 ;  /* 0x0000481201007387 */ /* 0x000fe20000100a00 */
[----:B------:R-:W-:Y:S01]  /*19d0*/  IMAD.MOV.U32 R2, RZ, RZ, R18 ;  /* 0x000000ffff027224 */ /* 0x000fe200078e0012 */
[----:B------:R-:W-:-:S04]  /*19e0*/  LOP3.LUT R6, R0, 0x8, R4, 0xf8, !PT ;  /* 0x0000000800067812 */ /* 0x000fc800078ef804 */
[----:B------:R1:W-:Y:S01]  /*19f0*/  STL.64 [R1+0x38], R2 ;  /* 0x0000380201007387 */ /* 0x0003e20000100a00 */
[----:B------:R-:W-:-:S03]  /*1a00*/  LOP3.LUT R160, R6, R5, RZ, 0x3c, !PT ;  /* 0x0000000506a07212 */ /* 0x000fc600078e3cff */
[----:B------:R-:W-:Y:S04]  /*1a10*/  @P3 STS [R222+0x9000], RZ ;  /* 0x009000ffde003388 */ /* 0x000fe80000000800 */
[----:B------:R-:W-:Y:S04]  /*1a20*/  @P3 STS [R222+0x9004], RZ ;  /* 0x009004ffde003388 */ /* 0x000fe80000000800 */
[----:B------:R-:W-:Y:S04]  /*1a30*/  @P3 STS.64 [R222+0x9008], RZ ;  /* 0x009008ffde003388 */ /* 0x000fe80000000a00 */
[----:B------:R-:W-:Y:S04]  /*1a40*/  @P3 STS.128 [R222+0xa000], RZ ;  /* 0x00a000ffde003388 */ /* 0x000fe80000000c00 */
[----:B------:R-:W-:Y:S01]  /*1a50*/  @P3 STS.128 [R222+0xb000], RZ ;  /* 0x00b000ffde003388 */ /* 0x000fe20000000c00 */
[----:B-1----:R-:W-:-:S05]  /*1a60*/  IMAD.WIDE.U32 R2, R22, UR22, R2 ;  /* 0x0000001616027c25 */ /* 0x002fca000f8e0002 */
[----:B------:R-:W-:Y:S02]  /*1a70*/  IADD3 R0, R3, UR13, RZ ;  /* 0x0000000d03007c10 */ /* 0x000fe4000fffe0ff */
[C---:B------:R-:W-:Y:S02]  /*1a80*/  @!P3 LEA R4, P1, R2.reuse, c[0x0][0x170], 0x1 ;  /* 0x00005c000204ba11 */ /* 0x040fe400078208ff */
[C---:B------:R-:W-:Y:S02]  /*1a90*/  @!P2 IADD3 R3, P0, R2.reuse, UR31, RZ ;  /* 0x0000001f0203ac10 */ /* 0x040fe4000ff1e0ff */
[----:B------:R-:W-:Y:S02]  /*1aa0*/  @!P3 LEA.HI.X R5, R2, c[0x0][0x174], R0, 0x1, P1 ;  /* 0x00005d000205ba11 */ /* 0x000fe400008f0c00 */
[----:B------:R-:W-:Y:S01]  /*1ab0*/  @!P2 IADD3.X R2, R0, UR30, RZ, P0, !PT ;  /* 0x0000001e0002ac10 */ /* 0x000fe200087fe4ff */
[----:B------:R-:W-:Y:S01]  /*1ac0*/  IMAD.U32 R0, R7, 0x20, R14 ;  /* 0x0000002007007824 */ /* 0x000fe200078e000e */
[----:B------:R-:W-:Y:S01]  /*1ad0*/  @!P2 LEA R6, P0, R3, c[0x0][0x170], 0x1 ;  /* 0x00005c000306aa11 */ /* 0x000fe200078008ff */
[----:B------:R-:W-:Y:S01]  /*1ae0*/  @!PT LDS RZ, [RZ] ;  /* 0x00000000fffff984 */ /* 0x000fe20000000800 */
[----:B------:R-:W-:Y:S01]  /*1af0*/  @!PT LDS RZ, [RZ] ;  /* 0x00000000fffff984 */ /* 0x000fe20000000800 */
[----:B------:R-:W-:Y:S01]  /*1b00*/  @!PT LDS RZ, [RZ] ;  /* 0x00000000fffff984 */ /* 0x000fe20000000800 */
[----:B------:R1:W-:Y:S01]  /*1b10*/  @!P3 LDGSTS.E.BYPASS.LTC128B.128 [R222+0x9000], [R4.64] ;  /* 0x0900000004debfae */ /* 0x0003e2000b901d58 */
[----:B------:R-:W-:Y:S01]  /*1b20*/  LOP3.LUT P1, RZ, R27, 0x2, RZ, 0xc0, !PT ;  /* 0x000000021bff7812 */ /* 0x000fe2000782c0ff */
[----:B------:R-:W-:Y:S01]  /*1b30*/  IMAD.SHL.U32 R217, R0, 0x2, RZ ;  /* 0x0000000200d97824 */ /* 0x000fe200078e00ff */
[----:B------:R-:W-:Y:S01]  /*1b40*/  @!P2 LEA.HI.X R7, R3, c[0x0][0x174], R2, 0x1, P0 ;  /* 0x00005d000307aa11 */ /* 0x000fe200000f0c02 */
[----:B------:R-:W-:Y:S01]  /*1b50*/  IMAD.IADD R2, R160, 0x1, R8 ;  /* 0x00000001a0027824 */ /* 0x000fe200078e0208 */
[----:B------:R1:W-:Y:S01]  /*1b60*/  @!P3 LDGSTS.E.BYPASS.LTC128B.128 [R222+0xa000], [R4.64+0x40] ;  /* 0x0a00004004debfae */ /* 0x0003e2000b901d58 */
[----:B------:R-:W-:Y:S01]  /*1b70*/  IMAD.MOV.U32 R3, RZ, RZ, 0x10 ;  /* 0x00000010ff037424 */ /* 0x000fe200078e00ff */
[----:B------:R-:W-:Y:S01]  /*1b80*/  LOP3.LUT P0, RZ, R15, 0x2, RZ, 0xc0, !PT ;  /* 0x000000020fff7812 */ /* 0x000fe2000780c0ff */
[----:B------:R-:W-:Y:S01]  /*1b90*/  IMAD.SHL.U32 R220, R2, 0x2, RZ ;  /* 0x0000000202dc7824 */ /* 0x000fe200078e00ff */
[----:B------:R1:W-:Y:S01]  /*1ba0*/  @!P3 LDGSTS.E.BYPASS.LTC128B.128 [R222+0xb000], [R4.64+0x80] ;  /* 0x0b00008004debfae */ /* 0x0003e2000b901d58 */
[----:B------:R-:W-:-:S02]  /*1bb0*/  LEA R2, R163, UR6, 0x4 ;  /* 0x00000006a3027c11 */ /* 0x000fc4000f8e20ff */
[C---:B------:R-:W-:Y:S01]  /*1bc0*/  SEL R0, R3.reuse, 0xfffffff0, !P0 ;  /* 0xfffffff003007807 */ /* 0x040fe20004000000 */
[----:B------:R-:W-:Y:S01]  /*1bd0*/  @P2 STS.128 [R222+0x9800], RZ ;  /* 0x009800ffde002388 */ /* 0x000fe20000000c00 */
[----:B------:R-:W-:-:S03]  /*1be0*/  SEL R3, R3, 0xfffffff0, !P1 ;  /* 0xfffffff003037807 */ /* 0x000fc60004800000 */
[----:B------:R-:W-:Y:S01]  /*1bf0*/  @P2 STS.128 [R222+0xa800], RZ ;  /* 0x00a800ffde002388 */ /* 0x000fe20000000c00 */
[----:B------:R-:W-:Y:S01]  /*1c00*/  IMAD R219, R0, 0x2, R217 ;  /* 0x0000000200db7824 */ /* 0x000fe200078e02d9 */
[----:B------:R-:W-:Y:S01]  /*1c10*/  SHF.R.S32.HI R0, RZ, 0x1f, R156 ;  /* 0x0000001fff007819 */ /* 0x000fe2000001149c */
[----:B------:R-:W-:Y:S01]  /*1c20*/  IMAD R221, R3, 0x2, R220 ;  /* 0x0000000203dd7824 */ /* 0x000fe200078e02dc */
[----:B------:R-:W-:Y:S02]  /*1c30*/  @P2 STS.128 [R222+0xb800], RZ ;  /* 0x00b800ffde002388 */ /* 0x000fe40000000c00 */
[----:B------:R-:W-:Y:S02]  /*1c40*/  LEA.HI R0, R0, R156, RZ, 0x2 ;  /* 0x0000009c00007211 */ /* 0x000fe400078f10ff */
[----:B------:R-:W-:Y:S01]  /*1c50*/  @!PT LDS RZ, [RZ] ;  /* 0x00000000fffff984 */ /* 0x000fe20000000800 */
[----:B------:R-:W-:Y:S01]  /*1c60*/  @!PT LDS RZ, [RZ] ;  /* 0x00000000fffff984 */ /* 0x000fe20000000800 */
[----:B------:R-:W-:Y:S01]  /*1c70*/  @!PT LDS RZ, [RZ] ;  /* 0x00000000fffff984 */ /* 0x000fe20000000800 */
[----:B------:R1:W-:Y:S02]  /*1c80*/  @!P2 LDGSTS.E.BYPASS.LTC128B.128 [R222+0x9800], [R6.64] ;  /* 0x0980000006deafae */ /* 0x0003e4000b901d58 */
[----:B------:R-:W-:Y:S01]  /*1c90*/  SHF.R.S32.HI R167, RZ, 0x2, R0 ;  /* 0x00000002ffa77819 */ /* 0x000fe20000011400 */
[----:B------:R-:W-:Y:S01]  /*1ca0*/  IMAD.U32 R0, RZ, RZ, UR10 ;  /* 0x0000000aff007e24 */ /* 0x000fe2000f8e00ff */
[----:B------:R1:W-:Y:S02]  /*1cb0*/  @!P2 LDGSTS.E.BYPASS.LTC128B.128 [R222+0xa800], [R6.64+0x40] ;  /* 0x0a80004006deafae */ /* 0x0003e4000b901d58 */
[----:B------:R-:W-:-:S02]  /*1cc0*/  IADD3 R2, R2, 0x1, R167 ;  /* 0x0000000102027810 */ /* 0x000fc40007ffe0a7 */
[----:B------:R1:W-:Y:S02]  /*1cd0*/  @!P2 LDGSTS.E.BYPASS.LTC128B.128 [R222+0xb800], [R6.64+0x80] ;  /* 0x0b80008006deafae */ /* 0x0003e4000b901d58 */
[----:B------:R-:W-:Y:S02]  /*1ce0*/  IADD3 R2, R2, UR7, -R0 ;  /* 0x0000000702027c10 */ /* 0x000fe4000fffe800 */
[----:B------:R-:W-:Y:S02]  /*1cf0*/  LDSM.16.M88.4 R16, [R220] ;  /* 0x00000000dc10783b */ /* 0x000fe40000000200 */
[----:B------:R-:W-:Y:S02]  /*1d00*/  IADD3 R2, R2, c[0x0][0x2e8], RZ ;  /* 0x0000ba0002027a10 */ /* 0x000fe40007ffe0ff */
[----:B---3--:R-:W2:Y:S04]  /*1d10*/  LDSM.16.M88.4 R8, [R217+0x6000] ;  /* 0x00600000d908783b */ /* 0x008ea80000000200 */
[----:B------:R-:W3:Y:S04]  /*1d20*/  LDSM.16.M88.4 R20, [R217+0x6400] ;  /* 0x00640000d914783b */ /* 0x000ee80000000200 */
[----:B------:R-:W-:Y:S04]  /*1d30*/  LDSM.16.M88.4 R44, [R217+0x6800] ;  /* 0x00680000d92c783b */ /* 0x000fe80000000200 */
[----:B------:R-:W-:Y:S04]  /*1d40*/  LDSM.16.M88.4 R40, [R217+0x6c00] ;  /* 0x006c0000d928783b */ /* 0x000fe80000000200 */
[----:B------:R-:W-:Y:S04]  /*1d50*/  LDSM.16.M88.4 R12, [R221+0x1000] ;  /* 0x00100000dd0c783b */ /* 0x000fe80000000200 */
[----:B-1----:R-:W1:Y:S04]  /*1d60*/  LDSM.16.M88.4 R4, [R220+0x1000] ;  /* 0x00100000dc04783b */ /* 0x002e680000000200 */
[----:B------:R-:W4:Y:S04]  /*1d70*/  LDSM.16.M88.4 R32, [R219+0x6400] ;  /* 0x00640000db20783b */ /* 0x000f280000000200 */
[----:B------:R-:W5:Y:S04]  /*1d80*/  LDSM.16.M88.4 R36, [R219+0x6000] ;  /* 0x00600000db24783b */ /* 0x000f680000000200 */
[----:B------:R-:W4:Y:S04]  /*1d90*/  LDSM.16.M88.4 R28, [R219+0x6800] ;  /* 0x00680000db1c783b */ /* 0x000f280000000200 */
[----:B------:R-:W4:Y:S01]  /*1da0*/  LDSM.16.M88.4 R24, [R219+0x6c00] ;  /* 0x006c0000db18783b */ /* 0x000f220000000200 */
[C---:B--2---:R-:W-:Y:S03]  /*1db0*/  HMMA.16816.F32 R124, R16.reuse, R8, RZ ;  /* 0x00000008107c723c */ /* 0x044fe600000018ff */
[----:B------:R-:W-:Y:S04]  /*1dc0*/  LDSM.16.M88.4 R64, [R217+0x7400] ;  /* 0x00740000d940783b */ /* 0x000fe80000000200 */
[----:B------:R-:W-:Y:S01]  /*1dd0*/  LDSM.16.M88.4 R68, [R217+0x7000] ;  /* 0x00700000d944783b */ /* 0x000fe20000000200 */
[C---:B------:R-:W-:Y:S03]  /*1de0*/  HMMA.16816.F32 R136, R16.reuse, R10, RZ ;  /* 0x0000000a1088723c */ /* 0x040fe600000018ff */
[----:B------:R-:W-:Y:S04]  /*1df0*/  LDSM.16.M88.4 R60, [R217+0x7800] ;  /* 0x00780000d93c783b */ /* 0x000fe80000000200 */
[----:B------:R-:W-:Y:S01]  /*1e00*/  LDSM.16.M88.4 R92, [R217+0x7c00] ;  /* 0x007c0000d95c783b */ /* 0x000fe20000000200 */
[----:B---3--:R-:W-:Y:S03]  /*1e10*/  HMMA.16816.F32 R112, R16, R20, RZ ;  /* 0x000000141070723c */ /* 0x008fe600000018ff */
[----:B------:R-:W0:Y:S04]  /*1e20*/  LDGDEPBAR ;  /* 0x00000000000079af */ /* 0x000e280000000000 */
[----:B------:R-:W-:Y:S01]  /*1e30*/  STL [R1+0x5c], R167 ;  /* 0x00005ca701007387 */ /* 0x000fe20000100800 */
[C---:B-1----:R-:W-:Y:S08]  /*1e40*/  HMMA.16816.F32 R72, R4.reuse, R8, RZ ;  /* 0x000000080448723c */ /* 0x042ff000000018ff */
[C---:B------:R-:W-:Y:S01]  /*1e50*/  HMMA.16816.F32 R76, R4.reuse, R10, RZ ;  /* 0x0000000a044c723c */ /* 0x040fe200000018ff */
[----:B------:R-:W1:Y:S07]  /*1e60*/  LDSM.16.M88.4 R8, [R221] ;  /* 0x00000000dd08783b */ /* 0x000e6e0000000200 */
[C---:B------:R-:W-:Y:S08]  /*1e70*/  HMMA.16816.F32 R56, R4.reuse, R20, RZ ;  /* 0x000000140438723c */ /* 0x040ff000000018ff */
[C---:B------:R-:W-:Y:S08]  /*1e80*/  HMMA.16816.F32 R52, R4.reuse, R44, RZ ;  /* 0x0000002c0434723c */ /* 0x040ff000000018ff */
[C---:B------:R-:W-:Y:S08]  /*1e90*/  HMMA.16816.F32 R80, R4.reuse, R22, RZ ;  /* 0x000000160450723c */ /* 0x040ff000000018ff */
[C---:B------:R-:W-:Y:S08]  /*1ea0*/  HMMA.16816.F32 R48, R4.reuse, R40, RZ ;  /* 0x000000280430723c */ /* 0x040ff000000018ff */
[C---:B------:R-:W-:Y:S08]  /*1eb0*/  HMMA.16816.F32 R88, R4.reuse, R46, RZ ;  /* 0x0000002e0458723c */ /* 0x040ff000000018ff */
[----:B------:R-:W-:Y:S01]  /*1ec0*/  HMMA.16816.F32 R84, R4, R42, RZ ;  /* 0x0000002a0454723c */ /* 0x000fe200000018ff */
[----:B------:R-:W2:Y:S07]  /*1ed0*/  LDSM.16.M88.4 R4, [R220+0x3000] ;  /* 0x00300000dc04783b */ /* 0x000eae0000000200 */
[C---:B------:R-:W-:Y:S08]  /*1ee0*/  HMMA.16816.F32 R132, R16.reuse, R22, RZ ;  /* 0x000000161084723c */ /* 0x040ff000000018ff */
[C---:B------:R-:W-:Y:S08]  /*1ef0*/  HMMA.16816.F32 R108, R16.reuse, R44, RZ ;  /* 0x0000002c106c723c */ /* 0x040ff000000018ff */
[C---:B------:R-:W-:Y:S08]  /*1f00*/  HMMA.16816.F32 R128, R16.reuse, R46, RZ ;  /* 0x0000002e1080723c */ /* 0x040ff000000018ff */
[C---:B------:R-:W-:Y:S08]  /*1f10*/  HMMA.16816.F32 R100, R16.reuse, R40, RZ ;  /* 0x000000281064723c */ /* 0x040ff000000018ff */
[----:B------:R-:W-:Y:S01]  /*1f20*/  HMMA.16816.F32 R120, R16, R42, RZ ;  /* 0x0000002a1078723c */ /* 0x000fe200000018ff */
[----:B------:R-:W3:Y:S07]  /*1f30*/  LDSM.16.M88.4 R16, [R220+0x2000] ;  /* 0x00200000dc10783b */ /* 0x000eee0000000200 */
[C---:B----4-:R-:W-:Y:S08]  /*1f40*/  HMMA.16816.F32 R104, R12.reuse, R32, R56 ;  /* 0x000000200c68723c */ /* 0x050ff00000001838 */
[C---:B-----5:R-:W-:Y:S08]  /*1f50*/  HMMA.16816.F32 R116, R12.reuse, R36, R72 ;  /* 0x000000240c74723c */ /* 0x060ff00000001848 */
        /* <DEDUP_REMOVED lines=8> */
[C---:B------:R-:W-:Y:S08]  /*1fe0*/  HMMA.16816.F32 R84, R8.reuse, R32, R112 ;  /* 0x000000200854723c */ /* 0x040ff00000001870 */
[C---:B------:R-:W-:Y:S01]  /*1ff0*/  HMMA.16816.F32 R72, R8.reuse, R38, R136 ;  /* 0x000000260848723c */ /* 0x040fe20000001888 */
[----:B------:R-:W1:Y:S07]  /*2000*/  LDSM.16.M88.4 R36, [R219+0x7000] ;  /* 0x00700000db24783b */ /* 0x000e6e0000000200 */
[C---:B------:R-:W-:Y:S01]  /*2010*/  HMMA.16816.F32 R56, R8.reuse, R34, R132 ;  /* 0x000000220838723c */ /* 0x040fe20000001884 */
[----:B------:R-:W4:Y:S07]  /*2020*/  LDSM.16.M88.4 R32, [R219+0x7400] ;  /* 0x00740000db20783b */ /* 0x000f2e0000000200 */
[C---:B------:R-:W-:Y:S08]  /*2030*/  HMMA.16816.F32 R140, R8.reuse, R28, R108 ;  /* 0x0000001c088c723c */ /* 0x040ff0000000186c */
[C---:B------:R-:W-:Y:S08]  /*2040*/  HMMA.16816.F32 R76, R8.reuse, R24, R100 ;  /* 0x00000018084c723c */ /* 0x040ff00000001864 */
[C---:B------:R-:W-:Y:S01]  /*2050*/  HMMA.16816.F32 R48, R8.reuse, R30, R128 ;  /* 0x0000001e0830723c */ /* 0x040fe20000001880 */
[----:B------:R-:W-:Y:S04]  /*2060*/  LDSM.16.M88.4 R28, [R219+0x7800] ;  /* 0x00780000db1c783b */ /* 0x000fe80000000200 */
[----:B------:R-:W-:Y:S03]  /*2070*/  LDSM.16.M88.4 R128, [R217+0x8c00] ;  /* 0x008c0000d980783b */ /* 0x000fe60000000200 */
[----:B------:R-:W-:Y:S01]  /*2080*/  HMMA.16816.F32 R124, R8, R26, R120 ;  /* 0x0000001a087c723c */ /* 0x000fe20000001878 */
[----:B------:R-:W5:Y:S04]  /*2090*/  LDSM.16.M88.4 R24, [R219+0x7c00] ;  /* 0x007c0000db18783b */ /* 0x000f680000000200 */
[----:B------:R-:W1:Y:S03]  /*20a0*/  LDSM.16.M88.4 R8, [R221+0x2000] ;  /* 0x00200000dd08783b */ /* 0x000e660000000200 */
[C---:B--2---:R-:W-:Y:S08]  /*20b0*/  HMMA.16816.F32 R148, R4.reuse, R64, R104 ;  /* 0x000000400494723c */ /* 0x044ff00000001868 */
        /* <DEDUP_REMOVED lines=9> */
[----:B------:R-:W2:Y:S07]  /*2150*/  LDSM.16.M88.4 R4, [R220+0x5000] ;  /* 0x00500000dc04783b */ /* 0x000eae0000000200 */
[C---:B---3--:R-:W-:Y:S08]  /*2160*/  HMMA.16816.F32 R116, R16.reuse, R68, R88 ;  /* 0x000000441074723c */ /* 0x048ff00000001858 */
[C---:B------:R-:W-:Y:S08]  /*2170*/  HMMA.16816.F32 R88, R16.reuse, R64, R84 ;  /* 0x000000401058723c */ /* 0x040ff00000001854 */
[C---:B------:R-:W-:Y:S01]  /*2180*/  HMMA.16816.F32 R84, R16.reuse, R62, R48 ;  /* 0x0000003e1054723c */ /* 0x040fe20000001830 */
[----:B------:R-:W3:Y:S07]  /*2190*/  LDSM.16.M88.4 R48, [R217+0x8800] ;  /* 0x00880000d930783b */ /* 0x000eee0000000200 */
[C---:B------:R-:W-:Y:S08]  /*21a0*/  HMMA.16816.F32 R108, R16.reuse, R70, R72 ;  /* 0x00000046106c723c */ /* 0x040ff00000001848 */
[C---:B------:R-:W-:Y:S08]  /*21b0*/  HMMA.16816.F32 R100, R16.reuse, R66, R56 ;  /* 0x000000421064723c */ /* 0x040ff00000001838 */
[C---:B------:R-:W-:Y:S08]  /*21c0*/  HMMA.16816.F32 R112, R16.reuse, R92, R76 ;  /* 0x0000005c1070723c */ /* 0x040ff0000000184c */
[C---:B------:R-:W-:Y:S08]  /*21d0*/  HMMA.16816.F32 R96, R16.reuse, R60, R140 ;  /* 0x0000003c1060723c */ /* 0x040ff0000000188c */
[----:B------:R-:W-:Y:S01]  /*21e0*/  HMMA.16816.F32 R80, R16, R94, R124 ;  /* 0x0000005e1050723c */ /* 0x000fe2000000187c */
[----:B------:R-:W2:Y:S06]  /*21f0*/  LDSM.16.M88.4 R16, [R220+0x4000] ;  /* 0x00400000dc10783b */ /* 0x000eac0000000200 */
[----:B------:R-:W-:Y:S01]  /*2200*/  IMAD R125, R164, 0x8, R163 ;  /* 0x00000008a47d7824 */ /* 0x000fe200078e02a3 */
[C---:B-1----:R-:W-:Y:S04]  /*2210*/  HMMA.16816.F32 R76, R12.reuse, R36, R136 ;  /* 0x000000240c4c723c */ /* 0x042fe80000001888 */
[----:B------:R-:W-:Y:S04]  /*2220*/  STL [R1+0x4], R125 ;  /* 0x0000047d01007387 */ /* 0x000fe80000100800 */
[C---:B------:R-:W-:Y:S08]  /*2230*/  HMMA.16816.F32 R72, R12.reuse, R38, R104 ;  /* 0x000000260c48723c */ /* 0x040ff00000001868 */
[C---:B----4-:R-:W-:Y:S08]  /*2240*/  HMMA.16816.F32 R64, R12.reuse, R34, R40 ;  /* 0x000000220c40723c */ /* 0x050ff00000001828 */
[C---:B------:R-:W-:Y:S08]  /*2250*/  HMMA.16816.F32 R68, R12.reuse, R32, R148 ;  /* 0x000000200c44723c */ /* 0x040ff00000001894 */
[C---:B-----5:R-:W-:Y:S08]  /*2260*/  HMMA.16816.F32 R52, R12.reuse, R24, R144 ;  /* 0x000000180c34723c */ /* 0x060ff00000001890 */
[C---:B------:R-:W-:Y:S08]  /*2270*/  HMMA.16816.F32 R60, R12.reuse, R28, R152 ;  /* 0x0000001c0c3c723c */ /* 0x040ff00000001898 */
[C---:B------:R-:W-:Y:S08]  /*2280*/  HMMA.16816.F32 R56, R12.reuse, R30, R132 ;  /* 0x0000001e0c38723c */ /* 0x040ff00000001884 */
[----:B------:R-:W-:Y:S08]  /*2290*/  HMMA.16816.F32 R40, R12, R26, R120 ;  /* 0x0000001a0c28723c */ /* 0x000ff00000001878 */
        /* <DEDUP_REMOVED lines=9> */
[----:B------:R-:W1:Y:S04]  /*2330*/  LDSM.16.M88.4 R8, [R221+0x4000] ;  /* 0x00400000dd08783b */ /* 0x000e680000000200 */
[----:B------:R-:W-:Y:S02]  /*2340*/  LDSM.16.M88.4 R24, [R219+0x8800] ;  /* 0x00880000db18783b */ /* 0x000fe40000000200 */
[----:B------:R-:W-:Y:S01]  /*2350*/  IMAD R80, R159, 0x20, R158 ;  /* 0x000000209f507824 */ /* 0x000fe200078e029e */
[C---:B--2---:R-:W-:Y:S08]  /*2360*/  HMMA.16816.F32 R140, R4.reuse, R20, R76 ;  /* 0x00000014048c723c */ /* 0x044ff0000000184c */
[C---:B------:R-:W-:Y:S08]  /*2370*/  HMMA.16816.F32 R28, R4.reuse, R22, R72 ;  /* 0x00000016041c723c */ /* 0x040ff00000001848 */
[C---:B------:R-:W-:Y:S08]  /*2380*/  HMMA.16816.F32 R72, R4.reuse, R44, R68 ;  /* 0x0000002c0448723c */ /* 0x040ff00000001844 */
[C---:B------:R-:W-:Y:S08]  /*2390*/  HMMA.16816.F32 R76, R4.reuse, R46, R64 ;  /* 0x0000002e044c723c */ /* 0x040ff00000001840 */
[C---:B---3--:R-:W-:Y:S08]  /*23a0*/  HMMA.16816.F32 R104, R4.reuse, R48, R60 ;  /* 0x000000300468723c */ /* 0x048ff0000000183c */
[C---:B------:R-:W-:Y:S08]  /*23b0*/  HMMA.16816.F32 R108, R4.reuse, R50, R56 ;  /* 0x00000032046c723c */ /* 0x040ff00000001838 */
[C---:B------:R-:W-:Y:S07]  /*23c0*/  HMMA.16816.F32 R116, R4.reuse, R128, R52 ;  /* 0x000000800474723c */ /* 0x040fee0000001834 */
[C---:B------:R-:W-:Y:S01]  /*23d0*/  IMNMX R52, R2.reuse, UR7, PT ;  /* 0x0000000702347c17 */ /* 0x040fe2000b800200 */
[----:B------:R-:W-:Y:S01]  /*23e0*/  HMMA.16816.F32 R120, R4, R130, R40 ;  /* 0x000000820478723c */ /* 0x000fe20000001828 */
[----:B------:R-:W2:Y:S07]  /*23f0*/  LDSM.16.M88.4 R4, [R221+0x5000] ;  /* 0x00500000dd04783b */ /* 0x000eae0000000200 */
[C---:B------:R-:W-:Y:S08]  /*2400*/  HMMA.16816.F32 R112, R16.reuse, R20, R12 ;  /* 0x000000141070723c */ /* 0x040ff0000000180c */
[C---:B------:R-:W-:Y:S01]  /*2410*/  HMMA.16816.F32 R12, R16.reuse, R22, R36 ;  /* 0x00000016100c723c */ /* 0x040fe20000001824 */
[----:B------:R-:W3:Y:S07]  /*2420*/  LDSM.16.M88.4 R20, [R219+0x8400] ;  /* 0x00840000db14783b */ /* 0x000eee0000000200 */
[C---:B------:R-:W-:Y:S08]  /*2430*/  HMMA.16816.F32 R40, R16.reuse, R44, R88 ;  /* 0x0000002c1028723c */ /* 0x040ff00000001858 */
[C---:B------:R-:W-:Y:S08]  /*2440*/  HMMA.16816.F32 R56, R16.reuse, R48, R96 ;  /* 0x000000301038723c */ /* 0x040ff00000001860 */
[----:B------:R-:W-:Y:S08]  /*2450*/  HMMA.16816.F32 R64, R16, R50, R84 ;  /* 0x000000321040723c */ /* 0x000ff00000001854 */
[-C--:B-1----:R-:W-:Y:S07]  /*2460*/  HMMA.16816.F32 R48, R8, R34.reuse, R12 ;  /* 0x000000220830723c */ /* 0x082fee000000180c */
[----:B------:R-:W-:Y:S01]  /*2470*/  IMAD.U32 R12, RZ, RZ, UR29 ;  /* 0x0000001dff0c7e24 */ /* 0x000fe2000f8e00ff */
[----:B--2---:R-:W-:Y:S01]  /*2480*/  HMMA.16816.F32 R28, R4, R34, R28 ;  /* 0x00000022041c723c */ /* 0x004fe2000000181c */
[----:B------:R-:W-:-:S02]  /*2490*/  IADD3 R15, R2, 0x8, RZ ;  /* 0x00000008020f7810 */ /* 0x000fc40007ffe0ff */
[----:B------:R-:W-:Y:S01]  /*24a0*/  IMAD R0, R12, 0x40, R165 ;  /* 0x000000400c007824 */ /* 0x000fe200078e02a5 */
[C---:B------:R-:W-:Y:S02]  /*24b0*/  IADD3 R14, R2.reuse, 0x40, RZ ;  /* 0x00000040020e7810 */ /* 0x040fe40007ffe0ff */
[----:B------:R-:W-:Y:S02]  /*24c0*/  IADD3 R2, R2, 0x48, RZ ;  /* 0x0000004802027810 */ /* 0x000fe40007ffe0ff */
[----:B------:R-:W-:Y:S01]  /*24d0*/  HMMA.16816.F32 R44, R16, R46, R100 ;  /* 0x0000002e102c723c */ /* 0x000fe20000001864 */
[----:B------:R-:W-:Y:S02]  /*24e0*/  IADD3 R13, R0, 0x8, RZ ;  /* 0x00000008000d7810 */ /* 0x000fe40007ffe0ff */
[----:B------:R-:W-:Y:S02]  /*24f0*/  IMNMX R55, R15, UR7, PT ;  /* 0x000000070f377c17 */ /* 0x000fe4000b800200 */
[----:B------:R-:W-:-:S02]  /*2500*/  IMNMX R54, R2, UR7, PT ;  /* 0x0000000702367c17 */ /* 0x000fc4000b800200 */
[C---:B------:R-:W-:Y:S01]  /*2510*/  ISETP.GE.AND P5, PT, R13.reuse, R52, PT ;  /* 0x000000340d00720c */ /* 0x040fe20003fa6270 */
[-C--:B---3--:R-:W-:Y:S01]  /*2520*/  HMMA.16816.F32 R40, R8, R20.reuse, R40 ;  /* 0x000000140828723c */ /* 0x088fe20000001828 */
[----:B------:R-:W-:Y:S02]  /*2530*/  ISETP.GE.AND P2, PT, R13, R55, PT ;  /* 0x000000370d00720c */ /* 0x000fe40003f46270 */
[----:B------:R-:W-:Y:S02]  /*2540*/  IMNMX R53, R14, UR7, PT ;  /* 0x000000070e357c17 */ /* 0x000fe4000b800200 */
[----:B------:R-:W-:Y:S02]  /*2550*/  IADD3 R2, R0, 0x9, RZ ;  /* 0x0000000900027810 */ /* 0x000fe40007ffe0ff */
[----:B------:R-:W-:Y:S01]  /*2560*/  FSEL R145, R48, -INF , !P5 ;  /* 0xff80000030917808 */ /* 0x000fe20006800000 */
[----:B------:R-:W-:Y:S01]  /*2570*/  HMMA.16816.F32 R36, R4, R20, R72 ;  /* 0x000000140424723c */ /* 0x000fe20000001848 */
[----:B------:R-:W-:-:S02]  /*2580*/  FSEL R147, R50, -INF , !P2 ;  /* 0xff80000032937808 */ /* 0x000fc40005000000 */
[CC--:B------:R-:W-:Y:S02]  /*2590*/  ISETP.GE.AND P6, PT, R13.reuse, R53.reuse, PT ;  /* 0x000000350d00720c */ /* 0x0c0fe40003fc6270 */
[----:B------:R-:W-:Y:S02]  /*25a0*/  ISETP.GE.AND P5, PT, R13, R54, PT ;  /* 0x000000360d00720c */ /* 0x000fe40003fa6270 */
[----:B------:R-:W-:Y:S01]  /*25b0*/  ISETP.GE.AND P2, PT, R2, R53, PT ;  /* 0x000000350200720c */ /* 0x000fe20003f46270 */
[----:B------:R-:W-:Y:S01]  /*25c0*/  HMMA.16816.F32 R60, R4, R22, R76 ;  /* 0x00000016043c723c */ /* 0x000fe2000000184c */
[----:B------:R-:W-:-:S04]  /*25d0*/  IADD3 R12, R0, 0x1, RZ ;  /* 0x00000001000c7810 */ /* 0x000fc80007ffe0ff */
[----:B------:R-:W-:Y:S02]  /*25e0*/  ISETP.GE.AND P4, PT, R12, R52, PT ;  /* 0x000000340c00720c */ /* 0x000fe40003f86270 */
[----:B------:R-:W-:Y:S01]  /*25f0*/  FSEL R76, R28, -INF , !P6 ;  /* 0xff8000001c4c7808 */ /* 0x000fe20007000000 */
[----:B------:R-:W-:Y:S01]  /*2600*/  HMMA.16816.F32 R44, R8, R22, R44 ;  /* 0x00000016082c723c */ /* 0x000fe2000000182c */
[----:B------:R-:W-:Y:S01]  /*2610*/  FSEL R79, R30, -INF , !P5 ;  /* 0xff8000001e4f7808 */ /* 0x000fe20006800000 */
[----:B------:R-:W1:Y:S01]  /*2620*/  LDSM.16.M88.4 R20, [R219+0x8c00] ;  /* 0x008c0000db14783b */ /* 0x000e620000000200 */
[----:B------:R-:W-:Y:S01]  /*2630*/  FSEL R77, R29, -INF , !P2 ;  /* 0xff8000001d4d7808 */ /* 0x000fe20005000000 */
[----:B------:R-:W-:-:S04]  /*2640*/  DEPBAR.LE SB0, 0x0 ;  /* 0x000080000000791a */ /* 0x000fc80000000000 */
[C---:B------:R-:W-:Y:S01]  /*2650*/  ISETP.GE.AND P6, PT, R2.reuse, R52, PT ;  /* 0x000000340200720c */ /* 0x040fe20003fc6270 */
[----:B------:R-:W-:Y:S01]  /*2660*/  HMMA.16816.F32 R56, R8, R24, R56 ;  /* 0x000000180838723c */ /* 0x000fe20000001838 */
[----:B------:R-:W-:Y:S01]  /*2670*/  BAR.SYNC.DEFER_BLOCKING 0x0 ;  /* 0x0000000000007b1d */ /* 0x000fe20000010000 */
[C---:B------:R-:W-:Y:S02]  /*2680*/  ISETP.GE.AND P5, PT, R2.reuse, R54, PT ;  /* 0x000000360200720c */ /* 0x040fe40003fa6270 */
[----:B------:R-:W-:Y:S02]  /*2690*/  ISETP.GE.AND P2, PT, R2, R55, PT ;  /* 0x000000370200720c */ /* 0x000fe40003f46270 */
[----:B------:R-:W-:Y:S02]  /*26a0*/  IADD3 R2, R0, 0x10, RZ ;  /* 0x0000001000027810 */ /* 0x000fe40007ffe0ff */
[----:B------:R-:W-:Y:S01]  /*26b0*/  FSEL R78, R31, -INF , !P5 ;  /* 0xff8000001f4e7808 */ /* 0x000fe20006800000 */
[----:B------:R-:W-:Y:S01]  /*26c0*/  HMMA.16816.F32 R68, R16, R128, R92 ;  /* 0x000000801044723c */ /* 0x000fe2000000185c */
[----:B------:R-:W-:-:S02]  /*26d0*/  ISETP.GE.AND P5, PT, R2, R52, PT ;  /* 0x000000340200720c */ /* 0x000fc40003fa6270 */
[----:B------:R-:W-:Y:S02]  /*26e0*/  FSEL R144, R49, -INF , !P6 ;  /* 0xff80000031907808 */ /* 0x000fe40007000000 */
[----:B------:R-:W-:Y:S02]  /*26f0*/  FSEL R146, R51, -INF , !P2 ;  /* 0xff80000033927808 */ /* 0x000fe40005000000 */
[----:B------:R-:W-:Y:S01]  /*2700*/  FSEL R155, R40, -INF , !P5 ;  /* 0xff800000289b7808 */ /* 0x000fe20006800000 */
[----:B------:R-:W-:Y:S01]  /*2710*/  HMMA.16816.F32 R28, R4, R24, R104 ;  /* 0x00000018041c723c */ /* 0x000fe20000001868 */
[C---:B------:R-:W-:Y:S02]  /*2720*/  ISETP.GE.AND P2, PT, R2.reuse, R55, PT ;  /* 0x000000370200720c */ /* 0x040fe40003f46270 */
[C---:B------:R-:W-:Y:S02]  /*2730*/  ISETP.GE.AND P6, PT, R2.reuse, R53, PT ;  /* 0x000000350200720c */ /* 0x040fe40003fc6270 */
[----:B------:R-:W-:-:S02]  /*2740*/  ISETP.GE.AND P5, PT, R2, R54, PT ;  /* 0x000000360200720c */ /* 0x000fc40003fa6270 */
[----:B------:R-:W-:Y:S02]  /*2750*/  IADD3 R2, R0, 0x11, RZ ;  /* 0x0000001100027810 */ /* 0x000fe40007ffe0ff */
[----:B------:R-:W-:Y:S02]  /*2760*/  FSEL R165, R42, -INF , !P2 ;  /* 0xff8000002aa57808 */ /* 0x000fe40005000000 */
[----:B------:R-:W-:Y:S02]  /*2770*/  ISETP.GE.AND P2, PT, R2, R52, PT ;  /* 0x000000340200720c */ /* 0x000fe40003f46270 */
[----:B------:R-:W-:Y:S02]  /*2780*/  FSEL R124, R38, -INF , !P5 ;  /* 0xff800000267c7808 */ /* 0x000fe40006800000 */
[----:B------:R-:W-:Y:S01]  /*2790*/  FSEL R154, R41, -INF , !P2 ;  /* 0xff800000299a7808 */ /* 0x000fe20005000000 */
[----:B-1----:R-:W-:Y:S01]  /*27a0*/  HMMA.16816.F32 R48, R8, R20, R68 ;  /* 0x000000140830723c */ /* 0x002fe20000001844 */
[----:B------:R-:W-:-:S02]  /*27b0*/  ISETP.GE.AND P3, PT, R12, R55, PT ;  /* 0x000000370c00720c */ /* 0x000fc40003f66270 */
[CC--:B------:R-:W-:Y:S02]  /*27c0*/  ISETP.GE.AND P1, PT, R12.reuse, R53.reuse, PT ;  /* 0x000000350c00720c */ /* 0x0c0fe40003f26270 */
[-C--:B------:R-:W-:Y:S02]  /*27d0*/  ISETP.GE.AND P0, PT, R12, R54.reuse, PT ;  /* 0x000000360c00720c */ /* 0x080fe40003f06270 */
[C---:B------:R-:W-:Y:S02]  /*27e0*/  ISETP.GE.AND P5, PT, R2.reuse, R53, PT ;  /* 0x000000350200720c */ /* 0x040fe40003fa6270 */
[----:B------:R-:W-:Y:S02]  /*27f0*/  ISETP.GE.AND P2, PT, R2, R54, PT ;  /* 0x000000360200720c */ /* 0x000fe40003f46270 */
[----:B------:R-:W-:Y:S02]  /*2800*/  IADD3 R12, R0, 0x18, RZ ;  /* 0x00000018000c7810 */ /* 0x000fe40007ffe0ff */
        /* <DEDUP_REMOVED lines=13> */
[----:B------:R-:W-:Y:S01]  /*28e0*/  FSEL R62, R62, -INF , !P2 ;  /* 0xff8000003e3e7808 */ /* 0x000fe20005000000 */
[----:B------:R-:W-:Y:S01]  /*28f0*/  HMMA.16816.F32 R40, R4, R26, R108 ;  /* 0x0000001a0428723c */ /* 0x000fe2000000186c */
[----:B------:R-:W-:-:S02]  /*2900*/  FSEL R61, R61, -INF , !P5 ;  /* 0xff8000003d3d7808 */ /* 0x000fc40006800000 */
[----:B------:R-:W-:Y:S02]  /*2910*/  ISETP.GE.AND P6, PT, R12, R53, PT ;  /* 0x000000350c00720c */ /* 0x000fe40003fc6270 */
[C---:B------:R-:W-:Y:S02]  /*2920*/  ISETP.GE.AND P2, PT, R2.reuse, R54, PT ;  /* 0x000000360200720c */ /* 0x040fe40003f46270 */
[----:B------:R-:W-:Y:S01]  /*2930*/  ISETP.GE.AND P5, PT, R2, R55, PT ;  /* 0x000000370200720c */ /* 0x000fe20003fa6270 */
[----:B------:R-:W-:Y:S01]  /*2940*/  HMMA.16816.F32 R24, R16, R130, R132 ;  /* 0x000000821018723c */ /* 0x000fe20000001884 */
[----:B------:R-:W-:Y:S02]  /*2950*/  IADD3 R12, R0, 0x20, RZ ;  /* 0x00000020000c7810 */ /* 0x000fe40007ffe0ff */
[----:B------:R-:W-:Y:S02]  /*2960*/  FSEL R60, R60, -INF , !P6 ;  /* 0xff8000003c3c7808 */ /* 0x000fe40007000000 */
[----:B------:R-:W-:-:S02]  /*2970*/  FSEL R63, R63, -INF , !P2 ;  /* 0xff8000003f3f7808 */ /* 0x000fc40005000000 */
[----:B------:R-:W-:Y:S01]  /*2980*/  FSEL R151, R47, -INF , !P5 ;  /* 0xff8000002f977808 */ /* 0x000fe20006800000 */
[-C--:B------:R-:W-:Y:S01]  /*2990*/  HMMA.16816.F32 R16, R8, R32.reuse, R112 ;  /* 0x000000200810723c */ /* 0x080fe20000001870 */
[-C--:B------:R-:W-:Y:S02]  /*29a0*/  ISETP.GE.AND P6, PT, R2, R52.reuse, PT ;  /* 0x000000340200720c */ /* 0x080fe40003fc6270 */
[C---:B------:R-:W-:Y:S02]  /*29b0*/  ISETP.GE.AND P5, PT, R12.reuse, R52, PT ;  /* 0x000000340c00720c */ /* 0x040fe40003fa6270 */
        /* <DEDUP_REMOVED lines=12> */
[-C--:B------:R-:W-:Y:S01]  /*2a80*/  HMMA.16816.F32 R4, R4, R22.reuse, R120 ;  /* 0x000000160404723c */ /* 0x080fe20000001878 */
        /* <DEDUP_REMOVED lines=8> */
[----:B------:R-:W-:Y:S02]  /*2b10*/  FSEL R208, R31, -INF , !P2 ;  /* 0xff8000001fd07808 */ /* 0x000fe40005000000 */
[C---:B------:R-:W-:Y:S02]  /*2b20*/  ISETP.GE.AND P5, PT, R12.reuse, R52, PT ;  /* 0x000000340c00720c */ /* 0x040fe40003fa6270 */
[C---:B------:R-:W-:Y:S02]  /*2b30*/  ISETP.GE.AND P6, PT, R12.reuse, R55, PT ;  /* 0x000000370c00720c */ /* 0x040fe40003fc6270 */
[----:B------:R-:W-:-:S02]  /*2b40*/  ISETP.GE.AND P2, PT, R12, R53, PT ;  /* 0x000000350c00720c */ /* 0x000fc40003f46270 */
[----:B------:R-:W-:Y:S02]  /*2b50*/  IADD3 R2, R0, 0x29, RZ ;  /* 0x0000002900027810 */ /* 0x000fe40007ffe0ff */
[----:B------:R-:W-:Y:S02]  /*2b60*/  FSEL R224, R36, -INF , !P5 ;  /* 0xff80000024e07808 */ /* 0x000fe40006800000 */
[----:B------:R-:W-:Y:S02]  /*2b70*/  FSEL R215, R38, -INF , !P6 ;  /* 0xff80000026d77808 */ /* 0x000fe40007000000 */
[----:B------:R-:W-:Y:S02]  /*2b80*/  FSEL R184, R40, -INF , !P2 ;  /* 0xff80000028b87808 */ /* 0x000fe40005000000 */
[----:B------:R-:W-:Y:S02]  /*2b90*/  ISETP.GE.AND P5, PT, R12, R54, PT ;  /* 0x000000360c00720c */ /* 0x000fe40003fa6270 */
[----:B------:R-:W-:-:S02]  /*2ba0*/  ISETP.GE.AND P6, PT, R2, R53, PT ;  /* 0x000000350200720c */ /* 0x000fc40003fc6270 */
[----:B------:R-:W-:Y:S02]  /*2bb0*/  ISETP.GE.AND P2, PT, R2, R54, PT ;  /* 0x000000360200720c */ /* 0x000fe40003f46270 */
        /* <DEDUP_REMOVED lines=24> */
[----:B------:R-:W-:Y:S02]  /*2d40*/  PLOP3.LUT P0, PT, PT, PT, UP0, 0x80, 0x0 ;  /* 0x000000000000781c */ /* 0x000fe40003f0f008 */
        /* <DEDUP_REMOVED lines=25> */
[----:B------:R-:W-:Y:S01]  /*2ee0*/  IMAD.IADD R0, R160, 0x1, R80 ;  /* 0x00000001a0007824 */ /* 0x000fe200078e0250 */
[----:B------:R-:W-:Y:S02]  /*2ef0*/  FSEL R214, R5, -INF , !P2 ;  /* 0xff80000005d67808 */ /* 0x000fe40005000000 */
[----:B------:R-:W-:Y:S02]  /*2f00*/  FSEL R228, R7, -INF , !P1 ;  /* 0xff80000007e47808 */ /* 0x000fe40004800000 */
[----:B------:R-:W-:-:S02]  /*2f10*/  FSEL R235, R8, -INF , !P6 ;  /* 0xff80000008eb7808 */ /* 0x000fc40007000000 */
[----:B------:R-:W-:Y:S02]  /*2f20*/  FSEL R237, R10, -INF , !P4 ;  /* 0xff8000000aed7808 */ /* 0x000fe40006000000 */
[----:B------:R-:W-:Y:S02]  /*2f30*/  FSEL R236, R9, -INF , !P5 ;  /* 0xff80000009ec7808 */ /* 0x000fe40006800000 */
[----:B------:R-:W-:Y:S01]  /*2f40*/  FSEL R239, R11, -INF , !P3 ;  /* 0xff8000000bef7808 */ /* 0x000fe20005800000 */
[----:B------:R-:W-:Y:S05]  /*2f50*/  @!P0 BRA `(.L_x_338) ;  /* 0x0000017000008947 */ /* 0x000fea0003800000 */
[----:B------:R-:W-:Y:S01]  /*2f60*/  UIADD3 UR6, UR28, -0x2, URZ ;  /* 0xfffffffe1c067890 */ /* 0x000fe2000fffe03f */
[----:B------:R-:W-:-:S03]  /*2f70*/  IMAD.U32 R8, RZ, RZ, UR9 ;  /* 0x00000009ff087e24 */ /* 0x000fc6000f8e00ff */
[----:B------:R-:W-:Y:S02]  /*2f80*/  USHF.R.S32.HI UR5, URZ, 0x1f, UR6 ;  /* 0x0000001f3f057899 */ /* 0x000fe40008011406 */
[----:B------:R-:W-:Y:S01]  /*2f90*/  UIMAD UR4, UR19, UR6, URZ ;  /* 0x00000006130472a4 */ /* 0x000fe2000f8e023f */
[----:B------:R-:W-:-:S03]  /*2fa0*/  IMAD.U32 R6, RZ, RZ, UR6 ;  /* 0x00000006ff067e24 */ /* 0x000fc6000f8e00ff */
[----:B------:R-:W-:Y:S01]  /*2fb0*/  UIMAD UR4, UR5, UR20, UR4 ;  /* 0x00000014050472a4 */ /* 0x000fe2000f8e0204 */
[----:B------:R-:W-:-:S05]  /*2fc0*/  IMAD.WIDE.U32 R6, R6, UR20, R168 ;  /* 0x0000001406067c25 */ /* 0x000fca000f8e00a8 */
[----:B------:R-:W-:Y:S01]  /*2fd0*/  IADD3 R2, R7, UR4, RZ ;  /* 0x0000000407027c10 */ /* 0x000fe2000fffe0ff */
[----:B------:R-:W-:Y:S01]  /*2fe0*/  IMAD.U32 R7, RZ, RZ, UR8 ;  /* 0x00000008ff077e24 */ /* 0x000fe2000f8e00ff */
[----:B------:R-:W-:-:S04]  /*2ff0*/  LEA R4, P1, R6, c[0x0][0x168], 0x1 ;  /* 0x00005a0006047a11 */ /* 0x000fc800078208ff */
        /* <DEDUP_REMOVED lines=13> */
.L_x_338:
[----:B------:R-:W-:Y:S01]  /*30d0*/  FMNMX.FTZ R2, R32, R33, !PT ;  /* 0x0000002120027209 */ /* 0x000fe20007810000 */
[----:B------:R-:W-:Y:S01]  /*30e0*/  USHF.L.U32 UR4, UR29, 0x1, URZ ;  /* 0x000000011d047899 */ /* 0x000fe2000800063f */
[----:B-1----:R-:W-:Y:S01]  /*30f0*/  IADD3 R5, R125, 0x4, RZ ;  /* 0x000000047d057810 */ /* 0x002fe20007ffe0ff */
[----:B------:R-:W-:Y:S01]  /*3100*/  UIADD3 UR14, UR27, -0x4498517b, URZ ;  /* 0xbb67ae851b0e7890 */ /* 0x000fe2000fffe03f */
[----:B------:R-:W-:Y:S01]  /*3110*/  FMNMX.FTZ R2, R76, R2, !PT ;  /* 0x000000024c027209 */ /* 0x000fe20007810000 */
[----:B------:R-:W-:Y:S01]  /*3120*/  IMAD.WIDE.U32 R148, R166, -0x2daee0ad, RZ ;  /* 0xd2511f53a6947825 */ /* 0x000fe200078e00ff */
[----:B------:R-:W-:Y:S01]  /*3130*/  LOP3.LUT R23, R162, UR26, RZ, 0x3c, !PT ;  /* 0x0000001aa2177c12 */ /* 0x000fe2000f8e3cff */
[----:B------:R1:W-:Y:S01]  /*3140*/  STL [R1+0x50], R5 ;  /* 0x0000500501007387 */ /* 0x0003e20000100800 */
[----:B------:R-:W-:Y:S01]  /*3150*/  FMNMX.FTZ R2, R77, R2, !PT ;  /* 0x000000024d027209 */ /* 0x000fe20007810000 */
[----:B------:R-:W-:Y:S01]  /*3160*/  IMAD.WIDE.U32 R132, R5, -0x326172a9, RZ ;  /* 0xcd9e8d5705847825 */ /* 0x000fe200078e00ff */
[----:B------:R-:W-:Y:S01]  /*3170*/  UIADD3 UR15, UR26, -0x61c88647, URZ ;  /* 0x9e3779b91a0f7890 */ /* 0x000fe2000fffe03f */
[----:B------:R-:W-:Y:S01]  /*3180*/  STL [R1], R23 ;  /* 0x0000001701007387 */ /* 0x000fe20000100800 */
[----:B------:R-:W-:Y:S01]  /*3190*/  FMNMX.FTZ R2, R85, R2, !PT ;  /* 0x0000000255027209 */ /* 0x000fe20007810000 */
[----:B------:R-:W-:Y:S01]  /*31a0*/  IMAD.U32 R6, RZ, RZ, UR4 ;  /* 0x00000004ff067e24 */ /* 0x000fe2000f8e00ff */
[----:B------:R-:W-:Y:S01]  /*31b0*/  UIADD3 UR13, UR26, 0x3c6ef372, URZ ;  /* 0x3c6ef3721a0d7890 */ /* 0x000fe2000fffe03f */
[----:B------:R-:W-:Y:S01]  /*31c0*/  IMAD.SHL.U32 R216, R0, 0x2, RZ ;  /* 0x0000000200d87824 */ /* 0x000fe200078e00ff */
[----:B------:R-:W-:Y:S01]  /*31d0*/  FMNMX.FTZ R2, R84, R2, !PT ;  /* 0x0000000254027209 */ /* 0x000fe20007810000 */
[----:B------:R-:W-:Y:S01]  /*31e0*/  UIADD3 UR12, UR27, 0x76cf5d0a, URZ ;  /* 0x76cf5d0a1b0c7890 */ /* 0x000fe2000fffe03f */
[----:B------:R-:W-:Y:S01]  /*31f0*/  IMAD R243, R157, 0x10000, R157 ;  /* 0x000100009df37824 */ /* 0x000fe200078e029d */
[----:B------:R-:W-:Y:S01]  /*3200*/  UIADD3 UR10, UR27, 0x32370b8f, URZ ;  /* 0x32370b8f1b0a7890 */ /* 0x000fe2000fffe03f */
[----:B------:R-:W-:Y:S01]  /*3210*/  FMNMX.FTZ R2, R60, R2, !PT ;  /* 0x000000023c027209 */ /* 0x000fe20007810000 */
[----:B------:R-:W-:Y:S01]  /*3220*/  UIADD3 UR11, UR26, -0x255992d5, URZ ;  /* 0xdaa66d2b1a0b7890 */ /* 0x000fe2000fffe03f */
[----:B------:R-:W-:Y:S01]  /*3230*/  IMAD R218, R3, 0x2, R216 ;  /* 0x0000000203da7824 */ /* 0x000fe200078e02d8 */
[----:B------:R-:W-:Y:S01]  /*3240*/  UIADD3 UR9, UR26, 0x78dde6e4, URZ ;  /* 0x78dde6e41a097890 */ /* 0x000fe2000fffe03f */
[----:B------:R-:W-:Y:S01]  /*3250*/  FMNMX.FTZ R2, R61, R2, !PT ;  /* 0x000000023d027209 */ /* 0x000fe20007810000 */
[----:B------:R-:W-:Y:S01]  /*3260*/  UIADD3 UR6, UR27, -0x56f99767, URZ ;  /* 0xa90668991b067890 */ /* 0x000fe2000fffe03f */
[----:B------:R-:W-:Y:S01]  /*3270*/  LDSM.16.MT88.4 R80, [R216+0x9000] ;  /* 0x00900000d850783b */ /* 0x000fe20000004200 */
[----:B------:R-:W-:Y:S01]  /*3280*/  UIADD3 UR8, UR27, -0x126145ec, URZ ;  /* 0xed9eba141b087890 */ /* 0x000fe2000fffe03f */
[----:B------:R-:W-:Y:S01]  /*3290*/  FMNMX.FTZ R2, R187, R2, !PT ;  /* 0x00000002bb027209 */ /* 0x000fe20007810000 */
[----:B------:R-:W-:Y:S01]  /*32a0*/  UIADD3 UR7, UR26, 0x1715609d, URZ ;  /* 0x1715609d1a077890 */ /* 0x000fe2000fffe03f */
[----:B------:R-:W-:Y:S01]  /*32b0*/  LDSM.16.MT88.4 R88, [R218+0x9000] ;  /* 0x00900000da58783b */ /* 0x000fe20000004200 */
[----:B------:R-:W-:Y:S01]  /*32c0*/  IMAD.WIDE.U32 R246, R125, -0x326172a9, RZ ;  /* 0xcd9e8d577df67825 */ /* 0x000fe200078e00ff */
[----:B------:R-:W-:Y:S01]  /*32d0*/  FMNMX.FTZ R4, R185, R2, !PT ;  /* 0x00000002b9047209 */ /* 0x000fe20007810000 */
[----:B------:R-:W-:Y:S01]  /*32e0*/  UIADD3 UR4, UR4, 0x1, URZ ;  /* 0x0000000104047890 */ /* 0x000fe2000fffe03f */
        /* <DEDUP_REMOVED lines=20> */
[----:B-1----:R-:W-:-:S02]  /*3430*/  LOP3.LUT R5, R133, R23, RZ, 0x3c, !PT ;  /* 0x0000001785057212 */ /* 0x002fc400078e3cff */
[----:B------:R-:W-:Y:S01]  /*3440*/  FMNMX.FTZ R2, R211, R2, !PT ;  /* 0x00000002d3027209 */ /* 0x000fe20007810000 */
[----:B------:R-:W1:Y:S02]  /*3450*/  SHFL.BFLY PT, R134, R4, 0x2, 0x1f ;  /* 0x0c401f0004867f89 */ /* 0x000e6400000e0000 */
[----:B------:R-:W-:Y:S01]  /*3460*/  IMAD.WIDE.U32 R86, R5, -0x2daee0ad, RZ ;  /* 0xd2511f5305567825 */ /* 0x000fe200078e00ff */
[----:B------:R-:W-:Y:S01]  /*3470*/  FMNMX.FTZ R2, R208, R2, !PT ;  /* 0x00000002d0027209 */ /* 0x000fe20007810000 */
[----:B------:R-:W-:Y:S03]  /*3480*/  LDSM.16.MT88.4 R120, [R218+0xa400] ;  /* 0x00a40000da78783b */ /* 0x000fe60000004200 */
[----:B------:R-:W-:Y:S01]  /*3490*/  FMNMX.FTZ R2, R209, R2, !PT ;  /* 0x00000002d1027209 */ /* 0x000fe20007810000 */
[----:B------:R-:W-:Y:S03]  /*34a0*/  LDSM.16.MT88.4 R112, [R218+0xb400] ;  /* 0x00b40000da70783b */ /* 0x000fe60000004200 */
[----:B------:R-:W-:-:S04]  /*34b0*/  FMNMX.FTZ R2, R210, R2, !PT ;  /* 0x00000002d2027209 */ /* 0x000fc80007810000 */
[----:B------:R-:W-:-:S04]  /*34c0*/  FMNMX.FTZ R2, R234, R2, !PT ;  /* 0x00000002ea027209 */ /* 0x000fc80007810000 */
[----:B------:R-:W-:-:S04]  /*34d0*/  FMNMX.FTZ R2, R232, R2, !PT ;  /* 0x00000002e8027209 */ /* 0x000fc80007810000 */
[----:B------:R-:W-:Y:S02]  /*34e0*/  FMNMX.FTZ R5, R229, R2, !PT ;  /* 0x00000002e5057209 */ /* 0x000fe40007810000 */
[----:B-1----:R-:W-:Y:S02]  /*34f0*/  FMNMX.FTZ R134, R4, R134, !PT ;  /* 0x0000008604867209 */ /* 0x002fe40007810000 */
[----:B------:R-:W-:Y:S02]  /*3500*/  LOP3.LUT R4, R149, UR27, R6, 0x96, !PT ;  /* 0x0000001b95047c12 */ /* 0x000fe4000f8e9606 */
[----:B------:R-:W-:Y:S01]  /*3510*/  LOP3.LUT R2, R87, UR14, R148, 0x96, !PT ;  /* 0x0000000e57027c12 */ /* 0x000fe2000f8e9694 */
[----:B------:R-:W1:Y:S01]  /*3520*/  SHFL.BFLY PT, R10, R134, 0x1, 0x1f ;  /* 0x0c201f00860a7f89 */ /* 0x000e6200000e0000 */
[----:B------:R-:W-:Y:S01]  /*3530*/  FMNMX.FTZ R8, R228, R5, !PT ;  /* 0x00000005e4087209 */ /* 0x000fe20007810000 */
[----:B------:R-:W-:-:S04]  /*3540*/  IMAD.WIDE.U32 R72, R4, -0x326172a9, RZ ;  /* 0xcd9e8d5704487825 */ /* 0x000fc800078e00ff */
[----:B------:R-:W-:Y:S01]  /*3550*/  IMAD.WIDE.U32 R74, R2, -0x326172a9, RZ ;  /* 0xcd9e8d57024a7825 */ /* 0x000fe200078e00ff */
[----:B------:R-:W2:Y:S01]  /*3560*/  SHFL.BFLY PT, R9, R8, 0x2, 0x1f ;  /* 0x0c401f0008097f89 */ /* 0x000ea200000e0000 */
[----:B------:R-:W-:-:S03]  /*3570*/  LOP3.LUT R4, R73, UR15, R132, 0x96, !PT ;  /* 0x0000000f49047c12 */ /* 0x000fc6000f8e9684 */
[----:B------:R-:W-:Y:S02]  /*3580*/  LOP3.LUT R6, R75, UR13, R72, 0x96, !PT ;  /* 0x0000000d4b067c12 */ /* 0x000fe4000f8e9648 */
[----:B------:R-:W-:-:S04]  /*3590*/  IMAD.WIDE.U32 R4, R4, -0x2daee0ad, RZ ;  /* 0xd2511f5304047825 */ /* 0x000fc800078e00ff */
[----:B------:R-:W-:Y:S01]  /*35a0*/  IMAD.WIDE.U32 R6, R6, -0x2daee0ad, RZ ;  /* 0xd2511f5306067825 */ /* 0x000fe200078e00ff */
[----:B------:R-:W-:-:S04]  /*35b0*/  LOP3.LUT R5, R5, UR12, R86, 0x96, !PT ;  /* 0x0000000c05057c12 */ /* 0x000fc8000f8e9656 */
[----:B------:R-:W-:Y:S01]  /*35c0*/  LOP3.LUT R2, R7, UR10, R4, 0x96, !PT ;  /* 0x0000000a07027c12 */ /* 0x000fe2000f8e9604 */
[----:B------:R-:W-:Y:S01]  /*35d0*/  IMAD.WIDE.U32 R4, R5, -0x326172a9, RZ ;  /* 0xcd9e8d5705047825 */ /* 0x000fe200078e00ff */
[----:B-1----:R-:W-:-:S03]  /*35e0*/  FMNMX.FTZ R134, R134, R10, !PT ;  /* 0x0000000a86867209 */ /* 0x002fc60007810000 */
[----:B------:R-:W-:Y:S01]  /*35f0*/  IMAD.WIDE.U32 R18, R2, -0x326172a9, RZ ;  /* 0xcd9e8d5702127825 */ /* 0x000fe200078e00ff */
[----:B------:R-:W-:Y:S02]  /*3600*/  LOP3.LUT R5, R5, UR11, R74, 0x96, !PT ;  /* 0x0000000b05057c12 */ /* 0x000fe4000f8e964a */
[----:B------:R-:W-:Y:S02]  /*3610*/  FSETP.NEU.FTZ.AND P1, PT, R134, -INF , PT ;  /* 0xff8000008600780b */ /* 0x000fe40003f3d000 */
[----:B------:R-:W-:Y:S01]  /*3620*/  LOP3.LUT R2, R19, UR9, R4, 0x96, !PT ;  /* 0x0000000913027c12 */ /* 0x000fe2000f8e9604 */
[----:B------:R-:W-:Y:S01]  /*3630*/  IMAD.WIDE.U32 R4, R5, -0x2daee0ad, RZ ;  /* 0xd2511f5305047825 */ /* 0x000fe200078e00ff */
[----:B--2---:R-:W-:-:S03]  /*3640*/  FMNMX.FTZ R9, R8, R9, !PT ;  /* 0x0000000908097209 */ /* 0x004fc60007810000 */
[----:B------:R-:W-:Y:S01]  /*3650*/  IMAD.WIDE.U32 R14, R2, -0x2daee0ad, RZ ;  /* 0xd2511f53020e7825 */ /* 0x000fe200078e00ff */
[----:B------:R-:W-:Y:S01]  /*3660*/  LOP3.LUT R6, R5, UR8, R6, 0x96, !PT ;  /* 0x0000000805067c12 */ /* 0x000fe2000f8e9606 */
[----:B------:R-:W1:Y:S02]  /*3670*/  SHFL.BFLY PT, R10, R9, 0x1, 0x1f ;  /* 0x0c201f00090a7f89 */ /* 0x000e6400000e0000 */
[----:B------:R-:W-:Y:S01]  /*3680*/  FMUL.FTZ R2, R134, c[0x0][0x23c] ;  /* 0x00008f0086027a20 */ /* 0x000fe20000410000 */
[----:B------:R-:W-:Y:S01]  /*3690*/  LOP3.LUT R4, R15, UR6, R4, 0x96, !PT ;  /* 0x000000060f047c12 */ /* 0x000fe2000f8e9604 */
[----:B------:R-:W-:-:S03]  /*36a0*/  IMAD.WIDE.U32 R16, R6, -0x326172a9, RZ ;  /* 0xcd9e8d5706107825 */ /* 0x000fc600078e00ff */
[----:B------:R-:W-:Y:S01]  /*36b0*/  FSEL R20, R2, RZ, P1 ;  /* 0x000000ff02147208 */ /* 0x000fe20000800000 */
[----:B------:R-:W-:-:S04]  /*36c0*/  IMAD.WIDE.U32 R4, R4, -0x326172a9, RZ ;  /* 0xcd9e8d5704047825 */ /* 0x000fc800078e00ff */
[----:B------:R-:W-:Y:S01]  /*36d0*/  FFMA.FTZ R7, R32, c[0x0][0x23c], -R20 ;  /* 0x00008f0020077a23 */ /* 0x000fe20000010814 */
[C---:B------:R-:W-:Y:S02]  /*36e0*/  LOP3.LUT R2, R4.reuse, 0xffff, RZ, 0xc0, !PT ;  /* 0x0000ffff04027812 */ /* 0x040fe400078ec0ff */
[----:B------:R-:W-:Y:S01]  /*36f0*/  LOP3.LUT R8, R4, 0xff, RZ, 0xc0, !PT ;  /* 0x000000ff04087812 */ /* 0x000fe200078ec0ff */
[----:B------:R2:W-:Y:S01]  /*3700*/  MUFU.EX2 R161, R7 ;  /* 0x0000000700a17308 */ /* 0x0005e20000000800 */
[----:B------:R-:W-:Y:S02]  /*3710*/  SHF.R.U32.HI R2, RZ, 0x8, R2 ;  /* 0x00000008ff027819 */ /* 0x000fe40000011602 */
[----:B------:R-:W-:Y:S02]  /*3720*/  SHF.R.U32.HI R6, RZ, 0x10, R4 ;  /* 0x00000010ff067819 */ /* 0x000fe40000011604 */
[----:B------:R-:W-:Y:S02]  /*3730*/  PRMT R13, R8, 0x5410, R2 ;  /* 0x00005410080d7816 */ /* 0x000fe40000000002 */
[----:B------:R-:W-:-:S02]  /*3740*/  LOP3.LUT R5, R5, UR17, R16, 0x96, !PT ;  /* 0x0000001105057c12 */ /* 0x000fc4000f8e9610 */
[----:B-1----:R-:W-:Y:S02]  /*3750*/  FMNMX.FTZ R2, R9, R10, !PT ;  /* 0x0000000a09027209 */ /* 0x002fe40007810000 */
[----:B------:R-:W-:Y:S01]  /*3760*/  LOP3.LUT R10, R6, 0xff, RZ, 0xc0, !PT ;  /* 0x000000ff060a7812 */ /* 0x000fe200078ec0ff */
[----:B------:R-:W-:Y:S01]  /*3770*/  FFMA.FTZ R6, R76, c[0x0][0x23c], -R20 ;  /* 0x00008f004c067a23 */ /* 0x000fe20000010814 */
[----:B------:R-:W-:Y:S02]  /*3780*/  SHF.R.U32.HI R12, RZ, 0x18, R4 ;  /* 0x00000018ff0c7819 */ /* 0x000fe40000011604 */
[----:B------:R-:W-:Y:S01]  /*3790*/  LOP3.LUT R4, R5, 0xffff, RZ, 0xc0, !PT ;  /* 0x0000ffff05047812 */ /* 0x000fe200078ec0ff */
[----:B------:R1:W-:Y:S01]  /*37a0*/  MUFU.EX2 R252, R6 ;  /* 0x0000000600fc7308 */ /* 0x0003e20000000800 */
[----:B------:R-:W-:Y:S01]  /*37b0*/  SHF.R.U32.HI R9, RZ, 0x10, R5 ;  /* 0x00000010ff097819 */ /* 0x000fe20000011605 */
[----:B--2---:R-:W-:Y:S01]  /*37c0*/  FFMA.FTZ R7, R33, c[0x0][0x23c], -R20 ;  /* 0x00008f0021077a23 */ /* 0x004fe20000010814 */
[----:B------:R-:W-:-:S02]  /*37d0*/  FSETP.NEU.FTZ.AND P1, PT, R2, -INF , PT ;  /* 0xff8000000200780b */ /* 0x000fc40003f3d000 */
[----:B------:R-:W-:Y:S02]  /*37e0*/  LOP3.LUT R11, R5, 0xff, RZ, 0xc0, !PT ;  /* 0x000000ff050b7812 */ /* 0x000fe400078ec0ff */
[----:B------:R-:W-:Y:S01]  /*37f0*/  SHF.R.U32.HI R8, RZ, 0x18, R5 ;  /* 0x00000018ff087819 */ /* 0x000fe20000011605 */
[----:B------:R2:W-:Y:S01]  /*3800*/  MUFU.EX2 R160, R7 ;  /* 0x0000000700a07308 */ /* 0x0005e20000000800 */
[----:B------:R-:W-:Y:S02]  /*3810*/  SHF.R.U32.HI R5, RZ, 0x8, R4 ;  /* 0x00000008ff057819 */ /* 0x000fe40000011604 */
[----:B------:R-:W-:Y:S02]  /*3820*/  LOP3.LUT R4, R9, 0xff, RZ, 0xc0, !PT ;  /* 0x000000ff09047812 */ /* 0x000fe400078ec0ff */
[----:B------:R-:W-:Y:S02]  /*3830*/  PRMT R10, R10, 0x5410, R12 ;  /* 0x000054100a0a7816 */ /* 0x000fe4000000000c */
[----:B------:R-:W-:Y:S01]  /*3840*/  PRMT R12, R4, 0x5410, R8 ;  /* 0x00005410040c7816 */ /* 0x000fe20000000008 */
[----:B-1----:R-:W-:Y:S01]  /*3850*/  FMUL.FTZ R6, R2, c[0x0][0x23c] ;  /* 0x00008f0002067a20 */ /* 0x002fe20000410000 */
[----:B------:R-:W-:-:S02]  /*3860*/  PRMT R11, R11, 0x5410, R5 ;  /* 0x000054100b0b7816 */ /* 0x000fc40000000005 */
[----:B------:R-:W-:Y:S02]  /*3870*/  FMNMX.FTZ R5, R137, R139, !PT ;  /* 0x0000008b89057209 */ /* 0x000fe40007810000 */
[----:B------:R-:W-:Y:S02]  /*3880*/  FSEL R19, R6, RZ, P1 ;  /* 0x000000ff06137208 */ /* 0x000fe40000800000 */
[----:B------:R-:W-:Y:S01]  /*3890*/  FMNMX.FTZ R6, R135, R138, !PT ;  /* 0x0000008a87067209 */ /* 0x000fe20007810000 */
[----:B--2---:R-:W-:Y:S02]  /*38a0*/  FFMA.FTZ R7, R77, c[0x0][0x23c], -R20 ;  /* 0x00008f004d077a23 */ /* 0x004fe40000010814 */
[----:B------:R-:W-:Y:S01]  /*38b0*/  FFMA.FTZ R4, R79, c[0x0][0x23c], -R19 ;  /* 0x00008f004f047a23 */ /* 0x000fe20000010813 */
[----:B------:R-:W-:Y:S01]  /*38c0*/  FMNMX.FTZ R6, R145, R6, !PT ;  /* 0x0000000691067209 */ /* 0x000fe20007810000 */
[----:B------:R1:W-:Y:S08]  /*38d0*/  MUFU.EX2 R245, R7 ;  /* 0x0000000700f57308 */ /* 0x0003f00000000800 */
[----:B------:R2:W-:Y:S01]  /*38e0*/  MUFU.EX2 R142, R4 ;  /* 0x00000004008e7308 */ /* 0x0005e20000000800 */
[----:B-1----:R-:W-:Y:S01]  /*38f0*/  HSET2.LE.AND R7, R10, R243, PT ;  /* 0x000000f30a077233 */ /* 0x002fe20003803000 */
[----:B--2---:R-:W-:-:S02]  /*3900*/  FMNMX.FTZ R4, R147, R5, !PT ;  /* 0x0000000593047209 */ /* 0x004fc40007810000 */
[----:B------:R-:W-:Y:S01]  /*3910*/  FMNMX.FTZ R5, R144, R6, !PT ;  /* 0x0000000690057209 */ /* 0x000fe20007810000 */
[--C-:B------:R-:W-:Y:S01]  /*3920*/  FFMA.FTZ R6, R78, c[0x0][0x23c], -R19.reuse ;  /* 0x00008f004e067a23 */ /* 0x100fe20000010813 */
[----:B------:R-:W-:Y:S01]  /*3930*/  FMNMX.FTZ R0, R146, R4, !PT ;  /* 0x0000000492007209 */ /* 0x000fe20007810000 */
[----:B------:R-:W-:Y:S01]  /*3940*/  FFMA.FTZ R4, R21, c[0x0][0x23c], -R19 ;  /* 0x00008f0015047a23 */ /* 0x000fe20000010813 */
[----:B------:R-:W-:Y:S01]  /*3950*/  FMNMX.FTZ R3, R155, R5, !PT ;  /* 0x000000059b037209 */ /* 0x000fe20007810000 */
[----:B------:R1:W2:Y:S01]  /*3960*/  MUFU.EX2 R141, R6 ;  /* 0x00000006008d7308 */ /* 0x0002a20000000800 */
[----:B------:R-:W-:Y:S02]  /*3970*/  FMNMX.FTZ R0, R165, R0, !PT ;  /* 0x00000000a5007209 */ /* 0x000fe40007810000 */
[----:B------:R-:W-:Y:S02]  /*3980*/  FMNMX.FTZ R3, R154, R3, !PT ;  /* 0x000000039a037209 */ /* 0x000fe40007810000 */
[----:B------:R-:W-:-:S02]  /*3990*/  FMNMX.FTZ R0, R164, R0, !PT ;  /* 0x00000000a4007209 */ /* 0x000fc40007810000 */
[----:B------:R-:W-:Y:S01]  /*39a0*/  FMNMX.FTZ R3, R152, R3, !PT ;  /* 0x0000000398037209 */ /* 0x000fe20007810000 */
[----:B------:R2:W-:Y:S01]  /*39b0*/  MUFU.EX2 R158, R4 ;  /* 0x00000004009e7308 */ /* 0x0005e20000000800 */
[----:B------:R-:W-:-:S04]  /*39c0*/  FMNMX.FTZ R0, R153, R0, !PT ;  /* 0x0000000099007209 */ /* 0x000fc80007810000 */
[----:B------:R-:W-:Y:S01]  /*39d0*/  FMNMX.FTZ R5, R151, R0, !PT ;  /* 0x0000000097057209 */ /* 0x000fe20007810000 */
[----:B------:R-:W-:Y:S01]  /*39e0*/  HSET2.LE.AND R0, R13, R243, PT ;  /* 0x000000f30d007233 */ /* 0x000fe20003803000 */
[----:B-1----:R-:W-:Y:S01]  /*39f0*/  FMNMX.FTZ R6, R150, R3, !PT ;  /* 0x0000000396067209 */ /* 0x002fe20007810000 */
[----:B------:R-:W-:Y:S01]  /*3a00*/  FFMA.FTZ R3, R22, c[0x0][0x23c], -R19 ;  /* 0x00008f0016037a23 */ /* 0x000fe20000010813 */
[----:B------:R-:W-:Y:S02]  /*3a10*/  FMNMX.FTZ R5, R233, R5, !PT ;  /* 0x00000005e9057209 */ /* 0x000fe40007810000 */
[----:B------:R-:W-:Y:S01]  /*3a20*/  FMNMX.FTZ R8, R226, R6, !PT ;  /* 0x00000006e2087209 */ /* 0x000fe20007810000 */
[----:B------:R1:W3:Y:S01]  /*3a30*/  MUFU.EX2 R244, R3 ;  /* 0x0000000300f47308 */ /* 0x0002e20000000800 */
[----:B--2---:R-:W-:-:S04]  /*3a40*/  F2FP.PACK_AB R4, R141, R142 ;  /* 0x0000008e8d04723e */ /* 0x004fc800000000ff */
[----:B------:R-:W-:Y:S02]  /*3a50*/  LOP3.LUT R7, R7, R4, RZ, 0xc0, !PT ;  /* 0x0000000407077212 */ /* 0x000fe400078ec0ff */
[----:B-1----:R-:W-:-:S04]  /*3a60*/  F2FP.PACK_AB R3, R245, R252 ;  /* 0x000000fcf503723e */ /* 0x002fc800000000ff */
[----:B------:R-:W-:Y:S02]  /*3a70*/  LOP3.LUT R6, R0, R3, RZ, 0xc0, !PT ;  /* 0x0000000300067212 */ /* 0x000fe400078ec0ff */
[----:B------:R-:W-:Y:S01]  /*3a80*/  FMNMX.FTZ R0, R231, R5, !PT ;  /* 0x00000005e7007209 */ /* 0x000fe20007810000 */
[--C-:B------:R-:W-:Y:S01]  /*3a90*/  HSET2.LE.AND R5, R12, R243.reuse, PT ;  /* 0x000000f30c057233 */ /* 0x100fe20003803000 */
[----:B------:R-:W-:Y:S02]  /*3aa0*/  FMNMX.FTZ R3, R225, R8, !PT ;  /* 0x00000008e1037209 */ /* 0x000fe40007810000 */
[----:B------:R-:W-:Y:S01]  /*3ab0*/  FMNMX.FTZ R9, R215, R0, !PT ;  /* 0x00000000d7097209 */ /* 0x000fe20007810000 */
[----:B------:R-:W-:Y:S01]  /*3ac0*/  HSET2.LE.AND R0, R11, R243, PT ;  /* 0x000000f30b007233 */ /* 0x000fe20003803000 */
[----:B------:R-:W-:Y:S01]  /*3ad0*/  FMNMX.FTZ R4, R224, R3, !PT ;  /* 0x00000003e0047209 */ /* 0x000fe20007810000 */
[----:B------:R-:W-:Y:S01]  /*3ae0*/  FFMA.FTZ R11, R61, c[0x0][0x23c], -R20 ;  /* 0x00008f003d0b7a23 */ /* 0x000fe20000010814 */
[----:B------:R-:W-:-:S02]  /*3af0*/  F2FP.PACK_AB R3, R160, R161 ;  /* 0x000000a1a003723e */ /* 0x000fc400000000ff */
[----:B------:R-:W-:Y:S01]  /*3b00*/  FMNMX.FTZ R10, R212, R4, !PT ;  /* 0x00000004d40a7209 */ /* 0x000fe20007810000 */
[----:B------:R-:W-:Y:S01]  /*3b10*/  MUFU.EX2 R166, R11 ;  /* 0x0000000b00a67308 */ /* 0x000fe20000000800 */
[----:B------:R-:W-:Y:S02]  /*3b20*/  LOP3.LUT R4, R0, R3, RZ, 0xc0, !PT ;  /* 0x0000000300047212 */ /* 0x000fe400078ec0ff */
[----:B------:R-:W-:Y:S02]  /*3b30*/  FMNMX.FTZ R0, R213, R9, !PT ;  /* 0x00000009d5007209 */ /* 0x000fe40007810000 */
[----:B------:R-:W-:Y:S02]  /*3b40*/  FMNMX.FTZ R3, R240, R10, !PT ;  /* 0x0000000af0037209 */ /* 0x000fe40007810000 */
[----:B------:R-:W-:Y:S02]  /*3b50*/  FMNMX.FTZ R0, R241, R0, !PT ;  /* 0x00000000f1007209 */ /* 0x000fe40007810000 */
[----:B---3--:R-:W-:-:S02]  /*3b60*/  F2FP.PACK_AB R8, R244, R158 ;  /* 0x0000009ef408723e */ /* 0x008fc400000000ff */
[----:B------:R-:W-:Y:S02]  /*3b70*/  FMNMX.FTZ R3, R238, R3, !PT ;  /* 0x00000003ee037209 */ /* 0x000fe40007810000 */
[----:B------:R-:W-:Y:S02]  /*3b80*/  FMNMX.FTZ R0, R242, R0, !PT ;  /* 0x00000000f2007209 */ /* 0x000fe40007810000 */
[----:B------:R-:W-:Y:S02]  /*3b90*/  LOP3.LUT R5, R5, R8, RZ, 0xc0, !PT ;  /* 0x0000000805057212 */ /* 0x000fe400078ec0ff */
[----:B------:R-:W-:Y:S02]  /*3ba0*/  FMNMX.FTZ R3, R235, R3, !PT ;  /* 0x00000003eb037209 */ /* 0x000fe40007810000 */
[----:B------:R-:W-:Y:S01]  /*3bb0*/  FMNMX.FTZ R8, R237, R0, !PT ;  /* 0x00000000ed087209 */ /* 0x000fe20007810000 */
[--C-:B------:R-:W-:Y:S01]  /*3bc0*/  FFMA.FTZ R0, R85, c[0x0][0x23c], -R20.reuse ;  /* 0x00008f0055007a23 */ /* 0x100fe20000010814 */
[----:B------:R-:W-:Y:S01]  /*3bd0*/  FMNMX.FTZ R10, R236, R3, !PT ;  /* 0x00000003ec0a7209 */ /* 0x000fe20007810000 */
[C---:B------:R-:W-:Y:S01]  /*3be0*/  HMMA.16816.F32 R40, R4.reuse, R88, RZ ;  /* 0x000000580428723c */ /* 0x040fe200000018ff */
[----:B------:R-:W-:Y:S01]  /*3bf0*/  FMNMX.FTZ R3, R239, R8, !PT ;  /* 0x00000008ef037209 */ /* 0x000fe20007810000 */
[----:B------:R1:W2:Y:S01]  /*3c00*/  MUFU.EX2 R24, R0 ;  /* 0x0000000000187308 */ /* 0x0002a20000000800 */
[----:B------:R-:W-:Y:S01]  /*3c10*/  FFMA.FTZ R8, R84, c[0x0][0x23c], -R20 ;  /* 0x00008f0054087a23 */ /* 0x000fe20000010814 */
[----:B------:R-:W3:Y:S04]  /*3c20*/  SHFL.BFLY PT, R15, R10, 0x2, 0x1f ;  /* 0x0c401f000a0f7f89 */ /* 0x000ee800000e0000 */
[----:B------:R-:W4:Y:S01]  /*3c30*/  SHFL.BFLY PT, R16, R3, 0x2, 0x1f ;  /* 0x0c401f0003107f89 */ /* 0x000f2200000e0000 */
[C---:B------:R-:W-:Y:S01]  /*3c40*/  HMMA.16816.F32 R28, R4.reuse, R80, RZ ;  /* 0x00000050041c723c */ /* 0x040fe200000018ff */
[----:B------:R5:W-:Y:S07]  /*3c50*/  MUFU.EX2 R143, R8 ;  /* 0x00000008008f7308 */ /* 0x000bee0000000800 */
[----:B------:R-:W-:Y:S01]  /*3c60*/  HMMA.16816.F32 R48, R4, R92, RZ ;  /* 0x0000005c0430723c */ /* 0x000fe200000018ff */
[----:B-1----:R-:W-:Y:S01]  /*3c70*/  LOP3.LUT R0, R17, UR7, R18, 0x96, !PT ;  /* 0x0000000711007c12 */ /* 0x002fe2000f8e9612 */
[----:B--2---:R-:W-:-:S06]  /*3c80*/  IMAD.MOV.U32 R18, RZ, RZ, R24 ;  /* 0x000000ffff127224 */ /* 0x004fcc00078e0018 */
[----:B------:R-:W-:Y:S01]  /*3c90*/  HMMA.16816.F32 R24, R4, R104, RZ ;  /* 0x000000680418723c */ /* 0x000fe200000018ff */
[----:B-----5:R-:W-:Y:S01]  /*3ca0*/  IMAD.WIDE.U32 R8, R0, -0x2daee0ad, RZ ;  /* 0xd2511f5300087825 */ /* 0x020fe200078e00ff */
[----:B---3--:R-:W-:-:S03]  /*3cb0*/  FMNMX.FTZ R11, R10, R15, !PT ;  /* 0x0000000f0a0b7209 */ /* 0x008fc60007810000 */
[----:B------:R-:W-:Y:S01]  /*3cc0*/  FFMA.FTZ R0, R60, c[0x0][0x23c], -R20 ;  /* 0x00008f003c007a23 */ /* 0x000fe20000010814 */
[----:B------:R-:W-:Y:S01]  /*3cd0*/  LOP3.LUT R13, R8, 0xff, RZ, 0xc0, !PT ;  /* 0x000000ff080d7812 */ /* 0x000fe200078ec0ff */
[----:B------:R-:W-:Y:S01]  /*3ce0*/  FFMA.FTZ R10, R62, c[0x0][0x23c], -R19 ;  /* 0x00008f003e0a7a23 */ /* 0x000fe20000010813 */
[----:B------:R-:W-:Y:S01]  /*3cf0*/  SHF.R.U32.HI R12, RZ, 0x10, R8 ;  /* 0x00000010ff0c7819 */ /* 0x000fe20000011608 */
[----:B------:R1:W2:Y:S01]  /*3d00*/  MUFU.EX2 R159, R0 ;  /* 0x00000000009f7308 */ /* 0x0002a20000000800 */
[----:B----4-:R-:W-:Y:S01]  /*3d10*/  FMNMX.FTZ R17, R3, R16, !PT ;  /* 0x0000001003117209 */ /* 0x010fe20007810000 */
[C---:B------:R-:W-:Y:S01]  /*3d20*/  HMMA.16816.F32 R56, R4.reuse, R100, RZ ;  /* 0x000000640438723c */ /* 0x040fe200000018ff */
[----:B------:R-:W3:Y:S05]  /*3d30*/  SHFL.BFLY PT, R16, R11, 0x1, 0x1f ;  /* 0x0c201f000b107f89 */ /* 0x000eea00000e0000 */
[----:B------:R4:W-:Y:S02]  /*3d40*/  MUFU.EX2 R157, R10 ;  /* 0x0000000a009d7308 */ /* 0x0009e40000000800 */
[----:B------:R-:W-:Y:S01]  /*3d50*/  HMMA.16816.F32 R36, R4, R96, RZ ;  /* 0x000000600424723c */ /* 0x000fe200000018ff */
[----:B-1----:R-:W-:-:S02]  /*3d60*/  LOP3.LUT R0, R9, UR16, R14, 0x96, !PT ;  /* 0x0000001009007c12 */ /* 0x002fc4000f8e960e */
[----:B------:R-:W-:-:S05]  /*3d70*/  LOP3.LUT R9, R8, 0xffff, RZ, 0xc0, !PT ;  /* 0x0000ffff08097812 */ /* 0x000fca00078ec0ff */
[C---:B------:R-:W-:Y:S01]  /*3d80*/  HMMA.16816.F32 R44, R4.reuse, R82, RZ ;  /* 0x00000052042c723c */ /* 0x040fe200000018ff */
[----:B------:R-:W-:Y:S02]  /*3d90*/  SHF.R.U32.HI R14, RZ, 0x18, R8 ;  /* 0x00000018ff0e7819 */ /* 0x000fe40000011608 */
[----:B------:R-:W-:Y:S01]  /*3da0*/  SHF.R.U32.HI R8, RZ, 0x8, R9 ;  /* 0x00000008ff087819 */ /* 0x000fe20000011609 */
[--C-:B------:R-:W-:Y:S01]  /*3db0*/  FFMA.FTZ R9, R124, c[0x0][0x23c], -R19.reuse ;  /* 0x00008f007c097a23 */ /* 0x100fe20000010813 */
[----:B------:R-:W-:Y:S01]  /*3dc0*/  LOP3.LUT R3, R0, 0xffff, RZ, 0xc0, !PT ;  /* 0x0000ffff00037812 */ /* 0x000fe200078ec0ff */
[----:B----4-:R-:W-:Y:S01]  /*3dd0*/  FFMA.FTZ R10, R63, c[0x0][0x23c], -R19 ;  /* 0x00008f003f0a7a23 */ /* 0x010fe20000010813 */
[----:B------:R-:W-:Y:S01]  /*3de0*/  PRMT R15, R13, 0x5410, R8 ;  /* 0x000054100d0f7816 */ /* 0x000fe20000000008 */
[----:B------:R1:W-:Y:S01]  /*3df0*/  MUFU.EX2 R162, R9 ;  /* 0x0000000900a27308 */ /* 0x0003e20000000800 */
[----:B------:R-:W-:Y:S01]  /*3e00*/  LOP3.LUT R8, R12, 0xff, RZ, 0xc0, !PT ;  /* 0x000000ff0c087812 */ /* 0x000fe200078ec0ff */
[----:B------:R-:W4:Y:S01]  /*3e10*/  LDSM.16.MT88.4 R124, [R218+0x9400] ;  /* 0x00940000da7c783b */ /* 0x000f220000004200 */
[----:B------:R-:W-:Y:S01]  /*3e20*/  SHF.R.U32.HI R3, RZ, 0x8, R3 ;  /* 0x00000008ff037819 */ /* 0x000fe20000011603 */
[----:B------:R-:W-:Y:S01]  /*3e30*/  HMMA.16816.F32 R68, R4, R90, RZ ;  /* 0x0000005a0444723c */ /* 0x000fe200000018ff */
[----:B------:R-:W-:-:S02]  /*3e40*/  PRMT R14, R8, 0x5410, R14 ;  /* 0x00005410080e7816 */ /* 0x000fc4000000000e */
[----:B------:R-:W-:Y:S01]  /*3e50*/  SHF.R.U32.HI R8, RZ, 0x10, R0 ;  /* 0x00000010ff087819 */ /* 0x000fe20000011600 */
[----:B------:R5:W2:Y:S04]  /*3e60*/  MUFU.EX2 R167, R10 ;  /* 0x0000000a00a77308 */ /* 0x000aa80000000800 */
[----:B------:R-:W-:Y:S01]  /*3e70*/  HMMA.16816.F32 R64, R4, R106, RZ ;  /* 0x0000006a0440723c */ /* 0x000fe200000018ff */
[----:B-1----:R-:W-:-:S04]  /*3e80*/  LOP3.LUT R9, R0, 0xff, RZ, 0xc0, !PT ;  /* 0x000000ff00097812 */ /* 0x002fc800078ec0ff */
[----:B------:R-:W-:-:S03]  /*3e90*/  PRMT R12, R9, 0x5410, R3 ;  /* 0x00005410090c7816 */ /* 0x000fc60000000003 */
[C---:B------:R-:W-:Y:S01]  /*3ea0*/  HMMA.16816.F32 R60, R4.reuse, R94, RZ ;  /* 0x0000005e043c723c */ /* 0x040fe200000018ff */
[----:B------:R-:W-:Y:S02]  /*3eb0*/  SHF.R.U32.HI R3, RZ, 0x18, R0 ;  /* 0x00000018ff037819 */ /* 0x000fe40000011600 */
[----:B------:R-:W-:Y:S01]  /*3ec0*/  LOP3.LUT R0, R8, 0xff, RZ, 0xc0, !PT ;  /* 0x000000ff08007812 */ /* 0x000fe200078ec0ff */
[----:B------:R-:W-:Y:S01]  /*3ed0*/  FFMA.FTZ R8, R136, c[0x0][0x23c], -R19 ;  /* 0x00008f0088087a23 */ /* 0x000fe20000010813 */
[----:B------:R-:W-:Y:S01]  /*3ee0*/  LOP3.LUT R9, R247, R23, RZ, 0x3c, !PT ;  /* 0x00000017f7097212 */ /* 0x000fe200078e3cff */
[----:B------:R-:W-:Y:S01]  /*3ef0*/  IMAD.MOV.U32 R247, RZ, RZ, R158 ;  /* 0x000000fffff77224 */ /* 0x000fe200078e009e */
[----:B------:R-:W-:Y:S01]  /*3f00*/  PRMT R13, R0, 0x5410, R3 ;  /* 0x00005410000d7816 */ /* 0x000fe20000000003 */
[----:B------:R1:W1:Y:S01]  /*3f10*/  MUFU.EX2 R156, R8 ;  /* 0x00000008009c7308 */ /* 0x0002620000000800 */
[--C-:B------:R-:W-:Y:S01]  /*3f20*/  HSET2.LE.AND R0, R15, R243.reuse, PT ;  /* 0x000000f30f007233 */ /* 0x100fe20003803000 */
[----:B--2---:R-:W-:Y:S01]  /*3f30*/  F2FP.PACK_AB R3, R166, R159 ;  /* 0x0000009fa603723e */ /* 0x004fe200000000ff */
[----:B------:R-:W-:Y:S01]  /*3f40*/  IMAD.WIDE.U32 R84, R9, -0x2daee0ad, RZ ;  /* 0xd2511f5309547825 */ /* 0x000fe200078e00ff */
[----:B---3--:R-:W-:Y:S01]  /*3f50*/  FMNMX.FTZ R136, R11, R16, !PT ;  /* 0x000000100b887209 */ /* 0x008fe20007810000 */
[----:B------:R-:W-:Y:S01]  /*3f60*/  HMMA.16816.F32 R76, R4, R102, RZ ;  /* 0x00000066044c723c */ /* 0x000fe200000018ff */
[----:B-----5:R-:W-:Y:S01]  /*3f70*/  LOP3.LUT R10, R0, R3, RZ, 0xc0, !PT ;  /* 0x00000003000a7212 */ /* 0x020fe200078ec0ff */
[----:B------:R-:W-:Y:S01]  /*3f80*/  HSET2.LE.AND R0, R14, R243, PT ;  /* 0x000000f30e007233 */ /* 0x000fe20003803000 */
[----:B------:R-:W-:-:S02]  /*3f90*/  F2FP.PACK_AB R3, R167, R157 ;  /* 0x0000009da703723e */ /* 0x000fc400000000ff */
[----:B------:R-:W-:Y:S02]  /*3fa0*/  F2FP.PACK_AB R9, R143, R18 ;  /* 0x000000128f09723e */ /* 0x000fe400000000ff */
[----:B------:R-:W-:Y:S01]  /*3fb0*/  LOP3.LUT R11, R0, R3, RZ, 0xc0, !PT ;  /* 0x00000003000b7212 */ /* 0x000fe200078ec0ff */
[--C-:B------:R-:W-:Y:S01]  /*3fc0*/  HSET2.LE.AND R0, R13, R243.reuse, PT ;  /* 0x000000f30d007233 */ /* 0x100fe20003803000 */
[----:B------:R-:W-:Y:S01]  /*3fd0*/  HMMA.16816.F32 R32, R4, R98, RZ ;  /* 0x000000620420723c */ /* 0x000fe200000018ff */
[----:B------:R-:W2:Y:S01]  /*3fe0*/  SHFL.BFLY PT, R7, R17, 0x1, 0x1f ;  /* 0x0c201f0011077f89 */ /* 0x000ea200000e0000 */
[----:B-1----:R-:W-:Y:S01]  /*3ff0*/  HSET2.LE.AND R8, R12, R243, PT ;  /* 0x000000f30c087233 */ /* 0x002fe20003803000 */
[----:B------:R-:W-:Y:S02]  /*4000*/  LOP3.LUT R12, R85, UR14, R148, 0x96, !PT ;  /* 0x0000000e550c7c12 */ /* 0x000fe4000f8e9694 */
[----:B------:R-:W-:Y:S02]  /*4010*/  F2FP.PACK_AB R3, R156, R162 ;  /* 0x000000a29c03723e */ /* 0x000fe400000000ff */
[----:B------:R-:W-:Y:S01]  /*4020*/  LOP3.LUT R8, R8, R9, RZ, 0xc0, !PT ;  /* 0x0000000908087212 */ /* 0x000fe200078ec0ff */
[----:B------:R-:W-:Y:S01]  /*4030*/  IMAD.WIDE.U32 R248, R12, -0x326172a9, RZ ;  /* 0xcd9e8d570cf87825 */ /* 0x000fe200078e00ff */
[----:B------:R-:W-:-:S02]  /*4040*/  LOP3.LUT R9, R0, R3, RZ, 0xc0, !PT ;  /* 0x0000000300097212 */ /* 0x000fc400078ec0ff */
[----:B------:R-:W-:Y:S01]  /*4050*/  LOP3.LUT R0, R73, UR15, R246, 0x96, !PT ;  /* 0x0000000f49007c12 */ /* 0x000fe2000f8e96f6 */
[C---:B------:R-:W-:Y:S01]  /*4060*/  FMUL.FTZ R6, R136.reuse, c[0x0][0x23c] ;  /* 0x00008f0088067a20 */ /* 0x040fe20000410000 */
[----:B------:R-:W-:Y:S01]  /*4070*/  LOP3.LUT R3, R249, UR13, R72, 0x96, !PT ;  /* 0x0000000df9037c12 */ /* 0x000fe2000f8e9648 */
[----:B------:R-:W-:Y:S01]  /*4080*/  IMAD.MOV.U32 R73, RZ, RZ, R157 ;  /* 0x000000ffff497224 */ /* 0x000fe200078e009d */
[----:B------:R-:W-:Y:S01]  /*4090*/  FSETP.NEU.FTZ.AND P1, PT, R136, -INF , PT ;  /* 0xff8000008800780b */ /* 0x000fe20003f3d000 */
[----:B------:R-:W-:Y:S01]  /*40a0*/  IMAD.WIDE.U32 R4, R0, -0x2daee0ad, RZ ;  /* 0xd2511f5300047825 */ /* 0x000fe200078e00ff */
[----:B----4-:R-:W-:Y:S02]  /*40b0*/  HMMA.16816.F32 R200, R8, R124, R40 ;  /* 0x0000007c08c8723c */ /* 0x010fe40000001828 */
[----:B------:R-:W-:Y:S01]  /*40c0*/  FSEL R16, R6, RZ, P1 ;  /* 0x000000ff06107208 */ /* 0x000fe20000800000 */
[----:B------:R-:W-:Y:S01]  /*40d0*/  IMAD.WIDE.U32 R12, R3, -0x2daee0ad, RZ ;  /* 0xd2511f53030c7825 */ /* 0x000fe200078e00ff */
[----:B------:R-:W-:-:S03]  /*40e0*/  LOP3.LUT R3, R5, UR12, R84, 0x96, !PT ;  /* 0x0000000c05037c12 */ /* 0x000fc6000f8e9654 */
[----:B------:R-:W-:Y:S01]  /*40f0*/  FFMA.FTZ R5, R135, c[0x0][0x23c], -R16 ;  /* 0x00008f0087057a23 */ /* 0x000fe20000010810 */
[----:B------:R-:W-:Y:S01]  /*4100*/  LOP3.LUT R0, R13, UR10, R4, 0x96, !PT ;  /* 0x0000000a0d007c12 */ /* 0x000fe2000f8e9604 */
[C---:B------:R-:W-:Y:S01]  /*4110*/  HMMA.16816.F32 R196, R8.reuse, R116, R24 ;  /* 0x0000007408c4723c */ /* 0x040fe20000001818 */
[----:B--2---:R-:W-:Y:S01]  /*4120*/  FMNMX.FTZ R135, R17, R7, !PT ;  /* 0x0000000711877209 */ /* 0x004fe20007810000 */
[----:B------:R1:W-:Y:S01]  /*4130*/  MUFU.EX2 R250, R5 ;  /* 0x0000000500fa7308 */ /* 0x0003e20000000800 */
[----:B------:R-:W-:Y:S02]  /*4140*/  IMAD.MOV.U32 R43, RZ, RZ, R143 ;  /* 0x000000ffff2b7224 */ /* 0x000fe400078e008f */
[----:B------:R-:W-:Y:S01]  /*4150*/  IMAD.WIDE.U32 R40, R0, -0x326172a9, RZ ;  /* 0xcd9e8d5700287825 */ /* 0x000fe200078e00ff */
[----:B------:R-:W-:Y:S02]  /*4160*/  FSETP.NEU.FTZ.AND P1, PT, R135, -INF , PT ;  /* 0xff8000008700780b */ /* 0x000fe40003f3d000 */
[----:B------:R-:W-:Y:S01]  /*4170*/  HMMA.16816.F32 R204, R8, R128, R28 ;  /* 0x0000008008cc723c */ /* 0x000fe2000000181c */
[----:B------:R-:W-:-:S02]  /*4180*/  FFMA.FTZ R0, R138, c[0x0][0x23c], -R16 ;  /* 0x00008f008a007a23 */ /* 0x000fc40000010810 */
[----:B------:R-:W-:Y:S02]  /*4190*/  IMAD.MOV.U32 R42, RZ, RZ, R142 ;  /* 0x000000ffff2a7224 */ /* 0x000fe400078e008e */
[----:B------:R2:W-:Y:S01]  /*41a0*/  MUFU.EX2 R21, R0 ;  /* 0x0000000000157308 */ /* 0x0005e20000000800 */
[----:B------:R-:W-:Y:S02]  /*41b0*/  IMAD.MOV.U32 R27, RZ, RZ, R141 ;  /* 0x000000ffff1b7224 */ /* 0x000fe400078e008d */
[----:B------:R-:W-:Y:S01]  /*41c0*/  IMAD.MOV.U32 R31, RZ, RZ, R161 ;  /* 0x000000ffff1f7224 */ /* 0x000fe200078e00a1 */
[----:B------:R-:W-:Y:S01]  /*41d0*/  HMMA.16816.F32 R192, R8, R120, R48 ;  /* 0x0000007808c0723c */ /* 0x000fe20000001830 */
[----:B-1----:R-:W-:-:S04]  /*41e0*/  IMAD.WIDE.U32 R4, R3, -0x326172a9, RZ ;  /* 0xcd9e8d5703047825 */ /* 0x002fc800078e00ff */
[----:B------:R-:W-:Y:S01]  /*41f0*/  FFMA.FTZ R3, R145, c[0x0][0x23c], -R16 ;  /* 0x00008f0091037a23 */ /* 0x000fe20000010810 */
[----:B------:R-:W-:Y:S01]  /*4200*/  LOP3.LUT R5, R5, UR11, R248, 0x96, !PT ;  /* 0x0000000b05057c12 */ /* 0x000fe2000f8e96f8 */
[----:B------:R-:W-:Y:S01]  /*4210*/  IMAD.MOV.U32 R30, RZ, RZ, R160 ;  /* 0x000000ffff1e7224 */ /* 0x000fe200078e00a0 */
[----:B------:R-:W-:Y:S01]  /*4220*/  HMMA.16816.F32 R188, R8, R112, R36 ;  /* 0x0000007008bc723c */ /* 0x000fe20000001824 */
[----:B------:R1:W-:Y:S01]  /*4230*/  MUFU.EX2 R72, R3 ;  /* 0x0000000300487308 */ /* 0x0003e20000000800 */
[----:B------:R-:W-:Y:S01]  /*4240*/  IMAD.MOV.U32 R29, RZ, RZ, R159 ;  /* 0x000000ffff1d7224 */ /* 0x000fe200078e009f */
[----:B--2---:R-:W-:Y:S01]  /*4250*/  LOP3.LUT R0, R41, UR9, R4, 0x96, !PT ;  /* 0x0000000929007c12 */ /* 0x004fe2000f8e9604 */
[----:B------:R-:W-:-:S04]  /*4260*/  IMAD.WIDE.U32 R4, R5, -0x2daee0ad, RZ ;  /* 0xd2511f5305047825 */ /* 0x000fc800078e00ff */
[----:B------:R-:W-:Y:S01]  /*4270*/  HMMA.16816.F32 R168, R8, R108, R56 ;  /* 0x0000006c08a8723c */ /* 0x000fe20000001838 */
[----:B------:R-:W-:-:S04]  /*4280*/  IMAD.WIDE.U32 R22, R0, -0x2daee0ad, RZ ;  /* 0xd2511f5300167825 */ /* 0x000fc800078e00ff */
[----:B------:R-:W-:Y:S01]  /*4290*/  FMUL.FTZ R0, R135, c[0x0][0x23c] ;  /* 0x00008f0087007a20 */ /* 0x000fe20000410000 */
[----:B------:R-:W-:Y:S01]  /*42a0*/  LOP3.LUT R4, R23, UR6, R4, 0x96, !PT ;  /* 0x0000000617047c12 */ /* 0x000fe2000f8e9604 */
[----:B------:R-:W-:Y:S01]  /*42b0*/  IMAD.MOV.U32 R28, RZ, RZ, R156 ;  /* 0x000000ffff1c7224 */ /* 0x000fe200078e009c */
[C---:B------:R-:W-:Y:S01]  /*42c0*/  HMMA.16816.F32 R180, R8.reuse, R130, R44 ;  /* 0x0000008208b4723c */ /* 0x040fe2000000182c */
[----:B-1----:R-:W-:Y:S01]  /*42d0*/  FFMA.FTZ R3, R144, c[0x0][0x23c], -R16 ;  /* 0x00008f0090037a23 */ /* 0x002fe20000010810 */
[----:B------:R-:W-:Y:S01]  /*42e0*/  FSEL R17, R0, RZ, P1 ;  /* 0x000000ff00117208 */ /* 0x000fe20000800000 */
[----:B------:R-:W-:Y:S01]  /*42f0*/  IMAD.MOV.U32 R144, RZ, RZ, R42 ;  /* 0x000000ffff907224 */ /* 0x000fe200078e002a */
[----:B------:R-:W-:Y:S01]  /*4300*/  LOP3.LUT R0, R5, UR8, R12, 0x96, !PT ;  /* 0x0000000805007c12 */ /* 0x000fe2000f8e960c */
[----:B------:R1:W-:Y:S01]  /*4310*/  MUFU.EX2 R251, R3 ;  /* 0x0000000300fb7308 */ /* 0x0003e20000000800 */
[----:B------:R-:W-:Y:S02]  /*4320*/  IMAD.WIDE.U32 R4, R4, -0x326172a9, RZ ;  /* 0xcd9e8d5704047825 */ /* 0x000fe400078e00ff */
[----:B------:R-:W-:Y:S02]  /*4330*/  HMMA.16816.F32 R176, R8, R126, R68 ;  /* 0x0000007e08b0723c */ /* 0x000fe40000001844 */
[----:B------:R-:W-:Y:S01]  /*4340*/  IMAD.WIDE.U32 R14, R0, -0x326172a9, RZ ;  /* 0xcd9e8d57000e7825 */ /* 0x000fe200078e00ff */
[----:B------:R-:W-:-:S02]  /*4350*/  SHF.R.U32.HI R6, RZ, 0x10, R4 ;  /* 0x00000010ff067819 */ /* 0x000fc40000011604 */
[----:B------:R-:W-:Y:S01]  /*4360*/  LOP3.LUT R12, R4, 0xff, RZ, 0xc0, !PT ;  /* 0x000000ff040c7812 */ /* 0x000fe200078ec0ff */
[----:B------:R-:W-:Y:S01]  /*4370*/  FFMA.FTZ R0, R147, c[0x0][0x23c], -R17 ;  /* 0x00008f0093007a23 */ /* 0x000fe20000010811 */
[----:B------:R-:W-:Y:S01]  /*4380*/  SHF.R.U32.HI R13, RZ, 0x18, R4 ;  /* 0x00000018ff0d7819 */ /* 0x000fe20000011604 */
[----:B------:R-:W-:Y:S01]  /*4390*/  HMMA.16816.F32 R172, R8, R118, R64 ;  /* 0x0000007608ac723c */ /* 0x000fe20000001840 */
[----:B------:R-:W-:Y:S01]  /*43a0*/  IMAD.MOV.U32 R138, RZ, RZ, R29 ;  /* 0x000000ffff8a7224 */ /* 0x000fe200078e001d */
[----:B------:R2:W-:Y:S01]  /*43b0*/  MUFU.EX2 R145, R0 ;  /* 0x0000000000917308 */ /* 0x0005e20000000800 */
[----:B-1----:R-:W-:-:S05]  /*43c0*/  FFMA.FTZ R3, R137, c[0x0][0x23c], -R17 ;  /* 0x00008f0089037a23 */ /* 0x002fca0000010811 */
[C---:B------:R-:W-:Y:S02]  /*43d0*/  HMMA.16816.F32 R156, R8.reuse, R122, R60 ;  /* 0x0000007a089c723c */ /* 0x040fe4000000183c */
[----:B------:R1:W3:Y:S01]  /*43e0*/  MUFU.EX2 R140, R3 ;  /* 0x00000003008c7308 */ /* 0x0002e20000000800 */
[----:B--2---:R-:W-:Y:S02]  /*43f0*/  LOP3.LUT R0, R5, UR17, R14, 0x96, !PT ;  /* 0x0000001105007c12 */ /* 0x004fe4000f8e960e */
[----:B-1----:R-:W-:Y:S01]  /*4400*/  LOP3.LUT R3, R4, 0xffff, RZ, 0xc0, !PT ;  /* 0x0000ffff04037812 */ /* 0x002fe200078ec0ff */
[----:B------:R-:W-:Y:S01]  /*4410*/  FFMA.FTZ R5, R139, c[0x0][0x23c], -R17 ;  /* 0x00008f008b057a23 */ /* 0x000fe20000010811 */
[----:B------:R-:W-:Y:S02]  /*4420*/  LOP3.LUT R4, R6, 0xff, RZ, 0xc0, !PT ;  /* 0x000000ff06047812 */ /* 0x000fe400078ec0ff */
[----:B------:R-:W-:Y:S01]  /*4430*/  SHF.R.U32.HI R7, RZ, 0x8, R3 ;  /* 0x00000008ff077819 */ /* 0x000fe20000011603 */
[----:B------:R-:W1:Y:S01]  /*4440*/  MUFU.EX2 R24, R5 ;  /* 0x0000000500187308 */ /* 0x000e620000000800 */
[----:B------:R-:W-:Y:S01]  /*4450*/  FFMA.FTZ R3, R146, c[0x0][0x23c], -R17 ;  /* 0x00008f0092037a23 */ /* 0x000fe20000010811 */
[----:B------:R-:W-:Y:S01]  /*4460*/  PRMT R13, R4, 0x5410, R13 ;  /* 0x00005410040d7816 */ /* 0x000fe2000000000d */
[----:B------:R-:W-:Y:S01]  /*4470*/  IMAD.MOV.U32 R146, RZ, RZ, R162 ;  /* 0x000000ffff927224 */ /* 0x000fe200078e00a2 */
[----:B------:R-:W-:Y:S01]  /*4480*/  SHF.R.U32.HI R4, RZ, 0x10, R0 ;  /* 0x00000010ff047819 */ /* 0x000fe20000011600 */
[----:B------:R-:W-:Y:S01]  /*4490*/  HMMA.16816.F32 R160, R8, R110, R76 ;  /* 0x0000006e08a0723c */ /* 0x000fe2000000184c */
[----:B------:R-:W-:Y:S01]  /*44a0*/  PRMT R6, R12, 0x5410, R7 ;  /* 0x000054100c067816 */ /* 0x000fe20000000007 */
[----:B------:R-:W-:Y:S01]  /*44b0*/  IMAD.MOV.U32 R87, RZ, RZ, R146 ;  /* 0x000000ffff577224 */ /* 0x000fe200078e0092 */
[----:B------:R2:W4:Y:S01]  /*44c0*/  MUFU.EX2 R137, R3 ;  /* 0x0000000300897308 */ /* 0x0005220000000800 */
[----:B------:R-:W-:-:S02]  /*44d0*/  LOP3.LUT R12, R0, 0xff, RZ, 0xc0, !PT ;  /* 0x000000ff000c7812 */ /* 0x000fc400078ec0ff */
[----:B------:R-:W-:Y:S01]  /*44e0*/  SHF.R.U32.HI R7, RZ, 0x18, R0 ;  /* 0x00000018ff077819 */ /* 0x000fe20000011600 */
[----:B---3--:R-:W-:Y:S01]  /*44f0*/  IMAD.MOV.U32 R76, RZ, RZ, R140 ;  /* 0x000000ffff4c7224 */ /* 0x008fe200078e008c */
[----:B------:R-:W-:Y:S01]  /*4500*/  LOP3.LUT R4, R4, 0xff, RZ, 0xc0, !PT ;  /* 0x000000ff04047812 */ /* 0x000fe200078ec0ff */
[----:B------:R-:W-:Y:S01]  /*4510*/  HMMA.16816.F32 R140, R8, R114, R32 ;  /* 0x00000072088c723c */ /* 0x000fe20000001820 */
[----:B-1----:R-:W-:Y:S02]  /*4520*/  IMAD.MOV.U32 R78, RZ, RZ, R24 ;  /* 0x000000ffff4e7224 */ /* 0x002fe400078e0018 */
[----:B------:R-:W-:-:S04]  /*4530*/  PRMT R7, R4, 0x5410, R7 ;  /* 0x0000541004077816 */ /* 0x000fc80000000007 */
[----:B------:R-:W-:Y:S01]  /*4540*/  IMAD.MOV.U32 R11, RZ, RZ, R30 ;  /* 0x000000ffff0b7224 */ /* 0x000fe200078e001e */
[----:B--2---:R-:W-:Y:S01]  /*4550*/  LOP3.LUT R3, R0, 0xffff, RZ, 0xc0, !PT ;  /* 0x0000ffff00037812 */ /* 0x004fe200078ec0ff */
[----:B------:R-:W-:-:S03]  /*4560*/  HSET2.LE.AND R0, R6, R243, PT ;  /* 0x000000f306007233 */ /* 0x000fc60003803000 */
[----:B------:R-:W-:Y:S02]  /*4570*/  SHF.R.U32.HI R5, RZ, 0x8, R3 ;  /* 0x00000008ff057819 */ /* 0x000fe40000011603 */
[----:B------:R-:W-:Y:S02]  /*4580*/  F2FP.PACK_AB R3, R251, R72 ;  /* 0x00000048fb03723e */ /* 0x000fe400000000ff */
[----:B------:R-:W-:Y:S01]  /*4590*/  PRMT R5, R12, 0x5410, R5 ;  /* 0x000054100c057816 */ /* 0x000fe20000000005 */
[--C-:B------:R-:W-:Y:S01]  /*45a0*/  HSET2.LE.AND R12, R7, R243.reuse, PT ;  /* 0x000000f3070c7233 */ /* 0x100fe20003803000 */
[----:B------:R-:W-:Y:S01]  /*45b0*/  LOP3.LUT R6, R0, R3, RZ, 0xc0, !PT ;  /* 0x0000000300067212 */ /* 0x000fe200078ec0ff */
[--C-:B------:R-:W-:Y:S01]  /*45c0*/  HSET2.LE.AND R0, R13, R243.reuse, PT ;  /* 0x000000f30d007233 */ /* 0x100fe20003803000 */
[----:B----4-:R-:W-:Y:S01]  /*45d0*/  F2FP.PACK_AB R3, R137, R145 ;  /* 0x000000918903723e */ /* 0x010fe200000000ff */
[----:B------:R-:W-:Y:S01]  /*45e0*/  HSET2.LE.AND R4, R5, R243, PT ;  /* 0x000000f305047233 */ /* 0x000fe20003803000 */
[----:B------:R-:W-:-:S02]  /*45f0*/  F2FP.PACK_AB R5, R21, R250 ;  /* 0x000000fa1505723e */ /* 0x000fc400000000ff */
[----:B------:R-:W-:Y:S02]  /*4600*/  F2FP.PACK_AB R13, R78, R76 ;  /* 0x0000004c4e0d723e */ /* 0x000fe400000000ff */
[----:B------:R-:W-:Y:S02]  /*4610*/  LOP3.LUT R4, R4, R5, RZ, 0xc0, !PT ;  /* 0x0000000504047212 */ /* 0x000fe400078ec0ff */
[----:B------:R-:W-:Y:S01]  /*4620*/  LOP3.LUT R7, R0, R3, RZ, 0xc0, !PT ;  /* 0x0000000300077212 */ /* 0x000fe200078ec0ff */
[----:B------:R-:W-:Y:S01]  /*4630*/  FFMA.FTZ R0, R155, c[0x0][0x23c], -R16 ;  /* 0x00008f009b007a23 */ /* 0x000fe20000010810 */
[----:B------:R-:W-:Y:S02]  /*4640*/  LOP3.LUT R5, R12, R13, RZ, 0xc0, !PT ;  /* 0x0000000d0c057212 */ /* 0x000fe400078ec0ff */
[----:B------:R-:W-:Y:S01]  /*4650*/  LOP3.LUT R3, R15, UR7, R40, 0x96, !PT ;  /* 0x000000070f037c12 */ /* 0x000fe2000f8e9628 */
[----:B------:R1:W-:Y:S04]  /*4660*/  MUFU.EX2 R79, R0 ;  /* 0x00000000004f7308 */ /* 0x0003e80000000800 */
[C---:B------:R-:W-:Y:S07]  /*4670*/  HMMA.16816.F32 R36, R4.reuse, R80, RZ ;  /* 0x000000500424723c */ /* 0x040fee00000018ff */
[----:B------:R-:W-:Y:S01]  /*4680*/  IMAD.MOV.U32 R81, RZ, RZ, R31 ;  /* 0x000000ffff517224 */ /* 0x000fe200078e001f */
[----:B------:R-:W-:Y:S01]  /*4690*/  HMMA.16816.F32 R32, R4, R88, RZ ;  /* 0x000000580420723c */ /* 0x000fe200000018ff */
[----:B------:R-:W-:-:S02]  /*46a0*/  IMAD.MOV.U32 R80, RZ, RZ, R252 ;  /* 0x000000ffff507224 */ /* 0x000fc400078e00fc */
[----:B-1----:R-:W-:-:S04]  /*46b0*/  FFMA.FTZ R0, R154, c[0x0][0x23c], -R16 ;  /* 0x00008f009a007a23 */ /* 0x002fc80000010810 */
[----:B------:R-:W-:Y:S01]  /*46c0*/  IMAD.MOV.U32 R89, RZ, RZ, R27 ;  /* 0x000000ffff597224 */ /* 0x000fe200078e001b */
[C---:B------:R-:W-:Y:S01]  /*46d0*/  HMMA.16816.F32 R48, R4.reuse, R90, RZ ;  /* 0x0000005a0430723c */ /* 0x040fe200000018ff */
[----:B------:R1:W-:Y:S06]  /*46e0*/  MUFU.EX2 R139, R0 ;  /* 0x00000000008b7308 */ /* 0x0003ec0000000800 */
[----:B------:R-:W-:Y:S01]  /*46f0*/  IMAD.MOV.U32 R91, RZ, RZ, R43 ;  /* 0x000000ffff5b7224 */ /* 0x000fe200078e002b */
[----:B------:R-:W-:Y:S01]  /*4700*/  HMMA.16816.F32 R44, R4, R82, RZ ;  /* 0x00000052042c723c */ /* 0x000fe200000018ff */
[----:B------:R-:W-:-:S06]  /*4710*/  IMAD.MOV.U32 R90, RZ, RZ, R28 ;  /* 0x000000ffff5a7224 */ /* 0x000fcc00078e001c */
[----:B------:R-:W-:Y:S01]  /*4720*/  IMAD.MOV.U32 R83, RZ, RZ, R251 ;  /* 0x000000ffff537224 */ /* 0x000fe200078e00fb */
[----:B------:R-:W-:Y:S01]  /*4730*/  HMMA.16816.F32 R28, R4, R104, RZ ;  /* 0x00000068041c723c */ /* 0x000fe200000018ff */
[----:B-1----:R-:W-:-:S04]  /*4740*/  FFMA.FTZ R0, R152, c[0x0][0x23c], -R16 ;  /* 0x00008f0098007a23 */ /* 0x002fc80000010810 */
[----:B------:R1:W-:Y:S02]  /*4750*/  MUFU.EX2 R251, R0 ;  /* 0x0000000000fb7308 */ /* 0x0003e40000000800 */
[----:B------:R-:W-:Y:S01]  /*4760*/  IMAD.MOV.U32 R104, RZ, RZ, R73 ;  /* 0x000000ffff687224 */ /* 0x000fe200078e0049 */
[----:B------:R-:W-:Y:S01]  /*4770*/  HMMA.16816.F32 R56, R4, R106, RZ ;  /* 0x0000006a0438723c */ /* 0x000fe200000018ff */
[----:B------:R-:W-:-:S04]  /*4780*/  IMAD.MOV.U32 R73, RZ, RZ, R166 ;  /* 0x000000ffff497224 */ /* 0x000fc800078e00a6 */
[----:B------:R-:W-:Y:S02]  /*4790*/  IMAD.MOV.U32 R133, RZ, RZ, R73 ;  /* 0x000000ffff857224 */ /* 0x000fe400078e0049 */
[----:B------:R-:W-:Y:S01]  /*47a0*/  IMAD.MOV.U32 R107, RZ, RZ, R72 ;  /* 0x000000ffff6b7224 */ /* 0x000fe200078e0048 */
[----:B------:R-:W-:Y:S01]  /*47b0*/  HMMA.16816.F32 R12, R4, R92, RZ ;  /* 0x0000005c040c723c */ /* 0x000fe200000018ff */
[----:B------:R-:W-:Y:S02]  /*47c0*/  IMAD.MOV.U32 R72, RZ, RZ, R167 ;  /* 0x000000ffff487224 */ /* 0x000fe400078e00a7 */
[----:B------:R-:W-:Y:S02]  /*47d0*/  IMAD.MOV.U32 R106, RZ, RZ, R138 ;  /* 0x000000ffff6a7224 */ /* 0x000fe400078e008a */
[----:B------:R-:W-:-:S03]  /*47e0*/  IMAD.MOV.U32 R138, RZ, RZ, R244 ;  /* 0x000000ffff8a7224 */ /* 0x000fc600078e00f4 */
[C---:B------:R-:W-:Y:S08]  /*47f0*/  HMMA.16816.F32 R60, R4.reuse, R94, RZ ;  /* 0x0000005e043c723c */ /* 0x040ff000000018ff */
[C---:B------:R-:W-:Y:S08]  /*4800*/  HMMA.16816.F32 R24, R4.reuse, R100, RZ ;  /* 0x000000640418723c */ /* 0x040ff000000018ff */
[C---:B------:R-:W-:Y:S08]  /*4810*/  HMMA.16816.F32 R64, R4.reuse, R102, RZ ;  /* 0x000000660440723c */ /* 0x040ff000000018ff */
[C---:B------:R-:W-:Y:S08]  /*4820*/  HMMA.16816.F32 R40, R4.reuse, R96, RZ ;  /* 0x000000600428723c */ /* 0x040ff000000018ff */
[----:B------:R-:W-:Y:S07]  /*4830*/  HMMA.16816.F32 R68, R4, R98, RZ ;  /* 0x000000620444723c */ /* 0x000fee00000018ff */
[----:B------:R-:W-:-:S04]  /*4840*/  IMAD.WIDE.U32 R4, R3, -0x2daee0ad, RZ ;  /* 0xd2511f5303047825 */ /* 0x000fc800078e00ff */
[----:B------:R-:W-:Y:S01]  /*4850*/  FFMA.FTZ R6, R150, c[0x0][0x23c], -R16 ;  /* 0x00008f0096067a23 */ /* 0x000fe20000010810 */
[C---:B------:R-:W-:Y:S01]  /*4860*/  LOP3.LUT R3, R4.reuse, 0xffff, RZ, 0xc0, !PT ;  /* 0x0000ffff04037812 */ /* 0x040fe200078ec0ff */
[----:B------:R-:W-:Y:S01]  /*4870*/  IMAD.MOV.U32 R150, RZ, RZ, R145 ;  /* 0x000000ffff967224 */ /* 0x000fe200078e0091 */
[----:B-1----:R-:W-:Y:S01]  /*4880*/  LOP3.LUT R0, R5, UR16, R22, 0x96, !PT ;  /* 0x0000001005007c12 */ /* 0x002fe2000f8e9616 */
[----:B------:R1:W2:Y:S01]  /*4890*/  MUFU.EX2 R105, R6 ;  /* 0x0000000600697308 */ /* 0x0002a20000000800 */
[----:B------:R-:W-:Y:S01]  /*48a0*/  LOP3.LUT R8, R4, 0xff, RZ, 0xc0, !PT ;  /* 0x000000ff04087812 */ /* 0x000fe200078ec0ff */
[----:B------:R-:W-:Y:S01]  /*48b0*/  IMAD.MOV.U32 R145, RZ, RZ, R245 ;  /* 0x000000ffff917224 */ /* 0x000fe200078e00f5 */
[--C-:B------:R-:W-:Y:S02]  /*48c0*/  SHF.R.U32.HI R7, RZ, 0x10, R4.reuse ;  /* 0x00000010ff077819 */ /* 0x100fe40000011604 */
[----:B------:R-:W-:Y:S01]  /*48d0*/  SHF.R.U32.HI R5, RZ, 0x18, R4 ;  /* 0x00000018ff057819 */ /* 0x000fe20000011604 */
[----:B------:R-:W-:Y:S01]  /*48e0*/  FFMA.FTZ R4, R153, c[0x0][0x23c], -R17 ;  /* 0x00008f0099047a23 */ /* 0x000fe20000010811 */
[----:B------:R-:W-:-:S03]  /*48f0*/  SHF.R.U32.HI R3, RZ, 0x8, R3 ;  /* 0x00000008ff037819 */ /* 0x000fc60000011603 */
[----:B------:R3:W-:Y:S01]  /*4900*/  MUFU.EX2 R252, R4 ;  /* 0x0000000400fc7308 */ /* 0x0007e20000000800 */
[----:B------:R-:W-:Y:S02]  /*4910*/  PRMT R10, R8, 0x5410, R3 ;  /* 0x00005410080a7816 */ /* 0x000fe40000000003 */
[----:B------:R-:W-:Y:S02]  /*4920*/  LOP3.LUT R3, R7, 0xff, RZ, 0xc0, !PT ;  /* 0x000000ff07037812 */ /* 0x000fe400078ec0ff */
[C---:B------:R-:W-:Y:S02]  /*4930*/  LOP3.LUT R7, R0.reuse, 0xff, RZ, 0xc0, !PT ;  /* 0x000000ff00077812 */ /* 0x040fe400078ec0ff */
[----:B------:R-:W-:Y:S02]  /*4940*/  PRMT R9, R3, 0x5410, R5 ;  /* 0x0000541003097816 */ /* 0x000fe40000000005 */
[----:B------:R-:W-:Y:S02]  /*4950*/  LOP3.LUT R3, R0, 0xffff, RZ, 0xc0, !PT ;  /* 0x0000ffff00037812 */ /* 0x000fe400078ec0ff */
[----:B-1----:R-:W-:-:S02]  /*4960*/  SHF.R.U32.HI R6, RZ, 0x18, R0 ;  /* 0x00000018ff067819 */ /* 0x002fc40000011600 */
[----:B------:R-:W-:Y:S01]  /*4970*/  SHF.R.U32.HI R5, RZ, 0x8, R3 ;  /* 0x00000008ff057819 */ /* 0x000fe20000011603 */
[--C-:B------:R-:W-:Y:S02]  /*4980*/  FFMA.FTZ R3, R165, c[0x0][0x23c], -R17.reuse ;  /* 0x00008f00a5037a23 */ /* 0x100fe40000010811 */
[----:B---3--:R-:W-:Y:S01]  /*4990*/  FFMA.FTZ R4, R151, c[0x0][0x23c], -R17 ;  /* 0x00008f0097047a23 */ /* 0x008fe20000010811 */
[----:B------:R-:W-:Y:S01]  /*49a0*/  PRMT R8, R7, 0x5410, R5 ;  /* 0x0000541007087816 */ /* 0x000fe20000000005 */
[----:B------:R2:W-:Y:S01]  /*49b0*/  MUFU.EX2 R147, R3 ;  /* 0x0000000300937308 */ /* 0x0005e20000000800 */
[----:B------:R-:W-:Y:S02]  /*49c0*/  IMAD.MOV.U32 R151, RZ, RZ, R78 ;  /* 0x000000ffff977224 */ /* 0x000fe400078e004e */
[----:B------:R-:W-:-:S05]  /*49d0*/  IMAD.MOV.U32 R78, RZ, RZ, R18 ;  /* 0x000000ffff4e7224 */ /* 0x000fca00078e0012 */
[----:B------:R1:W3:Y:S01]  /*49e0*/  MUFU.EX2 R77, R4 ;  /* 0x00000004004d7308 */ /* 0x0002e20000000800 */
[----:B--2---:R-:W-:Y:S02]  /*49f0*/  F2FP.PACK_AB R3, R105, R251 ;  /* 0x000000fb6903723e */ /* 0x004fe400000000ff */
[----:B-1----:R-:W-:-:S04]  /*4a00*/  SHF.R.U32.HI R4, RZ, 0x10, R0 ;  /* 0x00000010ff047819 */ /* 0x002fc80000011600 */
[----:B------:R-:W-:Y:S01]  /*4a10*/  LOP3.LUT R0, R4, 0xff, RZ, 0xc0, !PT ;  /* 0x000000ff04007812 */ /* 0x000fe200078ec0ff */
[----:B------:R-:W-:-:S03]  /*4a20*/  FFMA.FTZ R4, R164, c[0x0][0x23c], -R17 ;  /* 0x00008f00a4047a23 */ /* 0x000fc60000010811 */
[----:B------:R-:W-:Y:S01]  /*4a30*/  PRMT R5, R0, 0x5410, R6 ;  /* 0x0000541000057816 */ /* 0x000fe20000000006 */
[--C-:B------:R-:W-:Y:S01]  /*4a40*/  HSET2.LE.AND R0, R10, R243.reuse, PT ;  /* 0x000000f30a007233 */ /* 0x100fe20003803000 */
[----:B------:R1:W2:Y:S04]  /*4a50*/  MUFU.EX2 R88, R4 ;  /* 0x0000000400587308 */ /* 0x0002a80000000800 */
[----:B------:R-:W-:Y:S01]  /*4a60*/  LOP3.LUT R6, R0, R3, RZ, 0xc0, !PT ;  /* 0x0000000300067212 */ /* 0x000fe200078ec0ff */
[----:B------:R-:W-:Y:S01]  /*4a70*/  HSET2.LE.AND R0, R9, R243, PT ;  /* 0x000000f309007233 */ /* 0x000fe20003803000 */
[----:B---3--:R-:W-:-:S04]  /*4a80*/  F2FP.PACK_AB R3, R77, R252 ;  /* 0x000000fc4d03723e */ /* 0x008fc800000000ff */
[----:B------:R-:W-:Y:S01]  /*4a90*/  LOP3.LUT R7, R0, R3, RZ, 0xc0, !PT ;  /* 0x0000000300077212 */ /* 0x000fe200078ec0ff */
[----:B------:R-:W-:Y:S01]  /*4aa0*/  HSET2.LE.AND R0, R8, R243, PT ;  /* 0x000000f308007233 */ /* 0x000fe20003803000 */
[----:B------:R-:W-:-:S04]  /*4ab0*/  F2FP.PACK_AB R3, R139, R79 ;  /* 0x0000004f8b03723e */ /* 0x000fc800000000ff */
[----:B-1----:R-:W-:Y:S01]  /*4ac0*/  LOP3.LUT R4, R0, R3, RZ, 0xc0, !PT ;  /* 0x0000000300047212 */ /* 0x002fe200078ec0ff */
[----:B------:R-:W-:Y:S01]  /*4ad0*/  HSET2.LE.AND R0, R5, R243, PT ;  /* 0x000000f305007233 */ /* 0x000fe20003803000 */
[----:B--2---:R-:W-:-:S04]  /*4ae0*/  F2FP.PACK_AB R3, R88, R147 ;  /* 0x000000935803723e */ /* 0x004fc800000000ff */
[----:B------:R-:W-:Y:S01]  /*4af0*/  LOP3.LUT R5, R0, R3, RZ, 0xc0, !PT ;  /* 0x0000000300057212 */ /* 0x000fe200078ec0ff */
[----:B------:R-:W-:-:S05]  /*4b00*/  IMAD.U32 R0, RZ, RZ, UR4 ;  /* 0x00000004ff007e24 */ /* 0x000fca000f8e00ff */
[----:B------:R-:W-:Y:S01]  /*4b10*/  LOP3.LUT R0, R149, UR27, R0, 0x96, !PT ;  /* 0x0000001b95007c12 */ /* 0x000fe2000f8e9600 */
[----:B------:R-:W-:Y:S04]  /*4b20*/  HMMA.16816.F32 R96, R4, R128, R36 ;  /* 0x000000800460723c */ /* 0x000fe80000001824 */
[----:B------:R-:W-:-:S04]  /*4b30*/  IMAD.WIDE.U32 R22, R0, -0x326172a9, RZ ;  /* 0xcd9e8d5700167825 */ /* 0x000fc800078e00ff */
[----:B------:R-:W-:Y:S01]  /*4b40*/  IMAD.MOV.U32 R36, RZ, RZ, R11 ;  /* 0x000000ffff247224 */ /* 0x000fe200078e000b */
[----:B------:R-:W-:Y:S01]  /*4b50*/  LOP3.LUT R0, R23, UR15, R132, 0x96, !PT ;  /* 0x0000000f17007c12 */ /* 0x000fe2000f8e9684 */
[----:B------:R-:W-:Y:S01]  /*4b60*/  HMMA.16816.F32 R128, R4, R130, R44 ;  /* 0x000000820480723c */ /* 0x000fe2000000182c */
[----:B------:R-:W-:Y:S01]  /*4b70*/  LOP3.LUT R3, R75, UR13, R22, 0x96, !PT ;  /* 0x0000000d4b037c12 */ /* 0x000fe2000f8e9616 */
[----:B------:R-:W-:Y:S02]  /*4b80*/  IMAD.MOV.U32 R39, RZ, RZ, R83 ;  /* 0x000000ffff277224 */ /* 0x000fe400078e0053 */
[----:B------:R-:W-:-:S04]  /*4b90*/  IMAD.WIDE.U32 R10, R0, -0x2daee0ad, RZ ;  /* 0xd2511f53000a7825 */ /* 0x000fc800078e00ff */
[----:B------:R-:W-:Y:S01]  /*4ba0*/  IMAD.WIDE.U32 R8, R3, -0x2daee0ad, RZ ;  /* 0xd2511f5303087825 */ /* 0x000fe200078e00ff */
[----:B------:R-:W-:Y:S01]  /*4bb0*/  LOP3.LUT R3, R11, UR12, R86, 0x96, !PT ;  /* 0x0000000c0b037c12 */ /* 0x000fe2000f8e9656 */
[----:B------:R-:W-:Y:S02]  /*4bc0*/  HMMA.16816.F32 R164, R4, R112, R40 ;  /* 0x0000007004a4723c */ /* 0x000fe40000001828 */
[----:B------:R-:W-:Y:S01]  /*4bd0*/  IMAD.MOV.U32 R38, RZ, RZ, R80 ;  /* 0x000000ffff267224 */ /* 0x000fe200078e0050 */
[----:B------:R-:W-:Y:S01]  /*4be0*/  LOP3.LUT R0, R9, UR10, R10, 0x96, !PT ;  /* 0x0000000a09007c12 */ /* 0x000fe2000f8e960a */
[----:B------:R-:W-:-:S04]  /*4bf0*/  IMAD.WIDE.U32 R10, R3, -0x326172a9, RZ ;  /* 0xcd9e8d57030a7825 */ /* 0x000fc800078e00ff */
[----:B------:R-:W-:Y:S01]  /*4c00*/  IMAD.WIDE.U32 R44, R0, -0x326172a9, RZ ;  /* 0xcd9e8d57002c7825 */ /* 0x000fe200078e00ff */
[----:B------:R-:W-:Y:S01]  /*4c10*/  LOP3.LUT R0, R11, UR11, R74, 0x96, !PT ;  /* 0x0000000b0b007c12 */ /* 0x000fe2000f8e964a */
[----:B------:R-:W-:Y:S02]  /*4c20*/  HMMA.16816.F32 R92, R4, R124, R32 ;  /* 0x0000007c045c723c */ /* 0x000fe40000001820 */
[----:B------:R-:W-:Y:S01]  /*4c30*/  IMAD.MOV.U32 R37, RZ, RZ, R81 ;  /* 0x000000ffff257224 */ /* 0x000fe200078e0051 */
[----:B------:R-:W-:Y:S01]  /*4c40*/  LOP3.LUT R3, R45, UR9, R10, 0x96, !PT ;  /* 0x000000092d037c12 */ /* 0x000fe2000f8e960a */
[----:B------:R-:W-:-:S04]  /*4c50*/  IMAD.WIDE.U32 R10, R0, -0x2daee0ad, RZ ;  /* 0xd2511f53000a7825 */ /* 0x000fc800078e00ff */
[----:B------:R-:W-:Y:S01]  /*4c60*/  FFMA.FTZ R0, R187, c[0x0][0x23c], -R20 ;  /* 0x00008f00bb007a23 */ /* 0x000fe20000010814 */
[C---:B------:R-:W-:Y:S01]  /*4c70*/  HMMA.16816.F32 R100, R4.reuse, R120, R12 ;  /* 0x000000780464723c */ /* 0x040fe2000000180c */
[----:B------:R-:W-:Y:S01]  /*4c80*/  IMAD.WIDE.U32 R42, R3, -0x2daee0ad, RZ ;  /* 0xd2511f53032a7825 */ /* 0x000fe200078e00ff */
[----:B------:R-:W-:Y:S01]  /*4c90*/  LOP3.LUT R3, R11, UR8, R8, 0x96, !PT ;  /* 0x000000080b037c12 */ /* 0x000fe2000f8e9608 */
[----:B------:R1:W-:Y:S02]  /*4ca0*/  MUFU.EX2 R32, R0 ;  /* 0x0000000000207308 */ /* 0x0003e40000000800 */
[----:B------:R-:W-:Y:S02]  /*4cb0*/  FFMA.FTZ R8, R185, c[0x0][0x23c], -R20 ;  /* 0x00008f00b9087a23 */ /* 0x000fe40000010814 */
[----:B------:R-:W-:Y:S01]  /*4cc0*/  IMAD.WIDE.U32 R40, R3, -0x326172a9, RZ ;  /* 0xcd9e8d5703287825 */ /* 0x000fe200078e00ff */
[----:B------:R-:W-:Y:S01]  /*4cd0*/  HMMA.16816.F32 R80, R4, R116, R28 ;  /* 0x000000740450723c */ /* 0x000fe2000000181c */
[----:B------:R-:W2:Y:S02]  /*4ce0*/  LDSM.16.MT88.4 R28, [R216+0xa800] ;  /* 0x00a80000d81c783b */ /* 0x000ea40000004200 */
[----:B------:R3:W4:Y:S01]  /*4cf0*/  MUFU.EX2 R34, R8 ;  /* 0x0000000800227308 */ /* 0x0007220000000800 */
[----:B------:R-:W-:-:S02]  /*4d00*/  IMAD.MOV.U32 R35, RZ, RZ, R76 ;  /* 0x000000ffff237224 */ /* 0x000fc400078e004c */
[----:B------:R-:W-:Y:S02]  /*4d10*/  IMAD.MOV.U32 R76, RZ, RZ, R247 ;  /* 0x000000ffff4c7224 */ /* 0x000fe400078e00f7 */
[----:B------:R-:W-:Y:S01]  /*4d20*/  FFMA.FTZ R3, R186, c[0x0][0x23c], -R20 ;  /* 0x00008f00ba037a23 */ /* 0x000fe20000010814 */
[C---:B------:R-:W-:Y:S01]  /*4d30*/  HMMA.16816.F32 R152, R4.reuse, R108, R24 ;  /* 0x0000006c0498723c */ /* 0x040fe20000001818 */
[----:B------:R-:W-:Y:S01]  /*4d40*/  IMAD.MOV.U32 R121, RZ, RZ, R35 ;  /* 0x000000ffff797224 */ /* 0x000fe200078e0023 */
[----:B-1----:R-:W-:Y:S01]  /*4d50*/  LOP3.LUT R0, R43, UR6, R10, 0x96, !PT ;  /* 0x000000062b007c12 */ /* 0x002fe2000f8e960a */
[----:B------:R-:W-:Y:S01]  /*4d60*/  MUFU.EX2 R245, R3 ;  /* 0x0000000300f57308 */ /* 0x000fe20000000800 */
[----:B------:R-:W1:Y:S01]  /*4d70*/  LDSM.16.MT88.4 R24, [R216+0x9800] ;  /* 0x00980000d818783b */ /* 0x000e620000004200 */
[----:B------:R-:W-:Y:S02]  /*4d80*/  IMAD.MOV.U32 R120, RZ, RZ, R36 ;  /* 0x000000ffff787224 */ /* 0x000fe400078e0024 */
[----:B------:R-:W-:Y:S01]  /*4d90*/  IMAD.MOV.U32 R149, RZ, RZ, R37 ;  /* 0x000000ffff957224 */ /* 0x000fe200078e0025 */
[----:B------:R-:W-:Y:S01]  /*4da0*/  HMMA.16816.F32 R124, R4, R126, R48 ;  /* 0x0000007e047c723c */ /* 0x000fe20000001830 */
[----:B------:R-:W-:Y:S01]  /*4db0*/  IMAD.MOV.U32 R148, RZ, RZ, R38 ;  /* 0x000000ffff947224 */ /* 0x000fe200078e0026 */
[----:B------:R-:W-:Y:S01]  /*4dc0*/  LDSM.16.MT88.4 R48, [R218+0xb800] ;  /* 0x00b80000da30783b */ /* 0x000fe20000004200 */
[----:B---3--:R-:W-:-:S04]  /*4dd0*/  IMAD.WIDE.U32 R8, R0, -0x326172a9, RZ ;  /* 0xcd9e8d5700087825 */ /* 0x008fc800078e00ff */
[----:B------:R-:W-:Y:S01]  /*4de0*/  FFMA.FTZ R0, R184, c[0x0][0x23c], -R20 ;  /* 0x00008f00b8007a23 */ /* 0x000fe20000010814 */
[C---:B------:R-:W-:Y:S01]  /*4df0*/  LOP3.LUT R10, R8.reuse, 0xffff, RZ, 0xc0, !PT ;  /* 0x0000ffff080a7812 */ /* 0x040fe200078ec0ff */
[C---:B------:R-:W-:Y:S01]  /*4e00*/  HMMA.16816.F32 R56, R4.reuse, R118, R56 ;  /* 0x000000760438723c */ /* 0x040fe20000001838 */
[--C-:B------:R-:W-:Y:S01]  /*4e10*/  SHF.R.U32.HI R12, RZ, 0x10, R8.reuse ;  /* 0x00000010ff0c7819 */ /* 0x100fe20000011608 */
[----:B------:R3:W-:Y:S01]  /*4e20*/  MUFU.EX2 R247, R0 ;  /* 0x0000000000f77308 */ /* 0x0007e20000000800 */
[----:B------:R-:W-:Y:S01]  /*4e30*/  LOP3.LUT R18, R8, 0xff, RZ, 0xc0, !PT ;  /* 0x000000ff08127812 */ /* 0x000fe200078ec0ff */
[----:B------:R-:W-:Y:S01]  /*4e40*/  IMAD.MOV.U32 R109, RZ, RZ, R39 ;  /* 0x000000ffff6d7224 */ /* 0x000fe200078e0027 */
[----:B------:R-:W-:Y:S01]  /*4e50*/  SHF.R.U32.HI R15, RZ, 0x18, R8 ;  /* 0x00000018ff0f7819 */ /* 0x000fe20000011608 */
[----:B------:R-:W-:Y:S01]  /*4e60*/  LDSM.16.MT88.4 R36, [R216+0xb800] ;  /* 0x00b80000d824783b */ /* 0x000fe20000004200 */
[----:B------:R-:W-:Y:S01]  /*4e70*/  SHF.R.U32.HI R8, RZ, 0x8, R10 ;  /* 0x00000008ff087819 */ /* 0x000fe2000001160a */
[----:B------:R-:W-:Y:S01]  /*4e80*/  HMMA.16816.F32 R60, R4, R122, R60 ;  /* 0x0000007a043c723c */ /* 0x000fe2000000183c */
[----:B------:R-:W-:Y:S01]  /*4e90*/  LOP3.LUT R10, R12, 0xff, RZ, 0xc0, !PT ;  /* 0x000000ff0c0a7812 */ /* 0x000fe200078ec0ff */
[----:B------:R-:W-:Y:S01]  /*4ea0*/  IMAD.MOV.U32 R116, RZ, RZ, R91 ;  /* 0x000000ffff747224 */ /* 0x000fe200078e005b */
[----:B------:R-:W-:Y:S01]  /*4eb0*/  PRMT R8, R18, 0x5410, R8 ;  /* 0x0000541012087816 */ /* 0x000fe20000000008 */
[----:B------:R-:W-:Y:S01]  /*4ec0*/  IMAD.MOV.U32 R117, RZ, RZ, R88 ;  /* 0x000000ffff757224 */ /* 0x000fe200078e0058 */
[----:B------:R-:W-:Y:S01]  /*4ed0*/  PRMT R10, R10, 0x5410, R15 ;  /* 0x000054100a0a7816 */ /* 0x000fe2000000000f */
[----:B------:R-:W-:-:S02]  /*4ee0*/  IMAD.MOV.U32 R47, RZ, RZ, R90 ;  /* 0x000000ffff2f7224 */ /* 0x000fc400078e005a */
[C---:B------:R-:W-:Y:S01]  /*4ef0*/  HMMA.16816.F32 R64, R4.reuse, R110, R64 ;  /* 0x0000006e0440723c */ /* 0x040fe20000001840 */
[----:B------:R-:W-:Y:S01]  /*4f00*/  IMAD.MOV.U32 R108, RZ, RZ, R89 ;  /* 0x000000ffff6c7224 */ /* 0x000fe200078e0059 */
[----:B---3--:R-:W-:Y:S01]  /*4f10*/  LOP3.LUT R0, R9, UR17, R40, 0x96, !PT ;  /* 0x0000001109007c12 */ /* 0x008fe2000f8e9628 */
[----:B------:R-:W-:Y:S02]  /*4f20*/  FFMA.FTZ R9, R211, c[0x0][0x23c], -R19 ;  /* 0x00008f00d3097a23 */ /* 0x000fe40000010813 */
[----:B------:R-:W-:Y:S01]  /*4f30*/  IMAD.MOV.U32 R86, RZ, RZ, R139 ;  /* 0x000000ffff567224 */ /* 0x000fe200078e008b */
[C---:B------:R-:W-:Y:S01]  /*4f40*/  LOP3.LUT R3, R0.reuse, 0xffff, RZ, 0xc0, !PT ;  /* 0x0000ffff00037812 */ /* 0x040fe200078ec0ff */
[----:B------:R3:W-:Y:S01]  /*4f50*/  MUFU.EX2 R244, R9 ;  /* 0x0000000900f47308 */ /* 0x0007e20000000800 */
[----:B------:R-:W-:Y:S01]  /*4f60*/  LOP3.LUT R14, R0, 0xff, RZ, 0xc0, !PT ;  /* 0x000000ff000e7812 */ /* 0x000fe200078ec0ff */
[----:B------:R-:W-:Y:S01]  /*4f70*/  HMMA.16816.F32 R68, R4, R114, R68 ;  /* 0x000000720444723c */ /* 0x000fe20000001844 */
[--C-:B------:R-:W-:Y:S01]  /*4f80*/  SHF.R.U32.HI R11, RZ, 0x10, R0.reuse ;  /* 0x00000010ff0b7819 */ /* 0x100fe20000011600 */
[----:B------:R-:W-:Y:S01]  /*4f90*/  IMAD.MOV.U32 R112, RZ, RZ, R147 ;  /* 0x000000ffff707224 */ /* 0x000fe200078e0093 */
[----:B------:R-:W-:Y:S01]  /*4fa0*/  SHF.R.U32.HI R13, RZ, 0x18, R0 ;  /* 0x00000018ff0d7819 */ /* 0x000fe20000011600 */
[----:B------:R-:W-:Y:S01]  /*4fb0*/  IMAD.MOV.U32 R113, RZ, RZ, R145 ;  /* 0x000000ffff717224 */ /* 0x000fe200078e0091 */
[----:B------:R-:W-:Y:S01]  /*4fc0*/  SHF.R.U32.HI R0, RZ, 0x8, R3 ;  /* 0x00000008ff007819 */ /* 0x000fe20000011603 */
[----:B------:R-:W-:-:S02]  /*4fd0*/  FFMA.FTZ R3, R208, c[0x0][0x23c], -R19 ;  /* 0x00008f00d0037a23 */ /* 0x000fc40000010813 */
[----:B------:R-:W-:Y:S01]  /*4fe0*/  FFMA.FTZ R4, R210, c[0x0][0x23c], -R19 ;  /* 0x00008f00d2047a23 */ /* 0x000fe20000010813 */
[----:B------:R-:W-:Y:S01]  /*4ff0*/  PRMT R0, R14, 0x5410, R0 ;  /* 0x000054100e007816 */ /* 0x000fe20000000000 */
[----:B------:R5:W1:Y:S01]  /*5000*/  MUFU.EX2 R211, R3 ;  /* 0x0000000300d37308 */ /* 0x000a620000000800 */
[----:B----4-:R-:W-:Y:S02]  /*5010*/  IMAD.MOV.U32 R210, RZ, RZ, R34 ;  /* 0x000000ffffd27224 */ /* 0x010fe400078e0022 */
[----:B------:R-:W-:Y:S01]  /*5020*/  IMAD.MOV.U32 R132, RZ, RZ, R72 ;  /* 0x000000ffff847224 */ /* 0x000fe200078e0048 */
[----:B---3--:R-:W-:Y:S01]  /*5030*/  LOP3.LUT R9, R11, 0xff, RZ, 0xc0, !PT ;  /* 0x000000ff0b097812 */ /* 0x008fe200078ec0ff */
[----:B------:R-:W-:Y:S01]  /*5040*/  IMAD.MOV.U32 R11, RZ, RZ, R32 ;  /* 0x000000ffff0b7224 */ /* 0x000fe200078e0020 */
[----:B------:R-:W-:Y:S01]  /*5050*/  HSET2.LE.AND R0, R0, R243, PT ;  /* 0x000000f300007233 */ /* 0x000fe20003803000 */
[----:B------:R-:W3:Y:S01]  /*5060*/  LDSM.16.MT88.4 R32, [R218+0xa800] ;  /* 0x00a80000da20783b */ /* 0x000ee20000004200 */
[----:B------:R-:W-:Y:S01]  /*5070*/  PRMT R9, R9, 0x5410, R13 ;  /* 0x0000541009097816 */ /* 0x000fe2000000000d */
[----:B------:R-:W-:-:S02]  /*5080*/  IMAD.MOV.U32 R110, RZ, RZ, R112 ;  /* 0x000000ffff6e7224 */ /* 0x000fc400078e0070 */
[----:B------:R-:W4:Y:S01]  /*5090*/  LDSM.16.MT88.4 R12, [R218+0x9800] ;  /* 0x00980000da0c783b */ /* 0x000f220000004200 */
[----:B------:R-:W-:Y:S02]  /*50a0*/  IMAD.MOV.U32 R111, RZ, RZ, R113 ;  /* 0x000000ffff6f7224 */ /* 0x000fe400078e0071 */
[----:B------:R-:W-:Y:S02]  /*50b0*/  IMAD.MOV.U32 R112, RZ, RZ, R132 ;  /* 0x000000ffff707224 */ /* 0x000fe400078e0084 */
[----:B-----5:R-:W-:Y:S02]  /*50c0*/  FFMA.FTZ R3, R209, c[0x0][0x23c], -R19 ;  /* 0x00008f00d1037a23 */ /* 0x020fe40000010813 */
[----:B------:R-:W-:Y:S01]  /*50d0*/  MUFU.EX2 R209, R4 ;  /* 0x0000000400d17308 */ /* 0x000fe20000000800 */
[----:B------:R-:W-:Y:S02]  /*50e0*/  IMAD.MOV.U32 R113, RZ, RZ, R133 ;  /* 0x000000ffff717224 */ /* 0x000fe400078e0085 */
[----:B------:R-:W-:-:S02]  /*50f0*/  IMAD.MOV.U32 R40, RZ, RZ, R108 ;  /* 0x000000ffff287224 */ /* 0x000fc400078e006c */
[----:B------:R-:W-:Y:S02]  /*5100*/  IMAD.MOV.U32 R122, RZ, RZ, R109 ;  /* 0x000000ffff7a7224 */ /* 0x000fe400078e006d */
[----:B------:R-:W-:Y:S01]  /*5110*/  IMAD.MOV.U32 R45, RZ, RZ, R148 ;  /* 0x000000ffff2d7224 */ /* 0x000fe200078e0094 */
[----:B------:R5:W1:Y:S01]  /*5120*/  MUFU.EX2 R208, R3 ;  /* 0x0000000300d07308 */ /* 0x000a620000000800 */
[----:B------:R-:W-:Y:S02]  /*5130*/  IMAD.MOV.U32 R43, RZ, RZ, R121 ;  /* 0x000000ffff2b7224 */ /* 0x000fe400078e0079 */
[----:B------:R-:W-:Y:S02]  /*5140*/  IMAD.MOV.U32 R123, RZ, RZ, R151 ;  /* 0x000000ffff7b7224 */ /* 0x000fe400078e0097 */
[----:B------:R-:W-:Y:S02]  /*5150*/  IMAD.MOV.U32 R46, RZ, RZ, R150 ;  /* 0x000000ffff2e7224 */ /* 0x000fe400078e0096 */
[----:B------:R-:W-:-:S02]  /*5160*/  IMAD.MOV.U32 R139, RZ, RZ, R144 ;  /* 0x000000ffff8b7224 */ /* 0x000fc400078e0090 */
[----:B------:R-:W-:Y:S02]  /*5170*/  IMAD.MOV.U32 R121, RZ, RZ, R106 ;  /* 0x000000ffff797224 */ /* 0x000fe400078e006a */
[----:B------:R-:W-:Y:S02]  /*5180*/  IMAD.MOV.U32 R132, RZ, RZ, R107 ;  /* 0x000000ffff847224 */ /* 0x000fe400078e006b */
[----:B------:R-:W-:Y:S02]  /*5190*/  IMAD.MOV.U32 R109, RZ, RZ, R105 ;  /* 0x000000ffff6d7224 */ /* 0x000fe400078e0069 */
[----:B------:R-:W-:Y:S01]  /*51a0*/  IMAD.MOV.U32 R133, RZ, RZ, R76 ;  /* 0x000000ffff857224 */ /* 0x000fe200078e004c */
[----:B-----5:R-:W-:Y:S01]  /*51b0*/  F2FP.PACK_AB R3, R210, R11 ;  /* 0x0000000bd203723e */ /* 0x020fe200000000ff */
[----:B------:R-:W-:Y:S02]  /*51c0*/  IMAD.MOV.U32 R108, RZ, RZ, R77 ;  /* 0x000000ffff6c7224 */ /* 0x000fe400078e004d */
[----:B------:R-:W-:Y:S01]  /*51d0*/  IMAD.MOV.U32 R115, RZ, RZ, R40 ;  /* 0x000000ffff737224 */ /* 0x000fe200078e0028 */
[----:B------:R-:W-:Y:S01]  /*51e0*/  LOP3.LUT R4, R0, R3, RZ, 0xc0, !PT ;  /* 0x0000000300047212 */ /* 0x000fe200078ec0ff */
[----:B------:R-:W-:Y:S01]  /*51f0*/  HSET2.LE.AND R0, R9, R243, PT ;  /* 0x000000f309007233 */ /* 0x000fe20003803000 */
[----:B-1----:R-:W-:Y:S01]  /*5200*/  F2FP.PACK_AB R3, R211, R244 ;  /* 0x000000f4d303723e */ /* 0x002fe200000000ff */
[----:B------:R-:W-:-:S02]  /*5210*/  IMAD.MOV.U32 R40, RZ, RZ, R132 ;  /* 0x000000ffff287224 */ /* 0x000fc400078e0084 */
[----:B------:R-:W-:Y:S01]  /*5220*/  IMAD.MOV.U32 R18, RZ, RZ, R111 ;  /* 0x000000ffff127224 */ /* 0x000fe200078e006f */
[----:B------:R-:W-:Y:S01]  /*5230*/  LOP3.LUT R5, R0, R3, RZ, 0xc0, !PT ;  /* 0x0000000300057212 */ /* 0x000fe200078ec0ff */
[----:B------:R-:W-:Y:S01]  /*5240*/  HSET2.LE.AND R0, R8, R243, PT ;  /* 0x000000f308007233 */ /* 0x000fe20003803000 */
[----:B------:R-:W-:Y:S01]  /*5250*/  F2FP.PACK_AB R3, R245, R247 ;  /* 0x000000f7f503723e */ /* 0x000fe200000000ff */
[----:B------:R-:W-:-:S03]  /*5260*/  IMAD.MOV.U32 R111, RZ, RZ, R46 ;  /* 0x000000ffff6f7224 */ /* 0x000fc600078e002e */
[----:B------:R-:W-:Y:S01]  /*5270*/  LOP3.LUT R6, R0, R3, RZ, 0xc0, !PT ;  /* 0x0000000300067212 */ /* 0x000fe200078ec0ff */
[----:B------:R-:W-:Y:S01]  /*5280*/  HSET2.LE.AND R0, R10, R243, PT ;  /* 0x000000f30a007233 */ /* 0x000fe20003803000 */
[----:B------:R-:W-:-:S04]  /*5290*/  F2FP.PACK_AB R3, R209, R208 ;  /* 0x000000d0d103723e */ /* 0x000fc800000000ff */
[----:B------:R-:W-:Y:S02]  /*52a0*/  LOP3.LUT R7, R0, R3, RZ, 0xc0, !PT ;  /* 0x0000000300077212 */ /* 0x000fe400078ec0ff */
[----:B------:R-:W-:Y:S01]  /*52b0*/  LOP3.LUT R0, R23, UR15, R246, 0x96, !PT ;  /* 0x0000000f17007c12 */ /* 0x000fe2000f8e96f6 */
[----:B------:R-:W-:Y:S01]  /*52c0*/  IMAD.MOV.U32 R246, RZ, RZ, R110 ;  /* 0x000000fffff67224 */ /* 0x000fe200078e006e */
[----:B------:R-:W-:Y:S01]  /*52d0*/  LOP3.LUT R3, R249, UR13, R22, 0x96, !PT ;  /* 0x0000000df9037c12 */ /* 0x000fe2000f8e9616 */
[----:B------:R-:W-:Y:S02]  /*52e0*/  IMAD.MOV.U32 R110, RZ, RZ, R122 ;  /* 0x000000ffff6e7224 */ /* 0x000fe400078e007a */
[----:B--2---:R-:W-:Y:S01]  /*52f0*/  HMMA.16816.F32 R88, R4, R28, R196 ;  /* 0x0000001c0458723c */ /* 0x004fe200000018c4 */
[----:B------:R-:W-:Y:S02]  /*5300*/  IMAD.MOV.U32 R122, RZ, RZ, R133 ;  /* 0x000000ffff7a7224 */ /* 0x000fe400078e0085 */
[----:B------:R-:W-:-:S04]  /*5310*/  IMAD.WIDE.U32 R8, R3, -0x2daee0ad, RZ ;  /* 0xd2511f5303087825 */ /* 0x000fc800078e00ff */
[----:B------:R-:W-:Y:S01]  /*5320*/  IMAD.MOV.U32 R197, RZ, RZ, R116 ;  /* 0x000000ffffc57224 */ /* 0x000fe200078e0074 */
[C---:B------:R-:W-:Y:S01]  /*5330*/  HMMA.16816.F32 R144, R4.reuse, R24, R204 ;  /* 0x000000180490723c */ /* 0x040fe200000018cc */
[----:B------:R-:W-:Y:S02]  /*5340*/  IMAD.MOV.U32 R196, RZ, RZ, R117 ;  /* 0x000000ffffc47224 */ /* 0x000fe400078e0075 */
[----:B------:R-:W-:Y:S02]  /*5350*/  IMAD.MOV.U32 R198, RZ, RZ, R47 ;  /* 0x000000ffffc67224 */ /* 0x000fe400078e002f */
[----:B------:R-:W-:Y:S02]  /*5360*/  IMAD.MOV.U32 R47, RZ, RZ, R79 ;  /* 0x000000ffff2f7224 */ /* 0x000fe400078e004f */
[----:B------:R-:W-:Y:S01]  /*5370*/  IMAD.MOV.U32 R207, RZ, RZ, R11 ;  /* 0x000000ffffcf7224 */ /* 0x000fe200078e000b */
[----:B---3--:R-:W-:Y:S01]  /*5380*/  HMMA.16816.F32 R116, R4, R32, R192 ;  /* 0x000000200474723c */ /* 0x008fe200000018c0 */
[----:B------:R-:W-:-:S02]  /*5390*/  IMAD.MOV.U32 R206, RZ, RZ, R112 ;  /* 0x000000ffffce7224 */ /* 0x000fc400078e0070 */
[----:B------:R-:W-:Y:S02]  /*53a0*/  IMAD.MOV.U32 R205, RZ, RZ, R113 ;  /* 0x000000ffffcd7224 */ /* 0x000fe400078e0071 */
[----:B------:R-:W-:Y:S02]  /*53b0*/  IMAD.MOV.U32 R199, RZ, RZ, R251 ;  /* 0x000000ffffc77224 */ /* 0x000fe400078e00fb */
[----:B------:R-:W-:Y:S01]  /*53c0*/  IMAD.MOV.U32 R195, RZ, RZ, R86 ;  /* 0x000000ffffc37224 */ /* 0x000fe200078e0056 */
[----:B----4-:R-:W-:Y:S01]  /*53d0*/  HMMA.16816.F32 R72, R4, R12, R200 ;  /* 0x0000000c0448723c */ /* 0x010fe200000018c8 */
[----:B------:R-:W-:Y:S02]  /*53e0*/  IMAD.MOV.U32 R194, RZ, RZ, R87 ;  /* 0x000000ffffc27224 */ /* 0x000fe400078e0057 */
[----:B------:R-:W-:Y:S02]  /*53f0*/  IMAD.MOV.U32 R87, RZ, RZ, R149 ;  /* 0x000000ffff577224 */ /* 0x000fe400078e0095 */
[----:B------:R-:W-:-:S02]  /*5400*/  IMAD.MOV.U32 R86, RZ, RZ, R120 ;  /* 0x000000ffff567224 */ /* 0x000fc400078e0078 */
[----:B------:R-:W-:Y:S01]  /*5410*/  IMAD.MOV.U32 R120, RZ, RZ, R104 ;  /* 0x000000ffff787224 */ /* 0x000fe200078e0068 */
[C---:B------:R-:W-:Y:S01]  /*5420*/  HMMA.16816.F32 R148, R4.reuse, R26, R180 ;  /* 0x0000001a0494723c */ /* 0x040fe200000018b4 */
[----:B------:R-:W-:Y:S02]  /*5430*/  IMAD.MOV.U32 R193, RZ, RZ, R78 ;  /* 0x000000ffffc17224 */ /* 0x000fe400078e004e */
[----:B------:R-:W-:Y:S02]  /*5440*/  IMAD.MOV.U32 R200, RZ, RZ, R252 ;  /* 0x000000ffffc87224 */ /* 0x000fe400078e00fc */
[----:B------:R-:W-:Y:S02]  /*5450*/  IMAD.MOV.U32 R202, RZ, RZ, R120 ;  /* 0x000000ffffca7224 */ /* 0x000fe400078e0078 */
[----:B------:R-:W-:Y:S01]  /*5460*/  IMAD.MOV.U32 R201, RZ, RZ, R121 ;  /* 0x000000ffffc97224 */ /* 0x000fe200078e0079 */
[----:B------:R-:W-:Y:S01]  /*5470*/  HMMA.16816.F32 R168, R4, R36, R168 ;  /* 0x0000002404a8723c */ /* 0x000fe200000018a8 */
[----:B------:R-:W-:-:S02]  /*5480*/  IMAD.MOV.U32 R203, RZ, RZ, R109 ;  /* 0x000000ffffcb7224 */ /* 0x000fc400078e006d */
[----:B------:R-:W-:-:S05]  /*5490*/  IMAD.MOV.U32 R204, RZ, RZ, R108 ;  /* 0x000000ffffcc7224 */ /* 0x000fca00078e006c */
[C---:B------:R-:W-:Y:S08]  /*54a0*/  HMMA.16816.F32 R188, R4.reuse, R48, R188 ;  /* 0x0000003004bc723c */ /* 0x040ff000000018bc */
        /* <DEDUP_REMOVED lines=8> */
[----:B------:R-:W-:Y:S01]  /*5530*/  IMAD.MOV.U32 R226, RZ, RZ, R47 ;  /* 0x000000ffffe27224 */ /* 0x000fe200078e002f */
[----:B------:R-:W-:Y:S01]  /*5540*/  LOP3.LUT R0, R9, UR10, R4, 0x96, !PT ;  /* 0x0000000a09007c12 */ /* 0x000fe2000f8e9604 */
[----:B------:R1:W-:Y:S02]  /*5550*/  MUFU.EX2 R192, R6 ;  /* 0x0000000600c07308 */ /* 0x0003e40000000800 */
        /* <DEDUP_REMOVED lines=9> */
[----:B------:R-:W-:Y:S02]  /*55f0*/  IMAD.MOV.U32 R225, RZ, RZ, R115 ;  /* 0x000000ffffe17224 */ /* 0x000fe400078e0073 */
[----:B------:R-:W-:Y:S02]  /*5600*/  IMAD.MOV.U32 R115, RZ, RZ, R110 ;  /* 0x000000ffff737224 */ /* 0x000fe400078e006e */
[----:B------:R-:W-:-:S04]  /*5610*/  IMAD.WIDE.U32 R4, R0, -0x326172a9, RZ ;  /* 0xcd9e8d5700047825 */ /* 0x000fc800078e00ff */
[----:B------:R-:W-:Y:S01]  /*5620*/  IMAD.MOV.U32 R110, RZ, RZ, R111 ;  /* 0x000000ffff6e7224 */ /* 0x000fe200078e006f */
[----:B-1----:R-:W-:Y:S01]  /*5630*/  LOP3.LUT R6, R4, 0xff, RZ, 0xc0, !PT ;  /* 0x000000ff04067812 */ /* 0x002fe200078ec0ff */
[----:B------:R-:W-:Y:S02]  /*5640*/  IMAD.MOV.U32 R111, RZ, RZ, R122 ;  /* 0x000000ffff6f7224 */ /* 0x000fe400078e007a */
[----:B------:R-:W-:Y:S02]  /*5650*/  IMAD.MOV.U32 R122, RZ, RZ, R138 ;  /* 0x000000ffff7a7224 */ /* 0x000fe400078e008a */
[----:B------:R1:W-:Y:S01]  /*5660*/  MUFU.EX2 R138, R3 ;  /* 0x00000003008a7308 */ /* 0x0003e20000000800 */
[----:B------:R-:W-:Y:S02]  /*5670*/  FFMA.FTZ R0, R224, c[0x0][0x23c], -R16 ;  /* 0x00008f00e0007a23 */ /* 0x000fe40000010810 */
[----:B------:R-:W-:Y:S02]  /*5680*/  IMAD.MOV.U32 R224, RZ, RZ, R18 ;  /* 0x000000ffffe07224 */ /* 0x000fe400078e0012 */
[----:B------:R-:W-:-:S02]  /*5690*/  IMAD.MOV.U32 R18, RZ, RZ, R139 ;  /* 0x000000ffff127224 */ /* 0x000fc400078e008b */
[----:B------:R-:W-:Y:S01]  /*56a0*/  IMAD.WIDE.U32 R22, R7, -0x326172a9, RZ ;  /* 0xcd9e8d5707167825 */ /* 0x000fe200078e00ff */
[----:B------:R2:W-:Y:S01]  /*56b0*/  MUFU.EX2 R139, R0 ;  /* 0x00000000008b7308 */ /* 0x0005e20000000800 */
[----:B------:R-:W-:Y:S02]  /*56c0*/  SHF.R.U32.HI R7, RZ, 0x18, R4 ;  /* 0x00000018ff077819 */ /* 0x000fe40000011604 */
[----:B-1----:R-:W-:-:S04]  /*56d0*/  LOP3.LUT R3, R4, 0xffff, RZ, 0xc0, !PT ;  /* 0x0000ffff04037812 */ /* 0x002fc800078ec0ff */
[----:B------:R-:W-:-:S04]  /*56e0*/  SHF.R.U32.HI R3, RZ, 0x8, R3 ;  /* 0x00000008ff037819 */ /* 0x000fc80000011603 */
[----:B------:R-:W-:Y:S01]  /*56f0*/  PRMT R10, R6, 0x5410, R3 ;  /* 0x00005410060a7816 */ /* 0x000fe20000000003 */
[----:B------:R-:W-:Y:S01]  /*5700*/  FFMA.FTZ R3, R215, c[0x0][0x23c], -R17 ;  /* 0x00008f00d7037a23 */ /* 0x000fe20000010811 */
[----:B------:R-:W-:Y:S01]  /*5710*/  SHF.R.U32.HI R6, RZ, 0x10, R4 ;  /* 0x00000010ff067819 */ /* 0x000fe20000011604 */
[----:B--2---:R-:W-:Y:S02]  /*5720*/  FFMA.FTZ R0, R212, c[0x0][0x23c], -R16 ;  /* 0x00008f00d4007a23 */ /* 0x004fe40000010810 */
[----:B------:R-:W-:Y:S01]  /*5730*/  IMAD.MOV.U32 R212, RZ, RZ, R137 ;  /* 0x000000ffffd47224 */ /* 0x000fe200078e0089 */
[----:B------:R1:W-:Y:S01]  /*5740*/  MUFU.EX2 R133, R3 ;  /* 0x0000000300857308 */ /* 0x0003e20000000800 */
[----:B------:R-:W-:Y:S01]  /*5750*/  LOP3.LUT R4, R6, 0xff, RZ, 0xc0, !PT ;  /* 0x000000ff06047812 */ /* 0x000fe200078ec0ff */
[----:B------:R-:W-:Y:S02]  /*5760*/  IMAD.MOV.U32 R215, RZ, RZ, R115 ;  /* 0x000000ffffd77224 */ /* 0x000fe400078e0073 */
[----:B------:R-:W-:Y:S01]  /*5770*/  IMAD.MOV.U32 R115, RZ, RZ, R111 ;  /* 0x000000ffff737224 */ /* 0x000fe200078e006f */
[----:B------:R-:W-:Y:S01]  /*5780*/  PRMT R9, R4, 0x5410, R7 ;  /* 0x0000541004097816 */ /* 0x000fe20000000007 */
[----:B------:R-:W-:-:S02]  /*5790*/  IMAD.MOV.U32 R111, RZ, RZ, R86 ;  /* 0x000000ffff6f7224 */ /* 0x000fc400078e0056 */
[----:B------:R2:W3:Y:S01]  /*57a0*/  MUFU.EX2 R137, R0 ;  /* 0x0000000000897308 */ /* 0x0004e20000000800 */
[----:B-1----:R-:W-:Y:S02]  /*57b0*/  FFMA.FTZ R3, R213, c[0x0][0x23c], -R17 ;  /* 0x00008f00d5037a23 */ /* 0x002fe40000010811 */
[----:B------:R-:W-:-:S05]  /*57c0*/  IMAD.MOV.U32 R213, RZ, RZ, R18 ;  /* 0x000000ffffd57224 */ /* 0x000fca00078e0012 */
[----:B------:R1:W4:Y:S01]  /*57d0*/  MUFU.EX2 R47, R3 ;  /* 0x00000003002f7308 */ /* 0x0003220000000800 */
[----:B------:R-:W-:Y:S02]  /*57e0*/  IMAD.MOV.U32 R18, RZ, RZ, R122 ;  /* 0x000000ffff127224 */ /* 0x000fe400078e007a */
[----:B------:R-:W-:Y:S01]  /*57f0*/  IMAD.MOV.U32 R122, RZ, RZ, R43 ;  /* 0x000000ffff7a7224 */ /* 0x000fe200078e002b */
[----:B--2---:R-:W-:-:S04]  /*5800*/  LOP3.LUT R0, R5, UR17, R22, 0x96, !PT ;  /* 0x0000001105007c12 */ /* 0x004fc8000f8e9616 */
[--C-:B------:R-:W-:Y:S02]  /*5810*/  SHF.R.U32.HI R4, RZ, 0x10, R0.reuse ;  /* 0x00000010ff047819 */ /* 0x100fe40000011600 */
[C---:B------:R-:W-:Y:S02]  /*5820*/  LOP3.LUT R7, R0.reuse, 0xff, RZ, 0xc0, !PT ;  /* 0x000000ff00077812 */ /* 0x040fe400078ec0ff */
[----:B------:R-:W-:Y:S02]  /*5830*/  SHF.R.U32.HI R6, RZ, 0x18, R0 ;  /* 0x00000018ff067819 */ /* 0x000fe40000011600 */
[----:B-1----:R-:W-:Y:S02]  /*5840*/  LOP3.LUT R3, R0, 0xffff, RZ, 0xc0, !PT ;  /* 0x0000ffff00037812 */ /* 0x002fe400078ec0ff */
[----:B------:R-:W-:Y:S01]  /*5850*/  LOP3.LUT R0, R4, 0xff, RZ, 0xc0, !PT ;  /* 0x000000ff04007812 */ /* 0x000fe200078ec0ff */
[----:B------:R-:W-:Y:S01]  /*5860*/  FFMA.FTZ R4, R231, c[0x0][0x23c], -R17 ;  /* 0x00008f00e7047a23 */ /* 0x000fe20000010811 */
[----:B------:R-:W-:Y:S01]  /*5870*/  SHF.R.U32.HI R5, RZ, 0x8, R3 ;  /* 0x00000008ff057819 */ /* 0x000fe20000011603 */
[----:B------:R-:W-:-:S02]  /*5880*/  FFMA.FTZ R3, R233, c[0x0][0x23c], -R17 ;  /* 0x00008f00e9037a23 */ /* 0x000fc40000010811 */
[----:B------:R-:W-:Y:S01]  /*5890*/  IMAD.MOV.U32 R233, RZ, RZ, R45 ;  /* 0x000000ffffe97224 */ /* 0x000fe200078e002d */
[----:B------:R-:W-:Y:S01]  /*58a0*/  PRMT R8, R7, 0x5410, R5 ;  /* 0x0000541007087816 */ /* 0x000fe20000000005 */
[----:B------:R3:W-:Y:S01]  /*58b0*/  MUFU.EX2 R45, R3 ;  /* 0x00000003002d7308 */ /* 0x0007e20000000800 */
[----:B------:R-:W-:Y:S01]  /*58c0*/  PRMT R5, R0, 0x5410, R6 ;  /* 0x0000541000057816 */ /* 0x000fe20000000006 */
[----:B------:R-:W-:Y:S01]  /*58d0*/  HSET2.LE.AND R0, R10, R243, PT ;  /* 0x000000f30a007233 */ /* 0x000fe20003803000 */
[----:B------:R-:W-:Y:S02]  /*58e0*/  IMAD.MOV.U32 R231, RZ, RZ, R110 ;  /* 0x000000ffffe77224 */ /* 0x000fe400078e006e */
[----:B------:R-:W-:Y:S02]  /*58f0*/  IMAD.MOV.U32 R110, RZ, RZ, R87 ;  /* 0x000000ffff6e7224 */ /* 0x000fe400078e0057 */
[----:B------:R-:W-:Y:S01]  /*5900*/  FFMA.FTZ R10, R232, c[0x0][0x23c], -R19 ;  /* 0x00008f00e80a7a23 */ /* 0x000fe20000010813 */
[----:B------:R1:W2:Y:S01]  /*5910*/  MUFU.EX2 R43, R4 ;  /* 0x00000004002b7308 */ /* 0x0002a20000000800 */
[----:B---3--:R-:W-:-:S04]  /*5920*/  F2FP.PACK_AB R3, R137, R139 ;  /* 0x0000008b8903723e */ /* 0x008fc800000000ff */
[----:B------:R-:W-:Y:S01]  /*5930*/  LOP3.LUT R6, R0, R3, RZ, 0xc0, !PT ;  /* 0x0000000300067212 */ /* 0x000fe200078ec0ff */
[----:B------:R-:W-:Y:S01]  /*5940*/  HSET2.LE.AND R0, R9, R243, PT ;  /* 0x000000f309007233 */ /* 0x000fe20003803000 */
[----:B----4-:R-:W-:-:S04]  /*5950*/  F2FP.PACK_AB R3, R47, R133 ;  /* 0x000000852f03723e */ /* 0x010fc800000000ff */
[----:B------:R-:W-:Y:S01]  /*5960*/  LOP3.LUT R7, R0, R3, RZ, 0xc0, !PT ;  /* 0x0000000300077212 */ /* 0x000fe200078ec0ff */
[----:B------:R-:W-:Y:S01]  /*5970*/  HSET2.LE.AND R0, R8, R243, PT ;  /* 0x000000f308007233 */ /* 0x000fe20003803000 */
[----:B------:R-:W-:-:S04]  /*5980*/  F2FP.PACK_AB R3, R138, R192 ;  /* 0x000000c08a03723e */ /* 0x000fc800000000ff */
[----:B-1----:R-:W-:Y:S01]  /*5990*/  LOP3.LUT R4, R0, R3, RZ, 0xc0, !PT ;  /* 0x0000000300047212 */ /* 0x002fe200078ec0ff */
[----:B------:R-:W-:Y:S01]  /*59a0*/  HSET2.LE.AND R0, R5, R243, PT ;  /* 0x000000f305007233 */ /* 0x000fe20003803000 */
[----:B--2---:R-:W-:-:S04]  /*59b0*/  F2FP.PACK_AB R3, R43, R45 ;  /* 0x0000002d2b03723e */ /* 0x004fc800000000ff */
[----:B------:R-:W-:Y:S01]  /*59c0*/  LOP3.LUT R5, R0, R3, RZ, 0xc0, !PT ;  /* 0x0000000300057212 */ /* 0x000fe200078ec0ff */
[----:B------:R-:W-:Y:S02]  /*59d0*/  FFMA.FTZ R0, R230, c[0x0][0x23c], -R20 ;  /* 0x00008f00e6007a23 */ /* 0x000fe40000010814 */
[----:B------:R-:W-:Y:S02]  /*59e0*/  IMAD.MOV.U32 R230, RZ, RZ, R40 ;  /* 0x000000ffffe67224 */ /* 0x000fe400078e0028 */
[----:B------:R1:W-:Y:S01]  /*59f0*/  MUFU.EX2 R40, R0 ;  /* 0x0000000000287308 */ /* 0x0003e20000000800 */
[----:B------:R-:W-:Y:S01]  /*5a00*/  FFMA.FTZ R3, R214, c[0x0][0x23c], -R20 ;  /* 0x00008f00d6037a23 */ /* 0x000fe20000010814 */
[----:B------:R-:W-:Y:S01]  /*5a10*/  HMMA.16816.F32 R56, R4, R30, R56 ;  /* 0x0000001e0438723c */ /* 0x000fe20000001838 */
[----:B------:R-:W-:-:S05]  /*5a20*/  IMAD.MOV.U32 R214, RZ, RZ, R122 ;  /* 0x000000ffffd67224 */ /* 0x000fca00078e007a */
[----:B------:R-:W-:Y:S02]  /*5a30*/  MUFU.EX2 R252, R3 ;  /* 0x0000000300fc7308 */ /* 0x000fe40000000800 */
[----:B------:R-:W-:Y:S01]  /*5a40*/  HMMA.16816.F32 R84, R4, R28, R80 ;  /* 0x0000001c0454723c */ /* 0x000fe20000001850 */
[----:B------:R-:W-:Y:S01]  /*5a50*/  LDSM.16.MT88.4 R80, [R218+0x9c00] ;  /* 0x009c0000da50783b */ /* 0x000fe20000004200 */
[----:B-1----:R-:W-:-:S04]  /*5a60*/  FFMA.FTZ R0, R227, c[0x0][0x23c], -R20 ;  /* 0x00008f00e3007a23 */ /* 0x002fc80000010814 */
[----:B------:R-:W-:Y:S02]  /*5a70*/  MUFU.EX2 R28, R10 ;  /* 0x0000000a001c7308 */ /* 0x000fe40000000800 */
[C---:B------:R-:W-:Y:S01]  /*5a80*/  HMMA.16816.F32 R140, R4.reuse, R24, R96 ;  /* 0x00000018048c723c */ /* 0x040fe20000001860 */
[----:B------:R-:W-:Y:S01]  /*5a90*/  IMAD.MOV.U32 R227, RZ, RZ, R115 ;  /* 0x000000ffffe37224 */ /* 0x000fe200078e0073 */
[----:B------:R-:W-:Y:S04]  /*5aa0*/  LDSM.16.MT88.4 R96, [R216+0xac00] ;  /* 0x00ac0000d860783b */ /* 0x000fe80000004200 */
[----:B------:R1:W2:Y:S02]  /*5ab0*/  MUFU.EX2 R30, R0 ;  /* 0x00000000001e7308 */ /* 0x0002a40000000800 */
[C---:B------:R-:W-:Y:S08]  /*5ac0*/  HMMA.16816.F32 R176, R4.reuse, R26, R128 ;  /* 0x0000001a04b0723c */ /* 0x040ff00000001880 */
[----:B------:R-:W-:Y:S01]  /*5ad0*/  HMMA.16816.F32 R172, R4, R12, R92 ;  /* 0x0000000c04ac723c */ /* 0x000fe2000000185c */
[----:B-1----:R-:W-:-:S07]  /*5ae0*/  FFMA.FTZ R0, R223, c[0x0][0x23c], -R20 ;  /* 0x00008f00df007a23 */ /* 0x002fce0000010814 */
[C---:B------:R-:W-:Y:S01]  /*5af0*/  HMMA.16816.F32 R24, R4.reuse, R14, R124 ;  /* 0x0000000e0418723c */ /* 0x040fe2000000187c */
[----:B------:R-:W-:Y:S01]  /*5b00*/  IMAD.MOV.U32 R223, RZ, RZ, R18 ;  /* 0x000000ffffdf7224 */ /* 0x000fe200078e0012 */
[----:B------:R1:W-:Y:S06]  /*5b10*/  MUFU.EX2 R31, R0 ;  /* 0x00000000001f7308 */ /* 0x0003ec0000000800 */
[C---:B------:R-:W-:Y:S07]  /*5b20*/  HMMA.16816.F32 R60, R4.reuse, R34, R60 ;  /* 0x00000022043c723c */ /* 0x040fee000000183c */
[----:B------:R-:W-:Y:S01]  /*5b30*/  IMAD.MOV.U32 R35, RZ, RZ, R21 ;  /* 0x000000ffff237224 */ /* 0x000fe200078e0015 */
[----:B------:R-:W-:Y:S01]  /*5b40*/  HMMA.16816.F32 R164, R4, R48, R164 ;  /* 0x0000003004a4723c */ /* 0x000fe200000018a4 */
[----:B-1----:R-:W-:Y:S01]  /*5b50*/  LOP3.LUT R0, R41, UR7, R44, 0x96, !PT ;  /* 0x0000000729007c12 */ /* 0x002fe2000f8e962c */
[----:B------:R-:W-:-:S02]  /*5b60*/  IMAD.MOV.U32 R44, RZ, RZ, R123 ;  /* 0x000000ffff2c7224 */ /* 0x000fc400078e007b */
[----:B------:R-:W1:Y:S01]  /*5b70*/  LDSM.16.MT88.4 R120, [R216+0xbc00] ;  /* 0x00bc0000d878783b */ /* 0x000e620000004200 */
[----:B------:R-:W-:-:S03]  /*5b80*/  IMAD.MOV.U32 R41, RZ, RZ, R250 ;  /* 0x000000ffff297224 */ /* 0x000fc600078e00fa */
[----:B------:R-:W-:Y:S01]  /*5b90*/  HMMA.16816.F32 R100, R4, R32, R100 ;  /* 0x000000200464723c */ /* 0x000fe20000001864 */
[----:B------:R-:W-:-:S04]  /*5ba0*/  IMAD.WIDE.U32 R8, R0, -0x2daee0ad, RZ ;  /* 0xd2511f5300087825 */ /* 0x000fc800078e00ff */
[----:B------:R-:W-:Y:S01]  /*5bb0*/  FFMA.FTZ R0, R234, c[0x0][0x23c], -R19 ;  /* 0x00008f00ea007a23 */ /* 0x000fe20000010813 */
[C---:B------:R-:W-:Y:S01]  /*5bc0*/  LOP3.LUT R11, R8.reuse, 0xffff, RZ, 0xc0, !PT ;  /* 0x0000ffff080b7812 */ /* 0x040fe200078ec0ff */
[----:B------:R-:W-:Y:S01]  /*5bd0*/  IMAD.MOV.U32 R33, RZ, RZ, R110 ;  /* 0x000000ffff217224 */ /* 0x000fe200078e006e */
[----:B------:R-:W-:Y:S01]  /*5be0*/  LOP3.LUT R15, R8, 0xff, RZ, 0xc0, !PT ;  /* 0x000000ff080f7812 */ /* 0x000fe200078ec0ff */
[----:B------:R3:W4:Y:S01]  /*5bf0*/  MUFU.EX2 R29, R0 ;  /* 0x00000000001d7308 */ /* 0x0007220000000800 */
[--C-:B------:R-:W-:Y:S01]  /*5c00*/  SHF.R.U32.HI R12, RZ, 0x10, R8.reuse ;  /* 0x00000010ff0c7819 */ /* 0x100fe20000011608 */
[C---:B------:R-:W-:Y:S01]  /*5c10*/  HMMA.16816.F32 R112, R4.reuse, R36, R152 ;  /* 0x000000240470723c */ /* 0x040fe20000001898 */
[----:B------:R-:W-:Y:S01]  /*5c20*/  SHF.R.U32.HI R14, RZ, 0x18, R8 ;  /* 0x00000018ff0e7819 */ /* 0x000fe20000011608 */
[----:B------:R-:W-:Y:S01]  /*5c30*/  IMAD.MOV.U32 R32, RZ, RZ, R111 ;  /* 0x000000ffff207224 */ /* 0x000fe200078e006f */
[----:B------:R-:W-:Y:S01]  /*5c40*/  SHF.R.U32.HI R11, RZ, 0x8, R11 ;  /* 0x00000008ff0b7819 */ /* 0x000fe2000001160b */
[----:B------:R-:W5:Y:S04]  /*5c50*/  LDSM.16.MT88.4 R108, [R218+0xac00] ;  /* 0x00ac0000da6c783b */ /* 0x000f680000004200 */
[----:B------:R-:W-:Y:S01]  /*5c60*/  HMMA.16816.F32 R64, R4, R38, R64 ;  /* 0x000000260440723c */ /* 0x000fe20000001840 */
[----:B------:R-:W1:Y:S01]  /*5c70*/  LDSM.16.MT88.4 R152, [R216+0x9c00] ;  /* 0x009c0000d898783b */ /* 0x000e620000004200 */
[----:B---3--:R-:W-:Y:S01]  /*5c80*/  LOP3.LUT R0, R9, UR16, R42, 0x96, !PT ;  /* 0x0000001009007c12 */ /* 0x008fe2000f8e962a */
[----:B------:R-:W-:-:S05]  /*5c90*/  FFMA.FTZ R9, R229, c[0x0][0x23c], -R19 ;  /* 0x00008f00e5097a23 */ /* 0x000fca0000010813 */
[----:B------:R-:W-:Y:S01]  /*5ca0*/  HMMA.16816.F32 R48, R4, R50, R68 ;  /* 0x000000320430723c */ /* 0x000fe20000001844 */
[C---:B------:R-:W-:Y:S01]  /*5cb0*/  LOP3.LUT R3, R0.reuse, 0xffff, RZ, 0xc0, !PT ;  /* 0x0000ffff00037812 */ /* 0x040fe200078ec0ff */
[----:B------:R3:W-:Y:S01]  /*5cc0*/  MUFU.EX2 R22, R9 ;  /* 0x0000000900167308 */ /* 0x0007e20000000800 */
[----:B------:R-:W-:Y:S02]  /*5cd0*/  LOP3.LUT R10, R0, 0xff, RZ, 0xc0, !PT ;  /* 0x000000ff000a7812 */ /* 0x000fe400078ec0ff */
[----:B------:R-:W-:Y:S02]  /*5ce0*/  SHF.R.U32.HI R3, RZ, 0x8, R3 ;  /* 0x00000008ff037819 */ /* 0x000fe40000011603 */
[--C-:B------:R-:W-:Y:S02]  /*5cf0*/  SHF.R.U32.HI R8, RZ, 0x10, R0.reuse ;  /* 0x00000010ff087819 */ /* 0x100fe40000011600 */
[----:B------:R-:W-:Y:S02]  /*5d00*/  PRMT R3, R10, 0x5410, R3 ;  /* 0x000054100a037816 */ /* 0x000fe40000000003 */
[----:B------:R-:W-:-:S02]  /*5d10*/  SHF.R.U32.HI R13, RZ, 0x18, R0 ;  /* 0x00000018ff0d7819 */ /* 0x000fc40000011600 */
[----:B------:R-:W-:Y:S01]  /*5d20*/  LOP3.LUT R10, R12, 0xff, RZ, 0xc0, !PT ;  /* 0x000000ff0c0a7812 */ /* 0x000fe200078ec0ff */
[--C-:B------:R-:W-:Y:S01]  /*5d30*/  HSET2.LE.AND R0, R3, R243.reuse, PT ;  /* 0x000000f303007233 */ /* 0x100fe20003803000 */
[----:B--2---:R-:W-:Y:S02]  /*5d40*/  F2FP.PACK_AB R3, R30, R40 ;  /* 0x000000281e03723e */ /* 0x004fe400000000ff */
[----:B------:R-:W-:Y:S01]  /*5d50*/  PRMT R10, R10, 0x5410, R14 ;  /* 0x000054100a0a7816 */ /* 0x000fe2000000000e */
[----:B---3--:R-:W-:Y:S01]  /*5d60*/  FFMA.FTZ R9, R228, c[0x0][0x23c], -R19 ;  /* 0x00008f00e4097a23 */ /* 0x008fe20000010813 */
[----:B------:R-:W-:Y:S02]  /*5d70*/  LOP3.LUT R128, R0, R3, RZ, 0xc0, !PT ;  /* 0x0000000300807212 */ /* 0x000fe400078ec0ff */
[----:B----4-:R-:W-:Y:S01]  /*5d80*/  F2FP.PACK_AB R3, R28, R29 ;  /* 0x0000001d1c03723e */ /* 0x010fe200000000ff */
[----:B------:R2:W3:Y:S01]  /*5d90*/  MUFU.EX2 R21, R9 ;  /* 0x0000000900157308 */ /* 0x0004e20000000800 */
[----:B------:R-:W-:Y:S01]  /*5da0*/  HSET2.LE.AND R10, R10, R243, PT ;  /* 0x000000f30a0a7233 */ /* 0x000fe20003803000 */
[----:B--2---:R-:W-:-:S02]  /*5db0*/  LOP3.LUT R9, R8, 0xff, RZ, 0xc0, !PT ;  /* 0x000000ff08097812 */ /* 0x004fc400078ec0ff */
[----:B------:R-:W-:Y:S02]  /*5dc0*/  PRMT R8, R15, 0x5410, R11 ;  /* 0x000054100f087816 */ /* 0x000fe4000000000b */
[----:B------:R-:W-:Y:S02]  /*5dd0*/  PRMT R9, R9, 0x5410, R13 ;  /* 0x0000541009097816 */ /* 0x000fe4000000000d */
[----:B---3--:R-:W-:Y:S01]  /*5de0*/  F2FP.PACK_AB R11, R21, R22 ;  /* 0x00000016150b723e */ /* 0x008fe200000000ff */
[--C-:B------:R-:W-:Y:S01]  /*5df0*/  HSET2.LE.AND R8, R8, R243.reuse, PT ;  /* 0x000000f308087233 */ /* 0x100fe20003803000 */
[----:B------:R-:W2:Y:S01]  /*5e00*/  LDSM.16.MT88.4 R12, [R218+0xbc00] ;  /* 0x00bc0000da0c783b */ /* 0x000ea20000004200 */
[----:B------:R-:W-:Y:S01]  /*5e10*/  HSET2.LE.AND R0, R9, R243, PT ;  /* 0x000000f309007233 */ /* 0x000fe20003803000 */
[----:B------:R-:W-:Y:S02]  /*5e20*/  LOP3.LUT R131, R10, R11, RZ, 0xc0, !PT ;  /* 0x0000000b0a837212 */ /* 0x000fe400078ec0ff */
[----:B------:R-:W-:-:S02]  /*5e30*/  F2FP.PACK_AB R9, R252, R31 ;  /* 0x0000001ffc09723e */ /* 0x000fc400000000ff */
[----:B------:R-:W-:Y:S01]  /*5e40*/  LOP3.LUT R129, R0, R3, RZ, 0xc0, !PT ;  /* 0x0000000300817212 */ /* 0x000fe200078ec0ff */
[--C-:B------:R-:W-:Y:S01]  /*5e50*/  FFMA.FTZ R0, R240, c[0x0][0x23c], -R16.reuse ;  /* 0x00008f00f0007a23 */ /* 0x100fe20000010810 */
[----:B------:R-:W-:Y:S01]  /*5e60*/  LOP3.LUT R130, R8, R9, RZ, 0xc0, !PT ;  /* 0x0000000908827212 */ /* 0x000fe200078ec0ff */
[--C-:B------:R-:W-:Y:S02]  /*5e70*/  FFMA.FTZ R3, R236, c[0x0][0x23c], -R16.reuse ;  /* 0x00008f00ec037a23 */ /* 0x100fe40000010810 */
[----:B------:R3:W-:Y:S04]  /*5e80*/  MUFU.EX2 R20, R0 ;  /* 0x0000000000147308 */ /* 0x0007e80000000800 */
[C---:B-1----:R-:W-:Y:S04]  /*5e90*/  HMMA.16816.F32 R160, R128.reuse, R120, R168 ;  /* 0x0000007880a0723c */ /* 0x042fe800000018a8 */
[----:B------:R1:W-:Y:S04]  /*5ea0*/  MUFU.EX2 R250, R3 ;  /* 0x0000000300fa7308 */ /* 0x0003e80000000800 */
[----:B------:R-:W-:Y:S01]  /*5eb0*/  HMMA.16816.F32 R92, R128, R98, R104 ;  /* 0x00000062805c723c */ /* 0x000fe20000001868 */
[----:B---3--:R-:W-:-:S04]  /*5ec0*/  FFMA.FTZ R0, R238, c[0x0][0x23c], -R16 ;  /* 0x00008f00ee007a23 */ /* 0x008fc80000010810 */
[----:B------:R3:W4:Y:S03]  /*5ed0*/  MUFU.EX2 R19, R0 ;  /* 0x0000000000137308 */ /* 0x0007260000000800 */
[----:B-----5:R-:W-:Y:S01]  /*5ee0*/  HMMA.16816.F32 R104, R128, R108, R116 ;  /* 0x0000006c8068723c */ /* 0x020fe20000001874 */
[----:B-1----:R-:W-:-:S04]  /*5ef0*/  FFMA.FTZ R3, R241, c[0x0][0x23c], -R17 ;  /* 0x00008f00f1037a23 */ /* 0x002fc80000010811 */
[----:B------:R1:W-:Y:S03]  /*5f00*/  MUFU.EX2 R11, R3 ;  /* 0x00000003000b7308 */ /* 0x0003e60000000800 */
[----:B------:R-:W-:Y:S01]  /*5f10*/  HMMA.16816.F32 R144, R128, R152, R144 ;  /* 0x000000988090723c */ /* 0x000fe20000001890 */
[----:B---3--:R-:W-:-:S07]  /*5f20*/  FFMA.FTZ R0, R235, c[0x0][0x23c], -R16 ;  /* 0x00008f00eb007a23 */ /* 0x008fce0000010810 */
[----:B------:R-:W-:Y:S01]  /*5f30*/  HMMA.16816.F32 R148, R128, R154, R148 ;  /* 0x0000009a8094723c */ /* 0x000fe20000001894 */
[----:B------:R3:W5:Y:S01]  /*5f40*/  MUFU.EX2 R18, R0 ;  /* 0x0000000000127308 */ /* 0x0007620000000800 */
[----:B-1----:R-:W-:-:S06]  /*5f50*/  FFMA.FTZ R3, R237, c[0x0][0x23c], -R17 ;  /* 0x00008f00ed037a23 */ /* 0x002fcc0000010811 */
[C---:B------:R-:W-:Y:S01]  /*5f60*/  HMMA.16816.F32 R72, R128.reuse, R80, R72 ;  /* 0x000000508048723c */ /* 0x040fe20000001848 */
[----:B------:R1:W-:Y:S07]  /*5f70*/  MUFU.EX2 R16, R3 ;  /* 0x0000000300107308 */ /* 0x0003ee0000000800 */
[----:B------:R-:W-:Y:S01]  /*5f80*/  HMMA.16816.F32 R76, R128, R82, R76 ;  /* 0x00000052804c723c */ /* 0x000fe2000000184c */
[----:B---3--:R-:W-:-:S05]  /*5f90*/  LOP3.LUT R0, R23, UR7, R132, 0x96, !PT ;  /* 0x0000000717007c12 */ /* 0x008fca000f8e9684 */
[----:B------:R-:W-:Y:S02]  /*5fa0*/  IMAD.WIDE.U32 R4, R0, -0x2daee0ad, RZ ;  /* 0xd2511f5300047825 */ /* 0x000fe400078e00ff */
[C---:B------:R-:W-:Y:S03]  /*5fb0*/  HMMA.16816.F32 R88, R128.reuse, R96, R88 ;  /* 0x000000608058723c */ /* 0x040fe60000001858 */
[----:B------:R-:W-:Y:S02]  /*5fc0*/  LOP3.LUT R0, R5, UR16, R46, 0x96, !PT ;  /* 0x0000001005007c12 */ /* 0x000fe4000f8e962e */
[C---:B------:R-:W-:Y:S02]  /*5fd0*/  LOP3.LUT R6, R4.reuse, 0xffff, RZ, 0xc0, !PT ;  /* 0x0000ffff04067812 */ /* 0x040fe400078ec0ff */
[----:B------:R-:W-:Y:S01]  /*5fe0*/  SHF.R.U32.HI R5, RZ, 0x10, R4 ;  /* 0x00000010ff057819 */ /* 0x000fe20000011604 */
[----:B------:R-:W-:Y:S01]  /*5ff0*/  HMMA.16816.F32 R156, R128, R110, R156 ;  /* 0x0000006e809c723c */ /* 0x000fe2000000189c */
[----:B------:R-:W-:-:S02]  /*6000*/  LOP3.LUT R8, R4, 0xff, RZ, 0xc0, !PT ;  /* 0x000000ff04087812 */ /* 0x000fc400078ec0ff */
[----:B------:R-:W-:Y:S02]  /*6010*/  SHF.R.U32.HI R6, RZ, 0x8, R6 ;  /* 0x00000008ff067819 */ /* 0x000fe40000011606 */
[----:B------:R-:W-:Y:S01]  /*6020*/  SHF.R.U32.HI R7, RZ, 0x18, R4 ;  /* 0x00000018ff077819 */ /* 0x000fe20000011604 */
[--C-:B------:R-:W-:Y:S01]  /*6030*/  FFMA.FTZ R4, R239, c[0x0][0x23c], -R17.reuse ;  /* 0x00008f00ef047a23 */ /* 0x100fe20000010811 */
[----:B-1----:R-:W-:Y:S01]  /*6040*/  LOP3.LUT R3, R5, 0xff, RZ, 0xc0, !PT ;  /* 0x000000ff05037812 */ /* 0x002fe200078ec0ff */
[----:B------:R-:W-:Y:S01]  /*6050*/  FFMA.FTZ R5, R242, c[0x0][0x23c], -R17 ;  /* 0x00008f00f2057a23 */ /* 0x000fe20000010811 */
[----:B------:R-:W-:Y:S01]  /*6060*/  PRMT R9, R8, 0x5410, R6 ;  /* 0x0000541008097816 */ /* 0x000fe20000000006 */
[----:B------:R1:W3:Y:S01]  /*6070*/  MUFU.EX2 R251, R4 ;  /* 0x0000000400fb7308 */ /* 0x0002e20000000800 */
[----:B------:R-:W-:Y:S01]  /*6080*/  PRMT R8, R3, 0x5410, R7 ;  /* 0x0000541003087816 */ /* 0x000fe20000000007 */
[----:B------:R-:W-:Y:S01]  /*6090*/  HMMA.16816.F32 R116, R128, R122, R180 ;  /* 0x0000007a8074723c */ /* 0x000fe200000018b4 */
[----:B------:R-:W-:-:S02]  /*60a0*/  LOP3.LUT R3, R0, 0xffff, RZ, 0xc0, !PT ;  /* 0x0000ffff00037812 */ /* 0x000fc400078ec0ff */
[----:B------:R-:W-:Y:S02]  /*60b0*/  LOP3.LUT R7, R0, 0xff, RZ, 0xc0, !PT ;  /* 0x000000ff00077812 */ /* 0x000fe400078ec0ff */
[----:B------:R-:W-:Y:S01]  /*60c0*/  SHF.R.U32.HI R3, RZ, 0x8, R3 ;  /* 0x00000008ff037819 */ /* 0x000fe20000011603 */
[----:B------:R3:W3:Y:S01]  /*60d0*/  MUFU.EX2 R10, R5 ;  /* 0x00000005000a7308 */ /* 0x0006e20000000800 */
[--C-:B------:R-:W-:Y:S01]  /*60e0*/  SHF.R.U32.HI R6, RZ, 0x18, R0.reuse ;  /* 0x00000018ff067819 */ /* 0x100fe20000011600 */
[----:B--2---:R-:W-:Y:S01]  /*60f0*/  HMMA.16816.F32 R124, R128, R12, R188 ;  /* 0x0000000c807c723c */ /* 0x004fe200000018bc */
[----:B------:R-:W-:Y:S02]  /*6100*/  PRMT R3, R7, 0x5410, R3 ;  /* 0x0000541007037816 */ /* 0x000fe40000000003 */
[----:B----4-:R-:W-:Y:S02]  /*6110*/  F2FP.PACK_AB R7, R19, R20 ;  /* 0x000000141307723e */ /* 0x010fe400000000ff */
[----:B-1----:R-:W-:-:S03]  /*6120*/  SHF.R.U32.HI R4, RZ, 0x10, R0 ;  /* 0x00000010ff047819 */ /* 0x002fc60000011600 */
[----:B------:R-:W-:Y:S01]  /*6130*/  HMMA.16816.F32 R128, R128, R14, R184 ;  /* 0x0000000e8080723c */ /* 0x000fe200000018b8 */
[----:B------:R-:W-:Y:S01]  /*6140*/  LOP3.LUT R0, R4, 0xff, RZ, 0xc0, !PT ;  /* 0x000000ff04007812 */ /* 0x000fe200078ec0ff */
[----:B------:R-:W-:-:S03]  /*6150*/  HSET2.LE.AND R4, R8, R243, PT ;  /* 0x000000f308047233 */ /* 0x000fc60003803000 */
[----:B---3--:R-:W-:Y:S01]  /*6160*/  PRMT R5, R0, 0x5410, R6 ;  /* 0x0000541000057816 */ /* 0x008fe20000000006 */
[--C-:B------:R-:W-:Y:S02]  /*6170*/  HSET2.LE.AND R0, R9, R243.reuse, PT ;  /* 0x000000f309007233 */ /* 0x100fe40003803000 */
[--C-:B------:R-:W-:Y:S01]  /*6180*/  HSET2.LE.AND R6, R3, R243.reuse, PT ;  /* 0x000000f303067233 */ /* 0x100fe20003803000 */
[----:B-----5:R-:W-:Y:S01]  /*6190*/  F2FP.PACK_AB R3, R250, R18 ;  /* 0x00000012fa03723e */ /* 0x020fe200000000ff */
[----:B------:R-:W-:Y:S01]  /*61a0*/  HSET2.LE.AND R8, R5, R243, PT ;  /* 0x000000f305087233 */ /* 0x000fe20003803000 */
[----:B------:R-:W-:Y:S02]  /*61b0*/  F2FP.PACK_AB R5, R251, R16 ;  /* 0x00000010fb05723e */ /* 0x000fe400000000ff */
[----:B------:R-:W-:Y:S01]  /*61c0*/  LOP3.LUT R170, R0, R3, RZ, 0xc0, !PT ;  /* 0x0000000300aa7212 */ /* 0x000fe200078ec0ff */
[----:B------:R-:W-:Y:S01]  /*61d0*/  FADD.FTZ R3, R214, R44 ;  /* 0x0000002cd6037221 */ /* 0x000fe20000010000 */
[----:B------:R-:W-:-:S02]  /*61e0*/  F2FP.PACK_AB R0, R10, R11 ;  /* 0x0000000b0a00723e */ /* 0x000fc400000000ff */
[----:B------:R-:W-:Y:S01]  /*61f0*/  LOP3.LUT R171, R4, R5, RZ, 0xc0, !PT ;  /* 0x0000000504ab7212 */ /* 0x000fe200078ec0ff */
[----:B------:R-:W-:Y:S01]  /*6200*/  FADD.FTZ R5, R33, R32 ;  /* 0x0000002021057221 */ /* 0x000fe20000010000 */
[----:B------:R-:W-:Y:S01]  /*6210*/  LOP3.LUT R169, R8, R0, RZ, 0xc0, !PT ;  /* 0x0000000008a97212 */ /* 0x000fe200078ec0ff */
[----:B------:R-:W-:Y:S01]  /*6220*/  FADD.FTZ R0, R41, R35 ;  /* 0x0000002329007221 */ /* 0x000fe20000010000 */
[----:B------:R-:W-:Y:S01]  /*6230*/  LOP3.LUT R168, R6, R7, RZ, 0xc0, !PT ;  /* 0x0000000706a87212 */ /* 0x000fe200078ec0ff */
        /* <DEDUP_REMOVED lines=52> */
[----:B------:R-:W-:Y:S01]  /*6580*/  FADD.FTZ R5, R137, R5 ;  /* 0x0000000589057221 */ /* 0x000fe20000010000 */
[----:B------:R1:W-:Y:S01]  /*6590*/  STL [R1+0x8], R0 ;  /* 0x0000080001007387 */ /* 0x0003e20000100800 */
[----:B------:R-:W-:Y:S01]  /*65a0*/  FADD.FTZ R4, R47, R4 ;  /* 0x000000042f047221 */ /* 0x000fe20000010000 */
[----:B------:R-:W-:Y:S01]  /*65b0*/  HMMA.16816.F32 R164, R168, R12, R164 ;  /* 0x0000000ca8a4723c */ /* 0x000fe200000018a4 */
[----:B------:R-:W-:Y:S02]  /*65c0*/  FADD.FTZ R3, R245, R3 ;  /* 0x00000003f5037221 */ /* 0x000fe40000010000 */
[----:B------:R-:W-:Y:S02]  /*65d0*/  FADD.FTZ R5, R20, R5 ;  /* 0x0000000514057221 */ /* 0x000fe40000010000 */
[----:B------:R-:W-:-:S02]  /*65e0*/  FADD.FTZ R4, R11, R4 ;  /* 0x000000040b047221 */ /* 0x000fc40000010000 */
[----:B------:R-:W-:Y:S01]  /*65f0*/  FADD.FTZ R3, R40, R3 ;  /* 0x0000000328037221 */ /* 0x000fe20000010000 */
[----:B------:R-:W-:Y:S01]  /*6600*/  HMMA.16816.F32 R168, R168, R14, R48 ;  /* 0x0000000ea8a8723c */ /* 0x000fe20000001830 */
        /* <DEDUP_REMOVED lines=8> */
[----:B------:R-:W-:Y:S01]  /*6690*/  FADD.FTZ R252, R252, R3 ;  /* 0x00000003fcfc7221 */ /* 0x000fe20000010000 */
[----:B------:R-:W-:Y:S05]  /*66a0*/  @!P0 BRA `(.L_x_339) ;  /* 0x0000995000008947 */ /* 0x000fea0003800000 */
[----:B-1----:R-:W2:Y:S01]  /*66b0*/  LDL.64 R206, [R1+0x38] ;  /* 0x0000380001ce7983 */ /* 0x002ea20000100a00 */
[----:B------:R-:W-:Y:S01]  /*66c0*/  UIADD3 UR29, UR28, -0x2, URZ ;  /* 0xfffffffe1c1d7890 */ /* 0x000fe2000fffe03f */
[----:B------:R-:W-:-:S04]  /*66d0*/  DEPBAR.LE SB0, 0x0 ;  /* 0x000080000000791a */ /* 0x000fc80000000000 */
[----:B------:R-:W-:Y:S01]  /*66e0*/  USHF.R.S32.HI UR4, URZ, 0x1f, UR29 ;  /* 0x0000001f3f047899 */ /* 0x000fe2000801141d */
[----:B------:R-:W-:Y:S01]  /*66f0*/  IMAD.U32 R6, RZ, RZ, UR29 ;  /* 0x0000001dff067e24 */ /* 0x000fe2000f8e00ff */
[----:B------:R-:W-:Y:S01]  /*6700*/  UIMAD UR5, UR21, UR29, URZ ;  /* 0x0000001d150572a4 */ /* 0x000fe2000f8e023f */
[----:B------:R-:W-:Y:S01]  /*6710*/  IMAD.U32 R3, RZ, RZ, UR31 ;  /* 0x0000001fff037e24 */ /* 0x000fe2000f8e00ff */
[----:B------:R-:W1:Y:S01]  /*6720*/  S2R R223, SR_TID.X ;  /* 0x0000000000df7919 */ /* 0x000e620000002100 */
[----:B------:R-:W-:Y:S02]  /*6730*/  UISETP.NE.AND UP0, UPT, UR28, 0x2, UPT ;  /* 0x000000021c00788c */ /* 0x000fe4000bf05270 */
[----:B------:R-:W-:Y:S01]  /*6740*/  UIMAD UR4, UR4, UR22, UR5 ;  /* 0x00000016040472a4 */ /* 0x000fe2000f8e0205 */
[----:B-1----:R-:W-:-:S05]  /*6750*/  IMAD.SHL.U32 R223, R223, 0x2, RZ ;  /* 0x00000002dfdf7824 */ /* 0x002fca00078e00ff */
[----:B------:R-:W-:Y:S01]  /*6760*/  LOP3.LUT R223, R223, 0x6, RZ, 0xc0, !PT ;  /* 0x00000006dfdf7812 */ /* 0x000fe200078ec0ff */
[----:B------:R-:W-:Y:S01]  /*6770*/  BAR.SYNC.DEFER_BLOCKING 0x0 ;  /* 0x0000000000007b1d */ /* 0x000fe20000010000 */
[----:B--2---:R-:W-:-:S05]  /*6780*/  IMAD.WIDE.U32 R6, R6, UR22, R206 ;  /* 0x0000001606067c25 */ /* 0x004fca000f8e00ce */
[----:B------:R-:W-:Y:S01]  /*6790*/  IADD3 R0, R7, UR4, RZ ;  /* 0x0000000407007c10 */ /* 0x000fe2000fffe0ff */
[----:B------:R-:W-:Y:S01]  /*67a0*/  IMAD.U32 R7, RZ, RZ, UR31 ;  /* 0x0000001fff077e24 */ /* 0x000fe2000f8e00ff */
[----:B------:R-:W-:Y:S01]  /*67b0*/  LEA R4, P0, R6, c[0x0][0x170], 0x1 ;  /* 0x00005c0006047a11 */ /* 0x000fe200078008ff */
[----:B------:R-:W-:-:S03]  /*67c0*/  UIADD3 UR4, UR28, -0x2, URZ ;  /* 0xfffffffe1c047890 */ /* 0x000fc6000fffe03f */
[----:B------:R-:W-:Y:S01]  /*67d0*/  LEA.HI.X R5, R6, c[0x0][0x174], R0, 0x1, P0 ;  /* 0x00005d0006057a11 */ /* 0x000fe200000f0c00 */
[----:B------:R-:W-:Y:S01]  /*67e0*/  IMAD.U32 R0, RZ, RZ, UR30 ;  /* 0x0000001eff007e24 */ /* 0x000fe2000f8e00ff */
[----:B------:R-:W-:-:S03]  /*67f0*/  LEA R6, P0, R7, R4, 0x1 ;  /* 0x0000000407067211 */ /* 0x000fc600078008ff */
[----:B------:R-:W-:Y:S01]  /*6800*/  @!PT LDS RZ, [RZ] ;  /* 0x00000000fffff984 */ /* 0x000fe20000000800 */
[----:B------:R-:W-:Y:S01]  /*6810*/  @!PT LDS RZ, [RZ] ;  /* 0x00000000fffff984 */ /* 0x000fe20000000800 */
[----:B------:R-:W-:Y:S01]  /*6820*/  @!PT LDS RZ, [RZ] ;  /* 0x00000000fffff984 */ /* 0x000fe20000000800 */
[----:B------:R1:W-:Y:S01]  /*6830*/  LDGSTS.E.BYPASS.LTC128B.128 [R222+0x9000], [R4.64] ;  /* 0x0900000004de7fae */ /* 0x0003e2000b901d58 */
[----:B------:R-:W-:Y:S01]  /*6840*/  LEA.HI.X R7, R3, R5, R0, 0x1, P0 ;  /* 0x0000000503077211 */ /* 0x000fe200000f0c00 */
[----:B------:R-:W-:Y:S02]  /*6850*/  IMAD.U32 R0, RZ, RZ, UR4 ;  /* 0x00000004ff007e24 */ /* 0x000fe4000f8e00ff */
[----:B------:R1:W-:Y:S02]  /*6860*/  LDGSTS.E.BYPASS.LTC128B.128 [R222+0xa000], [R4.64+0x40] ;  /* 0x0a00004004de7fae */ /* 0x0003e4000b901d58 */
[----:B------:R-:W-:Y:S02]  /*6870*/  IMAD R0, R0, 0x40, R223 ;  /* 0x0000004000007824 */ /* 0x000fe400078e02df */
[----:B------:R1:W-:Y:S03]  /*6880*/  LDGSTS.E.BYPASS.LTC128B.128 [R222+0xb000], [R4.64+0x80] ;  /* 0x0b00008004de7fae */ /* 0x0003e6000b901d58 */
[----:B------:R-:W-:Y:S01]  /*6890*/  IADD3 R3, R0, 0x1, RZ ;  /* 0x0000000100037810 */ /* 0x000fe20007ffe0ff */
[----:B------:R1:W-:Y:S03]  /*68a0*/  LDGSTS.E.BYPASS.LTC128B.128 [R222+0x9800], [R6.64] ;  /* 0x0980000006de7fae */ /* 0x0003e6000b901d58 */
[C---:B------:R-:W-:Y:S01]  /*68b0*/  ISETP.GE.AND P2, PT, R3.reuse, R53, PT ;  /* 0x000000350300720c */ /* 0x040fe20003f46270 */
[----:B------:R1:W-:Y:S01]  /*68c0*/  LDGSTS.E.BYPASS.LTC128B.128 [R222+0xa800], [R6.64+0x40] ;  /* 0x0a80004006de7fae */ /* 0x0003e2000b901d58 */
[----:B------:R-:W-:-:S02]  /*68d0*/  ISETP.GE.AND P5, PT, R3, R52, PT ;  /* 0x000000340300720c */ /* 0x000fc40003fa6270 */
[C---:B------:R-:W-:Y:S01]  /*68e0*/  ISETP.GE.AND P1, PT, R3.reuse, R55, PT ;  /* 0x000000370300720c */ /* 0x040fe20003f26270 */
[----:B------:R1:W-:Y:S01]  /*68f0*/  LDGSTS.E.BYPASS.LTC128B.128 [R222+0xb800], [R6.64+0x80] ;  /* 0x0b80008006de7fae */ /* 0x0003e2000b901d58 */
[----:B------:R-:W-:Y:S02]  /*6900*/  ISETP.GE.AND P0, PT, R3, R54, PT ;  /* 0x000000360300720c */ /* 0x000fe40003f06270 */
[----:B------:R-:W-:Y:S01]  /*6910*/  IADD3 R3, R0, 0x9, RZ ;  /* 0x0000000900037810 */ /* 0x000fe20007ffe0ff */
[----:B------:R-:W-:Y:S04]  /*6920*/  LDSM.16.M88.4 R24, [R217+0x6400] ;  /* 0x00640000d918783b */ /* 0x000fe80000000200 */
[----:B------:R-:W2:Y:S04]  /*6930*/  LDSM.16.M88.4 R8, [R220] ;  /* 0x00000000dc08783b */ /* 0x000ea80000000200 */
        /* <DEDUP_REMOVED lines=10> */
[----:B------:R-:W0:Y:S05]  /*69e0*/  LDGDEPBAR ;  /* 0x00000000000079af */ /* 0x000e2a0000000000 */
[C---:B---3--:R-:W-:Y:S08]  /*69f0*/  HMMA.16816.F32 R232, R8.reuse, R28, RZ ;  /* 0x0000001c08e8723c */ /* 0x048ff000000018ff */
[----:B------:R-:W-:Y:S08]  /*6a00*/  HMMA.16816.F32 R228, R8, R30, RZ ;  /* 0x0000001e08e4723c */ /* 0x000ff000000018ff */
[C---:B-1----:R-:W-:Y:S08]  /*6a10*/  HMMA.16816.F32 R56, R4.reuse, R24, RZ ;  /* 0x000000180438723c */ /* 0x042ff000000018ff */
        /* <DEDUP_REMOVED lines=8> */
[C---:B------:R-:W-:Y:S01]  /*6aa0*/  HMMA.16816.F32 R212, R8.reuse, R26, RZ ;  /* 0x0000001a08d4723c */ /* 0x040fe200000018ff */
[----:B------:R-:W-:Y:S07]  /*6ab0*/  LDSM.16.M88.4 R24, [R217+0x7400] ;  /* 0x00740000d918783b */ /* 0x000fee0000000200 */
[C---:B------:R-:W-:Y:S08]  /*6ac0*/  HMMA.16816.F32 R208, R8.reuse, R20, RZ ;  /* 0x0000001408d0723c */ /* 0x040ff000000018ff */
[C---:B------:R-:W-:Y:S01]  /*6ad0*/  HMMA.16816.F32 R204, R8.reuse, R22, RZ ;  /* 0x0000001608cc723c */ /* 0x040fe200000018ff */
[----:B------:R-:W-:Y:S07]  /*6ae0*/  LDSM.16.M88.4 R20, [R217+0x7800] ;  /* 0x00780000d914783b */ /* 0x000fee0000000200 */
[C---:B------:R-:W-:Y:S08]  /*6af0*/  HMMA.16816.F32 R196, R8.reuse, R16, RZ ;  /* 0x0000001008c4723c */ /* 0x040ff000000018ff */
[----:B------:R-:W-:Y:S01]  /*6b00*/  HMMA.16816.F32 R8, R8, R18, RZ ;  /* 0x000000120808723c */ /* 0x000fe200000018ff */
[----:B------:R-:W-:Y:S07]  /*6b10*/  LDSM.16.M88.4 R16, [R217+0x7c00] ;  /* 0x007c0000d910783b */ /* 0x000fee0000000200 */
[C---:B----4-:R-:W-:Y:S08]  /*6b20*/  HMMA.16816.F32 R180, R12.reuse, R40, R56 ;  /* 0x000000280cb4723c */ /* 0x050ff00000001838 */
[C---:B-----5:R-:W-:Y:S08]  /*6b30*/  HMMA.16816.F32 R192, R12.reuse, R44, R60 ;  /* 0x0000002c0cc0723c */ /* 0x060ff0000000183c */
[C---:B------:R-:W-:Y:S08]  /*6b40*/  HMMA.16816.F32 R176, R12.reuse, R36, R48 ;  /* 0x000000240cb0723c */ /* 0x040ff00000001830 */
[C---:B------:R-:W-:Y:S08]  /*6b50*/  HMMA.16816.F32 R56, R12.reuse, R42, R172 ;  /* 0x0000002a0c38723c */ /* 0x040ff000000018ac */
[C---:B------:R-:W-:Y:S01]  /*6b60*/  HMMA.16816.F32 R48, R12.reuse, R32, R28 ;  /* 0x000000200c30723c */ /* 0x040fe2000000181c */
[----:B------:R-:W-:Y:S07]  /*6b70*/  LDSM.16.M88.4 R28, [R217+0x7000] ;  /* 0x00700000d91c783b */ /* 0x000fee0000000200 */
[C---:B------:R-:W-:Y:S08]  /*6b80*/  HMMA.16816.F32 R60, R12.reuse, R46, R64 ;  /* 0x0000002e0c3c723c */ /* 0x040ff00000001840 */
[C---:B------:R-:W-:Y:S08]  /*6b90*/  HMMA.16816.F32 R172, R12.reuse, R38, R188 ;  /* 0x000000260cac723c */ /* 0x040ff000000018bc */
[----:B------:R-:W-:Y:S01]  /*6ba0*/  HMMA.16816.F32 R200, R12, R34, R184 ;  /* 0x000000220cc8723c */ /* 0x000fe200000018b8 */
[----:B------:R-:W2:Y:S07]  /*6bb0*/  LDSM.16.M88.4 R12, [R220+0x3000] ;  /* 0x00300000dc0c783b */ /* 0x000eae0000000200 */
[C---:B-1----:R-:W-:Y:S08]  /*6bc0*/  HMMA.16816.F32 R244, R4.reuse, R32, R196 ;  /* 0x0000002004f4723c */ /* 0x042ff000000018c4 */
[C---:B------:R-:W-:Y:S01]  /*6bd0*/  HMMA.16816.F32 R196, R4.reuse, R34, R8 ;  /* 0x0000002204c4723c */ /* 0x040fe20000001808 */
[----:B------:R-:W1:Y:S04]  /*6be0*/  LDSM.16.M88.4 R8, [R220+0x2000] ;  /* 0x00200000dc08783b */ /* 0x000e680000000200 */
[----:B------:R-:W-:Y:S03]  /*6bf0*/  LDSM.16.M88.4 R32, [R219+0x7000] ;  /* 0x00700000db20783b */ /* 0x000fe60000000200 */
        /* <DEDUP_REMOVED lines=9> */
[----:B------:R-:W3:Y:S03]  /*6c90*/  LDSM.16.M88.4 R36, [R219+0x7400] ;  /* 0x00740000db24783b */ /* 0x000ee60000000200 */
        /* <DEDUP_REMOVED lines=10> */
[C---:B------:R-:W-:Y:S08]  /*6d40*/  HMMA.16816.F32 R232, R8.reuse, R20, R240 ;  /* 0x0000001408e8723c */ /* 0x040ff000000018f0 */
[C---:B------:R-:W-:Y:S01]  /*6d50*/  HMMA.16816.F32 R240, R8.reuse, R22, R204 ;  /* 0x0000001608f0723c */ /* 0x040fe200000018cc */
[----:B------:R-:W-:Y:S07]  /*6d60*/  LDSM.16.M88.4 R20, [R217+0x8c00] ;  /* 0x008c0000d914783b */ /* 0x000fee0000000200 */
[----:B------:R-:W-:Y:S08]  /*6d70*/  HMMA.16816.F32 R236, R8, R24, R224 ;  /* 0x0000001808ec723c */ /* 0x000ff000000018e0 */
[----:B---3--:R-:W-:Y:S08]  /*6d80*/  HMMA.16816.F32 R204, R4, R36, R188 ;  /* 0x0000002404cc723c */ /* 0x008ff000000018bc */
[C---:B------:R-:W-:Y:S01]  /*6d90*/  HMMA.16816.F32 R172, R8.reuse, R30, R208 ;  /* 0x0000001e08ac723c */ /* 0x040fe200000018d0 */
[----:B------:R-:W-:Y:S07]  /*6da0*/  LDSM.16.M88.4 R28, [R217+0x8400] ;  /* 0x00840000d91c783b */ /* 0x000fee0000000200 */
[C---:B------:R-:W-:Y:S01]  /*6db0*/  HMMA.16816.F32 R228, R8.reuse, R26, R212 ;  /* 0x0000001a08e4723c */ /* 0x040fe200000018d4 */
[----:B------:R-:W-:Y:S07]  /*6dc0*/  LDSM.16.M88.4 R24, [R217+0x8800] ;  /* 0x00880000d918783b */ /* 0x000fee0000000200 */
[----:B------:R-:W-:Y:S08]  /*6dd0*/  HMMA.16816.F32 R224, R8, R18, R196 ;  /* 0x0000001208e0723c */ /* 0x000ff000000018c4 */
[C---:B------:R-:W-:Y:S08]  /*6de0*/  HMMA.16816.F32 R200, R4.reuse, R38, R64 ;  /* 0x0000002604c8723c */ /* 0x040ff00000001840 */
        /* <DEDUP_REMOVED lines=8> */
[----:B------:R-:W-:Y:S01]  /*6e70*/  HMMA.16816.F32 R60, R4, R46, R56 ;  /* 0x0000002e043c723c */ /* 0x000fe20000001838 */
[----:B------:R-:W1:Y:S07]  /*6e80*/  LDSM.16.M88.4 R4, [R220+0x5000] ;  /* 0x00500000dc04783b */ /* 0x000e6e0000000200 */
[C---:B--2---:R-:W-:Y:S08]  /*6e90*/  HMMA.16816.F32 R56, R12.reuse, R32, R48 ;  /* 0x000000200c38723c */ /* 0x044ff00000001830 */
[C---:B------:R-:W-:Y:S01]  /*6ea0*/  HMMA.16816.F32 R48, R12.reuse, R34, R172 ;  /* 0x000000220c30723c */ /* 0x040fe200000018ac */
[----:B------:R-:W-:Y:S07]  /*6eb0*/  LDSM.16.M88.4 R32, [R219+0x8000] ;  /* 0x00800000db20783b */ /* 0x000fee0000000200 */
        /* <DEDUP_REMOVED lines=16> */
[C---:B------:R-:W-:Y:S08]  /*6fc0*/  HMMA.16816.F32 R36, R8.reuse, R18, R48 ;  /* 0x000000120824723c */ /* 0x040ff00000001830 */
[C---:B------:R-:W-:Y:S01]  /*6fd0*/  HMMA.16816.F32 R188, R8.reuse, R16, R56 ;  /* 0x0000001008bc723c */ /* 0x040fe20000001838 */
[----:B------:R-:W3:Y:S07]  /*6fe0*/  LDSM.16.M88.4 R16, [R219+0x8400] ;  /* 0x00840000db10783b */ /* 0x000eee0000000200 */
[C---:B------:R-:W-:Y:S08]  /*6ff0*/  HMMA.16816.F32 R64, R8.reuse, R24, R180 ;  /* 0x000000180840723c */ /* 0x040ff000000018b4 */
[----:B------:R-:W-:Y:S08]  /*7000*/  HMMA.16816.F32 R184, R8, R26, R184 ;  /* 0x0000001a08b8723c */ /* 0x000ff000000018b8 */
[----:B--2---:R-:W-:Y:S08]  /*7010*/  HMMA.16816.F32 R60, R12, R32, R40 ;  /* 0x000000200c3c723c */ /* 0x004ff00000001828 */
[----:B-1----:R-:W-:Y:S08]  /*7020*/  HMMA.16816.F32 R24, R4, R34, R36 ;  /* 0x000000220418723c */ /* 0x002ff00000001824 */
[C---:B------:R-:W-:Y:S08]  /*7030*/  HMMA.16816.F32 R48, R8.reuse, R28, R172 ;  /* 0x0000001c0830723c */ /* 0x040ff000000018ac */
[C---:B------:R-:W-:Y:S07]  /*7040*/  HMMA.16816.F32 R56, R8.reuse, R30, R176 ;  /* 0x0000001e0838723c */ /* 0x040fee00000018b0 */
[----:B------:R-:W-:Y:S01]  /*7050*/  FSEL R176, R61, -INF , !P2 ;  /* 0xff8000003db07808 */ /* 0x000fe20005000000 */
[----:B------:R-:W-:Y:S01]  /*7060*/  HMMA.16816.F32 R192, R8, R20, R192 ;  /* 0x0000001408c0723c */ /* 0x000fe200000018c0 */
[----:B------:R-:W-:-:S02]  /*7070*/  FSEL R177, R63, -INF , !P0 ;  /* 0xff8000003fb17808 */ /* 0x000fc40004000000 */
[----:B------:R-:W-:-:S04]  /*7080*/  ISETP.GE.AND P0, PT, R3, R52, PT ;  /* 0x000000340300720c */ /* 0x000fc80003f06270 */
[----:B------:R-:W-:Y:S01]  /*7090*/  FSEL R63, R25, -INF , !P0 ;  /* 0xff800000193f7808 */ /* 0x000fe20004000000 */
[----:B------:R-:W-:Y:S01]  /*70a0*/  HMMA.16816.F32 R172, R8, R22, R44 ;  /* 0x0000001608ac723c */ /* 0x000fe2000000182c */
[----:B------:R-:W1:Y:S01]  /*70b0*/  LDSM.16.M88.4 R20, [R219+0x8800] ;  /* 0x00880000db14783b */ /* 0x000e620000000200 */
[----:B------:R-:W-:-:S05]  /*70c0*/  ISETP.GE.AND P0, PT, R3, R54, PT ;  /* 0x000000360300720c */ /* 0x000fca0003f06270 */
[----:B------:R-:W-:Y:S01]  /*70d0*/  IADD3 R8, R0, 0x8, RZ ;  /* 0x0000000800087810 */ /* 0x000fe20007ffe0ff */
[----:B------:R-:W-:Y:S03]  /*70e0*/  HMMA.16816.F32 R28, R12, R34, R208 ;  /* 0x000000220c1c723c */ /* 0x000fe600000018d0 */
[C---:B------:R-:W-:Y:S02]  /*70f0*/  ISETP.GE.AND P6, PT, R8.reuse, R52, PT ;  /* 0x000000340800720c */ /* 0x040fe40003fc6270 */
[-C--:B------:R-:W-:Y:S02]  /*7100*/  ISETP.GE.AND P3, PT, R8, R55.reuse, PT ;  /* 0x000000370800720c */ /* 0x080fe40003f66270 */
[----:B------:R-:W-:Y:S01]  /*7110*/  FSEL R61, R24, -INF , !P6 ;  /* 0xff800000183d7808 */ /* 0x000fe20007000000 */
[----:B---3--:R-:W-:Y:S01]  /*7120*/  HMMA.16816.F32 R36, R4, R16, R48 ;  /* 0x000000100424723c */ /* 0x008fe20000001830 */
[----:B------:R-:W-:-:S02]  /*7130*/  ISETP.GE.AND P6, PT, R3, R55, PT ;  /* 0x000000370300720c */ /* 0x000fc40003fc6270 */
[----:B------:R-:W-:Y:S02]  /*7140*/  FSEL R132, R26, -INF , !P3 ;  /* 0xff8000001a847808 */ /* 0x000fe40005800000 */
[----:B------:R-:W-:Y:S02]  /*7150*/  FSEL R133, R27, -INF , !P6 ;  /* 0xff8000001b857808 */ /* 0x000fe40007000000 */
[CC--:B------:R-:W-:Y:S01]  /*7160*/  ISETP.GE.AND P4, PT, R8.reuse, R53.reuse, PT ;  /* 0x000000350800720c */ /* 0x0c0fe20003f86270 */
[----:B------:R-:W-:Y:S01]  /*7170*/  HMMA.16816.F32 R44, R12, R16, R204 ;  /* 0x000000100c2c723c */ /* 0x000fe200000018cc */
[----:B------:R-:W-:Y:S02]  /*7180*/  ISETP.GE.AND P2, PT, R8, R54, PT ;  /* 0x000000360800720c */ /* 0x000fe40003f46270 */
[----:B------:R-:W-:Y:S02]  /*7190*/  ISETP.GE.AND P3, PT, R3, R53, PT ;  /* 0x000000350300720c */ /* 0x000fe40003f66270 */
[----:B------:R-:W-:-:S02]  /*71a0*/  IADD3 R8, R0, 0x10, RZ ;  /* 0x0000001000087810 */ /* 0x000fc40007ffe0ff */
[----:B------:R-:W-:Y:S01]  /*71b0*/  IADD3 R3, R0, 0x11, RZ ;  /* 0x0000001100037810 */ /* 0x000fe20007ffe0ff */
[-C--:B------:R-:W-:Y:S01]  /*71c0*/  HMMA.16816.F32 R48, R12, R18.reuse, R200 ;  /* 0x000000120c30723c */ /* 0x080fe200000018c8 */
[----:B------:R-:W-:Y:S02]  /*71d0*/  FSEL R137, R28, -INF , !P4 ;  /* 0xff8000001c897808 */ /* 0x000fe40006000000 */
[----:B------:R-:W-:Y:S02]  /*71e0*/  FSEL R139, R30, -INF , !P2 ;  /* 0xff8000001e8b7808 */ /* 0x000fe40005000000 */
[----:B------:R-:W-:Y:S02]  /*71f0*/  FSEL R138, R29, -INF , !P3 ;  /* 0xff8000001d8a7808 */ /* 0x000fe40005800000 */
[C---:B------:R-:W-:Y:S01]  /*7200*/  ISETP.GE.AND P6, PT, R8.reuse, R52, PT ;  /* 0x000000340800720c */ /* 0x040fe20003fc6270 */
[----:B------:R-:W-:Y:S01]  /*7210*/  HMMA.16816.F32 R24, R4, R18, R56 ;  /* 0x000000120418723c */ /* 0x000fe20000001838 */
[----:B------:R-:W2:Y:S01]  /*7220*/  LDSM.16.M88.4 R16, [R219+0x8c00] ;  /* 0x008c0000db10783b */ /* 0x000ea20000000200 */
[----:B------:R-:W-:Y:S01]  /*7230*/  ISETP.GE.AND P2, PT, R8, R55, PT ;  /* 0x000000370800720c */ /* 0x000fe20003f46270 */
[----:B------:R-:W-:-:S04]  /*7240*/  DEPBAR.LE SB0, 0x0 ;  /* 0x000080000000791a */ /* 0x000fc80000000000 */
[----:B------:R-:W-:Y:S01]  /*7250*/  FSEL R56, R31, -INF , !P0 ;  /* 0xff8000001f387808 */ /* 0x000fe20004000000 */
[-C--:B-1----:R-:W-:Y:S01]  /*7260*/  HMMA.16816.F32 R40, R12, R20.reuse, R196 ;  /* 0x000000140c28723c */ /* 0x082fe200000018c4 */
[----:B------:R-:W-:Y:S01]  /*7270*/  BAR.SYNC.DEFER_BLOCKING 0x0 ;  /* 0x0000000000007b1d */ /* 0x000fe20000010000 */
[----:B------:R-:W-:Y:S02]  /*7280*/  ISETP.GE.AND P0, PT, R3, R52, PT ;  /* 0x000000340300720c */ /* 0x000fe40003f06270 */
[----:B------:R-:W-:Y:S02]  /*7290*/  FSEL R181, R36, -INF , !P6 ;  /* 0xff80000024b57808 */ /* 0x000fe40007000000 */
[----:B------:R-:W-:Y:S02]  /*72a0*/  FSEL R183, R38, -INF , !P2 ;  /* 0xff80000026b77808 */ /* 0x000fe40005000000 */
[----:B------:R-:W-:Y:S01]  /*72b0*/  HMMA.16816.F32 R28, R4, R20, R64 ;  /* 0x00000014041c723c */ /* 0x000fe20000001840 */
[----:B------:R-:W-:-:S02]  /*72c0*/  FSEL R180, R37, -INF , !P0 ;  /* 0xff80000025b47808 */ /* 0x000fc40004000000 */
[C---:B------:R-:W-:Y:S02]  /*72d0*/  ISETP.GE.AND P4, PT, R8.reuse, R53, PT ;  /* 0x000000350800720c */ /* 0x040fe40003f86270 */
[-C--:B------:R-:W-:Y:S02]  /*72e0*/  ISETP.GE.AND P3, PT, R8, R54.reuse, PT ;  /* 0x000000360800720c */ /* 0x080fe40003f66270 */
[C---:B------:R-:W-:Y:S01]  /*72f0*/  ISETP.GE.AND P6, PT, R3.reuse, R55, PT ;  /* 0x000000370300720c */ /* 0x040fe20003fc6270 */
[----:B------:R-:W-:Y:S01]  /*7300*/  HMMA.16816.F32 R32, R4, R32, R188 ;  /* 0x000000200420723c */ /* 0x000fe200000018bc */
[C---:B------:R-:W-:Y:S02]  /*7310*/  ISETP.GE.AND P2, PT, R3.reuse, R53, PT ;  /* 0x000000350300720c */ /* 0x040fe40003f46270 */
[----:B------:R-:W-:Y:S02]  /*7320*/  ISETP.GE.AND P0, PT, R3, R54, PT ;  /* 0x000000360300720c */ /* 0x000fe40003f06270 */
[----:B------:R-:W-:-:S02]  /*7330*/  IADD3 R8, R0, 0x18, RZ ;  /* 0x0000001800087810 */ /* 0x000fc40007ffe0ff */
[----:B------:R-:W-:Y:S02]  /*7340*/  IADD3 R3, R0, 0x19, RZ ;  /* 0x0000001900037810 */ /* 0x000fe40007ffe0ff */
[----:B------:R-:W-:Y:S02]  /*7350*/  FSEL R182, R39, -INF , !P6 ;  /* 0xff80000027b67808 */ /* 0x000fe40007000000 */
[----:B------:R-:W-:Y:S01]  /*7360*/  FSEL R201, R46, -INF , !P3 ;  /* 0xff8000002ec97808 */ /* 0x000fe20005800000 */
[----:B------:R-:W-:Y:S01]  /*7370*/  HMMA.16816.F32 R36, R4, R22, R184 ;  /* 0x000000160424723c */ /* 0x000fe200000018b8 */
[----:B------:R-:W-:Y:S02]  /*7380*/  FSEL R196, R47, -INF , !P0 ;  /* 0xff8000002fc47808 */ /* 0x000fe40004000000 */
[C---:B------:R-:W-:Y:S02]  /*7390*/  ISETP.GE.AND P6, PT, R8.reuse, R52, PT ;  /* 0x000000340800720c */ /* 0x040fe40003fc6270 */
[----:B------:R-:W-:-:S02]  /*73a0*/  ISETP.GE.AND P3, PT, R8, R55, PT ;  /* 0x000000370800720c */ /* 0x000fc40003f66270 */
[----:B------:R-:W-:Y:S02]  /*73b0*/  ISETP.GE.AND P0, PT, R3, R52, PT ;  /* 0x000000340300720c */ /* 0x000fe40003f06270 */
[----:B------:R-:W-:Y:S02]  /*73c0*/  FSEL R179, R44, -INF , !P4 ;  /* 0xff8000002cb37808 */ /* 0x000fe40006000000 */
[----:B------:R-:W-:Y:S02]  /*73d0*/  FSEL R200, R45, -INF , !P2 ;  /* 0xff8000002dc87808 */ /* 0x000fe40005000000 */
[----:B------:R-:W-:Y:S01]  /*73e0*/  FSEL R58, R24, -INF , !P6 ;  /* 0xff800000183a7808 */ /* 0x000fe20007000000 */
[----:B------:R-:W-:Y:S01]  /*73f0*/  HMMA.16816.F32 R44, R12, R22, R212 ;  /* 0x000000160c2c723c */ /* 0x000fe200000018d4 */
[----:B------:R-:W-:Y:S02]  /*7400*/  FSEL R178, R26, -INF , !P3 ;  /* 0xff8000001ab27808 */ /* 0x000fe40005800000 */
[----:B------:R-:W-:-:S02]  /*7410*/  FSEL R57, R25, -INF , !P0 ;  /* 0xff80000019397808 */ /* 0x000fc40004000000 */
[C---:B------:R-:W-:Y:S02]  /*7420*/  ISETP.GE.AND P4, PT, R8.reuse, R53, PT ;  /* 0x000000350800720c */ /* 0x040fe40003f86270 */
[-C--:B------:R-:W-:Y:S01]  /*7430*/  ISETP.GE.AND P2, PT, R8, R54.reuse, PT ;  /* 0x000000360800720c */ /* 0x080fe20003f46270 */
[C---:B--2---:R-:W-:Y:S01]  /*7440*/  HMMA.16816.F32 R20, R4.reuse, R16, R192 ;  /* 0x000000100414723c */ /* 0x044fe200000018c0 */
[C---:B------:R-:W-:Y:S02]  /*7450*/  ISETP.GE.AND P6, PT, R3.reuse, R55, PT ;  /* 0x000000370300720c */ /* 0x040fe40003fc6270 */
[C---:B------:R-:W-:Y:S02]  /*7460*/  ISETP.GE.AND P3, PT, R3.reuse, R53, PT ;  /* 0x000000350300720c */ /* 0x040fe40003f66270 */
[----:B------:R-:W-:Y:S02]  /*7470*/  ISETP.GE.AND P0, PT, R3, R54, PT ;  /* 0x000000360300720c */ /* 0x000fe40003f06270 */
[C---:B------:R-:W-:Y:S01]  /*7480*/  IADD3 R8, R0.reuse, 0x20, RZ ;  /* 0x0000002000087810 */ /* 0x040fe20007ffe0ff */
[----:B------:R-:W-:Y:S01]  /*7490*/  HMMA.16816.F32 R4, R4, R18, R172 ;  /* 0x000000120404723c */ /* 0x000fe200000018ac */
[----:B------:R-:W-:-:S02]  /*74a0*/  IADD3 R3, R0, 0x21, RZ ;  /* 0x0000002100037810 */ /* 0x000fc40007ffe0ff */
[----:B------:R-:W-:Y:S02]  /*74b0*/  FSEL R59, R27, -INF , !P6 ;  /* 0xff8000001b3b7808 */ /* 0x000fe40007000000 */
[----:B------:R-:W-:Y:S02]  /*74c0*/  FSEL R50, R50, -INF , !P2 ;  /* 0xff80000032327808 */ /* 0x000fe40005000000 */
[----:B------:R-:W-:Y:S01]  /*74d0*/  FSEL R51, R51, -INF , !P0 ;  /* 0xff80000033337808 */ /* 0x000fe20004000000 */
[----:B------:R-:W-:Y:S01]  /*74e0*/  HMMA.16816.F32 R24, R12, R16, R224 ;  /* 0x000000100c18723c */ /* 0x000fe200000018e0 */
[CC--:B------:R-:W-:Y:S02]  /*74f0*/  ISETP.GE.AND P6, PT, R8.reuse, R52.reuse, PT ;  /* 0x000000340800720c */ /* 0x0c0fe40003fc6270 */
[----:B------:R-:W-:Y:S02]  /*7500*/  ISETP.GE.AND P2, PT, R8, R55, PT ;  /* 0x000000370800720c */ /* 0x000fe40003f46270 */
[----:B------:R-:W-:-:S02]  /*7510*/  ISETP.GE.AND P0, PT, R3, R52, PT ;  /* 0x000000340300720c */ /* 0x000fc40003f06270 */
[----:B------:R-:W-:Y:S01]  /*7520*/  FSEL R48, R48, -INF , !P4 ;  /* 0xff80000030307808 */ /* 0x000fe20006000000 */
[----:B------:R-:W-:Y:S01]  /*7530*/  HMMA.16816.F32 R12, R12, R18, R228 ;  /* 0x000000120c0c723c */ /* 0x000fe200000018e4 */
[----:B------:R-:W-:Y:S02]  /*7540*/  FSEL R49, R49, -INF , !P3 ;  /* 0xff80000031317808 */ /* 0x000fe40005800000 */
[----:B------:R-:W-:Y:S02]  /*7550*/  FSEL R184, R28, -INF , !P6 ;  /* 0xff8000001cb87808 */ /* 0x000fe40007000000 */
[----:B------:R-:W-:Y:S02]  /*7560*/  FSEL R197, R30, -INF , !P2 ;  /* 0xff8000001ec57808 */ /* 0x000fe40005000000 */
[----:B------:R-:W-:Y:S02]  /*7570*/  FSEL R187, R29, -INF , !P0 ;  /* 0xff8000001dbb7808 */ /* 0x000fe40004000000 */
[----:B------:R-:W-:-:S02]  /*7580*/  ISETP.GE.AND P4, PT, R8, R53, PT ;  /* 0x000000350800720c */ /* 0x000fc40003f86270 */
[-C--:B------:R-:W-:Y:S02]  /*7590*/  ISETP.GE.AND P3, PT, R8, R54.reuse, PT ;  /* 0x000000360800720c */ /* 0x080fe40003f66270 */
[C---:B------:R-:W-:Y:S02]  /*75a0*/  ISETP.GE.AND P6, PT, R3.reuse, R55, PT ;  /* 0x000000370300720c */ /* 0x040fe40003fc6270 */
[C---:B------:R-:W-:Y:S02]  /*75b0*/  ISETP.GE.AND P2, PT, R3.reuse, R53, PT ;  /* 0x000000350300720c */ /* 0x040fe40003f46270 */
[----:B------:R-:W-:Y:S02]  /*75c0*/  ISETP.GE.AND P0, PT, R3, R54, PT ;  /* 0x000000360300720c */ /* 0x000fe40003f06270 */
[C---:B------:R-:W-:Y:S02]  /*75d0*/  IADD3 R8, R0.reuse, 0x28, RZ ;  /* 0x0000002800087810 */ /* 0x040fe40007ffe0ff */
[----:B------:R-:W-:-:S02]  /*75e0*/  IADD3 R3, R0, 0x29, RZ ;  /* 0x0000002900037810 */ /* 0x000fc40007ffe0ff */
[----:B------:R-:W-:Y:S02]  /*75f0*/  FSEL R198, R31, -INF , !P6 ;  /* 0xff8000001fc67808 */ /* 0x000fe40007000000 */
[----:B------:R-:W-:Y:S02]  /*7600*/  FSEL R202, R42, -INF , !P3 ;  /* 0xff8000002aca7808 */ /* 0x000fe40005800000 */
[----:B------:R-:W-:Y:S02]  /*7610*/  FSEL R199, R43, -INF , !P0 ;  /* 0xff8000002bc77808 */ /* 0x000fe40004000000 */
[CC--:B------:R-:W-:Y:S02]  /*7620*/  ISETP.GE.AND P6, PT, R8.reuse, R52.reuse, PT ;  /* 0x000000340800720c */ /* 0x0c0fe40003fc6270 */
[----:B------:R-:W-:Y:S02]  /*7630*/  ISETP.GE.AND P3, PT, R8, R55, PT ;  /* 0x000000370800720c */ /* 0x000fe40003f66270 */
[----:B------:R-:W-:-:S02]  /*7640*/  ISETP.GE.AND P0, PT, R3, R52, PT ;  /* 0x000000340300720c */ /* 0x000fc40003f06270 */
        /* <DEDUP_REMOVED lines=11> */
[----:B------:R-:W-:-:S02]  /*7700*/  ISETP.GE.AND P0, PT, R3, R54, PT ;  /* 0x000000360300720c */ /* 0x000fc40003f06270 */
[----:B------:R-:W-:Y:S02]  /*7710*/  FSEL R194, R41, -INF , !P2 ;  /* 0xff80000029c27808 */ /* 0x000fe40005000000 */
[----:B------:R-:W-:Y:S02]  /*7720*/  FSEL R207, R27, -INF , !P0 ;  /* 0xff8000001bcf7808 */ /* 0x000fe40004000000 */
[----:B------:R-:W-:Y:S02]  /*7730*/  ISETP.GE.AND P0, PT, R0, R52, PT ;  /* 0x000000340000720c */ /* 0x000fe40003f06270 */
[C---:B------:R-:W-:Y:S02]  /*7740*/  ISETP.GE.AND P4, PT, R8.reuse, R53, PT ;  /* 0x000000350800720c */ /* 0x040fe40003f86270 */
[----:B------:R-:W-:Y:S02]  /*7750*/  ISETP.GE.AND P2, PT, R8, R54, PT ;  /* 0x000000360800720c */ /* 0x000fe40003f46270 */
[----:B------:R-:W-:-:S02]  /*7760*/  IADD3 R8, R0, 0x30, RZ ;  /* 0x0000003000087810 */ /* 0x000fc40007ffe0ff */
[----:B------:R-:W-:Y:S02]  /*7770*/  FSEL R17, R32, -INF , !P0 ;  /* 0xff80000020117808 */ /* 0x000fe40004000000 */
[----:B------:R-:W-:Y:S02]  /*7780*/  FSEL R188, R39, -INF , !P6 ;  /* 0xff80000027bc7808 */ /* 0x000fe40007000000 */
[----:B------:R-:W-:Y:S02]  /*7790*/  FSEL R191, R46, -INF , !P2 ;  /* 0xff8000002ebf7808 */ /* 0x000fe40005000000 */
[----:B------:R-:W-:Y:S02]  /*77a0*/  ISETP.GE.AND P0, PT, R0, R54, PT ;  /* 0x000000360000720c */ /* 0x000fe40003f06270 */
[C---:B------:R-:W-:Y:S02]  /*77b0*/  ISETP.GE.AND P6, PT, R8.reuse, R52, PT ;  /* 0x000000340800720c */ /* 0x040fe40003fc6270 */
        /* <DEDUP_REMOVED lines=9> */
[----:B------:R-:W-:Y:S02]  /*7850*/  IADD3 R3, R0, 0x38, RZ ;  /* 0x0000003800037810 */ /* 0x000fe40007ffe0ff */
[----:B------:R-:W-:Y:S02]  /*7860*/  FSEL R189, R44, -INF , !P4 ;  /* 0xff8000002cbd7808 */ /* 0x000fe40006000000 */
[----:B------:R-:W-:Y:S02]  /*7870*/  FSEL R208, R26, -INF , !P3 ;  /* 0xff8000001ad07808 */ /* 0x000fe40005800000 */
[----:B------:R-:W-:-:S02]  /*7880*/  FSEL R205, R25, -INF , !P2 ;  /* 0xff80000019cd7808 */ /* 0x000fc40005000000 */
[----:B------:R-:W-:Y:S02]  /*7890*/  FSEL R18, R33, -INF , !P5 ;  /* 0xff80000021127808 */ /* 0x000fe40006800000 */
[----:B------:R-:W-:Y:S02]  /*78a0*/  FSEL R20, R35, -INF , !P1 ;  /* 0xff80000023147808 */ /* 0x000fe40004800000 */
[-C--:B------:R-:W-:Y:S02]  /*78b0*/  ISETP.GE.AND P4, PT, R8, R53.reuse, PT ;  /* 0x000000350800720c */ /* 0x080fe40003f86270 */
[C---:B------:R-:W-:Y:S02]  /*78c0*/  ISETP.GE.AND P3, PT, R3.reuse, R53, PT ;  /* 0x000000350300720c */ /* 0x040fe40003f66270 */
[----:B------:R-:W-:Y:S02]  /*78d0*/  ISETP.GE.AND P2, PT, R3, R54, PT ;  /* 0x000000360300720c */ /* 0x000fe40003f46270 */
[----:B------:R-:W-:-:S02]  /*78e0*/  ISETP.GE.AND P5, PT, R0, R55, PT ;  /* 0x000000370000720c */ /* 0x000fc40003fa6270 */
[C---:B------:R-:W-:Y:S02]  /*78f0*/  ISETP.GE.AND P1, PT, R0.reuse, R53, PT ;  /* 0x000000350000720c */ /* 0x040fe40003f26270 */
[----:B------:R-:W-:Y:S02]  /*7900*/  IADD3 R0, R0, 0x39, RZ ;  /* 0x0000003900007810 */ /* 0x000fe40007ffe0ff */
[----:B------:R-:W-:Y:S02]  /*7910*/  FSEL R225, R23, -INF , !P6 ;  /* 0xff80000017e17808 */ /* 0x000fe40007000000 */
[----:B------:R-:W-:Y:S02]  /*7920*/  FSEL R206, R24, -INF , !P4 ;  /* 0xff80000018ce7808 */ /* 0x000fe40006000000 */
[----:B------:R-:W-:Y:S02]  /*7930*/  FSEL R19, R34, -INF , !P5 ;  /* 0xff80000022137808 */ /* 0x000fe40006800000 */
[----:B------:R-:W-:-:S02]  /*7940*/  FSEL R204, R12, -INF , !P3 ;  /* 0xff8000000ccc7808 */ /* 0x000fc40005800000 */
[----:B------:R-:W-:Y:S02]  /*7950*/  FSEL R210, R14, -INF , !P2 ;  /* 0xff8000000ed27808 */ /* 0x000fe40005000000 */
[----:B------:R-:W-:Y:S02]  /*7960*/  FSEL R21, R60, -INF , !P1 ;  /* 0xff8000003c157808 */ /* 0x000fe40004800000 */
[CC--:B------:R-:W-:Y:S02]  /*7970*/  ISETP.GE.AND P6, PT, R3.reuse, R52.reuse, PT ;  /* 0x000000340300720c */ /* 0x0c0fe40003fc6270 */
[-C--:B------:R-:W-:Y:S02]  /*7980*/  ISETP.GE.AND P4, PT, R3, R55.reuse, PT ;  /* 0x000000370300720c */ /* 0x080fe40003f86270 */
[C---:B------:R-:W-:Y:S02]  /*7990*/  ISETP.GE.AND P5, PT, R0.reuse, R52, PT ;  /* 0x000000340000720c */ /* 0x040fe40003fa6270 */
        /* <DEDUP_REMOVED lines=10> */
[----:B------:R-:W2:Y:S04]  /*7a40*/  LDL.64 R236, [R1+0x18] ;  /* 0x0000180001ec7983 */ /* 0x000ea80000100a00 */
[----:B------:R-:W3:Y:S01]  /*7a50*/  LDL.64 R238, [R1+0x10] ;  /* 0x0000100001ee7983 */ /* 0x000ee20000100a00 */
[----:B------:R-:W-:Y:S02]  /*7a60*/  UIADD3 UR31, UR28, -0x3, URZ ;  /* 0xfffffffd1c1f7890 */ /* 0x000fe4000fffe03f */
[----:B------:R-:W-:-:S02]  /*7a70*/  ULDC.64 UR4, c[0x0][0x198] ;  /* 0x0000660000047ab9 */ /* 0x000fc40000000a00 */
[----:B------:R-:W-:Y:S02]  /*7a80*/  USHF.R.S32.HI UR30, URZ, 0x1f, UR31 ;  /* 0x0000001f3f1e7899 */ /* 0x000fe4000801141f */
[----:B------:R-:W-:Y:S02]  /*7a90*/  UIMAD.WIDE.U32 UR32, UR31, UR4, URZ ;  /* 0x000000041f2072a5 */ /* 0x000fe4000f8e003f */
[----:B------:R-:W-:-:S04]  /*7aa0*/  UIMAD UR30, UR30, UR4, URZ ;  /* 0x000000041e1e72a4 */ /* 0x000fc8000f8e023f */
[----:B------:R-:W-:Y:S01]  /*7ab0*/  UIMAD UR5, UR31, UR5, UR30 ;  /* 0x000000051f0572a4 */ /* 0x000fe2000f8e021e */
[----:B------:R-:W-:Y:S02]  /*7ac0*/  IMAD.U32 R0, RZ, RZ, UR32 ;  /* 0x00000020ff007e24 */ /* 0x000fe4000f8e00ff */
[----:B------:R-:W-:Y:S01]  /*7ad0*/  IMAD.U32 R5, RZ, RZ, UR32 ;  /* 0x00000020ff057e24 */ /* 0x000fe2000f8e00ff */
[----:B------:R-:W-:-:S06]  /*7ae0*/  UIADD3 UR5, UR33, UR5, URZ ;  /* 0x0000000521057290 */ /* 0x000fcc000fffe03f */
[----:B------:R-:W-:Y:S01]  /*7af0*/  IMAD.U32 R3, RZ, RZ, UR5 ;  /* 0x00000005ff037e24 */ /* 0x000fe2000f8e00ff */
[----:B--2---:R-:W-:-:S04]  /*7b00*/  LEA R0, P0, R0, R236, 0x6 ;  /* 0x000000ec00007211 */ /* 0x004fc800078030ff */
[----:B------:R-:W-:Y:S02]  /*7b10*/  LEA R4, P1, R0, c[0x0][0x168], 0x1 ;  /* 0x00005a0000047a11 */ /* 0x000fe400078208ff */
[----:B---3--:R-:W-:Y:S02]  /*7b20*/  LEA.HI.X R3, R5, R239, R3, 0x6, P0 ;  /* 0x000000ef05037211 */ /* 0x008fe400000f3403 */
        /* <DEDUP_REMOVED lines=13> */
.L_x_340:
[----:B------:R-:W2:Y:S04]  /*7c00*/  LDL R0, [R1+0x40] ;  /* 0x0000400001007983 */ /* 0x000ea80000100800 */
[----:B------:R-:W3:Y:S04]  /*7c10*/  LDL R3, [R1+0x50] ;  /* 0x0000500001037983 */ /* 0x000ee80000100800 */
[----:B------:R-:W4:Y:S04]  /*7c20*/  LDL R8, [R1] ;  /* 0x0000000001087983 */ /* 0x000f280000100800 */
[----:B-1----:R-:W5:Y:S04]  /*7c30*/  LDL R4, [R1+0x4] ;  /* 0x0000040001047983 */ /* 0x002f680000100800 */
[----:B------:R-:W5:Y:S01]  /*7c40*/  LDL.LU R7, [R1+0x8] ;  /* 0x0000080001077983 */ /* 0x000f620000300800 */
[----:B------:R-:W-:Y:S01]  /*7c50*/  USHF.L.U32 UR4, UR29, 0x1, URZ ;  /* 0x000000011d047899 */ /* 0x000fe2000800063f */
[----:B------:R-:W-:-:S02]  /*7c60*/  FMNMX.FTZ R6, R136, R17, !PT ;  /* 0x0000001188067209 */ /* 0x000fc40007810000 */
[----:B------:R-:W-:Y:S01]  /*7c70*/  FMNMX.FTZ R9, R135, R19, !PT ;  /* 0x0000001387097209 */ /* 0x000fe20007810000 */
[----:B--2---:R-:W-:-:S04]  /*7c80*/  IMAD.WIDE.U32 R172, R0, -0x2daee0ad, RZ ;  /* 0xd2511f5300ac7825 */ /* 0x004fc800078e00ff */
[----:B------:R-:W-:Y:S02]  /*7c90*/  IMAD.U32 R0, RZ, RZ, UR27 ;  /* 0x0000001bff007e24 */ /* 0x000fe4000f8e00ff */
[----:B---3--:R-:W-:-:S03]  /*7ca0*/  IMAD.WIDE.U32 R226, R3, -0x326172a9, RZ ;  /* 0xcd9e8d5703e27825 */ /* 0x008fc600078e00ff */
[----:B------:R-:W-:Y:S02]  /*7cb0*/  LOP3.LUT R0, R173, UR4, R0, 0x96, !PT ;  /* 0x00000004ad007c12 */ /* 0x000fe4000f8e9600 */
[----:B----4-:R-:W-:Y:S01]  /*7cc0*/  LOP3.LUT R3, R227, R8, RZ, 0x3c, !PT ;  /* 0x00000008e3037212 */ /* 0x010fe200078e3cff */
[----:B-----5:R-:W-:-:S04]  /*7cd0*/  IMAD.WIDE.U32 R174, R4, -0x326172a9, RZ ;  /* 0xcd9e8d5704ae7825 */ /* 0x020fc800078e00ff */
[----:B------:R-:W-:-:S04]  /*7ce0*/  IMAD.WIDE.U32 R4, R0, -0x326172a9, RZ ;  /* 0xcd9e8d5700047825 */ /* 0x000fc800078e00ff */
[----:B------:R-:W-:Y:S01]  /*7cf0*/  IMAD.WIDE.U32 R42, R3, -0x2daee0ad, RZ ;  /* 0xd2511f53032a7825 */ /* 0x000fe200078e00ff */
[----:B------:R-:W-:Y:S02]  /*7d00*/  FMNMX.FTZ R3, R18, R6, !PT ;  /* 0x0000000612037209 */ /* 0x000fe40007810000 */
[----:B------:R-:W-:Y:S02]  /*7d10*/  LOP3.LUT R0, R175, R8, RZ, 0x3c, !PT ;  /* 0x00000008af007212 */ /* 0x000fe400078e3cff */
[----:B------:R-:W-:Y:S02]  /*7d20*/  LOP3.LUT R6, R5, UR15, R174, 0x96, !PT ;  /* 0x0000000f05067c12 */ /* 0x000fe4000f8e96ae */
[----:B------:R-:W-:Y:S02]  /*7d30*/  LOP3.LUT R10, R249, UR13, R4, 0x96, !PT ;  /* 0x0000000df90a7c12 */ /* 0x000fe4000f8e9604 */
[----:B------:R-:W-:Y:S01]  /*7d40*/  LOP3.LUT R8, R43, UR14, R172, 0x96, !PT ;  /* 0x0000000e2b087c12 */ /* 0x000fe2000f8e96ac */
[----:B------:R-:W-:Y:S01]  /*7d50*/  IMAD.MOV.U32 R25, RZ, RZ, R7 ;  /* 0x000000ffff197224 */ /* 0x000fe200078e0007 */
[----:B------:R-:W-:Y:S01]  /*7d60*/  FMNMX.FTZ R3, R61, R3, !PT ;  /* 0x000000033d037209 */ /* 0x000fe20007810000 */
[----:B------:R-:W-:-:S02]  /*7d70*/  IMAD R43, R0, -0x2daee0ad, RZ ;  /* 0xd2511f53002b7824 */ /* 0x000fc400078e02ff */
[----:B------:R-:W-:Y:S01]  /*7d80*/  IMAD.WIDE.U32 R6, R6, -0x2daee0ad, RZ ;  /* 0xd2511f5306067825 */ /* 0x000fe200078e00ff */
[----:B------:R-:W-:-:S03]  /*7d90*/  FMNMX.FTZ R0, R63, R3, !PT ;  /* 0x000000033f007209 */ /* 0x000fc60007810000 */
[----:B------:R-:W-:-:S04]  /*7da0*/  IMAD.WIDE.U32 R10, R10, -0x2daee0ad, RZ ;  /* 0xd2511f530a0a7825 */ /* 0x000fc800078e00ff */
[----:B------:R-:W-:Y:S01]  /*7db0*/  IMAD.WIDE.U32 R40, R8, -0x326172a9, RZ ;  /* 0xcd9e8d5708287825 */ /* 0x000fe200078e00ff */
[----:B------:R-:W-:Y:S02]  /*7dc0*/  LOP3.LUT R7, R7, UR12, R43, 0x96, !PT ;  /* 0x0000000c07077c12 */ /* 0x000fe4000f8e962b */
[----:B------:R-:W-:Y:S02]  /*7dd0*/  LOP3.LUT R14, R11, UR10, R6, 0x96, !PT ;  /* 0x0000000a0b0e7c12 */ /* 0x000fe4000f8e9606 */
[----:B------:R-:W-:Y:S02]  /*7de0*/  LOP3.LUT R5, R5, UR15, R226, 0x96, !PT ;  /* 0x0000000f05057c12 */ /* 0x000fe4000f8e96e2 */
[----:B------:R-:W-:Y:S02]  /*7df0*/  LOP3.LUT R8, R41, UR13, R4, 0x96, !PT ;  /* 0x0000000d29087c12 */ /* 0x000fe4000f8e9604 */
[----:B------:R-:W-:Y:S01]  /*7e00*/  FMNMX.FTZ R0, R181, R0, !PT ;  /* 0x00000000b5007209 */ /* 0x000fe20007810000 */
[----:B------:R-:W-:Y:S01]  /*7e10*/  IMAD.WIDE.U32 R6, R7, -0x326172a9, RZ ;  /* 0xcd9e8d5707067825 */ /* 0x000fe200078e00ff */
[----:B------:R-:W-:-:S02]  /*7e20*/  FMNMX.FTZ R3, R20, R9, !PT ;  /* 0x0000000914037209 */ /* 0x000fc40007810000 */
[----:B------:R-:W-:Y:S01]  /*7e30*/  FMNMX.FTZ R0, R180, R0, !PT ;  /* 0x00000000b4007209 */ /* 0x000fe20007810000 */
[----:B------:R-:W-:-:S04]  /*7e40*/  IMAD.WIDE.U32 R14, R14, -0x326172a9, RZ ;  /* 0xcd9e8d570e0e7825 */ /* 0x000fc800078e00ff */
[----:B------:R-:W-:Y:S01]  /*7e50*/  IMAD.WIDE.U32 R4, R5, -0x2daee0ad, RZ ;  /* 0xd2511f5305047825 */ /* 0x000fe200078e00ff */
[----:B------:R-:W-:-:S03]  /*7e60*/  FMNMX.FTZ R0, R58, R0, !PT ;  /* 0x000000003a007209 */ /* 0x000fc60007810000 */
[----:B------:R-:W-:Y:S01]  /*7e70*/  IMAD.WIDE.U32 R8, R8, -0x2daee0ad, RZ ;  /* 0xd2511f5308087825 */ /* 0x000fe200078e00ff */
[----:B------:R-:W-:-:S04]  /*7e80*/  LOP3.LUT R11, R15, UR9, R6, 0x96, !PT ;  /* 0x000000090f0b7c12 */ /* 0x000fc8000f8e9606 */
[----:B------:R-:W-:Y:S02]  /*7e90*/  LOP3.LUT R15, R9, UR10, R4, 0x96, !PT ;  /* 0x0000000a090f7c12 */ /* 0x000fe4000f8e9604 */
[----:B------:R-:W-:Y:S02]  /*7ea0*/  FMNMX.FTZ R9, R132, R3, !PT ;  /* 0x0000000384097209 */ /* 0x000fe40007810000 */
[----:B------:R-:W-:Y:S02]  /*7eb0*/  FMNMX.FTZ R3, R57, R0, !PT ;  /* 0x0000000039037209 */ /* 0x000fe40007810000 */
[----:B------:R-:W-:Y:S02]  /*7ec0*/  LOP3.LUT R5, R5, UR12, R42, 0x96, !PT ;  /* 0x0000000c05057c12 */ /* 0x000fe4000f8e962a */
[----:B------:R-:W-:Y:S02]  /*7ed0*/  FMNMX.FTZ R3, R184, R3, !PT ;  /* 0x00000003b8037209 */ /* 0x000fe40007810000 */
[----:B------:R-:W-:Y:S01]  /*7ee0*/  LOP3.LUT R7, R7, UR11, R248, 0x96, !PT ;  /* 0x0000000b07077c12 */ /* 0x000fe2000f8e96f8 */
[----:B------:R-:W-:Y:S01]  /*7ef0*/  IMAD.WIDE.U32 R4, R5, -0x326172a9, RZ ;  /* 0xcd9e8d5705047825 */ /* 0x000fe200078e00ff */
[----:B------:R-:W-:-:S02]  /*7f00*/  FMNMX.FTZ R3, R187, R3, !PT ;  /* 0x00000003bb037209 */ /* 0x000fc40007810000 */
[----:B------:R-:W-:Y:S01]  /*7f10*/  FMNMX.FTZ R0, R133, R9, !PT ;  /* 0x0000000985007209 */ /* 0x000fe20007810000 */
[----:B------:R-:W-:Y:S01]  /*7f20*/  IMAD.WIDE.U32 R6, R7, -0x2daee0ad, RZ ;  /* 0xd2511f5307067825 */ /* 0x000fe200078e00ff */
[----:B------:R-:W-:Y:S02]  /*7f30*/  FMNMX.FTZ R3, R185, R3, !PT ;  /* 0x00000003b9037209 */ /* 0x000fe40007810000 */
[----:B------:R-:W-:Y:S01]  /*7f40*/  LOP3.LUT R12, R5, UR11, R40, 0x96, !PT ;  /* 0x0000000b050c7c12 */ /* 0x000fe2000f8e9628 */
[----:B------:R-:W-:Y:S01]  /*7f50*/  IMAD.WIDE.U32 R38, R11, -0x2daee0ad, RZ ;  /* 0xd2511f530b267825 */ /* 0x000fe200078e00ff */
[----:B------:R-:W-:Y:S02]  /*7f60*/  FMNMX.FTZ R0, R183, R0, !PT ;  /* 0x00000000b7007209 */ /* 0x000fe40007810000 */
[----:B------:R-:W-:Y:S01]  /*7f70*/  FMNMX.FTZ R3, R186, R3, !PT ;  /* 0x00000003ba037209 */ /* 0x000fe20007810000 */
[----:B------:R-:W-:Y:S01]  /*7f80*/  IMAD.WIDE.U32 R12, R12, -0x2daee0ad, RZ ;  /* 0xd2511f530c0c7825 */ /* 0x000fe200078e00ff */
[----:B------:R-:W-:-:S02]  /*7f90*/  LOP3.LUT R16, R39, UR6, R6, 0x96, !PT ;  /* 0x0000000627107c12 */ /* 0x000fc4000f8e9606 */
[----:B------:R-:W-:Y:S02]  /*7fa0*/  FMNMX.FTZ R5, R134, R21, !PT ;  /* 0x0000001586057209 */ /* 0x000fe40007810000 */
[----:B------:R-:W-:Y:S01]  /*7fb0*/  LOP3.LUT R7, R7, UR8, R10, 0x96, !PT ;  /* 0x0000000807077c12 */ /* 0x000fe2000f8e960a */
[----:B------:R-:W-:Y:S01]  /*7fc0*/  IMAD.WIDE.U32 R10, R15, -0x326172a9, RZ ;  /* 0xcd9e8d570f0a7825 */ /* 0x000fe200078e00ff */
[----:B------:R-:W-:Y:S02]  /*7fd0*/  FMNMX.FTZ R6, R182, R0, !PT ;  /* 0x00000000b6067209 */ /* 0x000fe40007810000 */
[----:B------:R-:W-:Y:S02]  /*7fe0*/  FMNMX.FTZ R3, R215, R3, !PT ;  /* 0x00000003d7037209 */ /* 0x000fe40007810000 */
[----:B------:R-:W-:Y:S02]  /*7ff0*/  FMNMX.FTZ R0, R176, R5, !PT ;  /* 0x00000005b0007209 */ /* 0x000fe40007810000 */
[----:B------:R-:W-:-:S02]  /*8000*/  FMNMX.FTZ R5, R178, R6, !PT ;  /* 0x00000006b2057209 */ /* 0x000fc40007810000 */
[----:B------:R-:W-:Y:S02]  /*8010*/  LOP3.LUT R15, R13, UR8, R8, 0x96, !PT ;  /* 0x000000080d0f7c12 */ /* 0x000fe4000f8e9608 */
[----:B------:R-:W-:Y:S02]  /*8020*/  FMNMX.FTZ R3, R223, R3, !PT ;  /* 0x00000003df037209 */ /* 0x000fe40007810000 */
[----:B------:R-:W-:Y:S02]  /*8030*/  LOP3.LUT R13, R11, UR9, R4, 0x96, !PT ;  /* 0x000000090b0d7c12 */ /* 0x000fe4000f8e9604 */
[----:B------:R-:W-:Y:S02]  /*8040*/  FMNMX.FTZ R4, R137, R0, !PT ;  /* 0x0000000089047209 */ /* 0x000fe40007810000 */
[----:B------:R-:W-:Y:S01]  /*8050*/  FMNMX.FTZ R0, R59, R5, !PT ;  /* 0x000000053b007209 */ /* 0x000fe20007810000 */
[----:B------:R-:W-:Y:S01]  /*8060*/  IMAD.WIDE.U32 R6, R7, -0x326172a9, RZ ;  /* 0xcd9e8d5707067825 */ /* 0x000fe200078e00ff */
[----:B------:R-:W-:-:S02]  /*8070*/  FMNMX.FTZ R8, R211, R3, !PT ;  /* 0x00000003d3087209 */ /* 0x000fc40007810000 */
[----:B------:R-:W-:Y:S02]  /*8080*/  FMNMX.FTZ R11, R138, R4, !PT ;  /* 0x000000048a0b7209 */ /* 0x000fe40007810000 */
[----:B------:R-:W-:Y:S02]  /*8090*/  FMNMX.FTZ R9, R197, R0, !PT ;  /* 0x00000000c5097209 */ /* 0x000fe40007810000 */
[----:B------:R-:W-:Y:S02]  /*80a0*/  FMNMX.FTZ R8, R212, R8, !PT ;  /* 0x00000008d4087209 */ /* 0x000fe40007810000 */
[----:B------:R-:W-:Y:S02]  /*80b0*/  LOP3.LUT R39, R7, UR7, R14, 0x96, !PT ;  /* 0x0000000707277c12 */ /* 0x000fe4000f8e960e */
[----:B------:R-:W-:Y:S01]  /*80c0*/  FMNMX.FTZ R0, R179, R11, !PT ;  /* 0x0000000bb3007209 */ /* 0x000fe20007810000 */
[----:B------:R-:W-:Y:S01]  /*80d0*/  IMAD.WIDE.U32 R4, R16, -0x326172a9, RZ ;  /* 0xcd9e8d5710047825 */ /* 0x000fe200078e00ff */
[----:B------:R-:W-:Y:S01]  /*80e0*/  FMNMX.FTZ R7, R198, R9, !PT ;  /* 0x00000009c6077209 */ /* 0x000fe20007810000 */
[----:B------:R-:W1:Y:S01]  /*80f0*/  SHFL.BFLY PT, R16, R8, 0x2, 0x1f ;  /* 0x0c401f0008107f89 */ /* 0x000e6200000e0000 */
[----:B------:R-:W-:-:S02]  /*8100*/  FMNMX.FTZ R11, R200, R0, !PT ;  /* 0x00000000c80b7209 */ /* 0x000fc40007810000 */
[----:B------:R-:W-:Y:S01]  /*8110*/  FMNMX.FTZ R0, R192, R7, !PT ;  /* 0x00000007c0007209 */ /* 0x000fe20007810000 */
[----:B------:R-:W-:Y:S01]  /*8120*/  IMAD.WIDE.U32 R36, R13, -0x2daee0ad, RZ ;  /* 0xd2511f530d247825 */ /* 0x000fe200078e00ff */
[----:B------:R-:W-:Y:S02]  /*8130*/  LOP3.LUT R3, R5, UR17, R6, 0x96, !PT ;  /* 0x0000001105037c12 */ /* 0x000fe4000f8e9606 */
[----:B------:R-:W-:Y:S01]  /*8140*/  FMNMX.FTZ R0, R188, R0, !PT ;  /* 0x00000000bc007209 */ /* 0x000fe20007810000 */
[----:B------:R-:W-:Y:S01]  /*8150*/  IMAD.WIDE.U32 R6, R15, -0x326172a9, RZ ;  /* 0xcd9e8d570f067825 */ /* 0x000fe200078e00ff */
[C---:B------:R-:W-:Y:S02]  /*8160*/  LOP3.LUT R9, R4.reuse, 0xffff, RZ, 0xc0, !PT ;  /* 0x0000ffff04097812 */ /* 0x040fe400078ec0ff */
[----:B------:R-:W-:Y:S02]  /*8170*/  LOP3.LUT R15, R4, 0xff, RZ, 0xc0, !PT ;  /* 0x000000ff040f7812 */ /* 0x000fe400078ec0ff */
[----:B------:R-:W-:-:S02]  /*8180*/  SHF.R.U32.HI R13, RZ, 0x10, R4 ;  /* 0x00000010ff0d7819 */ /* 0x000fc40000011604 */
[----:B------:R-:W-:Y:S02]  /*8190*/  SHF.R.U32.HI R14, RZ, 0x18, R4 ;  /* 0x00000018ff0e7819 */ /* 0x000fe40000011604 */
[----:B------:R-:W-:Y:S02]  /*81a0*/  FMNMX.FTZ R0, R224, R0, !PT ;  /* 0x00000000e0007209 */ /* 0x000fe40007810000 */
[----:B------:R-:W-:Y:S02]  /*81b0*/  FMNMX.FTZ R4, R48, R11, !PT ;  /* 0x0000000b30047209 */ /* 0x000fe40007810000 */
[----:B------:R-:W-:Y:S02]  /*81c0*/  LOP3.LUT R5, R37, UR6, R12, 0x96, !PT ;  /* 0x0000000625057c12 */ /* 0x000fe4000f8e960c */
[----:B------:R-:W-:Y:S02]  /*81d0*/  LOP3.LUT R37, R7, UR7, R10, 0x96, !PT ;  /* 0x0000000707257c12 */ /* 0x000fe4000f8e960a */
[----:B------:R-:W-:-:S02]  /*81e0*/  FMNMX.FTZ R0, R225, R0, !PT ;  /* 0x00000000e1007209 */ /* 0x000fc40007810000 */
[----:B------:R-:W-:Y:S01]  /*81f0*/  FMNMX.FTZ R7, R49, R4, !PT ;  /* 0x0000000431077209 */ /* 0x000fe20007810000 */
[----:B------:R-:W-:Y:S01]  /*8200*/  IMAD.WIDE.U32 R4, R5, -0x326172a9, RZ ;  /* 0xcd9e8d5705047825 */ /* 0x000fe200078e00ff */
[----:B------:R-:W-:Y:S02]  /*8210*/  SHF.R.U32.HI R9, RZ, 0x8, R9 ;  /* 0x00000008ff097819 */ /* 0x000fe40000011609 */
[----:B------:R-:W-:Y:S02]  /*8220*/  FMNMX.FTZ R0, R213, R0, !PT ;  /* 0x00000000d5007209 */ /* 0x000fe40007810000 */
[----:B------:R-:W-:Y:S02]  /*8230*/  FMNMX.FTZ R10, R193, R7, !PT ;  /* 0x00000007c10a7209 */ /* 0x000fe40007810000 */
[----:B------:R-:W-:Y:S02]  /*8240*/  PRMT R24, R15, 0x5410, R9 ;  /* 0x000054100f187816 */ /* 0x000fe40000000009 */
[----:B------:R-:W-:-:S02]  /*8250*/  FMNMX.FTZ R7, R214, R0, !PT ;  /* 0x00000000d6077209 */ /* 0x000fc40007810000 */
[----:B------:R-:W-:Y:S02]  /*8260*/  LOP3.LUT R11, R13, 0xff, RZ, 0xc0, !PT ;  /* 0x000000ff0d0b7812 */ /* 0x000fe400078ec0ff */
[----:B------:R-:W-:Y:S02]  /*8270*/  LOP3.LUT R0, R5, UR17, R6, 0x96, !PT ;  /* 0x0000001105007c12 */ /* 0x000fe4000f8e9606 */
[----:B------:R-:W-:Y:S02]  /*8280*/  FMNMX.FTZ R9, R2, R62, !PT ;  /* 0x0000003e02097209 */ /* 0x000fe40007810000 */
[----:B------:R-:W-:Y:S02]  /*8290*/  FMNMX.FTZ R10, R194, R10, !PT ;  /* 0x0000000ac20a7209 */ /* 0x000fe40007810000 */
[----:B-1----:R-:W-:Y:S02]  /*82a0*/  FMNMX.FTZ R6, R8, R16, !PT ;  /* 0x0000001008067209 */ /* 0x002fe40007810000 */
[----:B------:R-:W-:-:S02]  /*82b0*/  FMNMX.FTZ R8, R177, R9, !PT ;  /* 0x00000009b1087209 */ /* 0x000fc40007810000 */
[----:B------:R-:W-:Y:S02]  /*82c0*/  PRMT R23, R11, 0x5410, R14 ;  /* 0x000054100b177816 */ /* 0x000fe4000000000e */
[----:B------:R-:W-:Y:S01]  /*82d0*/  FMNMX.FTZ R9, R189, R10, !PT ;  /* 0x0000000abd097209 */ /* 0x000fe20007810000 */
[----:B------:R-:W1:Y:S01]  /*82e0*/  SHFL.BFLY PT, R11, R7, 0x2, 0x1f ;  /* 0x0c401f00070b7f89 */ /* 0x000e6200000e0000 */
[----:B------:R-:W-:-:S03]  /*82f0*/  LOP3.LUT R12, R4, 0xffff, RZ, 0xc0, !PT ;  /* 0x0000ffff040c7812 */ /* 0x000fc600078ec0ff */
[----:B------:R-:W2:Y:S01]  /*8300*/  SHFL.BFLY PT, R10, R6, 0x1, 0x1f ;  /* 0x0c201f00060a7f89 */ /* 0x000ea200000e0000 */
[----:B------:R-:W-:Y:S02]  /*8310*/  FMNMX.FTZ R5, R139, R8, !PT ;  /* 0x000000088b057209 */ /* 0x000fe40007810000 */
[----:B------:R-:W-:Y:S02]  /*8320*/  FMNMX.FTZ R8, R190, R9, !PT ;  /* 0x00000009be087209 */ /* 0x000fe40007810000 */
[----:B------:R-:W-:Y:S02]  /*8330*/  LOP3.LUT R15, R4, 0xff, RZ, 0xc0, !PT ;  /* 0x000000ff040f7812 */ /* 0x000fe400078ec0ff */
[--C-:B------:R-:W-:Y:S02]  /*8340*/  SHF.R.U32.HI R14, RZ, 0x10, R4.reuse ;  /* 0x00000010ff0e7819 */ /* 0x100fe40000011604 */
[----:B------:R-:W-:Y:S02]  /*8350*/  SHF.R.U32.HI R13, RZ, 0x18, R4 ;  /* 0x00000018ff0d7819 */ /* 0x000fe40000011604 */
[----:B------:R-:W-:-:S02]  /*8360*/  LOP3.LUT R4, R3, 0xffff, RZ, 0xc0, !PT ;  /* 0x0000ffff03047812 */ /* 0x000fc400078ec0ff */
[----:B------:R-:W-:Y:S02]  /*8370*/  FMNMX.FTZ R8, R206, R8, !PT ;  /* 0x00000008ce087209 */ /* 0x000fe40007810000 */
[----:B------:R-:W-:Y:S02]  /*8380*/  FMNMX.FTZ R9, R56, R5, !PT ;  /* 0x0000000538097209 */ /* 0x000fe40007810000 */
[----:B------:R-:W-:Y:S02]  /*8390*/  SHF.R.U32.HI R5, RZ, 0x8, R4 ;  /* 0x00000008ff057819 */ /* 0x000fe40000011604 */
[----:B------:R-:W-:Y:S02]  /*83a0*/  LOP3.LUT R4, R3, 0xff, RZ, 0xc0, !PT ;  /* 0x000000ff03047812 */ /* 0x000fe400078ec0ff */
[----:B------:R-:W-:Y:S02]  /*83b0*/  FMNMX.FTZ R8, R205, R8, !PT ;  /* 0x00000008cd087209 */ /* 0x000fe40007810000 */
[----:B------:R-:W-:-:S02]  /*83c0*/  FMNMX.FTZ R9, R201, R9, !PT ;  /* 0x00000009c9097209 */ /* 0x000fc40007810000 */
[----:B------:R-:W-:Y:S02]  /*83d0*/  PRMT R22, R4, 0x5410, R5 ;  /* 0x0000541004167816 */ /* 0x000fe40000000005 */
[----:B------:R-:W-:Y:S02]  /*83e0*/  FMNMX.FTZ R4, R204, R8, !PT ;  /* 0x00000008cc047209 */ /* 0x000fe40007810000 */
[----:B------:R-:W-:Y:S02]  /*83f0*/  FMNMX.FTZ R9, R196, R9, !PT ;  /* 0x00000009c4097209 */ /* 0x000fe40007810000 */
[----:B------:R-:W-:Y:S02]  /*8400*/  FMNMX.FTZ R4, R203, R4, !PT ;  /* 0x00000004cb047209 */ /* 0x000fe40007810000 */
[----:B------:R-:W-:Y:S02]  /*8410*/  FMNMX.FTZ R9, R50, R9, !PT ;  /* 0x0000000932097209 */ /* 0x000fe40007810000 */
[----:B-1----:R-:W-:-:S02]  /*8420*/  FMNMX.FTZ R5, R7, R11, !PT ;  /* 0x0000000b07057209 */ /* 0x002fc40007810000 */
[----:B--2---:R-:W-:Y:S02]  /*8430*/  FMNMX.FTZ R246, R6, R10, !PT ;  /* 0x0000000a06f67209 */ /* 0x004fe40007810000 */
[--C-:B------:R-:W-:Y:S01]  /*8440*/  SHF.R.U32.HI R7, RZ, 0x10, R3.reuse ;  /* 0x00000010ff077819 */ /* 0x100fe20000011603 */
[----:B------:R-:W1:Y:S01]  /*8450*/  SHFL.BFLY PT, R10, R4, 0x2, 0x1f ;  /* 0x0c401f00040a7f89 */ /* 0x000e6200000e0000 */
[----:B------:R-:W-:Y:S02]  /*8460*/  SHF.R.U32.HI R8, RZ, 0x18, R3 ;  /* 0x00000018ff087819 */ /* 0x000fe40000011603 */
[----:B------:R-:W-:Y:S01]  /*8470*/  FMNMX.FTZ R3, R51, R9, !PT ;  /* 0x0000000933037209 */ /* 0x000fe20007810000 */
[----:B------:R-:W-:Y:S01]  /*8480*/  FMUL.FTZ R34, R246, c[0x0][0x23c] ;  /* 0x00008f00f6227a20 */ /* 0x000fe20000410000 */
[----:B------:R-:W-:Y:S02]  /*8490*/  LOP3.LUT R7, R7, 0xff, RZ, 0xc0, !PT ;  /* 0x000000ff07077812 */ /* 0x000fe400078ec0ff */
[----:B------:R-:W-:-:S02]  /*84a0*/  FMNMX.FTZ R3, R202, R3, !PT ;  /* 0x00000003ca037209 */ /* 0x000fc40007810000 */
[----:B------:R-:W-:Y:S02]  /*84b0*/  FSETP.NEU.FTZ.AND P3, PT, R246, -INF , PT ;  /* 0xff800000f600780b */ /* 0x000fe40003f7d000 */
[----:B------:R-:W-:Y:S02]  /*84c0*/  FMNMX.FTZ R3, R199, R3, !PT ;  /* 0x00000003c7037209 */ /* 0x000fe40007810000 */
[----:B------:R-:W-:Y:S02]  /*84d0*/  PRMT R9, R7, 0x5410, R8 ;  /* 0x0000541007097816 */ /* 0x000fe40000000008 */
[----:B------:R-:W-:Y:S01]  /*84e0*/  FSEL R34, R34, RZ, P3 ;  /* 0x000000ff22227208 */ /* 0x000fe20001800000 */
[----:B------:R-:W2:Y:S01]  /*84f0*/  SHFL.BFLY PT, R8, R5, 0x1, 0x1f ;  /* 0x0c201f0005087f89 */ /* 0x000ea200000e0000 */
[----:B------:R-:W-:-:S03]  /*8500*/  FMNMX.FTZ R3, R191, R3, !PT ;  /* 0x00000003bf037209 */ /* 0x000fc60007810000 */
[----:B------:R-:W-:Y:S01]  /*8510*/  FFMA.FTZ R6, R17, c[0x0][0x23c], -R34 ;  /* 0x00008f0011067a23 */ /* 0x000fe20000010822 */
[----:B------:R-:W-:-:S03]  /*8520*/  FMNMX.FTZ R3, R195, R3, !PT ;  /* 0x00000003c3037209 */ /* 0x000fc60007810000 */
[----:B------:R3:W-:Y:S01]  /*8530*/  MUFU.EX2 R26, R6 ;  /* 0x00000006001a7308 */ /* 0x0007e20000000800 */
[----:B------:R-:W-:Y:S01]  /*8540*/  FFMA.FTZ R7, R18, c[0x0][0x23c], -R34 ;  /* 0x00008f0012077a23 */ /* 0x000fe20000010822 */
[----:B---3--:R-:W-:Y:S02]  /*8550*/  FMNMX.FTZ R6, R208, R3, !PT ;  /* 0x00000003d0067209 */ /* 0x008fe40007810000 */
[----:B-1----:R-:W-:Y:S02]  /*8560*/  FMNMX.FTZ R3, R4, R10, !PT ;  /* 0x0000000a04037209 */ /* 0x002fe40007810000 */
[----:B------:R-:W-:-:S04]  /*8570*/  FMNMX.FTZ R4, R207, R6, !PT ;  /* 0x00000006cf047209 */ /* 0x000fc80007810000 */
[----:B------:R-:W-:Y:S01]  /*8580*/  FMNMX.FTZ R4, R210, R4, !PT ;  /* 0x00000004d2047209 */ /* 0x000fe20007810000 */
[----:B------:R1:W-:Y:S03]  /*8590*/  MUFU.EX2 R231, R7 ;  /* 0x0000000700e77308 */ /* 0x0003e60000000800 */
[----:B------:R-:W-:Y:S02]  /*85a0*/  FMNMX.FTZ R4, R209, R4, !PT ;  /* 0x00000004d1047209 */ /* 0x000fe40007810000 */
[----:B--2---:R-:W-:-:S03]  /*85b0*/  FMNMX.FTZ R245, R5, R8, !PT ;  /* 0x0000000805f57209 */ /* 0x004fc60007810000 */
[----:B------:R-:W-:Y:S01]  /*85c0*/  SHFL.BFLY PT, R8, R4, 0x2, 0x1f ;  /* 0x0c401f0004087f89 */ /* 0x000fe200000e0000 */
[C---:B------:R-:W-:Y:S01]  /*85d0*/  FSETP.NEU.FTZ.AND P2, PT, R245.reuse, -INF , PT ;  /* 0xff800000f500780b */ /* 0x040fe20003f5d000 */
[----:B------:R-:W-:Y:S02]  /*85e0*/  FMUL.FTZ R35, R245, c[0x0][0x23c] ;  /* 0x00008f00f5237a20 */ /* 0x000fe40000410000 */
[----:B-1----:R-:W1:Y:S03]  /*85f0*/  SHFL.BFLY PT, R7, R3, 0x1, 0x1f ;  /* 0x0c201f0003077f89 */ /* 0x002e6600000e0000 */
[----:B------:R-:W-:Y:S01]  /*8600*/  FSEL R35, R35, RZ, P2 ;  /* 0x000000ff23237208 */ /* 0x000fe20001000000 */
[----:B------:R-:W-:-:S04]  /*8610*/  FFMA.FTZ R5, R61, c[0x0][0x23c], -R34 ;  /* 0x00008f003d057a23 */ /* 0x000fc80000010822 */
[----:B------:R-:W-:Y:S01]  /*8620*/  FFMA.FTZ R6, R19, c[0x0][0x23c], -R35 ;  /* 0x00008f0013067a23 */ /* 0x000fe20000010823 */
[----:B------:R2:W-:Y:S08]  /*8630*/  MUFU.EX2 R236, R5 ;  /* 0x0000000500ec7308 */ /* 0x0005f00000000800 */
[----:B------:R3:W-:Y:S01]  /*8640*/  MUFU.EX2 R232, R6 ;  /* 0x0000000600e87308 */ /* 0x0007e20000000800 */
[----:B--2---:R-:W-:Y:S01]  /*8650*/  FFMA.FTZ R5, R63, c[0x0][0x23c], -R34 ;  /* 0x00008f003f057a23 */ /* 0x004fe20000010822 */
[----:B-1----:R-:W-:-:S06]  /*8660*/  FMNMX.FTZ R244, R3, R7, !PT ;  /* 0x0000000703f47209 */ /* 0x002fcc0007810000 */
[----:B------:R1:W2:Y:S01]  /*8670*/  MUFU.EX2 R28, R5 ;  /* 0x00000005001c7308 */ /* 0x0002a20000000800 */
[----:B---3--:R-:W-:Y:S01]  /*8680*/  FFMA.FTZ R6, R20, c[0x0][0x23c], -R35 ;  /* 0x00008f0014067a23 */ /* 0x008fe20000010823 */
[----:B------:R-:W-:-:S06]  /*8690*/  FMNMX.FTZ R3, R4, R8, !PT ;  /* 0x0000000804037209 */ /* 0x000fcc0007810000 */
[----:B------:R3:W-:Y:S01]  /*86a0*/  MUFU.EX2 R237, R6 ;  /* 0x0000000600ed7308 */ /* 0x0007e20000000800 */
[----:B-1----:R-:W-:-:S04]  /*86b0*/  SHF.R.U32.HI R5, RZ, 0x8, R12 ;  /* 0x00000008ff057819 */ /* 0x002fc8000001160c */
[----:B------:R-:W-:Y:S01]  /*86c0*/  PRMT R15, R15, 0x5410, R5 ;  /* 0x000054100f0f7816 */ /* 0x000fe20000000005 */
[----:B---3--:R-:W-:Y:S01]  /*86d0*/  FFMA.FTZ R6, R132, c[0x0][0x23c], -R35 ;  /* 0x00008f0084067a23 */ /* 0x008fe20000010823 */
[----:B------:R-:W-:Y:S01]  /*86e0*/  LOP3.LUT R5, R14, 0xff, RZ, 0xc0, !PT ;  /* 0x000000ff0e057812 */ /* 0x000fe200078ec0ff */
[----:B------:R-:W-:Y:S02]  /*86f0*/  FMUL.FTZ R32, R244, c[0x0][0x23c] ;  /* 0x00008f00f4207a20 */ /* 0x000fe40000410000 */
[----:B------:R1:W3:Y:S01]  /*8700*/  MUFU.EX2 R27, R6 ;  /* 0x00000006001b7308 */ /* 0x0002e20000000800 */
[----:B------:R-:W-:Y:S02]  /*8710*/  PRMT R18, R5, 0x5410, R13 ;  /* 0x0000541005127816 */ /* 0x000fe4000000000d */
[----:B------:R-:W-:Y:S02]  /*8720*/  LOP3.LUT R5, R0, 0xffff, RZ, 0xc0, !PT ;  /* 0x0000ffff00057812 */ /* 0x000fe400078ec0ff */
[----:B------:R-:W-:-:S02]  /*8730*/  FSETP.NEU.FTZ.AND P1, PT, R244, -INF , PT ;  /* 0xff800000f400780b */ /* 0x000fc40003f3d000 */
[----:B------:R-:W-:Y:S02]  /*8740*/  SHF.R.U32.HI R7, RZ, 0x8, R5 ;  /* 0x00000008ff077819 */ /* 0x000fe40000011605 */
[----:B------:R-:W-:Y:S01]  /*8750*/  FSEL R32, R32, RZ, P1 ;  /* 0x000000ff20207208 */ /* 0x000fe20000800000 */
[----:B-1----:R-:W1:Y:S01]  /*8760*/  SHFL.BFLY PT, R6, R3, 0x1, 0x1f ;  /* 0x0c201f0003067f89 */ /* 0x002e6200000e0000 */
[----:B------:R-:W-:Y:S01]  /*8770*/  LOP3.LUT R4, R0, 0xff, RZ, 0xc0, !PT ;  /* 0x000000ff00047812 */ /* 0x000fe200078ec0ff */
[----:B------:R-:W-:-:S03]  /*8780*/  FFMA.FTZ R5, R133, c[0x0][0x23c], -R35 ;  /* 0x00008f0085057a23 */ /* 0x000fc60000010823 */
[----:B------:R-:W-:Y:S01]  /*8790*/  PRMT R17, R4, 0x5410, R7 ;  /* 0x0000541004117816 */ /* 0x000fe20000000007 */
[----:B------:R-:W-:Y:S01]  /*87a0*/  FFMA.FTZ R4, R21, c[0x0][0x23c], -R32 ;  /* 0x00008f0015047a23 */ /* 0x000fe20000010820 */
[----:B------:R4:W5:Y:S08]  /*87b0*/  MUFU.EX2 R239, R5 ;  /* 0x0000000500ef7308 */ /* 0x0009700000000800 */
[----:B------:R1:W-:Y:S01]  /*87c0*/  MUFU.EX2 R228, R4 ;  /* 0x0000000400e47308 */ /* 0x0003e20000000800 */
[----:B----4-:R-:W-:-:S02]  /*87d0*/  SHF.R.U32.HI R5, RZ, 0x10, R0 ;  /* 0x00000010ff057819 */ /* 0x010fc40000011600 */
[----:B-1----:R-:W-:Y:S02]  /*87e0*/  SHF.R.U32.HI R4, RZ, 0x18, R0 ;  /* 0x00000018ff047819 */ /* 0x002fe40000011600 */
[----:B------:R-:W-:Y:S01]  /*87f0*/  LOP3.LUT R0, R5, 0xff, RZ, 0xc0, !PT ;  /* 0x000000ff05007812 */ /* 0x000fe200078ec0ff */
[----:B------:R-:W-:Y:S02]  /*8800*/  FFMA.FTZ R5, R176, c[0x0][0x23c], -R32 ;  /* 0x00008f00b0057a23 */ /* 0x000fe40000010820 */
[----:B------:R-:W1:Y:S01]  /*8810*/  LDC.U8 R176, c[0x0][0x2d8] ;  /* 0x0000b600ffb07b82 */ /* 0x000e620000000000 */
[----:B------:R-:W-:Y:S02]  /*8820*/  FMNMX.FTZ R235, R3, R6, !PT ;  /* 0x0000000603eb7209 */ /* 0x000fe40007810000 */
[----:B------:R-:W-:Y:S01]  /*8830*/  PRMT R16, R0, 0x5410, R4 ;  /* 0x0000541000107816 */ /* 0x000fe20000000004 */
[----:B------:R-:W-:Y:S01]  /*8840*/  FFMA.FTZ R0, R137, c[0x0][0x23c], -R32 ;  /* 0x00008f0089007a23 */ /* 0x000fe20000010820 */
[C---:B------:R-:W-:Y:S01]  /*8850*/  FSETP.NEU.FTZ.AND P0, PT, R235.reuse, -INF , PT ;  /* 0xff800000eb00780b */ /* 0x040fe20003f1d000 */
[----:B------:R-:W-:-:S02]  /*8860*/  FMUL.FTZ R33, R235, c[0x0][0x23c] ;  /* 0x00008f00eb217a20 */ /* 0x000fc40000410000 */
[----:B------:R4:W1:Y:S03]  /*8870*/  MUFU.EX2 R4, R0 ;  /* 0x0000000000047308 */ /* 0x0008660000000800 */
[----:B------:R-:W-:Y:S01]  /*8880*/  FSEL R33, R33, RZ, P0 ;  /* 0x000000ff21217208 */ /* 0x000fe20000000000 */
[----:B--2---:R-:W-:Y:S02]  /*8890*/  IMAD.MOV.U32 R137, RZ, RZ, R28 ;  /* 0x000000ffff897224 */ /* 0x004fe400078e001c */
[----:B------:R-:W-:Y:S01]  /*88a0*/  FFMA.FTZ R3, R138, c[0x0][0x23c], -R32 ;  /* 0x00008f008a037a23 */ /* 0x000fe20000010820 */
[----:B------:R-:W-:Y:S01]  /*88b0*/  LDSM.16.MT88.4 R28, [R216+0xb000] ;  /* 0x00b00000d81c783b */ /* 0x000fe20000004200 */
[----:B----4-:R-:W-:-:S05]  /*88c0*/  FSEL R0, R246, RZ, P3 ;  /* 0x000000fff6007208 */ /* 0x010fca0001800000 */
[----:B------:R-:W-:Y:S02]  /*88d0*/  FADD.FTZ R6, R136, -R0 ;  /* 0x8000000088067221 */ /* 0x000fe40000010000 */
[----:B------:R-:W-:Y:S01]  /*88e0*/  FFMA.FTZ R0, R62, c[0x0][0x23c], -R33 ;  /* 0x00008f003e007a23 */ /* 0x000fe20000010821 */
[----:B-1----:R-:W-:-:S03]  /*88f0*/  PRMT R176, R176, 0x7054, R176 ;  /* 0x00007054b0b07816 */ /* 0x002fc600000000b0 */
[----:B------:R1:W-:Y:S01]  /*8900*/  MUFU.EX2 R229, R0 ;  /* 0x0000000000e57308 */ /* 0x0003e20000000800 */
[----:B---3--:R-:W-:Y:S01]  /*8910*/  IMAD.MOV.U32 R136, RZ, RZ, R27 ;  /* 0x000000ffff887224 */ /* 0x008fe200078e001b */
[--C-:B------:R-:W-:Y:S02]  /*8920*/  HSET2.LE.AND R10, R24, R176.reuse, PT ;  /* 0x000000b0180a7233 */ /* 0x100fe40003803000 */
[----:B------:R-:W-:-:S04]  /*8930*/  HSET2.LE.AND R11, R23, R176, PT ;  /* 0x000000b0170b7233 */ /* 0x000fc80003803000 */
[----:B------:R2:W3:Y:S01]  /*8940*/  MUFU.EX2 R233, R3 ;  /* 0x0000000300e97308 */ /* 0x0004e20000000800 */
[----:B-1----:R-:W-:-:S07]  /*8950*/  FFMA.FTZ R0, R177, c[0x0][0x23c], -R33 ;  /* 0x00008f00b1007a23 */ /* 0x002fce0000010821 */
[----:B------:R1:W-:Y:S01]  /*8960*/  MUFU.EX2 R234, R0 ;  /* 0x0000000000ea7308 */ /* 0x0003e20000000800 */
[----:B--2---:R-:W-:Y:S01]  /*8970*/  FSEL R3, R245, RZ, P2 ;  /* 0x000000fff5037208 */ /* 0x004fe20001000000 */
[----:B------:R-:W-:-:S06]  /*8980*/  IMAD.MOV.U32 R177, RZ, RZ, R26 ;  /* 0x000000ffffb17224 */ /* 0x000fcc00078e001a */
[----:B------:R2:W-:Y:S01]  /*8990*/  MUFU.EX2 R238, R5 ;  /* 0x0000000500ee7308 */ /* 0x0005e20000000800 */
[----:B-1----:R-:W-:-:S04]  /*89a0*/  F2FP.PACK_AB R0, R137, R236 ;  /* 0x000000ec8900723e */ /* 0x002fc800000000ff */
[----:B------:R-:W-:Y:S02]  /*89b0*/  LOP3.LUT R10, R10, R0, RZ, 0xc0, !PT ;  /* 0x000000000a0a7212 */ /* 0x000fe400078ec0ff */
[----:B-----5:R-:W-:Y:S01]  /*89c0*/  F2FP.PACK_AB R0, R239, R136 ;  /* 0x00000088ef00723e */ /* 0x020fe200000000ff */
[----:B--2---:R-:W-:Y:S01]  /*89d0*/  FADD.FTZ R5, R135, -R3 ;  /* 0x8000000387057221 */ /* 0x004fe20000010000 */
[----:B------:R-:W-:Y:S01]  /*89e0*/  FSEL R3, R235, RZ, P0 ;  /* 0x000000ffeb037208 */ /* 0x000fe20000000000 */
[--C-:B------:R-:W-:Y:S01]  /*89f0*/  HSET2.LE.AND R8, R22, R176.reuse, PT ;  /* 0x000000b016087233 */ /* 0x100fe20003803000 */
[----:B------:R-:W-:Y:S01]  /*8a00*/  LOP3.LUT R11, R11, R0, RZ, 0xc0, !PT ;  /* 0x000000000b0b7212 */ /* 0x000fe200078ec0ff */
[----:B------:R-:W-:Y:S01]  /*8a10*/  HSET2.LE.AND R9, R9, R176, PT ;  /* 0x000000b009097233 */ /* 0x000fe20003803000 */
[----:B------:R-:W-:Y:S01]  /*8a20*/  F2FP.PACK_AB R0, R231, R177 ;  /* 0x000000b1e700723e */ /* 0x000fe200000000ff */
[----:B------:R-:W-:Y:S01]  /*8a30*/  FADD.FTZ R3, R2, -R3 ;  /* 0x8000000302037221 */ /* 0x000fe20000010000 */
[----:B------:R-:W-:Y:S01]  /*8a40*/  LDSM.16.MT88.4 R20, [R216+0xa000] ;  /* 0x00a00000d814783b */ /* 0x000fe20000004200 */
[----:B------:R-:W-:Y:S01]  /*8a50*/  FFMA.FTZ R2, R139, c[0x0][0x23c], -R33 ;  /* 0x00008f008b027a23 */ /* 0x000fe20000010821 */
[----:B------:R-:W-:-:S02]  /*8a60*/  LOP3.LUT R8, R8, R0, RZ, 0xc0, !PT ;  /* 0x0000000008087212 */ /* 0x000fc400078ec0ff */
[----:B------:R-:W-:Y:S01]  /*8a70*/  F2FP.PACK_AB R0, R237, R232 ;  /* 0x000000e8ed00723e */ /* 0x000fe200000000ff */
[----:B------:R1:W-:Y:S03]  /*8a80*/  MUFU.EX2 R247, R2 ;  /* 0x0000000200f77308 */ /* 0x0003e60000000800 */
[----:B------:R-:W-:Y:S01]  /*8a90*/  LOP3.LUT R9, R9, R0, RZ, 0xc0, !PT ;  /* 0x0000000009097212 */ /* 0x000fe200078ec0ff */
[----:B------:R-:W-:Y:S02]  /*8aa0*/  HSET2.LE.AND R0, R15, R176, PT ;  /* 0x000000b00f007233 */ /* 0x000fe40003803000 */
[----:B------:R-:W2:Y:S01]  /*8ab0*/  LDSM.16.MT88.4 R12, [R216+0x9000] ;  /* 0x00900000d80c783b */ /* 0x000ea20000004200 */
[----:B------:R-:W-:Y:S01]  /*8ac0*/  IMAD.MOV.U32 R138, RZ, RZ, R4 ;  /* 0x000000ffff8a7224 */ /* 0x000fe200078e0004 */
[----:B------:R-:W-:Y:S01]  /*8ad0*/  FSEL R4, R244, RZ, P1 ;  /* 0x000000fff4047208 */ /* 0x000fe20000800000 */
[----:B-1----:R-:W-:-:S04]  /*8ae0*/  FFMA.FTZ R2, R56, c[0x0][0x23c], -R33 ;  /* 0x00008f0038027a23 */ /* 0x002fc80000010821 */
[----:B------:R3:W1:Y:S01]  /*8af0*/  MUFU.EX2 R243, R2 ;  /* 0x0000000200f37308 */ /* 0x0006620000000800 */
[----:B------:R-:W-:Y:S02]  /*8b00*/  FADD.FTZ R4, R134, -R4 ;  /* 0x8000000486047221 */ /* 0x000fe40000010000 */
[----:B------:R-:W-:Y:S02]  /*8b10*/  FMUL.FTZ R6, R6, c[0x0][0x23c] ;  /* 0x00008f0006067a20 */ /* 0x000fe40000410000 */
[----:B------:R-:W-:Y:S02]  /*8b20*/  FMUL.FTZ R5, R5, c[0x0][0x23c] ;  /* 0x00008f0005057a20 */ /* 0x000fe40000410000 */
[----:B------:R-:W-:Y:S01]  /*8b30*/  FMUL.FTZ R4, R4, c[0x0][0x23c] ;  /* 0x00008f0004047a20 */ /* 0x000fe20000410000 */
[----:B------:R4:W5:Y:S01]  /*8b40*/  MUFU.EX2 R132, R6 ;  /* 0x0000000600847308 */ /* 0x0009620000000800 */
[----:B------:R-:W-:Y:S01]  /*8b50*/  FMUL.FTZ R3, R3, c[0x0][0x23c] ;  /* 0x00008f0003037a20 */ /* 0x000fe20000410000 */
[----:B---3--:R-:W-:-:S06]  /*8b60*/  F2FP.PACK_AB R2, R233, R138 ;  /* 0x0000008ae902723e */ /* 0x008fcc00000000ff */
[----:B------:R-:W3:Y:S01]  /*8b70*/  MUFU.EX2 R133, R5 ;  /* 0x0000000500857308 */ /* 0x000ee20000000800 */
[----:B----4-:R-:W-:Y:S01]  /*8b80*/  LOP3.LUT R6, R0, R2, RZ, 0xc0, !PT ;  /* 0x0000000200067212 */ /* 0x010fe200078ec0ff */
[----:B------:R-:W-:-:S06]  /*8b90*/  HSET2.LE.AND R0, R18, R176, PT ;  /* 0x000000b012007233 */ /* 0x000fcc0003803000 */
[----:B------:R4:W2:Y:S01]  /*8ba0*/  MUFU.EX2 R135, R4 ;  /* 0x0000000400877308 */ /* 0x0008a20000000800 */
[----:B-1----:R-:W-:-:S07]  /*8bb0*/  F2FP.PACK_AB R2, R243, R247 ;  /* 0x000000f7f302723e */ /* 0x002fce00000000ff */
[----:B------:R-:W1:Y:S01]  /*8bc0*/  MUFU.EX2 R134, R3 ;  /* 0x0000000300867308 */ /* 0x000e620000000800 */
[----:B------:R-:W-:Y:S01]  /*8bd0*/  LOP3.LUT R7, R0, R2, RZ, 0xc0, !PT ;  /* 0x0000000200077212 */ /* 0x000fe200078ec0ff */
[----:B------:R-:W-:Y:S01]  /*8be0*/  HSET2.LE.AND R0, R17, R176, PT ;  /* 0x000000b011007233 */ /* 0x000fe20003803000 */
[----:B------:R-:W-:-:S04]  /*8bf0*/  F2FP.PACK_AB R2, R238, R228 ;  /* 0x000000e4ee02723e */ /* 0x000fc800000000ff */
[----:B----4-:R-:W-:Y:S01]  /*8c00*/  LOP3.LUT R4, R0, R2, RZ, 0xc0, !PT ;  /* 0x0000000200047212 */ /* 0x010fe200078ec0ff */
[----:B------:R-:W-:Y:S01]  /*8c10*/  HSET2.LE.AND R2, R16, R176, PT ;  /* 0x000000b010027233 */ /* 0x000fe20003803000 */
[----:B------:R-:W-:Y:S01]  /*8c20*/  F2FP.PACK_AB R0, R234, R229 ;  /* 0x000000e5ea00723e */ /* 0x000fe200000000ff */
[-C--:B-----5:R-:W-:Y:S01]  /*8c30*/  FMUL.FTZ R140, R140, R132.reuse ;  /* 0x000000848c8c7220 */ /* 0x0a0fe20000410000 */
[----:B------:R-:W-:Y:S01]  /*8c40*/  LDSM.16.MT88.4 R16, [R218+0x9000] ;  /* 0x00900000da10783b */ /* 0x000fe20000004200 */
[----:B------:R-:W-:Y:S01]  /*8c50*/  FMUL.FTZ R141, R141, R132 ;  /* 0x000000848d8d7220 */ /* 0x000fe20000410000 */
[----:B------:R-:W-:Y:S01]  /*8c60*/  LOP3.LUT R5, R2, R0, RZ, 0xc0, !PT ;  /* 0x0000000002057212 */ /* 0x000fe200078ec0ff */
[-C--:B---3--:R-:W-:Y:S02]  /*8c70*/  FMUL.FTZ R142, R142, R133.reuse ;  /* 0x000000858e8e7220 */ /* 0x088fe40000410000 */
[----:B------:R-:W-:Y:S02]  /*8c80*/  FMUL.FTZ R143, R143, R133 ;  /* 0x000000858f8f7220 */ /* 0x000fe40000410000 */
[----:B--2---:R-:W-:-:S02]  /*8c90*/  FMUL.FTZ R144, R144, R135 ;  /* 0x0000008790907220 */ /* 0x004fc40000410000 */
[-C--:B------:R-:W-:Y:S02]  /*8ca0*/  FMUL.FTZ R145, R145, R135.reuse ;  /* 0x0000008791917220 */ /* 0x080fe40000410000 */
[-C--:B-1----:R-:W-:Y:S02]  /*8cb0*/  FMUL.FTZ R146, R146, R134.reuse ;  /* 0x0000008692927220 */ /* 0x082fe40000410000 */
[-C--:B------:R-:W-:Y:S02]  /*8cc0*/  FMUL.FTZ R147, R147, R134.reuse ;  /* 0x0000008693937220 */ /* 0x080fe40000410000 */
[-C--:B------:R-:W-:Y:S02]  /*8cd0*/  FMUL.FTZ R148, R148, R135.reuse ;  /* 0x0000008794947220 */ /* 0x080fe40000410000 */
[----:B------:R-:W-:Y:S02]  /*8ce0*/  FMUL.FTZ R149, R149, R135 ;  /* 0x0000008795957220 */ /* 0x000fe40000410000 */
[----:B------:R-:W-:-:S02]  /*8cf0*/  FMUL.FTZ R150, R150, R134 ;  /* 0x0000008696967220 */ /* 0x000fc40000410000 */
[----:B------:R-:W-:Y:S02]  /*8d00*/  FMUL.FTZ R151, R151, R134 ;  /* 0x0000008697977220 */ /* 0x000fe40000410000 */
[-C--:B------:R-:W-:Y:S02]  /*8d10*/  FMUL.FTZ R152, R152, R132.reuse ;  /* 0x0000008498987220 */ /* 0x080fe40000410000 */
[----:B------:R-:W-:Y:S02]  /*8d20*/  FMUL.FTZ R153, R153, R132 ;  /* 0x0000008499997220 */ /* 0x000fe40000410000 */
[-C--:B------:R-:W-:Y:S02]  /*8d30*/  FMUL.FTZ R154, R154, R133.reuse ;  /* 0x000000859a9a7220 */ /* 0x080fe40000410000 */
[----:B------:R-:W-:Y:S01]  /*8d40*/  FMUL.FTZ R155, R155, R133 ;  /* 0x000000859b9b7220 */ /* 0x000fe20000410000 */
[----:B------:R-:W-:Y:S01]  /*8d50*/  HMMA.16816.F32 R44, R8, R12, R140 ;  /* 0x0000000c082c723c */ /* 0x000fe2000000188c */
[----:B------:R-:W-:-:S02]  /*8d60*/  IMAD.MOV.U32 R230, RZ, RZ, R25 ;  /* 0x000000ffffe67224 */ /* 0x000fc400078e0019 */
[----:B------:R-:W-:Y:S05]  /*8d70*/  LDSM.16.MT88.4 R24, [R218+0xa000] ;  /* 0x00a00000da18783b */ /* 0x000fea0000004200 */
[C---:B------:R-:W-:Y:S08]  /*8d80*/  HMMA.16816.F32 R144, R4.reuse, R12, R144 ;  /* 0x0000000c0490723c */ /* 0x040ff00000001890 */
[-C--:B------:R-:W-:Y:S08]  /*8d90*/  HMMA.16816.F32 R148, R4, R14.reuse, R148 ;  /* 0x0000000e0494723c */ /* 0x080ff00000001894 */
[----:B------:R-:W-:Y:S01]  /*8da0*/  HMMA.16816.F32 R152, R8, R14, R152 ;  /* 0x0000000e0898723c */ /* 0x000fe20000001898 */
[----:B------:R-:W1:Y:S01]  /*8db0*/  LDSM.16.MT88.4 R12, [R218+0xb000] ;  /* 0x00b00000da0c783b */ /* 0x000e620000004200 */
[----:B------:R-:W-:-:S02]  /*8dc0*/  FFMA.FTZ R0, R181, c[0x0][0x23c], -R34 ;  /* 0x00008f00b5007a23 */ /* 0x000fc40000010822 */
[----:B------:R-:W-:Y:S02]  /*8dd0*/  IMAD.MOV.U32 R181, RZ, RZ, R237 ;  /* 0x000000ffffb57224 */ /* 0x000fe400078e00ed */
[----:B------:R2:W-:Y:S02]  /*8de0*/  MUFU.EX2 R237, R0 ;  /* 0x0000000000ed7308 */ /* 0x0005e40000000800 */
[----:B--2---:R-:W-:-:S06]  /*8df0*/  FFMA.FTZ R0, R180, c[0x0][0x23c], -R34 ;  /* 0x00008f00b4007a23 */ /* 0x004fcc0000010822 */
[----:B------:R2:W-:Y:S02]  /*8e00*/  MUFU.EX2 R240, R0 ;  /* 0x0000000000f07308 */ /* 0x0005e40000000800 */
[----:B--2---:R-:W-:-:S06]  /*8e10*/  FFMA.FTZ R0, R58, c[0x0][0x23c], -R34 ;  /* 0x00008f003a007a23 */ /* 0x004fcc0000010822 */
[----:B------:R2:W-:Y:S01]  /*8e20*/  MUFU.EX2 R241, R0 ;  /* 0x0000000000f17308 */ /* 0x0005e20000000800 */
[-C--:B------:R-:W-:Y:S02]  /*8e30*/  FMUL.FTZ R164, R164, R132.reuse ;  /* 0x00000084a4a47220 */ /* 0x080fe40000410000 */
[----:B------:R-:W-:Y:S02]  /*8e40*/  FMUL.FTZ R165, R165, R132 ;  /* 0x00000084a5a57220 */ /* 0x000fe40000410000 */
[----:B------:R-:W-:Y:S02]  /*8e50*/  FMUL.FTZ R166, R166, R133 ;  /* 0x00000085a6a67220 */ /* 0x000fe40000410000 */
[----:B--2---:R-:W-:-:S04]  /*8e60*/  FFMA.FTZ R0, R57, c[0x0][0x23c], -R34 ;  /* 0x00008f0039007a23 */ /* 0x004fc80000010822 */
[----:B------:R2:W3:Y:S01]  /*8e70*/  MUFU.EX2 R242, R0 ;  /* 0x0000000000f27308 */ /* 0x0004e20000000800 */
[----:B------:R-:W-:Y:S02]  /*8e80*/  FMUL.FTZ R167, R167, R133 ;  /* 0x00000085a7a77220 */ /* 0x000fe40000410000 */
[-C--:B------:R-:W-:Y:S02]  /*8e90*/  FMUL.FTZ R72, R72, R135.reuse ;  /* 0x0000008748487220 */ /* 0x080fe40000410000 */
[----:B------:R-:W-:Y:S02]  /*8ea0*/  FMUL.FTZ R73, R73, R135 ;  /* 0x0000008749497220 */ /* 0x000fe40000410000 */
[----:B------:R-:W-:Y:S02]  /*8eb0*/  FMUL.FTZ R74, R74, R134 ;  /* 0x000000864a4a7220 */ /* 0x000fe40000410000 */
[----:B--2---:R-:W-:Y:S02]  /*8ec0*/  FFMA.FTZ R0, R183, c[0x0][0x23c], -R35 ;  /* 0x00008f00b7007a23 */ /* 0x004fe40000010823 */
[----:B------:R-:W-:-:S02]  /*8ed0*/  IMAD.MOV.U32 R183, RZ, RZ, R234 ;  /* 0x000000ffffb77224 */ /* 0x000fc400078e00ea */
[----:B------:R2:W-:Y:S01]  /*8ee0*/  MUFU.EX2 R234, R0 ;  /* 0x0000000000ea7308 */ /* 0x0005e20000000800 */
[-C--:B------:R-:W-:Y:S02]  /*8ef0*/  FMUL.FTZ R75, R75, R134.reuse ;  /* 0x000000864b4b7220 */ /* 0x080fe40000410000 */
[-C--:B------:R-:W-:Y:S02]  /*8f00*/  FMUL.FTZ R76, R76, R135.reuse ;  /* 0x000000874c4c7220 */ /* 0x080fe40000410000 */
[-C--:B------:R-:W-:Y:S02]  /*8f10*/  FMUL.FTZ R77, R77, R135.reuse ;  /* 0x000000874d4d7220 */ /* 0x080fe40000410000 */
[----:B------:R-:W-:Y:S02]  /*8f20*/  FMUL.FTZ R88, R88, R135 ;  /* 0x0000008758587220 */ /* 0x000fe40000410000 */
[-C--:B------:R-:W-:Y:S02]  /*8f30*/  FMUL.FTZ R78, R78, R134.reuse ;  /* 0x000000864e4e7220 */ /* 0x080fe40000410000 */
[----:B------:R-:W-:-:S02]  /*8f40*/  FMUL.FTZ R79, R79, R134 ;  /* 0x000000864f4f7220 */ /* 0x000fc40000410000 */
[----:B--2---:R-:W-:Y:S02]  /*8f50*/  FFMA.FTZ R0, R182, c[0x0][0x23c], -R35 ;  /* 0x00008f00b6007a23 */ /* 0x004fe40000010823 */
[----:B------:R-:W-:Y:S02]  /*8f60*/  IMAD.MOV.U32 R182, RZ, RZ, R236 ;  /* 0x000000ffffb67224 */ /* 0x000fe400078e00ec */
[-C--:B------:R-:W-:Y:S01]  /*8f70*/  FMUL.FTZ R89, R89, R135.reuse ;  /* 0x0000008759597220 */ /* 0x080fe20000410000 */
[----:B------:R2:W4:Y:S01]  /*8f80*/  MUFU.EX2 R236, R0 ;  /* 0x0000000000ec7308 */ /* 0x0005220000000800 */
        /* <DEDUP_REMOVED lines=17> */
[----:B------:R-:W-:Y:S02]  /*90a0*/  FMUL.FTZ R163, R163, R134 ;  /* 0x00000086a3a37220 */ /* 0x000fe40000410000 */
        /* <DEDUP_REMOVED lines=12> */
[----:B--2---:R-:W-:Y:S02]  /*9170*/  FFMA.FTZ R0, R178, c[0x0][0x23c], -R35 ;  /* 0x00008f00b2007a23 */ /* 0x004fe40000010823 */
[----:B------:R-:W-:Y:S01]  /*9180*/  FFMA.FTZ R2, R179, c[0x0][0x23c], -R32 ;  /* 0x00008f00b3027a23 */ /* 0x000fe20000010820 */
[----:B-1----:R-:W-:Y:S01]  /*9190*/  HMMA.16816.F32 R64, R8, R12, R164 ;  /* 0x0000000c0840723c */ /* 0x002fe200000018a4 */
        /* <DEDUP_REMOVED lines=32> */
[----:B------:R-:W-:Y:S02]  /*93a0*/  IMAD.MOV.U32 R180, RZ, RZ, R238 ;  /* 0x000000ffffb47224 */ /* 0x000fe400078e00ee */
[-C--:B------:R-:W-:Y:S01]  /*93b0*/  FMUL.FTZ R168, R168, R132.reuse ;  /* 0x00000084a8a87220 */ /* 0x080fe20000410000 */
[----:B------:R1:W-:Y:S01]  /*93c0*/  MUFU.EX2 R238, R0 ;  /* 0x0000000000ee7308 */ /* 0x0003e20000000800 */
[----:B------:R-:W-:Y:S02]  /*93d0*/  FMUL.FTZ R169, R169, R132 ;  /* 0x00000084a9a97220 */ /* 0x000fe40000410000 */
[-C--:B------:R-:W-:Y:S02]  /*93e0*/  FMUL.FTZ R170, R170, R133.reuse ;  /* 0x00000085aaaa7220 */ /* 0x080fe40000410000 */
[----:B------:R-:W-:-:S02]  /*93f0*/  FMUL.FTZ R171, R171, R133 ;  /* 0x00000085abab7220 */ /* 0x000fc40000410000 */
[----:B------:R-:W-:Y:S01]  /*9400*/  IMAD.MOV.U32 R166, RZ, RZ, R233 ;  /* 0x000000ffffa67224 */ /* 0x000fe200078e00e9 */
[----:B------:R-:W-:Y:S01]  /*9410*/  HMMA.16816.F32 R72, R4, R16, R72 ;  /* 0x000000100448723c */ /* 0x000fe20000001848 */
[----:B------:R2:W-:Y:S01]  /*9420*/  MUFU.EX2 R233, R2 ;  /* 0x0000000200e97308 */ /* 0x0005e20000000800 */
[----:B------:R-:W-:Y:S02]  /*9430*/  IMAD.MOV.U32 R165, RZ, RZ, R239 ;  /* 0x000000ffffa57224 */ /* 0x000fe400078e00ef */
[----:B-1----:R-:W-:-:S04]  /*9440*/  FFMA.FTZ R0, R59, c[0x0][0x23c], -R35 ;  /* 0x00008f003b007a23 */ /* 0x002fc80000010823 */
[C---:B------:R-:W-:Y:S01]  /*9450*/  HMMA.16816.F32 R76, R4.reuse, R18, R76 ;  /* 0x00000012044c723c */ /* 0x040fe2000000184c */
[----:B------:R1:W-:Y:S07]  /*9460*/  MUFU.EX2 R239, R0 ;  /* 0x0000000000ef7308 */ /* 0x0003ee0000000800 */
[----:B------:R-:W-:Y:S01]  /*9470*/  HMMA.16816.F32 R88, R4, R20, R88 ;  /* 0x000000140458723c */ /* 0x000fe20000001858 */
[----:B--2---:R-:W-:-:S07]  /*9480*/  IMAD.WIDE.U32 R2, R37, -0x2daee0ad, RZ ;  /* 0xd2511f5325027825 */ /* 0x004fce00078e00ff */
[----:B------:R-:W-:Y:S01]  /*9490*/  HMMA.16816.F32 R92, R4, R22, R92 ;  /* 0x00000016045c723c */ /* 0x000fe2000000185c */
[----:B-1----:R-:W-:-:S07]  /*94a0*/  FFMA.FTZ R0, R200, c[0x0][0x23c], -R32 ;  /* 0x00008f00c8007a23 */ /* 0x002fce0000010820 */
[C---:B------:R-:W-:Y:S08]  /*94b0*/  HMMA.16816.F32 R104, R4.reuse, R24, R104 ;  /* 0x000000180468723c */ /* 0x040ff00000001868 */
[C---:B------:R-:W-:Y:S08]  /*94c0*/  HMMA.16816.F32 R156, R4.reuse, R26, R156 ;  /* 0x0000001a049c723c */ /* 0x040ff0000000189c */
[C---:B------:R-:W-:Y:S08]  /*94d0*/  HMMA.16816.F32 R160, R4.reuse, R28, R160 ;  /* 0x0000001c04a0723c */ /* 0x040ff000000018a0 */
[C---:B------:R-:W-:Y:S08]  /*94e0*/  HMMA.16816.F32 R116, R4.reuse, R30, R116 ;  /* 0x0000001e0474723c */ /* 0x040ff00000001874 */
[C---:B------:R-:W-:Y:S08]  /*94f0*/  HMMA.16816.F32 R124, R4.reuse, R12, R124 ;  /* 0x0000000c047c723c */ /* 0x040ff0000000187c */
[----:B------:R-:W-:Y:S01]  /*9500*/  HMMA.16816.F32 R128, R4, R14, R128 ;  /* 0x0000000e0480723c */ /* 0x000fe20000001880 */
[----:B------:R-:W-:-:S02]  /*9510*/  LOP3.LUT R12, R2, 0xffff, RZ, 0xc0, !PT ;  /* 0x0000ffff020c7812 */ /* 0x000fc400078ec0ff */
[----:B------:R-:W-:-:S04]  /*9520*/  LOP3.LUT R13, R2, 0xff, RZ, 0xc0, !PT ;  /* 0x000000ff020d7812 */ /* 0x000fc800078ec0ff */
[----:B------:R-:W-:Y:S01]  /*9530*/  IMAD.WIDE.U32 R4, R39, -0x2daee0ad, RZ ;  /* 0xd2511f5327047825 */ /* 0x000fe200078e00ff */
[----:B------:R-:W-:Y:S04]  /*9540*/  HMMA.16816.F32 R140, R8, R16, R68 ;  /* 0x00000010088c723c */ /* 0x000fe80000001844 */
[----:B------:R-:W-:-:S04]  /*9550*/  SHF.R.U32.HI R7, RZ, 0x10, R4 ;  /* 0x00000010ff077819 */ /* 0x000fc80000011604 */
[----:B------:R-:W-:Y:S01]  /*9560*/  HMMA.16816.F32 R80, R8, R18, R80 ;  /* 0x000000120850723c */ /* 0x000fe20000001850 */
[----:B------:R-:W-:-:S07]  /*9570*/  LOP3.LUT R6, R5, UR16, R38, 0x96, !PT ;  /* 0x0000001005067c12 */ /* 0x000fce000f8e9626 */
[C---:B------:R-:W-:Y:S08]  /*9580*/  HMMA.16816.F32 R84, R8.reuse, R20, R84 ;  /* 0x000000140854723c */ /* 0x040ff00000001854 */
[C---:B------:R-:W-:Y:S01]  /*9590*/  HMMA.16816.F32 R96, R8.reuse, R22, R96 ;  /* 0x000000160860723c */ /* 0x040fe20000001860 */
[----:B------:R-:W-:Y:S01]  /*95a0*/  IMAD.MOV.U32 R167, RZ, RZ, R232 ;  /* 0x000000ffffa77224 */ /* 0x000fe200078e00e8 */
[----:B------:R-:W1:Y:S06]  /*95b0*/  LDSM.16.MT88.4 R20, [R216+0x9400] ;  /* 0x00940000d814783b */ /* 0x000e6c0000004200 */
[C---:B------:R-:W-:Y:S08]  /*95c0*/  HMMA.16816.F32 R100, R8.reuse, R24, R100 ;  /* 0x000000180864723c */ /* 0x040ff00000001864 */
[C---:B------:R-:W-:Y:S01]  /*95d0*/  HMMA.16816.F32 R108, R8.reuse, R26, R108 ;  /* 0x0000001a086c723c */ /* 0x040fe2000000186c */
[----:B------:R-:W-:Y:S07]  /*95e0*/  LDSM.16.MT88.4 R24, [R218+0xa400] ;  /* 0x00a40000da18783b */ /* 0x000fee0000004200 */
[C---:B------:R-:W-:Y:S08]  /*95f0*/  HMMA.16816.F32 R112, R8.reuse, R28, R112 ;  /* 0x0000001c0870723c */ /* 0x040ff00000001870 */
[C---:B------:R-:W-:Y:S01]  /*9600*/  HMMA.16816.F32 R60, R8.reuse, R30, R120 ;  /* 0x0000001e083c723c */ /* 0x040fe20000001878 */
[----:B------:R-:W-:Y:S07]  /*9610*/  LDSM.16.MT88.4 R28, [R216+0xb400] ;  /* 0x00b40000d81c783b */ /* 0x000fee0000004200 */
[----:B------:R-:W-:Y:S07]  /*9620*/  HMMA.16816.F32 R56, R8, R14, R168 ;  /* 0x0000000e0838723c */ /* 0x000fee00000018a8 */
[----:B------:R-:W-:-:S02]  /*9630*/  SHF.R.U32.HI R10, RZ, 0x10, R2 ;  /* 0x00000010ff0a7819 */ /* 0x000fc40000011602 */
[----:B------:R-:W-:Y:S01]  /*9640*/  SHF.R.U32.HI R11, RZ, 0x18, R2 ;  /* 0x00000018ff0b7819 */ /* 0x000fe20000011602 */
[----:B------:R-:W-:Y:S01]  /*9650*/  FFMA.FTZ R2, R49, c[0x0][0x23c], -R32 ;  /* 0x00008f0031027a23 */ /* 0x000fe20000010820 */
[C---:B------:R-:W-:Y:S01]  /*9660*/  LOP3.LUT R8, R4.reuse, 0xffff, RZ, 0xc0, !PT ;  /* 0x0000ffff04087812 */ /* 0x040fe200078ec0ff */
[----:B------:R-:W-:Y:S01]  /*9670*/  IMAD.MOV.U32 R168, RZ, RZ, R231 ;  /* 0x000000ffffa87224 */ /* 0x000fe200078e00e7 */
[----:B------:R-:W-:Y:S01]  /*9680*/  LOP3.LUT R9, R4, 0xff, RZ, 0xc0, !PT ;  /* 0x000000ff04097812 */ /* 0x000fe200078ec0ff */
[----:B------:R2:W-:Y:S01]  /*9690*/  MUFU.EX2 R231, R0 ;  /* 0x0000000000e77308 */ /* 0x0005e20000000800 */
[----:B------:R-:W-:Y:S01]  /*96a0*/  SHF.R.U32.HI R5, RZ, 0x18, R4 ;  /* 0x00000018ff057819 */ /* 0x000fe20000011604 */
[----:B------:R-:W-:Y:S02]  /*96b0*/  IMAD.MOV.U32 R169, RZ, RZ, R230 ;  /* 0x000000ffffa97224 */ /* 0x000fe400078e00e6 */
[----:B------:R-:W-:-:S04]  /*96c0*/  FFMA.FTZ R4, R48, c[0x0][0x23c], -R32 ;  /* 0x00008f0030047a23 */ /* 0x000fc80000010820 */
[----:B------:R5:W-:Y:S01]  /*96d0*/  MUFU.EX2 R230, R2 ;  /* 0x0000000200e67308 */ /* 0x000be20000000800 */
[----:B------:R-:W-:Y:S02]  /*96e0*/  SHF.R.U32.HI R8, RZ, 0x8, R8 ;  /* 0x00000008ff087819 */ /* 0x000fe40000011608 */
[----:B--2---:R-:W-:Y:S02]  /*96f0*/  LOP3.LUT R0, R3, UR16, R36, 0x96, !PT ;  /* 0x0000001003007c12 */ /* 0x004fe4000f8e9624 */
[----:B------:R-:W-:-:S03]  /*9700*/  LOP3.LUT R3, R7, 0xff, RZ, 0xc0, !PT ;  /* 0x000000ff07037812 */ /* 0x000fc600078ec0ff */
[----:B------:R2:W1:Y:S01]  /*9710*/  MUFU.EX2 R232, R4 ;  /* 0x0000000400e87308 */ /* 0x0004620000000800 */
[----:B-----5:R-:W-:Y:S01]  /*9720*/  LOP3.LUT R2, R10, 0xff, RZ, 0xc0, !PT ;  /* 0x000000ff0a027812 */ /* 0x020fe200078ec0ff */
[----:B------:R-:W-:Y:S01]  /*9730*/  IMAD.MOV.U32 R171, RZ, RZ, R228 ;  /* 0x000000ffffab7224 */ /* 0x000fe200078e00e4 */
[----:B------:R-:W-:Y:S01]  /*9740*/  PRMT R15, R3, 0x5410, R5 ;  /* 0x00005410030f7816 */ /* 0x000fe20000000005 */
[----:B------:R-:W-:Y:S01]  /*9750*/  IMAD.MOV.U32 R170, RZ, RZ, R229 ;  /* 0x000000ffffaa7224 */ /* 0x000fe200078e00e5 */
[----:B------:R-:W-:Y:S01]  /*9760*/  SHF.R.U32.HI R5, RZ, 0x10, R6 ;  /* 0x00000010ff057819 */ /* 0x000fe20000011606 */
[----:B------:R-:W-:Y:S01]  /*9770*/  IMAD.MOV.U32 R48, RZ, RZ, R226 ;  /* 0x000000ffff307224 */ /* 0x000fe200078e00e2 */
[----:B------:R-:W-:Y:S01]  /*9780*/  SHF.R.U32.HI R3, RZ, 0x8, R12 ;  /* 0x00000008ff037819 */ /* 0x000fe2000001160c */
[----:B------:R-:W-:Y:S01]  /*9790*/  IMAD.MOV.U32 R49, RZ, RZ, R227 ;  /* 0x000000ffff317224 */ /* 0x000fe200078e00e3 */
[----:B------:R-:W-:Y:S01]  /*97a0*/  PRMT R16, R2, 0x5410, R11 ;  /* 0x0000541002107816 */ /* 0x000fe2000000000b */
[--C-:B------:R-:W-:Y:S01]  /*97b0*/  FFMA.FTZ R2, R50, c[0x0][0x23c], -R33.reuse ;  /* 0x00008f0032027a23 */ /* 0x100fe20000010821 */
[----:B------:R-:W-:Y:S01]  /*97c0*/  PRMT R14, R9, 0x5410, R8 ;  /* 0x00005410090e7816 */ /* 0x000fe20000000008 */
[----:B--2---:R-:W-:Y:S01]  /*97d0*/  FFMA.FTZ R4, R201, c[0x0][0x23c], -R33 ;  /* 0x00008f00c9047a23 */ /* 0x004fe20000010821 */
[C---:B------:R-:W-:Y:S01]  /*97e0*/  LOP3.LUT R7, R6.reuse, 0xffff, RZ, 0xc0, !PT ;  /* 0x0000ffff06077812 */ /* 0x040fe200078ec0ff */
[----:B------:R2:W-:Y:S01]  /*97f0*/  MUFU.EX2 R229, R2 ;  /* 0x0000000200e57308 */ /* 0x0005e20000000800 */
[----:B------:R-:W-:Y:S01]  /*9800*/  LOP3.LUT R9, R6, 0xff, RZ, 0xc0, !PT ;  /* 0x000000ff06097812 */ /* 0x000fe200078ec0ff */
[----:B------:R-:W-:Y:S01]  /*9810*/  LDSM.16.MT88.4 R36, [R218+0xb400] ;  /* 0x00b40000da24783b */ /* 0x000fe20000004200 */
[----:B------:R-:W-:-:S02]  /*9820*/  SHF.R.U32.HI R8, RZ, 0x18, R6 ;  /* 0x00000018ff087819 */ /* 0x000fc40000011606 */
[----:B------:R-:W-:-:S03]  /*9830*/  PRMT R12, R13, 0x5410, R3 ;  /* 0x000054100d0c7816 */ /* 0x000fc60000000003 */
[----:B------:R5:W-:Y:S01]  /*9840*/  MUFU.EX2 R228, R4 ;  /* 0x0000000400e47308 */ /* 0x000be20000000800 */
[----:B------:R-:W-:Y:S02]  /*9850*/  SHF.R.U32.HI R6, RZ, 0x8, R7 ;  /* 0x00000008ff067819 */ /* 0x000fe40000011607 */
[----:B------:R-:W-:Y:S02]  /*9860*/  LOP3.LUT R3, R0, 0xffff, RZ, 0xc0, !PT ;  /* 0x0000ffff00037812 */ /* 0x000fe400078ec0ff */
[----:B------:R-:W-:Y:S02]  /*9870*/  PRMT R9, R9, 0x5410, R6 ;  /* 0x0000541009097816 */ /* 0x000fe40000000006 */
[--C-:B--2---:R-:W-:Y:S02]  /*9880*/  SHF.R.U32.HI R2, RZ, 0x10, R0.reuse ;  /* 0x00000010ff027819 */ /* 0x104fe40000011600 */
[----:B------:R-:W-:Y:S02]  /*9890*/  SHF.R.U32.HI R6, RZ, 0x18, R0 ;  /* 0x00000018ff067819 */ /* 0x000fe40000011600 */
[----:B-----5:R-:W-:-:S04]  /*98a0*/  LOP3.LUT R4, R5, 0xff, RZ, 0xc0, !PT ;  /* 0x000000ff05047812 */ /* 0x020fc800078ec0ff */
[----:B------:R-:W-:Y:S02]  /*98b0*/  PRMT R8, R4, 0x5410, R8 ;  /* 0x0000541004087816 */ /* 0x000fe40000000008 */
[----:B------:R-:W-:Y:S02]  /*98c0*/  SHF.R.U32.HI R4, RZ, 0x8, R3 ;  /* 0x00000008ff047819 */ /* 0x000fe40000011603 */
[----:B------:R-:W-:Y:S02]  /*98d0*/  LOP3.LUT R3, R2, 0xff, RZ, 0xc0, !PT ;  /* 0x000000ff02037812 */ /* 0x000fe400078ec0ff */
[----:B------:R-:W-:Y:S01]  /*98e0*/  LOP3.LUT R7, R0, 0xff, RZ, 0xc0, !PT ;  /* 0x000000ff00077812 */ /* 0x000fe200078ec0ff */
[----:B------:R-:W-:Y:S01]  /*98f0*/  HSET2.LE.AND R0, R14, R176, PT ;  /* 0x000000b00e007233 */ /* 0x000fe20003803000 */
[----:B------:R-:W-:Y:S01]  /*9900*/  PRMT R14, R3, 0x5410, R6 ;  /* 0x00005410030e7816 */ /* 0x000fe20000000006 */
[----:B------:R-:W-:-:S04]  /*9910*/  FFMA.FTZ R3, R196, c[0x0][0x23c], -R33 ;  /* 0x00008f00c4037a23 */ /* 0x000fc80000010821 */
[----:B------:R2:W5:Y:S01]  /*9920*/  MUFU.EX2 R226, R3 ;  /* 0x0000000300e27308 */ /* 0x0005620000000800 */
[----:B------:R-:W-:Y:S01]  /*9930*/  FFMA.FTZ R5, R51, c[0x0][0x23c], -R33 ;  /* 0x00008f0033057a23 */ /* 0x000fe20000010821 */
[----:B---3--:R-:W-:Y:S01]  /*9940*/  F2FP.PACK_AB R2, R242, R241 ;  /* 0x000000f1f202723e */ /* 0x008fe200000000ff */
[--C-:B------:R-:W-:Y:S01]  /*9950*/  HSET2.LE.AND R12, R12, R176.reuse, PT ;  /* 0x000000b00c0c7233 */ /* 0x100fe20003803000 */
[----:B------:R-:W-:Y:S02]  /*9960*/  PRMT R13, R7, 0x5410, R4 ;  /* 0x00005410070d7816 */ /* 0x000fe40000000004 */
[----:B----4-:R-:W-:Y:S02]  /*9970*/  F2FP.PACK_AB R6, R236, R234 ;  /* 0x000000eaec06723e */ /* 0x010fe400000000ff */
[----:B------:R3:W4:Y:S01]  /*9980*/  MUFU.EX2 R227, R5 ;  /* 0x0000000500e37308 */ /* 0x0007220000000800 */
[----:B-1----:R-:W-:Y:S02]  /*9990*/  F2FP.PACK_AB R7, R230, R232 ;  /* 0x000000e8e607723e */ /* 0x002fe400000000ff */
[----:B------:R-:W-:Y:S01]  /*99a0*/  LOP3.LUT R10, R0, R2, RZ, 0xc0, !PT ;  /* 0x00000002000a7212 */ /* 0x000fe200078ec0ff */
[--C-:B------:R-:W-:Y:S01]  /*99b0*/  HSET2.LE.AND R0, R15, R176.reuse, PT ;  /* 0x000000b00f007233 */ /* 0x100fe20003803000 */
[----:B------:R-:W-:Y:S01]  /*99c0*/  F2FP.PACK_AB R2, R239, R238 ;  /* 0x000000eeef02723e */ /* 0x000fe200000000ff */
[--C-:B--2---:R-:W-:Y:S01]  /*99d0*/  HSET2.LE.AND R3, R9, R176.reuse, PT ;  /* 0x000000b009037233 */ /* 0x104fe20003803000 */
[----:B------:R-:W-:Y:S01]  /*99e0*/  F2FP.PACK_AB R4, R240, R237 ;  /* 0x000000edf004723e */ /* 0x000fe200000000ff */
[----:B---3--:R-:W-:-:S05]  /*99f0*/  HSET2.LE.AND R5, R8, R176, PT ;  /* 0x000000b008057233 */ /* 0x008fca0003803000 */
[----:B------:R-:W-:Y:S01]  /*9a00*/  LOP3.LUT R9, R5, R6, RZ, 0xc0, !PT ;  /* 0x0000000605097212 */ /* 0x000fe200078ec0ff */
[--C-:B------:R-:W-:Y:S01]  /*9a10*/  HSET2.LE.AND R5, R14, R176.reuse, PT ;  /* 0x000000b00e057233 */ /* 0x100fe20003803000 */
[----:B------:R-:W-:Y:S02]  /*9a20*/  LOP3.LUT R6, R12, R7, RZ, 0xc0, !PT ;  /* 0x000000070c067212 */ /* 0x000fe400078ec0ff */
[----:B-----5:R-:W-:Y:S02]  /*9a30*/  F2FP.PACK_AB R12, R226, R228 ;  /* 0x000000e4e20c723e */ /* 0x020fe400000000ff */
[----:B------:R-:W-:Y:S01]  /*9a40*/  LOP3.LUT R11, R0, R2, RZ, 0xc0, !PT ;  /* 0x00000002000b7212 */ /* 0x000fe200078ec0ff */
[--C-:B------:R-:W-:Y:S01]  /*9a50*/  HSET2.LE.AND R0, R16, R176.reuse, PT ;  /* 0x000000b010007233 */ /* 0x100fe20003803000 */
[----:B------:R-:W-:Y:S01]  /*9a60*/  LOP3.LUT R8, R3, R4, RZ, 0xc0, !PT ;  /* 0x0000000403087212 */ /* 0x000fe200078ec0ff */
[----:B------:R-:W-:Y:S01]  /*9a70*/  HSET2.LE.AND R3, R13, R176, PT ;  /* 0x000000b00d037233 */ /* 0x000fe20003803000 */
[----:B------:R-:W-:Y:S01]  /*9a80*/  LOP3.LUT R5, R5, R12, RZ, 0xc0, !PT ;  /* 0x0000000c05057212 */ /* 0x000fe200078ec0ff */
[----:B------:R-:W1:Y:S04]  /*9a90*/  LDSM.16.MT88.4 R16, [R218+0x9400] ;  /* 0x00940000da10783b */ /* 0x000e680000004200 */
[----:B------:R-:W2:Y:S01]  /*9aa0*/  LDSM.16.MT88.4 R12, [R216+0xa400] ;  /* 0x00a40000d80c783b */ /* 0x000ea20000004200 */
[----:B----4-:R-:W-:Y:S01]  /*9ab0*/  F2FP.PACK_AB R2, R227, R229 ;  /* 0x000000e5e302723e */ /* 0x010fe200000000ff */
[----:B------:R-:W-:-:S03]  /*9ac0*/  UIADD3 UR4, UR4, 0x1, URZ ;  /* 0x0000000104047890 */ /* 0x000fc6000fffe03f */
[----:B------:R-:W-:Y:S01]  /*9ad0*/  LOP3.LUT R7, R0, R2, RZ, 0xc0, !PT ;  /* 0x0000000200077212 */ /* 0x000fe200078ec0ff */
[----:B------:R-:W-:Y:S01]  /*9ae0*/  IMAD.U32 R0, RZ, RZ, UR27 ;  /* 0x0000001bff007e24 */ /* 0x000fe2000f8e00ff */
[----:B------:R-:W-:-:S04]  /*9af0*/  F2FP.PACK_AB R4, R231, R233 ;  /* 0x000000e9e704723e */ /* 0x000fc800000000ff */
[----:B------:R-:W-:Y:S02]  /*9b00*/  LOP3.LUT R0, R173, UR4, R0, 0x96, !PT ;  /* 0x00000004ad007c12 */ /* 0x000fe4000f8e9600 */
[----:B------:R-:W-:-:S03]  /*9b10*/  LOP3.LUT R4, R3, R4, RZ, 0xc0, !PT ;  /* 0x0000000403047212 */ /* 0x000fc600078ec0ff */
[----:B------:R-:W-:-:S04]  /*9b20*/  IMAD.WIDE.U32 R2, R0, -0x326172a9, RZ ;  /* 0xcd9e8d5700027825 */ /* 0x000fc800078e00ff */
[----:B------:R-:W-:Y:S01]  /*9b30*/  HMMA.16816.F32 R144, R4, R20, R144 ;  /* 0x000000140490723c */ /* 0x000fe20000001890 */
[----:B------:R-:W-:Y:S01]  /*9b40*/  LOP3.LUT R0, R3, UR15, R174, 0x96, !PT ;  /* 0x0000000f03007c12 */ /* 0x000fe2000f8e96ae */
[----:B------:R-:W-:Y:S02]  /*9b50*/  IMAD.MOV.U32 R179, RZ, RZ, R136 ;  /* 0x000000ffffb37224 */ /* 0x000fe400078e0088 */
[----:B------:R-:W-:-:S04]  /*9b60*/  IMAD.MOV.U32 R178, RZ, RZ, R138 ;  /* 0x000000ffffb27224 */ /* 0x000fc800078e008a */
[----:B------:R-:W-:Y:S01]  /*9b70*/  HMMA.16816.F32 R148, R4, R22, R148 ;  /* 0x000000160494723c */ /* 0x000fe20000001894 */
[----:B------:R-:W-:-:S07]  /*9b80*/  IMAD.MOV.U32 R164, RZ, RZ, R137 ;  /* 0x000000ffffa47224 */ /* 0x000fce00078e0089 */
[C---:B-1----:R-:W-:Y:S08]  /*9b90*/  HMMA.16816.F32 R72, R4.reuse, R16, R72 ;  /* 0x000000100448723c */ /* 0x042ff00000001848 */
        /* <DEDUP_REMOVED lines=10> */
[----:B------:R-:W-:Y:S01]  /*9c40*/  IMAD.WIDE.U32 R4, R0, -0x2daee0ad, RZ ;  /* 0xd2511f5300047825 */ /* 0x000fe200078e00ff */
[----:B------:R-:W-:Y:S01]  /*9c50*/  LOP3.LUT R7, R3, UR15, R48, 0x96, !PT ;  /* 0x0000000f03077c12 */ /* 0x000fe2000f8e9630 */
[----:B------:R-:W-:Y:S01]  /*9c60*/  HMMA.16816.F32 R136, R8, R12, R84 ;  /* 0x0000000c0888723c */ /* 0x000fe20000001854 */
[----:B------:R-:W-:Y:S01]  /*9c70*/  LOP3.LUT R0, R41, UR13, R2, 0x96, !PT ;  /* 0x0000000d29007c12 */ /* 0x000fe2000f8e9602 */
[----:B------:R-:W-:Y:S01]  /*9c80*/  FFMA.FTZ R3, R184, c[0x0][0x23c], -R34 ;  /* 0x00008f00b8037a23 */ /* 0x000fe20000010822 */
[----:B------:R-:W-:-:S04]  /*9c90*/  LOP3.LUT R5, R5, UR12, R43, 0x96, !PT ;  /* 0x0000000c05057c12 */ /* 0x000fc8000f8e962b */
[----:B------:R-:W-:Y:S01]  /*9ca0*/  IMAD.WIDE.U32 R12, R6, -0x2daee0ad, RZ ;  /* 0xd2511f53060c7825 */ /* 0x000fe200078e00ff */
[----:B------:R1:W-:Y:S04]  /*9cb0*/  MUFU.EX2 R201, R3 ;  /* 0x0000000300c97308 */ /* 0x0003e80000000800 */
[----:B------:R-:W-:Y:S01]  /*9cc0*/  LOP3.LUT R13, R13, UR10, R4, 0x96, !PT ;  /* 0x0000000a0d0d7c12 */ /* 0x000fe2000f8e9604 */
[----:B------:R-:W-:Y:S01]  /*9cd0*/  IMAD.WIDE.U32 R4, R5, -0x326172a9, RZ ;  /* 0xcd9e8d5705047825 */ /* 0x000fe200078e00ff */
[----:B------:R-:W-:Y:S03]  /*9ce0*/  HMMA.16816.F32 R68, R8, R20, R44 ;  /* 0x000000140844723c */ /* 0x000fe6000000182c */
[----:B------:R-:W-:-:S04]  /*9cf0*/  IMAD.WIDE.U32 R48, R13, -0x326172a9, RZ ;  /* 0xcd9e8d570d307825 */ /* 0x000fc800078e00ff */
[----:B-1----:R-:W-:-:S04]  /*9d00*/  IMAD.WIDE.U32 R2, R7, -0x2daee0ad, RZ ;  /* 0xd2511f5307027825 */ /* 0x002fc800078e00ff */
[----:B------:R-:W-:Y:S01]  /*9d10*/  IMAD.WIDE.U32 R6, R0, -0x2daee0ad, RZ ;  /* 0xd2511f5300067825 */ /* 0x000fe200078e00ff */
[----:B------:R-:W-:-:S04]  /*9d20*/  LOP3.LUT R3, R3, UR12, R42, 0x96, !PT ;  /* 0x0000000c03037c12 */ /* 0x000fc8000f8e962a */
[----:B------:R-:W-:Y:S01]  /*9d30*/  LOP3.LUT R0, R7, UR10, R2, 0x96, !PT ;  /* 0x0000000a07007c12 */ /* 0x000fe2000f8e9602 */
[----:B------:R-:W-:Y:S01]  /*9d40*/  FFMA.FTZ R7, R185, c[0x0][0x23c], -R34 ;  /* 0x00008f00b9077a23 */ /* 0x000fe20000010822 */
[----:B------:R-:W-:Y:S01]  /*9d50*/  LOP3.LUT R13, R5, UR11, R248, 0x96, !PT ;  /* 0x0000000b050d7c12 */ /* 0x000fe2000f8e96f8 */
[----:B------:R-:W-:Y:S01]  /*9d60*/  IMAD.WIDE.U32 R2, R3, -0x326172a9, RZ ;  /* 0xcd9e8d5703027825 */ /* 0x000fe200078e00ff */
[----:B------:R-:W-:-:S03]  /*9d70*/  LOP3.LUT R5, R49, UR9, R4, 0x96, !PT ;  /* 0x0000000931057c12 */ /* 0x000fc6000f8e9604 */
[----:B------:R-:W-:Y:S01]  /*9d80*/  IMAD.WIDE.U32 R44, R0, -0x326172a9, RZ ;  /* 0xcd9e8d57002c7825 */ /* 0x000fe200078e00ff */
[----:B------:R1:W-:Y:S01]  /*9d90*/  MUFU.EX2 R196, R7 ;  /* 0x0000000700c47308 */ /* 0x0003e20000000800 */
[----:B------:R-:W-:Y:S02]  /*9da0*/  LOP3.LUT R4, R3, UR11, R40, 0x96, !PT ;  /* 0x0000000b03047c12 */ /* 0x000fe4000f8e9628 */
[----:B------:R-:W-:Y:S01]  /*9db0*/  IMAD.WIDE.U32 R50, R5, -0x2daee0ad, RZ ;  /* 0xd2511f5305327825 */ /* 0x000fe200078e00ff */
[----:B------:R-:W-:Y:S03]  /*9dc0*/  HMMA.16816.F32 R96, R8, R14, R96 ;  /* 0x0000000e0860723c */ /* 0x000fe60000001860 */
[----:B------:R-:W-:-:S04]  /*9dd0*/  FFMA.FTZ R0, R186, c[0x0][0x23c], -R34 ;  /* 0x00008f00ba007a23 */ /* 0x000fc80000010822 */
[----:B------:R-:W-:Y:S01]  /*9de0*/  FFMA.FTZ R14, R187, c[0x0][0x23c], -R34 ;  /* 0x00008f00bb0e7a23 */ /* 0x000fe20000010822 */
[----:B-1----:R-:W-:Y:S01]  /*9df0*/  LOP3.LUT R7, R45, UR9, R2, 0x96, !PT ;  /* 0x000000092d077c12 */ /* 0x002fe2000f8e9602 */
[----:B------:R-:W-:Y:S01]  /*9e00*/  IMAD.WIDE.U32 R2, R13, -0x2daee0ad, RZ ;  /* 0xd2511f530d027825 */ /* 0x000fe200078e00ff */
[----:B------:R1:W2:Y:S04]  /*9e10*/  MUFU.EX2 R187, R0 ;  /* 0x0000000000bb7308 */ /* 0x0002a80000000800 */
[----:B------:R-:W-:Y:S01]  /*9e20*/  LOP3.LUT R2, R51, UR6, R2, 0x96, !PT ;  /* 0x0000000633027c12 */ /* 0x000fe2000f8e9602 */
[----:B------:R-:W-:Y:S01]  /*9e30*/  IMAD.WIDE.U32 R4, R4, -0x2daee0ad, RZ ;  /* 0xd2511f5304047825 */ /* 0x000fe200078e00ff */
[----:B------:R-:W-:-:S03]  /*9e40*/  LOP3.LUT R13, R3, UR8, R12, 0x96, !PT ;  /* 0x00000008030d7c12 */ /* 0x000fc6000f8e960c */
[----:B------:R-:W-:-:S04]  /*9e50*/  IMAD.WIDE.U32 R42, R7, -0x2daee0ad, RZ ;  /* 0xd2511f53072a7825 */ /* 0x000fc800078e00ff */
[----:B-1----:R-:W-:Y:S02]  /*9e60*/  FFMA.FTZ R0, R197, c[0x0][0x23c], -R35 ;  /* 0x00008f00c5007a23 */ /* 0x002fe40000010823 */
[----:B------:R-:W-:Y:S02]  /*9e70*/  IMAD.WIDE.U32 R2, R2, -0x326172a9, RZ ;  /* 0xcd9e8d5702027825 */ /* 0x000fe400078e00ff */
[----:B------:R1:W-:Y:S01]  /*9e80*/  MUFU.EX2 R186, R0 ;  /* 0x0000000000ba7308 */ /* 0x0003e20000000800 */
[----:B------:R-:W-:Y:S02]  /*9e90*/  LOP3.LUT R12, R43, UR6, R4, 0x96, !PT ;  /* 0x000000062b0c7c12 */ /* 0x000fe4000f8e9604 */
[C---:B------:R-:W-:Y:S01]  /*9ea0*/  LOP3.LUT R4, R2.reuse, 0xffff, RZ, 0xc0, !PT ;  /* 0x0000ffff02047812 */ /* 0x040fe200078ec0ff */
[----:B------:R-:W-:Y:S01]  /*9eb0*/  IMAD.WIDE.U32 R46, R13, -0x326172a9, RZ ;  /* 0xcd9e8d570d2e7825 */ /* 0x000fe200078e00ff */
[----:B------:R-:W-:-:S03]  /*9ec0*/  LOP3.LUT R7, R2, 0xff, RZ, 0xc0, !PT ;  /* 0x000000ff02077812 */ /* 0x000fc600078ec0ff */
[----:B------:R3:W-:Y:S01]  /*9ed0*/  MUFU.EX2 R200, R14 ;  /* 0x0000000e00c87308 */ /* 0x0007e20000000800 */
[----:B-1----:R-:W-:-:S07]  /*9ee0*/  FFMA.FTZ R0, R198, c[0x0][0x23c], -R35 ;  /* 0x00008f00c6007a23 */ /* 0x002fce0000010823 */
[----:B------:R1:W-:Y:S01]  /*9ef0*/  MUFU.EX2 R185, R0 ;  /* 0x0000000000b97308 */ /* 0x0003e20000000800 */
[----:B---3--:R-:W-:Y:S01]  /*9f00*/  LOP3.LUT R14, R5, UR8, R6, 0x96, !PT ;  /* 0x00000008050e7c12 */ /* 0x008fe2000f8e9606 */
[----:B------:R-:W-:Y:S01]  /*9f10*/  FFMA.FTZ R5, R192, c[0x0][0x23c], -R35 ;  /* 0x00008f00c0057a23 */ /* 0x000fe20000010823 */
[----:B------:R-:W-:Y:S01]  /*9f20*/  SHF.R.U32.HI R6, RZ, 0x8, R4 ;  /* 0x00000008ff067819 */ /* 0x000fe20000011604 */
[----:B------:R-:W-:Y:S01]  /*9f30*/  HMMA.16816.F32 R140, R8, R16, R140 ;  /* 0x00000010088c723c */ /* 0x000fe2000000188c */
[--C-:B-1----:R-:W-:Y:S02]  /*9f40*/  SHF.R.U32.HI R0, RZ, 0x10, R2.reuse ;  /* 0x00000010ff007819 */ /* 0x102fe40000011602 */
[----:B------:R-:W-:Y:S02]  /*9f50*/  SHF.R.U32.HI R2, RZ, 0x18, R2 ;  /* 0x00000018ff027819 */ /* 0x000fe40000011602 */
[----:B------:R-:W-:Y:S01]  /*9f60*/  LOP3.LUT R4, R0, 0xff, RZ, 0xc0, !PT ;  /* 0x000000ff00047812 */ /* 0x000fe200078ec0ff */
[----:B------:R1:W-:Y:S01]  /*9f70*/  MUFU.EX2 R184, R5 ;  /* 0x0000000500b87308 */ /* 0x0003e20000000800 */
[----:B------:R-:W-:-:S02]  /*9f80*/  LOP3.LUT R0, R3, UR17, R46, 0x96, !PT ;  /* 0x0000001103007c12 */ /* 0x000fc4000f8e962e */
[----:B------:R-:W-:Y:S01]  /*9f90*/  PRMT R16, R4, 0x5410, R2 ;  /* 0x0000541004107816 */ /* 0x000fe20000000002 */
[----:B------:R-:W-:Y:S01]  /*9fa0*/  FFMA.FTZ R4, R193, c[0x0][0x23c], -R32 ;  /* 0x00008f00c1047a23 */ /* 0x000fe20000010820 */
[----:B------:R-:W-:Y:S01]  /*9fb0*/  HMMA.16816.F32 R120, R8, R22, R152 ;  /* 0x000000160878723c */ /* 0x000fe20000001898 */
[----:B------:R-:W-:Y:S01]  /*9fc0*/  IMAD.WIDE.U32 R2, R12, -0x326172a9, RZ ;  /* 0xcd9e8d570c027825 */ /* 0x000fe200078e00ff */
[----:B------:R-:W-:-:S03]  /*9fd0*/  PRMT R17, R7, 0x5410, R6 ;  /* 0x0000541007117816 */ /* 0x000fc60000000006 */
[----:B------:R-:W-:Y:S02]  /*9fe0*/  IMAD.MOV.U32 R20, RZ, RZ, R182 ;  /* 0x000000ffff147224 */ /* 0x000fe400078e00b6 */
[----:B------:R-:W-:Y:S02]  /*9ff0*/  IMAD.MOV.U32 R155, RZ, RZ, R183 ;  /* 0x000000ffff9b7224 */ /* 0x000fe400078e00b7 */
[----:B-1----:R-:W-:Y:S01]  /*a000*/  FFMA.FTZ R5, R188, c[0x0][0x23c], -R35 ;  /* 0x00008f00bc057a23 */ /* 0x002fe20000010823 */
[----:B------:R-:W-:Y:S01]  /*a010*/  HMMA.16816.F32 R80, R8, R18, R80 ;  /* 0x000000120850723c */ /* 0x000fe20000001850 */
[----:B------:R-:W-:Y:S01]  /*a020*/  IMAD.WIDE.U32 R40, R14, -0x326172a9, RZ ;  /* 0xcd9e8d570e287825 */ /* 0x000fe200078e00ff */
[----:B------:R1:W-:Y:S01]  /*a030*/  MUFU.EX2 R182, R4 ;  /* 0x0000000400b67308 */ /* 0x0003e20000000800 */
[----:B------:R-:W-:-:S05]  /*a040*/  LOP3.LUT R6, R0, 0xffff, RZ, 0xc0, !PT ;  /* 0x0000ffff00067812 */ /* 0x000fca00078ec0ff */
[----:B------:R-:W-:Y:S02]  /*a050*/  HMMA.16816.F32 R100, R8, R24, R100 ;  /* 0x000000180864723c */ /* 0x000fe40000001864 */
[----:B------:R3:W4:Y:S01]  /*a060*/  MUFU.EX2 R183, R5 ;  /* 0x0000000500b77308 */ /* 0x0007220000000800 */
[----:B------:R-:W-:Y:S01]  /*a070*/  IMAD.MOV.U32 R153, RZ, RZ, R181 ;  /* 0x000000ffff997224 */ /* 0x000fe200078e00b5 */
[----:B------:R-:W-:-:S04]  /*a080*/  LOP3.LUT R7, R2, 0xff, RZ, 0xc0, !PT ;  /* 0x000000ff02077812 */ /* 0x000fc800078ec0ff */
[----:B------:R-:W-:Y:S01]  /*a090*/  HMMA.16816.F32 R108, R8, R26, R108 ;  /* 0x0000001a086c723c */ /* 0x000fe2000000186c */
[----:B-1----:R-:W-:-:S07]  /*a0a0*/  FFMA.FTZ R4, R194, c[0x0][0x23c], -R32 ;  /* 0x00008f00c2047a23 */ /* 0x002fce0000010820 */
[C---:B------:R-:W-:Y:S01]  /*a0b0*/  HMMA.16816.F32 R112, R8.reuse, R28, R112 ;  /* 0x0000001c0870723c */ /* 0x040fe20000001870 */
[----:B---3--:R-:W-:Y:S01]  /*a0c0*/  SHF.R.U32.HI R5, RZ, 0x10, R0 ;  /* 0x00000010ff057819 */ /* 0x008fe20000011600 */
[----:B------:R1:W3:Y:S06]  /*a0d0*/  MUFU.EX2 R181, R4 ;  /* 0x0000000400b57308 */ /* 0x0002ec0000000800 */
[----:B------:R-:W-:Y:S01]  /*a0e0*/  HMMA.16816.F32 R60, R8, R30, R60 ;  /* 0x0000001e083c723c */ /* 0x000fe2000000183c */
[----:B------:R-:W-:-:S07]  /*a0f0*/  SHF.R.U32.HI R6, RZ, 0x8, R6 ;  /* 0x00000008ff067819 */ /* 0x000fce0000011606 */
[C---:B------:R-:W-:Y:S08]  /*a100*/  HMMA.16816.F32 R64, R8.reuse, R36, R64 ;  /* 0x000000240840723c */ /* 0x040ff00000001840 */
[----:B------:R-:W-:Y:S01]  /*a110*/  HMMA.16816.F32 R56, R8, R38, R56 ;  /* 0x000000260838723c */ /* 0x000fe20000001838 */
[----:B------:R-:W-:Y:S01]  /*a120*/  MOV R21, R179 ;  /* 0x000000b300157202 */ /* 0x000fe20000000f00 */
[----:B------:R-:W-:Y:S01]  /*a130*/  IMAD.MOV.U32 R188, RZ, RZ, R178 ;  /* 0x000000ffffbc7224 */ /* 0x000fe200078e00b2 */
[----:B------:R-:W-:Y:S01]  /*a140*/  LOP3.LUT R5, R5, 0xff, RZ, 0xc0, !PT ;  /* 0x000000ff05057812 */ /* 0x000fe200078ec0ff */
[----:B------:R-:W-:Y:S01]  /*a150*/  IMAD.MOV.U32 R154, RZ, RZ, R180 ;  /* 0x000000ffff9a7224 */ /* 0x000fe200078e00b4 */
[----:B------:R-:W5:Y:S02]  /*a160*/  LDSM.16.MT88.4 R24, [R216+0x9800] ;  /* 0x00980000d818783b */ /* 0x000f640000004200 */
[----:B------:R-:W-:-:S02]  /*a170*/  LOP3.LUT R9, R0, 0xff, RZ, 0xc0, !PT ;  /* 0x000000ff00097812 */ /* 0x000fc400078ec0ff */
[----:B------:R-:W-:Y:S01]  /*a180*/  SHF.R.U32.HI R8, RZ, 0x18, R0 ;  /* 0x00000018ff087819 */ /* 0x000fe20000011600 */
[----:B------:R-:W-:Y:S01]  /*a190*/  IMAD.MOV.U32 R194, RZ, RZ, R20 ;  /* 0x000000ffffc27224 */ /* 0x000fe200078e0014 */
[----:B------:R-:W-:Y:S01]  /*a1a0*/  LOP3.LUT R0, R2, 0xffff, RZ, 0xc0, !PT ;  /* 0x0000ffff02007812 */ /* 0x000fe200078ec0ff */
[----:B------:R-:W-:Y:S01]  /*a1b0*/  LDSM.16.MT88.4 R28, [R216+0xb800] ;  /* 0x00b80000d81c783b */ /* 0x000fe20000004200 */
[--C-:B------:R-:W-:Y:S02]  /*a1c0*/  SHF.R.U32.HI R11, RZ, 0x10, R2.reuse ;  /* 0x00000010ff0b7819 */ /* 0x100fe40000011602 */
[----:B------:R-:W-:Y:S01]  /*a1d0*/  SHF.R.U32.HI R10, RZ, 0x18, R2 ;  /* 0x00000018ff0a7819 */ /* 0x000fe20000011602 */
[----:B------:R-:W-:Y:S01]  /*a1e0*/  LDSM.16.MT88.4 R36, [R218+0xb800] ;  /* 0x00b80000da24783b */ /* 0x000fe20000004200 */
[----:B------:R-:W-:Y:S02]  /*a1f0*/  LOP3.LUT R2, R3, UR17, R40, 0x96, !PT ;  /* 0x0000001103027c12 */ /* 0x000fe4000f8e9628 */
[----:B-1----:R-:W-:Y:S01]  /*a200*/  SHF.R.U32.HI R4, RZ, 0x8, R0 ;  /* 0x00000008ff047819 */ /* 0x002fe20000011600 */
[----:B------:R-:W-:Y:S01]  /*a210*/  FFMA.FTZ R0, R189, c[0x0][0x23c], -R32 ;  /* 0x00008f00bd007a23 */ /* 0x000fe20000010820 */
[----:B------:R-:W-:-:S02]  /*a220*/  SHF.R.U32.HI R3, RZ, 0x10, R2 ;  /* 0x00000010ff037819 */ /* 0x000fc40000011602 */
[----:B------:R-:W-:Y:S01]  /*a230*/  PRMT R18, R7, 0x5410, R4 ;  /* 0x0000541007127816 */ /* 0x000fe20000000004 */
[----:B------:R1:W-:Y:S01]  /*a240*/  MUFU.EX2 R179, R0 ;  /* 0x0000000000b37308 */ /* 0x0003e20000000800 */
[----:B------:R-:W-:Y:S02]  /*a250*/  PRMT R9, R9, 0x5410, R6 ;  /* 0x0000541009097816 */ /* 0x000fe40000000006 */
[C---:B------:R-:W-:Y:S02]  /*a260*/  LOP3.LUT R4, R2.reuse, 0xffff, RZ, 0xc0, !PT ;  /* 0x0000ffff02047812 */ /* 0x040fe400078ec0ff */
[----:B------:R-:W-:Y:S02]  /*a270*/  LOP3.LUT R7, R2, 0xff, RZ, 0xc0, !PT ;  /* 0x000000ff02077812 */ /* 0x000fe400078ec0ff */
[----:B------:R-:W-:Y:S02]  /*a280*/  SHF.R.U32.HI R6, RZ, 0x18, R2 ;  /* 0x00000018ff067819 */ /* 0x000fe40000011602 */
[----:B------:R-:W-:-:S02]  /*a290*/  LOP3.LUT R2, R3, 0xff, RZ, 0xc0, !PT ;  /* 0x000000ff03027812 */ /* 0x000fc400078ec0ff */
[----:B------:R-:W-:Y:S02]  /*a2a0*/  SHF.R.U32.HI R4, RZ, 0x8, R4 ;  /* 0x00000008ff047819 */ /* 0x000fe40000011604 */
[----:B-1----:R-:W-:Y:S02]  /*a2b0*/  LOP3.LUT R0, R11, 0xff, RZ, 0xc0, !PT ;  /* 0x000000ff0b007812 */ /* 0x002fe400078ec0ff */
[----:B------:R-:W-:Y:S02]  /*a2c0*/  PRMT R13, R2, 0x5410, R6 ;  /* 0x00005410020d7816 */ /* 0x000fe40000000006 */
[----:B------:R-:W-:Y:S01]  /*a2d0*/  PRMT R15, R0, 0x5410, R10 ;  /* 0x00005410000f7816 */ /* 0x000fe2000000000a */
[----:B------:R-:W-:Y:S01]  /*a2e0*/  HSET2.LE.AND R0, R17, R176, PT ;  /* 0x000000b011007233 */ /* 0x000fe20003803000 */
[----:B--2---:R-:W-:Y:S01]  /*a2f0*/  F2FP.PACK_AB R2, R187, R196 ;  /* 0x000000c4bb02723e */ /* 0x004fe200000000ff */
[--C-:B------:R-:W-:Y:S01]  /*a300*/  FFMA.FTZ R3, R202, c[0x0][0x23c], -R33.reuse ;  /* 0x00008f00ca037a23 */ /* 0x100fe20000010821 */
[----:B------:R-:W-:Y:S01]  /*a310*/  PRMT R12, R7, 0x5410, R4 ;  /* 0x00005410070c7816 */ /* 0x000fe20000000004 */
[----:B------:R-:W-:Y:S01]  /*a320*/  FFMA.FTZ R7, R199, c[0x0][0x23c], -R33 ;  /* 0x00008f00c7077a23 */ /* 0x000fe20000010821 */
[----:B------:R-:W-:-:S02]  /*a330*/  PRMT R14, R5, 0x5410, R8 ;  /* 0x00005410050e7816 */ /* 0x000fc40000000008 */
[----:B------:R-:W-:Y:S01]  /*a340*/  LOP3.LUT R10, R0, R2, RZ, 0xc0, !PT ;  /* 0x00000002000a7212 */ /* 0x000fe200078ec0ff */
[----:B------:R-:W-:Y:S01]  /*a350*/  FFMA.FTZ R2, R191, c[0x0][0x23c], -R33 ;  /* 0x00008f00bf027a23 */ /* 0x000fe20000010821 */
[----:B------:R1:W-:Y:S01]  /*a360*/  MUFU.EX2 R51, R3 ;  /* 0x0000000300337308 */ /* 0x0003e20000000800 */
[----:B------:R-:W-:Y:S01]  /*a370*/  FFMA.FTZ R5, R190, c[0x0][0x23c], -R32 ;  /* 0x00008f00be057a23 */ /* 0x000fe20000010820 */
[----:B------:R-:W-:-:S06]  /*a380*/  HSET2.LE.AND R0, R14, R176, PT ;  /* 0x000000b00e007233 */ /* 0x000fcc0003803000 */
[----:B------:R-:W2:Y:S01]  /*a390*/  MUFU.EX2 R178, R7 ;  /* 0x0000000700b27308 */ /* 0x000ea20000000800 */
[----:B----4-:R-:W-:-:S07]  /*a3a0*/  F2FP.PACK_AB R4, R183, R184 ;  /* 0x000000b8b704723e */ /* 0x010fce00000000ff */
[----:B------:R4:W-:Y:S01]  /*a3b0*/  MUFU.EX2 R49, R2 ;  /* 0x0000000200317308 */ /* 0x0009e20000000800 */
[----:B-1----:R-:W-:-:S07]  /*a3c0*/  HSET2.LE.AND R3, R16, R176, PT ;  /* 0x000000b010037233 */ /* 0x002fce0003803000 */
[----:B------:R1:W1:Y:S01]  /*a3d0*/  MUFU.EX2 R180, R5 ;  /* 0x0000000500b47308 */ /* 0x0002620000000800 */
[----:B----4-:R-:W-:Y:S02]  /*a3e0*/  F2FP.PACK_AB R2, R185, R186 ;  /* 0x000000bab902723e */ /* 0x010fe400000000ff */
[----:B------:R-:W-:Y:S01]  /*a3f0*/  LOP3.LUT R11, R3, R4, RZ, 0xc0, !PT ;  /* 0x00000004030b7212 */ /* 0x000fe200078ec0ff */
[--C-:B-1----:R-:W-:Y:S01]  /*a400*/  HSET2.LE.AND R5, R9, R176.reuse, PT ;  /* 0x000000b009057233 */ /* 0x102fe20003803000 */
[----:B------:R-:W-:Y:S01]  /*a410*/  LOP3.LUT R9, R0, R2, RZ, 0xc0, !PT ;  /* 0x0000000200097212 */ /* 0x000fe200078ec0ff */
[--C-:B------:R-:W-:Y:S01]  /*a420*/  HSET2.LE.AND R0, R12, R176.reuse, PT ;  /* 0x000000b00c007233 */ /* 0x100fe20003803000 */
[----:B---3--:R-:W-:Y:S02]  /*a430*/  F2FP.PACK_AB R2, R181, R182 ;  /* 0x000000b6b502723e */ /* 0x008fe400000000ff */
[----:B------:R-:W-:Y:S02]  /*a440*/  F2FP.PACK_AB R6, R200, R201 ;  /* 0x000000c9c806723e */ /* 0x000fe400000000ff */
[----:B------:R-:W-:Y:S01]  /*a450*/  LOP3.LUT R4, R0, R2, RZ, 0xc0, !PT ;  /* 0x0000000200047212 */ /* 0x000fe200078ec0ff */
[--C-:B------:R-:W-:Y:S01]  /*a460*/  HSET2.LE.AND R0, R13, R176.reuse, PT ;  /* 0x000000b00d007233 */ /* 0x100fe20003803000 */
[----:B--2---:R-:W-:Y:S01]  /*a470*/  F2FP.PACK_AB R2, R178, R51 ;  /* 0x00000033b202723e */ /* 0x004fe200000000ff */
[----:B------:R-:W-:Y:S01]  /*a480*/  FFMA.FTZ R3, R195, c[0x0][0x23c], -R33 ;  /* 0x00008f00c3037a23 */ /* 0x000fe20000010821 */
[----:B------:R-:W-:Y:S01]  /*a490*/  LOP3.LUT R8, R5, R6, RZ, 0xc0, !PT ;  /* 0x0000000605087212 */ /* 0x000fe200078ec0ff */
[----:B------:R-:W-:Y:S01]  /*a4a0*/  IMAD.MOV.U32 R191, RZ, RZ, R177 ;  /* 0x000000ffffbf7224 */ /* 0x000fe200078e00b1 */
[----:B------:R-:W-:Y:S01]  /*a4b0*/  LOP3.LUT R5, R0, R2, RZ, 0xc0, !PT ;  /* 0x0000000200057212 */ /* 0x000fe200078ec0ff */
[----:B------:R-:W1:Y:S01]  /*a4c0*/  MUFU.EX2 R177, R3 ;  /* 0x0000000300b17308 */ /* 0x000e620000000800 */
[--C-:B------:R-:W-:Y:S01]  /*a4d0*/  HSET2.LE.AND R0, R18, R176.reuse, PT ;  /* 0x000000b012007233 */ /* 0x100fe20003803000 */
[----:B------:R-:W-:Y:S01]  /*a4e0*/  F2FP.PACK_AB R2, R180, R179 ;  /* 0x000000b3b402723e */ /* 0x000fe200000000ff */
[----:B------:R-:W-:Y:S01]  /*a4f0*/  IMAD.MOV.U32 R193, RZ, RZ, R21 ;  /* 0x000000ffffc17224 */ /* 0x000fe200078e0015 */
[----:B------:R-:W2:Y:S02]  /*a500*/  LDSM.16.MT88.4 R16, [R218+0x9800] ;  /* 0x00980000da10783b */ /* 0x000ea40000004200 */
[----:B------:R-:W-:Y:S01]  /*a510*/  LOP3.LUT R6, R0, R2, RZ, 0xc0, !PT ;  /* 0x0000000200067212 */ /* 0x000fe200078ec0ff */
[----:B------:R-:W-:Y:S01]  /*a520*/  HSET2.LE.AND R0, R15, R176, PT ;  /* 0x000000b00f007233 */ /* 0x000fe20003803000 */
[----:B------:R-:W-:Y:S04]  /*a530*/  LDSM.16.MT88.4 R20, [R218+0xa800] ;  /* 0x00a80000da14783b */ /* 0x000fe80000004200 */
[----:B------:R-:W3:Y:S01]  /*a540*/  LDSM.16.MT88.4 R12, [R216+0xa800] ;  /* 0x00a80000d80c783b */ /* 0x000ee20000004200 */
[----:B-1----:R-:W-:-:S04]  /*a550*/  F2FP.PACK_AB R2, R177, R49 ;  /* 0x00000031b102723e */ /* 0x002fc800000000ff */
[----:B------:R-:W-:Y:S01]  /*a560*/  LOP3.LUT R7, R0, R2, RZ, 0xc0, !PT ;  /* 0x0000000200077212 */ /* 0x000fe200078ec0ff */
[----:B------:R-:W-:-:S04]  /*a570*/  FFMA.FTZ R0, R206, c[0x0][0x23c], -R32 ;  /* 0x00008f00ce007a23 */ /* 0x000fc80000010820 */
[----:B------:R1:W-:Y:S01]  /*a580*/  MUFU.EX2 R43, R0 ;  /* 0x00000000002b7308 */ /* 0x0003e20000000800 */
[----:B------:R-:W-:Y:S01]  /*a590*/  LOP3.LUT R2, R41, UR7, R44, 0x96, !PT ;  /* 0x0000000729027c12 */ /* 0x000fe2000f8e962c */
[----:B-1----:R-:W-:-:S06]  /*a5a0*/  FFMA.FTZ R0, R205, c[0x0][0x23c], -R32 ;  /* 0x00008f00cd007a23 */ /* 0x002fcc0000010820 */
[----:B------:R1:W4:Y:S01]  /*a5b0*/  MUFU.EX2 R45, R0 ;  /* 0x00000000002d7308 */ /* 0x0003220000000800 */
[----:B------:R-:W-:-:S04]  /*a5c0*/  IMAD.WIDE.U32 R2, R2, -0x2daee0ad, RZ ;  /* 0xd2511f5302027825 */ /* 0x000fc800078e00ff */
[----:B-1----:R-:W-:-:S04]  /*a5d0*/  FFMA.FTZ R0, R204, c[0x0][0x23c], -R32 ;  /* 0x00008f00cc007a23 */ /* 0x002fc80000010820 */
[----:B------:R1:W-:Y:S01]  /*a5e0*/  MUFU.EX2 R46, R0 ;  /* 0x00000000002e7308 */ /* 0x0003e20000000800 */
[----:B-----5:R-:W-:Y:S01]  /*a5f0*/  HMMA.16816.F32 R172, R8, R24, R68 ;  /* 0x0000001808ac723c */ /* 0x020fe20000001844 */
[----:B-1----:R-:W-:-:S06]  /*a600*/  FFMA.FTZ R0, R203, c[0x0][0x23c], -R32 ;  /* 0x00008f00cb007a23 */ /* 0x002fcc0000010820 */
[----:B------:R1:W-:Y:S01]  /*a610*/  MUFU.EX2 R44, R0 ;  /* 0x00000000002c7308 */ /* 0x0003e20000000800 */
[C---:B------:R-:W-:Y:S08]  /*a620*/  HMMA.16816.F32 R144, R4.reuse, R24, R144 ;  /* 0x000000180490723c */ /* 0x040ff00000001890 */
[----:B------:R-:W-:Y:S01]  /*a630*/  HMMA.16816.F32 R148, R4, R26, R148 ;  /* 0x0000001a0494723c */ /* 0x000fe20000001894 */
[----:B-1----:R-:W-:-:S07]  /*a640*/  FFMA.FTZ R0, R208, c[0x0][0x23c], -R33 ;  /* 0x00008f00d0007a23 */ /* 0x002fce0000010821 */
[C---:B--2---:R-:W-:Y:S01]  /*a650*/  HMMA.16816.F32 R72, R4.reuse, R16, R72 ;  /* 0x000000100448723c */ /* 0x044fe20000001848 */
[----:B------:R1:W-:Y:S07]  /*a660*/  MUFU.EX2 R41, R0 ;  /* 0x0000000000297308 */ /* 0x0003ee0000000800 */
[C---:B------:R-:W-:Y:S08]  /*a670*/  HMMA.16816.F32 R76, R4.reuse, R18, R76 ;  /* 0x00000012044c723c */ /* 0x040ff0000000184c */
[----:B---3--:R-:W-:Y:S01]  /*a680*/  HMMA.16816.F32 R88, R4, R12, R88 ;  /* 0x0000000c0458723c */ /* 0x008fe20000001858 */
[----:B-1----:R-:W-:-:S02]  /*a690*/  LOP3.LUT R0, R3, UR16, R42, 0x96, !PT ;  /* 0x0000001003007c12 */ /* 0x002fc4000f8e962a */
[----:B------:R-:W-:-:S05]  /*a6a0*/  LOP3.LUT R3, R2, 0xffff, RZ, 0xc0, !PT ;  /* 0x0000ffff02037812 */ /* 0x000fca00078ec0ff */
[----:B------:R-:W-:Y:S01]  /*a6b0*/  HMMA.16816.F32 R92, R4, R14, R92 ;  /* 0x0000000e045c723c */ /* 0x000fe2000000185c */
[----:B------:R-:W-:-:S07]  /*a6c0*/  SHF.R.U32.HI R3, RZ, 0x8, R3 ;  /* 0x00000008ff037819 */ /* 0x000fce0000011603 */
[C---:B------:R-:W-:Y:S08]  /*a6d0*/  HMMA.16816.F32 R104, R4.reuse, R20, R104 ;  /* 0x000000140468723c */ /* 0x040ff00000001868 */
[C---:B------:R-:W-:Y:S08]  /*a6e0*/  HMMA.16816.F32 R156, R4.reuse, R22, R156 ;  /* 0x00000016049c723c */ /* 0x040ff0000000189c */
[C---:B------:R-:W-:Y:S08]  /*a6f0*/  HMMA.16816.F32 R160, R4.reuse, R28, R160 ;  /* 0x0000001c04a0723c */ /* 0x040ff000000018a0 */
[C---:B------:R-:W-:Y:S08]  /*a700*/  HMMA.16816.F32 R116, R4.reuse, R30, R116 ;  /* 0x0000001e0474723c */ /* 0x040ff00000001874 */
[C---:B------:R-:W-:Y:S08]  /*a710*/  HMMA.16816.F32 R124, R4.reuse, R36, R124 ;  /* 0x00000024047c723c */ /* 0x040ff0000000187c */
[----:B------:R-:W-:Y:S07]  /*a720*/  HMMA.16816.F32 R68, R4, R38, R128 ;  /* 0x000000260444723c */ /* 0x000fee0000001880 */
[----:B------:R-:W-:Y:S01]  /*a730*/  SHF.R.U32.HI R6, RZ, 0x10, R2 ;  /* 0x00000010ff067819 */ /* 0x000fe20000011602 */
[----:B------:R-:W-:Y:S01]  /*a740*/  FFMA.FTZ R4, R207, c[0x0][0x23c], -R33 ;  /* 0x00008f00cf047a23 */ /* 0x000fe20000010821 */
[----:B------:R-:W-:-:S02]  /*a750*/  LOP3.LUT R7, R2, 0xff, RZ, 0xc0, !PT ;  /* 0x000000ff02077812 */ /* 0x000fc400078ec0ff */
[----:B------:R-:W-:Y:S02]  /*a760*/  SHF.R.U32.HI R5, RZ, 0x18, R2 ;  /* 0x00000018ff057819 */ /* 0x000fe40000011602 */
[----:B------:R-:W-:Y:S01]  /*a770*/  LOP3.LUT R2, R6, 0xff, RZ, 0xc0, !PT ;  /* 0x000000ff06027812 */ /* 0x000fe200078ec0ff */
[----:B------:R-:W-:Y:S01]  /*a780*/  HMMA.16816.F32 R136, R8, R12, R136 ;  /* 0x0000000c0888723c */ /* 0x000fe20000001888 */
[----:B------:R1:W2:Y:S06]  /*a790*/  MUFU.EX2 R40, R4 ;  /* 0x0000000400287308 */ /* 0x0002ac0000000800 */
[----:B------:R-:W-:-:S02]  /*a7a0*/  PRMT R12, R7, 0x5410, R3 ;  /* 0x00005410070c7816 */ /* 0x000fc40000000003 */
[----:B------:R-:W-:Y:S02]  /*a7b0*/  PRMT R7, R2, 0x5410, R5 ;  /* 0x0000541002077816 */ /* 0x000fe40000000005 */
[----:B------:R-:W-:Y:S02]  /*a7c0*/  LOP3.LUT R2, R0, 0xffff, RZ, 0xc0, !PT ;  /* 0x0000ffff00027812 */ /* 0x000fe400078ec0ff */
[--C-:B------:R-:W-:Y:S01]  /*a7d0*/  SHF.R.U32.HI R3, RZ, 0x10, R0.reuse ;  /* 0x00000010ff037819 */ /* 0x100fe20000011600 */
[----:B-1----:R-:W-:Y:S01]  /*a7e0*/  FFMA.FTZ R4, R210, c[0x0][0x23c], -R33 ;  /* 0x00008f00d2047a23 */ /* 0x002fe20000010821 */
[----:B------:R-:W-:Y:S02]  /*a7f0*/  LOP3.LUT R6, R0, 0xff, RZ, 0xc0, !PT ;  /* 0x000000ff00067812 */ /* 0x000fe400078ec0ff */
[----:B------:R-:W-:Y:S01]  /*a800*/  SHF.R.U32.HI R5, RZ, 0x18, R0 ;  /* 0x00000018ff057819 */ /* 0x000fe20000011600 */
[----:B------:R1:W-:Y:S01]  /*a810*/  MUFU.EX2 R32, R4 ;  /* 0x0000000400207308 */ /* 0x0003e20000000800 */
[----:B------:R-:W-:-:S02]  /*a820*/  SHF.R.U32.HI R2, RZ, 0x8, R2 ;  /* 0x00000008ff027819 */ /* 0x000fc40000011602 */
[----:B------:R-:W-:Y:S01]  /*a830*/  LOP3.LUT R0, R3, 0xff, RZ, 0xc0, !PT ;  /* 0x000000ff03007812 */ /* 0x000fe200078ec0ff */
[----:B------:R-:W-:Y:S01]  /*a840*/  HMMA.16816.F32 R60, R8, R30, R60 ;  /* 0x0000001e083c723c */ /* 0x000fe2000000183c */
[----:B------:R-:W-:Y:S02]  /*a850*/  PRMT R3, R6, 0x5410, R2 ;  /* 0x0000541006037816 */ /* 0x000fe40000000002 */
[----:B------:R-:W-:Y:S01]  /*a860*/  PRMT R2, R0, 0x5410, R5 ;  /* 0x0000541000027816 */ /* 0x000fe20000000005 */
[----:B-1----:R-:W-:-:S04]  /*a870*/  FFMA.FTZ R4, R209, c[0x0][0x23c], -R33 ;  /* 0x00008f00d1047a23 */ /* 0x002fc80000010821 */
[----:B------:R2:W1:Y:S01]  /*a880*/  MUFU.EX2 R31, R4 ;  /* 0x00000004001f7308 */ /* 0x0004620000000800 */
[--C-:B------:R-:W-:Y:S01]  /*a890*/  HSET2.LE.AND R2, R2, R176.reuse, PT ;  /* 0x000000b002027233 */ /* 0x100fe20003803000 */
[----:B----4-:R-:W-:Y:S01]  /*a8a0*/  F2FP.PACK_AB R5, R45, R43 ;  /* 0x0000002b2d05723e */ /* 0x010fe200000000ff */
[----:B------:R-:W-:Y:S01]  /*a8b0*/  HSET2.LE.AND R3, R3, R176, PT ;  /* 0x000000b003037233 */ /* 0x000fe20003803000 */
[----:B------:R-:W-:Y:S01]  /*a8c0*/  IMAD.MOV.U32 R192, RZ, RZ, R164 ;  /* 0x000000ffffc07224 */ /* 0x000fe200078e00a4 */
[----:B------:R-:W-:Y:S01]  /*a8d0*/  MOV R197, R166 ;  /* 0x000000a600c57202 */ /* 0x000fe20000000f00 */
[----:B------:R-:W-:Y:S01]  /*a8e0*/  IMAD.MOV.U32 R198, RZ, RZ, R165 ;  /* 0x000000ffffc67224 */ /* 0x000fe200078e00a5 */
[----:B------:R-:W-:Y:S01]  /*a8f0*/  HMMA.16816.F32 R84, R8, R16, R140 ;  /* 0x000000100854723c */ /* 0x000fe2000000188c */
[----:B------:R-:W-:Y:S01]  /*a900*/  IMAD.MOV.U32 R199, RZ, RZ, R167 ;  /* 0x000000ffffc77224 */ /* 0x000fe200078e00a7 */
[----:B--2---:R-:W-:-:S04]  /*a910*/  F2FP.PACK_AB R4, R40, R41 ;  /* 0x000000292804723e */ /* 0x004fc800000000ff */
[----:B------:R-:W-:Y:S02]  /*a920*/  LOP3.LUT R129, R2, R4, RZ, 0xc0, !PT ;  /* 0x0000000402817212 */ /* 0x000fe400078ec0ff */
[----:B------:R-:W-:Y:S01]  /*a930*/  LOP3.LUT R2, R47, UR7, R48, 0x96, !PT ;  /* 0x000000072f027c12 */ /* 0x000fe2000f8e9630 */
[----:B------:R-:W-:Y:S01]  /*a940*/  HMMA.16816.F32 R100, R8, R20, R100 ;  /* 0x000000140864723c */ /* 0x000fe20000001864 */
[--C-:B------:R-:W-:Y:S01]  /*a950*/  HSET2.LE.AND R0, R12, R176.reuse, PT ;  /* 0x000000b00c007233 */ /* 0x100fe20003803000 */
[----:B------:R-:W-:Y:S01]  /*a960*/  LOP3.LUT R128, R3, R5, RZ, 0xc0, !PT ;  /* 0x0000000503807212 */ /* 0x000fe200078ec0ff */
[----:B------:R-:W-:Y:S01]  /*a970*/  HSET2.LE.AND R7, R7, R176, PT ;  /* 0x000000b007077233 */ /* 0x000fe20003803000 */
[----:B------:R-:W-:Y:S01]  /*a980*/  F2FP.PACK_AB R6, R44, R46 ;  /* 0x0000002e2c06723e */ /* 0x000fe200000000ff */
[----:B------:R-:W-:-:S03]  /*a990*/  IMAD.WIDE.U32 R2, R2, -0x2daee0ad, RZ ;  /* 0xd2511f5302027825 */ /* 0x000fc600078e00ff */
[----:B------:R-:W-:Y:S01]  /*a9a0*/  HMMA.16816.F32 R24, R8, R26, R120 ;  /* 0x0000001a0818723c */ /* 0x000fe20000001878 */
[----:B------:R-:W-:-:S07]  /*a9b0*/  LOP3.LUT R130, R0, R6, RZ, 0xc0, !PT ;  /* 0x0000000600827212 */ /* 0x000fce00078ec0ff */
[----:B------:R-:W-:Y:S01]  /*a9c0*/  HMMA.16816.F32 R112, R8, R28, R112 ;  /* 0x0000001c0870723c */ /* 0x000fe20000001870 */
[----:B------:R-:W-:-:S07]  /*a9d0*/  LOP3.LUT R4, R2, 0xffff, RZ, 0xc0, !PT ;  /* 0x0000ffff02047812 */ /* 0x000fce00078ec0ff */
[----:B------:R-:W-:Y:S01]  /*a9e0*/  HMMA.16816.F32 R64, R8, R36, R64 ;  /* 0x000000240840723c */ /* 0x000fe20000001840 */
[----:B------:R-:W-:-:S07]  /*a9f0*/  LOP3.LUT R5, R2, 0xff, RZ, 0xc0, !PT ;  /* 0x000000ff02057812 */ /* 0x000fce00078ec0ff */
[----:B------:R-:W-:Y:S01]  /*aa00*/  HMMA.16816.F32 R56, R8, R38, R56 ;  /* 0x000000260838723c */ /* 0x000fe20000001838 */
[----:B------:R-:W-:Y:S01]  /*aa10*/  SHF.R.U32.HI R6, RZ, 0x10, R2 ;  /* 0x00000010ff067819 */ /* 0x000fe20000011602 */
[----:B------:R-:W-:-:S06]  /*aa20*/  IMAD.MOV.U32 R195, RZ, RZ, R170 ;  /* 0x000000ffffc37224 */ /* 0x000fcc00078e00aa */
[C---:B------:R-:W-:Y:S08]  /*aa30*/  HMMA.16816.F32 R16, R8.reuse, R18, R80 ;  /* 0x000000120810723c */ /* 0x040ff00000001850 */
[C---:B------:R-:W-:Y:S08]  /*aa40*/  HMMA.16816.F32 R164, R8.reuse, R14, R96 ;  /* 0x0000000e08a4723c */ /* 0x040ff00000001860 */
[----:B------:R-:W-:Y:S01]  /*aa50*/  HMMA.16816.F32 R20, R8, R22, R108 ;  /* 0x000000160814723c */ /* 0x000fe2000000186c */
[----:B------:R-:W-:Y:S01]  /*aa60*/  LOP3.LUT R0, R3, UR16, R50, 0x96, !PT ;  /* 0x0000001003007c12 */ /* 0x000fe2000f8e9632 */
[----:B------:R-:W-:Y:S01]  /*aa70*/  IMAD.MOV.U32 R206, RZ, RZ, R171 ;  /* 0x000000ffffce7224 */ /* 0x000fe200078e00ab */
[----:B------:R-:W-:Y:S01]  /*aa80*/  SHF.R.U32.HI R4, RZ, 0x8, R4 ;  /* 0x00000008ff047819 */ /* 0x000fe20000011604 */
[----:B------:R-:W-:Y:S01]  /*aa90*/  IMAD.MOV.U32 R202, RZ, RZ, R153 ;  /* 0x000000ffffca7224 */ /* 0x000fe200078e0099 */
[----:B------:R-:W-:Y:S02]  /*aaa0*/  LDSM.16.MT88.4 R80, [R218+0x9c00] ;  /* 0x009c0000da50783b */ /* 0x000fe40000004200 */
[----:B-1----:R-:W-:Y:S01]  /*aab0*/  F2FP.PACK_AB R8, R31, R32 ;  /* 0x000000201f08723e */ /* 0x002fe200000000ff */
[----:B------:R-:W-:Y:S01]  /*aac0*/  FFMA.FTZ R9, R250, R132, R191 ;  /* 0x00000084fa097223 */ /* 0x000fe200000100bf */
[----:B------:R-:W-:Y:S02]  /*aad0*/  LDSM.16.MT88.4 R96, [R216+0xac00] ;  /* 0x00ac0000d860783b */ /* 0x000fe40000004200 */
[----:B------:R-:W-:-:S02]  /*aae0*/  LOP3.LUT R131, R7, R8, RZ, 0xc0, !PT ;  /* 0x0000000807837212 */ /* 0x000fc400078ec0ff */
[----:B------:R-:W-:Y:S01]  /*aaf0*/  SHF.R.U32.HI R7, RZ, 0x18, R2 ;  /* 0x00000018ff077819 */ /* 0x000fe20000011602 */
[--C-:B------:R-:W-:Y:S01]  /*ab00*/  FFMA.FTZ R2, R223, c[0x0][0x23c], -R34.reuse ;  /* 0x00008f00df027a23 */ /* 0x100fe20000010822 */
[----:B------:R-:W-:Y:S01]  /*ab10*/  LDSM.16.MT88.4 R108, [R218+0xac00] ;  /* 0x00ac0000da6c783b */ /* 0x000fe20000004200 */
[----:B------:R-:W-:Y:S02]  /*ab20*/  FFMA.FTZ R3, R215, c[0x0][0x23c], -R34 ;  /* 0x00008f00d7037a23 */ /* 0x000fe40000010822 */
[----:B------:R1:W-:Y:S01]  /*ab30*/  MUFU.EX2 R28, R2 ;  /* 0x00000002001c7308 */ /* 0x0003e20000000800 */
[----:B------:R-:W-:Y:S01]  /*ab40*/  IMAD.MOV.U32 R190, RZ, RZ, R154 ;  /* 0x000000ffffbe7224 */ /* 0x000fe200078e009a */
[----:B------:R-:W-:Y:S01]  /*ab50*/  LDSM.16.MT88.4 R120, [R216+0xbc00] ;  /* 0x00bc0000d878783b */ /* 0x000fe20000004200 */
[----:B------:R-:W-:Y:S01]  /*ab60*/  IMAD.MOV.U32 R189, RZ, RZ, R155 ;  /* 0x000000ffffbd7224 */ /* 0x000fe200078e009b */
[----:B------:R-:W-:Y:S01]  /*ab70*/  PRMT R8, R5, 0x5410, R4 ;  /* 0x0000541005087816 */ /* 0x000fe20000000004 */
[----:B------:R-:W-:Y:S01]  /*ab80*/  IMAD.MOV.U32 R191, RZ, RZ, R169 ;  /* 0x000000ffffbf7224 */ /* 0x000fe200078e00a9 */
[----:B------:R-:W2:Y:S02]  /*ab90*/  LDSM.16.MT88.4 R152, [R216+0x9c00] ;  /* 0x009c0000d898783b */ /* 0x000ea40000004200 */
[----:B------:R3:W-:Y:S02]  /*aba0*/  MUFU.EX2 R30, R3 ;  /* 0x00000003001e7308 */ /* 0x0007e40000000800 */
[----:B------:R-:W4:Y:S01]  /*abb0*/  LDSM.16.MT88.4 R12, [R218+0xbc00] ;  /* 0x00bc0000da0c783b */ /* 0x000f220000004200 */
[----:B-1----:R-:W-:-:S05]  /*abc0*/  FFMA.FTZ R2, R211, c[0x0][0x23c], -R34 ;  /* 0x00008f00d3027a23 */ /* 0x002fca0000010822 */
[----:B------:R1:W-:Y:S01]  /*abd0*/  MUFU.EX2 R29, R2 ;  /* 0x00000002001d7308 */ /* 0x0003e20000000800 */
[----:B---3--:R-:W-:-:S04]  /*abe0*/  LOP3.LUT R3, R6, 0xff, RZ, 0xc0, !PT ;  /* 0x000000ff06037812 */ /* 0x008fc800078ec0ff */
[----:B------:R-:W-:Y:S01]  /*abf0*/  PRMT R7, R3, 0x5410, R7 ;  /* 0x0000541003077816 */ /* 0x000fe20000000007 */
[----:B------:R-:W-:Y:S02]  /*ac00*/  FFMA.FTZ R3, R224, c[0x0][0x23c], -R35 ;  /* 0x00008f00e0037a23 */ /* 0x000fe40000010823 */
[----:B-1----:R-:W-:-:S04]  /*ac10*/  FFMA.FTZ R2, R212, c[0x0][0x23c], -R34 ;  /* 0x00008f00d4027a23 */ /* 0x002fc80000010822 */
[----:B------:R1:W3:Y:S08]  /*ac20*/  MUFU.EX2 R250, R2 ;  /* 0x0000000200fa7308 */ /* 0x0002f00000000800 */
[----:B------:R5:W-:Y:S01]  /*ac30*/  MUFU.EX2 R10, R3 ;  /* 0x00000003000a7308 */ /* 0x000be20000000800 */
[----:B-1----:R-:W-:-:S04]  /*ac40*/  LOP3.LUT R2, R0, 0xffff, RZ, 0xc0, !PT ;  /* 0x0000ffff00027812 */ /* 0x002fc800078ec0ff */
[----:B------:R-:W-:Y:S02]  /*ac50*/  SHF.R.U32.HI R4, RZ, 0x8, R2 ;  /* 0x00000008ff047819 */ /* 0x000fe40000011602 */
[----:B------:R-:W-:Y:S01]  /*ac60*/  LOP3.LUT R2, R0, 0xff, RZ, 0xc0, !PT ;  /* 0x000000ff00027812 */ /* 0x000fe200078ec0ff */
[----:B-----5:R-:W-:-:S03]  /*ac70*/  FFMA.FTZ R3, R213, c[0x0][0x23c], -R35 ;  /* 0x00008f00d5037a23 */ /* 0x020fc60000010823 */
[----:B------:R-:W-:Y:S01]  /*ac80*/  PRMT R5, R2, 0x5410, R4 ;  /* 0x0000541002057816 */ /* 0x000fe20000000004 */
[----:B------:R1:W-:Y:S01]  /*ac90*/  MUFU.EX2 R11, R3 ;  /* 0x00000003000b7308 */ /* 0x0003e20000000800 */
[--C-:B------:R-:W-:Y:S01]  /*aca0*/  SHF.R.U32.HI R2, RZ, 0x10, R0.reuse ;  /* 0x00000010ff027819 */ /* 0x100fe20000011600 */
[----:B------:R-:W-:Y:S01]  /*acb0*/  FFMA.FTZ R6, R251, R133, R199 ;  /* 0x00000085fb067223 */ /* 0x000fe200000100c7 */
[----:B------:R-:W-:Y:S01]  /*acc0*/  SHF.R.U32.HI R0, RZ, 0x18, R0 ;  /* 0x00000018ff007819 */ /* 0x000fe20000011600 */
[--C-:B------:R-:W-:Y:S01]  /*acd0*/  FFMA.FTZ R4, R225, c[0x0][0x23c], -R35.reuse ;  /* 0x00008f00e1047a23 */ /* 0x100fe20000010823 */
[----:B------:R-:W-:Y:S01]  /*ace0*/  LOP3.LUT R2, R2, 0xff, RZ, 0xc0, !PT ;  /* 0x000000ff02027812 */ /* 0x000fe200078ec0ff */
[----:B-1----:R-:W-:-:S04]  /*acf0*/  FFMA.FTZ R3, R214, c[0x0][0x23c], -R35 ;  /* 0x00008f00d6037a23 */ /* 0x002fc80000010823 */
[----:B------:R1:W5:Y:S01]  /*ad00*/  MUFU.EX2 R251, R3 ;  /* 0x0000000300fb7308 */ /* 0x0003620000000800 */
[----:B------:R-:W-:Y:S01]  /*ad10*/  PRMT R2, R2, 0x5410, R0 ;  /* 0x0000541002027816 */ /* 0x000fe20000000000 */
[--C-:B------:R-:W-:Y:S02]  /*ad20*/  HSET2.LE.AND R0, R8, R176.reuse, PT ;  /* 0x000000b008007233 */ /* 0x100fe40003803000 */
[----:B-1----:R-:W-:-:S04]  /*ad30*/  HSET2.LE.AND R3, R7, R176, PT ;  /* 0x000000b007037233 */ /* 0x002fc80003803000 */
[----:B------:R1:W1:Y:S01]  /*ad40*/  MUFU.EX2 R7, R4 ;  /* 0x0000000400077308 */ /* 0x0002620000000800 */
[----:B------:R-:W-:Y:S01]  /*ad50*/  IMAD.MOV.U32 R199, RZ, RZ, R168 ;  /* 0x000000ffffc77224 */ /* 0x000fe200078e00a8 */
[--C-:B-1----:R-:W-:Y:S02]  /*ad60*/  HSET2.LE.AND R4, R5, R176.reuse, PT ;  /* 0x000000b005047233 */ /* 0x102fe40003803000 */
[----:B------:R-:W-:Y:S01]  /*ad70*/  HSET2.LE.AND R5, R2, R176, PT ;  /* 0x000000b002057233 */ /* 0x000fe20003803000 */
[----:B---3--:R-:W-:-:S04]  /*ad80*/  F2FP.PACK_AB R2, R250, R29 ;  /* 0x0000001dfa02723e */ /* 0x008fc800000000ff */
[----:B------:R-:W-:Y:S02]  /*ad90*/  LOP3.LUT R170, R0, R2, RZ, 0xc0, !PT ;  /* 0x0000000200aa7212 */ /* 0x000fe400078ec0ff */
[----:B-----5:R-:W-:Y:S02]  /*ada0*/  F2FP.PACK_AB R0, R251, R11 ;  /* 0x0000000bfb00723e */ /* 0x020fe400000000ff */
[----:B------:R-:W-:Y:S02]  /*adb0*/  F2FP.PACK_AB R2, R28, R30 ;  /* 0x0000001e1c02723e */ /* 0x000fe400000000ff */
[----:B------:R-:W-:Y:S02]  /*adc0*/  LOP3.LUT R171, R3, R0, RZ, 0xc0, !PT ;  /* 0x0000000003ab7212 */ /* 0x000fe400078ec0ff */
[----:B------:R-:W-:Y:S02]  /*add0*/  F2FP.PACK_AB R0, R7, R10 ;  /* 0x0000000a0700723e */ /* 0x000fe400000000ff */
[----:B------:R-:W-:Y:S01]  /*ade0*/  LOP3.LUT R168, R4, R2, RZ, 0xc0, !PT ;  /* 0x0000000204a87212 */ /* 0x000fe200078ec0ff */
[----:B------:R-:W-:Y:S01]  /*adf0*/  FFMA.FTZ R2, R252, R135, R206 ;  /* 0x00000087fc027223 */ /* 0x000fe200000100ce */
[----:B------:R-:W-:Y:S01]  /*ae00*/  LOP3.LUT R169, R5, R0, RZ, 0xc0, !PT ;  /* 0x0000000005a97212 */ /* 0x000fe200078ec0ff */
[----:B------:R-:W-:-:S02]  /*ae10*/  FFMA.FTZ R0, R191, R134, R195 ;  /* 0x00000086bf007223 */ /* 0x000fc400000100c3 */
        /* <DEDUP_REMOVED lines=54> */
[----:B------:R-:W-:-:S04]  /*b180*/  FADD.FTZ R0, R32, R3 ;  /* 0x0000000320007221 */ /* 0x000fc80000010000 */
[----:B------:R-:W-:Y:S01]  /*b190*/  FADD.FTZ R247, R31, R0 ;  /* 0x000000001ff77221 */ /* 0x000fe20000010000 */
[----:B------:R-:W-:-:S04]  /*b1a0*/  UISETP.GE.AND UP0, UPT, UR28, 0x3, UPT ;  /* 0x000000031c00788c */ /* 0x000fc8000bf06270 */
[----:B------:R1:W-:Y:S02]  /*b1b0*/  STL [R1+0x8], R247 ;  /* 0x000008f701007387 */ /* 0x0003e40000100800 */
[----:B------:R-:W-:Y:S01]  /*b1c0*/  PLOP3.LUT P0, PT, PT, PT, UP0, 0x80, 0x0 ;  /* 0x000000000000781c */ /* 0x000fe20003f0f008 */
[----:B--2---:R-:W-:Y:S01]  /*b1d0*/  HMMA.16816.F32 R144, R128, R152, R144 ;  /* 0x000000988090723c */ /* 0x004fe20000001890 */
[----:B------:R-:W-:-:S07]  /*b1e0*/  FADD.FTZ R5, R29, R6 ;  /* 0x000000061d057221 */ /* 0x000fce0000010000 */
        /* <DEDUP_REMOVED lines=9> */
[----:B----4-:R-:W-:Y:S01]  /*b280*/  HMMA.16816.F32 R124, R128, R12, R124 ;  /* 0x0000000c807c723c */ /* 0x010fe2000000187c */
[----:B------:R-:W-:-:S07]  /*b290*/  FADD.FTZ R252, R44, R2 ;  /* 0x000000022cfc7221 */ /* 0x000fce0000010000 */
[----:B------:R-:W-:Y:S01]  /*b2a0*/  HMMA.16816.F32 R128, R128, R14, R68 ;  /* 0x0000000e8080723c */ /* 0x000fe20000001844 */
[----:B------:R-:W-:-:S07]  /*b2b0*/  FADD.FTZ R250, R250, R5 ;  /* 0x00000005fafa7221 */ /* 0x000fce0000010000 */
[----:B------:R-:W-:Y:S01]  /*b2c0*/  HMMA.16816.F32 R68, R168, R80, R84 ;  /* 0x00000050a844723c */ /* 0x000fe20000001854 */
[----:B------:R-:W-:-:S07]  /*b2d0*/  FADD.FTZ R251, R251, R4 ;  /* 0x00000004fbfb7221 */ /* 0x000fce0000010000 */
[----:B------:R-:W-:Y:S01]  /*b2e0*/  HMMA.16816.F32 R84, R168, R96, R136 ;  /* 0x00000060a854723c */ /* 0x000fe20000001888 */
[----:B------:R-:W-:Y:S02]  /*b2f0*/  IMAD.MOV.U32 R135, RZ, RZ, R245 ;  /* 0x000000ffff877224 */ /* 0x000fe400078e00f5 */
[----:B------:R-:W-:-:S05]  /*b300*/  IMAD.MOV.U32 R2, RZ, RZ, R235 ;  /* 0x000000ffff027224 */ /* 0x000fca00078e00eb */
        /* <DEDUP_REMOVED lines=13> */
[----:B-1----:R-:W2:Y:S04]  /*b3e0*/  LDL.64 R188, [R1+0x48] ;  /* 0x0000480001bc7983 */ /* 0x002ea80000100a00 */
[----:B------:R-:W3:Y:S01]  /*b3f0*/  LDL.64 R192, [R1+0x38] ;  /* 0x0000380001c07983 */ /* 0x000ee20000100a00 */
[----:B------:R-:W-:Y:S01]  /*b400*/  UIADD3 UR29, UR28, -0x3, URZ ;  /* 0xfffffffd1c1d7890 */ /* 0x000fe2000fffe03f */
[----:B------:R-:W-:-:S04]  /*b410*/  DEPBAR.LE SB0, 0x0 ;  /* 0x000080000000791a */ /* 0x000fc80000000000 */
[----:B------:R-:W-:Y:S01]  /*b420*/  USHF.R.S32.HI UR30, URZ, 0x1f, UR29 ;  /* 0x0000001f3f1e7899 */ /* 0x000fe2000801141d */
[----:B------:R-:W1:Y:S01]  /*b430*/  S2R R223, SR_TID.X ;  /* 0x0000000000df7919 */ /* 0x000e620000002100 */
        /* <DEDUP_REMOVED lines=9> */
[----:B------:R-:W-:Y:S02]  /*b4d0*/  IMAD.U32 R3, RZ, RZ, UR5 ;  /* 0x00000005ff037e24 */ /* 0x000fe4000f8e00ff */
[----:B-1----:R-:W-:-:S05]  /*b4e0*/  IMAD.SHL.U32 R223, R223, 0x2, RZ ;  /* 0x00000002dfdf7824 */ /* 0x002fca00078e00ff */
[----:B------:R-:W-:Y:S01]  /*b4f0*/  LOP3.LUT R223, R223, 0x6, RZ, 0xc0, !PT ;  /* 0x00000006dfdf7812 */ /* 0x000fe200078ec0ff */
[----:B------:R-:W-:Y:S01]  /*b500*/  BAR.SYNC.DEFER_BLOCKING 0x0 ;  /* 0x0000000000007b1d */ /* 0x000fe20000010000 */
[----:B--2---:R-:W-:-:S04]  /*b510*/  LEA R0, P0, R4, R188, 0x6 ;  /* 0x000000bc04007211 */ /* 0x004fc800078030ff */
[----:B------:R-:W-:Y:S02]  /*b520*/  LEA R2, P1, R0, c[0x0][0x170], 0x1 ;  /* 0x00005c0000027a11 */ /* 0x000fe400078208ff */
[----:B---3--:R-:W-:Y:S02]  /*b530*/  LEA.HI.X R3, R4, R193, R3, 0x6, P0 ;  /* 0x000000c104037211 */ /* 0x008fe400000f3403 */
[----:B------:R-:W-:Y:S02]  /*b540*/  IADD3 R4, P0, R2, UR22, RZ ;  /* 0x0000001602047c10 */ /* 0x000fe4000ff1e0ff */
[----:B------:R-:W-:Y:S01]  /*b550*/  LEA.HI.X R3, R0, c[0x0][0x174], R3, 0x1, P1 ;  /* 0x00005d0000037a11 */ /* 0x000fe200008f0c03 */
[----:B------:R-:W-:-:S03]  /*b560*/  IMAD.U32 R0, RZ, RZ, UR4 ;  /* 0x00000004ff007e24 */ /* 0x000fc6000f8e00ff */
[----:B------:R-:W-:Y:S01]  /*b570*/  IADD3.X R5, R3, UR21, RZ, P0, !PT ;  /* 0x0000001503057c10 */ /* 0x000fe200087fe4ff */
[----:B------:R-:W-:Y:S01]  /*b580*/  @!PT LDS RZ, [RZ] ;  /* 0x00000000fffff984 */ /* 0x000fe20000000800 */
[----:B------:R-:W-:Y:S01]  /*b590*/  @!PT LDS RZ, [RZ] ;  /* 0x00000000fffff984 */ /* 0x000fe20000000800 */
[----:B------:R-:W-:Y:S01]  /*b5a0*/  @!PT LDS RZ, [RZ] ;  /* 0x00000000fffff984 */ /* 0x000fe20000000800 */
[----:B------:R1:W-:Y:S01]  /*b5b0*/  LDGSTS.E.BYPASS.LTC128B.128 [R222+0x9000], [R2.64] ;  /* 0x0900000002de7fae */ /* 0x0003e2000b901d58 */
[----:B------:R-:W-:-:S03]  /*b5c0*/  IMAD R0, R0, 0x40, R223 ;  /* 0x0000004000007824 */ /* 0x000fc600078e02df */
[----:B------:R1:W-:Y:S02]  /*b5d0*/  LDGSTS.E.BYPASS.LTC128B.128 [R222+0xa000], [R2.64+0x40] ;  /* 0x0a00004002de7fae */ /* 0x0003e4000b901d58 */
[C---:B------:R-:W-:Y:S02]  /*b5e0*/  ISETP.GE.AND P6, PT, R0.reuse, R52, PT ;  /* 0x000000340000720c */ /* 0x040fe40003fc6270 */
[----:B------:R1:W-:Y:S01]  /*b5f0*/  LDGSTS.E.BYPASS.LTC128B.128 [R222+0xb000], [R2.64+0x80] ;  /* 0x0b00008002de7fae */ /* 0x0003e2000b901d58 */
[----:B------:R-:W-:-:S03]  /*b600*/  ISETP.GE.AND P0, PT, R0, R55, PT ;  /* 0x000000370000720c */ /* 0x000fc60003f06270 */
[----:B------:R2:W-:Y:S04]  /*b610*/  LDGSTS.E.BYPASS.LTC128B.128 [R222+0x9800], [R4.64] ;  /* 0x0980000004de7fae */ /* 0x0005e8000b901d58 */
[----:B------:R2:W-:Y:S04]  /*b620*/  LDGSTS.E.BYPASS.LTC128B.128 [R222+0xa800], [R4.64+0x40] ;  /* 0x0a80004004de7fae */ /* 0x0005e8000b901d58 */
[----:B------:R2:W-:Y:S04]  /*b630*/  LDGSTS.E.BYPASS.LTC128B.128 [R222+0xb800], [R4.64+0x80] ;  /* 0x0b80008004de7fae */ /* 0x0005e8000b901d58 */
[----:B------:R-:W-:Y:S04]  /*b640*/  LDSM.16.M88.4 R8, [R217+0x6000] ;  /* 0x00600000d908783b */ /* 0x000fe80000000200 */
[----:B------:R-:W3:Y:S04]  /*b650*/  LDSM.16.M88.4 R48, [R220] ;  /* 0x00000000dc30783b */ /* 0x000ee80000000200 */
[----:B------:R-:W-:Y:S01]  /*b660*/  LDSM.16.M88.4 R12, [R219+0x6000] ;  /* 0x00600000db0c783b */ /* 0x000fe20000000200 */
[----:B-1----:R-:W-:-:S03]  /*b670*/  IADD3 R2, R0, 0x1, RZ ;  /* 0x0000000100027810 */ /* 0x002fc60007ffe0ff */
[----:B------:R-:W-:Y:S01]  /*b680*/  LDSM.16.M88.4 R40, [R221+0x1000] ;  /* 0x00100000dd28783b */ /* 0x000fe20000000200 */
[----:B------:R-:W-:Y:S02]  /*b690*/  IADD3 R3, R0, 0x18, RZ ;  /* 0x0000001800037810 */ /* 0x000fe40007ffe0ff */
[C---:B------:R-:W-:Y:S01]  /*b6a0*/  ISETP.GE.AND P1, PT, R2.reuse, R52, PT ;  /* 0x000000340200720c */ /* 0x040fe20003f26270 */
[----:B------:R-:W-:Y:S01]  /*b6b0*/  LDSM.16.M88.4 R44, [R221] ;  /* 0x00000000dd2c783b */ /* 0x000fe20000000200 */
[C---:B------:R-:W-:Y:S02]  /*b6c0*/  ISETP.GE.AND P5, PT, R2.reuse, R55, PT ;  /* 0x000000370200720c */ /* 0x040fe40003fa6270 */
[C---:B------:R-:W-:Y:S01]  /*b6d0*/  ISETP.GE.AND P2, PT, R2.reuse, R53, PT ;  /* 0x000000350200720c */ /* 0x040fe20003f46270 */
[----:B------:R-:W1:Y:S01]  /*b6e0*/  LDSM.16.M88.4 R16, [R217+0x6400] ;  /* 0x00640000d910783b */ /* 0x000e620000000200 */
[----:B------:R-:W-:Y:S02]  /*b6f0*/  ISETP.GE.AND P3, PT, R2, R54, PT ;  /* 0x000000360200720c */ /* 0x000fe40003f66270 */
[----:B------:R-:W-:Y:S01]  /*b700*/  IADD3 R2, R0, 0x8, RZ ;  /* 0x0000000800027810 */ /* 0x000fe20007ffe0ff */
[----:B--2---:R-:W2:Y:S03]  /*b710*/  LDSM.16.M88.4 R4, [R220+0x1000] ;  /* 0x00100000dc04783b */ /* 0x004ea60000000200 */
[----:B------:R-:W-:Y:S01]  /*b720*/  ISETP.GE.AND P4, PT, R2, R52, PT ;  /* 0x000000340200720c */ /* 0x000fe20003f86270 */
[----:B------:R-:W-:Y:S04]  /*b730*/  LDSM.16.M88.4 R32, [R220+0x3000] ;  /* 0x00300000dc20783b */ /* 0x000fe80000000200 */
[----:B------:R-:W-:Y:S04]  /*b740*/  LDSM.16.M88.4 R36, [R220+0x2000] ;  /* 0x00200000dc24783b */ /* 0x000fe80000000200 */
[----:B------:R-:W-:Y:S04]  /*b750*/  LDSM.16.M88.4 R60, [R217+0x7400] ;  /* 0x00740000d93c783b */ /* 0x000fe80000000200 */
[----:B------:R-:W0:Y:S01]  /*b760*/  LDGDEPBAR ;  /* 0x00000000000079af */ /* 0x000e220000000000 */
[C---:B---3--:R-:W-:Y:S08]  /*b770*/  HMMA.16816.F32 R24, R48.reuse, R8, RZ ;  /* 0x000000083018723c */ /* 0x048ff000000018ff */
[C---:B------:R-:W-:Y:S08]  /*b780*/  HMMA.16816.F32 R28, R48.reuse, R10, RZ ;  /* 0x0000000a301c723c */ /* 0x040ff000000018ff */
[----:B-1----:R-:W-:Y:S08]  /*b790*/  HMMA.16816.F32 R64, R48, R18, RZ ;  /* 0x000000123040723c */ /* 0x002ff000000018ff */
[----:B--2---:R-:W-:Y:S08]  /*b7a0*/  HMMA.16816.F32 R20, R4, R8, RZ ;  /* 0x000000080414723c */ /* 0x004ff000000018ff */
[----:B------:R-:W-:Y:S08]  /*b7b0*/  HMMA.16816.F32 R196, R44, R12, R24 ;  /* 0x0000000c2cc4723c */ /* 0x000ff00000001818 */
[----:B------:R-:W-:Y:S01]  /*b7c0*/  HMMA.16816.F32 R56, R4, R10, RZ ;  /* 0x0000000a0438723c */ /* 0x000fe200000018ff */
[----:B------:R-:W-:Y:S07]  /*b7d0*/  LDSM.16.M88.4 R8, [R217+0x7000] ;  /* 0x00700000d908783b */ /* 0x000fee0000000200 */
[----:B------:R-:W-:Y:S01]  /*b7e0*/  HMMA.16816.F32 R180, R40, R12, R20 ;  /* 0x0000000c28b4723c */ /* 0x000fe20000001814 */
[----:B------:R-:W1:Y:S07]  /*b7f0*/  LDSM.16.M88.4 R20, [R219+0x6400] ;  /* 0x00640000db14783b */ /* 0x000e6e0000000200 */
[-C--:B------:R-:W-:Y:S08]  /*b800*/  HMMA.16816.F32 R24, R48, R16.reuse, RZ ;  /* 0x000000103018723c */ /* 0x080ff000000018ff */
[C---:B------:R-:W-:Y:S08]  /*b810*/  HMMA.16816.F32 R136, R4.reuse, R16, RZ ;  /* 0x000000100488723c */ /* 0x040ff000000018ff */
[----:B------:R-:W-:Y:S08]  /*b820*/  HMMA.16816.F32 R132, R4, R18, RZ ;  /* 0x000000120484723c */ /* 0x000ff000000018ff */
[-C--:B------:R-:W-:Y:S01]  /*b830*/  HMMA.16816.F32 R176, R40, R14.reuse, R56 ;  /* 0x0000000e28b0723c */ /* 0x080fe20000001838 */
[----:B------:R-:W-:Y:S07]  /*b840*/  LDSM.16.M88.4 R56, [R219+0x7000] ;  /* 0x00700000db38783b */ /* 0x000fee0000000200 */
[C---:B------:R-:W-:Y:S01]  /*b850*/  HMMA.16816.F32 R172, R44.reuse, R14, R28 ;  /* 0x0000000e2cac723c */ /* 0x040fe2000000181c */
[----:B------:R-:W-:Y:S04]  /*b860*/  LDSM.16.M88.4 R28, [R221+0x2000] ;  /* 0x00200000dd1c783b */ /* 0x000fe80000000200 */
[----:B------:R-:W-:Y:S03]  /*b870*/  LDSM.16.M88.4 R12, [R219+0x7400] ;  /* 0x00740000db0c783b */ /* 0x000fe60000000200 */
[-C--:B-1----:R-:W-:Y:S01]  /*b880*/  HMMA.16816.F32 R16, R44, R20.reuse, R24 ;  /* 0x000000142c10723c */ /* 0x082fe20000001818 */
[----:B------:R-:W1:Y:S07]  /*b890*/  LDSM.16.M88.4 R24, [R221+0x3000] ;  /* 0x00300000dd18783b */ /* 0x000e6e0000000200 */
[C---:B------:R-:W-:Y:S08]  /*b8a0*/  HMMA.16816.F32 R136, R40.reuse, R20, R136 ;  /* 0x000000142888723c */ /* 0x040ff00000001888 */
[-C--:B------:R-:W-:Y:S08]  /*b8b0*/  HMMA.16816.F32 R204, R40, R22.reuse, R132 ;  /* 0x0000001628cc723c */ /* 0x080ff00000001884 */
[----:B------:R-:W-:Y:S01]  /*b8c0*/  HMMA.16816.F32 R132, R44, R22, R64 ;  /* 0x000000162c84723c */ /* 0x000fe20000001840 */
[----:B------:R-:W-:Y:S07]  /*b8d0*/  LDSM.16.M88.4 R20, [R220+0x4000] ;  /* 0x00400000dc14783b */ /* 0x000fee0000000200 */
[-C--:B------:R-:W-:Y:S08]  /*b8e0*/  HMMA.16816.F32 R64, R32, R8.reuse, R180 ;  /* 0x000000082040723c */ /* 0x080ff000000018b4 */
[----:B------:R-:W-:Y:S08]  /*b8f0*/  HMMA.16816.F32 R196, R36, R8, R196 ;  /* 0x0000000824c4723c */ /* 0x000ff000000018c4 */
[-C--:B------:R-:W-:Y:S08]  /*b900*/  HMMA.16816.F32 R192, R32, R10.reuse, R176 ;  /* 0x0000000a20c0723c */ /* 0x080ff000000018b0 */
[C---:B------:R-:W-:Y:S01]  /*b910*/  HMMA.16816.F32 R188, R36.reuse, R10, R172 ;  /* 0x0000000a24bc723c */ /* 0x040fe200000018ac */
[----:B------:R-:W-:Y:S07]  /*b920*/  LDSM.16.M88.4 R8, [R217+0x8000] ;  /* 0x00800000d908783b */ /* 0x000fee0000000200 */
[-C--:B------:R-:W-:Y:S01]  /*b930*/  HMMA.16816.F32 R184, R36, R60.reuse, R16 ;  /* 0x0000003c24b8723c */ /* 0x080fe20000001810 */
[----:B------:R-:W-:Y:S07]  /*b940*/  LDSM.16.M88.4 R16, [R220+0x5000] ;  /* 0x00500000dc10783b */ /* 0x000fee0000000200 */
[C---:B------:R-:W-:Y:S01]  /*b950*/  HMMA.16816.F32 R200, R32.reuse, R60, R136 ;  /* 0x0000003c20c8723c */ /* 0x040fe20000001888 */
[----:B------:R-:W2:Y:S07]  /*b960*/  LDSM.16.M88.4 R136, [R217+0x8400] ;  /* 0x00840000d988783b */ /* 0x000eae0000000200 */
[-C--:B------:R-:W-:Y:S08]  /*b970*/  HMMA.16816.F32 R204, R32, R62.reuse, R204 ;  /* 0x0000003e20cc723c */ /* 0x080ff000000018cc */
[----:B------:R-:W-:Y:S08]  /*b980*/  HMMA.16816.F32 R180, R36, R62, R132 ;  /* 0x0000003e24b4723c */ /* 0x000ff00000001884 */
[-C--:B-1----:R-:W-:Y:S01]  /*b990*/  HMMA.16816.F32 R176, R24, R56.reuse, R64 ;  /* 0x0000003818b0723c */ /* 0x082fe20000001840 */
[----:B------:R-:W1:Y:S07]  /*b9a0*/  LDSM.16.M88.4 R64, [R217+0x6c00] ;  /* 0x006c0000d940783b */ /* 0x000e6e0000000200 */
[----:B------:R-:W-:Y:S08]  /*b9b0*/  HMMA.16816.F32 R172, R28, R56, R196 ;  /* 0x000000381cac723c */ /* 0x000ff000000018c4 */
[-C--:B------:R-:W-:Y:S08]  /*b9c0*/  HMMA.16816.F32 R132, R24, R58.reuse, R192 ;  /* 0x0000003a1884723c */ /* 0x080ff000000018c0 */
[C---:B------:R-:W-:Y:S08]  /*b9d0*/  HMMA.16816.F32 R60, R28.reuse, R58, R188 ;  /* 0x0000003a1c3c723c */ /* 0x040ff000000018bc */
[-C--:B------:R-:W-:Y:S08]  /*b9e0*/  HMMA.16816.F32 R56, R28, R12.reuse, R184 ;  /* 0x0000000c1c38723c */ /* 0x080ff000000018b8 */
[C---:B------:R-:W-:Y:S08]  /*b9f0*/  HMMA.16816.F32 R196, R24.reuse, R12, R200 ;  /* 0x0000000c18c4723c */ /* 0x040ff000000018c8 */
[-C--:B------:R-:W-:Y:S08]  /*ba00*/  HMMA.16816.F32 R200, R24, R14.reuse, R204 ;  /* 0x0000000e18c8723c */ /* 0x080ff000000018cc */
[----:B------:R-:W-:Y:S01]  /*ba10*/  HMMA.16816.F32 R188, R28, R14, R180 ;  /* 0x0000000e1cbc723c */ /* 0x000fe200000018b4 */
[----:B------:R-:W-:Y:S07]  /*ba20*/  LDSM.16.M88.4 R12, [R221+0x4000] ;  /* 0x00400000dd0c783b */ /* 0x000fee0000000200 */
[----:B--2---:R-:W-:Y:S01]  /*ba30*/  HMMA.16816.F32 R224, R20, R136, R56 ;  /* 0x0000008814e0723c */ /* 0x004fe20000001838 */
[----:B------:R-:W2:Y:S07]  /*ba40*/  LDSM.16.M88.4 R56, [R219+0x8000] ;  /* 0x00800000db38783b */ /* 0x000eae0000000200 */
[-C--:B------:R-:W-:Y:S08]  /*ba50*/  HMMA.16816.F32 R204, R16, R8.reuse, R176 ;  /* 0x0000000810cc723c */ /* 0x080ff000000018b0 */
[----:B------:R-:W-:Y:S08]  /*ba60*/  HMMA.16816.F32 R192, R20, R8, R172 ;  /* 0x0000000814c0723c */ /* 0x000ff000000018ac */
[-C--:B------:R-:W-:Y:S01]  /*ba70*/  HMMA.16816.F32 R184, R16, R10.reuse, R132 ;  /* 0x0000000a10b8723c */ /* 0x080fe20000001884 */
[----:B------:R-:W-:Y:S07]  /*ba80*/  LDSM.16.M88.4 R132, [R219+0x6c00] ;  /* 0x006c0000db84783b */ /* 0x000fee0000000200 */
[----:B------:R-:W-:Y:S01]  /*ba90*/  HMMA.16816.F32 R180, R20, R10, R60 ;  /* 0x0000000a14b4723c */ /* 0x000fe2000000183c */
[----:B------:R-:W3:Y:S04]  /*baa0*/  LDSM.16.M88.4 R8, [R221+0x5000] ;  /* 0x00500000dd08783b */ /* 0x000ee80000000200 */
[----:B------:R-:W4:Y:S03]  /*bab0*/  LDSM.16.M88.4 R60, [R217+0x6800] ;  /* 0x00680000d93c783b */ /* 0x000f260000000200 */
[-C--:B-1----:R-:W-:Y:S08]  /*bac0*/  HMMA.16816.F32 R176, R48, R64.reuse, RZ ;  /* 0x0000004030b0723c */ /* 0x082ff000000018ff */
[----:B------:R-:W-:Y:S08]  /*bad0*/  HMMA.16816.F32 R172, R4, R64, RZ ;  /* 0x0000004004ac723c */ /* 0x000ff000000018ff */
[----:B------:R-:W-:Y:S08]  /*bae0*/  HMMA.16816.F32 R212, R16, R136, R196 ;  /* 0x0000008810d4723c */ /* 0x000ff000000018c4 */
[C---:B--2---:R-:W-:Y:S08]  /*baf0*/  HMMA.16816.F32 R196, R12.reuse, R56, R192 ;  /* 0x000000380cc4723c */ /* 0x044ff000000018c0 */
[----:B------:R-:W-:Y:S08]  /*bb00*/  HMMA.16816.F32 R180, R12, R58, R180 ;  /* 0x0000003a0cb4723c */ /* 0x000ff000000018b4 */
[C---:B---3--:R-:W-:Y:S08]  /*bb10*/  HMMA.16816.F32 R204, R8.reuse, R56, R204 ;  /* 0x0000003808cc723c */ /* 0x048ff000000018cc */
[----:B------:R-:W-:Y:S01]  /*bb20*/  HMMA.16816.F32 R192, R8, R58, R184 ;  /* 0x0000003a08c0723c */ /* 0x000fe200000018b8 */
[----:B------:R-:W-:-:S02]  /*bb30*/  FSEL R196, R196, -INF , !P6 ;  /* 0xff800000c4c47808 */ /* 0x000fc40007000000 */
[----:B------:R-:W-:Y:S02]  /*bb40*/  FSEL R197, R197, -INF , !P1 ;  /* 0xff800000c5c57808 */ /* 0x000fe40004800000 */
[----:B------:R-:W-:Y:S02]  /*bb50*/  FSEL R198, R198, -INF , !P0 ;  /* 0xff800000c6c67808 */ /* 0x000fe40004000000 */
[----:B------:R-:W-:Y:S01]  /*bb60*/  FSEL R199, R199, -INF , !P5 ;  /* 0xff800000c7c77808 */ /* 0x000fe20006800000 */
[----:B------:R-:W-:Y:S01]  /*bb70*/  HMMA.16816.F32 R228, R44, R132, R176 ;  /* 0x000000842ce4723c */ /* 0x000fe200000018b0 */
[C---:B------:R-:W-:Y:S02]  /*bb80*/  ISETP.GE.AND P6, PT, R2.reuse, R55, PT ;  /* 0x000000370200720c */ /* 0x040fe40003fc6270 */
[C---:B------:R-:W-:Y:S02]  /*bb90*/  ISETP.GE.AND P1, PT, R2.reuse, R53, PT ;  /* 0x000000350200720c */ /* 0x040fe40003f26270 */
[----:B------:R-:W-:-:S02]  /*bba0*/  ISETP.GE.AND P0, PT, R2, R54, PT ;  /* 0x000000360200720c */ /* 0x000fc40003f06270 */
[CC--:B------:R-:W-:Y:S01]  /*bbb0*/  ISETP.GE.AND P5, PT, R0.reuse, R53.reuse, PT ;  /* 0x000000350000720c */ /* 0x0c0fe20003fa6270 */
[----:B------:R-:W-:Y:S01]  /*bbc0*/  HMMA.16816.F32 R208, R40, R132, R172 ;  /* 0x0000008428d0723c */ /* 0x000fe200000018ac */
[----:B------:R-:W-:Y:S02]  /*bbd0*/  IADD3 R2, R0, 0x9, RZ ;  /* 0x0000000900027810 */ /* 0x000fe40007ffe0ff */
[----:B------:R-:W-:Y:S02]  /*bbe0*/  FSEL R205, R205, -INF , !P2 ;  /* 0xff800000cdcd7808 */ /* 0x000fe40005000000 */
[----:B------:R-:W-:Y:S02]  /*bbf0*/  FSEL R204, R204, -INF , !P5 ;  /* 0xff800000cccc7808 */ /* 0x000fe40006800000 */
[----:B------:R-:W-:Y:S01]  /*bc00*/  ISETP.GE.AND P2, PT, R0, R54, PT ;  /* 0x000000360000720c */ /* 0x000fe20003f46270 */
[----:B----4-:R-:W-:Y:S01]  /*bc10*/  HMMA.16816.F32 R56, R4, R60, RZ ;  /* 0x0000003c0438723c */ /* 0x010fe200000018ff */
[----:B------:R-:W-:-:S02]  /*bc20*/  ISETP.GE.AND P5, PT, R2, R53, PT ;  /* 0x000000350200720c */ /* 0x000fc40003fa6270 */
[----:B------:R-:W-:Y:S02]  /*bc30*/  FSEL R206, R206, -INF , !P2 ;  /* 0xff800000cece7808 */ /* 0x000fe40005000000 */
[----:B------:R-:W-:Y:S02]  /*bc40*/  FSEL R223, R192, -INF , !P1 ;  /* 0xff800000c0df7808 */ /* 0x000fe40004800000 */
[----:B------:R-:W-:Y:S01]  /*bc50*/  FSEL R232, R193, -INF , !P5 ;  /* 0xff800000c1e87808 */ /* 0x000fe20006800000 */
[----:B------:R-:W-:Y:S01]  /*bc60*/  HMMA.16816.F32 R176, R4, R62, RZ ;  /* 0x0000003e04b0723c */ /* 0x000fe200000018ff */
[C---:B------:R-:W-:Y:S02]  /*bc70*/  ISETP.GE.AND P2, PT, R2.reuse, R54, PT ;  /* 0x000000360200720c */ /* 0x040fe40003f46270 */
[C---:B------:R-:W-:Y:S02]  /*bc80*/  ISETP.GE.AND P1, PT, R2.reuse, R52, PT ;  /* 0x000000340200720c */ /* 0x040fe40003f26270 */
[----:B------:R-:W-:-:S02]  /*bc90*/  ISETP.GE.AND P5, PT, R2, R55, PT ;  /* 0x000000370200720c */ /* 0x000fc40003fa6270 */
[----:B------:R-:W-:Y:S01]  /*bca0*/  FSEL R233, R194, -INF , !P0 ;  /* 0xff800000c2e97808 */ /* 0x000fe20004000000 */
[----:B------:R-:W-:Y:S01]  /*bcb0*/  HMMA.16816.F32 R172, R4, R66, RZ ;  /* 0x0000004204ac723c */ /* 0x000fe200000018ff */
[----:B------:R-:W1:Y:S01]  /*bcc0*/  LDSM.16.M88.4 R4, [R219+0x6800] ;  /* 0x00680000db04783b */ /* 0x000e620000000200 */
[----:B------:R-:W-:Y:S02]  /*bcd0*/  FSEL R234, R195, -INF , !P2 ;  /* 0xff800000c3ea7808 */ /* 0x000fe40005000000 */
[----:B------:R-:W-:Y:S02]  /*bce0*/  FSEL R192, R180, -INF , !P4 ;  /* 0xff800000b4c07808 */ /* 0x000fe40006000000 */
[----:B------:R-:W-:Y:S02]  /*bcf0*/  FSEL R193, R181, -INF , !P1 ;  /* 0xff800000b5c17808 */ /* 0x000fe40004800000 */
[----:B------:R-:W-:Y:S01]  /*bd00*/  HMMA.16816.F32 R240, R20, R138, R188 ;  /* 0x0000008a14f0723c */ /* 0x000fe200000018bc */
[----:B------:R-:W-:-:S02]  /*bd10*/  FSEL R194, R182, -INF , !P6 ;  /* 0xff800000b6c27808 */ /* 0x000fc40007000000 */
[----:B------:R-:W-:Y:S02]  /*bd20*/  FSEL R195, R183, -INF , !P5 ;  /* 0xff800000b7c37808 */ /* 0x000fe40006800000 */
[----:B------:R-:W-:Y:S02]  /*bd30*/  IADD3 R2, R0, 0x10, RZ ;  /* 0x0000001000027810 */ /* 0x000fe40007ffe0ff */
[----:B------:R-:W-:Y:S01]  /*bd40*/  FSEL R207, R207, -INF , !P3 ;  /* 0xff800000cfcf7808 */ /* 0x000fe20005800000 */
[----:B------:R-:W-:Y:S01]  /*bd50*/  HMMA.16816.F32 R184, R48, R60, RZ ;  /* 0x0000003c30b8723c */ /* 0x000fe200000018ff */
[C---:B------:R-:W-:Y:S02]  /*bd60*/  ISETP.GE.AND P3, PT, R2.reuse, R52, PT ;  /* 0x000000340200720c */ /* 0x040fe40003f66270 */
[C---:B------:R-:W-:Y:S02]  /*bd70*/  ISETP.GE.AND P4, PT, R2.reuse, R55, PT ;  /* 0x000000370200720c */ /* 0x040fe40003f86270 */
[----:B------:R-:W-:-:S02]  /*bd80*/  ISETP.GE.AND P1, PT, R2, R53, PT ;  /* 0x000000350200720c */ /* 0x000fc40003f26270 */
[----:B------:R-:W-:Y:S01]  /*bd90*/  ISETP.GE.AND P0, PT, R2, R54, PT ;  /* 0x000000360200720c */ /* 0x000fe20003f06270 */
[----:B------:R-:W-:Y:S01]  /*bda0*/  HMMA.16816.F32 R188, R48, R62, RZ ;  /* 0x0000003e30bc723c */ /* 0x000fe200000018ff */
[----:B------:R-:W-:-:S04]  /*bdb0*/  IADD3 R2, R0, 0x11, RZ ;  /* 0x0000001100027810 */ /* 0x000fc80007ffe0ff */
[C---:B------:R-:W-:Y:S02]  /*bdc0*/  ISETP.GE.AND P6, PT, R2.reuse, R52, PT ;  /* 0x000000340200720c */ /* 0x040fe40003fc6270 */
[C---:B------:R-:W-:Y:S01]  /*bdd0*/  ISETP.GE.AND P2, PT, R2.reuse, R55, PT ;  /* 0x000000370200720c */ /* 0x040fe20003f46270 */
[----:B------:R-:W-:Y:S01]  /*bde0*/  HMMA.16816.F32 R236, R16, R138, R200 ;  /* 0x0000008a10ec723c */ /* 0x000fe200000018c8 */
[----:B------:R-:W-:Y:S01]  /*bdf0*/  LDSM.16.M88.4 R136, [R219+0x8400] ;  /* 0x00840000db88783b */ /* 0x000fe20000000200 */
[----:B------:R-:W-:-:S06]  /*be00*/  ISETP.GE.AND P5, PT, R2, R53, PT ;  /* 0x000000350200720c */ /* 0x000fcc0003fa6270 */
[----:B------:R-:W-:Y:S01]  /*be10*/  HMMA.16816.F32 R200, R48, R66, RZ ;  /* 0x0000004230c8723c */ /* 0x000fe200000018ff */
[----:B------:R-:W2:Y:S07]  /*be20*/  LDSM.16.M88.4 R48, [R217+0x7800] ;  /* 0x00780000d930783b */ /* 0x000eae0000000200 */
[C---:B-1----:R-:W-:Y:S08]  /*be30*/  HMMA.16816.F32 R64, R40.reuse, R4, R56 ;  /* 0x000000042840723c */ /* 0x042ff00000001838 */
[C---:B------:R-:W-:Y:S08]  /*be40*/  HMMA.16816.F32 R60, R40.reuse, R6, R176 ;  /* 0x00000006283c723c */ /* 0x040ff000000018b0 */
[----:B------:R-:W-:Y:S01]  /*be50*/  HMMA.16816.F32 R56, R40, R134, R172 ;  /* 0x000000862838723c */ /* 0x000fe200000018ac */
[----:B------:R-:W-:Y:S07]  /*be60*/  LDSM.16.M88.4 R40, [R219+0x7c00] ;  /* 0x007c0000db28783b */ /* 0x000fee0000000200 */
[C---:B------:R-:W-:Y:S08]  /*be70*/  HMMA.16816.F32 R172, R44.reuse, R4, R184 ;  /* 0x000000042cac723c */ /* 0x040ff000000018b8 */
[----:B------:R-:W-:Y:S01]  /*be80*/  HMMA.16816.F32 R176, R44, R6, R188 ;  /* 0x000000062cb0723c */ /* 0x000fe200000018bc */
[----:B------:R-:W1:Y:S07]  /*be90*/  LDSM.16.M88.4 R4, [R217+0x7c00] ;  /* 0x007c0000d904783b */ /* 0x000e6e0000000200 */
[C---:B--2---:R-:W-:Y:S08]  /*bea0*/  HMMA.16816.F32 R64, R32.reuse, R48, R64 ;  /* 0x000000302040723c */ /* 0x044ff00000001840 */
[----:B------:R-:W-:Y:S08]  /*beb0*/  HMMA.16816.F32 R60, R32, R50, R60 ;  /* 0x00000032203c723c */ /* 0x000ff0000000183c */
[----:B------:R-:W-:Y:S08]  /*bec0*/  HMMA.16816.F32 R132, R44, R134, R200 ;  /* 0x000000862c84723c */ /* 0x000ff000000018c8 */
[C---:B------:R-:W-:Y:S08]  /*bed0*/  HMMA.16816.F32 R44, R36.reuse, R48, R172 ;  /* 0x00000030242c723c */ /* 0x040ff000000018ac */
[----:B------:R-:W-:Y:S08]  /*bee0*/  HMMA.16816.F32 R172, R36, R50, R176 ;  /* 0x0000003224ac723c */ /* 0x000ff000000018b0 */
[C---:B-1----:R-:W-:Y:S08]  /*bef0*/  HMMA.16816.F32 R180, R32.reuse, R4, R208 ;  /* 0x0000000420b4723c */ /* 0x042ff000000018d0 */
[----:B------:R-:W-:Y:S01]  /*bf00*/  HMMA.16816.F32 R56, R32, R6, R56 ;  /* 0x000000062038723c */ /* 0x000fe20000001838 */
[----:B------:R-:W1:Y:S07]  /*bf10*/  LDSM.16.M88.4 R32, [R219+0x7800] ;  /* 0x00780000db20783b */ /* 0x000e6e0000000200 */
[C---:B------:R-:W-:Y:S08]  /*bf20*/  HMMA.16816.F32 R176, R36.reuse, R4, R228 ;  /* 0x0000000424b0723c */ /* 0x040ff000000018e4 */
[----:B------:R-:W-:Y:S01]  /*bf30*/  HMMA.16816.F32 R48, R36, R6, R132 ;  /* 0x000000062430723c */ /* 0x000fe20000001884 */
[----:B------:R-:W2:Y:S07]  /*bf40*/  LDSM.16.M88.4 R4, [R217+0x8c00] ;  /* 0x008c0000d904783b */ /* 0x000eae0000000200 */
[C---:B------:R-:W-:Y:S08]  /*bf50*/  HMMA.16816.F32 R132, R24.reuse, R40, R180 ;  /* 0x000000281884723c */ /* 0x040ff000000018b4 */
[----:B------:R-:W-:Y:S08]  /*bf60*/  HMMA.16816.F32 R56, R24, R42, R56 ;  /* 0x0000002a1838723c */ /* 0x000ff00000001838 */
[----:B------:R-:W-:Y:S08]  /*bf70*/  HMMA.16816.F32 R224, R12, R136, R224 ;  /* 0x000000880ce0723c */ /* 0x000ff000000018e0 */
[C---:B-1----:R-:W-:Y:S08]  /*bf80*/  HMMA.16816.F32 R64, R24.reuse, R32, R64 ;  /* 0x000000201840723c */ /* 0x042ff00000001840 */
[----:B------:R-:W-:Y:S01]  /*bf90*/  HMMA.16816.F32 R60, R24, R34, R60 ;  /* 0x00000022183c723c */ /* 0x000fe2000000183c */
[----:B------:R-:W1:Y:S07]  /*bfa0*/  LDSM.16.M88.4 R24, [R217+0x8800] ;  /* 0x00880000d918783b */ /* 0x000e6e0000000200 */
[----:B------:R-:W-:Y:S01]  /*bfb0*/  HMMA.16816.F32 R44, R28, R32, R44 ;  /* 0x000000201c2c723c */ /* 0x000fe2000000182c */
[----:B------:R-:W-:-:S02]  /*bfc0*/  FSEL R224, R224, -INF , !P3 ;  /* 0xff800000e0e07808 */ /* 0x000fc40005800000 */
[----:B------:R-:W-:Y:S02]  /*bfd0*/  ISETP.GE.AND P3, PT, R2, R54, PT ;  /* 0x000000360200720c */ /* 0x000fe40003f66270 */
[----:B------:R-:W-:Y:S02]  /*bfe0*/  IADD3 R2, R0, 0x19, RZ ;  /* 0x0000001900027810 */ /* 0x000fe40007ffe0ff */
[----:B------:R-:W-:Y:S01]  /*bff0*/  FSEL R227, R227, -INF , !P2 ;  /* 0xff800000e3e37808 */ /* 0x000fe20005000000 */
[----:B------:R-:W-:Y:S01]  /*c000*/  HMMA.16816.F32 R36, R28, R34, R172 ;  /* 0x000000221c24723c */ /* 0x000fe200000018ac */
[C---:B------:R-:W-:Y:S02]  /*c010*/  ISETP.GE.AND P2, PT, R3.reuse, R53, PT ;  /* 0x000000350300720c */ /* 0x040fe40003f46270 */
[----:B------:R-:W-:Y:S02]  /*c020*/  FSEL R226, R226, -INF , !P4 ;  /* 0xff800000e2e27808 */ /* 0x000fe40006000000 */
[----:B------:R-:W-:-:S02]  /*c030*/  ISETP.GE.AND P4, PT, R3, R52, PT ;  /* 0x000000340300720c */ /* 0x000fc40003f86270 */
[----:B------:R-:W-:Y:S01]  /*c040*/  FSEL R225, R225, -INF , !P6 ;  /* 0xff800000e1e17808 */ /* 0x000fe20007000000 */
[----:B------:R-:W-:Y:S01]  /*c050*/  HMMA.16816.F32 R32, R28, R40, R176 ;  /* 0x000000281c20723c */ /* 0x000fe200000018b0 */
[----:B------:R-:W-:-:S07]  /*c060*/  ISETP.GE.AND P6, PT, R3, R55, PT ;  /* 0x000000370300720c */ /* 0x000fce0003fc6270 */
[----:B------:R-:W-:Y:S01]  /*c070*/  HMMA.16816.F32 R40, R28, R42, R48 ;  /* 0x0000002a1c28723c */ /* 0x000fe20000001830 */
[----:B------:R-:W3:Y:S07]  /*c080*/  LDSM.16.M88.4 R28, [R219+0x8800] ;  /* 0x00880000db1c783b */ /* 0x000eee0000000200 */
[C---:B--2---:R-:W-:Y:S08]  /*c090*/  HMMA.16816.F32 R132, R16.reuse, R4, R132 ;  /* 0x000000041084723c */ /* 0x044ff00000001884 */
[C---:B-1----:R-:W-:Y:S08]  /*c0a0*/  HMMA.16816.F32 R64, R16.reuse, R24, R64 ;  /* 0x000000181040723c */ /* 0x042ff00000001840 */
[C---:B------:R-:W-:Y:S08]  /*c0b0*/  HMMA.16816.F32 R60, R16.reuse, R26, R60 ;  /* 0x0000001a103c723c */ /* 0x040ff0000000183c */
[----:B------:R-:W-:Y:S08]  /*c0c0*/  HMMA.16816.F32 R56, R16, R6, R56 ;  /* 0x000000061038723c */ /* 0x000ff00000001838 */
[C---:B------:R-:W-:Y:S08]  /*c0d0*/  HMMA.16816.F32 R16, R20.reuse, R24, R44 ;  /* 0x000000181410723c */ /* 0x040ff0000000182c */
[C---:B------:R-:W-:Y:S08]  /*c0e0*/  HMMA.16816.F32 R44, R20.reuse, R26, R36 ;  /* 0x0000001a142c723c */ /* 0x040ff00000001824 */
[C---:B------:R-:W-:Y:S08]  /*c0f0*/  HMMA.16816.F32 R36, R20.reuse, R4, R32 ;  /* 0x000000041424723c */ /* 0x040ff00000001820 */
[----:B------:R-:W-:Y:S01]  /*c100*/  HMMA.16816.F32 R40, R20, R6, R40 ;  /* 0x000000061428723c */ /* 0x000fe20000001828 */
[----:B------:R-:W1:Y:S01]  /*c110*/  LDSM.16.M88.4 R4, [R219+0x8c00] ;  /* 0x008c0000db04783b */ /* 0x000e620000000200 */
[----:B------:R-:W-:-:S06]  /*c120*/  DEPBAR.LE SB0, 0x0 ;  /* 0x000080000000791a */ /* 0x000fcc0000000000 */
[C---:B------:R-:W-:Y:S08]  /*c130*/  HMMA.16816.F32 R212, R8.reuse, R136, R212 ;  /* 0x0000008808d4723c */ /* 0x040ff000000018d4 */
[-C--:B------:R-:W-:Y:S08]  /*c140*/  HMMA.16816.F32 R24, R8, R138.reuse, R236 ;  /* 0x0000008a0818723c */ /* 0x080ff000000018ec */
[C---:B------:R-:W-:Y:S08]  /*c150*/  HMMA.16816.F32 R136, R12.reuse, R138, R240 ;  /* 0x0000008a0c88723c */ /* 0x040ff000000018f0 */
[----:B---3--:R-:W-:Y:S01]  /*c160*/  HMMA.16816.F32 R16, R12, R28, R16 ;  /* 0x0000001c0c10723c */ /* 0x008fe20000001810 */
[----:B------:R-:W-:Y:S01]  /*c170*/  FSEL R174, R213, -INF , !P5 ;  /* 0xff800000d5ae7808 */ /* 0x000fe20006800000 */
[----:B------:R-:W-:Y:S01]  /*c180*/  BAR.SYNC.DEFER_BLOCKING 0x0 ;  /* 0x0000000000007b1d */ /* 0x000fe20000010000 */
[----:B------:R-:W-:-:S02]  /*c190*/  ISETP.GE.AND P5, PT, R2, R53, PT ;  /* 0x000000350200720c */ /* 0x000fc40003fa6270 */
[----:B------:R-:W-:Y:S02]  /*c1a0*/  FSEL R175, R212, -INF , !P1 ;  /* 0xff800000d4af7808 */ /* 0x000fe40004800000 */
[----:B------:R-:W-:Y:S01]  /*c1b0*/  FSEL R176, R214, -INF , !P0 ;  /* 0xff800000d6b07808 */ /* 0x000fe20004000000 */
[C---:B------:R-:W-:Y:S01]  /*c1c0*/  HMMA.16816.F32 R20, R8.reuse, R28, R64 ;  /* 0x0000001c0814723c */ /* 0x040fe20000001840 */
[----:B------:R-:W-:Y:S02]  /*c1d0*/  FSEL R172, R24, -INF , !P2 ;  /* 0xff80000018ac7808 */ /* 0x000fe40005000000 */
[----:B------:R-:W-:Y:S02]  /*c1e0*/  FSEL R173, R25, -INF , !P5 ;  /* 0xff80000019ad7808 */ /* 0x000fe40006800000 */
[----:B------:R-:W-:Y:S02]  /*c1f0*/  ISETP.GE.AND P1, PT, R3, R54, PT ;  /* 0x000000360300720c */ /* 0x000fe40003f26270 */
[C---:B------:R-:W-:Y:S01]  /*c200*/  ISETP.GE.AND P2, PT, R2.reuse, R52, PT ;  /* 0x000000340200720c */ /* 0x040fe20003f46270 */
[----:B------:R-:W-:Y:S01]  /*c210*/  HMMA.16816.F32 R32, R8, R30, R60 ;  /* 0x0000001e0820723c */ /* 0x000fe2000000183c */
[----:B------:R-:W-:-:S02]  /*c220*/  ISETP.GE.AND P5, PT, R2, R55, PT ;  /* 0x000000370200720c */ /* 0x000fc40003fa6270 */
[----:B------:R-:W-:Y:S02]  /*c230*/  ISETP.GE.AND P0, PT, R2, R54, PT ;  /* 0x000000360200720c */ /* 0x000fe40003f06270 */
[----:B------:R-:W-:Y:S02]  /*c240*/  IADD3 R2, R0, 0x20, RZ ;  /* 0x0000002000027810 */ /* 0x000fe40007ffe0ff */
[----:B------:R-:W-:Y:S01]  /*c250*/  FSEL R65, R215, -INF , !P3 ;  /* 0xff800000d7417808 */ /* 0x000fe20005800000 */
[----:B------:R-:W-:Y:S01]  /*c260*/  HMMA.16816.F32 R28, R12, R30, R44 ;  /* 0x0000001e0c1c723c */ /* 0x000fe2000000182c */
[----:B------:R-:W-:Y:S02]  /*c270*/  FSEL R66, R136, -INF , !P4 ;  /* 0xff80000088427808 */ /* 0x000fe40006000000 */
[----:B------:R-:W-:Y:S02]  /*c280*/  FSEL R137, R137, -INF , !P2 ;  /* 0xff80000089897808 */ /* 0x000fe40005000000 */
[----:B------:R-:W-:-:S02]  /*c290*/  FSEL R64, R26, -INF , !P1 ;  /* 0xff8000001a407808 */ /* 0x000fc40004800000 */
[C---:B------:R-:W-:Y:S02]  /*c2a0*/  ISETP.GE.AND P3, PT, R2.reuse, R52, PT ;  /* 0x000000340200720c */ /* 0x040fe40003f66270 */
[C---:B------:R-:W-:Y:S02]  /*c2b0*/  ISETP.GE.AND P4, PT, R2.reuse, R55, PT ;  /* 0x000000370200720c */ /* 0x040fe40003f86270 */
[C---:B------:R-:W-:Y:S02]  /*c2c0*/  ISETP.GE.AND P2, PT, R2.reuse, R53, PT ;  /* 0x000000350200720c */ /* 0x040fe40003f46270 */
[----:B------:R-:W-:Y:S02]  /*c2d0*/  ISETP.GE.AND P1, PT, R2, R54, PT ;  /* 0x000000360200720c */ /* 0x000fe40003f26270 */
[----:B------:R-:W-:Y:S02]  /*c2e0*/  IADD3 R2, R0, 0x21, RZ ;  /* 0x0000002100027810 */ /* 0x000fe40007ffe0ff */
[----:B------:R-:W-:-:S02]  /*c2f0*/  FSEL R60, R27, -INF , !P0 ;  /* 0xff8000001b3c7808 */ /* 0x000fc40004000000 */
[----:B------:R-:W-:Y:S01]  /*c300*/  FSEL R138, R138, -INF , !P6 ;  /* 0xff8000008a8a7808 */ /* 0x000fe20007000000 */
[C---:B-1----:R-:W-:Y:S01]  /*c310*/  HMMA.16816.F32 R24, R12.reuse, R4, R36 ;  /* 0x000000040c18723c */ /* 0x042fe20000001824 */
[C---:B------:R-:W-:Y:S02]  /*c320*/  ISETP.GE.AND P6, PT, R2.reuse, R52, PT ;  /* 0x000000340200720c */ /* 0x040fe40003fc6270 */
[----:B------:R-:W-:Y:S02]  /*c330*/  ISETP.GE.AND P0, PT, R2, R55, PT ;  /* 0x000000370200720c */ /* 0x000fe40003f06270 */
[----:B------:R-:W-:Y:S02]  /*c340*/  FSEL R189, R16, -INF , !P3 ;  /* 0xff80000010bd7808 */ /* 0x000fe40005800000 */
[----:B------:R-:W-:Y:S01]  /*c350*/  FSEL R188, R17, -INF , !P6 ;  /* 0xff80000011bc7808 */ /* 0x000fe20007000000 */
[----:B------:R-:W-:Y:S01]  /*c360*/  HMMA.16816.F32 R12, R12, R6, R40 ;  /* 0x000000060c0c723c */ /* 0x000fe20000001828 */
[----:B------:R-:W-:-:S02]  /*c370*/  FSEL R200, R18, -INF , !P4 ;  /* 0xff80000012c87808 */ /* 0x000fc40006000000 */
[----:B------:R-:W-:Y:S02]  /*c380*/  FSEL R202, R19, -INF , !P0 ;  /* 0xff80000013ca7808 */ /* 0x000fe40004000000 */
[----:B------:R-:W-:Y:S02]  /*c390*/  IADD3 R3, R0, 0x28, RZ ;  /* 0x0000002800037810 */ /* 0x000fe40007ffe0ff */
[----:B------:R-:W-:Y:S01]  /*c3a0*/  FSEL R139, R139, -INF , !P5 ;  /* 0xff8000008b8b7808 */ /* 0x000fe20006800000 */
[----:B------:R-:W-:Y:S01]  /*c3b0*/  HMMA.16816.F32 R16, R8, R4, R132 ;  /* 0x000000040810723c */ /* 0x000fe20000001884 */
[CC--:B------:R-:W-:Y:S02]  /*c3c0*/  ISETP.GE.AND P5, PT, R2.reuse, R53.reuse, PT ;  /* 0x000000350200720c */ /* 0x0c0fe40003fa6270 */
[----:B------:R-:W-:Y:S02]  /*c3d0*/  ISETP.GE.AND P3, PT, R2, R54, PT ;  /* 0x000000360200720c */ /* 0x000fe40003f66270 */
[----:B------:R-:W-:-:S02]  /*c3e0*/  ISETP.GE.AND P0, PT, R3, R53, PT ;  /* 0x000000350300720c */ /* 0x000fc40003f06270 */
[----:B------:R-:W-:Y:S01]  /*c3f0*/  IADD3 R2, R0, 0x29, RZ ;  /* 0x0000002900027810 */ /* 0x000fe20007ffe0ff */
[----:B------:R-:W-:Y:S01]  /*c400*/  HMMA.16816.F32 R8, R8, R6, R56 ;  /* 0x000000060808723c */ /* 0x000fe20000001838 */
[----:B------:R-:W-:Y:S02]  /*c410*/  FSEL R177, R21, -INF , !P5 ;  /* 0xff80000015b17808 */ /* 0x000fe40006800000 */
[----:B------:R-:W-:Y:S02]  /*c420*/  FSEL R178, R32, -INF , !P0 ;  /* 0xff80000020b27808 */ /* 0x000fe40004000000 */
[C---:B------:R-:W-:Y:S02]  /*c430*/  ISETP.GE.AND P6, PT, R3.reuse, R52, PT ;  /* 0x000000340300720c */ /* 0x040fe40003fc6270 */
[C---:B------:R-:W-:Y:S02]  /*c440*/  ISETP.GE.AND P4, PT, R3.reuse, R55, PT ;  /* 0x000000370300720c */ /* 0x040fe40003f86270 */
[----:B------:R-:W-:-:S02]  /*c450*/  ISETP.GE.AND P5, PT, R3, R54, PT ;  /* 0x000000360300720c */ /* 0x000fc40003fa6270 */
[-C--:B------:R-:W-:Y:S02]  /*c460*/  ISETP.GE.AND P0, PT, R2, R52.reuse, PT ;  /* 0x000000340200720c */ /* 0x080fe40003f06270 */
[----:B------:R-:W-:Y:S02]  /*c470*/  IADD3 R3, R0, 0x31, RZ ;  /* 0x0000003100037810 */ /* 0x000fe40007ffe0ff */
[----:B------:R-:W-:Y:S02]  /*c480*/  FSEL R61, R20, -INF , !P2 ;  /* 0xff800000143d7808 */ /* 0x000fe40005000000 */
[----:B------:R-:W-:Y:S02]  /*c490*/  FSEL R185, R29, -INF , !P0 ;  /* 0xff8000001db97808 */ /* 0x000fe40004000000 */
[----:B------:R-:W-:Y:S02]  /*c4a0*/  ISETP.GE.AND P2, PT, R2, R53, PT ;  /* 0x000000350200720c */ /* 0x000fe40003f46270 */
[----:B------:R-:W-:-:S02]  /*c4b0*/  ISETP.GE.AND P0, PT, R3, R52, PT ;  /* 0x000000340300720c */ /* 0x000fc40003f06270 */
[----:B------:R-:W-:Y:S02]  /*c4c0*/  IADD3 R4, R0, 0x30, RZ ;  /* 0x0000003000047810 */ /* 0x000fe40007ffe0ff */
[----:B------:R-:W-:Y:S02]  /*c4d0*/  FSEL R179, R33, -INF , !P2 ;  /* 0xff80000021b37808 */ /* 0x000fe40005000000 */
[----:B------:R-:W-:Y:S02]  /*c4e0*/  FSEL R180, R22, -INF , !P1 ;  /* 0xff80000016b47808 */ /* 0x000fe40004800000 */
[----:B------:R-:W-:Y:S02]  /*c4f0*/  FSEL R214, R25, -INF , !P0 ;  /* 0xff80000019d67808 */ /* 0x000fe40004000000 */
[C---:B------:R-:W-:Y:S02]  /*c500*/  ISETP.GE.AND P2, PT, R2.reuse, R55, PT ;  /* 0x000000370200720c */ /* 0x040fe40003f46270 */
[----:B------:R-:W-:-:S02]  /*c510*/  ISETP.GE.AND P1, PT, R2, R54, PT ;  /* 0x000000360200720c */ /* 0x000fc40003f26270 */
[-C--:B------:R-:W-:Y:S02]  /*c520*/  ISETP.GE.AND P0, PT, R4, R53.reuse, PT ;  /* 0x000000350400720c */ /* 0x080fe40003f06270 */
[----:B------:R-:W-:Y:S02]  /*c530*/  IADD3 R2, R0, 0x38, RZ ;  /* 0x0000003800027810 */ /* 0x000fe40007ffe0ff */
[----:B------:R-:W-:Y:S02]  /*c540*/  FSEL R190, R16, -INF , !P0 ;  /* 0xff80000010be7808 */ /* 0x000fe40004000000 */
[----:B------:R-:W-:Y:S02]  /*c550*/  ISETP.GE.AND P0, PT, R2, R53, PT ;  /* 0x000000350200720c */ /* 0x000fe40003f06270 */
[----:B------:R-:W-:Y:S02]  /*c560*/  FSEL R187, R31, -INF , !P2 ;  /* 0xff8000001fbb7808 */ /* 0x000fe40005000000 */
[----:B------:R-:W-:-:S02]  /*c570*/  FSEL R201, R8, -INF , !P0 ;  /* 0xff80000008c97808 */ /* 0x000fc40004000000 */
[C---:B------:R-:W-:Y:S02]  /*c580*/  ISETP.GE.AND P0, PT, R3.reuse, R54, PT ;  /* 0x000000360300720c */ /* 0x040fe40003f06270 */
[----:B------:R-:W-:Y:S02]  /*c590*/  ISETP.GE.AND P2, PT, R3, R55, PT ;  /* 0x000000370300720c */ /* 0x000fe40003f46270 */
[----:B------:R-:W-:Y:S02]  /*c5a0*/  FSEL R208, R19, -INF , !P0 ;  /* 0xff80000013d07808 */ /* 0x000fe40004000000 */
[----:B------:R-:W-:Y:S02]  /*c5b0*/  FSEL R183, R35, -INF , !P1 ;  /* 0xff80000023b77808 */ /* 0x000fe40004800000 */
[----:B------:R-:W-:Y:S02]  /*c5c0*/  FSEL R231, R27, -INF , !P2 ;  /* 0xff8000001be77808 */ /* 0x000fe40005000000 */
[----:B------:R-:W-:-:S02]  /*c5d0*/  PLOP3.LUT P0, PT, PT, PT, UP0, 0x80, 0x0 ;  /* 0x000000000000781c */ /* 0x000fc40003f0f008 */
[----:B------:R-:W-:Y:S02]  /*c5e0*/  ISETP.GE.AND P1, PT, R4, R55, PT ;  /* 0x000000370400720c */ /* 0x000fe40003f26270 */
[----:B------:R-:W-:Y:S02]  /*c5f0*/  ISETP.GE.AND P2, PT, R3, R53, PT ;  /* 0x000000350300720c */ /* 0x000fe40003f46270 */
[----:B------:R-:W-:Y:S02]  /*c600*/  IADD3 R0, R0, 0x39, RZ ;  /* 0x0000003900007810 */ /* 0x000fe40007ffe0ff */
[----:B------:R-:W-:Y:S02]  /*c610*/  FSEL R133, R23, -INF , !P3 ;  /* 0xff80000017857808 */ /* 0x000fe40005800000 */
[----:B------:R-:W-:Y:S02]  /*c620*/  FSEL R230, R26, -INF , !P1 ;  /* 0xff8000001ae67808 */ /* 0x000fe40004800000 */
[----:B------:R-:W-:-:S02]  /*c630*/  FSEL R191, R17, -INF , !P2 ;  /* 0xff80000011bf7808 */ /* 0x000fc40005000000 */
[C---:B------:R-:W-:Y:S02]  /*c640*/  ISETP.GE.AND P3, PT, R4.reuse, R52, PT ;  /* 0x000000340400720c */ /* 0x040fe40003f66270 */
[----:B------:R-:W-:Y:S02]  /*c650*/  ISETP.GE.AND P1, PT, R4, R54, PT ;  /* 0x000000360400720c */ /* 0x000fe40003f26270 */
[----:B------:R-:W-:Y:S02]  /*c660*/  ISETP.GE.AND P2, PT, R0, R53, PT ;  /* 0x000000350000720c */ /* 0x000fe40003f46270 */
[----:B------:R-:W-:Y:S02]  /*c670*/  FSEL R184, R28, -INF , !P6 ;  /* 0xff8000001cb87808 */ /* 0x000fe40007000000 */
[----:B------:R-:W-:Y:S02]  /*c680*/  FSEL R181, R34, -INF , !P5 ;  /* 0xff80000022b57808 */ /* 0x000fe40006800000 */
[----:B------:R-:W-:-:S02]  /*c690*/  FSEL R186, R30, -INF , !P4 ;  /* 0xff8000001eba7808 */ /* 0x000fc40006000000 */
[----:B------:R-:W-:Y:S02]  /*c6a0*/  FSEL R229, R24, -INF , !P3 ;  /* 0xff80000018e57808 */ /* 0x000fe40005800000 */
[----:B------:R-:W-:Y:S02]  /*c6b0*/  FSEL R203, R9, -INF , !P2 ;  /* 0xff80000009cb7808 */ /* 0x000fe40005000000 */
[----:B------:R-:W-:Y:S02]  /*c6c0*/  FSEL R209, R18, -INF , !P1 ;  /* 0xff80000012d17808 */ /* 0x000fe40004800000 */
[-C--:B------:R-:W-:Y:S02]  /*c6d0*/  ISETP.GE.AND P6, PT, R2, R52.reuse, PT ;  /* 0x000000340200720c */ /* 0x080fe40003fc6270 */
[----:B------:R-:W-:Y:S02]  /*c6e0*/  ISETP.GE.AND P5, PT, R0, R52, PT ;  /* 0x000000340000720c */ /* 0x000fe40003fa6270 */
[----:B------:R-:W-:-:S02]  /*c6f0*/  ISETP.GE.AND P4, PT, R2, R55, PT ;  /* 0x000000370200720c */ /* 0x000fc40003f86270 */
[----:B------:R-:W-:Y:S02]  /*c700*/  ISETP.GE.AND P3, PT, R0, R55, PT ;  /* 0x000000370000720c */ /* 0x000fe40003f66270 */
[-C--:B------:R-:W-:Y:S02]  /*c710*/  ISETP.GE.AND P2, PT, R2, R54.reuse, PT ;  /* 0x000000360200720c */ /* 0x080fe40003f46270 */
        /* <DEDUP_REMOVED lines=8> */
[----:B------:R-:W2:Y:S04]  /*c7a0*/  LDL.64 R48, [R1+0x18] ;  /* 0x0000180001307983 */ /* 0x000ea80000100a00 */
[----:B------:R-:W3:Y:S01]  /*c7b0*/  LDL.64 R50, [R1+0x10] ;  /* 0x0000100001327983 */ /* 0x000ee20000100a00 */
[----:B------:R-:W-:-:S02]  /*c7c0*/  UIADD3 UR31, UR28, -0x4, URZ ;  /* 0xfffffffc1c1f7890 */ /* 0x000fc4000fffe03f */
[----:B------:R-:W-:Y:S02]  /*c7d0*/  ULDC.64 UR4, c[0x0][0x198] ;  /* 0x0000660000047ab9 */ /* 0x000fe40000000a00 */
        /* <DEDUP_REMOVED lines=24> */
.L_x_341:
[----:B------:R-:W2:Y:S04]  /*c960*/  LDL R6, [R1+0x40] ;  /* 0x0000400001067983 */ /* 0x000ea80000100800 */
[----:B-1----:R-:W3:Y:S04]  /*c970*/  LDL R4, [R1+0x50] ;  /* 0x0000500001047983 */ /* 0x002ee80000100800 */
[----:B------:R-:W4:Y:S04]  /*c980*/  LDL R8, [R1+0x4] ;  /* 0x0000040001087983 */ /* 0x000f280000100800 */
[----:B------:R-:W5:Y:S01]  /*c990*/  LDL R7, [R1] ;  /* 0x0000000001077983 */ /* 0x000f620000100800 */
[----:B------:R-:W-:-:S02]  /*c9a0*/  FMNMX.FTZ R0, R246, R196, !PT ;  /* 0x000000c4f6007209 */ /* 0x000fc40007810000 */
[----:B------:R-:W-:Y:S02]  /*c9b0*/  FMNMX.FTZ R2, R245, R198, !PT ;  /* 0x000000c6f5027209 */ /* 0x000fe40007810000 */
[----:B------:R-:W-:Y:S01]  /*c9c0*/  FMNMX.FTZ R3, R244, R204, !PT ;  /* 0x000000ccf4037209 */ /* 0x000fe20007810000 */
[----:B------:R-:W-:Y:S01]  /*c9d0*/  USHF.L.U32 UR4, UR29, 0x1, URZ ;  /* 0x000000011d047899 */ /* 0x000fe2000800063f */
[----:B------:R-:W-:Y:S01]  /*c9e0*/  FMNMX.FTZ R0, R197, R0, !PT ;  /* 0x00000000c5007209 */ /* 0x000fe20007810000 */
[----:B------:R-:W-:Y:S01]  /*c9f0*/  IMAD.U32 R5, RZ, RZ, UR27 ;  /* 0x0000001bff057e24 */ /* 0x000fe2000f8e00ff */
[----:B------:R-:W1:Y:S01]  /*ca00*/  LDC.U8 R132, c[0x0][0x2d8] ;  /* 0x0000b600ff847b82 */ /* 0x000e620000000000 */
[----:B------:R-:W-:Y:S01]  /*ca10*/  IMAD.MOV.U32 R28, RZ, RZ, R247 ;  /* 0x000000ffff1c7224 */ /* 0x000fe200078e00f7 */
[----:B------:R-:W-:Y:S01]  /*ca20*/  FMNMX.FTZ R0, R192, R0, !PT ;  /* 0x00000000c0007209 */ /* 0x000fe20007810000 */
[----:B------:R-:W-:Y:S03]  /*ca30*/  LDSM.16.MT88.4 R36, [R218+0x9000] ;  /* 0x00900000da24783b */ /* 0x000fe60000004200 */
[----:B------:R-:W-:Y:S01]  /*ca40*/  FMNMX.FTZ R0, R193, R0, !PT ;  /* 0x00000000c1007209 */ /* 0x000fe20007810000 */
[----:B------:R-:W-:Y:S03]  /*ca50*/  LDSM.16.MT88.4 R32, [R216+0xb000] ;  /* 0x00b00000d820783b */ /* 0x000fe60000004200 */
[----:B------:R-:W-:-:S04]  /*ca60*/  FMNMX.FTZ R0, R224, R0, !PT ;  /* 0x00000000e0007209 */ /* 0x000fc80007810000 */
        /* <DEDUP_REMOVED lines=31> */
[----:B------:R-:W-:-:S04]  /*cc60*/  FMNMX.FTZ R0, R172, R0, !PT ;  /* 0x00000000ac007209 */ /* 0x000fc80007810000 */
[----:B------:R-:W-:Y:S01]  /*cc70*/  FMNMX.FTZ R0, R173, R0, !PT ;  /* 0x00000000ad007209 */ /* 0x000fe20007810000 */
[----:B------:R-:W1:Y:S02]  /*cc80*/  SHFL.BFLY PT, R14, R136, 0x1, 0x1f ;  /* 0x0c201f00880e7f89 */ /* 0x000e6400000e0000 */
[----:B-1----:R-:W-:-:S04]  /*cc90*/  FMNMX.FTZ R136, R136, R14, !PT ;  /* 0x0000000e88887209 */ /* 0x002fc80007810000 */
[C---:B------:R-:W-:Y:S01]  /*cca0*/  FSETP.NEU.FTZ.AND P3, PT, R136.reuse, -INF , PT ;  /* 0xff8000008800780b */ /* 0x040fe20003f7d000 */
[----:B------:R-:W-:-:S05]  /*ccb0*/  FMUL.FTZ R24, R136, c[0x0][0x23c] ;  /* 0x00008f0088187a20 */ /* 0x000fca0000410000 */
[----:B------:R-:W-:Y:S01]  /*ccc0*/  FSEL R24, R24, RZ, P3 ;  /* 0x000000ff18187208 */ /* 0x000fe20001800000 */
[----:B--2---:R-:W-:-:S04]  /*ccd0*/  IMAD.WIDE.U32 R62, R6, -0x2daee0ad, RZ ;  /* 0xd2511f53063e7825 */ /* 0x004fc800078e00ff */
[----:B---3--:R-:W-:Y:S01]  /*cce0*/  IMAD.WIDE.U32 R236, R4, -0x326172a9, RZ ;  /* 0xcd9e8d5704ec7825 */ /* 0x008fe200078e00ff */
[----:B------:R-:W-:-:S03]  /*ccf0*/  FMNMX.FTZ R4, R207, R3, !PT ;  /* 0x00000003cf047209 */ /* 0x000fc60007810000 */
[----:B----4-:R-:W-:Y:S01]  /*cd00*/  IMAD.WIDE.U32 R42, R8, -0x326172a9, RZ ;  /* 0xcd9e8d57082a7825 */ /* 0x010fe200078e00ff */
[----:B------:R-:W-:Y:S02]  /*cd10*/  LOP3.LUT R3, R63, UR4, R5, 0x96, !PT ;  /* 0x000000043f037c12 */ /* 0x000fe4000f8e9605 */
[----:B------:R-:W-:Y:S02]  /*cd20*/  FMNMX.FTZ R5, R231, R2, !PT ;  /* 0x00000002e7057209 */ /* 0x000fe40007810000 */
[-C--:B-----5:R-:W-:Y:S01]  /*cd30*/  LOP3.LUT R6, R43, R7.reuse, RZ, 0x3c, !PT ;  /* 0x000000072b067212 */ /* 0x0a0fe200078e3cff */
[----:B------:R-:W-:Y:S01]  /*cd40*/  IMAD.WIDE.U32 R2, R3, -0x326172a9, RZ ;  /* 0xcd9e8d5703027825 */ /* 0x000fe200078e00ff */
[----:B------:R-:W-:Y:S02]  /*cd50*/  LOP3.LUT R7, R237, R7, RZ, 0x3c, !PT ;  /* 0x00000007ed077212 */ /* 0x000fe400078e3cff */
[----:B------:R-:W-:Y:S02]  /*cd60*/  FMNMX.FTZ R9, R233, R4, !PT ;  /* 0x00000004e9097209 */ /* 0x000fe40007810000 */
[----:B------:R-:W-:Y:S01]  /*cd70*/  FMNMX.FTZ R4, R61, R0, !PT ;  /* 0x000000003d047209 */ /* 0x000fe20007810000 */
[----:B------:R-:W-:Y:S01]  /*cd80*/  IMAD.WIDE.U32 R44, R7, -0x2daee0ad, RZ ;  /* 0xd2511f53072c7825 */ /* 0x000fe200078e00ff */
[----:B------:R-:W-:-:S02]  /*cd90*/  FMNMX.FTZ R5, R228, R5, !PT ;  /* 0x00000005e4057209 */ /* 0x000fc40007810000 */
[----:B------:R-:W-:Y:S01]  /*cda0*/  LOP3.LUT R7, R3, UR15, R42, 0x96, !PT ;  /* 0x0000000f03077c12 */ /* 0x000fe2000f8e962a */
[----:B------:R-:W-:Y:S01]  /*cdb0*/  IMAD R182, R6, -0x2daee0ad, RZ ;  /* 0xd2511f5306b67824 */ /* 0x000fe200078e02ff */
[----:B------:R-:W-:Y:S02]  /*cdc0*/  LOP3.LUT R10, R249, UR13, R2, 0x96, !PT ;  /* 0x0000000df90a7c12 */ /* 0x000fe4000f8e9602 */
[----:B------:R-:W-:Y:S02]  /*cdd0*/  FMNMX.FTZ R6, R177, R4, !PT ;  /* 0x00000004b1067209 */ /* 0x000fe40007810000 */
[----:B------:R-:W-:Y:S01]  /*cde0*/  FMNMX.FTZ R0, R215, R5, !PT ;  /* 0x00000005d7007209 */ /* 0x000fe20007810000 */
[----:B------:R-:W-:Y:S01]  /*cdf0*/  IMAD.WIDE.U32 R4, R7, -0x2daee0ad, RZ ;  /* 0xd2511f5307047825 */ /* 0x000fe200078e00ff */
[----:B------:R-:W-:Y:S02]  /*ce00*/  LOP3.LUT R8, R45, UR14, R62, 0x96, !PT ;  /* 0x0000000e2d087c12 */ /* 0x000fe4000f8e963e */
[----:B------:R-:W-:Y:S01]  /*ce10*/  FMNMX.FTZ R6, R178, R6, !PT ;  /* 0x00000006b2067209 */ /* 0x000fe20007810000 */
[----:B------:R-:W-:Y:S01]  /*ce20*/  IMAD.WIDE.U32 R10, R10, -0x2daee0ad, RZ ;  /* 0xd2511f530a0a7825 */ /* 0x000fe200078e00ff */
[----:B------:R-:W-:-:S02]  /*ce30*/  FMNMX.FTZ R7, R234, R9, !PT ;  /* 0x00000009ea077209 */ /* 0x000fc40007810000 */
[----:B------:R-:W-:Y:S01]  /*ce40*/  FMNMX.FTZ R6, R179, R6, !PT ;  /* 0x00000006b3067209 */ /* 0x000fe20007810000 */
[----:B------:R-:W-:Y:S01]  /*ce50*/  IMAD.WIDE.U32 R26, R8, -0x326172a9, RZ ;  /* 0xcd9e8d57081a7825 */ /* 0x000fe200078e00ff */
[----:B------:R-:W-:Y:S02]  /*ce60*/  LOP3.LUT R8, R11, UR10, R4, 0x96, !PT ;  /* 0x0000000a0b087c12 */ /* 0x000fe4000f8e9604 */
[----:B------:R-:W-:Y:S02]  /*ce70*/  FMNMX.FTZ R4, R176, R7, !PT ;  /* 0x00000007b0047209 */ /* 0x000fe40007810000 */
[----:B------:R-:W-:Y:S02]  /*ce80*/  LOP3.LUT R9, R5, UR12, R182, 0x96, !PT ;  /* 0x0000000c05097c12 */ /* 0x000fe4000f8e96b6 */
[----:B------:R-:W-:Y:S02]  /*ce90*/  FMNMX.FTZ R134, R190, R6, !PT ;  /* 0x00000006be867209 */ /* 0x000fe40007810000 */
[----:B------:R-:W-:Y:S01]  /*cea0*/  FMNMX.FTZ R6, R65, R4, !PT ;  /* 0x0000000441067209 */ /* 0x000fe20007810000 */
[----:B------:R-:W1:Y:S01]  /*ceb0*/  SHFL.BFLY PT, R13, R0, 0x2, 0x1f ;  /* 0x0c401f00000d7f89 */ /* 0x000e6200000e0000 */
[----:B------:R-:W-:Y:S01]  /*cec0*/  LOP3.LUT R5, R3, UR15, R236, 0x96, !PT ;  /* 0x0000000f03057c12 */ /* 0x000fe2000f8e96ec */
[----:B------:R-:W-:Y:S01]  /*ced0*/  IMAD.WIDE.U32 R50, R8, -0x326172a9, RZ ;  /* 0xcd9e8d5708327825 */ /* 0x000fe200078e00ff */
[----:B------:R-:W-:-:S03]  /*cee0*/  LOP3.LUT R7, R27, UR13, R2, 0x96, !PT ;  /* 0x0000000d1b077c12 */ /* 0x000fc6000f8e9602 */
[----:B------:R-:W-:Y:S01]  /*cef0*/  IMAD.WIDE.U32 R2, R9, -0x326172a9, RZ ;  /* 0xcd9e8d5709027825 */ /* 0x000fe200078e00ff */
[----:B------:R-:W-:-:S04]  /*cf00*/  FMNMX.FTZ R6, R64, R6, !PT ;  /* 0x0000000640067209 */ /* 0x000fc80007810000 */
[----:B------:R-:W-:Y:S02]  /*cf10*/  LOP3.LUT R12, R51, UR9, R2, 0x96, !PT ;  /* 0x00000009330c7c12 */ /* 0x000fe4000f8e9602 */
[----:B------:R-:W-:Y:S01]  /*cf20*/  FMNMX.FTZ R2, R60, R6, !PT ;  /* 0x000000063c027209 */ /* 0x000fe20007810000 */
[----:B------:R-:W-:Y:S01]  /*cf30*/  IMAD.WIDE.U32 R4, R5, -0x2daee0ad, RZ ;  /* 0xd2511f5305047825 */ /* 0x000fe200078e00ff */
[----:B------:R-:W-:Y:S02]  /*cf40*/  LOP3.LUT R8, R3, UR11, R248, 0x96, !PT ;  /* 0x0000000b03087c12 */ /* 0x000fe4000f8e96f8 */
[----:B------:R-:W-:Y:S01]  /*cf50*/  FMNMX.FTZ R2, R180, R2, !PT ;  /* 0x00000002b4027209 */ /* 0x000fe20007810000 */
[----:B------:R-:W-:Y:S01]  /*cf60*/  IMAD.WIDE.U32 R6, R7, -0x2daee0ad, RZ ;  /* 0xd2511f5307067825 */ /* 0x000fe200078e00ff */
[----:B------:R-:W-:Y:S02]  /*cf70*/  LOP3.LUT R3, R5, UR12, R44, 0x96, !PT ;  /* 0x0000000c05037c12 */ /* 0x000fe4000f8e962c */
[----:B------:R-:W-:-:S02]  /*cf80*/  FMNMX.FTZ R5, R133, R2, !PT ;  /* 0x0000000285057209 */ /* 0x000fc40007810000 */
[----:B------:R-:W-:Y:S01]  /*cf90*/  FMNMX.FTZ R134, R191, R134, !PT ;  /* 0x00000086bf867209 */ /* 0x000fe20007810000 */
[----:B------:R-:W-:Y:S01]  /*cfa0*/  IMAD.WIDE.U32 R8, R8, -0x2daee0ad, RZ ;  /* 0xd2511f5308087825 */ /* 0x000fe200078e00ff */
[----:B------:R-:W-:Y:S02]  /*cfb0*/  LOP3.LUT R11, R7, UR10, R4, 0x96, !PT ;  /* 0x0000000a070b7c12 */ /* 0x000fe4000f8e9604 */
[----:B------:R-:W-:Y:S01]  /*cfc0*/  FMNMX.FTZ R4, R181, R5, !PT ;  /* 0x00000005b5047209 */ /* 0x000fe20007810000 */
[----:B------:R-:W-:Y:S01]  /*cfd0*/  IMAD.WIDE.U32 R2, R3, -0x326172a9, RZ ;  /* 0xcd9e8d5703027825 */ /* 0x000fe200078e00ff */
[----:B------:R-:W-:Y:S02]  /*cfe0*/  FMNMX.FTZ R134, R201, R134, !PT ;  /* 0x00000086c9867209 */ /* 0x000fe40007810000 */
[----:B------:R-:W-:Y:S02]  /*cff0*/  FMNMX.FTZ R7, R183, R4, !PT ;  /* 0x00000004b7077209 */ /* 0x000fe40007810000 */
[----:B------:R-:W-:-:S02]  /*d000*/  FMNMX.FTZ R134, R203, R134, !PT ;  /* 0x00000086cb867209 */ /* 0x000fc40007810000 */
[----:B------:R-:W-:Y:S01]  /*d010*/  LOP3.LUT R14, R9, UR8, R10, 0x96, !PT ;  /* 0x00000008090e7c12 */ /* 0x000fe2000f8e960a */
[----:B------:R-:W-:Y:S01]  /*d020*/  IMAD.WIDE.U32 R10, R11, -0x326172a9, RZ ;  /* 0xcd9e8d570b0a7825 */ /* 0x000fe200078e00ff */
[----:B------:R-:W-:Y:S02]  /*d030*/  LOP3.LUT R5, R3, UR11, R26, 0x96, !PT ;  /* 0x0000000b03057c12 */ /* 0x000fe4000f8e961a */
[----:B-1----:R-:W-:Y:S02]  /*d040*/  FMNMX.FTZ R0, R0, R13, !PT ;  /* 0x0000000d00007209 */ /* 0x002fe40007810000 */
[----:B------:R-:W-:Y:S01]  /*d050*/  FMNMX.FTZ R7, R209, R7, !PT ;  /* 0x00000007d1077209 */ /* 0x000fe20007810000 */
[----:B------:R-:W1:Y:S01]  /*d060*/  SHFL.BFLY PT, R15, R134, 0x2, 0x1f ;  /* 0x0c401f00860f7f89 */ /* 0x000e6200000e0000 */
[----:B------:R-:W-:Y:S01]  /*d070*/  IMAD.WIDE.U32 R4, R5, -0x2daee0ad, RZ ;  /* 0xd2511f5305047825 */ /* 0x000fe200078e00ff */
[----:B------:R-:W-:Y:S02]  /*d080*/  LOP3.LUT R9, R11, UR9, R2, 0x96, !PT ;  /* 0x000000090b097c12 */ /* 0x000fe4000f8e9602 */
[----:B------:R-:W2:Y:S01]  /*d090*/  SHFL.BFLY PT, R135, R0, 0x1, 0x1f ;  /* 0x0c201f0000877f89 */ /* 0x000ea200000e0000 */
[----:B------:R-:W-:-:S02]  /*d0a0*/  FMNMX.FTZ R2, R208, R7, !PT ;  /* 0x00000007d0027209 */ /* 0x000fc40007810000 */
[----:B------:R-:W-:Y:S02]  /*d0b0*/  LOP3.LUT R13, R5, UR8, R6, 0x96, !PT ;  /* 0x00000008050d7c12 */ /* 0x000fe4000f8e9606 */
[----:B------:R-:W-:-:S04]  /*d0c0*/  FMNMX.FTZ R6, R210, R2, !PT ;  /* 0x00000002d2067209 */ /* 0x000fc80007810000 */
[----:B------:R-:W-:Y:S01]  /*d0d0*/  FMNMX.FTZ R6, R211, R6, !PT ;  /* 0x00000006d3067209 */ /* 0x000fe20007810000 */
[----:B------:R-:W-:-:S04]  /*d0e0*/  IMAD.WIDE.U32 R46, R14, -0x326172a9, RZ ;  /* 0xcd9e8d570e2e7825 */ /* 0x000fc800078e00ff */
[----:B------:R-:W3:Y:S01]  /*d0f0*/  SHFL.BFLY PT, R14, R6, 0x2, 0x1f ;  /* 0x0c401f00060e7f89 */ /* 0x000ee200000e0000 */
[----:B------:R-:W-:-:S04]  /*d100*/  IMAD.WIDE.U32 R48, R12, -0x2daee0ad, RZ ;  /* 0xd2511f530c307825 */ /* 0x000fc800078e00ff */
[----:B------:R-:W-:Y:S01]  /*d110*/  FFMA.FTZ R3, R196, c[0x0][0x23c], -R24 ;  /* 0x00008f00c4037a23 */ /* 0x000fe20000010818 */
[----:B------:R-:W-:Y:S02]  /*d120*/  LOP3.LUT R8, R49, UR6, R8, 0x96, !PT ;  /* 0x0000000631087c12 */ /* 0x000fe4000f8e9608 */
[----:B-1----:R-:W-:Y:S01]  /*d130*/  FMNMX.FTZ R134, R134, R15, !PT ;  /* 0x0000000f86867209 */ /* 0x002fe20007810000 */
[----:B------:R1:W4:Y:S01]  /*d140*/  MUFU.EX2 R16, R3 ;  /* 0x0000000300107308 */ /* 0x0003220000000800 */
[----:B--2---:R-:W-:Y:S01]  /*d150*/  FMNMX.FTZ R135, R0, R135, !PT ;  /* 0x0000008700877209 */ /* 0x004fe20007810000 */
[--C-:B------:R-:W-:Y:S02]  /*d160*/  FFMA.FTZ R0, R197, c[0x0][0x23c], -R24.reuse ;  /* 0x00008f00c5007a23 */ /* 0x100fe40000010818 */
[----:B------:R-:W-:Y:S01]  /*d170*/  IMAD.WIDE.U32 R40, R9, -0x2daee0ad, RZ ;  /* 0xd2511f5309287825 */ /* 0x000fe200078e00ff */
[----:B------:R-:W2:Y:S03]  /*d180*/  SHFL.BFLY PT, R15, R134, 0x1, 0x1f ;  /* 0x0c201f00860f7f89 */ /* 0x000ea600000e0000 */
[----:B------:R-:W-:Y:S01]  /*d190*/  FFMA.FTZ R5, R193, c[0x0][0x23c], -R24 ;  /* 0x00008f00c1057a23 */ /* 0x000fe20000010818 */
[----:B------:R5:W-:Y:S01]  /*d1a0*/  MUFU.EX2 R239, R0 ;  /* 0x0000000000ef7308 */ /* 0x000be20000000800 */
[----:B-1----:R-:W-:-:S07]  /*d1b0*/  IMAD.WIDE.U32 R2, R8, -0x326172a9, RZ ;  /* 0xcd9e8d5708027825 */ /* 0x002fce00078e00ff */
[----:B------:R1:W1:Y:S01]  /*d1c0*/  MUFU.EX2 R29, R5 ;  /* 0x00000005001d7308 */ /* 0x0002620000000800 */
[C---:B------:R-:W-:Y:S02]  /*d1d0*/  LOP3.LUT R8, R2.reuse, 0xffff, RZ, 0xc0, !PT ;  /* 0x0000ffff02087812 */ /* 0x040fe400078ec0ff */
[----:B------:R-:W-:Y:S01]  /*d1e0*/  LOP3.LUT R12, R2, 0xff, RZ, 0xc0, !PT ;  /* 0x000000ff020c7812 */ /* 0x000fe200078ec0ff */
[----:B-----5:R-:W-:Y:S01]  /*d1f0*/  FFMA.FTZ R0, R192, c[0x0][0x23c], -R24 ;  /* 0x00008f00c0007a23 */ /* 0x020fe20000010818 */
[--C-:B------:R-:W-:Y:S02]  /*d200*/  SHF.R.U32.HI R7, RZ, 0x10, R2.reuse ;  /* 0x00000010ff077819 */ /* 0x100fe40000011602 */
[----:B------:R-:W-:Y:S02]  /*d210*/  SHF.R.U32.HI R11, RZ, 0x18, R2 ;  /* 0x00000018ff0b7819 */ /* 0x000fe40000011602 */
[----:B------:R-:W-:Y:S01]  /*d220*/  LOP3.LUT R2, R41, UR6, R4, 0x96, !PT ;  /* 0x0000000629027c12 */ /* 0x000fe2000f8e9604 */
[----:B------:R5:W-:Y:S01]  /*d230*/  MUFU.EX2 R197, R0 ;  /* 0x0000000000c57308 */ /* 0x000be20000000800 */
[----:B-1----:R-:W-:Y:S01]  /*d240*/  IMAD.WIDE.U32 R4, R13, -0x326172a9, RZ ;  /* 0xcd9e8d570d047825 */ /* 0x002fe200078e00ff */
[----:B------:R-:W-:-:S04]  /*d250*/  SHF.R.U32.HI R8, RZ, 0x8, R8 ;  /* 0x00000008ff087819 */ /* 0x000fc80000011608 */
[----:B------:R-:W-:Y:S02]  /*d260*/  LOP3.LUT R41, R5, UR7, R10, 0x96, !PT ;  /* 0x0000000705297c12 */ /* 0x000fe4000f8e960a */
[----:B---3--:R-:W-:Y:S01]  /*d270*/  FMNMX.FTZ R5, R6, R14, !PT ;  /* 0x0000000e06057209 */ /* 0x008fe20007810000 */
[----:B------:R-:W-:Y:S01]  /*d280*/  FMUL.FTZ R25, R135, c[0x0][0x23c] ;  /* 0x00008f0087197a20 */ /* 0x000fe20000410000 */
[----:B-----5:R-:W-:Y:S02]  /*d290*/  LOP3.LUT R0, R3, UR17, R46, 0x96, !PT ;  /* 0x0000001103007c12 */ /* 0x020fe4000f8e962e */
[----:B------:R-:W-:Y:S02]  /*d2a0*/  PRMT R22, R12, 0x5410, R8 ;  /* 0x000054100c167816 */ /* 0x000fe40000000008 */
[----:B------:R-:W-:Y:S02]  /*d2b0*/  LOP3.LUT R6, R0, 0xffff, RZ, 0xc0, !PT ;  /* 0x0000ffff00067812 */ /* 0x000fe400078ec0ff */
[----:B------:R-:W-:-:S02]  /*d2c0*/  FSETP.NEU.FTZ.AND P2, PT, R135, -INF , PT ;  /* 0xff8000008700780b */ /* 0x000fc40003f5d000 */
[----:B------:R-:W-:Y:S02]  /*d2d0*/  LOP3.LUT R8, R0, 0xff, RZ, 0xc0, !PT ;  /* 0x000000ff00087812 */ /* 0x000fe400078ec0ff */
[----:B------:R-:W-:Y:S02]  /*d2e0*/  SHF.R.U32.HI R6, RZ, 0x8, R6 ;  /* 0x00000008ff067819 */ /* 0x000fe40000011606 */
[----:B------:R-:W-:Y:S02]  /*d2f0*/  FSEL R25, R25, RZ, P2 ;  /* 0x000000ff19197208 */ /* 0x000fe40001000000 */
[----:B------:R-:W-:Y:S02]  /*d300*/  PRMT R20, R8, 0x5410, R6 ;  /* 0x0000541008147816 */ /* 0x000fe40000000006 */
[----:B------:R-:W1:Y:S01]  /*d310*/  SHFL.BFLY PT, R8, R5, 0x1, 0x1f ;  /* 0x0c201f0005087f89 */ /* 0x000e6200000e0000 */
[----:B------:R-:W-:Y:S01]  /*d320*/  LOP3.LUT R7, R7, 0xff, RZ, 0xc0, !PT ;  /* 0x000000ff07077812 */ /* 0x000fe200078ec0ff */
[----:B------:R-:W-:Y:S01]  /*d330*/  FFMA.FTZ R9, R198, c[0x0][0x23c], -R25 ;  /* 0x00008f00c6097a23 */ /* 0x000fe20000010819 */
[----:B--2---:R-:W-:Y:S01]  /*d340*/  FMNMX.FTZ R134, R134, R15, !PT ;  /* 0x0000000f86867209 */ /* 0x004fe20007810000 */
[----:B------:R-:W-:Y:S01]  /*d350*/  IMAD.WIDE.U32 R2, R2, -0x326172a9, RZ ;  /* 0xcd9e8d5702027825 */ /* 0x000fe200078e00ff */
[----:B------:R-:W-:Y:S01]  /*d360*/  PRMT R23, R7, 0x5410, R11 ;  /* 0x0000541007177816 */ /* 0x000fe2000000000b */
[----:B------:R2:W-:Y:S01]  /*d370*/  MUFU.EX2 R237, R9 ;  /* 0x0000000900ed7308 */ /* 0x0005e20000000800 */
[C---:B------:R-:W-:Y:S01]  /*d380*/  FSETP.NEU.FTZ.AND P1, PT, R134.reuse, -INF , PT ;  /* 0xff8000008600780b */ /* 0x040fe20003f3d000 */
[----:B------:R-:W-:Y:S01]  /*d390*/  FMUL.FTZ R18, R134, c[0x0][0x23c] ;  /* 0x00008f0086127a20 */ /* 0x000fe20000410000 */
[----:B------:R-:W-:-:S02]  /*d3a0*/  LOP3.LUT R12, R2, 0xff, RZ, 0xc0, !PT ;  /* 0x000000ff020c7812 */ /* 0x000fc400078ec0ff */
[--C-:B------:R-:W-:Y:S02]  /*d3b0*/  SHF.R.U32.HI R11, RZ, 0x10, R2.reuse ;  /* 0x00000010ff0b7819 */ /* 0x100fe40000011602 */
[----:B------:R-:W-:Y:S01]  /*d3c0*/  SHF.R.U32.HI R10, RZ, 0x18, R2 ;  /* 0x00000018ff0a7819 */ /* 0x000fe20000011602 */
[--C-:B------:R-:W-:Y:S01]  /*d3d0*/  FFMA.FTZ R7, R199, c[0x0][0x23c], -R25.reuse ;  /* 0x00008f00c7077a23 */ /* 0x100fe20000010819 */
[----:B------:R-:W-:Y:S02]  /*d3e0*/  LOP3.LUT R4, R3, UR17, R4, 0x96, !PT ;  /* 0x0000001103047c12 */ /* 0x000fe4000f8e9604 */
[----:B--2---:R-:W-:Y:S01]  /*d3f0*/  LOP3.LUT R9, R2, 0xffff, RZ, 0xc0, !PT ;  /* 0x0000ffff02097812 */ /* 0x004fe200078ec0ff */
[--C-:B------:R-:W-:Y:S01]  /*d400*/  FFMA.FTZ R2, R195, c[0x0][0x23c], -R25.reuse ;  /* 0x00008f00c3027a23 */ /* 0x100fe20000010819 */
[----:B------:R-:W-:Y:S01]  /*d410*/  FSEL R18, R18, RZ, P1 ;  /* 0x000000ff12127208 */ /* 0x000fe20000800000 */
[----:B------:R-:W-:Y:S02]  /*d420*/  FFMA.FTZ R3, R194, c[0x0][0x23c], -R25 ;  /* 0x00008f00c2037a23 */ /* 0x000fe40000010819 */
[----:B------:R2:W3:Y:S02]  /*d430*/  MUFU.EX2 R30, R2 ;  /* 0x00000002001e7308 */ /* 0x0004e40000000800 */
[----:B------:R-:W-:-:S06]  /*d440*/  FFMA.FTZ R6, R204, c[0x0][0x23c], -R18 ;  /* 0x00008f00cc067a23 */ /* 0x000fcc0000010812 */
[----:B------:R5:W-:Y:S01]  /*d450*/  MUFU.EX2 R192, R7 ;  /* 0x0000000700c07308 */ /* 0x000be20000000800 */
[----:B--2---:R-:W-:-:S07]  /*d460*/  SHF.R.U32.HI R2, RZ, 0x8, R9 ;  /* 0x00000008ff027819 */ /* 0x004fce0000011609 */
[----:B------:R2:W1:Y:S01]  /*d470*/  MUFU.EX2 R196, R3 ;  /* 0x0000000300c47308 */ /* 0x0004620000000800 */
[----:B------:R-:W-:Y:S01]  /*d480*/  PRMT R9, R12, 0x5410, R2 ;  /* 0x000054100c097816 */ /* 0x000fe20000000002 */
[----:B------:R-:W-:Y:S01]  /*d490*/  FFMA.FTZ R2, R205, c[0x0][0x23c], -R18 ;  /* 0x00008f00cd027a23 */ /* 0x000fe20000010812 */
[----:B-----5:R-:W-:-:S05]  /*d4a0*/  SHF.R.U32.HI R7, RZ, 0x18, R0 ;  /* 0x00000018ff077819 */ /* 0x020fca0000011600 */
[----:B------:R1:W-:Y:S01]  /*d4b0*/  MUFU.EX2 R198, R2 ;  /* 0x0000000200c67308 */ /* 0x0003e20000000800 */
[----:B--2---:R-:W-:Y:S02]  /*d4c0*/  SHF.R.U32.HI R3, RZ, 0x10, R0 ;  /* 0x00000010ff037819 */ /* 0x004fe40000011600 */
[----:B------:R-:W-:Y:S02]  /*d4d0*/  LOP3.LUT R0, R11, 0xff, RZ, 0xc0, !PT ;  /* 0x000000ff0b007812 */ /* 0x000fe400078ec0ff */
[----:B------:R-:W-:Y:S02]  /*d4e0*/  LOP3.LUT R3, R3, 0xff, RZ, 0xc0, !PT ;  /* 0x000000ff03037812 */ /* 0x000fe400078ec0ff */
[----:B------:R-:W-:Y:S02]  /*d4f0*/  PRMT R21, R0, 0x5410, R10 ;  /* 0x0000541000157816 */ /* 0x000fe4000000000a */
[----:B------:R-:W-:Y:S02]  /*d500*/  LOP3.LUT R0, R4, 0xffff, RZ, 0xc0, !PT ;  /* 0x0000ffff04007812 */ /* 0x000fe400078ec0ff */
[----:B-1----:R-:W-:Y:S01]  /*d510*/  FMNMX.FTZ R2, R5, R8, !PT ;  /* 0x0000000805027209 */ /* 0x002fe20007810000 */
[----:B------:R1:W-:Y:S01]  /*d520*/  MUFU.EX2 R247, R6 ;  /* 0x0000000600f77308 */ /* 0x0003e20000000800 */
[----:B------:R-:W-:-:S02]  /*d530*/  PRMT R13, R3, 0x5410, R7 ;  /* 0x00005410030d7816 */ /* 0x000fc40000000007 */
[----:B------:R-:W-:Y:S02]  /*d540*/  LOP3.LUT R7, R4, 0xff, RZ, 0xc0, !PT ;  /* 0x000000ff04077812 */ /* 0x000fe400078ec0ff */
[--C-:B------:R-:W-:Y:S01]  /*d550*/  SHF.R.U32.HI R3, RZ, 0x10, R4.reuse ;  /* 0x00000010ff037819 */ /* 0x100fe20000011604 */
[C---:B------:R-:W-:Y:S01]  /*d560*/  FMUL.FTZ R19, R2.reuse, c[0x0][0x23c] ;  /* 0x00008f0002137a20 */ /* 0x040fe20000410000 */
[----:B------:R-:W-:Y:S02]  /*d570*/  FSETP.NEU.FTZ.AND P0, PT, R2, -INF , PT ;  /* 0xff8000000200780b */ /* 0x000fe40003f1d000 */
[----:B------:R-:W-:Y:S02]  /*d580*/  LOP3.LUT R3, R3, 0xff, RZ, 0xc0, !PT ;  /* 0x000000ff03037812 */ /* 0x000fe400078ec0ff */
[----:B-1----:R-:W-:Y:S02]  /*d590*/  SHF.R.U32.HI R6, RZ, 0x18, R4 ;  /* 0x00000018ff067819 */ /* 0x002fe40000011604 */
[----:B------:R-:W-:Y:S01]  /*d5a0*/  SHF.R.U32.HI R4, RZ, 0x8, R0 ;  /* 0x00000008ff047819 */ /* 0x000fe20000011600 */
[----:B------:R-:W-:Y:S01]  /*d5b0*/  FFMA.FTZ R0, R223, c[0x0][0x23c], -R18 ;  /* 0x00008f00df007a23 */ /* 0x000fe20000010812 */
[----:B------:R-:W-:-:S03]  /*d5c0*/  FSEL R19, R19, RZ, P0 ;  /* 0x000000ff13137208 */ /* 0x000fc60000000000 */
[----:B------:R1:W-:Y:S01]  /*d5d0*/  MUFU.EX2 R67, R0 ;  /* 0x0000000000437308 */ /* 0x0003e20000000800 */
[----:B------:R-:W-:Y:S02]  /*d5e0*/  PRMT R17, R3, 0x5410, R6 ;  /* 0x0000541003117816 */ /* 0x000fe40000000006 */
[----:B------:R-:W-:Y:S01]  /*d5f0*/  FSEL R3, R136, RZ, P3 ;  /* 0x000000ff88037208 */ /* 0x000fe20001800000 */
[----:B-1----:R-:W-:-:S04]  /*d600*/  FFMA.FTZ R0, R232, c[0x0][0x23c], -R18 ;  /* 0x00008f00e8007a23 */ /* 0x002fc80000010812 */
[----:B------:R1:W2:Y:S01]  /*d610*/  MUFU.EX2 R31, R0 ;  /* 0x00000000001f7308 */ /* 0x0002a20000000800 */
[----:B------:R-:W-:Y:S01]  /*d620*/  FADD.FTZ R5, R246, -R3 ;  /* 0x80000003f6057221 */ /* 0x000fe20000010000 */
[----:B------:R-:W-:Y:S01]  /*d630*/  FSEL R3, R134, RZ, P1 ;  /* 0x000000ff86037208 */ /* 0x000fe20000800000 */
[----:B----4-:R-:W-:Y:S01]  /*d640*/  IMAD.MOV.U32 R193, RZ, RZ, R16 ;  /* 0x000000ffffc17224 */ /* 0x010fe200078e0010 */
[----:B------:R-:W-:Y:S02]  /*d650*/  PRMT R16, R7, 0x5410, R4 ;  /* 0x0000541007107816 */ /* 0x000fe40000000004 */
[----:B------:R-:W-:Y:S01]  /*d660*/  FSEL R4, R135, RZ, P2 ;  /* 0x000000ff87047208 */ /* 0x000fe20001000000 */
[----:B-1----:R-:W-:-:S04]  /*d670*/  FFMA.FTZ R0, R206, c[0x0][0x23c], -R19 ;  /* 0x00008f00ce007a23 */ /* 0x002fc80000010813 */
[----:B------:R1:W-:Y:S01]  /*d680*/  MUFU.EX2 R243, R0 ;  /* 0x0000000000f37308 */ /* 0x0003e20000000800 */
[----:B------:R-:W-:Y:S01]  /*d690*/  FADD.FTZ R6, R244, -R3 ;  /* 0x80000003f4067221 */ /* 0x000fe20000010000 */
[----:B------:R-:W-:Y:S01]  /*d6a0*/  PRMT R132, R132, 0x7054, R132 ;  /* 0x0000705484847816 */ /* 0x000fe20000000084 */
[----:B------:R-:W-:Y:S02]  /*d6b0*/  IMAD.MOV.U32 R244, RZ, RZ, R29 ;  /* 0x000000fffff47224 */ /* 0x000fe400078e001d */
[----:B------:R-:W-:Y:S02]  /*d6c0*/  FADD.FTZ R4, R245, -R4 ;  /* 0x80000004f5047221 */ /* 0x000fe40000010000 */
[----:B-1----:R-:W-:-:S04]  /*d6d0*/  FFMA.FTZ R0, R207, c[0x0][0x23c], -R19 ;  /* 0x00008f00cf007a23 */ /* 0x002fc80000010813 */
[----:B------:R1:W-:Y:S01]  /*d6e0*/  MUFU.EX2 R242, R0 ;  /* 0x0000000000f27308 */ /* 0x0003e20000000800 */
[--C-:B------:R-:W-:Y:S01]  /*d6f0*/  HSET2.LE.AND R14, R22, R132.reuse, PT ;  /* 0x00000084160e7233 */ /* 0x100fe20003803000 */
[----:B---3--:R-:W-:Y:S01]  /*d700*/  IMAD.MOV.U32 R245, RZ, RZ, R30 ;  /* 0x000000fffff57224 */ /* 0x008fe200078e001e */
[----:B------:R-:W-:Y:S01]  /*d710*/  HSET2.LE.AND R15, R23, R132, PT ;  /* 0x00000084170f7233 */ /* 0x000fe20003803000 */
[----:B-1----:R-:W-:-:S05]  /*d720*/  FSEL R0, R2, RZ, P0 ;  /* 0x000000ff02007208 */ /* 0x002fca0000000000 */
[----:B------:R-:W-:Y:S01]  /*d730*/  FADD.FTZ R7, R235, -R0 ;  /* 0x80000000eb077221 */ /* 0x000fe20000010000 */
[----:B------:R-:W-:-:S04]  /*d740*/  F2FP.PACK_AB R0, R244, R197 ;  /* 0x000000c5f400723e */ /* 0x000fc800000000ff */
[----:B------:R-:W-:Y:S02]  /*d750*/  LOP3.LUT R14, R14, R0, RZ, 0xc0, !PT ;  /* 0x000000000e0e7212 */ /* 0x000fe400078ec0ff */
[----:B------:R-:W-:Y:S01]  /*d760*/  F2FP.PACK_AB R0, R245, R196 ;  /* 0x000000c4f500723e */ /* 0x000fe200000000ff */
[----:B------:R-:W-:Y:S01]  /*d770*/  FFMA.FTZ R3, R233, c[0x0][0x23c], -R19 ;  /* 0x00008f00e9037a23 */ /* 0x000fe20000010813 */
[--C-:B------:R-:W-:Y:S02]  /*d780*/  HSET2.LE.AND R13, R13, R132.reuse, PT ;  /* 0x000000840d0d7233 */ /* 0x100fe40003803000 */
[----:B------:R-:W-:Y:S02]  /*d790*/  LOP3.LUT R15, R15, R0, RZ, 0xc0, !PT ;  /* 0x000000000f0f7212 */ /* 0x000fe400078ec0ff */
[----:B------:R-:W-:Y:S01]  /*d7a0*/  F2FP.PACK_AB R0, R192, R237 ;  /* 0x000000edc000723e */ /* 0x000fe200000000ff */
[----:B------:R1:W-:Y:S03]  /*d7b0*/  MUFU.EX2 R241, R3 ;  /* 0x0000000300f17308 */ /* 0x0003e60000000800 */
[----:B------:R-:W-:Y:S01]  /*d7c0*/  LOP3.LUT R13, R13, R0, RZ, 0xc0, !PT ;  /* 0x000000000d0d7212 */ /* 0x000fe200078ec0ff */
[----:B------:R-:W-:-:S02]  /*d7d0*/  HSET2.LE.AND R0, R9, R132, PT ;  /* 0x0000008409007233 */ /* 0x000fc40003803000 */
[----:B------:R-:W3:Y:S01]  /*d7e0*/  LDSM.16.MT88.4 R8, [R216+0x9000] ;  /* 0x00900000d808783b */ /* 0x000ee20000004200 */
[----:B------:R-:W-:Y:S01]  /*d7f0*/  HSET2.LE.AND R12, R20, R132, PT ;  /* 0x00000084140c7233 */ /* 0x000fe20003803000 */
[----:B-1----:R-:W-:-:S04]  /*d800*/  FFMA.FTZ R3, R234, c[0x0][0x23c], -R19 ;  /* 0x00008f00ea037a23 */ /* 0x002fc80000010813 */
[----:B------:R1:W4:Y:S01]  /*d810*/  MUFU.EX2 R240, R3 ;  /* 0x0000000300f07308 */ /* 0x0003220000000800 */
[----:B--2---:R-:W-:Y:S02]  /*d820*/  IMAD.MOV.U32 R246, RZ, RZ, R31 ;  /* 0x000000fffff67224 */ /* 0x004fe400078e001f */
[----:B------:R-:W-:Y:S02]  /*d830*/  FMUL.FTZ R56, R6, c[0x0][0x23c] ;  /* 0x00008f0006387a20 */ /* 0x000fe40000410000 */
[----:B------:R-:W-:Y:S02]  /*d840*/  FMUL.FTZ R59, R7, c[0x0][0x23c] ;  /* 0x00008f00073b7a20 */ /* 0x000fe40000410000 */
[----:B------:R-:W-:Y:S02]  /*d850*/  FMUL.FTZ R5, R5, c[0x0][0x23c] ;  /* 0x00008f0005057a20 */ /* 0x000fe40000410000 */
[----:B------:R-:W-:Y:S01]  /*d860*/  FMUL.FTZ R4, R4, c[0x0][0x23c] ;  /* 0x00008f0004047a20 */ /* 0x000fe20000410000 */
[----:B-1----:R-:W-:-:S04]  /*d870*/  F2FP.PACK_AB R3, R239, R193 ;  /* 0x000000c1ef03723e */ /* 0x002fc800000000ff */
[----:B------:R-:W-:Y:S02]  /*d880*/  LOP3.LUT R12, R12, R3, RZ, 0xc0, !PT ;  /* 0x000000030c0c7212 */ /* 0x000fe400078ec0ff */
[----:B------:R-:W-:Y:S01]  /*d890*/  F2FP.PACK_AB R3, R246, R67 ;  /* 0x00000043f603723e */ /* 0x000fe200000000ff */
[----:B------:R-:W1:Y:S03]  /*d8a0*/  MUFU.EX2 R58, R5 ;  /* 0x00000005003a7308 */ /* 0x000e660000000800 */
[----:B------:R-:W-:Y:S01]  /*d8b0*/  LOP3.LUT R6, R0, R3, RZ, 0xc0, !PT ;  /* 0x0000000300067212 */ /* 0x000fe200078ec0ff */
[--C-:B------:R-:W-:Y:S01]  /*d8c0*/  HSET2.LE.AND R0, R21, R132.reuse, PT ;  /* 0x0000008415007233 */ /* 0x100fe20003803000 */
[----:B----4-:R-:W-:Y:S01]  /*d8d0*/  F2FP.PACK_AB R3, R240, R241 ;  /* 0x000000f1f003723e */ /* 0x010fe200000000ff */
[----:B------:R-:W-:Y:S01]  /*d8e0*/  IMAD.MOV.U32 R238, RZ, RZ, R28 ;  /* 0x000000ffffee7224 */ /* 0x000fe200078e001c */
[----:B------:R-:W2:Y:S01]  /*d8f0*/  LDSM.16.MT88.4 R20, [R216+0xa000] ;  /* 0x00a00000d814783b */ /* 0x000ea20000004200 */
[----:B------:R4:W5:Y:S01]  /*d900*/  MUFU.EX2 R57, R4 ;  /* 0x0000000400397308 */ /* 0x0009620000000800 */
[----:B------:R-:W-:Y:S01]  /*d910*/  LOP3.LUT R7, R0, R3, RZ, 0xc0, !PT ;  /* 0x0000000300077212 */ /* 0x000fe200078ec0ff */
[----:B------:R-:W-:-:S06]  /*d920*/  HSET2.LE.AND R0, R16, R132, PT ;  /* 0x0000008410007233 */ /* 0x000fcc0003803000 */
[----:B------:R-:W3:Y:S01]  /*d930*/  MUFU.EX2 R56, R56 ;  /* 0x0000003800387308 */ /* 0x000ee20000000800 */
[----:B------:R-:W-:-:S07]  /*d940*/  F2FP.PACK_AB R3, R198, R247 ;  /* 0x000000f7c603723e */ /* 0x000fce00000000ff */
[----:B------:R-:W3:Y:S01]  /*d950*/  MUFU.EX2 R59, R59 ;  /* 0x0000003b003b7308 */ /* 0x000ee20000000800 */
[----:B----4-:R-:W-:Y:S01]  /*d960*/  LOP3.LUT R4, R0, R3, RZ, 0xc0, !PT ;  /* 0x0000000300047212 */ /* 0x010fe200078ec0ff */
[----:B------:R-:W-:Y:S01]  /*d970*/  HSET2.LE.AND R3, R17, R132, PT ;  /* 0x0000008411037233 */ /* 0x000fe20003803000 */
[----:B------:R-:W-:Y:S01]  /*d980*/  F2FP.PACK_AB R0, R242, R243 ;  /* 0x000000f3f200723e */ /* 0x000fe200000000ff */
[-C--:B-1----:R-:W-:Y:S01]  /*d990*/  FMUL.FTZ R140, R140, R58.reuse ;  /* 0x0000003a8c8c7220 */ /* 0x082fe20000410000 */
[----:B------:R-:W1:Y:S01]  /*d9a0*/  LDSM.16.MT88.4 R28, [R218+0xa000] ;  /* 0x00a00000da1c783b */ /* 0x000e620000004200 */
[----:B------:R-:W-:Y:S01]  /*d9b0*/  FMUL.FTZ R141, R141, R58 ;  /* 0x0000003a8d8d7220 */ /* 0x000fe20000410000 */
[----:B------:R-:W-:Y:S01]  /*d9c0*/  LOP3.LUT R5, R3, R0, RZ, 0xc0, !PT ;  /* 0x0000000003057212 */ /* 0x000fe200078ec0ff */
[-C--:B-----5:R-:W-:Y:S02]  /*d9d0*/  FMUL.FTZ R142, R142, R57.reuse ;  /* 0x000000398e8e7220 */ /* 0x0a0fe40000410000 */
[----:B------:R-:W-:-:S02]  /*d9e0*/  FMUL.FTZ R143, R143, R57 ;  /* 0x000000398f8f7220 */ /* 0x000fc40000410000 */
[-C--:B---3--:R-:W-:Y:S02]  /*d9f0*/  FMUL.FTZ R144, R144, R56.reuse ;  /* 0x0000003890907220 */ /* 0x088fe40000410000 */
[-C--:B------:R-:W-:Y:S02]  /*da00*/  FMUL.FTZ R145, R145, R56.reuse ;  /* 0x0000003891917220 */ /* 0x080fe40000410000 */
[-C--:B------:R-:W-:Y:S02]  /*da10*/  FMUL.FTZ R146, R146, R59.reuse ;  /* 0x0000003b92927220 */ /* 0x080fe40000410000 */
[----:B------:R-:W-:Y:S02]  /*da20*/  FMUL.FTZ R147, R147, R59 ;  /* 0x0000003b93937220 */ /* 0x000fe40000410000 */
[-C--:B------:R-:W-:Y:S02]  /*da30*/  FMUL.FTZ R148, R148, R56.reuse ;  /* 0x0000003894947220 */ /* 0x080fe40000410000 */
[----:B------:R-:W-:-:S02]  /*da40*/  FMUL.FTZ R149, R149, R56 ;  /* 0x0000003895957220 */ /* 0x000fc40000410000 */
[-C--:B------:R-:W-:Y:S02]  /*da50*/  FMUL.FTZ R150, R150, R59.reuse ;  /* 0x0000003b96967220 */ /* 0x080fe40000410000 */
[----:B------:R-:W-:Y:S02]  /*da60*/  FMUL.FTZ R151, R151, R59 ;  /* 0x0000003b97977220 */ /* 0x000fe40000410000 */
[-C--:B------:R-:W-:Y:S02]  /*da70*/  FMUL.FTZ R152, R152, R58.reuse ;  /* 0x0000003a98987220 */ /* 0x080fe40000410000 */
[----:B------:R-:W-:Y:S02]  /*da80*/  FMUL.FTZ R153, R153, R58 ;  /* 0x0000003a99997220 */ /* 0x000fe40000410000 */
[-C--:B------:R-:W-:Y:S02]  /*da90*/  FMUL.FTZ R154, R154, R57.reuse ;  /* 0x000000399a9a7220 */ /* 0x080fe40000410000 */
[----:B------:R-:W-:Y:S01]  /*daa0*/  FMUL.FTZ R155, R155, R57 ;  /* 0x000000399b9b7220 */ /* 0x000fe20000410000 */
[-C--:B------:R-:W-:Y:S08]  /*dab0*/  HMMA.16816.F32 R140, R12, R8.reuse, R140 ;  /* 0x000000080c8c723c */ /* 0x080ff0000000188c */
[C---:B------:R-:W-:Y:S08]  /*dac0*/  HMMA.16816.F32 R144, R4.reuse, R8, R144 ;  /* 0x000000080490723c */ /* 0x040ff00000001890 */
[-C--:B------:R-:W-:Y:S08]  /*dad0*/  HMMA.16816.F32 R148, R4, R10.reuse, R148 ;  /* 0x0000000a0494723c */ /* 0x080ff00000001894 */
[----:B------:R-:W-:Y:S01]  /*dae0*/  HMMA.16816.F32 R152, R12, R10, R152 ;  /* 0x0000000a0c98723c */ /* 0x000fe20000001898 */
[----:B------:R-:W3:Y:S01]  /*daf0*/  LDSM.16.MT88.4 R8, [R218+0xb000] ;  /* 0x00b00000da08783b */ /* 0x000ee20000004200 */
[----:B------:R-:W-:-:S02]  /*db00*/  FFMA.FTZ R0, R175, c[0x0][0x23c], -R18 ;  /* 0x00008f00af007a23 */ /* 0x000fc40000010812 */
[-C--:B------:R-:W-:Y:S02]  /*db10*/  FMUL.FTZ R72, R72, R56.reuse ;  /* 0x0000003848487220 */ /* 0x080fe40000410000 */
[-C--:B------:R-:W-:Y:S01]  /*db20*/  FMUL.FTZ R73, R73, R56.reuse ;  /* 0x0000003849497220 */ /* 0x080fe20000410000 */
[----:B------:R4:W-:Y:S01]  /*db30*/  MUFU.EX2 R235, R0 ;  /* 0x0000000000eb7308 */ /* 0x0009e20000000800 */
[-C--:B------:R-:W-:Y:S02]  /*db40*/  FMUL.FTZ R74, R74, R59.reuse ;  /* 0x0000003b4a4a7220 */ /* 0x080fe40000410000 */
[----:B------:R-:W-:Y:S02]  /*db50*/  FMUL.FTZ R75, R75, R59 ;  /* 0x0000003b4b4b7220 */ /* 0x000fe40000410000 */
[-C--:B------:R-:W-:Y:S02]  /*db60*/  FMUL.FTZ R76, R76, R56.reuse ;  /* 0x000000384c4c7220 */ /* 0x080fe40000410000 */
        /* <DEDUP_REMOVED lines=10> */
[----:B------:R-:W-:Y:S02]  /*dc10*/  FMUL.FTZ R95, R95, R59 ;  /* 0x0000003b5f5f7220 */ /* 0x000fe40000410000 */
        /* <DEDUP_REMOVED lines=24> */
[----:B----4-:R-:W-:Y:S02]  /*dda0*/  FFMA.FTZ R0, R174, c[0x0][0x23c], -R18 ;  /* 0x00008f00ae007a23 */ /* 0x010fe40000010812 */
[----:B------:R-:W-:Y:S01]  /*ddb0*/  IMAD.MOV.U32 R174, RZ, RZ, R237 ;  /* 0x000000ffffae7224 */ /* 0x000fe200078e00ed */
[----:B------:R-:W-:Y:S01]  /*ddc0*/  HMMA.16816.F32 R72, R4, R36, R72 ;  /* 0x000000240448723c */ /* 0x000fe20000001848 */
[----:B------:R4:W-:Y:S01]  /*ddd0*/  MUFU.EX2 R237, R0 ;  /* 0x0000000000ed7308 */ /* 0x0009e20000000800 */
[----:B------:R-:W-:-:S06]  /*dde0*/  FMUL.FTZ R164, R164, R58 ;  /* 0x0000003aa4a47220 */ /* 0x000fcc0000410000 */
[----:B------:R-:W-:Y:S01]  /*ddf0*/  HMMA.16816.F32 R76, R4, R38, R76 ;  /* 0x00000026044c723c */ /* 0x000fe2000000184c */
[----:B------:R-:W-:Y:S02]  /*de00*/  FMUL.FTZ R165, R165, R58 ;  /* 0x0000003aa5a57220 */ /* 0x000fe40000410000 */
[----:B------:R-:W-:-:S05]  /*de10*/  FMUL.FTZ R166, R166, R57 ;  /* 0x00000039a6a67220 */ /* 0x000fca0000410000 */
[----:B--2---:R-:W-:Y:S01]  /*de20*/  HMMA.16816.F32 R88, R4, R20, R88 ;  /* 0x000000140458723c */ /* 0x004fe20000001858 */
[----:B----4-:R-:W-:Y:S02]  /*de30*/  FFMA.FTZ R0, R172, c[0x0][0x23c], -R18 ;  /* 0x00008f00ac007a23 */ /* 0x010fe40000010812 */
[----:B------:R-:W-:-:S05]  /*de40*/  IMAD.MOV.U32 R172, RZ, RZ, R238 ;  /* 0x000000ffffac7224 */ /* 0x000fca00078e00ee */
[----:B------:R-:W-:Y:S01]  /*de50*/  HMMA.16816.F32 R92, R4, R22, R92 ;  /* 0x00000016045c723c */ /* 0x000fe2000000185c */
[----:B------:R2:W-:Y:S01]  /*de60*/  MUFU.EX2 R238, R0 ;  /* 0x0000000000ee7308 */ /* 0x0005e20000000800 */
[----:B------:R-:W-:-:S06]  /*de70*/  FMUL.FTZ R167, R167, R57 ;  /* 0x00000039a7a77220 */ /* 0x000fcc0000410000 */
[----:B-1----:R-:W-:Y:S01]  /*de80*/  HMMA.16816.F32 R104, R4, R28, R104 ;  /* 0x0000001c0468723c */ /* 0x002fe20000001868 */
[----:B------:R-:W-:-:S07]  /*de90*/  FMUL.FTZ R68, R68, R58 ;  /* 0x0000003a44447220 */ /* 0x000fce0000410000 */
[----:B------:R-:W-:Y:S01]  /*dea0*/  HMMA.16816.F32 R156, R4, R30, R156 ;  /* 0x0000001e049c723c */ /* 0x000fe2000000189c */
[----:B--2---:R-:W-:-:S07]  /*deb0*/  FFMA.FTZ R0, R173, c[0x0][0x23c], -R18 ;  /* 0x00008f00ad007a23 */ /* 0x004fce0000010812 */
[----:B------:R-:W-:Y:S01]  /*dec0*/  HMMA.16816.F32 R160, R4, R32, R160 ;  /* 0x0000002004a0723c */ /* 0x000fe200000018a0 */
[----:B------:R-:W-:-:S07]  /*ded0*/  FMUL.FTZ R69, R69, R58 ;  /* 0x0000003a45457220 */ /* 0x000fce0000410000 */
[----:B------:R-:W-:Y:S01]  /*dee0*/  HMMA.16816.F32 R116, R4, R34, R116 ;  /* 0x000000220474723c */ /* 0x000fe20000001874 */
[----:B------:R-:W-:-:S07]  /*def0*/  FMUL.FTZ R70, R70, R57 ;  /* 0x0000003946467220 */ /* 0x000fce0000410000 */
[----:B---3--:R-:W-:Y:S01]  /*df00*/  HMMA.16816.F32 R124, R4, R8, R124 ;  /* 0x00000008047c723c */ /* 0x008fe2000000187c */
[----:B------:R-:W-:-:S07]  /*df10*/  FMUL.FTZ R71, R71, R57 ;  /* 0x0000003947477220 */ /* 0x000fce0000410000 */
[----:B------:R-:W-:Y:S01]  /*df20*/  HMMA.16816.F32 R128, R4, R10, R128 ;  /* 0x0000000a0480723c */ /* 0x000fe20000001880 */
[----:B------:R-:W-:-:S06]  /*df30*/  FMUL.FTZ R80, R80, R58 ;  /* 0x0000003a50507220 */ /* 0x000fcc0000410000 */
[----:B------:R-:W-:-:S04]  /*df40*/  IMAD.WIDE.U32 R4, R41, -0x2daee0ad, RZ ;  /* 0xd2511f5329047825 */ /* 0x000fc800078e00ff */
[-C--:B------:R-:W-:Y:S01]  /*df50*/  FMUL.FTZ R81, R81, R58.reuse ;  /* 0x0000003a51517220 */ /* 0x080fe20000410000 */
[----:B------:R-:W-:Y:S01]  /*df60*/  LOP3.LUT R3, R4, 0xffff, RZ, 0xc0, !PT ;  /* 0x0000ffff04037812 */ /* 0x000fe200078ec0ff */
        /* <DEDUP_REMOVED lines=29> */
[----:B------:R-:W-:Y:S02]  /*e140*/  FMUL.FTZ R171, R171, R57 ;  /* 0x00000039abab7220 */ /* 0x000fe40000410000 */
[----:B------:R-:W-:Y:S01]  /*e150*/  IMAD.MOV.U32 R173, RZ, RZ, R239 ;  /* 0x000000ffffad7224 */ /* 0x000fe200078e00ef */
[----:B------:R-:W-:Y:S01]  /*e160*/  SHF.R.U32.HI R7, RZ, 0x8, R3 ;  /* 0x00000008ff077819 */ /* 0x000fe20000011603 */
[----:B------:R1:W2:Y:S01]  /*e170*/  MUFU.EX2 R239, R0 ;  /* 0x0000000000ef7308 */ /* 0x0002a20000000800 */
[----:B------:R-:W-:Y:S01]  /*e180*/  FFMA.FTZ R3, R60, c[0x0][0x23c], -R19 ;  /* 0x00008f003c037a23 */ /* 0x000fe20000010813 */
[----:B------:R-:W-:Y:S01]  /*e190*/  HMMA.16816.F32 R164, R12, R8, R164 ;  /* 0x000000080ca4723c */ /* 0x000fe200000018a4 */
[----:B------:R-:W-:Y:S02]  /*e1a0*/  IMAD.MOV.U32 R175, RZ, RZ, R193 ;  /* 0x000000ffffaf7224 */ /* 0x000fe400078e00c1 */
[----:B------:R-:W-:Y:S02]  /*e1b0*/  IMAD.MOV.U32 R60, RZ, RZ, R192 ;  /* 0x000000ffff3c7224 */ /* 0x000fe400078e00c0 */
[----:B------:R-:W-:-:S02]  /*e1c0*/  FFMA.FTZ R6, R64, c[0x0][0x23c], -R19 ;  /* 0x00008f0040067a23 */ /* 0x000fc40000010813 */
[----:B------:R-:W-:Y:S01]  /*e1d0*/  LOP3.LUT R8, R4, 0xff, RZ, 0xc0, !PT ;  /* 0x000000ff04087812 */ /* 0x000fe200078ec0ff */
[----:B------:R-:W-:Y:S01]  /*e1e0*/  HMMA.16816.F32 R68, R12, R36, R68 ;  /* 0x000000240c44723c */ /* 0x000fe20000001844 */
[----:B------:R-:W-:Y:S01]  /*e1f0*/  SHF.R.U32.HI R9, RZ, 0x18, R4 ;  /* 0x00000018ff097819 */ /* 0x000fe20000011604 */
[----:B------:R-:W-:Y:S01]  /*e200*/  IMAD.MOV.U32 R192, RZ, RZ, R42 ;  /* 0x000000ffffc07224 */ /* 0x000fe200078e002a */
[----:B-1----:R-:W-:Y:S01]  /*e210*/  LOP3.LUT R0, R5, UR16, R40, 0x96, !PT ;  /* 0x0000001005007c12 */ /* 0x002fe2000f8e9628 */
[----:B------:R-:W-:-:S04]  /*e220*/  IMAD.MOV.U32 R193, RZ, RZ, R43 ;  /* 0x000000ffffc17224 */ /* 0x000fc800078e002b */
[C---:B------:R-:W-:Y:S01]  /*e230*/  HMMA.16816.F32 R80, R12.reuse, R38, R80 ;  /* 0x000000260c50723c */ /* 0x040fe20000001850 */
[----:B------:R-:W-:Y:S01]  /*e240*/  SHF.R.U32.HI R5, RZ, 0x10, R4 ;  /* 0x00000010ff057819 */ /* 0x000fe20000011604 */
[----:B------:R-:W-:Y:S01]  /*e250*/  LDSM.16.MT88.4 R36, [R216+0xb400] ;  /* 0x00b40000d824783b */ /* 0x000fe20000004200 */
[----:B------:R-:W-:Y:S01]  /*e260*/  LOP3.LUT R4, R0, 0xffff, RZ, 0xc0, !PT ;  /* 0x0000ffff00047812 */ /* 0x000fe200078ec0ff */
[----:B------:R1:W-:Y:S02]  /*e270*/  MUFU.EX2 R234, R3 ;  /* 0x0000000300ea7308 */ /* 0x0003e40000000800 */
[----:B------:R-:W-:Y:S02]  /*e280*/  LDSM.16.MT88.4 R40, [R218+0xb400] ;  /* 0x00b40000da28783b */ /* 0x000fe40000004200 */
[----:B------:R-:W-:Y:S01]  /*e290*/  HMMA.16816.F32 R84, R12, R20, R84 ;  /* 0x000000140c54723c */ /* 0x000fe20000001854 */
[----:B------:R-:W-:-:S03]  /*e2a0*/  PRMT R8, R8, 0x5410, R7 ;  /* 0x0000541008087816 */ /* 0x000fc60000000007 */
[----:B------:R3:W4:Y:S04]  /*e2b0*/  MUFU.EX2 R233, R6 ;  /* 0x0000000600e97308 */ /* 0x0007280000000800 */
[----:B------:R-:W-:Y:S01]  /*e2c0*/  HMMA.16816.F32 R96, R12, R22, R96 ;  /* 0x000000160c60723c */ /* 0x000fe20000001860 */
[----:B------:R-:W5:Y:S01]  /*e2d0*/  LDSM.16.MT88.4 R20, [R216+0x9400] ;  /* 0x00940000d814783b */ /* 0x000f620000004200 */
[----:B-1----:R-:W-:-:S06]  /*e2e0*/  LOP3.LUT R3, R5, 0xff, RZ, 0xc0, !PT ;  /* 0x000000ff05037812 */ /* 0x002fcc00078ec0ff */
[----:B------:R-:W-:Y:S01]  /*e2f0*/  HMMA.16816.F32 R100, R12, R28, R100 ;  /* 0x0000001c0c64723c */ /* 0x000fe20000001864 */
[----:B------:R-:W-:-:S07]  /*e300*/  LOP3.LUT R5, R0, 0xff, RZ, 0xc0, !PT ;  /* 0x000000ff00057812 */ /* 0x000fce00078ec0ff */
[----:B------:R-:W-:Y:S01]  /*e310*/  HMMA.16816.F32 R108, R12, R30, R108 ;  /* 0x0000001e0c6c723c */ /* 0x000fe2000000186c */
[----:B------:R-:W-:Y:S01]  /*e320*/  LDSM.16.MT88.4 R28, [R216+0xa400] ;  /* 0x00a40000d81c783b */ /* 0x000fe20000004200 */
[----:B---3--:R-:W-:-:S06]  /*e330*/  SHF.R.U32.HI R6, RZ, 0x8, R4 ;  /* 0x00000008ff067819 */ /* 0x008fcc0000011604 */
[C---:B------:R-:W-:Y:S08]  /*e340*/  HMMA.16816.F32 R52, R12.reuse, R32, R112 ;  /* 0x000000200c34723c */ /* 0x040ff00000001870 */
[C---:B------:R-:W-:Y:S01]  /*e350*/  HMMA.16816.F32 R120, R12.reuse, R34, R120 ;  /* 0x000000220c78723c */ /* 0x040fe20000001878 */
[----:B------:R-:W-:Y:S07]  /*e360*/  LDSM.16.MT88.4 R32, [R218+0xa400] ;  /* 0x00a40000da20783b */ /* 0x000fee0000004200 */
[----:B------:R-:W-:Y:S01]  /*e370*/  HMMA.16816.F32 R168, R12, R10, R168 ;  /* 0x0000000a0ca8723c */ /* 0x000fe200000018a8 */
[----:B------:R-:W1:Y:S01]  /*e380*/  LDSM.16.MT88.4 R12, [R218+0x9400] ;  /* 0x00940000da0c783b */ /* 0x000e620000004200 */
[----:B------:R-:W-:Y:S01]  /*e390*/  PRMT R7, R3, 0x5410, R9 ;  /* 0x0000541003077816 */ /* 0x000fe20000000009 */
[--C-:B------:R-:W-:Y:S01]  /*e3a0*/  FFMA.FTZ R4, R176, c[0x0][0x23c], -R19.reuse ;  /* 0x00008f00b0047a23 */ /* 0x100fe20000010813 */
[----:B------:R-:W-:Y:S01]  /*e3b0*/  PRMT R9, R5, 0x5410, R6 ;  /* 0x0000541005097816 */ /* 0x000fe20000000006 */
[----:B------:R-:W-:-:S02]  /*e3c0*/  FFMA.FTZ R6, R65, c[0x0][0x23c], -R19 ;  /* 0x00008f0041067a23 */ /* 0x000fc40000010813 */
[----:B------:R3:W-:Y:S01]  /*e3d0*/  MUFU.EX2 R223, R4 ;  /* 0x0000000400df7308 */ /* 0x0007e20000000800 */
[----:B------:R-:W-:-:S07]  /*e3e0*/  SHF.R.U32.HI R3, RZ, 0x10, R0 ;  /* 0x00000010ff037819 */ /* 0x000fce0000011600 */
[----:B------:R5:W5:Y:S01]  /*e3f0*/  MUFU.EX2 R232, R6 ;  /* 0x0000000600e87308 */ /* 0x000b620000000800 */
[----:B------:R-:W-:Y:S01]  /*e400*/  SHF.R.U32.HI R5, RZ, 0x18, R0 ;  /* 0x00000018ff057819 */ /* 0x000fe20000011600 */
[--C-:B------:R-:W-:Y:S01]  /*e410*/  HSET2.LE.AND R0, R8, R132.reuse, PT ;  /* 0x0000008408007233 */ /* 0x100fe20003803000 */
[----:B---3--:R-:W-:Y:S02]  /*e420*/  LOP3.LUT R4, R3, 0xff, RZ, 0xc0, !PT ;  /* 0x000000ff03047812 */ /* 0x008fe400078ec0ff */
[----:B--2---:R-:W-:Y:S02]  /*e430*/  F2FP.PACK_AB R3, R239, R238 ;  /* 0x000000eeef03723e */ /* 0x004fe400000000ff */
[----:B------:R-:W-:Y:S01]  /*e440*/  PRMT R5, R4, 0x5410, R5 ;  /* 0x0000541004057816 */ /* 0x000fe20000000005 */
[--C-:B------:R-:W-:Y:S01]  /*e450*/  HSET2.LE.AND R7, R7, R132.reuse, PT ;  /* 0x0000008407077233 */ /* 0x100fe20003803000 */
[----:B----4-:R-:W-:Y:S02]  /*e460*/  F2FP.PACK_AB R4, R234, R233 ;  /* 0x000000e9ea04723e */ /* 0x010fe400000000ff */
[----:B-----5:R-:W-:Y:S01]  /*e470*/  LOP3.LUT R6, R0, R3, RZ, 0xc0, !PT ;  /* 0x0000000300067212 */ /* 0x020fe200078ec0ff */
[--C-:B------:R-:W-:Y:S01]  /*e480*/  HSET2.LE.AND R0, R9, R132.reuse, PT ;  /* 0x0000008409007233 */ /* 0x100fe20003803000 */
[----:B------:R-:W-:Y:S01]  /*e490*/  F2FP.PACK_AB R3, R237, R235 ;  /* 0x000000ebed03723e */ /* 0x000fe200000000ff */
[----:B------:R-:W-:Y:S01]  /*e4a0*/  HSET2.LE.AND R5, R5, R132, PT ;  /* 0x0000008405057233 */ /* 0x000fe20003803000 */
[----:B------:R-:W-:-:S02]  /*e4b0*/  F2FP.PACK_AB R8, R232, R223 ;  /* 0x000000dfe808723e */ /* 0x000fc400000000ff */
[----:B------:R-:W-:Y:S02]  /*e4c0*/  LOP3.LUT R7, R7, R4, RZ, 0xc0, !PT ;  /* 0x0000000407077212 */ /* 0x000fe400078ec0ff */
[----:B------:R-:W-:Y:S01]  /*e4d0*/  LOP3.LUT R4, R0, R3, RZ, 0xc0, !PT ;  /* 0x0000000300047212 */ /* 0x000fe200078ec0ff */
[----:B------:R-:W-:Y:S01]  /*e4e0*/  FFMA.FTZ R0, R224, c[0x0][0x23c], -R24 ;  /* 0x00008f00e0007a23 */ /* 0x000fe20000010818 */
[----:B------:R-:W-:Y:S02]  /*e4f0*/  LOP3.LUT R5, R5, R8, RZ, 0xc0, !PT ;  /* 0x0000000805057212 */ /* 0x000fe400078ec0ff */
[----:B------:R-:W-:Y:S01]  /*e500*/  LOP3.LUT R3, R47, UR7, R50, 0x96, !PT ;  /* 0x000000072f037c12 */ /* 0x000fe2000f8e9632 */
[----:B------:R2:W-:Y:S04]  /*e510*/  MUFU.EX2 R204, R0 ;  /* 0x0000000000cc7308 */ /* 0x0005e80000000800 */
[C---:B------:R-:W-:Y:S08]  /*e520*/  HMMA.16816.F32 R144, R4.reuse, R20, R144 ;  /* 0x000000140490723c */ /* 0x040ff00000001890 */
[----:B------:R-:W-:Y:S01]  /*e530*/  HMMA.16816.F32 R148, R4, R22, R148 ;  /* 0x000000160494723c */ /* 0x000fe20000001894 */
[----:B--2---:R-:W-:-:S07]  /*e540*/  FFMA.FTZ R0, R225, c[0x0][0x23c], -R24 ;  /* 0x00008f00e1007a23 */ /* 0x004fce0000010818 */
[C---:B-1----:R-:W-:Y:S01]  /*e550*/  HMMA.16816.F32 R72, R4.reuse, R12, R72 ;  /* 0x0000000c0448723c */ /* 0x042fe20000001848 */
[----:B------:R1:W-:Y:S07]  /*e560*/  MUFU.EX2 R205, R0 ;  /* 0x0000000000cd7308 */ /* 0x0003ee0000000800 */
[C---:B------:R-:W-:Y:S08]  /*e570*/  HMMA.16816.F32 R76, R4.reuse, R14, R76 ;  /* 0x0000000e044c723c */ /* 0x040ff0000000184c */
[----:B------:R-:W-:Y:S01]  /*e580*/  HMMA.16816.F32 R88, R4, R28, R88 ;  /* 0x0000001c0458723c */ /* 0x000fe20000001858 */
[----:B-1----:R-:W-:-:S07]  /*e590*/  FFMA.FTZ R0, R66, c[0x0][0x23c], -R24 ;  /* 0x00008f0042007a23 */ /* 0x002fce0000010818 */
[C---:B------:R-:W-:Y:S01]  /*e5a0*/  HMMA.16816.F32 R92, R4.reuse, R30, R92 ;  /* 0x0000001e045c723c */ /* 0x040fe2000000185c */
[----:B------:R1:W-:Y:S07]  /*e5b0*/  MUFU.EX2 R207, R0 ;  /* 0x0000000000cf7308 */ /* 0x0003ee0000000800 */
[C---:B------:R-:W-:Y:S08]  /*e5c0*/  HMMA.16816.F32 R104, R4.reuse, R32, R104 ;  /* 0x000000200468723c */ /* 0x040ff00000001868 */
[C---:B------:R-:W-:Y:S08]  /*e5d0*/  HMMA.16816.F32 R156, R4.reuse, R34, R156 ;  /* 0x00000022049c723c */ /* 0x040ff0000000189c */
[C---:B------:R-:W-:Y:S08]  /*e5e0*/  HMMA.16816.F32 R160, R4.reuse, R36, R160 ;  /* 0x0000002404a0723c */ /* 0x040ff000000018a0 */
[C---:B------:R-:W-:Y:S08]  /*e5f0*/  HMMA.16816.F32 R116, R4.reuse, R38, R116 ;  /* 0x000000260474723c */ /* 0x040ff00000001874 */
[C---:B------:R-:W-:Y:S08]  /*e600*/  HMMA.16816.F32 R124, R4.reuse, R40, R124 ;  /* 0x00000028047c723c */ /* 0x040ff0000000187c */
[----:B------:R-:W-:Y:S07]  /*e610*/  HMMA.16816.F32 R128, R4, R42, R128 ;  /* 0x0000002a0480723c */ /* 0x000fee0000001880 */
[----:B------:R-:W-:-:S05]  /*e620*/  IMAD.WIDE.U32 R4, R3, -0x2daee0ad, RZ ;  /* 0xd2511f5303047825 */ /* 0x000fca00078e00ff */
[C---:B------:R-:W-:Y:S02]  /*e630*/  LOP3.LUT R3, R4.reuse, 0xffff, RZ, 0xc0, !PT ;  /* 0x0000ffff04037812 */ /* 0x040fe400078ec0ff */
[----:B-1----:R-:W-:Y:S02]  /*e640*/  LOP3.LUT R0, R5, UR16, R48, 0x96, !PT ;  /* 0x0000001005007c12 */ /* 0x002fe4000f8e9630 */
[----:B------:R-:W-:Y:S02]  /*e650*/  LOP3.LUT R8, R4, 0xff, RZ, 0xc0, !PT ;  /* 0x000000ff04087812 */ /* 0x000fe400078ec0ff */
[--C-:B------:R-:W-:Y:S02]  /*e660*/  SHF.R.U32.HI R7, RZ, 0x10, R4.reuse ;  /* 0x00000010ff077819 */ /* 0x100fe40000011604 */
[----:B------:R-:W-:Y:S01]  /*e670*/  SHF.R.U32.HI R5, RZ, 0x18, R4 ;  /* 0x00000018ff057819 */ /* 0x000fe20000011604 */
[----:B------:R-:W-:Y:S01]  /*e680*/  FFMA.FTZ R4, R138, c[0x0][0x23c], -R25 ;  /* 0x00008f008a047a23 */ /* 0x000fe20000010819 */
[----:B------:R-:W-:Y:S01]  /*e690*/  SHF.R.U32.HI R3, RZ, 0x8, R3 ;  /* 0x00000008ff037819 */ /* 0x000fe20000011603 */
[----:B------:R-:W-:-:S02]  /*e6a0*/  FFMA.FTZ R6, R137, c[0x0][0x23c], -R24 ;  /* 0x00008f0089067a23 */ /* 0x000fc40000010818 */
[----:B------:R-:W-:Y:S01]  /*e6b0*/  IMAD.MOV.U32 R137, RZ, RZ, R198 ;  /* 0x000000ffff897224 */ /* 0x000fe200078e00c6 */
[----:B------:R-:W-:Y:S01]  /*e6c0*/  PRMT R8, R8, 0x5410, R3 ;  /* 0x0000541008087816 */ /* 0x000fe20000000003 */
[----:B------:R1:W-:Y:S01]  /*e6d0*/  MUFU.EX2 R198, R4 ;  /* 0x0000000400c67308 */ /* 0x0003e20000000800 */
[----:B------:R-:W-:-:S07]  /*e6e0*/  LOP3.LUT R3, R7, 0xff, RZ, 0xc0, !PT ;  /* 0x000000ff07037812 */ /* 0x000fce00078ec0ff */
[----:B------:R2:W3:Y:S01]  /*e6f0*/  MUFU.EX2 R206, R6 ;  /* 0x0000000600ce7308 */ /* 0x0004e20000000800 */
[----:B------:R-:W-:Y:S01]  /*e700*/  PRMT R7, R3, 0x5410, R5 ;  /* 0x0000541003077816 */ /* 0x000fe20000000005 */
[----:B-1----:R-:W-:Y:S01]  /*e710*/  FFMA.FTZ R4, R139, c[0x0][0x23c], -R25 ;  /* 0x00008f008b047a23 */ /* 0x002fe20000010819 */
[----:B------:R-:W-:-:S05]  /*e720*/  SHF.R.U32.HI R3, RZ, 0x10, R0 ;  /* 0x00000010ff037819 */ /* 0x000fca0000011600 */
[----:B------:R1:W4:Y:S01]  /*e730*/  MUFU.EX2 R199, R4 ;  /* 0x0000000400c77308 */ /* 0x0003220000000800 */
[----:B------:R-:W-:Y:S02]  /*e740*/  SHF.R.U32.HI R5, RZ, 0x18, R0 ;  /* 0x00000018ff057819 */ /* 0x000fe40000011600 */
[C---:B--2---:R-:W-:Y:S01]  /*e750*/  LOP3.LUT R6, R0.reuse, 0xff, RZ, 0xc0, !PT ;  /* 0x000000ff00067812 */ /* 0x044fe200078ec0ff */
[----:B------:R-:W-:Y:S01]  /*e760*/  IMAD.MOV.U32 R138, RZ, RZ, R197 ;  /* 0x000000ffff8a7224 */ /* 0x000fe200078e00c5 */
[----:B-1----:R-:W-:Y:S02]  /*e770*/  LOP3.LUT R4, R0, 0xffff, RZ, 0xc0, !PT ;  /* 0x0000ffff00047812 */ /* 0x002fe400078ec0ff */
[----:B------:R-:W-:Y:S02]  /*e780*/  LOP3.LUT R0, R3, 0xff, RZ, 0xc0, !PT ;  /* 0x000000ff03007812 */ /* 0x000fe400078ec0ff */
[----:B------:R-:W-:Y:S01]  /*e790*/  SHF.R.U32.HI R4, RZ, 0x8, R4 ;  /* 0x00000008ff047819 */ /* 0x000fe20000011604 */
[----:B------:R-:W-:Y:S01]  /*e7a0*/  FFMA.FTZ R3, R226, c[0x0][0x23c], -R25 ;  /* 0x00008f00e2037a23 */ /* 0x000fe20000010819 */
[----:B------:R-:W-:-:S02]  /*e7b0*/  PRMT R5, R0, 0x5410, R5 ;  /* 0x0000541000057816 */ /* 0x000fc40000000005 */
[----:B------:R-:W-:Y:S01]  /*e7c0*/  PRMT R6, R6, 0x5410, R4 ;  /* 0x0000541006067816 */ /* 0x000fe20000000004 */
[----:B------:R-:W-:Y:S01]  /*e7d0*/  FFMA.FTZ R4, R227, c[0x0][0x23c], -R25 ;  /* 0x00008f00e3047a23 */ /* 0x000fe20000010819 */
[----:B------:R3:W-:Y:S01]  /*e7e0*/  MUFU.EX2 R197, R3 ;  /* 0x0000000300c57308 */ /* 0x0007e20000000800 */
[----:B------:R-:W-:Y:S01]  /*e7f0*/  HSET2.LE.AND R0, R8, R132, PT ;  /* 0x0000008408007233 */ /* 0x000fe20003803000 */
[----:B------:R-:W-:-:S06]  /*e800*/  IMAD.MOV.U32 R225, RZ, RZ, R196 ;  /* 0x000000ffffe17224 */ /* 0x000fcc00078e00c4 */
[----:B------:R-:W1:Y:S01]  /*e810*/  MUFU.EX2 R196, R4 ;  /* 0x0000000400c47308 */ /* 0x000e620000000800 */
[----:B---3--:R-:W-:-:S04]  /*e820*/  F2FP.PACK_AB R3, R206, R207 ;  /* 0x000000cfce03723e */ /* 0x008fc800000000ff */
[----:B------:R-:W-:Y:S01]  /*e830*/  LOP3.LUT R10, R0, R3, RZ, 0xc0, !PT ;  /* 0x00000003000a7212 */ /* 0x000fe200078ec0ff */
[----:B------:R-:W-:Y:S01]  /*e840*/  HSET2.LE.AND R0, R7, R132, PT ;  /* 0x0000008407007233 */ /* 0x000fe20003803000 */
[----:B----4-:R-:W-:-:S04]  /*e850*/  F2FP.PACK_AB R3, R199, R198 ;  /* 0x000000c6c703723e */ /* 0x010fc800000000ff */
[----:B------:R-:W-:Y:S01]  /*e860*/  LOP3.LUT R11, R0, R3, RZ, 0xc0, !PT ;  /* 0x00000003000b7212 */ /* 0x000fe200078ec0ff */
[----:B------:R-:W-:Y:S01]  /*e870*/  HSET2.LE.AND R0, R6, R132, PT ;  /* 0x0000008406007233 */ /* 0x000fe20003803000 */
[----:B------:R-:W-:-:S04]  /*e880*/  F2FP.PACK_AB R3, R205, R204 ;  /* 0x000000cccd03723e */ /* 0x000fc800000000ff */
[----:B------:R-:W-:Y:S01]  /*e890*/  LOP3.LUT R8, R0, R3, RZ, 0xc0, !PT ;  /* 0x0000000300087212 */ /* 0x000fe200078ec0ff */
[----:B------:R-:W-:Y:S01]  /*e8a0*/  HSET2.LE.AND R0, R5, R132, PT ;  /* 0x0000008405007233 */ /* 0x000fe20003803000 */
[----:B-1----:R-:W-:Y:S01]  /*e8b0*/  F2FP.PACK_AB R3, R196, R197 ;  /* 0x000000c5c403723e */ /* 0x002fe200000000ff */
[----:B------:R-:W-:-:S03]  /*e8c0*/  UIADD3 UR4, UR4, 0x1, URZ ;  /* 0x0000000104047890 */ /* 0x000fc6000fffe03f */
[----:B------:R-:W-:Y:S01]  /*e8d0*/  LOP3.LUT R9, R0, R3, RZ, 0xc0, !PT ;  /* 0x0000000300097212 */ /* 0x000fe200078ec0ff */
[----:B------:R-:W-:-:S05]  /*e8e0*/  IMAD.U32 R0, RZ, RZ, UR27 ;  /* 0x0000001bff007e24 */ /* 0x000fca000f8e00ff */
[----:B------:R-:W-:Y:S01]  /*e8f0*/  LOP3.LUT R0, R63, UR4, R0, 0x96, !PT ;  /* 0x000000043f007c12 */ /* 0x000fe2000f8e9600 */
[----:B------:R-:W-:Y:S07]  /*e900*/  HMMA.16816.F32 R68, R8, R12, R68 ;  /* 0x0000000c0844723c */ /* 0x000fee0000001844 */
[----:B------:R-:W-:-:S05]  /*e910*/  IMAD.WIDE.U32 R12, R0, -0x326172a9, RZ ;  /* 0xcd9e8d57000c7825 */ /* 0x000fca00078e00ff */
[----:B------:R-:W-:Y:S02]  /*e920*/  LOP3.LUT R0, R13, UR15, R236, 0x96, !PT ;  /* 0x0000000f0d007c12 */ /* 0x000fe4000f8e96ec */
[----:B------:R-:W-:-:S03]  /*e930*/  LOP3.LUT R3, R27, UR13, R12, 0x96, !PT ;  /* 0x0000000d1b037c12 */ /* 0x000fc6000f8e960c */
[----:B------:R-:W-:-:S04]  /*e940*/  IMAD.WIDE.U32 R4, R0, -0x2daee0ad, RZ ;  /* 0xd2511f5300047825 */ /* 0x000fc800078e00ff */
[----:B------:R-:W-:Y:S01]  /*e950*/  IMAD.WIDE.U32 R6, R3, -0x2daee0ad, RZ ;  /* 0xd2511f5303067825 */ /* 0x000fe200078e00ff */
[----:B------:R-:W-:-:S03]  /*e960*/  LOP3.LUT R3, R5, UR12, R44, 0x96, !PT ;  /* 0x0000000c05037c12 */ /* 0x000fc6000f8e962c */
[----:B------:R-:W-:Y:S01]  /*e970*/  IMAD.MOV.U32 R227, RZ, RZ, R193 ;  /* 0x000000ffffe37224 */ /* 0x000fe200078e00c1 */
[----:B------:R-:W-:Y:S01]  /*e980*/  LOP3.LUT R0, R7, UR10, R4, 0x96, !PT ;  /* 0x0000000a07007c12 */ /* 0x000fe2000f8e9604 */
[----:B------:R-:W-:-:S04]  /*e990*/  IMAD.WIDE.U32 R4, R3, -0x326172a9, RZ ;  /* 0xcd9e8d5703047825 */ /* 0x000fc800078e00ff */
[----:B------:R-:W-:Y:S01]  /*e9a0*/  IMAD.MOV.U32 R226, RZ, RZ, R192 ;  /* 0x000000ffffe27224 */ /* 0x000fe200078e00c0 */
[----:B------:R-:W-:Y:S01]  /*e9b0*/  HMMA.16816.F32 R80, R8, R14, R80 ;  /* 0x0000000e0850723c */ /* 0x000fe20000001850 */
[----:B------:R-:W-:Y:S01]  /*e9c0*/  IMAD.WIDE.U32 R50, R0, -0x326172a9, RZ ;  /* 0xcd9e8d5700327825 */ /* 0x000fe200078e00ff */
[----:B------:R-:W-:Y:S01]  /*e9d0*/  LOP3.LUT R0, R5, UR11, R26, 0x96, !PT ;  /* 0x0000000b05007c12 */ /* 0x000fe2000f8e961a */
[----:B------:R-:W-:Y:S03]  /*e9e0*/  LDSM.16.MT88.4 R44, [R218+0xb800] ;  /* 0x00b80000da2c783b */ /* 0x000fe60000004200 */
[----:B------:R-:W-:Y:S01]  /*e9f0*/  LOP3.LUT R7, R51, UR9, R4, 0x96, !PT ;  /* 0x0000000933077c12 */ /* 0x000fe2000f8e9604 */
[----:B------:R-:W-:-:S04]  /*ea00*/  IMAD.WIDE.U32 R4, R0, -0x2daee0ad, RZ ;  /* 0xd2511f5300047825 */ /* 0x000fc800078e00ff */
[----:B------:R-:W-:Y:S02]  /*ea10*/  FFMA.FTZ R0, R177, c[0x0][0x23c], -R18 ;  /* 0x00008f00b1007a23 */ /* 0x000fe40000010812 */
[----:B------:R-:W-:Y:S01]  /*ea20*/  IMAD.WIDE.U32 R48, R7, -0x2daee0ad, RZ ;  /* 0xd2511f5307307825 */ /* 0x000fe200078e00ff */
[----:B------:R-:W-:Y:S01]  /*ea30*/  LOP3.LUT R6, R5, UR8, R6, 0x96, !PT ;  /* 0x0000000805067c12 */ /* 0x000fe2000f8e9606 */
[----:B------:R1:W-:Y:S02]  /*ea40*/  MUFU.EX2 R194, R0 ;  /* 0x0000000000c27308 */ /* 0x0003e40000000800 */
[----:B------:R-:W-:Y:S02]  /*ea50*/  FFMA.FTZ R3, R61, c[0x0][0x23c], -R18 ;  /* 0x00008f003d037a23 */ /* 0x000fe40000010812 */
[----:B------:R-:W-:-:S04]  /*ea60*/  IMAD.WIDE.U32 R26, R6, -0x326172a9, RZ ;  /* 0xcd9e8d57061a7825 */ /* 0x000fc800078e00ff */
[----:B------:R2:W3:Y:S01]  /*ea70*/  MUFU.EX2 R195, R3 ;  /* 0x0000000300c37308 */ /* 0x0004e20000000800 */
[----:B-1----:R-:W-:Y:S01]  /*ea80*/  LOP3.LUT R0, R49, UR6, R4, 0x96, !PT ;  /* 0x0000000631007c12 */ /* 0x002fe2000f8e9604 */
[----:B------:R-:W-:-:S04]  /*ea90*/  FFMA.FTZ R6, R179, c[0x0][0x23c], -R18 ;  /* 0x00008f00b3067a23 */ /* 0x000fc80000010812 */
[----:B------:R-:W-:-:S04]  /*eaa0*/  IMAD.WIDE.U32 R4, R0, -0x326172a9, RZ ;  /* 0xcd9e8d5700047825 */ /* 0x000fc800078e00ff */
[----:B--2---:R-:W-:Y:S01]  /*eab0*/  FFMA.FTZ R3, R178, c[0x0][0x23c], -R18 ;  /* 0x00008f00b2037a23 */ /* 0x004fe20000010812 */
[----:B------:R-:W-:Y:S01]  /*eac0*/  LOP3.LUT R0, R5, UR17, R26, 0x96, !PT ;  /* 0x0000001105007c12 */ /* 0x000fe2000f8e961a */
[----:B------:R1:W-:Y:S01]  /*ead0*/  MUFU.EX2 R192, R6 ;  /* 0x0000000600c07308 */ /* 0x0003e20000000800 */
[----:B------:R-:W-:-:S07]  /*eae0*/  LOP3.LUT R14, R4, 0xff, RZ, 0xc0, !PT ;  /* 0x000000ff040e7812 */ /* 0x000fce00078ec0ff */
[----:B------:R2:W-:Y:S01]  /*eaf0*/  MUFU.EX2 R193, R3 ;  /* 0x0000000300c17308 */ /* 0x0005e20000000800 */
[----:B-1----:R-:W-:Y:S02]  /*eb00*/  LOP3.LUT R6, R0, 0xffff, RZ, 0xc0, !PT ;  /* 0x0000ffff00067812 */ /* 0x002fe400078ec0ff */
[----:B--2---:R-:W-:Y:S02]  /*eb10*/  LOP3.LUT R3, R4, 0xffff, RZ, 0xc0, !PT ;  /* 0x0000ffff04037812 */ /* 0x004fe400078ec0ff */
[----:B------:R-:W-:Y:S02]  /*eb20*/  LOP3.LUT R5, R0, 0xff, RZ, 0xc0, !PT ;  /* 0x000000ff00057812 */ /* 0x000fe400078ec0ff */
[----:B------:R-:W-:Y:S02]  /*eb30*/  SHF.R.U32.HI R3, RZ, 0x8, R3 ;  /* 0x00000008ff037819 */ /* 0x000fe40000011603 */
[----:B------:R-:W-:Y:S02]  /*eb40*/  SHF.R.U32.HI R6, RZ, 0x8, R6 ;  /* 0x00000008ff067819 */ /* 0x000fe40000011606 */
[----:B------:R-:W-:Y:S01]  /*eb50*/  PRMT R17, R14, 0x5410, R3 ;  /* 0x000054100e117816 */ /* 0x000fe20000000003 */
[--C-:B------:R-:W-:Y:S01]  /*eb60*/  FFMA.FTZ R7, R180, c[0x0][0x23c], -R19.reuse ;  /* 0x00008f00b4077a23 */ /* 0x100fe20000010813 */
[----:B------:R-:W-:Y:S01]  /*eb70*/  PRMT R3, R5, 0x5410, R6 ;  /* 0x0000541005037816 */ /* 0x000fe20000000006 */
[----:B------:R-:W-:Y:S01]  /*eb80*/  FFMA.FTZ R5, R133, c[0x0][0x23c], -R19 ;  /* 0x00008f0085057a23 */ /* 0x000fe20000010813 */
[--C-:B------:R-:W-:Y:S01]  /*eb90*/  SHF.R.U32.HI R15, RZ, 0x10, R4.reuse ;  /* 0x00000010ff0f7819 */ /* 0x100fe20000011604 */
[----:B------:R-:W-:Y:S01]  /*eba0*/  IMAD.MOV.U32 R224, RZ, RZ, R67 ;  /* 0x000000ffffe07224 */ /* 0x000fe200078e0043 */
[----:B------:R-:W-:Y:S01]  /*ebb0*/  SHF.R.U32.HI R16, RZ, 0x18, R4 ;  /* 0x00000018ff107819 */ /* 0x000fe20000011604 */
[C---:B------:R-:W-:Y:S01]  /*ebc0*/  HMMA.16816.F32 R140, R8.reuse, R20, R140 ;  /* 0x00000014088c723c */ /* 0x040fe2000000188c */
[--C-:B------:R-:W-:Y:S01]  /*ebd0*/  SHF.R.U32.HI R4, RZ, 0x10, R0.reuse ;  /* 0x00000010ff047819 */ /* 0x100fe20000011600 */
[----:B------:R1:W-:Y:S06]  /*ebe0*/  MUFU.EX2 R179, R7 ;  /* 0x0000000700b37308 */ /* 0x0003ec0000000800 */
[C---:B------:R-:W-:Y:S01]  /*ebf0*/  HMMA.16816.F32 R64, R8.reuse, R22, R152 ;  /* 0x000000160840723c */ /* 0x040fe20000001898 */
[----:B------:R-:W-:Y:S01]  /*ec00*/  LDSM.16.MT88.4 R20, [R218+0x9800] ;  /* 0x00980000da14783b */ /* 0x000fe20000004200 */
[----:B------:R2:W4:Y:S06]  /*ec10*/  MUFU.EX2 R178, R5 ;  /* 0x0000000500b27308 */ /* 0x00052c0000000800 */
[C---:B------:R-:W-:Y:S08]  /*ec20*/  HMMA.16816.F32 R84, R8.reuse, R28, R84 ;  /* 0x0000001c0854723c */ /* 0x040ff00000001854 */
[----:B------:R-:W-:Y:S01]  /*ec30*/  HMMA.16816.F32 R96, R8, R30, R96 ;  /* 0x0000001e0860723c */ /* 0x000fe20000001860 */
[----:B------:R-:W5:Y:S01]  /*ec40*/  LDSM.16.MT88.4 R28, [R216+0x9800] ;  /* 0x00980000d81c783b */ /* 0x000f620000004200 */
[----:B-1----:R-:W-:Y:S01]  /*ec50*/  SHF.R.U32.HI R7, RZ, 0x18, R0 ;  /* 0x00000018ff077819 */ /* 0x002fe20000011600 */
[----:B------:R-:W-:Y:S01]  /*ec60*/  HSET2.LE.AND R0, R3, R132, PT ;  /* 0x0000008403007233 */ /* 0x000fe20003803000 */
[----:B--2---:R-:W-:-:S04]  /*ec70*/  LOP3.LUT R5, R4, 0xff, RZ, 0xc0, !PT ;  /* 0x000000ff04057812 */ /* 0x004fc800078ec0ff */
[----:B------:R-:W-:Y:S01]  /*ec80*/  HMMA.16816.F32 R100, R8, R32, R100 ;  /* 0x000000200864723c */ /* 0x000fe20000001864 */
[----:B------:R-:W-:Y:S01]  /*ec90*/  FFMA.FTZ R4, R181, c[0x0][0x23c], -R19 ;  /* 0x00008f00b5047a23 */ /* 0x000fe20000010813 */
[----:B---3--:R-:W-:-:S06]  /*eca0*/  F2FP.PACK_AB R3, R194, R195 ;  /* 0x000000c3c203723e */ /* 0x008fcc00000000ff */
[C---:B------:R-:W-:Y:S01]  /*ecb0*/  HMMA.16816.F32 R108, R8.reuse, R34, R108 ;  /* 0x00000022086c723c */ /* 0x040fe2000000186c */
[----:B------:R-:W1:Y:S07]  /*ecc0*/  LDSM.16.MT88.4 R32, [R216+0xa800] ;  /* 0x00a80000d820783b */ /* 0x000e6e0000004200 */
[C---:B------:R-:W-:Y:S08]  /*ecd0*/  HMMA.16816.F32 R52, R8.reuse, R36, R52 ;  /* 0x000000240834723c */ /* 0x040ff00000001834 */
[C---:B------:R-:W-:Y:S01]  /*ece0*/  HMMA.16816.F32 R120, R8.reuse, R38, R120 ;  /* 0x000000260878723c */ /* 0x040fe20000001878 */
[----:B------:R-:W2:Y:S07]  /*ecf0*/  LDSM.16.MT88.4 R36, [R218+0xa800] ;  /* 0x00a80000da24783b */ /* 0x000eae0000004200 */
[C---:B------:R-:W-:Y:S08]  /*ed00*/  HMMA.16816.F32 R164, R8.reuse, R40, R164 ;  /* 0x0000002808a4723c */ /* 0x040ff000000018a4 */
[----:B------:R-:W-:Y:S01]  /*ed10*/  HMMA.16816.F32 R168, R8, R42, R168 ;  /* 0x0000002a08a8723c */ /* 0x000fe200000018a8 */
[----:B------:R-:W3:Y:S01]  /*ed20*/  LDSM.16.MT88.4 R40, [R216+0xb800] ;  /* 0x00b80000d828783b */ /* 0x000ee20000004200 */
[----:B------:R1:W-:Y:S01]  /*ed30*/  MUFU.EX2 R177, R4 ;  /* 0x0000000400b17308 */ /* 0x0003e20000000800 */
[----:B------:R-:W-:-:S02]  /*ed40*/  PRMT R5, R5, 0x5410, R7 ;  /* 0x0000541005057816 */ /* 0x000fc40000000007 */
[----:B------:R-:W-:Y:S01]  /*ed50*/  LOP3.LUT R6, R15, 0xff, RZ, 0xc0, !PT ;  /* 0x000000ff0f067812 */ /* 0x000fe200078ec0ff */
[----:B------:R-:W-:Y:S01]  /*ed60*/  IMAD.MOV.U32 R236, RZ, RZ, R60 ;  /* 0x000000ffffec7224 */ /* 0x000fe200078e003c */
[----:B------:R-:W2:Y:S01]  /*ed70*/  LDSM.16.MT88.4 R152, [R216+0x9c00] ;  /* 0x009c0000d898783b */ /* 0x000ea20000004200 */
[----:B-1----:R-:W-:Y:S01]  /*ed80*/  LOP3.LUT R4, R0, R3, RZ, 0xc0, !PT ;  /* 0x0000000300047212 */ /* 0x002fe200078ec0ff */
[----:B------:R-:W-:Y:S01]  /*ed90*/  FFMA.FTZ R3, R183, c[0x0][0x23c], -R19 ;  /* 0x00008f00b7037a23 */ /* 0x000fe20000010813 */
[----:B------:R-:W-:-:S03]  /*eda0*/  HSET2.LE.AND R0, R5, R132, PT ;  /* 0x0000008405007233 */ /* 0x000fc60003803000 */
[----:B------:R4:W1:Y:S01]  /*edb0*/  MUFU.EX2 R176, R3 ;  /* 0x0000000300b07308 */ /* 0x0008620000000800 */
[----:B------:R-:W-:Y:S02]  /*edc0*/  PRMT R14, R6, 0x5410, R16 ;  /* 0x00005410060e7816 */ /* 0x000fe40000000010 */
[----:B----4-:R-:W-:-:S04]  /*edd0*/  F2FP.PACK_AB R3, R178, R179 ;  /* 0x000000b3b203723e */ /* 0x010fc800000000ff */
[----:B------:R-:W-:Y:S01]  /*ede0*/  LOP3.LUT R5, R0, R3, RZ, 0xc0, !PT ;  /* 0x0000000300057212 */ /* 0x000fe200078ec0ff */
[----:B------:R-:W-:Y:S01]  /*edf0*/  HSET2.LE.AND R0, R17, R132, PT ;  /* 0x0000008411007233 */ /* 0x000fe20003803000 */
[----:B------:R-:W-:-:S04]  /*ee00*/  F2FP.PACK_AB R3, R192, R193 ;  /* 0x000000c1c003723e */ /* 0x000fc800000000ff */
[----:B------:R-:W-:Y:S01]  /*ee10*/  LOP3.LUT R6, R0, R3, RZ, 0xc0, !PT ;  /* 0x0000000300067212 */ /* 0x000fe200078ec0ff */
[----:B------:R-:W-:Y:S01]  /*ee20*/  HSET2.LE.AND R0, R14, R132, PT ;  /* 0x000000840e007233 */ /* 0x000fe20003803000 */
[----:B-1----:R-:W-:-:S04]  /*ee30*/  F2FP.PACK_AB R3, R176, R177 ;  /* 0x000000b1b003723e */ /* 0x002fc800000000ff */
[----:B------:R-:W-:Y:S02]  /*ee40*/  LOP3.LUT R7, R0, R3, RZ, 0xc0, !PT ;  /* 0x0000000300077212 */ /* 0x000fe400078ec0ff */
[----:B------:R-:W-:Y:S02]  /*ee50*/  LOP3.LUT R0, R13, UR15, R226, 0x96, !PT ;  /* 0x0000000f0d007c12 */ /* 0x000fe4000f8e96e2 */
[----:B------:R-:W-:-:S03]  /*ee60*/  LOP3.LUT R3, R249, UR13, R12, 0x96, !PT ;  /* 0x0000000df9037c12 */ /* 0x000fc6000f8e960c */
[----:B-----5:R-:W-:Y:S02]  /*ee70*/  HMMA.16816.F32 R144, R4, R28, R144 ;  /* 0x0000001c0490723c */ /* 0x020fe40000001890 */
[----:B------:R-:W-:-:S06]  /*ee80*/  IMAD.WIDE.U32 R8, R3, -0x2daee0ad, RZ ;  /* 0xd2511f5303087825 */ /* 0x000fcc00078e00ff */
[C---:B------:R-:W-:Y:S08]  /*ee90*/  HMMA.16816.F32 R148, R4.reuse, R30, R148 ;  /* 0x0000001e0494723c */ /* 0x040ff00000001894 */
[C---:B------:R-:W-:Y:S08]  /*eea0*/  HMMA.16816.F32 R72, R4.reuse, R20, R72 ;  /* 0x000000140448723c */ /* 0x040ff00000001848 */
[C---:B------:R-:W-:Y:S08]  /*eeb0*/  HMMA.16816.F32 R76, R4.reuse, R22, R76 ;  /* 0x00000016044c723c */ /* 0x040ff0000000184c */
[C---:B------:R-:W-:Y:S08]  /*eec0*/  HMMA.16816.F32 R88, R4.reuse, R32, R88 ;  /* 0x000000200458723c */ /* 0x040ff00000001858 */
[C---:B------:R-:W-:Y:S08]  /*eed0*/  HMMA.16816.F32 R92, R4.reuse, R34, R92 ;  /* 0x00000022045c723c */ /* 0x040ff0000000185c */
[C---:B--2---:R-:W-:Y:S08]  /*eee0*/  HMMA.16816.F32 R104, R4.reuse, R36, R104 ;  /* 0x000000240468723c */ /* 0x044ff00000001868 */
[C---:B------:R-:W-:Y:S08]  /*eef0*/  HMMA.16816.F32 R156, R4.reuse, R38, R156 ;  /* 0x00000026049c723c */ /* 0x040ff0000000189c */
[C---:B---3--:R-:W-:Y:S08]  /*ef00*/  HMMA.16816.F32 R160, R4.reuse, R40, R160 ;  /* 0x0000002804a0723c */ /* 0x048ff000000018a0 */
[C---:B------:R-:W-:Y:S08]  /*ef10*/  HMMA.16816.F32 R116, R4.reuse, R42, R116 ;  /* 0x0000002a0474723c */ /* 0x040ff00000001874 */
[C---:B------:R-:W-:Y:S08]  /*ef20*/  HMMA.16816.F32 R124, R4.reuse, R44, R124 ;  /* 0x0000002c047c723c */ /* 0x040ff0000000187c */
[----:B------:R-:W-:Y:S07]  /*ef30*/  HMMA.16816.F32 R112, R4, R46, R128 ;  /* 0x0000002e0470723c */ /* 0x000fee0000001880 */
[----:B------:R-:W-:-:S05]  /*ef40*/  IMAD.WIDE.U32 R4, R0, -0x2daee0ad, RZ ;  /* 0xd2511f5300047825 */ /* 0x000fca00078e00ff */
[----:B------:R-:W-:Y:S02]  /*ef50*/  LOP3.LUT R3, R5, UR12, R182, 0x96, !PT ;  /* 0x0000000c05037c12 */ /* 0x000fe4000f8e96b6 */
[----:B------:R-:W-:-:S03]  /*ef60*/  LOP3.LUT R0, R9, UR10, R4, 0x96, !PT ;  /* 0x0000000a09007c12 */ /* 0x000fc6000f8e9604 */
        /* <DEDUP_REMOVED lines=8> */
[----:B------:R-:W-:-:S04]  /*eff0*/  FFMA.FTZ R3, R188, c[0x0][0x23c], -R24 ;  /* 0x00008f00bc037a23 */ /* 0x000fc80000010818 */
[----:B------:R-:W-:-:S04]  /*f000*/  IMAD.WIDE.U32 R4, R0, -0x326172a9, RZ ;  /* 0xcd9e8d5700047825 */ /* 0x000fc800078e00ff */
[----:B------:R-:W-:Y:S02]  /*f010*/  IMAD.MOV.U32 R180, RZ, RZ, R173 ;  /* 0x000000ffffb47224 */ /* 0x000fe400078e00ad */
[----:B------:R-:W-:Y:S01]  /*f020*/  FFMA.FTZ R6, R189, c[0x0][0x23c], -R24 ;  /* 0x00008f00bd067a23 */ /* 0x000fe20000010818 */
[----:B------:R1:W-:Y:S01]  /*f030*/  MUFU.EX2 R173, R3 ;  /* 0x0000000300ad7308 */ /* 0x0003e20000000800 */
[----:B------:R-:W-:Y:S02]  /*f040*/  IMAD.MOV.U32 R181, RZ, RZ, R172 ;  /* 0x000000ffffb57224 */ /* 0x000fe400078e00ac */
[----:B------:R-:W-:-:S05]  /*f050*/  FFMA.FTZ R0, R184, c[0x0][0x23c], -R24 ;  /* 0x00008f00b8007a23 */ /* 0x000fca0000010818 */
[----:B------:R2:W3:Y:S01]  /*f060*/  MUFU.EX2 R172, R6 ;  /* 0x0000000600ac7308 */ /* 0x0004e20000000800 */
[----:B-1----:R-:W-:-:S04]  /*f070*/  LOP3.LUT R3, R4, 0xffff, RZ, 0xc0, !PT ;  /* 0x0000ffff04037812 */ /* 0x002fc800078ec0ff */
[----:B------:R-:W-:Y:S02]  /*f080*/  SHF.R.U32.HI R3, RZ, 0x8, R3 ;  /* 0x00000008ff037819 */ /* 0x000fe40000011603 */
[----:B--2---:R-:W-:Y:S01]  /*f090*/  LOP3.LUT R6, R4, 0xff, RZ, 0xc0, !PT ;  /* 0x000000ff04067812 */ /* 0x004fe200078ec0ff */
[----:B------:R-:W-:Y:S02]  /*f0a0*/  IMAD.MOV.U32 R183, RZ, RZ, R174 ;  /* 0x000000ffffb77224 */ /* 0x000fe400078e00ae */
[----:B------:R1:W-:Y:S01]  /*f0b0*/  MUFU.EX2 R174, R0 ;  /* 0x0000000000ae7308 */ /* 0x0003e20000000800 */
[----:B------:R-:W-:Y:S01]  /*f0c0*/  PRMT R8, R6, 0x5410, R3 ;  /* 0x0000541006087816 */ /* 0x000fe20000000003 */
[----:B------:R-:W-:Y:S02]  /*f0d0*/  FFMA.FTZ R3, R200, c[0x0][0x23c], -R25 ;  /* 0x00008f00c8037a23 */ /* 0x000fe40000010819 */
[----:B------:R-:W-:Y:S01]  /*f0e0*/  IMAD.WIDE.U32 R16, R7, -0x326172a9, RZ ;  /* 0xcd9e8d5707107825 */ /* 0x000fe200078e00ff */
[----:B------:R-:W-:-:S03]  /*f0f0*/  SHF.R.U32.HI R6, RZ, 0x10, R4 ;  /* 0x00000010ff067819 */ /* 0x000fc60000011604 */
[----:B------:R-:W-:Y:S02]  /*f100*/  IMAD.MOV.U32 R227, RZ, RZ, R137 ;  /* 0x000000ffffe37224 */ /* 0x000fe400078e0089 */
[----:B------:R-:W-:Y:S01]  /*f110*/  IMAD.MOV.U32 R182, RZ, RZ, R175 ;  /* 0x000000ffffb67224 */ /* 0x000fe200078e00af */
[----:B------:R2:W-:Y:S01]  /*f120*/  MUFU.EX2 R137, R3 ;  /* 0x0000000300897308 */ /* 0x0005e20000000800 */
[----:B-1----:R-:W-:Y:S01]  /*f130*/  FFMA.FTZ R0, R185, c[0x0][0x23c], -R24 ;  /* 0x00008f00b9007a23 */ /* 0x002fe20000010818 */
[----:B------:R-:W-:-:S06]  /*f140*/  SHF.R.U32.HI R7, RZ, 0x18, R4 ;  /* 0x00000018ff077819 */ /* 0x000fcc0000011604 */
[----:B------:R1:W-:Y:S01]  /*f150*/  MUFU.EX2 R175, R0 ;  /* 0x0000000000af7308 */ /* 0x0003e20000000800 */
[----:B------:R-:W-:Y:S01]  /*f160*/  LOP3.LUT R4, R6, 0xff, RZ, 0xc0, !PT ;  /* 0x000000ff06047812 */ /* 0x000fe200078ec0ff */
[----:B--2---:R-:W-:-:S03]  /*f170*/  FFMA.FTZ R3, R202, c[0x0][0x23c], -R25 ;  /* 0x00008f00ca037a23 */ /* 0x004fc60000010819 */
[----:B------:R-:W-:-:S03]  /*f180*/  PRMT R7, R4, 0x5410, R7 ;  /* 0x0000541004077816 */ /* 0x000fc60000000007 */
[----:B------:R2:W4:Y:S01]  /*f190*/  MUFU.EX2 R139, R3 ;  /* 0x00000003008b7308 */ /* 0x0005220000000800 */
[----:B-1----:R-:W-:-:S04]  /*f1a0*/  LOP3.LUT R0, R5, UR17, R16, 0x96, !PT ;  /* 0x0000001105007c12 */ /* 0x002fc8000f8e9610 */
[--C-:B------:R-:W-:Y:S02]  /*f1b0*/  SHF.R.U32.HI R4, RZ, 0x10, R0.reuse ;  /* 0x00000010ff047819 */ /* 0x100fe40000011600 */
[C---:B------:R-:W-:Y:S02]  /*f1c0*/  LOP3.LUT R6, R0.reuse, 0xff, RZ, 0xc0, !PT ;  /* 0x000000ff00067812 */ /* 0x040fe400078ec0ff */
[----:B------:R-:W-:Y:S02]  /*f1d0*/  SHF.R.U32.HI R5, RZ, 0x18, R0 ;  /* 0x00000018ff057819 */ /* 0x000fe40000011600 */
[----:B--2---:R-:W-:-:S04]  /*f1e0*/  LOP3.LUT R3, R0, 0xffff, RZ, 0xc0, !PT ;  /* 0x0000ffff00037812 */ /* 0x004fc800078ec0ff */
[----:B------:R-:W-:Y:S02]  /*f1f0*/  SHF.R.U32.HI R0, RZ, 0x8, R3 ;  /* 0x00000008ff007819 */ /* 0x000fe40000011603 */
[----:B------:R-:W-:Y:S01]  /*f200*/  LOP3.LUT R3, R4, 0xff, RZ, 0xc0, !PT ;  /* 0x000000ff04037812 */ /* 0x000fe200078ec0ff */
[----:B------:R-:W-:Y:S01]  /*f210*/  FFMA.FTZ R4, R186, c[0x0][0x23c], -R25 ;  /* 0x00008f00ba047a23 */ /* 0x000fe20000010819 */
[----:B------:R-:W-:-:S03]  /*f220*/  PRMT R0, R6, 0x5410, R0 ;  /* 0x0000541006007816 */ /* 0x000fc60000000000 */
[----:B------:R1:W-:Y:S01]  /*f230*/  MUFU.EX2 R133, R4 ;  /* 0x0000000400857308 */ /* 0x0003e20000000800 */
[----:B------:R-:W-:Y:S01]  /*f240*/  PRMT R5, R3, 0x5410, R5 ;  /* 0x0000541003057816 */ /* 0x000fe20000000005 */
[----:B------:R-:W-:Y:S01]  /*f250*/  HSET2.LE.AND R0, R0, R132, PT ;  /* 0x0000008400007233 */ /* 0x000fe20003803000 */
[----:B---3--:R-:W-:Y:S01]  /*f260*/  F2FP.PACK_AB R3, R173, R172 ;  /* 0x000000acad03723e */ /* 0x008fe200000000ff */
[----:B------:R-:W-:Y:S02]  /*f270*/  IMAD.MOV.U32 R226, RZ, RZ, R138 ;  /* 0x000000ffffe27224 */ /* 0x000fe400078e008a */
[----:B-1----:R-:W-:-:S04]  /*f280*/  FFMA.FTZ R4, R187, c[0x0][0x23c], -R25 ;  /* 0x00008f00bb047a23 */ /* 0x002fc80000010819 */
[----:B------:R1:W2:Y:S02]  /*f290*/  MUFU.EX2 R138, R4 ;  /* 0x00000004008a7308 */ /* 0x0002a40000000800 */
[----:B-1----:R-:W-:Y:S01]  /*f2a0*/  LOP3.LUT R4, R0, R3, RZ, 0xc0, !PT ;  /* 0x0000000300047212 */ /* 0x002fe200078ec0ff */
[----:B------:R-:W-:Y:S01]  /*f2b0*/  HSET2.LE.AND R0, R5, R132, PT ;  /* 0x0000008405007233 */ /* 0x000fe20003803000 */
[----:B----4-:R-:W-:-:S04]  /*f2c0*/  F2FP.PACK_AB R3, R139, R137 ;  /* 0x000000898b03723e */ /* 0x010fc800000000ff */
[----:B------:R-:W-:Y:S01]  /*f2d0*/  LOP3.LUT R5, R0, R3, RZ, 0xc0, !PT ;  /* 0x0000000300057212 */ /* 0x000fe200078ec0ff */
[----:B------:R-:W-:Y:S01]  /*f2e0*/  HSET2.LE.AND R0, R8, R132, PT ;  /* 0x0000008408007233 */ /* 0x000fe20003803000 */
[----:B------:R-:W-:-:S04]  /*f2f0*/  F2FP.PACK_AB R3, R175, R174 ;  /* 0x000000aeaf03723e */ /* 0x000fc800000000ff */
[----:B------:R-:W-:Y:S01]  /*f300*/  LOP3.LUT R6, R0, R3, RZ, 0xc0, !PT ;  /* 0x0000000300067212 */ /* 0x000fe200078ec0ff */
[----:B------:R-:W-:Y:S01]  /*f310*/  HSET2.LE.AND R0, R7, R132, PT ;  /* 0x0000008407007233 */ /* 0x000fe20003803000 */
[----:B--2---:R-:W-:-:S04]  /*f320*/  F2FP.PACK_AB R3, R138, R133 ;  /* 0x000000858a03723e */ /* 0x004fc800000000ff */
[----:B------:R-:W-:Y:S01]  /*f330*/  LOP3.LUT R7, R0, R3, RZ, 0xc0, !PT ;  /* 0x0000000300077212 */ /* 0x000fe200078ec0ff */
[----:B------:R-:W-:-:S06]  /*f340*/  FFMA.FTZ R0, R190, c[0x0][0x23c], -R18 ;  /* 0x00008f00be007a23 */ /* 0x000fcc0000010812 */
[C---:B------:R-:W-:Y:S08]  /*f350*/  HMMA.16816.F32 R140, R4.reuse, R28, R140 ;  /* 0x0000001c048c723c */ /* 0x040ff0000000188c */
[----:B------:R-:W-:Y:S01]  /*f360*/  HMMA.16816.F32 R28, R4, R30, R64 ;  /* 0x0000001e041c723c */ /* 0x000fe20000001840 */
[----:B------:R1:W-:Y:S02]  /*f370*/  MUFU.EX2 R66, R0 ;  /* 0x0000000000427308 */ /* 0x0003e40000000800 */
[----:B-1----:R-:W-:-:S06]  /*f380*/  FFMA.FTZ R0, R191, c[0x0][0x23c], -R18 ;  /* 0x00008f00bf007a23 */ /* 0x002fcc0000010812 */
[----:B------:R1:W2:Y:S01]  /*f390*/  MUFU.EX2 R67, R0 ;  /* 0x0000000000437308 */ /* 0x0002a20000000800 */
[--C-:B------:R-:W-:Y:S02]  /*f3a0*/  FFMA.FTZ R3, R203, c[0x0][0x23c], -R18.reuse ;  /* 0x00008f00cb037a23 */ /* 0x100fe40000010812 */
[----:B-1----:R-:W-:-:S05]  /*f3b0*/  FFMA.FTZ R0, R201, c[0x0][0x23c], -R18 ;  /* 0x00008f00c9007a23 */ /* 0x002fca0000010812 */
[----:B------:R1:W-:Y:S01]  /*f3c0*/  MUFU.EX2 R65, R0 ;  /* 0x0000000000417308 */ /* 0x0003e20000000800 */
[----:B------:R-:W-:Y:S01]  /*f3d0*/  FFMA.FTZ R10, R208, c[0x0][0x23c], -R19 ;  /* 0x00008f00d00a7a23 */ /* 0x000fe20000010813 */
[----:B-1----:R-:W-:-:S05]  /*f3e0*/  LOP3.LUT R0, R27, UR7, R50, 0x96, !PT ;  /* 0x000000071b007c12 */ /* 0x002fca000f8e9632 */
[----:B------:R-:W-:-:S04]  /*f3f0*/  IMAD.WIDE.U32 R8, R0, -0x2daee0ad, RZ ;  /* 0xd2511f5300087825 */ /* 0x000fc800078e00ff */
[----:B------:R-:W-:-:S04]  /*f400*/  FFMA.FTZ R0, R209, c[0x0][0x23c], -R19 ;  /* 0x00008f00d1007a23 */ /* 0x000fc80000010813 */
[----:B------:R1:W-:Y:S01]  /*f410*/  MUFU.EX2 R63, R0 ;  /* 0x00000000003f7308 */ /* 0x0003e20000000800 */
[----:B------:R-:W-:-:S07]  /*f420*/  LOP3.LUT R11, R8, 0xffff, RZ, 0xc0, !PT ;  /* 0x0000ffff080b7812 */ /* 0x000fce00078ec0ff */
[----:B------:R3:W-:Y:S01]  /*f430*/  MUFU.EX2 R64, R3 ;  /* 0x0000000300407308 */ /* 0x0007e20000000800 */
[----:B-1----:R-:W-:Y:S01]  /*f440*/  LOP3.LUT R0, R9, UR16, R48, 0x96, !PT ;  /* 0x0000001009007c12 */ /* 0x002fe2000f8e9630 */
[----:B------:R-:W-:-:S06]  /*f450*/  FFMA.FTZ R9, R210, c[0x0][0x23c], -R19 ;  /* 0x00008f00d2097a23 */ /* 0x000fcc0000010813 */
[----:B------:R1:W4:Y:S01]  /*f460*/  MUFU.EX2 R61, R10 ;  /* 0x0000000a003d7308 */ /* 0x0003220000000800 */
[----:B------:R-:W-:Y:S02]  /*f470*/  LOP3.LUT R15, R8, 0xff, RZ, 0xc0, !PT ;  /* 0x000000ff080f7812 */ /* 0x000fe400078ec0ff */
[----:B---3--:R-:W-:-:S05]  /*f480*/  LOP3.LUT R3, R0, 0xffff, RZ, 0xc0, !PT ;  /* 0x0000ffff00037812 */ /* 0x008fca00078ec0ff */
[----:B------:R3:W-:Y:S01]  /*f490*/  MUFU.EX2 R51, R9 ;  /* 0x0000000900337308 */ /* 0x0007e20000000800 */
[--C-:B------:R-:W-:Y:S02]  /*f4a0*/  SHF.R.U32.HI R12, RZ, 0x10, R8.reuse ;  /* 0x00000010ff0c7819 */ /* 0x100fe40000011608 */
[----:B------:R-:W-:Y:S02]  /*f4b0*/  SHF.R.U32.HI R3, RZ, 0x8, R3 ;  /* 0x00000008ff037819 */ /* 0x000fe40000011603 */
[----:B------:R-:W-:Y:S02]  /*f4c0*/  SHF.R.U32.HI R14, RZ, 0x18, R8 ;  /* 0x00000018ff0e7819 */ /* 0x000fe40000011608 */
[----:B-1----:R-:W-:Y:S02]  /*f4d0*/  LOP3.LUT R10, R0, 0xff, RZ, 0xc0, !PT ;  /* 0x000000ff000a7812 */ /* 0x002fe400078ec0ff */
[--C-:B------:R-:W-:Y:S02]  /*f4e0*/  SHF.R.U32.HI R8, RZ, 0x10, R0.reuse ;  /* 0x00000010ff087819 */ /* 0x100fe40000011600 */
[----:B------:R-:W-:Y:S01]  /*f4f0*/  PRMT R3, R10, 0x5410, R3 ;  /* 0x000054100a037816 */ /* 0x000fe20000000003 */
[----:B---3--:R-:W-:Y:S01]  /*f500*/  FFMA.FTZ R9, R211, c[0x0][0x23c], -R19 ;  /* 0x00008f00d3097a23 */ /* 0x008fe20000010813 */
[----:B------:R-:W-:-:S03]  /*f510*/  SHF.R.U32.HI R13, RZ, 0x18, R0 ;  /* 0x00000018ff0d7819 */ /* 0x000fc60000011600 */
[----:B------:R1:W3:Y:S01]  /*f520*/  MUFU.EX2 R50, R9 ;  /* 0x0000000900327308 */ /* 0x0002e20000000800 */
[----:B------:R-:W-:Y:S01]  /*f530*/  HSET2.LE.AND R0, R3, R132, PT ;  /* 0x0000008403007233 */ /* 0x000fe20003803000 */
[----:B--2---:R-:W-:-:S04]  /*f540*/  F2FP.PACK_AB R3, R67, R66 ;  /* 0x000000424303723e */ /* 0x004fc800000000ff */
[----:B------:R-:W-:Y:S02]  /*f550*/  LOP3.LUT R128, R0, R3, RZ, 0xc0, !PT ;  /* 0x0000000300807212 */ /* 0x000fe400078ec0ff */
[----:B-1----:R-:W-:-:S04]  /*f560*/  LOP3.LUT R9, R8, 0xff, RZ, 0xc0, !PT ;  /* 0x000000ff08097812 */ /* 0x002fc800078ec0ff */
[----:B------:R-:W-:Y:S02]  /*f570*/  PRMT R9, R9, 0x5410, R13 ;  /* 0x0000541009097816 */ /* 0x000fe4000000000d */
[----:B----4-:R-:W-:-:S03]  /*f580*/  F2FP.PACK_AB R3, R61, R63 ;  /* 0x0000003f3d03723e */ /* 0x010fc600000000ff */
[----:B------:R-:W-:-:S05]  /*f590*/  HSET2.LE.AND R0, R9, R132, PT ;  /* 0x0000008409007233 */ /* 0x000fca0003803000 */
[----:B------:R-:W-:Y:S01]  /*f5a0*/  LOP3.LUT R129, R0, R3, RZ, 0xc0, !PT ;  /* 0x0000000300817212 */ /* 0x000fe200078ec0ff */
[----:B------:R-:W-:-:S04]  /*f5b0*/  FFMA.FTZ R0, R229, c[0x0][0x23c], -R24 ;  /* 0x00008f00e5007a23 */ /* 0x000fc80000010818 */
[----:B------:R1:W-:Y:S01]  /*f5c0*/  MUFU.EX2 R27, R0 ;  /* 0x00000000001b7308 */ /* 0x0003e20000000800 */
[----:B------:R-:W-:Y:S01]  /*f5d0*/  HMMA.16816.F32 R68, R4, R20, R68 ;  /* 0x000000140444723c */ /* 0x000fe20000001844 */
[----:B------:R-:W-:Y:S01]  /*f5e0*/  LOP3.LUT R10, R12, 0xff, RZ, 0xc0, !PT ;  /* 0x000000ff0c0a7812 */ /* 0x000fe200078ec0ff */
[----:B-1----:R-:W-:-:S05]  /*f5f0*/  FFMA.FTZ R0, R214, c[0x0][0x23c], -R24 ;  /* 0x00008f00d6007a23 */ /* 0x002fca0000010818 */
[----:B------:R1:W2:Y:S01]  /*f600*/  MUFU.EX2 R49, R0 ;  /* 0x0000000000317308 */ /* 0x0002a20000000800 */
[----:B------:R-:W-:Y:S01]  /*f610*/  HMMA.16816.F32 R84, R4, R32, R84 ;  /* 0x000000200454723c */ /* 0x000fe20000001854 */
[--C-:B------:R-:W-:Y:S01]  /*f620*/  FFMA.FTZ R3, R213, c[0x0][0x23c], -R24.reuse ;  /* 0x00008f00d5037a23 */ /* 0x100fe20000010818 */
[----:B------:R-:W-:Y:S01]  /*f630*/  SHF.R.U32.HI R11, RZ, 0x8, R11 ;  /* 0x00000008ff0b7819 */ /* 0x000fe2000001160b */
[----:B-1----:R-:W-:-:S04]  /*f640*/  FFMA.FTZ R0, R212, c[0x0][0x23c], -R24 ;  /* 0x00008f00d4007a23 */ /* 0x002fc80000010818 */
[----:B------:R1:W-:Y:S01]  /*f650*/  MUFU.EX2 R48, R0 ;  /* 0x0000000000307308 */ /* 0x0003e20000000800 */
[----:B------:R-:W-:Y:S01]  /*f660*/  HMMA.16816.F32 R100, R4, R36, R100 ;  /* 0x000000240464723c */ /* 0x000fe20000001864 */
[----:B------:R-:W-:-:S07]  /*f670*/  PRMT R10, R10, 0x5410, R14 ;  /* 0x000054100a0a7816 */ /* 0x000fce000000000e */
[----:B------:R-:W-:Y:S01]  /*f680*/  HMMA.16816.F32 R52, R4, R40, R52 ;  /* 0x000000280434723c */ /* 0x000fe20000001834 */
[----:B-1----:R-:W-:-:S07]  /*f690*/  LOP3.LUT R0, R17, UR7, R62, 0x96, !PT ;  /* 0x0000000711007c12 */ /* 0x002fce000f8e963e */
[----:B------:R-:W-:Y:S01]  /*f6a0*/  HMMA.16816.F32 R164, R4, R44, R164 ;  /* 0x0000002c04a4723c */ /* 0x000fe200000018a4 */
[----:B------:R1:W-:Y:S01]  /*f6b0*/  MUFU.EX2 R26, R3 ;  /* 0x00000003001a7308 */ /* 0x0003e20000000800 */
[----:B------:R-:W-:-:S06]  /*f6c0*/  PRMT R8, R15, 0x5410, R11 ;  /* 0x000054100f087816 */ /* 0x000fcc000000000b */
[C---:B------:R-:W-:Y:S08]  /*f6d0*/  HMMA.16816.F32 R20, R4.reuse, R22, R80 ;  /* 0x000000160414723c */ /* 0x040ff00000001850 */
[C---:B------:R-:W-:Y:S08]  /*f6e0*/  HMMA.16816.F32 R32, R4.reuse, R34, R96 ;  /* 0x000000220420723c */ /* 0x040ff00000001860 */
[C---:B------:R-:W-:Y:S01]  /*f6f0*/  HMMA.16816.F32 R36, R4.reuse, R38, R108 ;  /* 0x000000260424723c */ /* 0x040fe2000000186c */
[--C-:B------:R-:W-:Y:S01]  /*f700*/  HSET2.LE.AND R10, R10, R132.reuse, PT ;  /* 0x000000840a0a7233 */ /* 0x100fe20003803000 */
[----:B------:R-:W-:Y:S01]  /*f710*/  F2FP.PACK_AB R9, R64, R65 ;  /* 0x000000414009723e */ /* 0x000fe200000000ff */
[----:B------:R-:W-:Y:S01]  /*f720*/  FFMA.FTZ R12, R250, R58, R182 ;  /* 0x0000003afa0c7223 */ /* 0x000fe200000100b6 */
[----:B------:R-:W-:Y:S04]  /*f730*/  LDSM.16.MT88.4 R16, [R218+0xbc00] ;  /* 0x00bc0000da10783b */ /* 0x000fe80000004200 */
[C---:B------:R-:W-:Y:S08]  /*f740*/  HMMA.16816.F32 R40, R4.reuse, R42, R120 ;  /* 0x0000002a0428723c */ /* 0x040ff00000001878 */
[----:B------:R-:W-:Y:S01]  /*f750*/  HMMA.16816.F32 R44, R4, R46, R168 ;  /* 0x0000002e042c723c */ /* 0x000fe200000018a8 */
[----:B---3--:R-:W-:Y:S01]  /*f760*/  F2FP.PACK_AB R11, R50, R51 ;  /* 0x00000033320b723e */ /* 0x008fe200000000ff */
[----:B------:R-:W-:Y:S01]  /*f770*/  HSET2.LE.AND R8, R8, R132, PT ;  /* 0x0000008408087233 */ /* 0x000fe20003803000 */
[----:B------:R-:W3:Y:S04]  /*f780*/  LDSM.16.MT88.4 R80, [R218+0x9c00] ;  /* 0x009c0000da50783b */ /* 0x000ee80000004200 */
[----:B------:R-:W-:Y:S01]  /*f790*/  IMAD.WIDE.U32 R4, R0, -0x2daee0ad, RZ ;  /* 0xd2511f5300047825 */ /* 0x000fe200078e00ff */
[----:B------:R-:W4:Y:S03]  /*f7a0*/  LDSM.16.MT88.4 R96, [R216+0xac00] ;  /* 0x00ac0000d860783b */ /* 0x000f260000004200 */
[----:B------:R-:W-:Y:S01]  /*f7b0*/  FFMA.FTZ R6, R230, c[0x0][0x23c], -R25 ;  /* 0x00008f00e6067a23 */ /* 0x000fe20000010819 */
[----:B-1----:R-:W-:Y:S01]  /*f7c0*/  LOP3.LUT R3, R4, 0xffff, RZ, 0xc0, !PT ;  /* 0x0000ffff04037812 */ /* 0x002fe200078ec0ff */
[----:B------:R-:W1:Y:S02]  /*f7d0*/  LDSM.16.MT88.4 R108, [R218+0xac00] ;  /* 0x00ac0000da6c783b */ /* 0x000e640000004200 */
[----:B------:R5:W-:Y:S01]  /*f7e0*/  MUFU.EX2 R24, R6 ;  /* 0x0000000600187308 */ /* 0x000be20000000800 */
[----:B------:R-:W-:Y:S01]  /*f7f0*/  SHF.R.U32.HI R3, RZ, 0x8, R3 ;  /* 0x00000008ff037819 */ /* 0x000fe20000011603 */
[----:B------:R-:W1:Y:S01]  /*f800*/  LDSM.16.MT88.4 R120, [R216+0xbc00] ;  /* 0x00bc0000d878783b */ /* 0x000e620000004200 */
[----:B------:R-:W-:Y:S01]  /*f810*/  LOP3.LUT R0, R5, UR16, R60, 0x96, !PT ;  /* 0x0000001005007c12 */ /* 0x000fe2000f8e963c */
[----:B------:R-:W-:Y:S01]  /*f820*/  FFMA.FTZ R5, R231, c[0x0][0x23c], -R25 ;  /* 0x00008f00e7057a23 */ /* 0x000fe20000010819 */
[----:B------:R-:W-:-:S02]  /*f830*/  LOP3.LUT R131, R10, R11, RZ, 0xc0, !PT ;  /* 0x0000000b0a837212 */ /* 0x000fc400078ec0ff */
[----:B------:R-:W-:Y:S01]  /*f840*/  LOP3.LUT R130, R8, R9, RZ, 0xc0, !PT ;  /* 0x0000000908827212 */ /* 0x000fe200078ec0ff */
[----:B------:R2:W1:Y:S01]  /*f850*/  MUFU.EX2 R15, R5 ;  /* 0x00000005000f7308 */ /* 0x0004620000000800 */
[----:B------:R-:W-:Y:S02]  /*f860*/  SHF.R.U32.HI R7, RZ, 0x10, R4 ;  /* 0x00000010ff077819 */ /* 0x000fe40000011604 */
[----:B-----5:R-:W-:Y:S01]  /*f870*/  LOP3.LUT R6, R4, 0xff, RZ, 0xc0, !PT ;  /* 0x000000ff04067812 */ /* 0x020fe200078ec0ff */
[----:B------:R-:W-:-:S03]  /*f880*/  FFMA.FTZ R8, R215, c[0x0][0x23c], -R25 ;  /* 0x00008f00d7087a23 */ /* 0x000fc60000010819 */
[----:B------:R-:W-:Y:S01]  /*f890*/  PRMT R10, R6, 0x5410, R3 ;  /* 0x00005410060a7816 */ /* 0x000fe20000000003 */
[----:B------:R-:W-:Y:S01]  /*f8a0*/  FFMA.FTZ R3, R228, c[0x0][0x23c], -R25 ;  /* 0x00008f00e4037a23 */ /* 0x000fe20000010819 */
[----:B------:R-:W-:Y:S02]  /*f8b0*/  SHF.R.U32.HI R9, RZ, 0x18, R4 ;  /* 0x00000018ff097819 */ /* 0x000fe40000011604 */
[C---:B--2---:R-:W-:Y:S01]  /*f8c0*/  LOP3.LUT R5, R0.reuse, 0xffff, RZ, 0xc0, !PT ;  /* 0x0000ffff00057812 */ /* 0x044fe200078ec0ff */
[----:B------:R2:W-:Y:S01]  /*f8d0*/  MUFU.EX2 R14, R3 ;  /* 0x00000003000e7308 */ /* 0x0005e20000000800 */
[----:B------:R-:W-:Y:S02]  /*f8e0*/  LOP3.LUT R6, R0, 0xff, RZ, 0xc0, !PT ;  /* 0x000000ff00067812 */ /* 0x000fe400078ec0ff */
[----:B------:R-:W-:Y:S02]  /*f8f0*/  SHF.R.U32.HI R4, RZ, 0x18, R0 ;  /* 0x00000018ff047819 */ /* 0x000fe40000011600 */
[----:B------:R-:W-:-:S03]  /*f900*/  SHF.R.U32.HI R5, RZ, 0x8, R5 ;  /* 0x00000008ff057819 */ /* 0x000fc60000011605 */
[----:B------:R5:W1:Y:S01]  /*f910*/  MUFU.EX2 R13, R8 ;  /* 0x00000008000d7308 */ /* 0x000a620000000800 */
[----:B------:R-:W-:Y:S02]  /*f920*/  PRMT R5, R6, 0x5410, R5 ;  /* 0x0000541006057816 */ /* 0x000fe40000000005 */
[----:B--2---:R-:W-:Y:S02]  /*f930*/  SHF.R.U32.HI R3, RZ, 0x10, R0 ;  /* 0x00000010ff037819 */ /* 0x004fe40000011600 */
[----:B------:R-:W-:Y:S02]  /*f940*/  LOP3.LUT R0, R7, 0xff, RZ, 0xc0, !PT ;  /* 0x000000ff07007812 */ /* 0x000fe400078ec0ff */
[----:B------:R-:W-:Y:S02]  /*f950*/  LOP3.LUT R3, R3, 0xff, RZ, 0xc0, !PT ;  /* 0x000000ff03037812 */ /* 0x000fe400078ec0ff */
[----:B------:R-:W-:Y:S02]  /*f960*/  PRMT R0, R0, 0x5410, R9 ;  /* 0x0000541000007816 */ /* 0x000fe40000000009 */
[----:B------:R-:W-:-:S03]  /*f970*/  PRMT R4, R3, 0x5410, R4 ;  /* 0x0000541003047816 */ /* 0x000fc60000000004 */
[--C-:B-----5:R-:W-:Y:S01]  /*f980*/  HSET2.LE.AND R8, R0, R132.reuse, PT ;  /* 0x0000008400087233 */ /* 0x120fe20003803000 */
[----:B------:R-:W-:Y:S01]  /*f990*/  F2FP.PACK_AB R3, R49, R27 ;  /* 0x0000001b3103723e */ /* 0x000fe200000000ff */
[--C-:B------:R-:W-:Y:S01]  /*f9a0*/  HSET2.LE.AND R0, R5, R132.reuse, PT ;  /* 0x0000008405007233 */ /* 0x100fe20003803000 */
[----:B-1----:R-:W-:Y:S01]  /*f9b0*/  F2FP.PACK_AB R5, R15, R24 ;  /* 0x000000180f05723e */ /* 0x002fe200000000ff */
[----:B------:R-:W-:-:S03]  /*f9c0*/  HSET2.LE.AND R4, R4, R132, PT ;  /* 0x0000008404047233 */ /* 0x000fc60003803000 */
[----:B------:R-:W-:Y:S02]  /*f9d0*/  LOP3.LUT R168, R0, R3, RZ, 0xc0, !PT ;  /* 0x0000000300a87212 */ /* 0x000fe400078ec0ff */
[----:B------:R-:W-:Y:S01]  /*f9e0*/  F2FP.PACK_AB R0, R13, R14 ;  /* 0x0000000e0d00723e */ /* 0x000fe200000000ff */
[----:B------:R-:W-:Y:S01]  /*f9f0*/  HSET2.LE.AND R6, R10, R132, PT ;  /* 0x000000840a067233 */ /* 0x000fe20003803000 */
[----:B------:R-:W-:Y:S02]  /*fa00*/  F2FP.PACK_AB R7, R26, R48 ;  /* 0x000000301a07723e */ /* 0x000fe400000000ff */
[----:B------:R-:W-:Y:S01]  /*fa10*/  LOP3.LUT R171, R8, R0, RZ, 0xc0, !PT ;  /* 0x0000000008ab7212 */ /* 0x000fe200078ec0ff */
[----:B------:R-:W-:Y:S01]  /*fa20*/  FFMA.FTZ R0, R181, R59, R243 ;  /* 0x0000003bb5007223 */ /* 0x000fe200000100f3 */
[----:B------:R-:W-:Y:S01]  /*fa30*/  LOP3.LUT R169, R4, R5, RZ, 0xc0, !PT ;  /* 0x0000000504a97212 */ /* 0x000fe200078ec0ff */
[----:B------:R-:W-:Y:S01]  /*fa40*/  FADD.FTZ R4, R180, R12 ;  /* 0x0000000cb4047221 */ /* 0x000fe20000010000 */
[----:B------:R-:W-:Y:S01]  /*fa50*/  LOP3.LUT R170, R6, R7, RZ, 0xc0, !PT ;  /* 0x0000000706aa7212 */ /* 0x000fe200078ec0ff */
        /* <DEDUP_REMOVED lines=9> */
[----:B------:R-:W-:Y:S02]  /*faf0*/  FFMA.FTZ R11, R251, R57, R183 ;  /* 0x00000039fb0b7223 */ /* 0x000fe400000100b7 */
[----:B------:R-:W-:Y:S02]  /*fb00*/  FADD.FTZ R0, R233, R0 ;  /* 0x00000000e9007221 */ /* 0x000fe40000010000 */
[----:B------:R-:W-:Y:S02]  /*fb10*/  FFMA.FTZ R9, R252, R56, R247 ;  /* 0x00000038fc097223 */ /* 0x000fe400000100f7 */
        /* <DEDUP_REMOVED lines=30> */
[----:B------:R-:W-:Y:S01]  /*fd00*/  FADD.FTZ R3, R194, R3 ;  /* 0x00000003c2037221 */ /* 0x000fe20000010000 */
[----:B------:R-:W-:Y:S01]  /*fd10*/  UISETP.GE.AND UP0, UPT, UR28, 0x4, UPT ;  /* 0x000000041c00788c */ /* 0x000fe2000bf06270 */
[----:B------:R-:W-:Y:S01]  /*fd20*/  FADD.FTZ R7, R174, R5 ;  /* 0x00000005ae077221 */ /* 0x000fe20000010000 */
[----:B------:R1:W-:Y:S01]  /*fd30*/  STL [R1+0x8], R0 ;  /* 0x0000080001007387 */ /* 0x0003e20000100800 */
[----:B------:R-:W-:-:S02]  /*fd40*/  FADD.FTZ R6, R133, R4 ;  /* 0x0000000485067221 */ /* 0x000fc40000010000 */
[----:B------:R-:W-:Y:S02]  /*fd50*/  FADD.FTZ R5, R193, R3 ;  /* 0x00000003c1057221 */ /* 0x000fe40000010000 */
[----:B------:R-:W-:Y:S02]  /*fd60*/  FADD.FTZ R4, R175, R7 ;  /* 0x00000007af047221 */ /* 0x000fe40000010000 */
[----:B------:R-:W-:Y:S01]  /*fd70*/  FADD.FTZ R3, R138, R6 ;  /* 0x000000068a037221 */ /* 0x000fe20000010000 */
[----:B------:R-:W-:Y:S01]  /*fd80*/  PLOP3.LUT P0, PT, PT, PT, UP0, 0x80, 0x0 ;  /* 0x000000000000781c */ /* 0x000fe20003f0f008 */
[----:B------:R-:W-:Y:S02]  /*fd90*/  FADD.FTZ R5, R192, R5 ;  /* 0x00000005c0057221 */ /* 0x000fe40000010000 */
[----:B------:R-:W-:Y:S02]  /*fda0*/  FADD.FTZ R6, R27, R4 ;  /* 0x000000041b067221 */ /* 0x000fe40000010000 */
[----:B------:R-:W-:-:S02]  /*fdb0*/  FADD.FTZ R4, R24, R3 ;  /* 0x0000000318047221 */ /* 0x000fc40000010000 */
[----:B------:R-:W-:Y:S01]  /*fdc0*/  FADD.FTZ R3, R66, R5 ;  /* 0x0000000542037221 */ /* 0x000fe20000010000 */
[----:B------:R-:W-:Y:S01]  /*fdd0*/  HMMA.16816.F32 R144, R128, R152, R144 ;  /* 0x000000988090723c */ /* 0x000fe20000001890 */
[----:B------:R-:W-:Y:S02]  /*fde0*/  FADD.FTZ R5, R49, R6 ;  /* 0x0000000631057221 */ /* 0x000fe40000010000 */
[----:B------:R-:W-:Y:S02]  /*fdf0*/  FADD.FTZ R4, R15, R4 ;  /* 0x000000040f047221 */ /* 0x000fe40000010000 */
[----:B------:R-:W-:-:S03]  /*fe00*/  FADD.FTZ R3, R67, R3 ;  /* 0x0000000343037221 */ /* 0x000fc60000010000 */
[----:B------:R-:W-:Y:S01]  /*fe10*/  HMMA.16816.F32 R148, R128, R154, R148 ;  /* 0x0000009a8094723c */ /* 0x000fe20000001894 */
[----:B------:R-:W-:Y:S01]  /*fe20*/  FADD.FTZ R5, R48, R5 ;  /* 0x0000000530057221 */ /* 0x000fe20000010000 */
[----:B------:R-:W-:Y:S01]  /*fe30*/  @UP0 UIADD3 UR28, UR28, -0x4, URZ ;  /* 0xfffffffc1c1c0890 */ /* 0x000fe2000fffe03f */
[----:B------:R-:W-:Y:S02]  /*fe40*/  FADD.FTZ R4, R14, R4 ;  /* 0x000000040e047221 */ /* 0x000fe40000010000 */
[----:B------:R-:W-:-:S03]  /*fe50*/  FADD.FTZ R3, R65, R3 ;  /* 0x0000000341037221 */ /* 0x000fc60000010000 */
[----:B---3--:R-:W-:Y:S01]  /*fe60*/  HMMA.16816.F32 R72, R128, R80, R72 ;  /* 0x000000508048723c */ /* 0x008fe20000001848 */
[----:B------:R-:W-:-:S07]  /*fe70*/  FADD.FTZ R250, R26, R5 ;  /* 0x000000051afa7221 */ /* 0x000fce0000010000 */
[----:B------:R-:W-:Y:S01]  /*fe80*/  HMMA.16816.F32 R76, R128, R82, R76 ;  /* 0x00000052804c723c */ /* 0x000fe2000000184c */
[----:B------:R-:W-:-:S07]  /*fe90*/  FADD.FTZ R251, R13, R4 ;  /* 0x000000040dfb7221 */ /* 0x000fce0000010000 */
[----:B----4-:R-:W-:Y:S01]  /*fea0*/  HMMA.16816.F32 R88, R128, R96, R88 ;  /* 0x000000608058723c */ /* 0x010fe20000001858 */
[----:B------:R-:W-:-:S07]  /*feb0*/  FADD.FTZ R252, R64, R3 ;  /* 0x0000000340fc7221 */ /* 0x000fce0000010000 */
[C---:B------:R-:W-:Y:S08]  /*fec0*/  HMMA.16816.F32 R92, R128.reuse, R98, R92 ;  /* 0x00000062805c723c */ /* 0x040ff0000000185c */
[C---:B------:R-:W-:Y:S08]  /*fed0*/  HMMA.16816.F32 R104, R128.reuse, R108, R104 ;  /* 0x0000006c8068723c */ /* 0x040ff00000001868 */
        /* <DEDUP_REMOVED lines=18> */
.L_x_339:
[----:B-1----:R-:W-:-:S12]  /*10000*/  UIADD3 UR28, UR29, -0x1, URZ ;  /* 0xffffffff1d1c7890 */ /* 0x002fd8000fffe03f */
.L_x_342:
[----:B-1----:R-:W-:-:S13]  /*10010*/  ISETP.LE.AND P0, PT, RZ, UR28, PT ;  /* 0x0000001cff007c0c */ /* 0x002fda000bf03270 */
[----:B------:R-:W-:Y:S05]  /*10020*/  @!P0 BRA `(.L_x_343) ;  /* 0x000041d000008947 */ /* 0x000fea0003800000 */
[----:B------:R-:W2:Y:S01]  /*10030*/  LDL.LU R9, [R1+0x50] ;  /* 0x0000500001097983 */ /* 0x000ea20000300800 */
[----:B------:R-:W-:Y:S01]  /*10040*/  MOV R137, R2 ;  /* 0x0000000200897202 */ /* 0x000fe20000000f00 */
[----:B------:R-:W1:Y:S01]  /*10050*/  LDC.U8 R223, c[0x0][0x2d8] ;  /* 0x0000b600ffdf7b82 */ /* 0x000e620000000000 */
[----:B------:R-:W-:Y:S01]  /*10060*/  UMOV UR29, 0x5 ;  /* 0x00000005001d7882 */ /* 0x000fe20000000000 */
[----:B------:R-:W3:Y:S01]  /*10070*/  LDL.LU R8, [R1] ;  /* 0x0000000001087983 */ /* 0x000ee20000300800 */
[----:B------:R-:W-:Y:S01]  /*10080*/  ULDC.64 UR4, c[0x0][0x1a0] ;  /* 0x0000680000047ab9 */ /* 0x000fe20000000a00 */
[----:B------:R-:W-:Y:S01]  /*10090*/  MOV R132, R135 ;  /* 0x0000008700847202 */ /* 0x000fe20000000f00 */
[----:B------:R-:W-:Y:S01]  /*100a0*/  USHF.L.U64.HI UR5, UR4, UR29, UR5 ;  /* 0x0000001d04057299 */ /* 0x000fe20008010205 */
[----:B------:R-:W4:Y:S01]  /*100b0*/  LDL.LU R3, [R1+0x40] ;  /* 0x0000400001037983 */ /* 0x000f220000300800 */
[----:B------:R-:W-:Y:S01]  /*100c0*/  USHF.L.U32 UR4, UR4, 0x5, URZ ;  /* 0x0000000504047899 */ /* 0x000fe2000800063f */
[----:B------:R-:W-:Y:S01]  /*100d0*/  MOV R0, R136 ;  /* 0x0000008800007202 */ /* 0x000fe20000000f00 */
[----:B------:R-:W-:Y:S01]  /*100e0*/  IMAD.MOV.U32 R133, RZ, RZ, R134 ;  /* 0x000000ffff857224 */ /* 0x000fe200078e0086 */
[----:B------:R-:W5:Y:S01]  /*100f0*/  LDL.LU.64 R6, [R1+0x38] ;  /* 0x0000380001067983 */ /* 0x000f620000300a00 */
[----:B------:R-:W-:-:S02]  /*10100*/  USHF.L.U64.HI UR30, UR4, 0x1, UR5 ;  /* 0x00000001041e7899 */ /* 0x000fc40008010205 */
[----:B------:R-:W-:Y:S01]  /*10110*/  USHF.L.U32 UR31, UR4, 0x1, URZ ;  /* 0x00000001041f7899 */ /* 0x000fe2000800063f */
[----:B------:R-:W2:Y:S04]  /*10120*/  LDL.LU.64 R4, [R1+0x48] ;  /* 0x0000480001047983 */ /* 0x000ea80000300a00 */
[----:B------:R-:W3:Y:S01]  /*10130*/  LDL.LU R10, [R1+0x4] ;  /* 0x00000400010a7983 */ /* 0x000ee20000300800 */
[----:B-1----:R-:W-:Y:S01]  /*10140*/  PRMT R223, R223, 0x7054, R223 ;  /* 0x00007054dfdf7816 */ /* 0x002fe200000000df */
[----:B----4-:R-:W-:-:S04]  /*10150*/  IMAD.WIDE.U32 R224, R3, -0x2daee0ad, RZ ;  /* 0xd2511f5303e07825 */ /* 0x010fc800078e00ff */
[----:B-----5:R-:W-:Y:S01]  /*10160*/  IMAD.MOV.U32 R3, RZ, RZ, R7 ;  /* 0x000000ffff037224 */ /* 0x020fe200078e0007 */
[----:B--2---:R-:W-:-:S05]  /*10170*/  MOV R2, R4 ;  /* 0x0000000400027202 */ /* 0x004fca0000000f00 */
[----:B------:R1:W-:Y:S01]  /*10180*/  STL.64 [R1], R2 ;  /* 0x0000000201007387 */ /* 0x0003e20000100a00 */
[----:B---3--:R-:W-:-:S04]  /*10190*/  IMAD.WIDE.U32 R234, R10, -0x326172a9, RZ ;  /* 0xcd9e8d570aea7825 */ /* 0x008fc800078e00ff */
[----:B------:R-:W-:Y:S01]  /*101a0*/  IMAD.WIDE.U32 R232, R9, -0x326172a9, RZ ;  /* 0xcd9e8d5709e87825 */ /* 0x000fe200078e00ff */
[----:B------:R-:W-:-:S04]  /*101b0*/  LOP3.LUT R228, R235, R8, RZ, 0x3c, !PT ;  /* 0x00000008ebe47212 */ /* 0x000fc800078e3cff */
[----:B------:R-:W-:Y:S01]  /*101c0*/  LOP3.LUT R226, R233, R8, RZ, 0x3c, !PT ;  /* 0x00000008e9e27212 */ /* 0x000fe200078e3cff */
[----:B------:R-:W-:-:S04]  /*101d0*/  IMAD.WIDE.U32 R228, R228, -0x2daee0ad, RZ ;  /* 0xd2511f53e4e47825 */ /* 0x000fc800078e00ff */
[----:B------:R-:W-:Y:S01]  /*101e0*/  IMAD.WIDE.U32 R226, R226, -0x2daee0ad, RZ ;  /* 0xd2511f53e2e27825 */ /* 0x000fe200078e00ff */
[----:B------:R-:W-:Y:S05]  /*101f0*/  BRA `(.L_x_344) ;  /* 0x000001d000007947 */ /* 0x000fea0003800000 */
.L_x_346:
[----:B------:R-:W2:Y:S01]  /*10200*/  LDL.64 R230, [R1+0x18] ;  /* 0x0000180001e67983 */ /* 0x000ea20000100a00 */
[----:B------:R-:W-:Y:S02]  /*10210*/  ULDC.64 UR4, c[0x0][0x198] ;  /* 0x0000660000047ab9 */ /* 0x000fe40000000a00 */
[----:B------:R-:W-:Y:S01]  /*10220*/  UIADD3 UR32, UR28, -0x1, URZ ;  /* 0xffffffff1c207890 */ /* 0x000fe2000fffe03f */
[----:B------:R-:W3:Y:S03]  /*10230*/  LDL.64 R138, [R1+0x10] ;  /* 0x00001000018a7983 */ /* 0x000ee60000100a00 */
[----:B------:R-:W-:Y:S02]  /*10240*/  USHF.R.S32.HI UR29, URZ, 0x1f, UR32 ;  /* 0x0000001f3f1d7899 */ /* 0x000fe40008011420 */
[----:B------:R-:W-:Y:S02]  /*10250*/  UIMAD.WIDE.U32 UR34, UR32, UR4, URZ ;  /* 0x00000004202272a5 */ /* 0x000fe4000f8e003f */
[----:B------:R-:W-:Y:S04]  /*10260*/  UIMAD UR29, UR29, UR4, URZ ;  /* 0x000000041d1d72a4 */ /* 0x000fe8000f8e023f */
[----:B------:R-:W-:Y:S01]  /*10270*/  UIMAD UR29, UR32, UR5, UR29 ;  /* 0x00000005201d72a4 */ /* 0x000fe2000f8e021d */
[----:B------:R-:W-:Y:S02]  /*10280*/  IMAD.U32 R3, RZ, RZ, UR34 ;  /* 0x00000022ff037e24 */ /* 0x000fe4000f8e00ff */
[----:B------:R-:W-:Y:S01]  /*10290*/  IMAD.U32 R135, RZ, RZ, UR34 ;  /* 0x00000022ff877e24 */ /* 0x000fe2000f8e00ff */
[----:B------:R-:W-:Y:S06]  /*102a0*/  UIADD3 UR29, UR35, UR29, URZ ;  /* 0x0000001d231d7290 */ /* 0x000fec000fffe03f */
[----:B------:R-:W-:Y:S01]  /*102b0*/  IMAD.U32 R134, RZ, RZ, UR29 ;  /* 0x0000001dff867e24 */ /* 0x000fe2000f8e00ff */
[----:B--2---:R-:W-:Y:S04]  /*102c0*/  LEA R3, P1, R3, R230, 0x6 ;  /* 0x000000e603037211 */ /* 0x004fe800078230ff */
[----:B------:R-:W-:Y:S02]  /*102d0*/  LEA R2, P2, R3, c[0x0][0x168], 0x1 ;  /* 0x00005a0003027a11 */ /* 0x000fe400078408ff */
[----:B---3--:R-:W-:Y:S02]  /*102e0*/  LEA.HI.X R135, R135, R139, R134, 0x6, P1 ;  /* 0x0000008b87877211 */ /* 0x008fe400008f3486 */
        /* <DEDUP_REMOVED lines=14> */
.L_x_344:
[----:B-1----:R-:W2:Y:S01]  /*103d0*/  LDL.64 R2, [R1] ;  /* 0x0000000001027983 */ /* 0x002ea20000100a00 */
[----:B------:R-:W-:Y:S04]  /*103e0*/  DEPBAR.LE SB0, 0x0 ;  /* 0x000080000000791a */ /* 0x000fe80000000000 */
[----:B------:R-:W-:Y:S01]  /*103f0*/  USHF.R.S32.HI UR5, URZ, 0x1f, UR28 ;  /* 0x0000001f3f057899 */ /* 0x000fe2000801141c */
[----:B------:R-:W-:Y:S01]  /*10400*/  BAR.SYNC.DEFER_BLOCKING 0x0 ;  /* 0x0000000000007b1d */ /* 0x000fe20000010000 */
[----:B------:R-:W-:Y:S01]  /*10410*/  UIMAD UR4, UR21, UR28, URZ ;  /* 0x0000001c150472a4 */ /* 0x000fe2000f8e023f */
[----:B------:R-:W-:Y:S03]  /*10420*/  IMAD.U32 R4, RZ, RZ, UR28 ;  /* 0x0000001cff047e24 */ /* 0x000fe6000f8e00ff */
[----:B------:R-:W-:Y:S01]  /*10430*/  UIMAD UR4, UR5, UR22, UR4 ;  /* 0x00000016050472a4 */ /* 0x000fe2000f8e0204 */
[----:B--2---:R-:W-:Y:S05]  /*10440*/  IMAD.WIDE.U32 R4, R4, UR22, R2 ;  /* 0x0000001604047c25 */ /* 0x004fea000f8e0002 */
[C---:B------:R-:W-:Y:S02]  /*10450*/  LEA R2, P0, R4.reuse, c[0x0][0x170], 0x1 ;  /* 0x00005c0004027a11 */ /* 0x040fe400078008ff */
[----:B------:R-:W-:Y:S04]  /*10460*/  IADD3 R3, R5, UR4, RZ ;  /* 0x0000000405037c10 */ /* 0x000fe8000fffe0ff */
[----:B------:R-:W-:Y:S02]  /*10470*/  LEA.HI.X R3, R4, c[0x0][0x174], R3, 0x1, P0 ;  /* 0x00005d0004037a11 */ /* 0x000fe400000f0c03 */
[----:B------:R-:W-:Y:S03]  /*10480*/  IADD3 R4, P0, R2, UR31, RZ ;  /* 0x0000001f02047c10 */ /* 0x000fe6000ff1e0ff */
[----:B------:R-:W-:Y:S01]  /*10490*/  @!PT LDS RZ, [RZ] ;  /* 0x00000000fffff984 */ /* 0x000fe20000000800 */
[----:B------:R-:W-:Y:S01]  /*104a0*/  @!PT LDS RZ, [RZ] ;  /* 0x00000000fffff984 */ /* 0x000fe20000000800 */
[----:B------:R-:W-:Y:S01]  /*104b0*/  @!PT LDS RZ, [RZ] ;  /* 0x00000000fffff984 */ /* 0x000fe20000000800 */
[----:B------:R1:W-:Y:S01]  /*104c0*/  LDGSTS.E.BYPASS.LTC128B.128 [R222+0x9000], [R2.64] ;  /* 0x0900000002de7fae */ /* 0x0003e2000b901d58 */
[----:B------:R-:W-:Y:S02]  /*104d0*/  IADD3.X R5, R3, UR30, RZ, P0, !PT ;  /* 0x0000001e03057c10 */ /* 0x000fe400087fe4ff */
[----:B------:R-:W-:Y:S03]  /*104e0*/  ISETP.LT.AND P0, PT, RZ, UR28, PT ;  /* 0x0000001cff007c0c */ /* 0x000fe6000bf01270 */
[----:B------:R1:W-:Y:S06]  /*104f0*/  LDGSTS.E.BYPASS.LTC128B.128 [R222+0xa000], [R2.64+0x40] ;  /* 0x0a00004002de7fae */ /* 0x0003ec000b901d58 */
[----:B------:R1:W-:Y:S06]  /*10500*/  LDGSTS.E.BYPASS.LTC128B.128 [R222+0xb000], [R2.64+0x80] ;  /* 0x0b00008002de7fae */ /* 0x0003ec000b901d58 */
[----:B------:R2:W-:Y:S06]  /*10510*/  LDGSTS.E.BYPASS.LTC128B.128 [R222+0x9800], [R4.64] ;  /* 0x0980000004de7fae */ /* 0x0005ec000b901d58 */
[----:B------:R2:W-:Y:S06]  /*10520*/  LDGSTS.E.BYPASS.LTC128B.128 [R222+0xa800], [R4.64+0x40] ;  /* 0x0a80004004de7fae */ /* 0x0005ec000b901d58 */
[----:B------:R2:W-:Y:S06]  /*10530*/  LDGSTS.E.BYPASS.LTC128B.128 [R222+0xb800], [R4.64+0x80] ;  /* 0x0b80008004de7fae */ /* 0x0005ec000b901d58 */
        /* <DEDUP_REMOVED lines=12> */
[----:B------:R-:W1:Y:S01]  /*10600*/  LDSM.16.M88.4 R188, [R219+0x6400] ;  /* 0x00640000dbbc783b */ /* 0x000e620000000200 */
[-C--:B------:R-:W-:Y:S05]  /*10610*/  HMMA.16816.F32 R12, R60, R18.reuse, RZ ;  /* 0x000000123c0c723c */ /* 0x080fea00000018ff */
[----:B------:R-:W1:Y:S03]  /*10620*/  LDSM.16.M88.4 R192, [R219+0x6800] ;  /* 0x00680000dbc0783b */ /* 0x000e660000000200 */
[C---:B------:R-:W-:Y:S03]  /*10630*/  HMMA.16816.F32 R16, R64.reuse, R18, RZ ;  /* 0x000000124010723c */ /* 0x040fe600000018ff */
[----:B------:R-:W1:Y:S05]  /*10640*/  LDSM.16.M88.4 R196, [R219+0x6c00] ;  /* 0x006c0000dbc4783b */ /* 0x000e6a0000000200 */
[-C--:B----4-:R-:W-:Y:S01]  /*10650*/  HMMA.16816.F32 R20, R64, R32.reuse, RZ ;  /* 0x000000204014723c */ /* 0x090fe200000018ff */
[----:B------:R-:W-:Y:S06]  /*10660*/  LDSM.16.M88.4 R200, [R217+0x7000] ;  /* 0x00700000d9c8783b */ /* 0x000fec0000000200 */
[----:B------:R-:W-:Y:S01]  /*10670*/  LDSM.16.M88.4 R204, [R220+0x3000] ;  /* 0x00300000dccc783b */ /* 0x000fe20000000200 */
[C---:B------:R-:W-:Y:S05]  /*10680*/  HMMA.16816.F32 R24, R60.reuse, R32, RZ ;  /* 0x000000203c18723c */ /* 0x040fea00000018ff */
[----:B------:R-:W-:Y:S03]  /*10690*/  LDSM.16.M88.4 R208, [R219+0x7800] ;  /* 0x00780000dbd0783b */ /* 0x000fe60000000200 */
[-C--:B------:R-:W-:Y:S03]  /*106a0*/  HMMA.16816.F32 R28, R60, R34.reuse, RZ ;  /* 0x000000223c1c723c */ /* 0x080fe600000018ff */
[----:B------:R-:W-:Y:S05]  /*106b0*/  LDSM.16.M88.4 R212, [R219+0x7c00] ;  /* 0x007c0000dbd4783b */ /* 0x000fea0000000200 */
[C---:B------:R-:W-:Y:S08]  /*106c0*/  HMMA.16816.F32 R32, R64.reuse, R34, RZ ;  /* 0x000000224020723c */ /* 0x040ff000000018ff */
[-C--:B-----5:R-:W-:Y:S08]  /*106d0*/  HMMA.16816.F32 R36, R64, R48.reuse, RZ ;  /* 0x000000304024723c */ /* 0x0a0ff000000018ff */
[C---:B------:R-:W-:Y:S08]  /*106e0*/  HMMA.16816.F32 R40, R60.reuse, R48, RZ ;  /* 0x000000303c28723c */ /* 0x040ff000000018ff */
[-C--:B------:R-:W-:Y:S08]  /*106f0*/  HMMA.16816.F32 R44, R60, R50.reuse, RZ ;  /* 0x000000323c2c723c */ /* 0x080ff000000018ff */
[C---:B------:R-:W-:Y:S08]  /*10700*/  HMMA.16816.F32 R48, R64.reuse, R50, RZ ;  /* 0x000000324030723c */ /* 0x040ff000000018ff */
[-C--:B-1----:R-:W-:Y:S08]  /*10710*/  HMMA.16816.F32 R52, R64, R172.reuse, RZ ;  /* 0x000000ac4034723c */ /* 0x082ff000000018ff */
[C---:B------:R-:W-:Y:S08]  /*10720*/  HMMA.16816.F32 R56, R60.reuse, R172, RZ ;  /* 0x000000ac3c38723c */ /* 0x040ff000000018ff */
[-C--:B------:R-:W-:Y:S08]  /*10730*/  HMMA.16816.F32 R60, R60, R174.reuse, RZ ;  /* 0x000000ae3c3c723c */ /* 0x080ff000000018ff */
[----:B------:R-:W-:Y:S01]  /*10740*/  HMMA.16816.F32 R64, R64, R174, RZ ;  /* 0x000000ae4040723c */ /* 0x000fe200000018ff */
[----:B------:R-:W1:Y:S07]  /*10750*/  LDSM.16.M88.4 R172, [R220+0x2000] ;  /* 0x00200000dcac783b */ /* 0x000e6e0000000200 */
[-C--:B--2---:R-:W-:Y:S08]  /*10760*/  HMMA.16816.F32 R4, R176, R180.reuse, R4 ;  /* 0x000000b4b004723c */ /* 0x084ff00000001804 */
[C---:B---3--:R-:W-:Y:S08]  /*10770*/  HMMA.16816.F32 R8, R184.reuse, R180, R8 ;  /* 0x000000b4b808723c */ /* 0x048ff00000001808 */
        /* <DEDUP_REMOVED lines=16> */
[----:B------:R-:W3:Y:S07]  /*10880*/  LDSM.16.M88.4 R184, [R217+0x7800] ;  /* 0x00780000d9b8783b */ /* 0x000eee0000000200 */
[----:B------:R-:W-:Y:S01]  /*10890*/  HMMA.16816.F32 R64, R176, R198, R64 ;  /* 0x000000c6b040723c */ /* 0x000fe20000001840 */
[----:B------:R-:W4:Y:S06]  /*108a0*/  LDSM.16.M88.4 R176, [R221+0x2000] ;  /* 0x00200000ddb0783b */ /* 0x000f2c0000000200 */
[----:B------:R-:W5:Y:S01]  /*108b0*/  LDSM.16.M88.4 R196, [R221+0x3000] ;  /* 0x00300000ddc4783b */ /* 0x000f620000000200 */
[-C--:B-1----:R-:W-:Y:S08]  /*108c0*/  HMMA.16816.F32 R4, R172, R200.reuse, R4 ;  /* 0x000000c8ac04723c */ /* 0x082ff00000001804 */
[C---:B------:R-:W-:Y:S08]  /*108d0*/  HMMA.16816.F32 R8, R204.reuse, R200, R8 ;  /* 0x000000c8cc08723c */ /* 0x040ff00000001808 */
[-C--:B------:R-:W-:Y:S08]  /*108e0*/  HMMA.16816.F32 R12, R204, R202.reuse, R12 ;  /* 0x000000cacc0c723c */ /* 0x080ff0000000180c */
[C---:B------:R-:W-:Y:S01]  /*108f0*/  HMMA.16816.F32 R16, R172.reuse, R202, R16 ;  /* 0x000000caac10723c */ /* 0x040fe20000001810 */
[----:B------:R-:W1:Y:S07]  /*10900*/  LDSM.16.M88.4 R200, [R219+0x7400] ;  /* 0x00740000dbc8783b */ /* 0x000e6e0000000200 */
[-C--:B--2---:R-:W-:Y:S08]  /*10910*/  HMMA.16816.F32 R20, R172, R180.reuse, R20 ;  /* 0x000000b4ac14723c */ /* 0x084ff00000001814 */
        /* <DEDUP_REMOVED lines=17> */
[C---:B-----5:R-:W-:Y:S08]  /*10a30*/  HMMA.16816.F32 R8, R196.reuse, R192, R8 ;  /* 0x000000c0c408723c */ /* 0x060ff00000001808 */
        /* <DEDUP_REMOVED lines=18> */
[----:B------:R-:W5:Y:S06]  /*10b60*/  LDSM.16.M88.4 R176, [R221+0x4000] ;  /* 0x00400000ddb0783b */ /* 0x000f6c0000000200 */
        /* <DEDUP_REMOVED lines=37> */
.L_x_345:
[----:B-1----:R-:W-:Y:S01]  /*10dc0*/  FMNMX.FTZ R2, R4, R0, !PT ;  /* 0x0000000004027209 */ /* 0x002fe20007810000 */
[----:B------:R-:W-:Y:S01]  /*10dd0*/  USHF.L.U32 UR4, UR28, 0x1, URZ ;  /* 0x000000011c047899 */ /* 0x000fe2000800063f */
[----:B------:R-:W-:Y:S01]  /*10de0*/  LDSM.16.MT88.4 R176, [R216+0x9000] ;  /* 0x00900000d8b0783b */ /* 0x000fe20000004200 */
        /* <DEDUP_REMOVED lines=53> */
[----:B--2---:R-:W-:Y:S02]  /*11140*/  FMNMX.FTZ R2, R2, R134, !PT ;  /* 0x0000008602027209 */ /* 0x004fe40007810000 */
[----:B------:R-:W-:Y:S05]  /*11150*/  FMNMX.FTZ R134, R10, R137, !PT ;  /* 0x000000890a867209 */ /* 0x000fea0007810000 */
[----:B------:R-:W2:Y:S01]  /*11160*/  SHFL.BFLY PT, R172, R2, 0x1, 0x1f ;  /* 0x0c201f0002ac7f89 */ /* 0x000ea200000e0000 */
[----:B------:R-:W-:Y:S02]  /*11170*/  FMNMX.FTZ R135, R11, R134, !PT ;  /* 0x000000860b877209 */ /* 0x000fe40007810000 */
[----:B---3--:R-:W-:Y:S02]  /*11180*/  FMNMX.FTZ R134, R3, R138, !PT ;  /* 0x0000008a03867209 */ /* 0x008fe40007810000 */
[----:B------:R-:W-:Y:S03]  /*11190*/  FMNMX.FTZ R3, R14, R135, !PT ;  /* 0x000000870e037209 */ /* 0x000fe60007810000 */
[----:B------:R-:W3:Y:S01]  /*111a0*/  SHFL.BFLY PT, R138, R134, 0x1, 0x1f ;  /* 0x0c201f00868a7f89 */ /* 0x000ee200000e0000 */
[----:B------:R-:W-:Y:S02]  /*111b0*/  FMNMX.FTZ R3, R15, R3, !PT ;  /* 0x000000030f037209 */ /* 0x000fe40007810000 */
[----:B-1----:R-:W-:Y:S02]  /*111c0*/  FMNMX.FTZ R136, R136, R139, !PT ;  /* 0x0000008b88887209 */ /* 0x002fe40007810000 */
[----:B------:R-:W-:Y:S02]  /*111d0*/  FMNMX.FTZ R3, R26, R3, !PT ;  /* 0x000000031a037209 */ /* 0x000fe40007810000 */
[C---:B------:R-:W-:Y:S01]  /*111e0*/  FSETP.NEU.FTZ.AND P1, PT, R136.reuse, -INF , PT ;  /* 0xff8000008800780b */ /* 0x040fe20003f3d000 */
[C---:B------:R-:W-:Y:S01]  /*111f0*/  FADD.FTZ R0, -R136.reuse, R0 ;  /* 0x0000000088007221 */ /* 0x040fe20000010100 */
[----:B------:R-:W-:Y:S01]  /*11200*/  FMNMX.FTZ R3, R27, R3, !PT ;  /* 0x000000031b037209 */ /* 0x000fe20007810000 */
[----:B------:R-:W-:Y:S02]  /*11210*/  FMUL.FTZ R184, R136, c[0x0][0x23c] ;  /* 0x00008f0088b87a20 */ /* 0x000fe40000410000 */
[----:B------:R-:W-:Y:S01]  /*11220*/  FMUL.FTZ R0, R0, c[0x0][0x23c] ;  /* 0x00008f0000007a20 */ /* 0x000fe20000410000 */
[----:B------:R-:W-:Y:S02]  /*11230*/  FMNMX.FTZ R3, R30, R3, !PT ;  /* 0x000000031e037209 */ /* 0x000fe40007810000 */
[----:B--2---:R-:W-:Y:S02]  /*11240*/  FMNMX.FTZ R135, R2, R172, !PT ;  /* 0x000000ac02877209 */ /* 0x004fe40007810000 */
[----:B------:R-:W-:Y:S02]  /*11250*/  FMNMX.FTZ R2, R31, R3, !PT ;  /* 0x000000031f027209 */ /* 0x000fe40007810000 */
[----:B------:R1:W2:Y:S01]  /*11260*/  MUFU.EX2 R3, R0 ;  /* 0x0000000000037308 */ /* 0x0002a20000000800 */
[----:B------:R-:W-:Y:S01]  /*11270*/  FSEL R184, R184, RZ, P1 ;  /* 0x000000ffb8b87208 */ /* 0x000fe20000800000 */
[----:B------:R-:W-:Y:S01]  /*11280*/  FMUL.FTZ R185, R135, c[0x0][0x23c] ;  /* 0x00008f0087b97a20 */ /* 0x000fe20000410000 */
[----:B------:R-:W-:Y:S02]  /*11290*/  FMNMX.FTZ R2, R42, R2, !PT ;  /* 0x000000022a027209 */ /* 0x000fe40007810000 */
[----:B---3--:R-:W-:Y:S01]  /*112a0*/  FMNMX.FTZ R134, R134, R138, !PT ;  /* 0x0000008a86867209 */ /* 0x008fe20007810000 */
[--C-:B------:R-:W-:Y:S01]  /*112b0*/  FFMA.FTZ R16, R16, c[0x0][0x23c], -R184.reuse ;  /* 0x00008f0010107a23 */ /* 0x100fe200000108b8 */
[----:B------:R-:W-:Y:S01]  /*112c0*/  FMNMX.FTZ R2, R43, R2, !PT ;  /* 0x000000022b027209 */ /* 0x000fe20007810000 */
[--C-:B------:R-:W-:Y:S01]  /*112d0*/  FFMA.FTZ R17, R17, c[0x0][0x23c], -R184.reuse ;  /* 0x00008f0011117a23 */ /* 0x100fe200000108b8 */
[----:B------:R-:W-:Y:S01]  /*112e0*/  FSETP.NEU.FTZ.AND P1, PT, R135, -INF , PT ;  /* 0xff8000008700780b */ /* 0x000fe20003f3d000 */
[----:B------:R3:W-:Y:S01]  /*112f0*/  MUFU.EX2 R248, R16 ;  /* 0x0000001000f87308 */ /* 0x0007e20000000800 */
[----:B------:R-:W-:Y:S01]  /*11300*/  FMNMX.FTZ R2, R46, R2, !PT ;  /* 0x000000022e027209 */ /* 0x000fe20007810000 */
[--C-:B------:R-:W-:Y:S01]  /*11310*/  FFMA.FTZ R5, R5, c[0x0][0x23c], -R184.reuse ;  /* 0x00008f0005057a23 */ /* 0x100fe200000108b8 */
[----:B------:R-:W-:Y:S01]  /*11320*/  FSEL R185, R185, RZ, P1 ;  /* 0x000000ffb9b97208 */ /* 0x000fe20000800000 */
[----:B------:R-:W-:Y:S01]  /*11330*/  FMUL.FTZ R186, R134, c[0x0][0x23c] ;  /* 0x00008f0086ba7a20 */ /* 0x000fe20000410000 */
[----:B------:R-:W-:Y:S01]  /*11340*/  FMNMX.FTZ R2, R47, R2, !PT ;  /* 0x000000022f027209 */ /* 0x000fe20007810000 */
[----:B------:R-:W-:Y:S01]  /*11350*/  FFMA.FTZ R32, R32, c[0x0][0x23c], -R184 ;  /* 0x00008f0020207a23 */ /* 0x000fe200000108b8 */
[----:B------:R-:W-:Y:S01]  /*11360*/  FSETP.NEU.FTZ.AND P1, PT, R134, -INF , PT ;  /* 0xff8000008600780b */ /* 0x000fe20003f3d000 */
[--C-:B------:R-:W-:Y:S01]  /*11370*/  FFMA.FTZ R18, R18, c[0x0][0x23c], -R185.reuse ;  /* 0x00008f0012127a23 */ /* 0x100fe200000108b9 */
[----:B------:R-:W-:Y:S01]  /*11380*/  FMNMX.FTZ R2, R58, R2, !PT ;  /* 0x000000023a027209 */ /* 0x000fe20007810000 */
[----:B------:R4:W-:Y:S01]  /*11390*/  MUFU.EX2 R249, R17 ;  /* 0x0000001100f97308 */ /* 0x0009e20000000800 */
[--C-:B------:R-:W-:Y:S01]  /*113a0*/  FFMA.FTZ R19, R19, c[0x0][0x23c], -R185.reuse ;  /* 0x00008f0013137a23 */ /* 0x100fe200000108b9 */
[----:B------:R-:W-:Y:S01]  /*113b0*/  FSEL R186, R186, RZ, P1 ;  /* 0x000000ffbaba7208 */ /* 0x000fe20000800000 */
[--C-:B------:R-:W-:Y:S02]  /*113c0*/  FFMA.FTZ R50, R50, c[0x0][0x23c], -R185.reuse ;  /* 0x00008f0032327a23 */ /* 0x100fe400000108b9 */
[----:B-1----:R-:W-:Y:S02]  /*113d0*/  FADD.FTZ R0, -R135, R132 ;  /* 0x0000008487007221 */ /* 0x002fe40000010100 */
[--C-:B------:R-:W-:Y:S02]  /*113e0*/  FFMA.FTZ R8, R8, c[0x0][0x23c], -R186.reuse ;  /* 0x00008f0008087a23 */ /* 0x100fe400000108ba */
[----:B------:R-:W-:Y:S01]  /*113f0*/  FMUL.FTZ R0, R0, c[0x0][0x23c] ;  /* 0x00008f0000007a20 */ /* 0x000fe20000410000 */
[----:B------:R-:W-:Y:S01]  /*11400*/  MUFU.EX2 R246, R18 ;  /* 0x0000001200f67308 */ /* 0x000fe20000000800 */
[--C-:B------:R-:W-:Y:S02]  /*11410*/  FFMA.FTZ R9, R9, c[0x0][0x23c], -R186.reuse ;  /* 0x00008f0009097a23 */ /* 0x100fe400000108ba */
[----:B------:R-:W-:Y:S02]  /*11420*/  FFMA.FTZ R12, R12, c[0x0][0x23c], -R186 ;  /* 0x00008f000c0c7a23 */ /* 0x000fe400000108ba */
[----:B---3--:R-:W-:Y:S02]  /*11430*/  FFMA.FTZ R16, R4, c[0x0][0x23c], -R184 ;  /* 0x00008f0004107a23 */ /* 0x008fe400000108b8 */
[----:B------:R-:W-:Y:S02]  /*11440*/  IMAD.U32 R4, RZ, RZ, UR27 ;  /* 0x0000001bff047e24 */ /* 0x000fe4000f8e00ff */
[----:B------:R-:W-:Y:S01]  /*11450*/  FFMA.FTZ R13, R13, c[0x0][0x23c], -R186 ;  /* 0x00008f000d0d7a23 */ /* 0x000fe200000108ba */
[----:B------:R1:W3:Y:S01]  /*11460*/  MUFU.EX2 R132, R0 ;  /* 0x0000000000847308 */ /* 0x0002e20000000800 */
[C---:B--2---:R-:W-:Y:S02]  /*11470*/  FMUL.FTZ R68, R3.reuse, R68 ;  /* 0x0000004403447220 */ /* 0x044fe40000410000 */
[----:B------:R-:W-:Y:S01]  /*11480*/  FMUL.FTZ R69, R3, R69 ;  /* 0x0000004503457220 */ /* 0x000fe20000410000 */
[----:B----4-:R-:W-:Y:S01]  /*11490*/  LOP3.LUT R17, R225, UR4, R4, 0x96, !PT ;  /* 0x00000004e1117c12 */ /* 0x010fe2000f8e9604 */
[----:B------:R-:W-:Y:S01]  /*114a0*/  FMUL.FTZ R80, R3, R80 ;  /* 0x0000005003507220 */ /* 0x000fe20000410000 */
[----:B------:R-:W-:Y:S01]  /*114b0*/  LOP3.LUT R4, R227, UR14, R224, 0x96, !PT ;  /* 0x0000000ee3047c12 */ /* 0x000fe2000f8e96e0 */
[C---:B------:R-:W-:Y:S01]  /*114c0*/  FMUL.FTZ R81, R3.reuse, R81 ;  /* 0x0000005103517220 */ /* 0x040fe20000410000 */
[----:B------:R-:W-:Y:S01]  /*114d0*/  UIADD3 UR4, UR4, 0x1, URZ ;  /* 0x0000000104047890 */ /* 0x000fe2000fffe03f */
[C---:B------:R-:W-:Y:S01]  /*114e0*/  FMUL.FTZ R84, R3.reuse, R84 ;  /* 0x0000005403547220 */ /* 0x040fe20000410000 */
[----:B------:R2:W-:Y:S01]  /*114f0*/  MUFU.EX2 R238, R16 ;  /* 0x0000001000ee7308 */ /* 0x0005e20000000800 */
[----:B------:R-:W-:Y:S04]  /*11500*/  IMAD.WIDE.U32 R194, R4, -0x326172a9, RZ ;  /* 0xcd9e8d5704c27825 */ /* 0x000fe800078e00ff */
[--C-:B------:R-:W-:Y:S02]  /*11510*/  FFMA.FTZ R4, R6, c[0x0][0x23c], -R185.reuse ;  /* 0x00008f0006047a23 */ /* 0x100fe400000108b9 */
[----:B------:R-:W-:Y:S02]  /*11520*/  FMUL.FTZ R85, R3, R85 ;  /* 0x0000005503557220 */ /* 0x000fe40000410000 */
[----:B------:R-:W-:Y:S01]  /*11530*/  FFMA.FTZ R51, R51, c[0x0][0x23c], -R185 ;  /* 0x00008f0033337a23 */ /* 0x000fe200000108b9 */
[----:B------:R-:W4:Y:S01]  /*11540*/  MUFU.EX2 R247, R19 ;  /* 0x0000001300f77308 */ /* 0x000f220000000800 */
[----:B------:R-:W-:Y:S02]  /*11550*/  FFMA.FTZ R45, R45, c[0x0][0x23c], -R186 ;  /* 0x00008f002d2d7a23 */ /* 0x000fe400000108ba */
[----:B------:R-:W-:Y:S02]  /*11560*/  FFMA.FTZ R33, R33, c[0x0][0x23c], -R184 ;  /* 0x00008f0021217a23 */ /* 0x000fe400000108b8 */
[----:B-1----:R-:W-:Y:S02]  /*11570*/  FADD.FTZ R0, -R134, R133 ;  /* 0x0000008586007221 */ /* 0x002fe40000010100 */
[----:B---3--:R-:W-:Y:S02]  /*11580*/  FMUL.FTZ R70, R132, R70 ;  /* 0x0000004684467220 */ /* 0x008fe40000410000 */
[----:B------:R-:W-:Y:S01]  /*11590*/  FMUL.FTZ R0, R0, c[0x0][0x23c] ;  /* 0x00008f0000007a20 */ /* 0x000fe20000410000 */
[----:B------:R1:W-:Y:S01]  /*115a0*/  MUFU.EX2 R245, R5 ;  /* 0x0000000500f57308 */ /* 0x0003e20000000800 */
[C---:B------:R-:W-:Y:S02]  /*115b0*/  FMUL.FTZ R71, R132.reuse, R71 ;  /* 0x0000004784477220 */ /* 0x040fe40000410000 */
[C---:B------:R-:W-:Y:S01]  /*115c0*/  FMUL.FTZ R82, R132.reuse, R82 ;  /* 0x0000005284527220 */ /* 0x040fe20000410000 */
[----:B--2---:R-:W-:Y:S01]  /*115d0*/  LOP3.LUT R16, R229, UR14, R224, 0x96, !PT ;  /* 0x0000000ee5107c12 */ /* 0x004fe2000f8e96e0 */
[C---:B------:R-:W-:Y:S02]  /*115e0*/  FMUL.FTZ R83, R132.reuse, R83 ;  /* 0x0000005384537220 */ /* 0x040fe40000410000 */
[----:B------:R-:W-:Y:S02]  /*115f0*/  FMUL.FTZ R86, R132, R86 ;  /* 0x0000005684567220 */ /* 0x000fe40000410000 */
[----:B------:R-:W-:Y:S01]  /*11600*/  IMAD.WIDE.U32 R190, R16, -0x326172a9, RZ ;  /* 0xcd9e8d5710be7825 */ /* 0x000fe200078e00ff */
[----:B------:R2:W3:Y:S03]  /*11610*/  MUFU.EX2 R133, R0 ;  /* 0x0000000000857308 */ /* 0x0004e60000000800 */
[----:B------:R-:W-:Y:S01]  /*11620*/  FMUL.FTZ R87, R132, R87 ;  /* 0x0000005784577220 */ /* 0x000fe20000410000 */
[----:B----4-:R-:W-:Y:S01]  /*11630*/  F2FP.PACK_AB R175, R247, R246 ;  /* 0x000000f6f7af723e */ /* 0x010fe200000000ff */
[----:B------:R-:W-:Y:S04]  /*11640*/  IMAD.WIDE.U32 R18, R17, -0x326172a9, RZ ;  /* 0xcd9e8d5711127825 */ /* 0x000fe800078e00ff */
[--C-:B------:R-:W-:Y:S01]  /*11650*/  FFMA.FTZ R34, R34, c[0x0][0x23c], -R185.reuse ;  /* 0x00008f0022227a23 */ /* 0x100fe200000108b9 */
[----:B------:R4:W-:Y:S01]  /*11660*/  MUFU.EX2 R237, R4 ;  /* 0x0000000400ed7308 */ /* 0x0009e20000000800 */
[--C-:B------:R-:W-:Y:S01]  /*11670*/  LOP3.LUT R6, R191, UR13, R18.reuse, 0x96, !PT ;  /* 0x0000000dbf067c12 */ /* 0x100fe2000f8e9612 */
[--C-:B------:R-:W-:Y:S01]  /*11680*/  FFMA.FTZ R35, R35, c[0x0][0x23c], -R185.reuse ;  /* 0x00008f0023237a23 */ /* 0x100fe200000108b9 */
[----:B------:R-:W-:Y:S01]  /*11690*/  LOP3.LUT R16, R195, UR13, R18, 0x96, !PT ;  /* 0x0000000dc3107c12 */ /* 0x000fe2000f8e9612 */
[----:B------:R-:W-:Y:S01]  /*116a0*/  FFMA.FTZ R18, R7, c[0x0][0x23c], -R185 ;  /* 0x00008f0007127a23 */ /* 0x000fe200000108b9 */
[C---:B-1----:R-:W-:Y:S01]  /*116b0*/  LOP3.LUT R5, R19.reuse, UR15, R234, 0x96, !PT ;  /* 0x0000000f13057c12 */ /* 0x042fe2000f8e96ea */
[----:B------:R-:W-:Y:S01]  /*116c0*/  IMAD.WIDE.U32 R6, R6, -0x2daee0ad, RZ ;  /* 0xd2511f5306067825 */ /* 0x000fe200078e00ff */
[----:B------:R-:W-:Y:S03]  /*116d0*/  LOP3.LUT R17, R19, UR15, R232, 0x96, !PT ;  /* 0x0000000f13117c12 */ /* 0x000fe6000f8e96e8 */
[----:B------:R-:W1:Y:S01]  /*116e0*/  MUFU.EX2 R244, R18 ;  /* 0x0000001200f47308 */ /* 0x000e620000000800 */
[----:B------:R-:W-:Y:S01]  /*116f0*/  IMAD.WIDE.U32 R138, R5, -0x2daee0ad, RZ ;  /* 0xd2511f53058a7825 */ /* 0x000fe200078e00ff */
[----:B--2---:R-:W-:Y:S03]  /*11700*/  FMNMX.FTZ R0, R59, R2, !PT ;  /* 0x000000023b007209 */ /* 0x004fe60007810000 */
[----:B------:R-:W-:Y:S01]  /*11710*/  IMAD.WIDE.U32 R172, R17, -0x2daee0ad, RZ ;  /* 0xd2511f5311ac7825 */ /* 0x000fe200078e00ff */
[----:B------:R-:W-:Y:S02]  /*11720*/  LOP3.LUT R17, R7, UR10, R138, 0x96, !PT ;  /* 0x0000000a07117c12 */ /* 0x000fe4000f8e968a */
[----:B------:R-:W-:Y:S01]  /*11730*/  FMNMX.FTZ R0, R62, R0, !PT ;  /* 0x000000003e007209 */ /* 0x000fe20007810000 */
[----:B---3--:R-:W-:Y:S01]  /*11740*/  FMUL.FTZ R72, R133, R72 ;  /* 0x0000004885487220 */ /* 0x008fe20000410000 */
[----:B------:R2:W-:Y:S01]  /*11750*/  MUFU.EX2 R243, R8 ;  /* 0x0000000800f37308 */ /* 0x0005e20000000800 */
[----:B------:R-:W-:Y:S01]  /*11760*/  LOP3.LUT R7, R173, UR12, R226, 0x96, !PT ;  /* 0x0000000cad077c12 */ /* 0x000fe2000f8e96e2 */
[----:B------:R-:W-:Y:S01]  /*11770*/  IMAD.WIDE.U32 R188, R17, -0x326172a9, RZ ;  /* 0xcd9e8d5711bc7825 */ /* 0x000fe200078e00ff */
[----:B------:R-:W-:Y:S03]  /*11780*/  FMNMX.FTZ R0, R63, R0, !PT ;  /* 0x000000003f007209 */ /* 0x000fe60007810000 */
[----:B----4-:R-:W-:Y:S01]  /*11790*/  IMAD.WIDE.U32 R4, R16, -0x2daee0ad, RZ ;  /* 0xd2511f5310047825 */ /* 0x010fe200078e00ff */
[----:B------:R-:W-:Y:S01]  /*117a0*/  LOP3.LUT R16, R139, UR12, R228, 0x96, !PT ;  /* 0x0000000c8b107c12 */ /* 0x000fe2000f8e96e4 */
[----:B------:R-:W3:Y:S02]  /*117b0*/  SHFL.BFLY PT, R2, R0, 0x2, 0x1f ;  /* 0x0c401f0000027f89 */ /* 0x000ee400000e0000 */
[----:B------:R4:W-:Y:S01]  /*117c0*/  MUFU.EX2 R242, R9 ;  /* 0x0000000900f27308 */ /* 0x0009e20000000800 */
[----:B------:R-:W-:Y:S01]  /*117d0*/  LOP3.LUT R5, R5, UR10, R172, 0x96, !PT ;  /* 0x0000000a05057c12 */ /* 0x000fe2000f8e96ac */
[----:B------:R-:W-:Y:S01]  /*117e0*/  IMAD.WIDE.U32 R138, R16, -0x326172a9, RZ ;  /* 0xcd9e8d57108a7825 */ /* 0x000fe200078e00ff */
[----:B------:R-:W-:Y:S02]  /*117f0*/  F2FP.PACK_AB R172, R245, R238 ;  /* 0x000000eef5ac723e */ /* 0x000fe400000000ff */
[----:B-1----:R-:W-:Y:S01]  /*11800*/  F2FP.PACK_AB R173, R244, R237 ;  /* 0x000000edf4ad723e */ /* 0x002fe200000000ff */
[----:B------:R-:W-:Y:S01]  /*11810*/  IMAD.WIDE.U32 R18, R7, -0x326172a9, RZ ;  /* 0xcd9e8d5707127825 */ /* 0x000fe200078e00ff */
[----:B------:R-:W-:Y:S03]  /*11820*/  LOP3.LUT R16, R139, UR11, R190, 0x96, !PT ;  /* 0x0000000b8b107c12 */ /* 0x000fe6000f8e96be */
[----:B------:R-:W-:Y:S01]  /*11830*/  IMAD.WIDE.U32 R196, R5, -0x326172a9, RZ ;  /* 0xcd9e8d5705c47825 */ /* 0x000fe200078e00ff */
[----:B------:R-:W-:Y:S01]  /*11840*/  MUFU.EX2 R239, R12 ;  /* 0x0000000c00ef7308 */ /* 0x000fe20000000800 */
[----:B--2---:R-:W-:Y:S02]  /*11850*/  LOP3.LUT R8, R19, UR11, R194, 0x96, !PT ;  /* 0x0000000b13087c12 */ /* 0x004fe4000f8e96c2 */
[----:B------:R-:W-:Y:S01]  /*11860*/  IMAD.WIDE.U32 R16, R16, -0x2daee0ad, RZ ;  /* 0xd2511f5310107825 */ /* 0x000fe200078e00ff */
[----:B------:R-:W-:Y:S03]  /*11870*/  LOP3.LUT R5, R197, UR9, R18, 0x96, !PT ;  /* 0x00000009c5057c12 */ /* 0x000fe6000f8e9612 */
[----:B------:R-:W-:Y:S02]  /*11880*/  FMUL.FTZ R19, R132, R155 ;  /* 0x0000009b84137220 */ /* 0x000fe40000410000 */
[----:B------:R-:W-:Y:S01]  /*11890*/  IMAD.WIDE.U32 R198, R5, -0x2daee0ad, RZ ;  /* 0xd2511f5305c67825 */ /* 0x000fe200078e00ff */
[----:B---3--:R-:W-:Y:S01]  /*118a0*/  FMNMX.FTZ R0, R0, R2, !PT ;  /* 0x0000000200007209 */ /* 0x008fe20007810000 */
[----:B------:R-:W1:Y:S02]  /*118b0*/  MUFU.EX2 R236, R13 ;  /* 0x0000000d00ec7308 */ /* 0x000e640000000800 */
[----:B----4-:R-:W-:Y:S02]  /*118c0*/  IMAD.WIDE.U32 R8, R8, -0x2daee0ad, RZ ;  /* 0xd2511f5308087825 */ /* 0x010fe400078e00ff */
[----:B------:R-:W2:Y:S02]  /*118d0*/  SHFL.BFLY PT, R2, R0, 0x1, 0x1f ;  /* 0x0c201f0000027f89 */ /* 0x000ea400000e0000 */
[C---:B------:R-:W-:Y:S02]  /*118e0*/  FMUL.FTZ R73, R133.reuse, R73 ;  /* 0x0000004985497220 */ /* 0x040fe40000410000 */
[C---:B------:R-:W-:Y:S02]  /*118f0*/  FMUL.FTZ R76, R133.reuse, R76 ;  /* 0x0000004c854c7220 */ /* 0x040fe40000410000 */
[C---:B------:R-:W-:Y:S01]  /*11900*/  FMUL.FTZ R77, R133.reuse, R77 ;  /* 0x0000004d854d7220 */ /* 0x040fe20000410000 */
[----:B------:R3:W-:Y:S01]  /*11910*/  MUFU.EX2 R215, R32 ;  /* 0x0000002000d77308 */ /* 0x0007e20000000800 */
[C---:B------:R-:W-:Y:S02]  /*11920*/  FMUL.FTZ R88, R133.reuse, R88 ;  /* 0x0000005885587220 */ /* 0x040fe40000410000 */
[C---:B------:R-:W-:Y:S02]  /*11930*/  FMUL.FTZ R89, R133.reuse, R89 ;  /* 0x0000005985597220 */ /* 0x040fe40000410000 */
[C---:B------:R-:W-:Y:S02]  /*11940*/  FMUL.FTZ R92, R133.reuse, R92 ;  /* 0x0000005c855c7220 */ /* 0x040fe40000410000 */
[----:B------:R-:W-:Y:S02]  /*11950*/  FMUL.FTZ R93, R133, R93 ;  /* 0x0000005d855d7220 */ /* 0x000fe40000410000 */
[C---:B------:R-:W-:Y:S01]  /*11960*/  FMUL.FTZ R96, R3.reuse, R96 ;  /* 0x0000006003607220 */ /* 0x040fe20000410000 */
[----:B------:R4:W-:Y:S01]  /*11970*/  MUFU.EX2 R214, R33 ;  /* 0x0000002100d67308 */ /* 0x0009e20000000800 */
[----:B------:R-:W-:Y:S01]  /*11980*/  FMUL.FTZ R97, R3, R97 ;  /* 0x0000006103617220 */ /* 0x000fe20000410000 */
[----:B-1----:R-:W-:Y:S01]  /*11990*/  F2FP.PACK_AB R182, R236, R239 ;  /* 0x000000efecb6723e */ /* 0x002fe200000000ff */
[----:B------:R-:W-:Y:S02]  /*119a0*/  FMUL.FTZ R13, R133, R149 ;  /* 0x00000095850d7220 */ /* 0x000fe40000410000 */
[----:B------:R-:W-:Y:S01]  /*119b0*/  FMUL.FTZ R98, R132, R98 ;  /* 0x0000006284627220 */ /* 0x000fe20000410000 */
[----:B--2---:R-:W-:Y:S01]  /*119c0*/  FMNMX.FTZ R2, R0, R2, !PT ;  /* 0x0000000200027209 */ /* 0x004fe20007810000 */
[----:B------:R-:W-:Y:S01]  /*119d0*/  FMUL.FTZ R99, R132, R99 ;  /* 0x0000006384637220 */ /* 0x000fe20000410000 */
[----:B------:R-:W-:Y:S02]  /*119e0*/  LOP3.LUT R0, R189, UR9, R138, 0x96, !PT ;  /* 0x00000009bd007c12 */ /* 0x000fe4000f8e968a */
[----:B------:R-:W-:Y:S01]  /*119f0*/  MUFU.EX2 R213, R34 ;  /* 0x0000002200d57308 */ /* 0x000fe20000000800 */
[C---:B------:R-:W-:Y:S01]  /*11a00*/  FSETP.NEU.FTZ.AND P1, PT, R2.reuse, -INF , PT ;  /* 0xff8000000200780b */ /* 0x040fe20003f3d000 */
[----:B------:R-:W-:Y:S02]  /*11a10*/  FMUL.FTZ R187, R2, c[0x0][0x23c] ;  /* 0x00008f0002bb7a20 */ /* 0x000fe40000410000 */
[----:B------:R-:W-:Y:S01]  /*11a20*/  IMAD.WIDE.U32 R192, R0, -0x2daee0ad, RZ ;  /* 0xd2511f5300c07825 */ /* 0x000fe200078e00ff */
[----:B------:R-:W-:Y:S02]  /*11a30*/  LOP3.LUT R0, R9, UR8, R4, 0x96, !PT ;  /* 0x0000000809007c12 */ /* 0x000fe4000f8e9604 */
[----:B------:R-:W-:Y:S01]  /*11a40*/  FSEL R187, R187, RZ, P1 ;  /* 0x000000ffbbbb7208 */ /* 0x000fe20000800000 */
[----:B---3--:R-:W-:Y:S01]  /*11a50*/  FMUL.FTZ R32, R133, R156 ;  /* 0x0000009c85207220 */ /* 0x008fe20000410000 */
[----:B------:R-:W-:Y:S01]  /*11a60*/  LOP3.LUT R4, R199, UR6, R8, 0x96, !PT ;  /* 0x00000006c7047c12 */ /* 0x000fe2000f8e9608 */
[----:B------:R-:W-:Y:S01]  /*11a70*/  IMAD.WIDE.U32 R200, R0, -0x326172a9, RZ ;  /* 0xcd9e8d5700c87825 */ /* 0x000fe200078e00ff */
[----:B------:R-:W-:Y:S01]  /*11a80*/  LOP3.LUT R7, R193, UR6, R16, 0x96, !PT ;  /* 0x00000006c1077c12 */ /* 0x000fe2000f8e9610 */
[----:B------:R-:W-:Y:S01]  /*11a90*/  MUFU.EX2 R199, R50 ;  /* 0x0000003200c77308 */ /* 0x000fe20000000800 */
[----:B------:R-:W-:Y:S01]  /*11aa0*/  LOP3.LUT R16, R17, UR8, R6, 0x96, !PT ;  /* 0x0000000811107c12 */ /* 0x000fe2000f8e9606 */
[--C-:B------:R-:W-:Y:S02]  /*11ab0*/  FFMA.FTZ R10, R10, c[0x0][0x23c], -R187.reuse ;  /* 0x00008f000a0a7a23 */ /* 0x100fe400000108bb */
[--C-:B------:R-:W-:Y:S02]  /*11ac0*/  FFMA.FTZ R11, R11, c[0x0][0x23c], -R187.reuse ;  /* 0x00008f000b0b7a23 */ /* 0x100fe400000108bb */
[----:B------:R-:W-:Y:S04]  /*11ad0*/  IMAD.WIDE.U32 R138, R16, -0x326172a9, RZ ;  /* 0xcd9e8d57108a7825 */ /* 0x000fe800078e00ff */
[----:B------:R1:W-:Y:S01]  /*11ae0*/  MUFU.EX2 R241, R10 ;  /* 0x0000000a00f17308 */ /* 0x0003e20000000800 */
[----:B------:R-:W-:Y:S04]  /*11af0*/  IMAD.WIDE.U32 R4, R4, -0x326172a9, RZ ;  /* 0xcd9e8d5704047825 */ /* 0x000fe800078e00ff */
[----:B------:R-:W-:Y:S01]  /*11b00*/  IMAD.WIDE.U32 R6, R7, -0x326172a9, RZ ;  /* 0xcd9e8d5707067825 */ /* 0x000fe200078e00ff */
[----:B------:R-:W-:Y:S02]  /*11b10*/  LOP3.LUT R0, R5, UR17, R200, 0x96, !PT ;  /* 0x0000001105007c12 */ /* 0x000fe4000f8e96c8 */
[----:B------:R-:W-:Y:S01]  /*11b20*/  SHF.R.U32.HI R12, RZ, 0x18, R4 ;  /* 0x00000018ff0c7819 */ /* 0x000fe20000011604 */
[--C-:B------:R-:W-:Y:S01]  /*11b30*/  FFMA.FTZ R14, R14, c[0x0][0x23c], -R187.reuse ;  /* 0x00008f000e0e7a23 */ /* 0x100fe200000108bb */
[----:B------:R2:W3:Y:S01]  /*11b40*/  MUFU.EX2 R240, R11 ;  /* 0x0000000b00f07308 */ /* 0x0004e20000000800 */
[C---:B------:R-:W-:Y:S01]  /*11b50*/  LOP3.LUT R17, R6.reuse, 0xff, RZ, 0xc0, !PT ;  /* 0x000000ff06117812 */ /* 0x040fe200078ec0ff */
[--C-:B------:R-:W-:Y:S01]  /*11b60*/  FFMA.FTZ R15, R15, c[0x0][0x23c], -R187.reuse ;  /* 0x00008f000f0f7a23 */ /* 0x100fe200000108bb */
[--C-:B------:R-:W-:Y:S01]  /*11b70*/  SHF.R.U32.HI R16, RZ, 0x18, R6.reuse ;  /* 0x00000018ff107819 */ /* 0x100fe20000011606 */
[----:B----4-:R-:W-:Y:S01]  /*11b80*/  FMUL.FTZ R33, R133, R157 ;  /* 0x0000009d85217220 */ /* 0x010fe20000410000 */
[----:B------:R-:W-:Y:S01]  /*11b90*/  LOP3.LUT R9, R6, 0xffff, RZ, 0xc0, !PT ;  /* 0x0000ffff06097812 */ /* 0x000fe200078ec0ff */
[--C-:B------:R-:W-:Y:S01]  /*11ba0*/  FFMA.FTZ R46, R46, c[0x0][0x23c], -R187.reuse ;  /* 0x00008f002e2e7a23 */ /* 0x100fe200000108bb */
[----:B------:R-:W-:Y:S01]  /*11bb0*/  SHF.R.U32.HI R8, RZ, 0x10, R6 ;  /* 0x00000010ff087819 */ /* 0x000fe20000011606 */
[--C-:B------:R-:W-:Y:S01]  /*11bc0*/  FFMA.FTZ R58, R58, c[0x0][0x23c], -R187.reuse ;  /* 0x00008f003a3a7a23 */ /* 0x100fe200000108bb */
[----:B------:R-:W-:Y:S01]  /*11bd0*/  LOP3.LUT R6, R7, UR17, R138, 0x96, !PT ;  /* 0x0000001107067c12 */ /* 0x000fe2000f8e968a */
[----:B------:R-:W-:Y:S01]  /*11be0*/  MUFU.EX2 R231, R14 ;  /* 0x0000000e00e77308 */ /* 0x000fe20000000800 */
[----:B------:R-:W-:Y:S01]  /*11bf0*/  LOP3.LUT R7, R4, 0xffff, RZ, 0xc0, !PT ;  /* 0x0000ffff04077812 */ /* 0x000fe200078ec0ff */
[----:B------:R-:W-:Y:S01]  /*11c00*/  FFMA.FTZ R59, R59, c[0x0][0x23c], -R187 ;  /* 0x00008f003b3b7a23 */ /* 0x000fe200000108bb */
[----:B------:R-:W-:Y:S01]  /*11c10*/  LOP3.LUT R8, R8, 0xff, RZ, 0xc0, !PT ;  /* 0x000000ff08087812 */ /* 0x000fe200078ec0ff */
[C---:B------:R-:W-:Y:S01]  /*11c20*/  FMUL.FTZ R108, R3.reuse, R108 ;  /* 0x0000006c036c7220 */ /* 0x040fe20000410000 */
[----:B-1----:R-:W-:Y:S01]  /*11c30*/  SHF.R.U32.HI R10, RZ, 0x10, R4 ;  /* 0x00000010ff0a7819 */ /* 0x002fe20000011604 */
[----:B------:R-:W-:Y:S01]  /*11c40*/  FMUL.FTZ R109, R3, R109 ;  /* 0x0000006d036d7220 */ /* 0x000fe20000410000 */
[----:B------:R-:W-:Y:S01]  /*11c50*/  SHF.R.U32.HI R5, RZ, 0x8, R7 ;  /* 0x00000008ff057819 */ /* 0x000fe20000011607 */
[----:B------:R-:W-:Y:S01]  /*11c60*/  FMUL.FTZ R110, R132, R110 ;  /* 0x0000006e846e7220 */ /* 0x000fe20000410000 */
[----:B------:R-:W-:Y:S01]  /*11c70*/  PRMT R16, R8, 0x5410, R16 ;  /* 0x0000541008107816 */ /* 0x000fe20000000010 */
[----:B------:R-:W1:Y:S01]  /*11c80*/  MUFU.EX2 R230, R15 ;  /* 0x0000000f00e67308 */ /* 0x000e620000000800 */
[----:B------:R-:W-:Y:S01]  /*11c90*/  SHF.R.U32.HI R9, RZ, 0x8, R9 ;  /* 0x00000008ff097819 */ /* 0x000fe20000011609 */
[----:B------:R-:W-:Y:S01]  /*11ca0*/  FMUL.FTZ R111, R132, R111 ;  /* 0x0000006f846f7220 */ /* 0x000fe20000410000 */
[----:B------:R-:W-:Y:S01]  /*11cb0*/  SHF.R.U32.HI R7, RZ, 0x10, R6 ;  /* 0x00000010ff077819 */ /* 0x000fe20000011606 */
[C---:B------:R-:W-:Y:S01]  /*11cc0*/  FMUL.FTZ R124, R133.reuse, R124 ;  /* 0x0000007c857c7220 */ /* 0x040fe20000410000 */
[----:B--2---:R-:W-:Y:S01]  /*11cd0*/  LOP3.LUT R11, R4, 0xff, RZ, 0xc0, !PT ;  /* 0x000000ff040b7812 */ /* 0x004fe200078ec0ff */
[C---:B------:R-:W-:Y:S01]  /*11ce0*/  FMUL.FTZ R125, R133.reuse, R125 ;  /* 0x0000007d857d7220 */ /* 0x040fe20000410000 */
[----:B------:R-:W-:Y:S01]  /*11cf0*/  LOP3.LUT R4, R0, 0xffff, RZ, 0xc0, !PT ;  /* 0x0000ffff00047812 */ /* 0x000fe200078ec0ff */
[----:B------:R-:W-:Y:S01]  /*11d00*/  FMUL.FTZ R128, R133, R128 ;  /* 0x0000008085807220 */ /* 0x000fe20000410000 */
[----:B------:R-:W-:Y:S01]  /*11d10*/  PRMT R18, R11, 0x5410, R5 ;  /* 0x000054100b127816 */ /* 0x000fe20000000005 */
[----:B------:R-:W-:Y:S01]  /*11d20*/  MUFU.EX2 R212, R35 ;  /* 0x0000002300d47308 */ /* 0x000fe20000000800 */
[----:B------:R-:W-:Y:S01]  /*11d30*/  LOP3.LUT R5, R6, 0xffff, RZ, 0xc0, !PT ;  /* 0x0000ffff06057812 */ /* 0x000fe200078ec0ff */
[----:B------:R-:W-:Y:S01]  /*11d40*/  FMUL.FTZ R129, R133, R129 ;  /* 0x0000008185817220 */ /* 0x000fe20000410000 */
[----:B------:R-:W-:Y:S01]  /*11d50*/  LOP3.LUT R8, R0, 0xff, RZ, 0xc0, !PT ;  /* 0x000000ff00087812 */ /* 0x000fe200078ec0ff */
[----:B------:R-:W-:Y:S01]  /*11d60*/  FFMA.FTZ R49, R49, c[0x0][0x23c], -R184 ;  /* 0x00008f0031317a23 */ /* 0x000fe200000108b8 */
[----:B------:R-:W-:Y:S01]  /*11d70*/  SHF.R.U32.HI R4, RZ, 0x8, R4 ;  /* 0x00000008ff047819 */ /* 0x000fe20000011604 */
[--C-:B------:R-:W-:Y:S01]  /*11d80*/  FFMA.FTZ R36, R36, c[0x0][0x23c], -R184.reuse ;  /* 0x00008f0024247a23 */ /* 0x100fe200000108b8 */
[----:B------:R-:W-:Y:S01]  /*11d90*/  PRMT R17, R17, 0x5410, R9 ;  /* 0x0000541011117816 */ /* 0x000fe20000000009 */
[----:B------:R-:W-:Y:S01]  /*11da0*/  FFMA.FTZ R37, R37, c[0x0][0x23c], -R184 ;  /* 0x00008f0025257a23 */ /* 0x000fe200000108b8 */
[----:B------:R-:W-:Y:S01]  /*11db0*/  LOP3.LUT R11, R10, 0xff, RZ, 0xc0, !PT ;  /* 0x000000ff0a0b7812 */ /* 0x000fe200078ec0ff */
[----:B------:R-:W-:Y:S01]  /*11dc0*/  MUFU.EX2 R200, R49 ;  /* 0x0000003100c87308 */ /* 0x000fe20000000800 */
[----:B------:R-:W-:Y:S01]  /*11dd0*/  LOP3.LUT R10, R6, 0xff, RZ, 0xc0, !PT ;  /* 0x000000ff060a7812 */ /* 0x000fe200078ec0ff */
[--C-:B------:R-:W-:Y:S01]  /*11de0*/  HSET2.LE.AND R174, R17, R223.reuse, PT ;  /* 0x000000df11ae7233 */ /* 0x100fe20003803000 */
[----:B------:R-:W-:Y:S01]  /*11df0*/  PRMT R8, R8, 0x5410, R4 ;  /* 0x0000541008087816 */ /* 0x000fe20000000004 */
[----:B------:R-:W-:Y:S01]  /*11e00*/  FMUL.FTZ R17, R3, R153 ;  /* 0x0000009903117220 */ /* 0x000fe20000410000 */
[----:B------:R-:W-:Y:S01]  /*11e10*/  SHF.R.U32.HI R9, RZ, 0x18, R6 ;  /* 0x00000018ff097819 */ /* 0x000fe20000011606 */
[----:B------:R-:W-:Y:S01]  /*11e20*/  FFMA.FTZ R39, R39, c[0x0][0x23c], -R185 ;  /* 0x00008f0027277a23 */ /* 0x000fe200000108b9 */
[----:B------:R-:W-:Y:S01]  /*11e30*/  SHF.R.U32.HI R6, RZ, 0x8, R5 ;  /* 0x00000008ff067819 */ /* 0x000fe20000011605 */
[--C-:B------:R-:W-:Y:S01]  /*11e40*/  HSET2.LE.AND R180, R8, R223.reuse, PT ;  /* 0x000000df08b47233 */ /* 0x100fe20003803000 */
[----:B------:R-:W-:Y:S01]  /*11e50*/  LOP3.LUT R5, R7, 0xff, RZ, 0xc0, !PT ;  /* 0x000000ff07057812 */ /* 0x000fe200078ec0ff */
[--C-:B------:R-:W-:Y:S01]  /*11e60*/  HSET2.LE.AND R8, R18, R223.reuse, PT ;  /* 0x000000df12087233 */ /* 0x100fe20003803000 */
[--C-:B------:R-:W-:Y:S01]  /*11e70*/  SHF.R.U32.HI R7, RZ, 0x18, R0.reuse ;  /* 0x00000018ff077819 */ /* 0x100fe20000011600 */
[----:B------:R-:W-:Y:S01]  /*11e80*/  FMUL.FTZ R18, R132, R154 ;  /* 0x0000009a84127220 */ /* 0x000fe20000410000 */
[----:B------:R-:W-:Y:S01]  /*11e90*/  SHF.R.U32.HI R4, RZ, 0x10, R0 ;  /* 0x00000010ff047819 */ /* 0x000fe20000011600 */
[----:B------:R-:W-:Y:S01]  /*11ea0*/  FADD.FTZ R0, -R2, R137 ;  /* 0x0000008902007221 */ /* 0x000fe20000010100 */
[----:B------:R-:W-:Y:S01]  /*11eb0*/  PRMT R10, R10, 0x5410, R6 ;  /* 0x000054100a0a7816 */ /* 0x000fe20000000006 */
[----:B------:R-:W-:Y:S01]  /*11ec0*/  MUFU.EX2 R197, R36 ;  /* 0x0000002400c57308 */ /* 0x000fe20000000800 */
[----:B------:R-:W-:Y:S01]  /*11ed0*/  LOP3.LUT R6, R4, 0xff, RZ, 0xc0, !PT ;  /* 0x000000ff04067812 */ /* 0x000fe200078ec0ff */
[----:B------:R-:W-:Y:S01]  /*11ee0*/  FMUL.FTZ R0, R0, c[0x0][0x23c] ;  /* 0x00008f0000007a20 */ /* 0x000fe20000410000 */
[----:B------:R-:W-:Y:S01]  /*11ef0*/  PRMT R9, R5, 0x5410, R9 ;  /* 0x0000541005097816 */ /* 0x000fe20000000009 */
[--C-:B------:R-:W-:Y:S01]  /*11f00*/  HSET2.LE.AND R5, R16, R223.reuse, PT ;  /* 0x000000df10057233 */ /* 0x100fe20003803000 */
[----:B------:R-:W-:Y:S01]  /*11f10*/  PRMT R6, R6, 0x5410, R7 ;  /* 0x0000541006067816 */ /* 0x000fe20000000007 */
[----:B------:R-:W-:Y:S01]  /*11f20*/  FMUL.FTZ R16, R3, R152 ;  /* 0x0000009803107220 */ /* 0x000fe20000410000 */
[----:B------:R-:W-:Y:S01]  /*11f30*/  F2FP.PACK_AB R4, R249, R248 ;  /* 0x000000f8f904723e */ /* 0x000fe200000000ff */
[----:B------:R-:W-:Y:S01]  /*11f40*/  FFMA.FTZ R43, R43, c[0x0][0x23c], -R187 ;  /* 0x00008f002b2b7a23 */ /* 0x000fe200000108bb */
[----:B------:R-:W-:Y:S01]  /*11f50*/  LOP3.LUT R175, R5, R175, RZ, 0xc0, !PT ;  /* 0x000000af05af7212 */ /* 0x000fe200078ec0ff */
[----:B------:R-:W2:Y:S01]  /*11f60*/  MUFU.EX2 R0, R0 ;  /* 0x0000000000007308 */ /* 0x000ea20000000800 */
[----:B------:R-:W-:Y:S01]  /*11f70*/  LOP3.LUT R174, R174, R4, RZ, 0xc0, !PT ;  /* 0x00000004aeae7212 */ /* 0x000fe200078ec0ff */
[--C-:B------:R-:W-:Y:S01]  /*11f80*/  HSET2.LE.AND R4, R10, R223.reuse, PT ;  /* 0x000000df0a047233 */ /* 0x100fe20003803000 */
[----:B---3--:R-:W-:Y:S01]  /*11f90*/  F2FP.PACK_AB R7, R240, R241 ;  /* 0x000000f1f007723e */ /* 0x008fe200000000ff */
[--C-:B------:R-:W-:Y:S01]  /*11fa0*/  HSET2.LE.AND R5, R9, R223.reuse, PT ;  /* 0x000000df09057233 */ /* 0x100fe20003803000 */
[----:B------:R-:W-:Y:S01]  /*11fb0*/  PRMT R11, R11, 0x5410, R12 ;  /* 0x000054100b0b7816 */ /* 0x000fe2000000000c */
[--C-:B------:R-:W-:Y:S01]  /*11fc0*/  HSET2.LE.AND R181, R6, R223.reuse, PT ;  /* 0x000000df06b57233 */ /* 0x100fe20003803000 */
[----:B------:R-:W-:Y:S01]  /*11fd0*/  F2FP.PACK_AB R6, R242, R243 ;  /* 0x000000f3f206723e */ /* 0x000fe200000000ff */
[----:B------:R-:W-:Y:S01]  /*11fe0*/  FMUL.FTZ R12, R133, R148 ;  /* 0x00000094850c7220 */ /* 0x000fe20000410000 */
[----:B------:R-:W-:Y:S01]  /*11ff0*/  LOP3.LUT R172, R4, R172, RZ, 0xc0, !PT ;  /* 0x000000ac04ac7212 */ /* 0x000fe200078ec0ff */
[----:B------:R-:W-:Y:S01]  /*12000*/  FMUL.FTZ R4, R3, R140 ;  /* 0x0000008c03047220 */ /* 0x000fe20000410000 */
[----:B------:R-:W-:Y:S01]  /*12010*/  LOP3.LUT R173, R5, R173, RZ, 0xc0, !PT ;  /* 0x000000ad05ad7212 */ /* 0x000fe200078ec0ff */
[----:B------:R-:W-:Y:S01]  /*12020*/  FMUL.FTZ R5, R3, R141 ;  /* 0x0000008d03057220 */ /* 0x000fe20000410000 */
[----:B------:R-:W-:Y:S01]  /*12030*/  LOP3.LUT R180, R180, R6, RZ, 0xc0, !PT ;  /* 0x00000006b4b47212 */ /* 0x000fe200078ec0ff */
[C---:B------:R-:W-:Y:S01]  /*12040*/  FMUL.FTZ R6, R132.reuse, R142 ;  /* 0x0000008e84067220 */ /* 0x040fe20000410000 */
[----:B------:R-:W-:Y:S01]  /*12050*/  LOP3.LUT R181, R181, R7, RZ, 0xc0, !PT ;  /* 0x00000007b5b57212 */ /* 0x000fe200078ec0ff */
[----:B------:R-:W-:Y:S01]  /*12060*/  FMUL.FTZ R7, R132, R143 ;  /* 0x0000008f84077220 */ /* 0x000fe20000410000 */
[--C-:B------:R-:W-:Y:S01]  /*12070*/  HSET2.LE.AND R9, R11, R223.reuse, PT ;  /* 0x000000df0b097233 */ /* 0x100fe20003803000 */
[----:B------:R-:W3:Y:S01]  /*12080*/  LDSM.16.MT88.4 R140, [R218+0x9000] ;  /* 0x00900000da8c783b */ /* 0x000ee20000004200 */
[----:B-1----:R-:W-:Y:S01]  /*12090*/  F2FP.PACK_AB R183, R230, R231 ;  /* 0x000000e7e6b7723e */ /* 0x002fe200000000ff */
[----:B------:R-:W-:Y:S01]  /*120a0*/  MUFU.EX2 R193, R39 ;  /* 0x0000002700c17308 */ /* 0x000fe20000000800 */
[----:B------:R-:W-:Y:S01]  /*120b0*/  LOP3.LUT R182, R8, R182, RZ, 0xc0, !PT ;  /* 0x000000b608b67212 */ /* 0x000fe200078ec0ff */
[----:B------:R-:W-:Y:S01]  /*120c0*/  FMUL.FTZ R8, R133, R144 ;  /* 0x0000009085087220 */ /* 0x000fe20000410000 */
[-C--:B------:R-:W-:Y:S01]  /*120d0*/  HMMA.16816.F32 R4, R172, R176.reuse, R4 ;  /* 0x000000b0ac04723c */ /* 0x080fe20000001804 */
[C---:B--2---:R-:W-:Y:S01]  /*120e0*/  FMUL.FTZ R10, R0.reuse, R146 ;  /* 0x00000092000a7220 */ /* 0x044fe20000410000 */
[----:B------:R-:W-:Y:S01]  /*120f0*/  LOP3.LUT R183, R9, R183, RZ, 0xc0, !PT ;  /* 0x000000b709b77212 */ /* 0x000fe200078ec0ff */
[----:B------:R-:W-:Y:S01]  /*12100*/  FMUL.FTZ R9, R133, R145 ;  /* 0x0000009185097220 */ /* 0x000fe20000410000 */
[----:B------:R-:W-:Y:S01]  /*12110*/  LOP3.LUT R137, R139, UR7, R188, 0x96, !PT ;  /* 0x000000078b897c12 */ /* 0x000fe2000f8e96bc */
[C---:B------:R-:W-:Y:S01]  /*12120*/  FMUL.FTZ R11, R0.reuse, R147 ;  /* 0x00000093000b7220 */ /* 0x040fe20000410000 */
[----:B------:R-:W-:Y:S01]  /*12130*/  LOP3.LUT R138, R201, UR7, R196, 0x96, !PT ;  /* 0x00000007c98a7c12 */ /* 0x000fe2000f8e96c4 */
[----:B------:R-:W1:Y:S01]  /*12140*/  LDSM.16.MT88.4 R144, [R216+0xa000] ;  /* 0x00a00000d890783b */ /* 0x000e620000004200 */
[C---:B------:R-:W-:Y:S01]  /*12150*/  FMUL.FTZ R34, R0.reuse, R158 ;  /* 0x0000009e00227220 */ /* 0x040fe20000410000 */
[----:B------:R-:W-:Y:S03]  /*12160*/  MUFU.EX2 R196, R37 ;  /* 0x0000002500c47308 */ /* 0x000fe60000000800 */
[C---:B------:R-:W-:Y:S01]  /*12170*/  HMMA.16816.F32 R8, R180.reuse, R176, R8 ;  /* 0x000000b0b408723c */ /* 0x040fe20000001808 */
[C---:B------:R-:W-:Y:S02]  /*12180*/  FMUL.FTZ R14, R0.reuse, R150 ;  /* 0x00000096000e7220 */ /* 0x040fe40000410000 */
[C---:B------:R-:W-:Y:S02]  /*12190*/  FMUL.FTZ R15, R0.reuse, R151 ;  /* 0x00000097000f7220 */ /* 0x040fe40000410000 */
[C---:B------:R-:W-:Y:S02]  /*121a0*/  FMUL.FTZ R35, R0.reuse, R159 ;  /* 0x0000009f00237220 */ /* 0x040fe40000410000 */
[----:B------:R-:W-:Y:S01]  /*121b0*/  LDSM.16.MT88.4 R156, [R218+0x9400] ;  /* 0x00940000da9c783b */ /* 0x000fe20000004200 */
[C---:B------:R-:W-:Y:S01]  /*121c0*/  FMUL.FTZ R74, R0.reuse, R74 ;  /* 0x0000004a004a7220 */ /* 0x040fe20000410000 */
[----:B------:R-:W-:Y:S01]  /*121d0*/  MUFU.EX2 R189, R43 ;  /* 0x0000002b00bd7308 */ /* 0x000fe20000000800 */
[-C--:B------:R-:W-:Y:S02]  /*121e0*/  HMMA.16816.F32 R12, R180, R178.reuse, R12 ;  /* 0x000000b2b40c723c */ /* 0x080fe4000000180c */
[C---:B------:R-:W-:Y:S02]  /*121f0*/  FMUL.FTZ R75, R0.reuse, R75 ;  /* 0x0000004b004b7220 */ /* 0x040fe40000410000 */
[C---:B------:R-:W-:Y:S02]  /*12200*/  FMUL.FTZ R78, R0.reuse, R78 ;  /* 0x0000004e004e7220 */ /* 0x040fe40000410000 */
[C---:B------:R-:W-:Y:S02]  /*12210*/  FMUL.FTZ R79, R0.reuse, R79 ;  /* 0x0000004f004f7220 */ /* 0x040fe40000410000 */
[C---:B------:R-:W-:Y:S01]  /*12220*/  HMMA.16816.F32 R16, R172.reuse, R178, R16 ;  /* 0x000000b2ac10723c */ /* 0x040fe20000001810 */
[C---:B------:R-:W-:Y:S03]  /*12230*/  FMUL.FTZ R90, R0.reuse, R90 ;  /* 0x0000005a005a7220 */ /* 0x040fe60000410000 */
[C---:B------:R-:W-:Y:S02]  /*12240*/  FMUL.FTZ R91, R0.reuse, R91 ;  /* 0x0000005b005b7220 */ /* 0x040fe40000410000 */
[C---:B------:R-:W-:Y:S02]  /*12250*/  FMUL.FTZ R94, R0.reuse, R94 ;  /* 0x0000005e005e7220 */ /* 0x040fe40000410000 */
[-C--:B---3--:R-:W-:Y:S01]  /*12260*/  HMMA.16816.F32 R68, R172, R140.reuse, R68 ;  /* 0x0000008cac44723c */ /* 0x088fe20000001844 */
[----:B------:R-:W-:Y:S03]  /*12270*/  FMUL.FTZ R95, R0, R95 ;  /* 0x0000005f005f7220 */ /* 0x000fe60000410000 */
[----:B------:R-:W-:Y:S04]  /*12280*/  IMAD.WIDE.U32 R138, R138, -0x2daee0ad, RZ ;  /* 0xd2511f538a8a7825 */ /* 0x000fe800078e00ff */
[C---:B------:R-:W-:Y:S01]  /*12290*/  HMMA.16816.F32 R72, R180.reuse, R140, R72 ;  /* 0x0000008cb448723c */ /* 0x040fe20000001848 */
[----:B------:R-:W-:Y:S03]  /*122a0*/  LOP3.LUT R151, R138, 0xff, RZ, 0xc0, !PT ;  /* 0x000000ff8a977812 */ /* 0x000fe600078ec0ff */
[C---:B------:R-:W-:Y:S02]  /*122b0*/  FMUL.FTZ R126, R0.reuse, R126 ;  /* 0x0000007e007e7220 */ /* 0x040fe40000410000 */
[C---:B------:R-:W-:Y:S02]  /*122c0*/  FMUL.FTZ R127, R0.reuse, R127 ;  /* 0x0000007f007f7220 */ /* 0x040fe40000410000 */
[-C--:B------:R-:W-:Y:S01]  /*122d0*/  HMMA.16816.F32 R76, R180, R142.reuse, R76 ;  /* 0x0000008eb44c723c */ /* 0x080fe2000000184c */
[C---:B------:R-:W-:Y:S03]  /*122e0*/  FMUL.FTZ R130, R0.reuse, R130 ;  /* 0x0000008200827220 */ /* 0x040fe60000410000 */
[----:B------:R-:W-:Y:S02]  /*122f0*/  FMUL.FTZ R131, R0, R131 ;  /* 0x0000008300837220 */ /* 0x000fe40000410000 */
[--C-:B------:R-:W-:Y:S02]  /*12300*/  FFMA.FTZ R44, R44, c[0x0][0x23c], -R186.reuse ;  /* 0x00008f002c2c7a23 */ /* 0x100fe400000108ba */
[C---:B------:R-:W-:Y:S01]  /*12310*/  HMMA.16816.F32 R80, R172.reuse, R142, R80 ;  /* 0x0000008eac50723c */ /* 0x040fe20000001850 */
[----:B------:R-:W2:Y:S01]  /*12320*/  LDSM.16.MT88.4 R140, [R218+0xa000] ;  /* 0x00a00000da8c783b */ /* 0x000ea20000004200 */
[----:B------:R-:W-:Y:S02]  /*12330*/  MUFU.EX2 R188, R44 ;  /* 0x0000002c00bc7308 */ /* 0x000fe40000000800 */
[--C-:B------:R-:W-:Y:S02]  /*12340*/  FFMA.FTZ R57, R57, c[0x0][0x23c], -R186.reuse ;  /* 0x00008f0039397a23 */ /* 0x100fe400000108ba */
[----:B------:R-:W-:Y:S02]  /*12350*/  FFMA.FTZ R60, R60, c[0x0][0x23c], -R186 ;  /* 0x00008f003c3c7a23 */ /* 0x000fe400000108ba */
[-C--:B-1----:R-:W-:Y:S01]  /*12360*/  HMMA.16816.F32 R84, R172, R144.reuse, R84 ;  /* 0x00000090ac54723c */ /* 0x082fe20000001854 */
[C---:B------:R-:W-:Y:S03]  /*12370*/  FMUL.FTZ R100, R3.reuse, R100 ;  /* 0x0000006403647220 */ /* 0x040fe60000410000 */
[----:B------:R-:W-:Y:S02]  /*12380*/  FMUL.FTZ R101, R3, R101 ;  /* 0x0000006503657220 */ /* 0x000fe40000410000 */
[C---:B------:R-:W-:Y:S02]  /*12390*/  FMUL.FTZ R102, R132.reuse, R102 ;  /* 0x0000006684667220 */ /* 0x040fe40000410000 */
[C---:B------:R-:W-:Y:S01]  /*123a0*/  HMMA.16816.F32 R88, R180.reuse, R144, R88 ;  /* 0x00000090b458723c */ /* 0x040fe20000001858 */
[----:B------:R-:W-:Y:S03]  /*123b0*/  FMUL.FTZ R103, R132, R103 ;  /* 0x0000006784677220 */ /* 0x000fe60000410000 */
[C---:B------:R-:W-:Y:S02]  /*123c0*/  FMUL.FTZ R104, R133.reuse, R104 ;  /* 0x0000006885687220 */ /* 0x040fe40000410000 */
[----:B------:R-:W-:Y:S02]  /*123d0*/  FMUL.FTZ R105, R133, R105 ;  /* 0x0000006985697220 */ /* 0x000fe40000410000 */
[-C--:B------:R-:W-:Y:S01]  /*123e0*/  HMMA.16816.F32 R92, R180, R146.reuse, R92 ;  /* 0x00000092b45c723c */ /* 0x080fe2000000185c */
[C---:B------:R-:W-:Y:S03]  /*123f0*/  FMUL.FTZ R106, R0.reuse, R106 ;  /* 0x0000006a006a7220 */ /* 0x040fe60000410000 */
[----:B------:R-:W-:Y:S02]  /*12400*/  FMUL.FTZ R107, R0, R107 ;  /* 0x0000006b006b7220 */ /* 0x000fe40000410000 */
[C---:B------:R-:W-:Y:S02]  /*12410*/  FMUL.FTZ R112, R3.reuse, R112 ;  /* 0x0000007003707220 */ /* 0x040fe40000410000 */
[C---:B------:R-:W-:Y:S01]  /*12420*/  HMMA.16816.F32 R96, R172.reuse, R146, R96 ;  /* 0x00000092ac60723c */ /* 0x040fe20000001860 */
[----:B------:R-:W1:Y:S03]  /*12430*/  LDSM.16.MT88.4 R144, [R216+0xb000] ;  /* 0x00b00000d890783b */ /* 0x000e660000004200 */
[----:B------:R-:W-:Y:S02]  /*12440*/  FMUL.FTZ R113, R3, R113 ;  /* 0x0000007103717220 */ /* 0x000fe40000410000 */
[C---:B------:R-:W-:Y:S02]  /*12450*/  FMUL.FTZ R114, R132.reuse, R114 ;  /* 0x0000007284727220 */ /* 0x040fe40000410000 */
[----:B------:R-:W-:Y:S01]  /*12460*/  FMUL.FTZ R115, R132, R115 ;  /* 0x0000007384737220 */ /* 0x000fe20000410000 */
[-C--:B--2---:R-:W-:Y:S03]  /*12470*/  HMMA.16816.F32 R100, R172, R140.reuse, R100 ;  /* 0x0000008cac64723c */ /* 0x084fe60000001864 */
[--C-:B------:R-:W-:Y:S02]  /*12480*/  FFMA.FTZ R20, R20, c[0x0][0x23c], -R184.reuse ;  /* 0x00008f0014147a23 */ /* 0x100fe400000108b8 */
[----:B------:R-:W-:Y:S02]  /*12490*/  FFMA.FTZ R21, R21, c[0x0][0x23c], -R184 ;  /* 0x00008f0015157a23 */ /* 0x000fe400000108b8 */
[--C-:B------:R-:W-:Y:S01]  /*124a0*/  FFMA.FTZ R22, R22, c[0x0][0x23c], -R185.reuse ;  /* 0x00008f0016167a23 */ /* 0x100fe200000108b9 */
[C---:B------:R-:W-:Y:S01]  /*124b0*/  HMMA.16816.F32 R104, R180.reuse, R140, R104 ;  /* 0x0000008cb468723c */ /* 0x040fe20000001868 */
[----:B------:R2:W-:Y:S03]  /*124c0*/  MUFU.EX2 R211, R20 ;  /* 0x0000001400d37308 */ /* 0x0005e60000000800 */
[--C-:B------:R-:W-:Y:S02]  /*124d0*/  FFMA.FTZ R28, R28, c[0x0][0x23c], -R186.reuse ;  /* 0x00008f001c1c7a23 */ /* 0x100fe400000108ba */
[----:B------:R-:W-:Y:S02]  /*124e0*/  FFMA.FTZ R29, R29, c[0x0][0x23c], -R186 ;  /* 0x00008f001d1d7a23 */ /* 0x000fe400000108ba */
[-C--:B------:R-:W-:Y:S01]  /*124f0*/  HMMA.16816.F32 R32, R180, R142.reuse, R32 ;  /* 0x0000008eb420723c */ /* 0x080fe20000001820 */
[----:B------:R-:W-:Y:S02]  /*12500*/  IMAD.WIDE.U32 R140, R137, -0x2daee0ad, RZ ;  /* 0xd2511f53898c7825 */ /* 0x000fe400078e00ff */
[----:B------:R3:W4:Y:S02]  /*12510*/  MUFU.EX2 R210, R21 ;  /* 0x0000001500d27308 */ /* 0x0007240000000800 */
[----:B------:R-:W-:Y:S01]  /*12520*/  FFMA.FTZ R137, R23, c[0x0][0x23c], -R185 ;  /* 0x00008f0017897a23 */ /* 0x000fe200000108b9 */
[----:B------:R-:W-:Y:S01]  /*12530*/  LOP3.LUT R148, R141, UR16, R192, 0x96, !PT ;  /* 0x000000108d947c12 */ /* 0x000fe2000f8e96c0 */
[----:B------:R-:W-:Y:S01]  /*12540*/  FMUL.FTZ R23, R0, R163 ;  /* 0x000000a300177220 */ /* 0x000fe20000410000 */
[C---:B------:R-:W-:Y:S01]  /*12550*/  HMMA.16816.F32 R108, R172.reuse, R142, R108 ;  /* 0x0000008eac6c723c */ /* 0x040fe2000000186c */
[C---:B------:R-:W-:Y:S03]  /*12560*/  LOP3.LUT R149, R140.reuse, 0xffff, RZ, 0xc0, !PT ;  /* 0x0000ffff8c957812 */ /* 0x040fe600078ec0ff */
[----:B------:R-:W-:Y:S01]  /*12570*/  LOP3.LUT R150, R140, 0xff, RZ, 0xc0, !PT ;  /* 0x000000ff8c967812 */ /* 0x000fe200078ec0ff */
[----:B------:R5:W-:Y:S01]  /*12580*/  MUFU.EX2 R209, R22 ;  /* 0x0000001600d17308 */ /* 0x000be20000000800 */
[--C-:B------:R-:W-:Y:S01]  /*12590*/  SHF.R.U32.HI R152, RZ, 0x10, R140.reuse ;  /* 0x00000010ff987819 */ /* 0x100fe2000001168c */
[--C-:B------:R-:W-:Y:S01]  /*125a0*/  FFMA.FTZ R30, R30, c[0x0][0x23c], -R187.reuse ;  /* 0x00008f001e1e7a23 */ /* 0x100fe200000108bb */
[-C--:B-1----:R-:W-:Y:S01]  /*125b0*/  HMMA.16816.F32 R112, R172, R144.reuse, R112 ;  /* 0x00000090ac70723c */ /* 0x082fe20000001870 */
[----:B--2---:R-:W-:Y:S03]  /*125c0*/  FMUL.FTZ R20, R133, R160 ;  /* 0x000000a085147220 */ /* 0x004fe60000410000 */
[----:B------:R-:W-:Y:S01]  /*125d0*/  SHF.R.U32.HI R154, RZ, 0x18, R140 ;  /* 0x00000018ff9a7819 */ /* 0x000fe2000001168c */
[----:B------:R-:W-:Y:S01]  /*125e0*/  FFMA.FTZ R31, R31, c[0x0][0x23c], -R187 ;  /* 0x00008f001f1f7a23 */ /* 0x000fe200000108bb */
[----:B------:R-:W1:Y:S01]  /*125f0*/  LDSM.16.MT88.4 R140, [R218+0xb000] ;  /* 0x00b00000da8c783b */ /* 0x000e620000004200 */
[----:B------:R2:W-:Y:S01]  /*12600*/  MUFU.EX2 R206, R28 ;  /* 0x0000001c00ce7308 */ /* 0x0005e20000000800 */
[C---:B------:R-:W-:Y:S04]  /*12610*/  FMUL.FTZ R116, R133.reuse, R116 ;  /* 0x0000007485747220 */ /* 0x040fe80000410000 */
[C---:B---3--:R-:W-:Y:S02]  /*12620*/  FMUL.FTZ R21, R133.reuse, R161 ;  /* 0x000000a185157220 */ /* 0x048fe40000410000 */
[----:B------:R-:W-:Y:S02]  /*12630*/  FMUL.FTZ R117, R133, R117 ;  /* 0x0000007585757220 */ /* 0x000fe40000410000 */
[C---:B------:R-:W-:Y:S01]  /*12640*/  FMUL.FTZ R118, R0.reuse, R118 ;  /* 0x0000007600767220 */ /* 0x040fe20000410000 */
[----:B------:R3:W1:Y:S01]  /*12650*/  MUFU.EX2 R208, R137 ;  /* 0x0000008900d07308 */ /* 0x0006620000000800 */
[C---:B------:R-:W-:Y:S02]  /*12660*/  FMUL.FTZ R119, R0.reuse, R119 ;  /* 0x0000007700777220 */ /* 0x040fe40000410000 */
[C---:B------:R-:W-:Y:S02]  /*12670*/  FMUL.FTZ R120, R3.reuse, R120 ;  /* 0x0000007803787220 */ /* 0x040fe40000410000 */
[----:B-----5:R-:W-:Y:S02]  /*12680*/  FMUL.FTZ R22, R0, R162 ;  /* 0x000000a200167220 */ /* 0x020fe40000410000 */
[----:B------:R-:W-:Y:S02]  /*12690*/  FMUL.FTZ R121, R3, R121 ;  /* 0x0000007903797220 */ /* 0x000fe40000410000 */
[C---:B------:R-:W-:Y:S01]  /*126a0*/  FMUL.FTZ R122, R132.reuse, R122 ;  /* 0x0000007a847a7220 */ /* 0x040fe20000410000 */
[----:B------:R5:W-:Y:S01]  /*126b0*/  MUFU.EX2 R207, R29 ;  /* 0x0000001d00cf7308 */ /* 0x000be20000000800 */
[----:B------:R-:W-:Y:S01]  /*126c0*/  FMUL.FTZ R123, R132, R123 ;  /* 0x0000007b847b7220 */ /* 0x000fe20000410000 */
[C---:B------:R-:W-:Y:S01]  /*126d0*/  HMMA.16816.F32 R20, R180.reuse, R144, R20 ;  /* 0x00000090b414723c */ /* 0x040fe20000001814 */
[--C-:B------:R-:W-:Y:S01]  /*126e0*/  FFMA.FTZ R24, R24, c[0x0][0x23c], -R186.reuse ;  /* 0x00008f0018187a23 */ /* 0x100fe200000108ba */
[----:B--2---:R-:W-:Y:S01]  /*126f0*/  SHF.R.U32.HI R28, RZ, 0x8, R149 ;  /* 0x00000008ff1c7819 */ /* 0x004fe20000011695 */
[----:B------:R-:W-:Y:S01]  /*12700*/  FFMA.FTZ R25, R25, c[0x0][0x23c], -R186 ;  /* 0x00008f0019197a23 */ /* 0x000fe200000108ba */
[----:B------:R-:W-:Y:S01]  /*12710*/  SHF.R.U32.HI R149, RZ, 0x18, R138 ;  /* 0x00000018ff957819 */ /* 0x000fe2000001168a */
[--C-:B------:R-:W-:Y:S01]  /*12720*/  FFMA.FTZ R26, R26, c[0x0][0x23c], -R187.reuse ;  /* 0x00008f001a1a7a23 */ /* 0x100fe200000108bb */
[----:B------:R-:W-:Y:S01]  /*12730*/  PRMT R153, R150, 0x5410, R28 ;  /* 0x0000541096997816 */ /* 0x000fe2000000001c */
[----:B------:R-:W-:Y:S01]  /*12740*/  FFMA.FTZ R27, R27, c[0x0][0x23c], -R187 ;  /* 0x00008f001b1b7a23 */ /* 0x000fe200000108bb */
[-C--:B------:R-:W-:Y:S01]  /*12750*/  HMMA.16816.F32 R116, R180, R146.reuse, R116 ;  /* 0x00000092b474723c */ /* 0x080fe20000001874 */
[----:B------:R2:W-:Y:S03]  /*12760*/  MUFU.EX2 R205, R30 ;  /* 0x0000001e00cd7308 */ /* 0x0005e60000000800 */
[----:B---3--:R-:W-:Y:S01]  /*12770*/  LOP3.LUT R137, R139, UR16, R198, 0x96, !PT ;  /* 0x000000108b897c12 */ /* 0x008fe2000f8e96c6 */
[----:B------:R-:W-:Y:S01]  /*12780*/  FFMA.FTZ R38, R38, c[0x0][0x23c], -R185 ;  /* 0x00008f0026267a23 */ /* 0x000fe200000108b9 */
[----:B------:R-:W-:Y:S01]  /*12790*/  LOP3.LUT R28, R148, 0xffff, RZ, 0xc0, !PT ;  /* 0x0000ffff941c7812 */ /* 0x000fe200078ec0ff */
[--C-:B------:R-:W-:Y:S01]  /*127a0*/  FFMA.FTZ R40, R40, c[0x0][0x23c], -R186.reuse ;  /* 0x00008f0028287a23 */ /* 0x100fe200000108ba */
[C---:B------:R-:W-:Y:S01]  /*127b0*/  HMMA.16816.F32 R120, R172.reuse, R146, R120 ;  /* 0x00000092ac78723c */ /* 0x040fe20000001878 */
[----:B------:R-:W-:Y:S02]  /*127c0*/  LOP3.LUT R139, R138, 0xffff, RZ, 0xc0, !PT ;  /* 0x0000ffff8a8b7812 */ /* 0x000fe400078ec0ff */
[----:B------:R3:W1:Y:S01]  /*127d0*/  MUFU.EX2 R204, R31 ;  /* 0x0000001f00cc7308 */ /* 0x0006620000000800 */
[----:B------:R-:W-:Y:S01]  /*127e0*/  LOP3.LUT R144, R148, 0xff, RZ, 0xc0, !PT ;  /* 0x000000ff94907812 */ /* 0x000fe200078ec0ff */
[----:B------:R-:W-:Y:S01]  /*127f0*/  FFMA.FTZ R41, R41, c[0x0][0x23c], -R186 ;  /* 0x00008f0029297a23 */ /* 0x000fe200000108ba */
[----:B-----5:R-:W-:Y:S01]  /*12800*/  SHF.R.U32.HI R29, RZ, 0x10, R138 ;  /* 0x00000010ff1d7819 */ /* 0x020fe2000001168a */
[----:B------:R-:W-:Y:S01]  /*12810*/  FFMA.FTZ R42, R42, c[0x0][0x23c], -R187 ;  /* 0x00008f002a2a7a23 */ /* 0x000fe200000108bb */
[----:B------:R-:W-:Y:S01]  /*12820*/  SHF.R.U32.HI R138, RZ, 0x10, R148 ;  /* 0x00000010ff8a7819 */ /* 0x000fe20000011694 */
[----:B------:R-:W-:Y:S03]  /*12830*/  FFMA.FTZ R65, R65, c[0x0][0x23c], -R184 ;  /* 0x00008f0041417a23 */ /* 0x000fe600000108b8 */
[----:B------:R-:W-:Y:S01]  /*12840*/  SHF.R.U32.HI R148, RZ, 0x18, R148 ;  /* 0x00000018ff947819 */ /* 0x000fe20000011694 */
[----:B------:R5:W-:Y:S01]  /*12850*/  MUFU.EX2 R203, R24 ;  /* 0x0000001800cb7308 */ /* 0x000be20000000800 */
[----:B------:R-:W-:Y:S01]  /*12860*/  LOP3.LUT R147, R152, 0xff, RZ, 0xc0, !PT ;  /* 0x000000ff98937812 */ /* 0x000fe200078ec0ff */
[--C-:B------:R-:W-:Y:S01]  /*12870*/  FFMA.FTZ R56, R56, c[0x0][0x23c], -R186.reuse ;  /* 0x00008f0038387a23 */ /* 0x100fe200000108ba */
[----:B------:R-:W-:Y:S01]  /*12880*/  SHF.R.U32.HI R146, RZ, 0x8, R139 ;  /* 0x00000008ff927819 */ /* 0x000fe2000001168b */
[----:B--2---:R-:W-:Y:S01]  /*12890*/  FMUL.FTZ R30, R132, R166 ;  /* 0x000000a6841e7220 */ /* 0x004fe20000410000 */
[----:B------:R-:W-:Y:S01]  /*128a0*/  LOP3.LUT R145, R29, 0xff, RZ, 0xc0, !PT ;  /* 0x000000ff1d917812 */ /* 0x000fe200078ec0ff */
[----:B------:R-:W-:Y:S01]  /*128b0*/  FMUL.FTZ R29, R3, R165 ;  /* 0x000000a5031d7220 */ /* 0x000fe20000410000 */
[----:B------:R-:W-:Y:S01]  /*128c0*/  LOP3.LUT R138, R138, 0xff, RZ, 0xc0, !PT ;  /* 0x000000ff8a8a7812 */ /* 0x000fe200078ec0ff */
[----:B------:R-:W-:Y:S01]  /*128d0*/  FFMA.FTZ R186, R61, c[0x0][0x23c], -R186 ;  /* 0x00008f003dba7a23 */ /* 0x000fe200000108ba */
[----:B------:R-:W-:Y:S01]  /*128e0*/  SHF.R.U32.HI R139, RZ, 0x8, R28 ;  /* 0x00000008ff8b7819 */ /* 0x000fe2000001161c */
[----:B------:R2:W2:Y:S01]  /*128f0*/  MUFU.EX2 R202, R25 ;  /* 0x0000001900ca7308 */ /* 0x0004a20000000800 */
[----:B------:R-:W-:Y:S01]  /*12900*/  PRMT R155, R145, 0x5410, R149 ;  /* 0x00005410919b7816 */ /* 0x000fe20000000095 */
[----:B------:R-:W-:Y:S01]  /*12910*/  FMUL.FTZ R28, R3, R164 ;  /* 0x000000a4031c7220 */ /* 0x000fe20000410000 */
[----:B------:R-:W-:Y:S01]  /*12920*/  PRMT R154, R147, 0x5410, R154 ;  /* 0x00005410939a7816 */ /* 0x000fe2000000009a */
[----:B---3--:R-:W-:Y:S01]  /*12930*/  FMUL.FTZ R31, R132, R167 ;  /* 0x000000a7841f7220 */ /* 0x008fe20000410000 */
[----:B------:R-:W-:Y:S01]  /*12940*/  PRMT R147, R151, 0x5410, R146 ;  /* 0x0000541097937816 */ /* 0x000fe20000000092 */
[--C-:B------:R-:W-:Y:S01]  /*12950*/  HSET2.LE.AND R155, R155, R223.reuse, PT ;  /* 0x000000df9b9b7233 */ /* 0x100fe20003803000 */
[----:B------:R-:W-:Y:S01]  /*12960*/  PRMT R145, R144, 0x5410, R139 ;  /* 0x0000541090917816 */ /* 0x000fe2000000008b */
[--C-:B------:R-:W-:Y:S01]  /*12970*/  HSET2.LE.AND R146, R153, R223.reuse, PT ;  /* 0x000000df99927233 */ /* 0x100fe20003803000 */
[----:B------:R-:W-:Y:S01]  /*12980*/  PRMT R144, R138, 0x5410, R148 ;  /* 0x000054108a907816 */ /* 0x000fe20000000094 */
[----:B------:R3:W-:Y:S01]  /*12990*/  MUFU.EX2 R167, R26 ;  /* 0x0000001a00a77308 */ /* 0x0007e20000000800 */
[-C--:B-1----:R-:W-:Y:S01]  /*129a0*/  HMMA.16816.F32 R28, R172, R140.reuse, R28 ;  /* 0x0000008cac1c723c */ /* 0x082fe2000000181c */
[----:B------:R-:W1:Y:S01]  /*129b0*/  LDSM.16.MT88.4 R148, [R216+0x9400] ;  /* 0x00940000d894783b */ /* 0x000e620000004200 */
[--C-:B------:R-:W-:Y:S01]  /*129c0*/  FFMA.FTZ R64, R64, c[0x0][0x23c], -R184.reuse ;  /* 0x00008f0040407a23 */ /* 0x100fe200000108b8 */
[C---:B-----5:R-:W-:Y:S01]  /*129d0*/  LOP3.LUT R24, R137.reuse, 0xffff, RZ, 0xc0, !PT ;  /* 0x0000ffff89187812 */ /* 0x060fe200078ec0ff */
[--C-:B------:R-:W-:Y:S01]  /*129e0*/  FFMA.FTZ R48, R48, c[0x0][0x23c], -R184.reuse ;  /* 0x00008f0030307a23 */ /* 0x100fe200000108b8 */
[----:B------:R-:W-:Y:S01]  /*129f0*/  LOP3.LUT R139, R137, 0xff, RZ, 0xc0, !PT ;  /* 0x000000ff898b7812 */ /* 0x000fe200078ec0ff */
[--C-:B------:R-:W-:Y:S01]  /*12a00*/  FFMA.FTZ R52, R52, c[0x0][0x23c], -R184.reuse ;  /* 0x00008f0034347a23 */ /* 0x100fe200000108b8 */
[--C-:B------:R-:W-:Y:S01]  /*12a10*/  SHF.R.U32.HI R138, RZ, 0x18, R137.reuse ;  /* 0x00000018ff8a7819 */ /* 0x100fe20000011689 */
[C---:B------:R-:W-:Y:S01]  /*12a20*/  HMMA.16816.F32 R124, R180.reuse, R140, R124 ;  /* 0x0000008cb47c723c */ /* 0x040fe2000000187c */
[----:B------:R5:W1:Y:S03]  /*12a30*/  MUFU.EX2 R166, R27 ;  /* 0x0000001b00a67308 */ /* 0x000a660000000800 */
[----:B------:R-:W-:Y:S01]  /*12a40*/  FFMA.FTZ R184, R53, c[0x0][0x23c], -R184 ;  /* 0x00008f0035b87a23 */ /* 0x000fe200000108b8 */
[----:B--2---:R-:W-:Y:S01]  /*12a50*/  SHF.R.U32.HI R25, RZ, 0x10, R137 ;  /* 0x00000010ff197819 */ /* 0x004fe20000011689 */
[----:B------:R-:W-:Y:S01]  /*12a60*/  FFMA.FTZ R54, R54, c[0x0][0x23c], -R185 ;  /* 0x00008f0036367a23 */ /* 0x000fe200000108b9 */
[----:B------:R-:W-:Y:S01]  /*12a70*/  SHF.R.U32.HI R137, RZ, 0x8, R24 ;  /* 0x00000008ff897819 */ /* 0x000fe20000011618 */
[-C--:B------:R-:W-:Y:S01]  /*12a80*/  HMMA.16816.F32 R128, R180, R142.reuse, R128 ;  /* 0x0000008eb480723c */ /* 0x080fe20000001880 */
[----:B------:R-:W-:Y:S02]  /*12a90*/  LOP3.LUT R25, R25, 0xff, RZ, 0xc0, !PT ;  /* 0x000000ff19197812 */ /* 0x000fe400078ec0ff */
[----:B------:R2:W1:Y:S01]  /*12aa0*/  MUFU.EX2 R201, R48 ;  /* 0x0000003000c97308 */ /* 0x0004620000000800 */
[----:B------:R-:W-:Y:S01]  /*12ab0*/  F2FP.PACK_AB R24, R214, R215 ;  /* 0x000000d7d618723e */ /* 0x000fe200000000ff */
[--C-:B------:R-:W-:Y:S01]  /*12ac0*/  HSET2.LE.AND R140, R147, R223.reuse, PT ;  /* 0x000000df938c7233 */ /* 0x100fe20003803000 */
[----:B------:R-:W-:Y:S01]  /*12ad0*/  PRMT R153, R25, 0x5410, R138 ;  /* 0x0000541019997816 */ /* 0x000fe2000000008a */
[C---:B------:R-:W-:Y:S01]  /*12ae0*/  FMUL.FTZ R25, R3.reuse, R169 ;  /* 0x000000a903197220 */ /* 0x040fe20000410000 */
[----:B------:R-:W-:Y:S01]  /*12af0*/  LOP3.LUT R146, R146, R24, RZ, 0xc0, !PT ;  /* 0x0000001892927212 */ /* 0x000fe200078ec0ff */
[----:B------:R-:W-:Y:S03]  /*12b00*/  FMUL.FTZ R24, R3, R168 ;  /* 0x000000a803187220 */ /* 0x000fe60000410000 */
[----:B---3--:R-:W-:Y:S01]  /*12b10*/  FMUL.FTZ R26, R132, R170 ;  /* 0x000000aa841a7220 */ /* 0x008fe20000410000 */
[----:B------:R-:W-:Y:S01]  /*12b20*/  PRMT R152, R139, 0x5410, R137 ;  /* 0x000054108b987816 */ /* 0x000fe20000000089 */
[--C-:B------:R-:W-:Y:S01]  /*12b30*/  HSET2.LE.AND R137, R154, R223.reuse, PT ;  /* 0x000000df9a897233 */ /* 0x100fe20003803000 */
[----:B------:R-:W-:Y:S01]  /*12b40*/  F2FP.PACK_AB R147, R212, R213 ;  /* 0x000000d5d493723e */ /* 0x000fe200000000ff */
[--C-:B------:R-:W-:Y:S01]  /*12b50*/  HSET2.LE.AND R138, R145, R223.reuse, PT ;  /* 0x000000df918a7233 */ /* 0x100fe20003803000 */
[----:B-----5:R-:W-:Y:S01]  /*12b60*/  FMUL.FTZ R27, R132, R171 ;  /* 0x000000ab841b7220 */ /* 0x020fe20000410000 */
[--C-:B------:R-:W-:Y:S01]  /*12b70*/  HSET2.LE.AND R139, R144, R223.reuse, PT ;  /* 0x000000df908b7233 */ /* 0x100fe20003803000 */
[----:B----4-:R-:W-:Y:S01]  /*12b80*/  F2FP.PACK_AB R144, R210, R211 ;  /* 0x000000d3d290723e */ /* 0x010fe200000000ff */
[----:B------:R3:W4:Y:S01]  /*12b90*/  MUFU.EX2 R198, R51 ;  /* 0x0000003300c67308 */ /* 0x0007220000000800 */
[----:B------:R-:W-:Y:S01]  /*12ba0*/  F2FP.PACK_AB R145, R208, R209 ;  /* 0x000000d1d091723e */ /* 0x000fe200000000ff */
[--C-:B------:R-:W-:Y:S01]  /*12bb0*/  HSET2.LE.AND R152, R152, R223.reuse, PT ;  /* 0x000000df98987233 */ /* 0x100fe20003803000 */
[----:B------:R-:W-:Y:S01]  /*12bc0*/  LOP3.LUT R147, R137, R147, RZ, 0xc0, !PT ;  /* 0x0000009389937212 */ /* 0x000fe200078ec0ff */
[----:B------:R-:W-:Y:S01]  /*12bd0*/  HMMA.16816.F32 R24, R172, R142, R24 ;  /* 0x0000008eac18723c */ /* 0x000fe20000001818 */
[----:B------:R-:W-:Y:S01]  /*12be0*/  LOP3.LUT R144, R138, R144, RZ, 0xc0, !PT ;  /* 0x000000908a907212 */ /* 0x000fe200078ec0ff */
[--C-:B------:R-:W-:Y:S01]  /*12bf0*/  HSET2.LE.AND R153, R153, R223.reuse, PT ;  /* 0x000000df99997233 */ /* 0x100fe20003803000 */
[----:B------:R-:W-:Y:S01]  /*12c00*/  LOP3.LUT R145, R139, R145, RZ, 0xc0, !PT ;  /* 0x000000918b917212 */ /* 0x000fe200078ec0ff */
[----:B--2---:R-:W-:Y:S01]  /*12c10*/  IMAD.U32 R48, RZ, RZ, UR27 ;  /* 0x0000001bff307e24 */ /* 0x004fe2000f8e00ff */
[----:B------:R-:W-:Y:S01]  /*12c20*/  F2FP.PACK_AB R138, R204, R205 ;  /* 0x000000cdcc8a723e */ /* 0x000fe200000000ff */
[----:B------:R-:W-:Y:S01]  /*12c30*/  MUFU.EX2 R183, R45 ;  /* 0x0000002d00b77308 */ /* 0x000fe20000000800 */
[----:B------:R-:W-:Y:S01]  /*12c40*/  F2FP.PACK_AB R154, R207, R206 ;  /* 0x000000cecf9a723e */ /* 0x000fe200000000ff */
[--C-:B------:R-:W-:Y:S01]  /*12c50*/  FFMA.FTZ R66, R66, c[0x0][0x23c], -R185.reuse ;  /* 0x00008f0042427a23 */ /* 0x100fe200000108b9 */
[----:B------:R-:W-:Y:S01]  /*12c60*/  LOP3.LUT R155, R155, R138, RZ, 0xc0, !PT ;  /* 0x0000008a9b9b7212 */ /* 0x000fe200078ec0ff */
[-C--:B-1----:R-:W-:Y:S02]  /*12c70*/  HMMA.16816.F32 R4, R144, R148.reuse, R4 ;  /* 0x000000949004723c */ /* 0x082fe40000001804 */
[----:B------:R-:W-:Y:S01]  /*12c80*/  F2FP.PACK_AB R137, R202, R203 ;  /* 0x000000cbca89723e */ /* 0x000fe200000000ff */
[--C-:B------:R-:W-:Y:S01]  /*12c90*/  FFMA.FTZ R67, R67, c[0x0][0x23c], -R185.reuse ;  /* 0x00008f0043437a23 */ /* 0x100fe200000108b9 */
[----:B------:R-:W-:Y:S01]  /*12ca0*/  F2FP.PACK_AB R138, R166, R167 ;  /* 0x000000a7a68a723e */ /* 0x000fe200000000ff */
[----:B------:R-:W-:Y:S01]  /*12cb0*/  FFMA.FTZ R185, R55, c[0x0][0x23c], -R185 ;  /* 0x00008f0037b97a23 */ /* 0x000fe200000108b9 */
[----:B------:R-:W-:Y:S01]  /*12cc0*/  LOP3.LUT R154, R140, R154, RZ, 0xc0, !PT ;  /* 0x0000009a8c9a7212 */ /* 0x000fe200078ec0ff */
[----:B------:R-:W-:Y:S01]  /*12cd0*/  MUFU.EX2 R182, R46 ;  /* 0x0000002e00b67308 */ /* 0x000fe20000000800 */
[----:B------:R-:W-:Y:S01]  /*12ce0*/  LOP3.LUT R152, R152, R137, RZ, 0xc0, !PT ;  /* 0x0000008998987212 */ /* 0x000fe200078ec0ff */
[----:B------:R-:W1:Y:S03]  /*12cf0*/  LDSM.16.MT88.4 R140, [R216+0xa400] ;  /* 0x00a40000d88c783b */ /* 0x000e660000004200 */
[----:B------:R-:W-:Y:S01]  /*12d00*/  LOP3.LUT R153, R153, R138, RZ, 0xc0, !PT ;  /* 0x0000008a99997212 */ /* 0x000fe200078ec0ff */
[----:B------:R-:W-:Y:S01]  /*12d10*/  FFMA.FTZ R62, R62, c[0x0][0x23c], -R187 ;  /* 0x00008f003e3e7a23 */ /* 0x000fe200000108bb */
[----:B------:R-:W-:Y:S01]  /*12d20*/  LOP3.LUT R48, R225, UR4, R48, 0x96, !PT ;  /* 0x00000004e1307c12 */ /* 0x000fe2000f8e9630 */
[----:B------:R-:W-:Y:S02]  /*12d30*/  FFMA.FTZ R132, R132, R251, R237 ;  /* 0x000000fb84847223 */ /* 0x000fe400000100ed */
[----:B------:R-:W-:Y:S01]  /*12d40*/  MUFU.EX2 R172, R58 ;  /* 0x0000003a00ac7308 */ /* 0x000fe20000000800 */
[----:B------:R-:W-:Y:S01]  /*12d50*/  FFMA.FTZ R133, R133, R252, R243 ;  /* 0x000000fc85857223 */ /* 0x000fe200000100f3 */
[C---:B------:R-:W-:Y:S01]  /*12d60*/  HMMA.16816.F32 R8, R152.reuse, R148, R8 ;  /* 0x000000949808723c */ /* 0x040fe20000001808 */
[----:B------:R-:W-:Y:S05]  /*12d70*/  IMAD.WIDE.U32 R48, R48, -0x326172a9, RZ ;  /* 0xcd9e8d5730307825 */ /* 0x000fea00078e00ff */
[----:B------:R-:W-:Y:S02]  /*12d80*/  LOP3.LUT R36, R49, UR15, R234, 0x96, !PT ;  /* 0x0000000f31247c12 */ /* 0x000fe4000f8e96ea */
[-C--:B------:R-:W-:Y:S01]  /*12d90*/  HMMA.16816.F32 R12, R152, R150.reuse, R12 ;  /* 0x00000096980c723c */ /* 0x080fe2000000180c */
[----:B------:R-:W-:Y:S01]  /*12da0*/  LOP3.LUT R138, R191, UR13, R48, 0x96, !PT ;  /* 0x0000000dbf8a7c12 */ /* 0x000fe2000f8e9630 */
[----:B------:R-:W-:Y:S02]  /*12db0*/  MUFU.EX2 R173, R57 ;  /* 0x0000003900ad7308 */ /* 0x000fe40000000800 */
[----:B------:R-:W-:Y:S02]  /*12dc0*/  LOP3.LUT R37, R49, UR15, R232, 0x96, !PT ;  /* 0x0000000f31257c12 */ /* 0x000fe4000f8e96e8 */
[----:B------:R-:W-:Y:S02]  /*12dd0*/  IMAD.WIDE.U32 R138, R138, -0x2daee0ad, RZ ;  /* 0xd2511f538a8a7825 */ /* 0x000fe400078e00ff */
[C---:B------:R-:W-:Y:S01]  /*12de0*/  HMMA.16816.F32 R16, R144.reuse, R150, R16 ;  /* 0x000000969010723c */ /* 0x040fe20000001810 */
[----:B------:R-:W2:Y:S03]  /*12df0*/  LDSM.16.MT88.4 R148, [R218+0xa400] ;  /* 0x00a40000da94783b */ /* 0x000ea60000004200 */
[----:B------:R-:W-:Y:S04]  /*12e00*/  MUFU.EX2 R191, R41 ;  /* 0x0000002900bf7308 */ /* 0x000fe80000000800 */
[-C--:B------:R-:W-:Y:S06]  /*12e10*/  HMMA.16816.F32 R68, R144, R156.reuse, R68 ;  /* 0x0000009c9044723c */ /* 0x080fec0000001844 */
[----:B------:R-:W-:Y:S02]  /*12e20*/  MUFU.EX2 R179, R65 ;  /* 0x0000004100b37308 */ /* 0x000fe40000000800 */
[C---:B------:R-:W-:Y:S07]  /*12e30*/  HMMA.16816.F32 R72, R152.reuse, R156, R72 ;  /* 0x0000009c9848723c */ /* 0x040fee0000001848 */
[----:B------:R-:W-:Y:S01]  /*12e40*/  IMAD.WIDE.U32 R156, R37, -0x2daee0ad, RZ ;  /* 0xd2511f53259c7825 */ /* 0x000fe200078e00ff */
[-C--:B------:R-:W-:Y:S01]  /*12e50*/  HMMA.16816.F32 R76, R152, R158.reuse, R76 ;  /* 0x0000009e984c723c */ /* 0x080fe2000000184c */
[----:B------:R-:W-:Y:S07]  /*12e60*/  MUFU.EX2 R174, R56 ;  /* 0x0000003800ae7308 */ /* 0x000fee0000000800 */
[C---:B------:R-:W-:Y:S03]  /*12e70*/  HMMA.16816.F32 R80, R144.reuse, R158, R80 ;  /* 0x0000009e9050723c */ /* 0x040fe60000001850 */
[----:B------:R-:W-:Y:S04]  /*12e80*/  MUFU.EX2 R180, R64 ;  /* 0x0000004000b47308 */ /* 0x000fe80000000800 */
[----:B------:R-:W-:Y:S01]  /*12e90*/  IMAD.WIDE.U32 R158, R36, -0x2daee0ad, RZ ;  /* 0xd2511f53249e7825 */ /* 0x000fe200078e00ff */
[-C--:B-1----:R-:W-:Y:S04]  /*12ea0*/  HMMA.16816.F32 R84, R144, R140.reuse, R84 ;  /* 0x0000008c9054723c */ /* 0x082fe80000001854 */
[----:B------:R-:W-:Y:S01]  /*12eb0*/  LOP3.LUT R137, R139, UR10, R158, 0x96, !PT ;  /* 0x0000000a8b897c12 */ /* 0x000fe2000f8e969e */
[----:B------:R-:W-:Y:S03]  /*12ec0*/  MUFU.EX2 R192, R40 ;  /* 0x0000002800c07308 */ /* 0x000fe60000000800 */
[C---:B------:R-:W-:Y:S07]  /*12ed0*/  HMMA.16816.F32 R88, R152.reuse, R140, R88 ;  /* 0x0000008c9858723c */ /* 0x040fee0000001858 */
[----:B------:R-:W-:Y:S01]  /*12ee0*/  LOP3.LUT R141, R195, UR13, R48, 0x96, !PT ;  /* 0x0000000dc38d7c12 */ /* 0x000fe2000f8e9630 */
[-C--:B------:R-:W-:Y:S01]  /*12ef0*/  HMMA.16816.F32 R92, R152, R142.reuse, R92 ;  /* 0x0000008e985c723c */ /* 0x080fe2000000185c */
[----:B------:R1:W2:Y:S01]  /*12f00*/  MUFU.EX2 R195, R38 ;  /* 0x0000002600c37308 */ /* 0x0002a20000000800 */
[----:B---3--:R-:W3:Y:S02]  /*12f10*/  LDSM.16.MT88.4 R48, [R216+0xb400] ;  /* 0x00b40000d830783b */ /* 0x008ee40000004200 */
[----:B------:R-:W-:Y:S01]  /*12f20*/  IMAD.WIDE.U32 R36, R141, -0x2daee0ad, RZ ;  /* 0xd2511f538d247825 */ /* 0x000fe200078e00ff */
[----:B------:R-:W-:Y:S03]  /*12f30*/  LOP3.LUT R140, R159, UR12, R228, 0x96, !PT ;  /* 0x0000000c9f8c7c12 */ /* 0x000fe6000f8e96e4 */
[C---:B------:R-:W-:Y:S01]  /*12f40*/  HMMA.16816.F32 R96, R144.reuse, R142, R96 ;  /* 0x0000008e9060723c */ /* 0x040fe20000001860 */
[----:B------:R-:W-:Y:S02]  /*12f50*/  LOP3.LUT R37, R37, UR10, R156, 0x96, !PT ;  /* 0x0000000a25257c12 */ /* 0x000fe4000f8e969c */
[----:B------:R-:W-:Y:S01]  /*12f60*/  MUFU.EX2 R176, R52 ;  /* 0x0000003400b07308 */ /* 0x000fe20000000800 */
[----:B------:R-:W-:Y:S04]  /*12f70*/  IMAD.WIDE.U32 R158, R137, -0x326172a9, RZ ;  /* 0xcd9e8d57899e7825 */ /* 0x000fe800078e00ff */
[-C--:B--2---:R-:W-:Y:S01]  /*12f80*/  HMMA.16816.F32 R100, R144, R148.reuse, R100 ;  /* 0x000000949064723c */ /* 0x084fe20000001864 */
[----:B------:R-:W-:Y:S04]  /*12f90*/  IMAD.WIDE.U32 R142, R140, -0x326172a9, RZ ;  /* 0xcd9e8d578c8e7825 */ /* 0x000fe800078e00ff */
[----:B------:R-:W-:Y:S01]  /*12fa0*/  IMAD.WIDE.U32 R162, R37, -0x326172a9, RZ ;  /* 0xcd9e8d5725a27825 */ /* 0x000fe200078e00ff */
[----:B------:R-:W-:Y:S01]  /*12fb0*/  LOP3.LUT R37, R159, UR9, R142, 0x96, !PT ;  /* 0x000000099f257c12 */ /* 0x000fe2000f8e968e */
[----:B------:R2:W-:Y:S01]  /*12fc0*/  MUFU.EX2 R175, R54 ;  /* 0x0000003600af7308 */ /* 0x0005e20000000800 */
[C---:B------:R-:W-:Y:S01]  /*12fd0*/  HMMA.16816.F32 R104, R152.reuse, R148, R104 ;  /* 0x000000949868723c */ /* 0x040fe20000001868 */
[----:B-1----:R-:W-:Y:S03]  /*12fe0*/  LOP3.LUT R38, R157, UR12, R226, 0x96, !PT ;  /* 0x0000000c9d267c12 */ /* 0x002fe6000f8e96e2 */
[----:B------:R-:W-:Y:S02]  /*12ff0*/  LOP3.LUT R140, R143, UR11, R190, 0x96, !PT ;  /* 0x0000000b8f8c7c12 */ /* 0x000fe4000f8e96be */
[----:B------:R-:W-:Y:S02]  /*13000*/  IMAD.WIDE.U32 R156, R38, -0x326172a9, RZ ;  /* 0xcd9e8d57269c7825 */ /* 0x000fe400078e00ff */
[-C--:B------:R-:W-:Y:S01]  /*13010*/  HMMA.16816.F32 R32, R152, R150.reuse, R32 ;  /* 0x000000969820723c */ /* 0x080fe20000001820 */
[----:B------:R1:W-:Y:S03]  /*13020*/  MUFU.EX2 R190, R42 ;  /* 0x0000002a00be7308 */ /* 0x0003e60000000800 */
[----:B------:R-:W-:Y:S01]  /*13030*/  LOP3.LUT R38, R157, UR11, R194, 0x96, !PT ;  /* 0x0000000b9d267c12 */ /* 0x000fe2000f8e96c2 */
[----:B------:R-:W-:Y:S01]  /*13040*/  IMAD.WIDE.U32 R140, R140, -0x2daee0ad, RZ ;  /* 0xd2511f538c8c7825 */ /* 0x000fe200078e00ff */
[----:B------:R-:W-:Y:S01]  /*13050*/  LOP3.LUT R137, R163, UR9, R156, 0x96, !PT ;  /* 0x00000009a3897c12 */ /* 0x000fe2000f8e969c */
[----:B------:R-:W5:Y:S01]  /*13060*/  LDL.LU R194, [R1+0x8] ;  /* 0x0000080001c27983 */ /* 0x000f620000300800 */
[C---:B------:R-:W-:Y:S01]  /*13070*/  HMMA.16816.F32 R108, R144.reuse, R150, R108 ;  /* 0x00000096906c723c */ /* 0x040fe2000000186c */
[----:B------:R-:W-:Y:S02]  /*13080*/  IMAD.WIDE.U32 R38, R38, -0x2daee0ad, RZ ;  /* 0xd2511f5326267825 */ /* 0x000fe400078e00ff */
[----:B------:R-:W-:Y:S01]  /*13090*/  MUFU.EX2 R178, R66 ;  /* 0x0000004200b27308 */ /* 0x000fe20000000800 */
[----:B------:R-:W-:Y:S01]  /*130a0*/  LOP3.LUT R139, R141, UR8, R138, 0x96, !PT ;  /* 0x000000088d8b7c12 */ /* 0x000fe2000f8e968a */
[----:B------:R-:W-:Y:S01]  /*130b0*/  IMAD.WIDE.U32 R160, R137, -0x2daee0ad, RZ ;  /* 0xd2511f5389a07825 */ /* 0x000fe200078e00ff */
[----:B------:R-:W-:Y:S02]  /*130c0*/  LOP3.LUT R137, R39, UR8, R36, 0x96, !PT ;  /* 0x0000000827897c12 */ /* 0x000fe4000f8e9624 */
[-C--:B---3--:R-:W-:Y:S01]  /*130d0*/  HMMA.16816.F32 R112, R144, R48.reuse, R112 ;  /* 0x000000309070723c */ /* 0x088fe20000001870 */
[----:B------:R-:W-:Y:S03]  /*130e0*/  IMAD.WIDE.U32 R156, R37, -0x2daee0ad, RZ ;  /* 0xd2511f53259c7825 */ /* 0x000fe600078e00ff */
[----:B------:R-:W-:Y:S01]  /*130f0*/  LOP3.LUT R138, R161, UR6, R38, 0x96, !PT ;  /* 0x00000006a18a7c12 */ /* 0x000fe2000f8e9626 */
[----:B------:R-:W-:Y:S01]  /*13100*/  IMAD.WIDE.U32 R164, R139, -0x326172a9, RZ ;  /* 0xcd9e8d578ba47825 */ /* 0x000fe200078e00ff */
[----:B------:R-:W3:Y:S01]  /*13110*/  LDSM.16.MT88.4 R36, [R218+0xb400] ;  /* 0x00b40000da24783b */ /* 0x000ee20000004200 */
[----:B------:R-:W-:Y:S01]  /*13120*/  LOP3.LUT R40, R157, UR6, R140, 0x96, !PT ;  /* 0x000000069d287c12 */ /* 0x000fe2000f8e968c */
[C---:B------:R-:W-:Y:S01]  /*13130*/  HMMA.16816.F32 R20, R152.reuse, R48, R20 ;  /* 0x000000309814723c */ /* 0x040fe20000001814 */
[----:B------:R-:W-:Y:S01]  /*13140*/  IMAD.WIDE.U32 R138, R138, -0x326172a9, RZ ;  /* 0xcd9e8d578a8a7825 */ /* 0x000fe200078e00ff */
[----:B------:R-:W-:Y:S02]  /*13150*/  MUFU.EX2 R177, R67 ;  /* 0x0000004300b17308 */ /* 0x000fe40000000800 */
[----:B--2---:R-:W-:Y:S01]  /*13160*/  LOP3.LUT R54, R165, UR7, R158, 0x96, !PT ;  /* 0x00000007a5367c12 */ /* 0x004fe2000f8e969e */
[----:B------:R-:W-:Y:S01]  /*13170*/  IMAD.WIDE.U32 R40, R40, -0x326172a9, RZ ;  /* 0xcd9e8d5728287825 */ /* 0x000fe200078e00ff */
[----:B------:R-:W-:Y:S02]  /*13180*/  LOP3.LUT R140, R138, 0xff, RZ, 0xc0, !PT ;  /* 0x000000ff8a8c7812 */ /* 0x000fe400078ec0ff */
[-C--:B------:R-:W-:Y:S01]  /*13190*/  HMMA.16816.F32 R116, R152, R50.reuse, R116 ;  /* 0x000000329874723c */ /* 0x080fe20000001874 */
[----:B------:R-:W-:Y:S03]  /*131a0*/  SHF.R.U32.HI R49, RZ, 0x10, R138 ;  /* 0x00000010ff317819 */ /* 0x000fe6000001168a */
[C---:B------:R-:W-:Y:S01]  /*131b0*/  LOP3.LUT R141, R40.reuse, 0xffff, RZ, 0xc0, !PT ;  /* 0x0000ffff288d7812 */ /* 0x040fe200078ec0ff */
[----:B------:R-:W-:Y:S01]  /*131c0*/  IMAD.WIDE.U32 R150, R137, -0x326172a9, RZ ;  /* 0xcd9e8d5789967825 */ /* 0x000fe200078e00ff */
[--C-:B------:R-:W-:Y:S01]  /*131d0*/  SHF.R.U32.HI R142, RZ, 0x10, R40.reuse ;  /* 0x00000010ff8e7819 */ /* 0x100fe20000011628 */
[----:B------:R-:W-:Y:S01]  /*131e0*/  MUFU.EX2 R184, R184 ;  /* 0x000000b800b87308 */ /* 0x000fe20000000800 */
[C---:B------:R-:W-:Y:S01]  /*131f0*/  HMMA.16816.F32 R120, R144.reuse, R50, R120 ;  /* 0x000000329078723c */ /* 0x040fe20000001878 */
[----:B------:R-:W-:Y:S03]  /*13200*/  LOP3.LUT R148, R40, 0xff, RZ, 0xc0, !PT ;  /* 0x000000ff28947812 */ /* 0x000fe600078ec0ff */
[----:B------:R-:W-:Y:S01]  /*13210*/  SHF.R.U32.HI R143, RZ, 0x18, R40 ;  /* 0x00000018ff8f7819 */ /* 0x000fe20000011628 */
[----:B------:R-:W-:Y:S01]  /*13220*/  IMAD.WIDE.U32 R54, R54, -0x2daee0ad, RZ ;  /* 0xd2511f5336367825 */ /* 0x000fe200078e00ff */
[----:B------:R-:W-:Y:S02]  /*13230*/  LOP3.LUT R40, R41, UR17, R164, 0x96, !PT ;  /* 0x0000001129287c12 */ /* 0x000fe4000f8e96a4 */
[----:B------:R-:W-:Y:S01]  /*13240*/  LOP3.LUT R41, R138, 0xffff, RZ, 0xc0, !PT ;  /* 0x0000ffff8a297812 */ /* 0x000fe200078ec0ff */
[----:B------:R-:W-:Y:S03]  /*13250*/  MUFU.EX2 R185, R185 ;  /* 0x000000b900b97308 */ /* 0x000fe60000000800 */
[----:B-1----:R-:W-:Y:S02]  /*13260*/  SHF.R.U32.HI R42, RZ, 0x8, R41 ;  /* 0x00000008ff2a7819 */ /* 0x002fe40000011629 */
[----:B------:R-:W-:Y:S02]  /*13270*/  LOP3.LUT R41, R49, 0xff, RZ, 0xc0, !PT ;  /* 0x000000ff31297812 */ /* 0x000fe400078ec0ff */
[----:B------:R-:W-:Y:S02]  /*13280*/  SHF.R.U32.HI R137, RZ, 0x18, R138 ;  /* 0x00000018ff897819 */ /* 0x000fe4000001168a */
[----:B------:R-:W-:Y:S01]  /*13290*/  LOP3.LUT R138, R139, UR17, R150, 0x96, !PT ;  /* 0x000000118b8a7c12 */ /* 0x000fe2000f8e9696 */
[----:B------:R-:W-:Y:S01]  /*132a0*/  MUFU.EX2 R186, R186 ;  /* 0x000000ba00ba7308 */ /* 0x000fe20000000800 */
[----:B------:R-:W-:Y:S01]  /*132b0*/  PRMT R150, R41, 0x5410, R137 ;  /* 0x0000541029967816 */ /* 0x000fe20000000089 */
[-C--:B---3--:R-:W-:Y:S01]  /*132c0*/  HMMA.16816.F32 R28, R144, R36.reuse, R28 ;  /* 0x00000024901c723c */ /* 0x088fe2000000181c */
[C---:B------:R-:W-:Y:S02]  /*132d0*/  LOP3.LUT R41, R40.reuse, 0xffff, RZ, 0xc0, !PT ;  /* 0x0000ffff28297812 */ /* 0x040fe400078ec0ff */
[----:B------:R-:W-:Y:S02]  /*132e0*/  SHF.R.U32.HI R48, RZ, 0x8, R141 ;  /* 0x00000008ff307819 */ /* 0x000fe4000001168d */
[----:B------:R-:W-:Y:S02]  /*132f0*/  LOP3.LUT R137, R40, 0xff, RZ, 0xc0, !PT ;  /* 0x000000ff28897812 */ /* 0x000fe400078ec0ff */
[----:B------:R-:W-:Y:S01]  /*13300*/  SHF.R.U32.HI R41, RZ, 0x8, R41 ;  /* 0x00000008ff297819 */ /* 0x000fe20000011629 */
[C---:B------:R-:W-:Y:S01]  /*13310*/  HMMA.16816.F32 R124, R152.reuse, R36, R124 ;  /* 0x00000024987c723c */ /* 0x040fe2000000187c */
[----:B------:R-:W-:Y:S02]  /*13320*/  PRMT R148, R148, 0x5410, R48 ;  /* 0x0000541094947816 */ /* 0x000fe40000000030 */
[----:B------:R-:W1:Y:S01]  /*13330*/  LDSM.16.MT88.4 R48, [R216+0x9800] ;  /* 0x00980000d830783b */ /* 0x000e620000004200 */
[----:B------:R-:W-:Y:S02]  /*13340*/  PRMT R149, R140, 0x5410, R42 ;  /* 0x000054108c957816 */ /* 0x000fe4000000002a */
[----:B------:R-:W-:Y:S01]  /*13350*/  PRMT R140, R137, 0x5410, R41 ;  /* 0x00005410898c7816 */ /* 0x000fe20000000029 */
[--C-:B------:R-:W-:Y:S01]  /*13360*/  FFMA.FTZ R41, R47, c[0x0][0x23c], -R187.reuse ;  /* 0x00008f002f297a23 */ /* 0x100fe200000108bb */
[-C--:B------:R-:W-:Y:S01]  /*13370*/  HMMA.16816.F32 R128, R152, R38.reuse, R128 ;  /* 0x000000269880723c */ /* 0x080fe20000001880 */
[----:B------:R-:W-:Y:S02]  /*13380*/  LOP3.LUT R43, R142, 0xff, RZ, 0xc0, !PT ;  /* 0x000000ff8e2b7812 */ /* 0x000fe400078ec0ff */
[----:B------:R2:W3:Y:S01]  /*13390*/  MUFU.EX2 R181, R41 ;  /* 0x0000002900b57308 */ /* 0x0004e20000000800 */
[--C-:B------:R-:W-:Y:S01]  /*133a0*/  SHF.R.U32.HI R44, RZ, 0x18, R40.reuse ;  /* 0x00000018ff2c7819 */ /* 0x100fe20000011628 */
[----:B------:R-:W-:Y:S01]  /*133b0*/  LDSM.16.MT88.4 R152, [R216+0x9c00] ;  /* 0x009c0000d898783b */ /* 0x000fe20000004200 */
[----:B------:R-:W-:Y:S01]  /*133c0*/  SHF.R.U32.HI R42, RZ, 0x10, R40 ;  /* 0x00000010ff2a7819 */ /* 0x000fe20000011628 */
[----:B------:R-:W-:Y:S01]  /*133d0*/  FFMA.FTZ R187, R63, c[0x0][0x23c], -R187 ;  /* 0x00008f003fbb7a23 */ /* 0x000fe200000108bb */
[----:B------:R-:W-:Y:S01]  /*133e0*/  HMMA.16816.F32 R24, R144, R38, R24 ;  /* 0x000000269018723c */ /* 0x000fe20000001818 */
[C---:B------:R-:W-:Y:S03]  /*133f0*/  LOP3.LUT R40, R138.reuse, 0xffff, RZ, 0xc0, !PT ;  /* 0x0000ffff8a287812 */ /* 0x040fe600078ec0ff */
[----:B------:R-:W-:Y:S01]  /*13400*/  PRMT R143, R43, 0x5410, R143 ;  /* 0x000054102b8f7816 */ /* 0x000fe2000000008f */
[----:B------:R-:W-:Y:S01]  /*13410*/  MUFU.EX2 R187, R187 ;  /* 0x000000bb00bb7308 */ /* 0x000fe20000000800 */
[----:B------:R-:W-:Y:S01]  /*13420*/  LOP3.LUT R43, R138, 0xff, RZ, 0xc0, !PT ;  /* 0x000000ff8a2b7812 */ /* 0x000fe200078ec0ff */
[--C-:B------:R-:W-:Y:S01]  /*13430*/  HSET2.LE.AND R39, R149, R223.reuse, PT ;  /* 0x000000df95277233 */ /* 0x100fe20003803000 */
[----:B------:R-:W-:Y:S04]  /*13440*/  SHF.R.U32.HI R40, RZ, 0x8, R40 ;  /* 0x00000008ff287819 */ /* 0x000fe80000011628 */
[----:B------:R-:W-:Y:S02]  /*13450*/  LOP3.LUT R42, R42, 0xff, RZ, 0xc0, !PT ;  /* 0x000000ff2a2a7812 */ /* 0x000fe400078ec0ff */
[----:B------:R-:W-:Y:S01]  /*13460*/  PRMT R137, R43, 0x5410, R40 ;  /* 0x000054102b897816 */ /* 0x000fe20000000028 */
[--C-:B------:R-:W-:Y:S01]  /*13470*/  HSET2.LE.AND R43, R143, R223.reuse, PT ;  /* 0x000000df8f2b7233 */ /* 0x100fe20003803000 */
[----:B------:R-:W-:Y:S02]  /*13480*/  SHF.R.U32.HI R40, RZ, 0x10, R138 ;  /* 0x00000010ff287819 */ /* 0x000fe4000001168a */
[----:B------:R-:W-:Y:S01]  /*13490*/  PRMT R139, R42, 0x5410, R44 ;  /* 0x000054102a8b7816 */ /* 0x000fe2000000002c */
[--C-:B------:R-:W-:Y:S01]  /*134a0*/  HSET2.LE.AND R42, R148, R223.reuse, PT ;  /* 0x000000df942a7233 */ /* 0x100fe20003803000 */
[----:B------:R-:W-:Y:S01]  /*134b0*/  LOP3.LUT R40, R40, 0xff, RZ, 0xc0, !PT ;  /* 0x000000ff28287812 */ /* 0x000fe200078ec0ff */
[--C-:B------:R-:W-:Y:S01]  /*134c0*/  HSET2.LE.AND R137, R137, R223.reuse, PT ;  /* 0x000000df89897233 */ /* 0x100fe20003803000 */
[----:B------:R-:W-:Y:S01]  /*134d0*/  SHF.R.U32.HI R138, RZ, 0x18, R138 ;  /* 0x00000018ff8a7819 */ /* 0x000fe2000001168a */
[--C-:B--2---:R-:W-:Y:S01]  /*134e0*/  HSET2.LE.AND R41, R139, R223.reuse, PT ;  /* 0x000000df8b297233 */ /* 0x104fe20003803000 */
[----:B------:R-:W-:Y:S01]  /*134f0*/  F2FP.PACK_AB R36, R200, R201 ;  /* 0x000000c9c824723e */ /* 0x000fe200000000ff */
[----:B------:R-:W2:Y:S01]  /*13500*/  LDSM.16.MT88.4 R44, [R218+0x9800] ;  /* 0x00980000da2c783b */ /* 0x000ea20000004200 */
[----:B----4-:R-:W-:Y:S02]  /*13510*/  F2FP.PACK_AB R37, R198, R199 ;  /* 0x000000c7c625723e */ /* 0x010fe400000000ff */
[----:B------:R-:W-:Y:S01]  /*13520*/  PRMT R148, R40, 0x5410, R138 ;  /* 0x0000541028947816 */ /* 0x000fe2000000008a */
[--C-:B------:R-:W-:Y:S01]  /*13530*/  HSET2.LE.AND R40, R140, R223.reuse, PT ;  /* 0x000000df8c287233 */ /* 0x100fe20003803000 */
[----:B------:R-:W-:Y:S02]  /*13540*/  LOP3.LUT R42, R42, R36, RZ, 0xc0, !PT ;  /* 0x000000242a2a7212 */ /* 0x000fe400078ec0ff */
[----:B------:R-:W-:Y:S01]  /*13550*/  LOP3.LUT R43, R43, R37, RZ, 0xc0, !PT ;  /* 0x000000252b2b7212 */ /* 0x000fe200078ec0ff */
[----:B------:R-:W4:Y:S01]  /*13560*/  LDSM.16.MT88.4 R140, [R216+0xa800] ;  /* 0x00a80000d88c783b */ /* 0x000f220000004200 */
[----:B------:R-:W-:Y:S02]  /*13570*/  F2FP.PACK_AB R36, R196, R197 ;  /* 0x000000c5c424723e */ /* 0x000fe400000000ff */
[----:B------:R-:W-:Y:S02]  /*13580*/  F2FP.PACK_AB R37, R193, R195 ;  /* 0x000000c3c125723e */ /* 0x000fe400000000ff */
[----:B------:R-:W-:Y:S02]  /*13590*/  F2FP.PACK_AB R138, R191, R192 ;  /* 0x000000c0bf8a723e */ /* 0x000fe400000000ff */
[----:B------:R-:W-:Y:S02]  /*135a0*/  LOP3.LUT R40, R40, R36, RZ, 0xc0, !PT ;  /* 0x0000002428287212 */ /* 0x000fe400078ec0ff */
[----:B------:R-:W-:Y:S01]  /*135b0*/  LOP3.LUT R41, R41, R37, RZ, 0xc0, !PT ;  /* 0x0000002529297212 */ /* 0x000fe200078ec0ff */
[--C-:B------:R-:W-:Y:S01]  /*135c0*/  HSET2.LE.AND R37, R148, R223.reuse, PT ;  /* 0x000000df94257233 */ /* 0x100fe20003803000 */
[----:B------:R-:W-:Y:S01]  /*135d0*/  LOP3.LUT R36, R137, R138, RZ, 0xc0, !PT ;  /* 0x0000008a89247212 */ /* 0x000fe200078ec0ff */
[--C-:B------:R-:W-:Y:S01]  /*135e0*/  HSET2.LE.AND R138, R150, R223.reuse, PT ;  /* 0x000000df968a7233 */ /* 0x100fe20003803000 */
[----:B---3--:R-:W-:Y:S02]  /*135f0*/  F2FP.PACK_AB R139, R181, R182 ;  /* 0x000000b6b58b723e */ /* 0x008fe400000000ff */
[----:B------:R-:W-:Y:S01]  /*13600*/  F2FP.PACK_AB R38, R189, R190 ;  /* 0x000000bebd26723e */ /* 0x000fe200000000ff */
[-C--:B-1----:R-:W-:Y:S01]  /*13610*/  HMMA.16816.F32 R4, R40, R48.reuse, R4 ;  /* 0x000000302804723c */ /* 0x082fe20000001804 */
[----:B------:R-:W-:Y:S02]  /*13620*/  F2FP.PACK_AB R137, R183, R188 ;  /* 0x000000bcb789723e */ /* 0x000fe400000000ff */
[----:B------:R-:W-:Y:S02]  /*13630*/  LOP3.LUT R37, R37, R38, RZ, 0xc0, !PT ;  /* 0x0000002625257212 */ /* 0x000fe400078ec0ff */
[----:B------:R-:W-:Y:S02]  /*13640*/  LOP3.LUT R38, R39, R137, RZ, 0xc0, !PT ;  /* 0x0000008927267212 */ /* 0x000fe400078ec0ff */
[----:B------:R-:W-:Y:S01]  /*13650*/  LOP3.LUT R39, R138, R139, RZ, 0xc0, !PT ;  /* 0x0000008b8a277212 */ /* 0x000fe200078ec0ff */
[----:B------:R1:W-:Y:S01]  /*13660*/  MUFU.EX2 R137, R62 ;  /* 0x0000003e00897308 */ /* 0x0003e20000000800 */
[----:B------:R-:W-:Y:S03]  /*13670*/  LOP3.LUT R56, R55, UR16, R156, 0x96, !PT ;  /* 0x0000001037387c12 */ /* 0x000fe6000f8e969c */
[C---:B------:R-:W-:Y:S02]  /*13680*/  LOP3.LUT R65, R54.reuse, 0xffff, RZ, 0xc0, !PT ;  /* 0x0000ffff36417812 */ /* 0x040fe400078ec0ff */
[C---:B------:R-:W-:Y:S01]  /*13690*/  HMMA.16816.F32 R8, R36.reuse, R48, R8 ;  /* 0x000000302408723c */ /* 0x040fe20000001808 */
[----:B------:R-:W-:Y:S02]  /*136a0*/  SHF.R.U32.HI R64, RZ, 0x10, R54 ;  /* 0x00000010ff407819 */ /* 0x000fe40000011636 */
[----:B------:R-:W-:Y:S01]  /*136b0*/  LOP3.LUT R52, R151, UR7, R162, 0x96, !PT ;  /* 0x0000000797347c12 */ /* 0x000fe2000f8e96a2 */
[----:B------:R3:W3:Y:S01]  /*136c0*/  MUFU.EX2 R139, R59 ;  /* 0x0000003b008b7308 */ /* 0x0006e20000000800 */
[----:B------:R-:W-:Y:S02]  /*136d0*/  LOP3.LUT R67, R54, 0xff, RZ, 0xc0, !PT ;  /* 0x000000ff36437812 */ /* 0x000fe400078ec0ff */
[----:B------:R-:W-:Y:S01]  /*136e0*/  SHF.R.U32.HI R66, RZ, 0x18, R54 ;  /* 0x00000018ff427819 */ /* 0x000fe20000011636 */
[-C--:B------:R-:W-:Y:S01]  /*136f0*/  HMMA.16816.F32 R12, R36, R50.reuse, R12 ;  /* 0x00000032240c723c */ /* 0x080fe2000000180c */
[----:B------:R-:W-:Y:S05]  /*13700*/  IMAD.WIDE.U32 R52, R52, -0x2daee0ad, RZ ;  /* 0xd2511f5334347825 */ /* 0x000fea00078e00ff */
[----:B------:R-:W-:Y:S01]  /*13710*/  SHF.R.U32.HI R55, RZ, 0x18, R52 ;  /* 0x00000018ff377819 */ /* 0x000fe20000011634 */
[----:B------:R3:W3:Y:S01]  /*13720*/  MUFU.EX2 R138, R60 ;  /* 0x0000003c008a7308 */ /* 0x0006e20000000800 */
[C---:B------:R-:W-:Y:S01]  /*13730*/  HMMA.16816.F32 R16, R40.reuse, R50, R16 ;  /* 0x000000322810723c */ /* 0x040fe20000001810 */
[----:B------:R-:W3:Y:S03]  /*13740*/  LDSM.16.MT88.4 R48, [R218+0xa800] ;  /* 0x00a80000da30783b */ /* 0x000ee60000004200 */
[C---:B------:R-:W-:Y:S01]  /*13750*/  LOP3.LUT R57, R52.reuse, 0xff, RZ, 0xc0, !PT ;  /* 0x000000ff34397812 */ /* 0x040fe200078ec0ff */
[----:B-1----:R-:W-:Y:S01]  /*13760*/  FFMA.FTZ R62, R3, R250, R238 ;  /* 0x000000fa033e7223 */ /* 0x002fe200000100ee */
[----:B------:R-:W-:Y:S02]  /*13770*/  LOP3.LUT R54, R53, UR16, R160, 0x96, !PT ;  /* 0x0000001035367c12 */ /* 0x000fe4000f8e96a0 */
[-C--:B--2---:R-:W-:Y:S01]  /*13780*/  HMMA.16816.F32 R68, R40, R44.reuse, R68 ;  /* 0x0000002c2844723c */ /* 0x084fe20000001844 */
[----:B------:R-:W-:Y:S07]  /*13790*/  F2FP.PACK_AB R3, R179, R180 ;  /* 0x000000b4b303723e */ /* 0x000fee00000000ff */
[C---:B------:R-:W-:Y:S08]  /*137a0*/  HMMA.16816.F32 R72, R36.reuse, R44, R72 ;  /* 0x0000002c2448723c */ /* 0x040ff00000001848 */
[-C--:B------:R-:W-:Y:S08]  /*137b0*/  HMMA.16816.F32 R76, R36, R46.reuse, R76 ;  /* 0x0000002e244c723c */ /* 0x080ff0000000184c */
[C---:B------:R-:W-:Y:S01]  /*137c0*/  HMMA.16816.F32 R80, R40.reuse, R46, R80 ;  /* 0x0000002e2850723c */ /* 0x040fe20000001850 */
[----:B------:R-:W1:Y:S07]  /*137d0*/  LDSM.16.MT88.4 R44, [R216+0xb800] ;  /* 0x00b80000d82c783b */ /* 0x000e6e0000004200 */
[-C--:B----4-:R-:W-:Y:S08]  /*137e0*/  HMMA.16816.F32 R84, R40, R140.reuse, R84 ;  /* 0x0000008c2854723c */ /* 0x090ff00000001854 */
[C---:B------:R-:W-:Y:S08]  /*137f0*/  HMMA.16816.F32 R88, R36.reuse, R140, R88 ;  /* 0x0000008c2458723c */ /* 0x040ff00000001858 */
[-C--:B------:R-:W-:Y:S08]  /*13800*/  HMMA.16816.F32 R92, R36, R142.reuse, R92 ;  /* 0x0000008e245c723c */ /* 0x080ff0000000185c */
[C---:B------:R-:W-:Y:S08]  /*13810*/  HMMA.16816.F32 R96, R40.reuse, R142, R96 ;  /* 0x0000008e2860723c */ /* 0x040ff00000001860 */
[-C--:B---3--:R-:W-:Y:S08]  /*13820*/  HMMA.16816.F32 R100, R40, R48.reuse, R100 ;  /* 0x000000302864723c */ /* 0x088ff00000001864 */
[C---:B------:R-:W-:Y:S08]  /*13830*/  HMMA.16816.F32 R104, R36.reuse, R48, R104 ;  /* 0x000000302468723c */ /* 0x040ff00000001868 */
[-C--:B------:R-:W-:Y:S08]  /*13840*/  HMMA.16816.F32 R32, R36, R50.reuse, R32 ;  /* 0x000000322420723c */ /* 0x080ff00000001820 */
[C---:B------:R-:W-:Y:S01]  /*13850*/  HMMA.16816.F32 R108, R40.reuse, R50, R108 ;  /* 0x00000032286c723c */ /* 0x040fe2000000186c */
[----:B------:R-:W2:Y:S07]  /*13860*/  LDSM.16.MT88.4 R48, [R218+0xb800] ;  /* 0x00b80000da30783b */ /* 0x000eae0000004200 */
[-C--:B-1----:R-:W-:Y:S08]  /*13870*/  HMMA.16816.F32 R112, R40, R44.reuse, R112 ;  /* 0x0000002c2870723c */ /* 0x082ff00000001870 */
[C---:B------:R-:W-:Y:S07]  /*13880*/  HMMA.16816.F32 R20, R36.reuse, R44, R20 ;  /* 0x0000002c2414723c */ /* 0x040fee0000001814 */
[----:B------:R-:W-:Y:S01]  /*13890*/  SHF.R.U32.HI R44, RZ, 0x10, R52 ;  /* 0x00000010ff2c7819 */ /* 0x000fe20000011634 */
[-C--:B------:R-:W-:Y:S01]  /*138a0*/  HMMA.16816.F32 R116, R36, R46.reuse, R116 ;  /* 0x0000002e2474723c */ /* 0x080fe20000001874 */
[----:B------:R-:W-:Y:S03]  /*138b0*/  LOP3.LUT R45, R52, 0xffff, RZ, 0xc0, !PT ;  /* 0x0000ffff342d7812 */ /* 0x000fe600078ec0ff */
[----:B------:R-:W-:Y:S02]  /*138c0*/  LOP3.LUT R44, R44, 0xff, RZ, 0xc0, !PT ;  /* 0x000000ff2c2c7812 */ /* 0x000fe400078ec0ff */
[----:B------:R-:W-:Y:S02]  /*138d0*/  SHF.R.U32.HI R53, RZ, 0x8, R65 ;  /* 0x00000008ff357819 */ /* 0x000fe40000011641 */
[C---:B------:R-:W-:Y:S01]  /*138e0*/  HMMA.16816.F32 R120, R40.reuse, R46, R120 ;  /* 0x0000002e2878723c */ /* 0x040fe20000001878 */
[----:B------:R-:W-:Y:S03]  /*138f0*/  PRMT R65, R44, 0x5410, R55 ;  /* 0x000054102c417816 */ /* 0x000fe60000000037 */
[----:B------:R-:W-:Y:S02]  /*13900*/  LOP3.LUT R52, R64, 0xff, RZ, 0xc0, !PT ;  /* 0x000000ff40347812 */ /* 0x000fe400078ec0ff */
[----:B------:R-:W-:Y:S02]  /*13910*/  SHF.R.U32.HI R45, RZ, 0x8, R45 ;  /* 0x00000008ff2d7819 */ /* 0x000fe4000001162d */
[----:B------:R-:W-:Y:S01]  /*13920*/  LOP3.LUT R46, R56, 0xffff, RZ, 0xc0, !PT ;  /* 0x0000ffff382e7812 */ /* 0x000fe200078ec0ff */
[-C--:B--2---:R-:W-:Y:S03]  /*13930*/  HMMA.16816.F32 R28, R40, R48.reuse, R28 ;  /* 0x00000030281c723c */ /* 0x084fe6000000181c */
[----:B------:R-:W-:Y:S02]  /*13940*/  SHF.R.U32.HI R46, RZ, 0x8, R46 ;  /* 0x00000008ff2e7819 */ /* 0x000fe4000001162e */
[----:B------:R-:W-:Y:S01]  /*13950*/  PRMT R64, R57, 0x5410, R45 ;  /* 0x0000541039407816 */ /* 0x000fe2000000002d */
[----:B-----5:R-:W-:Y:S01]  /*13960*/  FFMA.FTZ R0, R0, R194, R241 ;  /* 0x000000c200007223 */ /* 0x020fe200000100f1 */
[----:B------:R-:W-:Y:S01]  /*13970*/  SHF.R.U32.HI R47, RZ, 0x10, R56 ;  /* 0x00000010ff2f7819 */ /* 0x000fe20000011638 */
[C---:B------:R-:W-:Y:S01]  /*13980*/  HMMA.16816.F32 R124, R36.reuse, R48, R124 ;  /* 0x00000030247c723c */ /* 0x040fe2000000187c */
[----:B------:R-:W-:Y:S03]  /*13990*/  LOP3.LUT R44, R54, 0xffff, RZ, 0xc0, !PT ;  /* 0x0000ffff362c7812 */ /* 0x000fe600078ec0ff */
[----:B------:R-:W-:Y:S01]  /*139a0*/  LOP3.LUT R47, R47, 0xff, RZ, 0xc0, !PT ;  /* 0x000000ff2f2f7812 */ /* 0x000fe200078ec0ff */
[----:B------:R-:W-:Y:S01]  /*139b0*/  FADD.FTZ R0, R240, R0 ;  /* 0x00000000f0007221 */ /* 0x000fe20000010000 */
[----:B------:R-:W-:Y:S01]  /*139c0*/  PRMT R67, R67, 0x5410, R53 ;  /* 0x0000541043437816 */ /* 0x000fe20000000035 */
[--C-:B------:R-:W-:Y:S01]  /*139d0*/  HSET2.LE.AND R48, R65, R223.reuse, PT ;  /* 0x000000df41307233 */ /* 0x100fe20003803000 */
[-C--:B------:R-:W-:Y:S01]  /*139e0*/  HMMA.16816.F32 R128, R36, R50.reuse, R128 ;  /* 0x000000322480723c */ /* 0x080fe20000001880 */
[----:B------:R-:W-:Y:S03]  /*139f0*/  LOP3.LUT R53, R56, 0xff, RZ, 0xc0, !PT ;  /* 0x000000ff38357812 */ /* 0x000fe600078ec0ff */
[----:B------:R-:W-:Y:S01]  /*13a00*/  SHF.R.U32.HI R56, RZ, 0x18, R56 ;  /* 0x00000018ff387819 */ /* 0x000fe20000011638 */
[--C-:B------:R-:W-:Y:S01]  /*13a10*/  HSET2.LE.AND R170, R67, R223.reuse, PT ;  /* 0x000000df43aa7233 */ /* 0x100fe20003803000 */
[----:B------:R-:W-:Y:S01]  /*13a20*/  SHF.R.U32.HI R44, RZ, 0x8, R44 ;  /* 0x00000008ff2c7819 */ /* 0x000fe2000001162c */
[----:B------:R-:W-:Y:S01]  /*13a30*/  FADD.FTZ R0, R231, R0 ;  /* 0x00000000e7007221 */ /* 0x000fe20000010000 */
[----:B------:R-:W-:Y:S01]  /*13a40*/  HMMA.16816.F32 R24, R40, R50, R24 ;  /* 0x000000322818723c */ /* 0x000fe20000001818 */
[----:B------:R-:W-:Y:S01]  /*13a50*/  PRMT R66, R52, 0x5410, R66 ;  /* 0x0000541034427816 */ /* 0x000fe20000000042 */
[----:B------:R-:W-:Y:S02]  /*13a60*/  LDSM.16.MT88.4 R40, [R216+0xbc00] ;  /* 0x00bc0000d828783b */ /* 0x000fe40000004200 */
[----:B------:R-:W-:Y:S01]  /*13a70*/  LOP3.LUT R52, R54, 0xff, RZ, 0xc0, !PT ;  /* 0x000000ff36347812 */ /* 0x000fe200078ec0ff */
[----:B------:R-:W-:Y:S01]  /*13a80*/  FADD.FTZ R0, R230, R0 ;  /* 0x00000000e6007221 */ /* 0x000fe20000010000 */
[----:B------:R-:W-:Y:S01]  /*13a90*/  SHF.R.U32.HI R45, RZ, 0x10, R54 ;  /* 0x00000010ff2d7819 */ /* 0x000fe20000011636 */
[--C-:B------:R-:W-:Y:S01]  /*13aa0*/  HSET2.LE.AND R171, R66, R223.reuse, PT ;  /* 0x000000df42ab7233 */ /* 0x100fe20003803000 */
[----:B------:R-:W-:Y:S01]  /*13ab0*/  PRMT R168, R53, 0x5410, R46 ;  /* 0x0000541035a87816 */ /* 0x000fe2000000002e */
[----:B------:R-:W-:Y:S03]  /*13ac0*/  FADD.FTZ R0, R167, R0 ;  /* 0x00000000a7007221 */ /* 0x000fe60000010000 */
[----:B------:R-:W-:Y:S01]  /*13ad0*/  PRMT R169, R47, 0x5410, R56 ;  /* 0x000054102fa97816 */ /* 0x000fe20000000038 */
[--C-:B------:R-:W-:Y:S01]  /*13ae0*/  HSET2.LE.AND R168, R168, R223.reuse, PT ;  /* 0x000000dfa8a87233 */ /* 0x100fe20003803000 */
[----:B------:R-:W-:Y:S01]  /*13af0*/  SHF.R.U32.HI R54, RZ, 0x18, R54 ;  /* 0x00000018ff367819 */ /* 0x000fe20000011636 */
[----:B------:R-:W-:Y:S01]  /*13b00*/  LDSM.16.MT88.4 R56, [R218+0xac00] ;  /* 0x00ac0000da38783b */ /* 0x000fe20000004200 */
[----:B------:R-:W-:Y:S01]  /*13b10*/  LOP3.LUT R45, R45, 0xff, RZ, 0xc0, !PT ;  /* 0x000000ff2d2d7812 */ /* 0x000fe200078ec0ff */
[--C-:B------:R-:W-:Y:S01]  /*13b20*/  HSET2.LE.AND R169, R169, R223.reuse, PT ;  /* 0x000000dfa9a97233 */ /* 0x100fe20003803000 */
[----:B------:R-:W-:Y:S01]  /*13b30*/  PRMT R60, R52, 0x5410, R44 ;  /* 0x00005410343c7816 */ /* 0x000fe2000000002c */
[----:B------:R-:W-:Y:S01]  /*13b40*/  FADD.FTZ R0, R166, R0 ;  /* 0x00000000a6007221 */ /* 0x000fe20000010000 */
[----:B------:R-:W-:Y:S02]  /*13b50*/  LOP3.LUT R170, R170, R3, RZ, 0xc0, !PT ;  /* 0x00000003aaaa7212 */ /* 0x000fe400078ec0ff */
[----:B------:R-:W-:Y:S01]  /*13b60*/  F2FP.PACK_AB R3, R177, R178 ;  /* 0x000000b2b103723e */ /* 0x000fe200000000ff */
[--C-:B------:R-:W-:Y:S01]  /*13b70*/  HSET2.LE.AND R38, R60, R223.reuse, PT ;  /* 0x000000df3c267233 */ /* 0x100fe20003803000 */
[----:B------:R-:W-:Y:S01]  /*13b80*/  F2FP.PACK_AB R36, R184, R176 ;  /* 0x000000b0b824723e */ /* 0x000fe200000000ff */
[----:B------:R-:W-:Y:S01]  /*13b90*/  FADD.FTZ R0, R205, R0 ;  /* 0x00000000cd007221 */ /* 0x000fe20000010000 */
[----:B------:R-:W-:Y:S02]  /*13ba0*/  F2FP.PACK_AB R37, R185, R175 ;  /* 0x000000afb925723e */ /* 0x000fe400000000ff */
[----:B------:R-:W-:Y:S02]  /*13bb0*/  PRMT R61, R45, 0x5410, R54 ;  /* 0x000054102d3d7816 */ /* 0x000fe40000000036 */
[----:B------:R-:W1:Y:S01]  /*13bc0*/  LDSM.16.MT88.4 R44, [R218+0x9c00] ;  /* 0x009c0000da2c783b */ /* 0x000e620000004200 */
[----:B------:R-:W-:Y:S02]  /*13bd0*/  F2FP.PACK_AB R39, R173, R174 ;  /* 0x000000aead27723e */ /* 0x000fe400000000ff */
[----:B------:R-:W-:Y:S02]  /*13be0*/  LOP3.LUT R171, R171, R3, RZ, 0xc0, !PT ;  /* 0x00000003abab7212 */ /* 0x000fe400078ec0ff */
[----:B------:R-:W-:Y:S02]  /*13bf0*/  LOP3.LUT R168, R168, R36, RZ, 0xc0, !PT ;  /* 0x00000024a8a87212 */ /* 0x000fe400078ec0ff */
[----:B------:R-:W-:Y:S01]  /*13c00*/  LOP3.LUT R169, R169, R37, RZ, 0xc0, !PT ;  /* 0x00000025a9a97212 */ /* 0x000fe200078ec0ff */
[--C-:B------:R-:W-:Y:S01]  /*13c10*/  HSET2.LE.AND R37, R61, R223.reuse, PT ;  /* 0x000000df3d257233 */ /* 0x100fe20003803000 */
[----:B------:R-:W-:Y:S01]  /*13c20*/  LOP3.LUT R36, R38, R39, RZ, 0xc0, !PT ;  /* 0x0000002726247212 */ /* 0x000fe200078ec0ff */
[----:B------:R-:W-:Y:S01]  /*13c30*/  HSET2.LE.AND R38, R64, R223, PT ;  /* 0x000000df40267233 */ /* 0x000fe20003803000 */
[----:B------:R-:W-:Y:S01]  /*13c40*/  F2FP.PACK_AB R3, R139, R172 ;  /* 0x000000ac8b03723e */ /* 0x000fe200000000ff */
[----:B------:R-:W2:Y:S01]  /*13c50*/  LDSM.16.MT88.4 R52, [R216+0xac00] ;  /* 0x00ac0000d834783b */ /* 0x000ea20000004200 */
[----:B------:R-:W-:Y:S01]  /*13c60*/  F2FP.PACK_AB R39, R186, R138 ;  /* 0x0000008aba27723e */ /* 0x000fe200000000ff */
[-C--:B------:R-:W-:Y:S01]  /*13c70*/  HMMA.16816.F32 R140, R168, R152.reuse, R4 ;  /* 0x00000098a88c723c */ /* 0x080fe20000001804 */
[----:B------:R-:W-:Y:S02]  /*13c80*/  F2FP.PACK_AB R49, R187, R137 ;  /* 0x00000089bb31723e */ /* 0x000fe400000000ff */
[----:B------:R-:W-:Y:S01]  /*13c90*/  LOP3.LUT R37, R37, R3, RZ, 0xc0, !PT ;  /* 0x0000000325257212 */ /* 0x000fe200078ec0ff */
[----:B------:R-:W-:Y:S01]  /*13ca0*/  FADD.FTZ R3, R242, R133 ;  /* 0x00000085f2037221 */ /* 0x000fe20000010000 */
[----:B------:R-:W-:Y:S01]  /*13cb0*/  LOP3.LUT R38, R38, R39, RZ, 0xc0, !PT ;  /* 0x0000002726267212 */ /* 0x000fe200078ec0ff */
[----:B------:R-:W3:Y:S01]  /*13cc0*/  LDSM.16.MT88.4 R4, [R218+0xbc00] ;  /* 0x00bc0000da04783b */ /* 0x000ee20000004200 */
[----:B------:R-:W-:Y:S01]  /*13cd0*/  LOP3.LUT R39, R48, R49, RZ, 0xc0, !PT ;  /* 0x0000003130277212 */ /* 0x000fe200078ec0ff */
[----:B------:R-:W-:Y:S04]  /*13ce0*/  FADD.FTZ R3, R239, R3 ;  /* 0x00000003ef037221 */ /* 0x000fe80000010000 */
[----:B------:R-:W-:Y:S02]  /*13cf0*/  FADD.FTZ R3, R236, R3 ;  /* 0x00000003ec037221 */ /* 0x000fe40000010000 */
[C---:B------:R-:W-:Y:S01]  /*13d00*/  HMMA.16816.F32 R144, R36.reuse, R152, R8 ;  /* 0x000000982490723c */ /* 0x040fe20000001808 */
[----:B------:R-:W-:Y:S02]  /*13d10*/  IMAD.MOV.U32 R133, RZ, RZ, R134 ;  /* 0x000000ffff857224 */ /* 0x000fe400078e0086 */
[----:B------:R-:W-:Y:S04]  /*13d20*/  FADD.FTZ R3, R203, R3 ;  /* 0x00000003cb037221 */ /* 0x000fe80000010000 */
[----:B------:R-:W-:Y:S01]  /*13d30*/  FADD.FTZ R3, R202, R3 ;  /* 0x00000003ca037221 */ /* 0x000fe20000010000 */
[-C--:B------:R-:W-:Y:S01]  /*13d40*/  HMMA.16816.F32 R148, R36, R154.reuse, R12 ;  /* 0x0000009a2494723c */ /* 0x080fe2000000180c */
[----:B------:R-:W-:Y:S03]  /*13d50*/  FADD.FTZ R8, R245, R62 ;  /* 0x0000003ef5087221 */ /* 0x000fe60000010000 */
        /* <DEDUP_REMOVED lines=16> */
[----:B------:R-:W-:Y:S02]  /*13e60*/  FADD.FTZ R9, R208, R9 ;  /* 0x00000009d0097221 */ /* 0x000fe40000010000 */
[----:B------:R-:W-:Y:S02]  /*13e70*/  IMAD.MOV.U32 R132, RZ, RZ, R135 ;  /* 0x000000ffff847224 */ /* 0x000fe400078e0087 */
[C---:B------:R-:W-:Y:S01]  /*13e80*/  HMMA.16816.F32 R80, R168.reuse, R46, R80 ;  /* 0x0000002ea850723c */ /* 0x040fe20000001850 */
[----:B------:R-:W-:Y:S03]  /*13e90*/  FADD.FTZ R8, R213, R9 ;  /* 0x00000009d5087221 */ /* 0x000fe60000010000 */
[----:B------:R-:W-:Y:S02]  /*13ea0*/  FADD.FTZ R9, R204, R0 ;  /* 0x00000000cc097221 */ /* 0x000fe40000010000 */
[----:B------:R-:W-:Y:S02]  /*13eb0*/  FADD.FTZ R0, R192, R10 ;  /* 0x0000000ac0007221 */ /* 0x000fe40000010000 */
[-C--:B--2---:R-:W-:Y:S01]  /*13ec0*/  HMMA.16816.F32 R84, R168, R52.reuse, R84 ;  /* 0x00000034a854723c */ /* 0x084fe20000001854 */
        /* <DEDUP_REMOVED lines=10> */
[----:B------:R-:W-:Y:S02]  /*13f70*/  FADD.FTZ R3, R193, R3 ;  /* 0x00000003c1037221 */ /* 0x000fe40000010000 */
[C---:B------:R-:W-:Y:S01]  /*13f80*/  HMMA.16816.F32 R96, R168.reuse, R54, R96 ;  /* 0x00000036a860723c */ /* 0x040fe20000001860 */
[----:B------:R-:W-:Y:S03]  /*13f90*/  FADD.FTZ R0, R181, R0 ;  /* 0x00000000b5007221 */ /* 0x000fe60000010000 */
[----:B------:R-:W-:Y:S04]  /*13fa0*/  FADD.FTZ R3, R199, R3 ;  /* 0x00000003c7037221 */ /* 0x000fe80000010000 */
[-C--:B------:R-:W-:Y:S01]  /*13fb0*/  HMMA.16816.F32 R100, R168, R56.reuse, R100 ;  /* 0x00000038a864723c */ /* 0x080fe20000001864 */
[----:B------:R-:W-:Y:S04]  /*13fc0*/  FADD.FTZ R9, R198, R3 ;  /* 0x00000003c6097221 */ /* 0x000fe80000010000 */
[----:B------:R-:W-:Y:S03]  /*13fd0*/  FADD.FTZ R9, R175, R9 ;  /* 0x00000009af097221 */ /* 0x000fe60000010000 */
        /* <DEDUP_REMOVED lines=8> */
[C---:B------:R-:W-:Y:S07]  /*14060*/  HMMA.16816.F32 R124, R36.reuse, R4, R124 ;  /* 0x00000004247c723c */ /* 0x040fee000000187c */
[----:B------:R-:W-:Y:S01]  /*14070*/  FADD.FTZ R4, R201, R10 ;  /* 0x0000000ac9047221 */ /* 0x000fe20000010000 */
[-C--:B------:R-:W-:Y:S01]  /*14080*/  HMMA.16816.F32 R128, R36, R6.reuse, R128 ;  /* 0x000000062480723c */ /* 0x080fe20000001880 */
[----:B------:R-:W-:Y:S03]  /*14090*/  FADD.FTZ R5, R188, R8 ;  /* 0x00000008bc057221 */ /* 0x000fe60000010000 */
[----:B------:R-:W-:Y:S02]  /*140a0*/  FADD.FTZ R4, R200, R4 ;  /* 0x00000004c8047221 */ /* 0x000fe40000010000 */
[----:B------:R-:W-:Y:S02]  /*140b0*/  FADD.FTZ R3, R183, R5 ;  /* 0x00000005b7037221 */ /* 0x000fe40000010000 */
[----:B------:R-:W-:Y:S01]  /*140c0*/  FADD.FTZ R4, R176, R4 ;  /* 0x00000004b0047221 */ /* 0x000fe20000010000 */
[----:B------:R-:W-:Y:S03]  /*140d0*/  HMMA.16816.F32 R168, R168, R6, R24 ;  /* 0x00000006a8a8723c */ /* 0x000fe60000001818 */
[----:B------:R-:W-:Y:S02]  /*140e0*/  FADD.FTZ R8, R174, R3 ;  /* 0x00000003ae087221 */ /* 0x000fe40000010000 */
[----:B------:R-:W-:Y:S02]  /*140f0*/  FADD.FTZ R5, R172, R0 ;  /* 0x00000000ac057221 */ /* 0x000fe40000010000 */
[----:B------:R-:W-:Y:S02]  /*14100*/  FADD.FTZ R10, R184, R4 ;  /* 0x00000004b80a7221 */ /* 0x000fe40000010000 */
[----:B------:R-:W-:Y:S03]  /*14110*/  FADD.FTZ R3, R185, R9 ;  /* 0x00000009b9037221 */ /* 0x000fe60000010000 */
        /* <DEDUP_REMOVED lines=11> */
[----:B------:R-:W-:Y:S02]  /*141d0*/  IMAD.MOV.U32 R137, RZ, RZ, R2 ;  /* 0x000000ffff897224 */ /* 0x000fe400078e0002 */
[----:B-1----:R-:W-:Y:S01]  /*141e0*/  IMAD.MOV.U32 R0, RZ, RZ, R136 ;  /* 0x000000ffff007224 */ /* 0x002fe200078e0088 */
[----:B------:R-:W-:-:S05]  /*141f0*/  @P0 BRA `(.L_x_344) ;  /* 0xffffc1d000000947 */ /* 0x000fca000383ffff */
.L_x_343:
[----:B------:R-:W2:Y:S01]  /*14200*/  LDL.LU R8, [R1+0x8] ;  /* 0x0000080001087983 */ /* 0x000ea20000300800 */
[----:B------:R-:W1:Y:S01]  /*14210*/  S2UR UR6, SR_CTAID.Y ;  /* 0x00000000000679c3 */ /* 0x000e620000002600 */
[----:B------:R-:W-:Y:S01]  /*14220*/  UISETP.NE.AND UP0, UPT, UR23, -0x1, UPT ;  /* 0xffffffff1700788c */ /* 0x000fe2000bf05270 */
[----:B------:R-:W-:Y:S01]  /*14230*/  BSSY B0, `(.L_x_347) ;  /* 0x0000172000007945 */ /* 0x000fe20003800000 */
[----:B------:R-:W3:Y:S01]  /*14240*/  SHFL.BFLY PT, R3, R250, 0x2, 0x1f ;  /* 0x0c401f00fa037f89 */ /* 0x000ee200000e0000 */
[----:B------:R-:W-:-:S02]  /*14250*/  ULDC.64 UR4, c[0x0][0x1e8] ;  /* 0x00007a0000047ab9 */ /* 0x000fc40000000a00 */
[----:B------:R-:W-:Y:S01]  /*14260*/  ULDC.U8 UR9, c[0x0][0x328] ;  /* 0x0000ca0000097ab9 */ /* 0x000fe20000000000 */
[----:B------:R-:W4:Y:S01]  /*14270*/  SHFL.BFLY PT, R0, R251, 0x2, 0x1f ;  /* 0x0c401f00fb007f89 */ /* 0x000f2200000e0000 */
[----:B------:R-:W-:Y:S01]  /*14280*/  UISETP.NE.AND UP3, UPT, UR9, URZ, UPT ;  /* 0x0000003f0900728c */ /* 0x000fe2000bf65270 */
[----:B------:R-:W5:Y:S01]  /*14290*/  S2UR UR10, SR_CTAID.Z ;  /* 0x00000000000a79c3 */ /* 0x000f620000002700 */
[----:B------:R-:W-:Y:S01]  /*142a0*/  ULDC UR8, c[0x0][0x214] ;  /* 0x0000850000087ab9 */ /* 0x000fe20000000800 */
[----:B------:R-:W5:Y:S01]  /*142b0*/  SHFL.BFLY PT, R5, R252, 0x2, 0x1f ;  /* 0x0c401f00fc057f89 */ /* 0x000f6200000e0000 */
[----:B------:R-:W-:-:S04]  /*142c0*/  @UP0 UIMAD.WIDE.U32 UR12, UR23, UR4, URZ ;  /* 0x00000004170c02a5 */ /* 0x000fc8000f8e003f */
[----:B------:R-:W-:-:S03]  /*142d0*/  @UP0 UIMAD UR7, UR23, UR5, UR13 ;  /* 0x00000005170702a4 */ /* 0x000fc6000f8e020d */
[----:B------:R-:W-:Y:S02]  /*142e0*/  ULDC.64 UR4, c[0x0][0x1e0] ;  /* 0x0000780000047ab9 */ /* 0x000fe40000000a00 */
[----:B-1----:R-:W-:Y:S02]  /*142f0*/  @!UP0 USHF.R.S32.HI UR11, URZ, 0x1f, UR6 ;  /* 0x0000001f3f0b8899 */ /* 0x002fe40008011406 */
[----:B------:R-:W-:Y:S01]  /*14300*/  @!UP0 UIMAD.WIDE.U32 UR20, UR6, UR4, URZ ;  /* 0x00000004061482a5 */ /* 0x000fe2000f8e003f */
[----:B---3--:R-:W-:Y:S01]  /*14310*/  FADD.FTZ R3, R3, R250 ;  /* 0x000000fa03037221 */ /* 0x008fe20000010000 */
[----:B------:R-:W-:Y:S01]  /*14320*/  @!UP0 UIMAD UR11, UR11, UR4, URZ ;  /* 0x000000040b0b82a4 */ /* 0x000fe2000f8e023f */
[----:B----4-:R-:W-:-:S03]  /*14330*/  FADD.FTZ R0, R0, R251 ;  /* 0x000000fb00007221 */ /* 0x010fc60000010000 */
[----:B------:R-:W1:Y:S01]  /*14340*/  SHFL.BFLY PT, R4, R3, 0x1, 0x1f ;  /* 0x0c201f0003047f89 */ /* 0x000e6200000e0000 */
[----:B------:R-:W-:Y:S01]  /*14350*/  ULDC.U8 UR4, c[0x0][0x329] ;  /* 0x0000ca4000047ab9 */ /* 0x000fe20000000000 */
[----:B-----5:R-:W-:Y:S02]  /*14360*/  FADD.FTZ R5, R5, R252 ;  /* 0x000000fc05057221 */ /* 0x020fe40000010000 */
[----:B------:R-:W3:Y:S01]  /*14370*/  SHFL.BFLY PT, R7, R0, 0x1, 0x1f ;  /* 0x0c201f0000077f89 */ /* 0x000ee200000e0000 */
[----:B------:R-:W-:Y:S02]  /*14380*/  UISETP.NE.AND UP2, UPT, UR4, URZ, UPT ;  /* 0x0000003f0400728c */ /* 0x000fe4000bf45270 */
[----:B------:R-:W-:Y:S02]  /*14390*/  UISETP.EQ.AND UP3, UPT, UR4, URZ, UP3 ;  /* 0x0000003f0400728c */ /* 0x000fe40009f62270 */
[----:B------:R-:W-:Y:S02]  /*143a0*/  @!UP0 UIMAD UR11, UR6, UR5, UR11 ;  /* 0x00000005060b82a4 */ /* 0x000fe4000f8e020b */
[----:B------:R-:W-:-:S02]  /*143b0*/  ULDC UR4, c[0x0][0x1c0] ;  /* 0x0000700000047ab9 */ /* 0x000fc40000000800 */
[----:B------:R-:W-:Y:S02]  /*143c0*/  ULDC UR5, c[0x0][0x234] ;  /* 0x00008d0000057ab9 */ /* 0x000fe40000000800 */
[----:B------:R-:W-:Y:S02]  /*143d0*/  @!UP0 UIADD3 UR7, UR21, UR11, URZ ;  /* 0x0000000b15078290 */ /* 0x000fe4000fffe03f */
[----:B------:R-:W-:Y:S01]  /*143e0*/  @!UP2 UISETP.NE.AND UP1, UPT, UR9, URZ, UPT ;  /* 0x0000003f0900a28c */ /* 0x000fe2000bf25270 */
[----:B------:R-:W4:Y:S01]  /*143f0*/  S2UR UR9, SR_CTAID.X ;  /* 0x00000000000979c3 */ /* 0x000f220000002500 */
[----:B------:R-:W-:Y:S02]  /*14400*/  @UP2 ULDC UR14, c[0x0][0x210] ;  /* 0x00008400000e2ab9 */ /* 0x000fe40000000800 */
[----:B------:R-:W-:Y:S02]  /*14410*/  @UP2 UIMAD UR14, UR14, UR8, URZ ;  /* 0x000000080e0e22a4 */ /* 0x000fe4000f8e023f */
[----:B------:R-:W-:Y:S01]  /*14420*/  @!UP2 USEL UR14, UR8, UR5, !UP1 ;  /* 0x00000005080ea287 */ /* 0x000fe2000c800000 */
[----:B-1----:R-:W-:Y:S01]  /*14430*/  FADD.FTZ R51, R3, R4 ;  /* 0x0000000403337221 */ /* 0x002fe20000010000 */
[----:B------:R-:W-:Y:S01]  /*14440*/  MOV R4, 0x3f800000 ;  /* 0x3f80000000047802 */ /* 0x000fe20000000f00 */
[----:B------:R-:W-:Y:S01]  /*14450*/  @UP2 UMOV UR13, 0x1 ;  /* 0x00000001000d2882 */ /* 0x000fe20000000000 */
[----:B---3--:R-:W-:-:S02]  /*14460*/  FADD.FTZ R50, R0, R7 ;  /* 0x0000000700327221 */ /* 0x008fc40000010000 */
[----:B------:R-:W-:Y:S01]  /*14470*/  FSETP.NE.FTZ.AND P5, PT, R51, RZ, PT ;  /* 0x000000ff3300720b */ /* 0x000fe20003fb5000 */
[----:B------:R-:W-:Y:S01]  /*14480*/  @!UP2 UIMAD UR13, UR14, UR4, URZ ;  /* 0x000000040e0da2a4 */ /* 0x000fe2000f8e023f */
[----:B------:R-:W-:Y:S01]  /*14490*/  MOV R0, 0x3f800000 ;  /* 0x3f80000000007802 */ /* 0x000fe20000000f00 */
[----:B------:R-:W-:Y:S01]  /*144a0*/  @UP3 UIMAD UR16, UR6, UR8, URZ ;  /* 0x00000008061032a4 */ /* 0x000fe2000f8e023f */
[----:B------:R-:W-:Y:S01]  /*144b0*/  FSETP.NE.FTZ.AND P4, PT, R50, RZ, PT ;  /* 0x000000ff3200720b */ /* 0x000fe20003f95000 */
[----:B------:R-:W-:Y:S02]  /*144c0*/  @UP2 ULDC UR15, c[0x0][0x210] ;  /* 0x00008400000f2ab9 */ /* 0x000fe40000000800 */
[----:B------:R-:W-:Y:S02]  /*144d0*/  UIMAD UR4, UR6, UR13, URZ ;  /* 0x0000000d060472a4 */ /* 0x000fe4000f8e023f */
[----:B------:R-:W-:Y:S02]  /*144e0*/  @!UP2 UMOV UR15, 0x1 ;  /* 0x00000001000fa882 */ /* 0x000fe40000000000 */
[----:B------:R-:W-:-:S02]  /*144f0*/  @UP3 USEL UR16, UR16, UR23, !UP0 ;  /* 0x0000001710103287 */ /* 0x000fc4000c000000 */
[----:B------:R-:W1:Y:S01]  /*14500*/  @P5 MUFU.RCP R0, R51 ;  /* 0x0000003300005308 */ /* 0x000e620000001000 */
[----:B----4-:R-:W-:Y:S02]  /*14510*/  UIMAD UR9, UR9, UR15, URZ ;  /* 0x0000000f090972a4 */ /* 0x010fe4000f8e023f */
[----:B------:R-:W-:Y:S02]  /*14520*/  USEL UR4, UR4, URZ, !UP3 ;  /* 0x0000003f04047287 */ /* 0x000fe4000d800000 */
[----:B------:R-:W-:Y:S02]  /*14530*/  USHF.L.U32 UR9, UR9, 0x7, URZ ;  /* 0x0000000709097899 */ /* 0x000fe4000800063f */
[----:B------:R-:W-:Y:S01]  /*14540*/  UIMAD UR14, UR10, UR14, UR4 ;  /* 0x0000000e0a0e72a4 */ /* 0x000fe2000f8e0204 */
[----:B------:R-:W3:Y:S01]  /*14550*/  @P4 MUFU.RCP R4, R50 ;  /* 0x0000003200044308 */ /* 0x000ee20000001000 */
[----:B------:R-:W-:Y:S02]  /*14560*/  @!UP3 UMOV UR26, URZ ;  /* 0x0000003f001abc82 */ /* 0x000fe40008000000 */
[----:B------:R-:W-:-:S02]  /*14570*/  @UP3 UMOV UR26, UR16 ;  /* 0x00000010001a3c82 */ /* 0x000fc40008000000 */
[----:B------:R-:W-:Y:S02]  /*14580*/  @!UP3 UMOV UR27, URZ ;  /* 0x0000003f001bbc82 */ /* 0x000fe40008000000 */
[----:B------:R-:W-:Y:S01]  /*14590*/  USHF.R.S32.HI UR4, URZ, 0x1f, UR9 ;  /* 0x0000001f3f047899 */ /* 0x000fe20008011409 */
[----:B-1----:R-:W-:Y:S01]  /*145a0*/  FMUL.FTZ R0, R0, c[0x0][0x2dc] ;  /* 0x0000b70000007a20 */ /* 0x002fe20000410000 */
[----:B------:R-:W-:Y:S02]  /*145b0*/  @UP3 USHF.R.S32.HI UR27, URZ, 0x1f, UR16 ;  /* 0x0000001f3f1b3899 */ /* 0x000fe40008011410 */
[----:B------:R-:W-:Y:S01]  /*145c0*/  USHF.R.S32.HI UR5, URZ, 0x1f, UR14 ;  /* 0x0000001f3f057899 */ /* 0x000fe2000801140e */
[C---:B------:R-:W-:Y:S01]  /*145d0*/  FMUL.FTZ R43, R0.reuse, R69 ;  /* 0x00000045002b7220 */ /* 0x040fe20000410000 */
[----:B------:R-:W-:Y:S01]  /*145e0*/  UIADD3 UR9, UP2, UP1, UR9, UR26, UR14 ;  /* 0x0000001a09097290 */ /* 0x000fe2000f95e00e */
[----:B------:R-:W1:Y:S01]  /*145f0*/  S2R R69, SR_TID.X ;  /* 0x0000000000457919 */ /* 0x000e620000002100 */
[C---:B------:R-:W-:Y:S01]  /*14600*/  FMUL.FTZ R140, R0.reuse, R140 ;  /* 0x0000008c008c7220 */ /* 0x040fe20000410000 */
[----:B------:R-:W-:Y:S01]  /*14610*/  @!UP0 UMOV UR12, UR20 ;  /* 0x00000014000c8c82 */ /* 0x000fe20008000000 */
[C---:B------:R-:W-:Y:S01]  /*14620*/  FMUL.FTZ R47, R0.reuse, R141 ;  /* 0x0000008d002f7220 */ /* 0x040fe20000410000 */
[----:B------:R-:W-:Y:S01]  /*14630*/  UIADD3.X UR4, UR4, UR27, UR5, UP2, UP1 ;  /* 0x0000001b04047290 */ /* 0x000fe200097e2405 */
        /* <DEDUP_REMOVED lines=30> */
[----:B------:R-:W-:Y:S01]  /*14820*/  FMUL.FTZ R9, R0, R169 ;  /* 0x000000a900097220 */ /* 0x000fe20000410000 */
[----:B------:R-:W-:Y:S01]  /*14830*/  MOV R0, 0x3f800000 ;  /* 0x3f80000000007802 */ /* 0x000fe20000000f00 */
[----:B---3--:R-:W-:Y:S01]  /*14840*/  FMUL.FTZ R4, R4, c[0x0][0x2dc] ;  /* 0x0000b70004047a20 */ /* 0x008fe20000410000 */
[----:B------:R-:W-:Y:S02]  /*14850*/  F2FP.PACK_AB R13, R13, R164 ;  /* 0x000000a40d0d723e */ /* 0x000fe400000000ff */
[----:B------:R-:W-:Y:S01]  /*14860*/  F2FP.PACK_AB R9, R9, R168 ;  /* 0x000000a80909723e */ /* 0x000fe200000000ff */
[C---:B------:R-:W-:Y:S02]  /*14870*/  FMUL.FTZ R142, R4.reuse, R142 ;  /* 0x0000008e048e7220 */ /* 0x040fe40000410000 */
[C---:B------:R-:W-:Y:S02]  /*14880*/  FMUL.FTZ R46, R4.reuse, R143 ;  /* 0x0000008f042e7220 */ /* 0x040fe40000410000 */
        /* <DEDUP_REMOVED lines=28> */
[----:B------:R-:W-:Y:S01]  /*14a50*/  FMUL.FTZ R12, R4, R167 ;  /* 0x000000a7040c7220 */ /* 0x000fe20000410000 */
[----:B------:R-:W-:Y:S01]  /*14a60*/  F2FP.PACK_AB R16, R16, R122 ;  /* 0x0000007a1010723e */ /* 0x000fe200000000ff */
[----:B------:R-:W-:-:S03]  /*14a70*/  FMUL.FTZ R170, R4, R170 ;  /* 0x000000aa04aa7220 */ /* 0x000fc60000410000 */
[----:B------:R-:W-:Y:S01]  /*14a80*/  F2FP.PACK_AB R12, R12, R166 ;  /* 0x000000a60c0c723e */ /* 0x000fe200000000ff */
[----:B--2---:R-:W2:Y:S02]  /*14a90*/  SHFL.BFLY PT, R6, R8, 0x2, 0x1f ;  /* 0x0c401f0008067f89 */ /* 0x004ea400000e0000 */
[----:B--2---:R-:W-:Y:S02]  /*14aa0*/  FADD.FTZ R3, R6, R8 ;  /* 0x0000000806037221 */ /* 0x004fe40000010000 */
[----:B------:R-:W2:Y:S01]  /*14ab0*/  SHFL.BFLY PT, R6, R5, 0x1, 0x1f ;  /* 0x0c201f0005067f89 */ /* 0x000ea200000e0000 */
[----:B------:R-:W-:-:S03]  /*14ac0*/  FMUL.FTZ R8, R4, R171 ;  /* 0x000000ab04087220 */ /* 0x000fc60000410000 */
[----:B------:R-:W3:Y:S02]  /*14ad0*/  SHFL.BFLY PT, R7, R3, 0x1, 0x1f ;  /* 0x0c201f0003077f89 */ /* 0x000ee400000e0000 */
[----:B------:R-:W-:Y:S01]  /*14ae0*/  F2FP.PACK_AB R8, R8, R170 ;  /* 0x000000aa0808723e */ /* 0x000fe200000000ff */
[----:B--2---:R-:W-:Y:S01]  /*14af0*/  FADD.FTZ R133, R5, R6 ;  /* 0x0000000605857221 */ /* 0x004fe20000010000 */
[----:B-1----:R-:W-:Y:S01]  /*14b00*/  SHF.R.S32.HI R6, RZ, 0x1f, R69 ;  /* 0x0000001fff067819 */ /* 0x002fe20000011445 */
[----:B---3--:R-:W-:-:S03]  /*14b10*/  FADD.FTZ R132, R3, R7 ;  /* 0x0000000703847221 */ /* 0x008fc60000010000 */
[----:B------:R-:W-:Y:S02]  /*14b20*/  FSETP.NE.FTZ.AND P3, PT, R133, RZ, PT ;  /* 0x000000ff8500720b */ /* 0x000fe40003f75000 */
[----:B------:R-:W-:Y:S02]  /*14b30*/  MOV R3, 0x3f800000 ;  /* 0x3f80000000037802 */ /* 0x000fe40000000f00 */
[----:B------:R-:W-:Y:S02]  /*14b40*/  FSETP.NE.FTZ.AND P2, PT, R132, RZ, PT ;  /* 0x000000ff8400720b */ /* 0x000fe40003f55000 */
[CC--:B------:R-:W-:Y:S02]  /*14b50*/  LEA.HI R5, R6.reuse, R69.reuse, RZ, 0x2 ;  /* 0x0000004506057211 */ /* 0x0c0fe400078f10ff */
[----:B------:R-:W-:Y:S02]  /*14b60*/  LEA.HI R68, R6, R69, RZ, 0x5 ;  /* 0x0000004506447211 */ /* 0x000fe400078f28ff */
[----:B------:R-:W-:-:S02]  /*14b70*/  SHF.R.S32.HI R4, RZ, 0x2, R5 ;  /* 0x00000002ff047819 */ /* 0x000fc40000011405 */
[----:B------:R-:W-:Y:S01]  /*14b80*/  SHF.R.S32.HI R18, RZ, 0x5, R68 ;  /* 0x00000005ff127819 */ /* 0x000fe20000011444 */
[----:B------:R-:W1:Y:S08]  /*14b90*/  @P3 MUFU.RCP R3, R133 ;  /* 0x0000008500033308 */ /* 0x000e700000001000 */
[----:B------:R-:W2:Y:S01]  /*14ba0*/  @P2 MUFU.RCP R0, R132 ;  /* 0x0000008400002308 */ /* 0x000ea20000001000 */
[----:B-1----:R-:W-:-:S04]  /*14bb0*/  FMUL.FTZ R3, R3, c[0x0][0x2dc] ;  /* 0x0000b70003037a20 */ /* 0x002fc80000410000 */
[C---:B------:R-:W-:Y:S02]  /*14bc0*/  FMUL.FTZ R144, R3.reuse, R144 ;  /* 0x0000009003907220 */ /* 0x040fe40000410000 */
[C---:B------:R-:W-:Y:S02]  /*14bd0*/  FMUL.FTZ R49, R3.reuse, R145 ;  /* 0x0000009103317220 */ /* 0x040fe40000410000 */
        /* <DEDUP_REMOVED lines=32> */
[----:B------:R-:W-:Y:S01]  /*14de0*/  SHF.R.S32.HI R3, RZ, 0x1f, R4 ;  /* 0x0000001fff037819 */ /* 0x000fe20000011404 */
[----:B--2---:R-:W-:Y:S01]  /*14df0*/  FMUL.FTZ R0, R0, c[0x0][0x2dc] ;  /* 0x0000b70000007a20 */ /* 0x004fe20000410000 */
[----:B------:R-:W-:-:S02]  /*14e00*/  F2FP.PACK_AB R11, R11, R124 ;  /* 0x0000007c0b0b723e */ /* 0x000fc400000000ff */
[----:B------:R-:W-:Y:S01]  /*14e10*/  LEA.HI R3, R3, R4, RZ, 0x3 ;  /* 0x0000000403037211 */ /* 0x000fe200078f18ff */
[C---:B------:R-:W-:Y:S01]  /*14e20*/  FMUL.FTZ R146, R0.reuse, R146 ;  /* 0x0000009200927220 */ /* 0x040fe20000410000 */
[----:B------:R-:W-:Y:S01]  /*14e30*/  F2FP.PACK_AB R7, R7, R128 ;  /* 0x000000800707723e */ /* 0x000fe200000000ff */
[C---:B------:R-:W-:Y:S01]  /*14e40*/  FMUL.FTZ R147, R0.reuse, R147 ;  /* 0x0000009300937220 */ /* 0x040fe20000410000 */
[----:B------:R-:W-:Y:S01]  /*14e50*/  LOP3.LUT R3, R3, 0xfffffff8, RZ, 0xc0, !PT ;  /* 0xfffffff803037812 */ /* 0x000fe200078ec0ff */
[C---:B------:R-:W-:Y:S02]  /*14e60*/  FMUL.FTZ R150, R0.reuse, R150 ;  /* 0x0000009600967220 */ /* 0x040fe40000410000 */
[----:B------:R-:W-:Y:S01]  /*14e70*/  FMUL.FTZ R151, R0, R151 ;  /* 0x0000009700977220 */ /* 0x000fe20000410000 */
[----:B------:R-:W-:Y:S01]  /*14e80*/  IADD3 R3, R4, -R3, RZ ;  /* 0x8000000304037210 */ /* 0x000fe20007ffe0ff */
[C---:B------:R-:W-:Y:S01]  /*14e90*/  FMUL.FTZ R74, R0.reuse, R74 ;  /* 0x0000004a004a7220 */ /* 0x040fe20000410000 */
[----:B------:R-:W-:Y:S01]  /*14ea0*/  LOP3.LUT R4, R5, 0xfffffffc, RZ, 0xc0, !PT ;  /* 0xfffffffc05047812 */ /* 0x000fe200078ec0ff */
        /* <DEDUP_REMOVED lines=28> */
[----:B------:R-:W-:Y:S01]  /*15070*/  FMUL.FTZ R131, R0, R131 ;  /* 0x0000008300837220 */ /* 0x000fe20000410000 */
[----:B------:R-:W-:Y:S02]  /*15080*/  LEA.HI R0, R3, R3, RZ, 0x1 ;  /* 0x0000000303007211 */ /* 0x000fe400078f08ff */
[----:B------:R-:W-:Y:S02]  /*15090*/  F2FP.PACK_AB R10, R10, R126 ;  /* 0x0000007e0a0a723e */ /* 0x000fe400000000ff */
[----:B------:R-:W-:Y:S02]  /*150a0*/  SHF.R.S32.HI R6, RZ, 0x1, R0 ;  /* 0x00000001ff067819 */ /* 0x000fe40000011400 */
[----:B------:R-:W-:-:S02]  /*150b0*/  LOP3.LUT R5, R0, 0x3fffffe, RZ, 0xc0, !PT ;  /* 0x03fffffe00057812 */ /* 0x000fc400078ec0ff */
[----:B------:R-:W-:Y:S02]  /*150c0*/  IADD3 R0, -R4, R69, RZ ;  /* 0x0000004504007210 */ /* 0x000fe40007ffe1ff */
[----:B------:R-:W-:Y:S02]  /*150d0*/  SHF.L.U32 R4, R6, 0x6, RZ ;  /* 0x0000000606047819 */ /* 0x000fe400000006ff */
[----:B------:R-:W-:Y:S02]  /*150e0*/  IADD3 R3, R3, -R5, RZ ;  /* 0x8000000503037210 */ /* 0x000fe40007ffe0ff */
[----:B------:R-:W-:Y:S02]  /*150f0*/  LEA R0, R18, R0, 0x8 ;  /* 0x0000000012007211 */ /* 0x000fe400078e40ff */
[----:B------:R-:W-:Y:S02]  /*15100*/  LOP3.LUT R5, R4, 0xc0, RZ, 0xc0, !PT ;  /* 0x000000c004057812 */ /* 0x000fe400078ec0ff */
[----:B------:R-:W-:-:S02]  /*15110*/  LOP3.LUT R4, R6, 0x1, RZ, 0xc0, !PT ;  /* 0x0000000106047812 */ /* 0x000fc400078ec0ff */
[----:B------:R-:W-:Y:S02]  /*15120*/  LEA R0, R3, R0, 0x4 ;  /* 0x0000000003007211 */ /* 0x000fe400078e20ff */
[----:B------:R-:W-:Y:S02]  /*15130*/  LEA.HI R3, R5, R5, RZ, 0x1d ;  /* 0x0000000505037211 */ /* 0x000fe400078fe8ff */
[----:B------:R-:W-:Y:S02]  /*15140*/  ISETP.NE.U32.AND P1, PT, R4, 0x1, PT ;  /* 0x000000010400780c */ /* 0x000fe40003f25070 */
[----:B------:R-:W-:Y:S02]  /*15150*/  LEA R0, R0, R3, 0x1 ;  /* 0x0000000300007211 */ /* 0x000fe400078e08ff */
[----:B------:R-:W-:Y:S02]  /*15160*/  LOP3.LUT P0, RZ, R6, 0x2, RZ, 0xc0, !PT ;  /* 0x0000000206ff7812 */ /* 0x000fe4000780c0ff */
[----:B------:R-:W-:-:S02]  /*15170*/  SHF.L.U32 R0, R0, 0x1, RZ ;  /* 0x0000000100007819 */ /* 0x000fc400000006ff */
[----:B------:R-:W-:Y:S02]  /*15180*/  MOV R4, 0x20 ;  /* 0x0000002000047802 */ /* 0x000fe40000000f00 */
[----:B------:R-:W-:Y:S01]  /*15190*/  IADD3 R3, R0, -0x10, RZ ;  /* 0xfffffff000037810 */ /* 0x000fe20007ffe0ff */
[----:B------:R-:W-:Y:S01]  /*151a0*/  STS [R0], R47 ;  /* 0x0000002f00007388 */ /* 0x000fe20000000800 */
[----:B------:R-:W-:Y:S02]  /*151b0*/  SEL R4, R4, 0xffffffe0, !P0 ;  /* 0xffffffe004047807 */ /* 0x000fe40004000000 */
[C---:B------:R-:W-:Y:S01]  /*151c0*/  @P1 IADD3 R3, R0.reuse, 0x10, RZ ;  /* 0x0000001000031810 */ /* 0x040fe20007ffe0ff */
[----:B------:R-:W-:Y:S01]  /*151d0*/  STS [R0+0x200], R46 ;  /* 0x0002002e00007388 */ /* 0x000fe20000000800 */
[----:B------:R-:W-:Y:S02]  /*151e0*/  IADD3 R5, R0, R4, RZ ;  /* 0x0000000400057210 */ /* 0x000fe40007ffe0ff */
[----:B------:R-:W-:Y:S01]  /*151f0*/  IADD3 R4, R4, R3, RZ ;  /* 0x0000000304047210 */ /* 0x000fe20007ffe0ff */
[----:B------:R-:W-:Y:S01]  /*15200*/  STS [R3], R45 ;  /* 0x0000002d03007388 */ /* 0x000fe20000000800 */
[----:B------:R-:W-:-:S03]  /*15210*/  F2FP.PACK_AB R6, R131, R130 ;  /* 0x000000828306723e */ /* 0x000fc600000000ff */
[----:B------:R-:W-:Y:S04]  /*15220*/  STS [R3+0x200], R44 ;  /* 0x0002002c03007388 */ /* 0x000fe80000000800 */
        /* <DEDUP_REMOVED lines=39> */
[----:B------:R-:W-:Y:S01]  /*154a0*/  STS [R4+0x4200], R8 ;  /* 0x0042000804007388 */ /* 0x000fe20000000800 */
[----:B-1----:R-:W-:-:S03]  /*154b0*/  LOP3.LUT R0, R68, 0xffffffe0, RZ, 0xc0, !PT ;  /* 0xffffffe044007812 */ /* 0x002fc600078ec0ff */
[----:B------:R-:W-:Y:S01]  /*154c0*/  STS [R5+0x5000], R11 ;  /* 0x0050000b05007388 */ /* 0x000fe20000000800 */
[----:B------:R-:W-:-:S03]  /*154d0*/  IADD3 R0, -R0, R69, RZ ;  /* 0x0000004500007210 */ /* 0x000fc60007ffe1ff */
[----:B------:R1:W-:Y:S01]  /*154e0*/  STS [R5+0x5200], R10 ;  /* 0x0052000a05007388 */ /* 0x0003e20000000800 */
[----:B--2---:R-:W-:Y:S01]  /*154f0*/  @P4 MUFU.LG2 R3, R50 ;  /* 0x0000003200034308 */ /* 0x004fe20000000c00 */
[----:B------:R-:W-:Y:S02]  /*15500*/  LOP3.LUT P0, RZ, R0, 0x3, RZ, 0xc0, !PT ;  /* 0x0000000300ff7812 */ /* 0x000fe4000780c0ff */
[----:B------:R2:W-:Y:S01]  /*15510*/  STS [R4+0x5000], R7 ;  /* 0x0050000704007388 */ /* 0x0005e20000000800 */
[----:B---3--:R-:W-:Y:S02]  /*15520*/  MOV R13, 0x7f800000 ;  /* 0x7f800000000d7802 */ /* 0x008fe40000000f00 */
[----:B------:R-:W-:Y:S01]  /*15530*/  MOV R14, 0x7f800000 ;  /* 0x7f800000000e7802 */ /* 0x000fe20000000f00 */
[----:B------:R3:W-:Y:S01]  /*15540*/  STS [R4+0x5200], R6 ;  /* 0x0052000604007388 */ /* 0x0007e20000000800 */
[----:B------:R-:W1:Y:S01]  /*15550*/  @P2 MUFU.LG2 R0, R132 ;  /* 0x0000008400002308 */ /* 0x000e620000000c00 */
[----:B----4-:R-:W-:-:S02]  /*15560*/  MOV R12, 0x7f800000 ;  /* 0x7f800000000c7802 */ /* 0x010fc40000000f00 */
[----:B------:R-:W-:Y:S01]  /*15570*/  BAR.SYNC.DEFER_BLOCKING 0x0 ;  /* 0x0000000000007b1d */ /* 0x000fe20000010000 */
[----:B-----5:R-:W-:-:S05]  /*15580*/  MOV R9, 0x7f800000 ;  /* 0x7f80000000097802 */ /* 0x020fca0000000f00 */
[----:B-1----:R-:W1:Y:S01]  /*15590*/  @P3 MUFU.LG2 R5, R133 ;  /* 0x0000008500053308 */ /* 0x002e620000000c00 */
[----:B------:R-:W-:-:S04]  /*155a0*/  @P2 FMUL.FTZ R0, R0, 0.69314718246459960938 ;  /* 0x3f31721800002820 */ /* 0x000fc80000410000 */
[----:B------:R-:W-:-:S03]  /*155b0*/  @P2 FFMA.FTZ R12, R2, c[0x0][0x238], R0 ;  /* 0x00008e00020c2a23 */ /* 0x000fc60000010000 */
[----:B--2---:R-:W2:Y:S01]  /*155c0*/  @P5 MUFU.LG2 R7, R51 ;  /* 0x0000003300075308 */ /* 0x004ea20000000c00 */
[----:B---3--:R-:W-:Y:S01]  /*155d0*/  @P4 FMUL.FTZ R4, R3, 0.69314718246459960938 ;  /* 0x3f31721803044820 */ /* 0x008fe20000410000 */
[----:B------:R3:W4:Y:S03]  /*155e0*/  LDS.128 R28, [R222] ;  /* 0x00000000de1c7984 */ /* 0x0007260000000c00 */
[----:B------:R-:W-:Y:S01]  /*155f0*/  @P4 FFMA.FTZ R14, R135, c[0x0][0x238], R4 ;  /* 0x00008e00870e4a23 */ /* 0x000fe20000010004 */
[----:B------:R3:W3:Y:S01]  /*15600*/  LDS.128 R40, [R222+0x800] ;  /* 0x00080000de287984 */ /* 0x0006e20000000c00 */
[----:B-1----:R-:W-:-:S03]  /*15610*/  @P3 FMUL.FTZ R3, R5, 0.69314718246459960938 ;  /* 0x3f31721805033820 */ /* 0x002fc60000410000 */
[----:B------:R1:W1:Y:S01]  /*15620*/  LDS.128 R52, [R222+0x1000] ;  /* 0x00100000de347984 */ /* 0x0002620000000c00 */
[----:B------:R-:W-:-:S03]  /*15630*/  @P3 FFMA.FTZ R9, R134, c[0x0][0x238], R3 ;  /* 0x00008e0086093a23 */ /* 0x000fc60000010003 */
[----:B------:R1:W1:Y:S01]  /*15640*/  LDS.128 R64, [R222+0x1800] ;  /* 0x00180000de407984 */ /* 0x0002620000000c00 */
[----:B--2---:R-:W-:-:S03]  /*15650*/  @P5 FMUL.FTZ R6, R7, 0.69314718246459960938 ;  /* 0x3f31721807065820 */ /* 0x004fc60000410000 */
[----:B------:R2:W1:Y:S01]  /*15660*/  LDS.128 R24, [R222+0x2000] ;  /* 0x00200000de187984 */ /* 0x0004620000000c00 */
[----:B------:R-:W-:-:S03]  /*15670*/  @P5 FFMA.FTZ R13, R136, c[0x0][0x238], R6 ;  /* 0x00008e00880d5a23 */ /* 0x000fc60000010006 */
        /* <DEDUP_REMOVED lines=8> */
[----:B---34-:R-:W3:Y:S01]  /*15700*/  LDL.LU R137, [R1+0x5c] ;  /* 0x00005c0001897983 */ /* 0x018ee20000300800 */
[----:B------:R-:W-:-:S04]  /*15710*/  SHF.R.S32.HI R0, RZ, 0x1f, R18 ;  /* 0x0000001fff007819 */ /* 0x000fc80000011412 */
[----:B------:R-:W-:-:S04]  /*15720*/  LEA.HI R0, R0, R18, RZ, 0x2 ;  /* 0x0000001200007211 */ /* 0x000fc800078f10ff */
[----:B------:R-:W-:-:S05]  /*15730*/  LOP3.LUT R0, R0, 0xffffffc, RZ, 0xc0, !PT ;  /* 0x0ffffffc00007812 */ /* 0x000fca00078ec0ff */
[----:B------:R-:W-:-:S04]  /*15740*/  IMAD.IADD R0, R18, 0x1, -R0 ;  /* 0x0000000112007824 */ /* 0x000fc800078e0a00 */
[----:B---3--:R-:W-:-:S05]  /*15750*/  IMAD R0, R0, 0x10, R137 ;  /* 0x0000001000007824 */ /* 0x008fca00078e0289 */
        /* <DEDUP_REMOVED lines=14> */
[----:B------:R-:W-:Y:S02]  /*15840*/  @!P5 IADD3 R7, P0, R2, UR9, RZ ;  /* 0x000000090207dc10 */ /* 0x000fe4000ff1e0ff */
[----:B------:R-:W-:Y:S02]  /*15850*/  @!P6 LEA.HI.X R11, R0, c[0x0][0x204], R6, 0x2, P1 ;  /* 0x00008100000bea11 */ /* 0x000fe400008f1406 */
[----:B------:R-:W-:Y:S02]  /*15860*/  @!P5 LEA.HI.X.SX32 R2, R2, UR4, 0x1, P0 ;  /* 0x000000040202dc11 */ /* 0x000fe400080f0eff */
[----:B------:R-:W-:Y:S01]  /*15870*/  @!P4 IADD3 R0, P1, R5, UR9, RZ ;  /* 0x000000090500cc10 */ /* 0x000fe2000ff3e0ff */
[----:B------:R3:W-:Y:S01]  /*15880*/  @!P6 STG.E [R10.64], R13 ;  /* 0x0000000d0a00e986 */ /* 0x0007e2000c101918 */
[----:B------:R-:W-:-:S02]  /*15890*/  @!P5 LEA R6, P2, R7, c[0x0][0x200], 0x2 ;  /* 0x000080000706da11 */ /* 0x000fc400078410ff */
[----:B------:R-:W-:Y:S02]  /*158a0*/  @!P3 IADD3 R8, P0, R3, UR9, RZ ;  /* 0x000000090308bc10 */ /* 0x000fe4000ff1e0ff */
[----:B------:R-:W-:Y:S02]  /*158b0*/  @!P4 LEA.HI.X.SX32 R5, R5, UR4, 0x1, P1 ;  /* 0x000000040505cc11 */ /* 0x000fe400088f0eff */
[----:B------:R-:W-:Y:S02]  /*158c0*/  @!P5 LEA.HI.X R7, R7, c[0x0][0x204], R2, 0x2, P2 ;  /* 0x000081000707da11 */ /* 0x000fe400010f1402 */
[----:B------:R-:W-:Y:S02]  /*158d0*/  @!P3 LEA.HI.X.SX32 R3, R3, UR4, 0x1, P0 ;  /* 0x000000040303bc11 */ /* 0x000fe400080f0eff */
[----:B------:R-:W-:Y:S01]  /*158e0*/  @!P4 LEA R4, P1, R0, c[0x0][0x200], 0x2 ;  /* 0x000080000004ca11 */ /* 0x000fe200078210ff */
[----:B------:R3:W-:Y:S01]  /*158f0*/  @!P5 STG.E [R6.64], R14 ;  /* 0x0000000e0600d986 */ /* 0x0007e2000c101918 */
[----:B------:R-:W-:-:S02]  /*15900*/  @!P3 LEA R2, P0, R8, c[0x0][0x200], 0x2 ;  /* 0x000080000802ba11 */ /* 0x000fc400078010ff */
[----:B------:R-:W-:Y:S02]  /*15910*/  @!P4 LEA.HI.X R5, R0, c[0x0][0x204], R5, 0x2, P1 ;  /* 0x000081000005ca11 */ /* 0x000fe400008f1405 */
[----:B------:R-:W-:-:S03]  /*15920*/  @!P3 LEA.HI.X R3, R8, c[0x0][0x204], R3, 0x2, P0 ;  /* 0x000081000803ba11 */ /* 0x000fc600000f1403 */
[----:B------:R3:W-:Y:S04]  /*15930*/  @!P4 STG.E [R4.64], R9 ;  /* 0x000000090400c986 */ /* 0x0007e8000c101918 */
[----:B------:R3:W-:Y:S02]  /*15940*/  @!P3 STG.E [R2.64], R12 ;  /* 0x0000000c0200b986 */ /* 0x0007e4000c101918 */
.L_x_348:
[----:B---34-:R-:W-:Y:S05]  /*15950*/  BSYNC B0 ;  /* 0x0000000000007941 */ /* 0x018fea0003800000 */
.L_x_347:
[----:B------:R-:W3:Y:S04]  /*15960*/  LDL.LU.64 R10, [R1+0x30] ;  /* 0x00003000010a7983 */ /* 0x000ee80000300a00 */
[----:B------:R-:W4:Y:S01]  /*15970*/  S2R R8, SR_CTAID.Z ;  /* 0x0000000000087919 */ /* 0x000f220000002700 */
[----:B------:R-:W-:Y:S02]  /*15980*/  USHF.R.S32.HI UR6, URZ, 0x1f, UR10 ;  /* 0x0000001f3f067899 */ /* 0x000fe4000801140a */
[----:B------:R-:W-:Y:S01]  /*15990*/  ULDC.64 UR4, c[0x0][0x1f0] ;  /* 0x00007c0000047ab9 */ /* 0x000fe20000000a00 */
[----:B--2---:R-:W2:Y:S04]  /*159a0*/  LDL.LU.64 R4, [R1+0x20] ;  /* 0x0000200001047983 */ /* 0x004ea80000300a00 */
[----:B------:R1:W5:Y:S01]  /*159b0*/  LDL.64 R12, [R1+0x28] ;  /* 0x00002800010c7983 */ /* 0x0003620000100a00 */
[----:B------:R-:W-:Y:S01]  /*159c0*/  UIMAD UR4, UR6, UR4, URZ ;  /* 0x00000004060472a4 */ /* 0x000fe2000f8e023f */
[----:B------:R-:W-:Y:S03]  /*159d0*/  BSSY B0, `(.L_x_349) ;  /* 0x0000012000007945 */ /* 0x000fe60003800000 */
[----:B------:R-:W-:Y:S01]  /*159e0*/  UIMAD UR4, UR10, UR5, UR4 ;  /* 0x000000050a0472a4 */ /* 0x000fe2000f8e0204 */
[----:B---3--:R-:W-:-:S04]  /*159f0*/  IADD3 R2, P0, R10, UR12, RZ ;  /* 0x0000000c0a027c10 */ /* 0x008fc8000ff1e0ff */
[----:B------:R-:W-:Y:S02]  /*15a00*/  IADD3.X R3, R11, UR7, RZ, P0, !PT ;  /* 0x000000070b037c10 */ /* 0x000fe400087fe4ff */
[----:B--2---:R-:W-:-:S03]  /*15a10*/  ISETP.GE.AND P0, PT, R4, UR18, PT ;  /* 0x0000001204007c0c */ /* 0x004fc6000bf06270 */
[----:B----4-:R-:W-:-:S05]  /*15a20*/  IMAD.WIDE.U32 R8, R8, c[0x0][0x1f0], R2 ;  /* 0x00007c0008087a25 */ /* 0x010fca00078e0002 */
[----:B------:R-:W-:-:S05]  /*15a30*/  IADD3 R7, R9, UR4, RZ ;  /* 0x0000000409077c10 */ /* 0x000fca000fffe0ff */
[----:B------:R-:W-:Y:S05]  /*15a40*/  @P0 BRA `(.L_x_350) ;  /* 0x000000a000000947 */ /* 0x000fea0003800000 */
[----:B-1----:R-:W-:Y:S01]  /*15a50*/  MOV R6, R8 ;  /* 0x0000000800067202 */ /* 0x002fe20000000f00 */
[----:B-----5:R-:W-:-:S04]  /*15a60*/  IMAD R0, R13, c[0x0][0x1e8], RZ ;  /* 0x00007a000d007a24 */ /* 0x020fc800078e02ff */
[----:B------:R-:W-:-:S04]  /*15a70*/  IMAD.WIDE.U32 R4, R12, c[0x0][0x1e8], R6 ;  /* 0x00007a000c047a25 */ /* 0x000fc800078e0006 */
[----:B------:R-:W-:Y:S01]  /*15a80*/  IMAD R0, R12, c[0x0][0x1ec], R0 ;  /* 0x00007b000c007a24 */ /* 0x000fe200078e0200 */
[----:B------:R-:W-:-:S04]  /*15a90*/  LEA R2, P0, R4, c[0x0][0x1d0], 0x1 ;  /* 0x0000740004027a11 */ /* 0x000fc800078008ff */
[----:B------:R-:W-:-:S04]  /*15aa0*/  IADD3 R0, R5, R0, RZ ;  /* 0x0000000005007210 */ /* 0x000fc80007ffe0ff */
[----:B------:R-:W-:-:S05]  /*15ab0*/  LEA.HI.X R3, R4, c[0x0][0x1d4], R0, 0x1, P0 ;  /* 0x0000750004037a11 */ /* 0x000fca00000f0c00 */
[----:B------:R1:W-:Y:S04]  /*15ac0*/  STG.E.128 [R2.64], R28 ;  /* 0x0000001c02007986 */ /* 0x0003e8000c101d18 */
[----:B------:R1:W-:Y:S04]  /*15ad0*/  STG.E.128 [R2.64+0x40], R24 ;  /* 0x0000401802007986 */ /* 0x0003e8000c101d18 */
[----:B------:R1:W-:Y:S02]  /*15ae0*/  STG.E.128 [R2.64+0x80], R20 ;  /* 0x0000801402007986 */ /* 0x0003e4000c101d18 */
.L_x_350:
[----:B-1----:R-:W-:Y:S05]  /*15af0*/  BSYNC B0 ;  /* 0x0000000000007941 */ /* 0x002fea0003800000 */
.L_x_349:
[----:B------:R-:W2:Y:S01]  /*15b00*/  LDL.LU R0, [R1+0x44] ;  /* 0x0000440001007983 */ /* 0x000ea20000300800 */
[----:B------:R-:W-:Y:S01]  /*15b10*/  BSSY B0, `(.L_x_351) ;  /* 0x0000010000007945 */ /* 0x000fe20003800000 */
[----:B--2---:R-:W-:-:S13]  /*15b20*/  ISETP.GE.AND P0, PT, R0, UR18, PT ;  /* 0x0000001200007c0c */ /* 0x004fda000bf06270 */
[----:B------:R-:W-:Y:S05]  /*15b30*/  @P0 BRA `(.L_x_352) ;  /* 0x000000d000000947 */ /* 0x000fea0003800000 */
[----:B-----5:R-:W-:Y:S01]  /*15b40*/  IADD3 R10, P0, R12, 0x20, RZ ;  /* 0x000000200c0a7810 */ /* 0x020fe20007f1e0ff */
        /* <DEDUP_REMOVED lines=9> */
[----:B------:R1:W-:Y:S04]  /*15be0*/  STG.E.128 [R2.64], R40 ;  /* 0x0000002802007986 */ /* 0x0003e8000c101d18 */
[----:B------:R1:W-:Y:S04]  /*15bf0*/  STG.E.128 [R2.64+0x40], R36 ;  /* 0x0000402402007986 */ /* 0x0003e8000c101d18 */
[----:B------:R1:W-:Y:S02]  /*15c00*/  STG.E.128 [R2.64+0x80], R32 ;  /* 0x0000802002007986 */ /* 0x0003e4000c101d18 */
.L_x_352:
[----:B------:R-:W-:Y:S05]  /*15c10*/  BSYNC B0 ;  /* 0x0000000000007941 */ /* 0x000fea0003800000 */
.L_x_351:
[----:B------:R-:W2:Y:S01]  /*15c20*/  LDL.LU R0, [R1+0x54] ;  /* 0x0000540001007983 */ /* 0x000ea20000300800 */
[----:B------:R-:W-:Y:S01]  /*15c30*/  BSSY B0, `(.L_x_353) ;  /* 0x0000010000007945 */ /* 0x000fe20003800000 */
[----:B--2---:R-:W-:-:S13]  /*15c40*/  ISETP.GE.AND P0, PT, R0, UR18, PT ;  /* 0x0000001200007c0c */ /* 0x004fda000bf06270 */
[----:B------:R-:W-:Y:S05]  /*15c50*/  @P0 BRA `(.L_x_354) ;  /* 0x000000d000000947 */ /* 0x000fea0003800000 */
[----:B-----5:R-:W-:Y:S01]  /*15c60*/  IADD3 R10, P0, R12, 0x40, RZ ;  /* 0x000000400c0a7810 */ /* 0x020fe20007f1e0ff */
[----:B-1----:R-:W-:Y:S01]  /*15c70*/  IMAD.MOV.U32 R2, RZ, RZ, R8 ;  /* 0x000000ffff027224 */ /* 0x002fe200078e0008 */
        /* <DEDUP_REMOVED lines=11> */
.L_x_354:
[----:B------:R-:W-:Y:S05]  /*15d30*/  BSYNC B0 ;  /* 0x0000000000007941 */ /* 0x000fea0003800000 */
.L_x_353:
[----:B------:R-:W2:Y:S02]  /*15d40*/  LDL.LU R0, [R1+0x58] ;  /* 0x0000580001007983 */ /* 0x000ea40000300800 */
[----:B--2---:R-:W-:-:S13]  /*15d50*/  ISETP.GE.AND P0, PT, R0, UR18, PT ;  /* 0x0000001200007c0c */ /* 0x004fda000bf06270 */
[----:B------:R-:W-:Y:S05]  /*15d60*/  @P0 EXIT ;  /* 0x000000000000094d */ /* 0x000fea0003800000 */
        /* <DEDUP_REMOVED lines=14> */
.L_x_335:
[----:B------:R-:W-:Y:S01]  /*15e50*/  UISETP.NE.AND UP4, UPT, UR23, -0x1, UPT ;  /* 0xffffffff1700788c */ /* 0x000fe2000bf85270 */
[----:B------:R-:W-:Y:S01]  /*15e60*/  LEA.HI R6, R6, R161, RZ, 0x2 ;  /* 0x000000a106067211 */ /* 0x000fe200078f10ff */
[----:B------:R-:W-:Y:S01]  /*15e70*/  ULDC.U8 UR16, c[0x0][0x329] ;  /* 0x0000ca4000107ab9 */ /* 0x000fe20000000000 */
[----:B------:R-:W1:Y:S01]  /*15e80*/  S2R R12, SR_CTAID.Z ;  /* 0x00000000000c7919 */ /* 0x000e620000002700 */
[----:B------:R-:W-:Y:S01]  /*15e90*/  UISETP.NE.AND UP3, UPT, UR16, URZ, UPT ;  /* 0x0000003f1000728c */ /* 0x000fe2000bf65270 */
[----:B------:R-:W-:Y:S01]  /*15ea0*/  LOP3.LUT R0, R6, 0x1ffffffc, RZ, 0xc0, !PT ;  /* 0x1ffffffc06007812 */ /* 0x000fe200078ec0ff */
[----:B------:R-:W-:Y:S01]  /*15eb0*/  ULDC.64 UR8, c[0x0][0x1e8] ;  /* 0x00007a0000087ab9 */ /* 0x000fe20000000a00 */
[----:B------:R-:W2:Y:S01]  /*15ec0*/  S2R R4, SR_CTAID.X ;  /* 0x0000000000047919 */ /* 0x000ea20000002500 */
[----:B------:R-:W-:Y:S01]  /*15ed0*/  ULDC.U8 UR17, c[0x0][0x328] ;  /* 0x0000ca0000117ab9 */ /* 0x000fe20000000000 */
[----:B------:R-:W-:Y:S01]  /*15ee0*/  SHF.R.S32.HI R6, RZ, 0x2, R6 ;  /* 0x00000002ff067819 */ /* 0x000fe20000011406 */
[----:B------:R-:W-:Y:S01]  /*15ef0*/  UISETP.NE.AND UP2, UPT, UR17, URZ, UPT ;  /* 0x0000003f1100728c */ /* 0x000fe2000bf45270 */
[----:B------:R-:W-:Y:S01]  /*15f00*/  IMAD.IADD R0, R161, 0x1, -R0 ;  /* 0x00000001a1007824 */ /* 0x000fe200078e0a00 */
[----:B------:R-:W-:Y:S01]  /*15f10*/  @UP4 UIMAD.WIDE.U32 UR14, UR23, UR8, URZ ;  /* 0x00000008170e42a5 */ /* 0x000fe2000f8e003f */
[----:B------:R-:W-:Y:S01]  /*15f20*/  SHF.R.S32.HI R7, RZ, 0x1f, R6 ;  /* 0x0000001fff077819 */ /* 0x000fe20000011406 */
[----:B------:R-:W-:Y:S01]  /*15f30*/  @!UP4 USHF.R.S32.HI UR18, URZ, 0x1f, UR12 ;  /* 0x0000001f3f12c899 */ /* 0x000fe2000801140c */
[----:B------:R-:W-:Y:S01]  /*15f40*/  IMAD.SHL.U32 R0, R0, 0x8, RZ ;  /* 0x0000000800007824 */ /* 0x000fe200078e00ff */
[----:B------:R-:W-:Y:S01]  /*15f50*/  ULDC.64 UR4, c[0x0][0x1e0] ;  /* 0x0000780000047ab9 */ /* 0x000fe20000000a00 */
[----:B------:R-:W-:Y:S01]  /*15f60*/  BSSY B0, `(.L_x_355) ;  /* 0x0000038000007945 */ /* 0x000fe20003800000 */
[----:B------:R-:W-:-:S02]  /*15f70*/  @!UP4 UIMAD UR18, UR18, UR4, URZ ;  /* 0x000000041212c2a4 */ /* 0x000fc4000f8e023f */
[----:B------:R-:W-:Y:S02]  /*15f80*/  @UP4 UIMAD UR9, UR23, UR9, UR15 ;  /* 0x00000009170942a4 */ /* 0x000fe4000f8e020f */
[----:B------:R-:W-:Y:S02]  /*15f90*/  USHF.R.S32.HI UR15, URZ, 0x1f, UR11 ;  /* 0x0000001f3f0f7899 */ /* 0x000fe4000801140b */
[----:B------:R-:W-:Y:S02]  /*15fa0*/  @UP4 UMOV UR19, UR14 ;  /* 0x0000000e00134c82 */ /* 0x000fe40008000000 */
[----:B------:R-:W-:Y:S02]  /*15fb0*/  UISETP.EQ.AND UP2, UPT, UR16, URZ, UP2 ;  /* 0x0000003f1000728c */ /* 0x000fe40009742270 */
[----:B------:R-:W-:Y:S02]  /*15fc0*/  @!UP3 UISETP.NE.AND UP1, UPT, UR17, URZ, UPT ;  /* 0x0000003f1100b28c */ /* 0x000fe4000bf25270 */
[----:B------:R-:W-:-:S02]  /*15fd0*/  ULDC UR13, c[0x0][0x214] ;  /* 0x00008500000d7ab9 */ /* 0x000fc40000000800 */
[----:B------:R-:W-:Y:S02]  /*15fe0*/  @UP3 ULDC UR14, c[0x0][0x210] ;  /* 0x00008400000e3ab9 */ /* 0x000fe40000000800 */
[----:B------:R-:W-:Y:S02]  /*15ff0*/  @!UP4 UIMAD.WIDE.U32 UR20, UR12, UR4, URZ ;  /* 0x000000040c14c2a5 */ /* 0x000fe4000f8e003f */
[----:B------:R-:W-:Y:S02]  /*16000*/  ULDC UR8, c[0x0][0x234] ;  /* 0x00008d0000087ab9 */ /* 0x000fe40000000800 */
[----:B------:R-:W-:Y:S02]  /*16010*/  @!UP4 UIMAD UR18, UR12, UR5, UR18 ;  /* 0x000000050c12c2a4 */ /* 0x000fe4000f8e0212 */
[----:B------:R-:W-:Y:S02]  /*16020*/  @UP3 UIMAD UR14, UR14, UR13, URZ ;  /* 0x0000000d0e0e32a4 */ /* 0x000fe4000f8e023f */
[----:B------:R-:W-:-:S02]  /*16030*/  ULDC.64 UR4, c[0x0][0x1f0] ;  /* 0x00007c0000047ab9 */ /* 0x000fc40000000a00 */
[----:B------:R-:W-:Y:S02]  /*16040*/  UISETP.NE.OR UP0, UPT, UR23, -0x1, !UP2 ;  /* 0xffffffff1700788c */ /* 0x000fe4000d705670 */
[----:B------:R-:W-:Y:S02]  /*16050*/  @!UP3 USEL UR14, UR13, UR8, !UP1 ;  /* 0x000000080d0eb287 */ /* 0x000fe4000c800000 */
[----:B------:R-:W-:Y:S02]  /*16060*/  ULDC UR7, c[0x0][0x1c0] ;  /* 0x0000700000077ab9 */ /* 0x000fe40000000800 */
[----:B------:R-:W-:Y:S02]  /*16070*/  UIMAD UR4, UR15, UR4, URZ ;  /* 0x000000040f0472a4 */ /* 0x000fe4000f8e023f */
[----:B------:R-:W-:Y:S02]  /*16080*/  @!UP4 UMOV UR19, UR20 ;  /* 0x000000140013cc82 */ /* 0x000fe40008000000 */
[----:B------:R-:W-:Y:S01]  /*16090*/  @UP3 UMOV UR15, 0x1 ;  /* 0x00000001000f3882 */ /* 0x000fe20000000000 */
[----:B------:R-:W-:Y:S01]  /*160a0*/  IADD3 R2, P0, R0, UR19, RZ ;  /* 0x0000001300027c10 */ /* 0x000fe2000ff1e0ff */
[----:B------:R-:W-:-:S02]  /*160b0*/  @!UP3 UIMAD UR15, UR14, UR7, URZ ;  /* 0x000000070e0fb2a4 */ /* 0x000fc4000f8e023f */
[----:B------:R-:W-:Y:S02]  /*160c0*/  @!UP4 UIADD3 UR9, UR21, UR18, URZ ;  /* 0x000000121509c290 */ /* 0x000fe4000fffe03f */
[----:B------:R-:W-:Y:S02]  /*160d0*/  UIADD3 UR10, -UR6, UR10, URZ ;  /* 0x0000000a060a7290 */ /* 0x000fe4000fffe13f */
[----:B------:R-:W-:Y:S02]  /*160e0*/  UIMAD UR15, UR12, UR15, URZ ;  /* 0x0000000f0c0f72a4 */ /* 0x000fe4000f8e023f */
[----:B------:R-:W-:Y:S01]  /*160f0*/  @!UP0 UIMAD UR23, UR12, UR13, URZ ;  /* 0x0000000d0c1782a4 */ /* 0x000fe2000f8e023f */
[----:B------:R-:W-:Y:S01]  /*16100*/  LEA.HI.X.SX32 R3, R0, UR9, 0x1, P0 ;  /* 0x0000000900037c11 */ /* 0x000fe200080f0eff */
[----:B------:R-:W-:Y:S01]  /*16110*/  @UP3 ULDC UR16, c[0x0][0x210] ;  /* 0x0000840000103ab9 */ /* 0x000fe20000000800 */
[----:B------:R-:W-:Y:S01]  /*16120*/  ISETP.GE.AND P0, PT, R6, UR10, PT ;  /* 0x0000000a06007c0c */ /* 0x000fe2000bf06270 */
[----:B------:R-:W-:-:S02]  /*16130*/  USEL UR15, UR15, URZ, !UP2 ;  /* 0x0000003f0f0f7287 */ /* 0x000fc4000d000000 */
[----:B------:R-:W-:Y:S01]  /*16140*/  @!UP3 UMOV UR16, 0x1 ;  /* 0x000000010010b882 */ /* 0x000fe20000000000 */
[----:B-1----:R-:W-:Y:S01]  /*16150*/  IMAD.WIDE.U32 R12, R12, c[0x0][0x1f0], R2 ;  /* 0x00007c000c0c7a25 */ /* 0x002fe200078e0002 */
[----:B------:R-:W-:Y:S02]  /*16160*/  UIMAD UR6, UR6, UR16, URZ ;  /* 0x00000010060672a4 */ /* 0x000fe4000f8e023f */
[----:B------:R-:W-:Y:S01]  /*16170*/  UIMAD UR15, UR11, UR14, UR15 ;  /* 0x0000000e0b0f72a4 */ /* 0x000fe2000f8e020f */
[----:B--2---:R-:W-:Y:S01]  /*16180*/  IMAD.WIDE R2, R4, 0x80, R6 ;  /* 0x0000008004027825 */ /* 0x004fe200078e0206 */
[----:B------:R-:W-:Y:S02]  /*16190*/  @!UP2 UMOV UR26, URZ ;  /* 0x0000003f001aac82 */ /* 0x000fe40008000000 */
[----:B------:R-:W-:Y:S02]  /*161a0*/  @UP2 UMOV UR26, UR23 ;  /* 0x00000017001a2c82 */ /* 0x000fe40008000000 */
[----:B------:R-:W-:-:S02]  /*161b0*/  UIMAD UR4, UR11, UR5, UR4 ;  /* 0x000000050b0472a4 */ /* 0x000fc4000f8e0204 */
[----:B------:R-:W-:Y:S02]  /*161c0*/  @!UP2 UMOV UR27, URZ ;  /* 0x0000003f001bac82 */ /* 0x000fe40008000000 */
[----:B------:R-:W-:Y:S02]  /*161d0*/  USHF.R.S32.HI UR7, URZ, 0x1f, UR6 ;  /* 0x0000001f3f077899 */ /* 0x000fe40008011406 */
[----:B------:R-:W-:Y:S01]  /*161e0*/  @UP2 USHF.R.S32.HI UR27, URZ, 0x1f, UR23 ;  /* 0x0000001f3f1b2899 */ /* 0x000fe20008011417 */
[----:B------:R-:W-:Y:S01]  /*161f0*/  IADD3 R9, R13, UR4, RZ ;  /* 0x000000040d097c10 */ /* 0x000fe2000fffe0ff */
[----:B------:R-:W-:Y:S02]  /*16200*/  USHF.R.S32.HI UR8, URZ, 0x1f, UR15 ;  /* 0x0000001f3f087899 */ /* 0x000fe4000801140f */
[----:B------:R-:W-:-:S04]  /*16210*/  UIADD3 UR6, UP1, UP0, UR6, UR26, UR15 ;  /* 0x0000001a06067290 */ /* 0x000fc8000f83e00f */
[----:B------:R-:W-:Y:S01]  /*16220*/  UIADD3.X UR7, UR7, UR27, UR8, UP1, UP0 ;  /* 0x0000001b07077290 */ /* 0x000fe20008fe0408 */
[----:B------:R-:W-:Y:S06]  /*16230*/  @P0 BRA `(.L_x_356) ;  /* 0x000000a000000947 */ /* 0x000fec0003800000 */
        /* <DEDUP_REMOVED lines=10> */
.L_x_356:
[----:B------:R-:W-:Y:S05]  /*162e0*/  BSYNC B0 ;  /* 0x0000000000007941 */ /* 0x000fea0003800000 */
.L_x_355:
[----:B------:R-:W-:Y:S01]  /*162f0*/  IADD3 R15, R6, 0x20, RZ ;  /* 0x00000020060f7810 */ /* 0x000fe20007ffe0ff */
[----:B------:R-:W-:Y:S03]  /*16300*/  BSSY B0, `(.L_x_357) ;  /* 0x0000010000007945 */ /* 0x000fe60003800000 */
[----:B------:R-:W-:-:S13]  /*16310*/  ISETP.GE.AND P0, PT, R15, UR10, PT ;  /* 0x0000000a0f007c0c */ /* 0x000fda000bf06270 */
[----:B------:R-:W-:Y:S05]  /*16320*/  @P0 BRA `(.L_x_358) ;  /* 0x000000d000000947 */ /* 0x000fea0003800000 */
[----:B------:R-:W-:Y:S01]  /*16330*/  IADD3 R0, P0, R2, 0x20, RZ ;  /* 0x0000002002007810 */ /* 0x000fe20007f1e0ff */
[----:B------:R-:W-:Y:S01]  /*16340*/  IMAD.MOV.U32 R10, RZ, RZ, R12 ;  /* 0x000000ffff0a7224 */ /* 0x000fe200078e000c */
[----:B------:R-:W-:-:S03]  /*16350*/  MOV R11, R9 ;  /* 0x00000009000b7202 */ /* 0x000fc60000000f00 */
[----:B-1----:R-:W-:Y:S02]  /*16360*/  IMAD.X R4, RZ, RZ, R3, P0 ;  /* 0x000000ffff047224 */ /* 0x002fe400000e0603 */
[----:B------:R-:W-:-:S04]  /*16370*/  IMAD.WIDE.U32 R10, R0, c[0x0][0x1e8], R10 ;  /* 0x00007a00000a7a25 */ /* 0x000fc800078e000a */
[----:B------:R-:W-:-:S04]  /*16380*/  IMAD R4, R4, c[0x0][0x1e8], RZ ;  /* 0x00007a0004047a24 */ /* 0x000fc800078e02ff */
[----:B------:R-:W-:Y:S01]  /*16390*/  IMAD R0, R0, c[0x0][0x1ec], R4 ;  /* 0x00007b0000007a24 */ /* 0x000fe200078e0204 */
[----:B------:R-:W-:-:S04]  /*163a0*/  LEA R4, P0, R10, c[0x0][0x1d0], 0x1 ;  /* 0x000074000a047a11 */ /* 0x000fc800078008ff */
[----:B------:R-:W-:-:S04]  /*163b0*/  IADD3 R0, R0, R11, RZ ;  /* 0x0000000b00007210 */ /* 0x000fc80007ffe0ff */
[----:B------:R-:W-:-:S05]  /*163c0*/  LEA.HI.X R5, R10, c[0x0][0x1d4], R0, 0x1, P0 ;  /* 0x000075000a057a11 */ /* 0x000fca00000f0c00 */
[----:B------:R1:W-:Y:S04]  /*163d0*/  STG.E.128 [R4.64], RZ ;  /* 0x000000ff04007986 */ /* 0x0003e8000c101d18 */
[----:B------:R1:W-:Y:S04]  /*163e0*/  STG.E.128 [R4.64+0x40], RZ ;  /* 0x000040ff04007986 */ /* 0x0003e8000c101d18 */
[----:B------:R1:W-:Y:S02]  /*163f0*/  STG.E.128 [R4.64+0x80], RZ ;  /* 0x000080ff04007986 */ /* 0x0003e4000c101d18 */
.L_x_358:
[----:B------:R-:W-:Y:S05]  /*16400*/  BSYNC B0 ;  /* 0x0000000000007941 */ /* 0x000fea0003800000 */
.L_x_357:
        /* <DEDUP_REMOVED lines=17> */
.L_x_360:
[----:B------:R-:W-:Y:S05]  /*16520*/  BSYNC B0 ;  /* 0x0000000000007941 */ /* 0x000fea0003800000 */
.L_x_359:
[----:B------:R-:W-:Y:S01]  /*16530*/  IADD3 R10, R6, 0x60, RZ ;  /* 0x00000060060a7810 */ /* 0x000fe20007ffe0ff */
[----:B------:R-:W-:Y:S03]  /*16540*/  BSSY B0, `(.L_x_361) ;  /* 0x000000f000007945 */ /* 0x000fe60003800000 */
[----:B------:R-:W-:-:S13]  /*16550*/  ISETP.GE.AND P0, PT, R10, UR10, PT ;  /* 0x0000000a0a007c0c */ /* 0x000fda000bf06270 */
[----:B------:R-:W-:Y:S05]  /*16560*/  @P0 BRA `(.L_x_362) ;  /* 0x000000c000000947 */ /* 0x000fea0003800000 */
[----:B------:R-:W-:Y:S02]  /*16570*/  IADD3 R0, P0, R2, 0x60, RZ ;  /* 0x0000006002007810 */ /* 0x000fe40007f1e0ff */
[----:B------:R-:W-:Y:S02]  /*16580*/  MOV R8, R12 ;  /* 0x0000000c00087202 */ /* 0x000fe40000000f00 */
[----:B------:R-:W-:-:S03]  /*16590*/  IADD3.X R2, RZ, R3, RZ, P0, !PT ;  /* 0x00000003ff027210 */ /* 0x000fc600007fe4ff */
        /* <DEDUP_REMOVED lines=9> */
.L_x_362:
[----:B------:R-:W-:Y:S05]  /*16630*/  BSYNC B0 ;  /* 0x0000000000007941 */ /* 0x000fea0003800000 */
.L_x_361:
[----:B------:R-:W-:-:S04]  /*16640*/  LOP3.LUT P6, RZ, R161, 0x3, RZ, 0xc0, !PT ;  /* 0x00000003a1ff7812 */ /* 0x000fc800078cc0ff */
[----:B------:R-:W-:Y:S02]  /*16650*/  ISETP.GE.OR P5, PT, R6, UR10, P6 ;  /* 0x0000000a06007c0c */ /* 0x000fe4000b7a6670 */
[----:B------:R-:W-:Y:S02]  /*16660*/  ISETP.GE.OR P4, PT, R15, UR10, P6 ;  /* 0x0000000a0f007c0c */ /* 0x000fe4000b786670 */
[----:B------:R-:W-:Y:S02]  /*16670*/  ISETP.GE.OR P3, PT, R14, UR10, P6 ;  /* 0x0000000a0e007c0c */ /* 0x000fe4000b766670 */
[----:B------:R-:W-:-:S07]  /*16680*/  ISETP.GE.OR P6, PT, R10, UR10, P6 ;  /* 0x0000000a0a007c0c */ /* 0x000fce000b7c6670 */
[----:B------:R-:W-:Y:S02]  /*16690*/  @!P5 IMAD R0, R6, UR16, RZ ;  /* 0x000000100600dc24 */ /* 0x000fe4000f8e02ff */
[----:B--2---:R-:W-:Y:S02]  /*166a0*/  @!P4 IMAD R3, R15, UR16, RZ ;  /* 0x000000100f03cc24 */ /* 0x004fe4000f8e02ff */
[----:B-1----:R-:W-:Y:S01]  /*166b0*/  @!P3 IMAD R5, R14, UR16, RZ ;  /* 0x000000100e05bc24 */ /* 0x002fe2000f8e02ff */
        /* <DEDUP_REMOVED lines=19> */
[----:B-1----:R-:W-:-:S05]  /*167f0*/  IMAD R0, R10, UR16, RZ ;  /* 0x000000100a007c24 */ /* 0x002fca000f8e02ff */
[----:B------:R-:W-:-:S04]  /*16800*/  IADD3 R3, P0, R0, UR6, RZ ;  /* 0x0000000600037c10 */ /* 0x000fc8000ff1e0ff */
[----:B------:R-:W-:Y:S02]  /*16810*/  LEA.HI.X.SX32 R0, R0, UR7, 0x1, P0 ;  /* 0x0000000700007c11 */ /* 0x000fe400080f0eff */
[----:B------:R-:W-:-:S04]  /*16820*/  LEA R2, P0, R3, c[0x0][0x200], 0x2 ;  /* 0x0000800003027a11 */ /* 0x000fc800078010ff */
[----:B------:R-:W-:Y:S01]  /*16830*/  LEA.HI.X R3, R3, c[0x0][0x204], R0, 0x2, P0 ;  /* 0x0000810003037a11 */ /* 0x000fe200000f1400 */
[----:B------:R-:W-:-:S05]  /*16840*/  IMAD.MOV.U32 R0, RZ, RZ, 0x7f800000 ;  /* 0x7f800000ff007424 */ /* 0x000fca00078e00ff */
[----:B------:R-:W-:Y:S01]  /*16850*/  STG.E [R2.64], R0 ;  /* 0x0000000002007986 */ /* 0x000fe2000c101918 */
[----:B------:R-:W-:Y:S05]  /*16860*/  EXIT ;  /* 0x000000000000794d */ /* 0x000fea0003800000 */
.L_x_363:
        /* <DEDUP_REMOVED lines=9> */
.L_x_989:


//--------------------- .text._ZN5flash16flash_fwd_kernelI23Flash_fwd_kernel_traitsILi96ELi128ELi64ELi4ELb0ELb0EN7cutlass6half_tE19Flash_kernel_traitsILi96ELi128ELi64ELi4ES3_EELb0ELb1ELb0ELb0ELb0ELb1ELb1ELb0EEEvNS_16Flash_fwd_paramsE --------------------------
	.section	.text._ZN5flash16flash_fwd_kernelI23Flash_fwd_kernel_traitsILi96ELi128ELi64ELi4ELb0ELb0EN7cutlass6half_tE19Flash_kernel_traitsILi96ELi128ELi64ELi4ES3_EELb0ELb1ELb0ELb0ELb0ELb1ELb1ELb0EEEvNS_16Flash_fwd_paramsE,"ax",@progbits
	.sectioninfo	@"SHI_REGISTERS=255"
	.align	128
        .global         _ZN5flash16flash_fwd_kernelI23Flash_fwd_kernel_traitsILi96ELi128ELi64ELi4ELb0ELb0EN7cutlass6half_tE19Flash_kernel_traitsILi96ELi128ELi64ELi4ES3_EELb0ELb1ELb0ELb0ELb0ELb1ELb1ELb0EEEvNS_16Flash_fwd_paramsE
        .type           _ZN5flash16flash_fwd_kernelI23Flash_fwd_kernel_traitsILi96ELi128ELi64ELi4ELb0ELb0EN7cutlass6half_tE19Flash_kernel_traitsILi96ELi128ELi64ELi4ES3_EELb0ELb1ELb0ELb0ELb0ELb1ELb1ELb0EEEvNS_16Flash_fwd_paramsE,@function
        .size           _ZN5flash16flash_fwd_kernelI23Flash_fwd_kernel_traitsILi96ELi128ELi64ELi4ELb0ELb0EN7cutlass6half_tE19Flash_kernel_traitsILi96ELi128ELi64ELi4ES3_EELb0ELb1ELb0ELb0ELb0ELb1ELb1ELb0EEEvNS_16Flash_fwd_paramsE,(.L_x_990 - _ZN5flash16flash_fwd_kernelI23Flash_fwd_kernel_traitsILi96ELi128ELi64ELi4ELb0ELb0EN7cutlass6half_tE19Flash_kernel_traitsILi96ELi128ELi64ELi4ES3_EELb0ELb1ELb0ELb0ELb0ELb1ELb1ELb0EEEvNS_16Flash_fwd_paramsE)
        .other          _ZN5flash16flash_fwd_kernelI23Flash_fwd_kernel_traitsILi96ELi128ELi64ELi4ELb0ELb0EN7cutlass6half_tE19Flash_kernel_traitsILi96ELi128ELi64ELi4ES3_EELb0ELb1ELb0ELb0ELb0ELb1ELb1ELb0EEEvNS_16Flash_fwd_paramsE,@"STO_CUDA_ENTRY STV_DEFAULT"
_ZN5flash16flash_fwd_kernelI23Flash_fwd_kernel_traitsILi96ELi128ELi64ELi4ELb0ELb0EN7cutlass6half_tE19Flash_kernel_traitsILi96ELi128ELi64ELi4ES3_EELb0ELb1ELb0ELb0ELb0ELb1ELb1ELb0EEEvNS_16Flash_fwd_paramsE:
.text._ZN5flash16flash_fwd_kernelI23Flash_fwd_kernel_traitsILi96ELi128ELi64ELi4ELb0ELb0EN7cutlass6half_tE19Flash_kernel_traitsILi96ELi128ELi64ELi4ES3_EELb0ELb1ELb0ELb0ELb0ELb1ELb1ELb0EEEvNS_16Flash_fwd_paramsE:
[----:B------:R-:W-:Y:S02]  /*0000*/  MOV R1, c[0x0][0x28] ;  /* 0x00000a0000017a02 */ /* 0x000fe40000000f00 */
[----:B------:R-:W1:Y:S01]  /*0010*/  S2R R12, SR_CTAID.Y ;  /* 0x00000000000c7919 */ /* 0x000e620000002600 */
[----:B------:R-:W2:Y:S01]  /*0020*/  LDC.U8 R0, c[0x0][0x312] ;  /* 0x0000c480ff007b82 */ /* 0x000ea20000000000 */
[----:B------:R-:W-:Y:S01]  /*0030*/  ISETP.NE.U32.AND P2, PT, RZ, c[0x0][0x240], PT ;  /* 0x00009000ff007a0c */ /* 0x000fe20003f45070 */
[----:B------:R-:W-:Y:S01]  /*0040*/  IMAD.MOV.U32 R6, RZ, RZ, 0x4 ;  /* 0x00000004ff067424 */ /* 0x000fe200078e00ff */
[----:B------:R-:W-:Y:S01]  /*0050*/  ULDC.64 UR14, c[0x0][0x118] ;  /* 0x00004600000e7ab9 */ /* 0x000fe20000000a00 */
[----:B------:R-:W-:Y:S01]  /*0060*/  IMAD.MOV.U32 R9, RZ, RZ, -0x1 ;  /* 0xffffffffff097424 */ /* 0x000fe200078e00ff */
[----:B------:R-:W-:Y:S02]  /*0070*/  ISETP.NE.AND.EX P2, PT, RZ, c[0x0][0x244], PT, P2 ;  /* 0x00009100ff007a0c */ /* 0x000fe40003f45320 */
[----:B------:R-:W-:Y:S02]  /*0080*/  ISETP.EQ.U32.AND P1, PT, RZ, c[0x0][0x248], PT ;  /* 0x00009200ff007a0c */ /* 0x000fe40003f22070 */
[----:B------:R-:W-:Y:S01]  /*0090*/  ISETP.NE.U32.AND P0, PT, RZ, c[0x0][0x250], PT ;  /* 0x00009400ff007a0c */ /* 0x000fe20003f05070 */
[----:B------:R-:W-:Y:S01]  /*00a0*/  IMAD.MOV.U32 R8, RZ, RZ, -0x1 ;  /* 0xffffffffff087424 */ /* 0x000fe200078e00ff */
[----:B------:R-:W-:-:S02]  /*00b0*/  IADD3 R1, R1, -0x70, RZ ;  /* 0xffffff9001017810 */ /* 0x000fc40007ffe0ff */
[----:B------:R-:W-:Y:S01]  /*00c0*/  ISETP.NE.AND.EX P0, PT, RZ, c[0x0][0x254], PT, P0 ;  /* 0x00009500ff007a0c */ /* 0x000fe20003f05300 */
[----:B-1----:R-:W-:Y:S01]  /*00d0*/  IMAD.WIDE R2, R12, R6, c[0x0][0x240] ;  /* 0x000090000c027625 */ /* 0x002fe200078e0206 */
[----:B--2---:R-:W-:-:S04]  /*00e0*/  ISETP.NE.AND P3, PT, R0, RZ, PT ;  /* 0x000000ff0000720c */ /* 0x004fc80003f65270 */
[----:B------:R1:W2:Y:S01]  /*00f0*/  @P2 LDG.E R9, [R2.64] ;  /* 0x0000000e02092981 */ /* 0x0002a2000c1e1900 */
[----:B------:R-:W-:Y:S01]  /*0100*/  ISETP.EQ.OR.EX P1, PT, RZ, c[0x0][0x24c], !P3, P1 ;  /* 0x00009300ff007a0c */ /* 0x000fe20005f22710 */
[----:B------:R-:W-:Y:S02]  /*0110*/  IMAD.WIDE R4, R12, R6, c[0x0][0x248] ;  /* 0x000092000c047625 */ /* 0x000fe400078e0206 */
[----:B------:R1:W3:Y:S10]  /*0120*/  @P2 LDG.E R0, [R2.64+0x4] ;  /* 0x0000040e02002981 */ /* 0x0002f4000c1e1900 */
[----:B------:R4:W5:Y:S01]  /*0130*/  @!P1 LDG.E R8, [R4.64] ;  /* 0x0000000e04089981 */ /* 0x000962000c1e1900 */
[----:B------:R-:W-:-:S03]  /*0140*/  IMAD.MOV.U32 R7, RZ, RZ, RZ ;  /* 0x000000ffff077224 */ /* 0x000fc600078e00ff */
[----:B------:R-:W2:Y:S04]  /*0150*/  S2R R22, SR_CTAID.X ;  /* 0x0000000000167919 */ /* 0x000ea80000002500 */
[----:B------:R-:W2:Y:S01]  /*0160*/  S2R R21, SR_CTAID.Z ;  /* 0x0000000000157919 */ /* 0x000ea20000002700 */
[----:B-1----:R-:W-:-:S05]  /*0170*/  @P0 IMAD.WIDE R2, R12, R6, c[0x0][0x250] ;  /* 0x000094000c020625 */ /* 0x002fca00078e0206 */
[----:B------:R4:W5:Y:S01]  /*0180*/  @P0 LDG.E R7, [R2.64] ;  /* 0x0000000e02070981 */ /* 0x000962000c1e1900 */
[----:B------:R-:W-:-:S04]  /*0190*/  ISETP.NE.U32.AND P0, PT, RZ, c[0x0][0x248], PT ;  /* 0x00009200ff007a0c */ /* 0x000fc80003f05070 */
[----:B------:R-:W-:Y:S01]  /*01a0*/  ISETP.NE.AND.EX P0, PT, RZ, c[0x0][0x24c], PT, P0 ;  /* 0x00009300ff007a0c */ /* 0x000fe20003f05300 */
[----:B--2---:R4:W-:Y:S01]  /*01b0*/  STL [R1+0x18], R9 ;  /* 0x0000180901007387 */ /* 0x0049e20000100800 */
[----:B---3--:R-:W-:Y:S02]  /*01c0*/  @P2 IMAD.IADD R101, R0, 0x1, -R9 ;  /* 0x0000000100652824 */ /* 0x008fe400078e0a09 */
[----:B------:R-:W-:-:S09]  /*01d0*/  @!P2 IMAD.MOV.U32 R101, RZ, RZ, c[0x0][0x214] ;  /* 0x00008500ff65a624 */ /* 0x000fd200078e00ff */
[----:B------:R-:W-:Y:S05]  /*01e0*/  @!P0 BRA `(.L_x_364) ;  /* 0x0000004000008947 */ /* 0x000fea0003800000 */
[----:B------:R-:W2:Y:S02]  /*01f0*/  @P3 LDG.E R0, [R4.64+0x4] ;  /* 0x0000040e04003981 */ /* 0x000ea4000c1e1900 */
[----:B--2--5:R-:W-:-:S06]  /*0200*/  @P3 IADD3 R0, R0, -R8, RZ ;  /* 0x8000000800003210 */ /* 0x024fcc0007ffe0ff */
[----:B------:R1:W5:Y:S01]  /*0210*/  @!P3 LDG.E R0, [R4.64] ;  /* 0x0000000e0400b981 */ /* 0x000362000c1e1900 */
[----:B------:R-:W-:Y:S05]  /*0220*/  BRA `(.L_x_365) ;  /* 0x0000001000007947 */ /* 0x000fea0003800000 */
.L_x_364:
[----:B------:R-:W-:Y:S02]  /*0230*/  MOV R0, c[0x0][0x218] ;  /* 0x0000860000007a02 */ /* 0x000fe40000000f00 */
.L_x_365:
[----:B------:R-:W-:-:S04]  /*0240*/  ISETP.NE.U32.AND P2, PT, RZ, c[0x0][0x258], PT ;  /* 0x00009600ff007a0c */ /* 0x000fc80003f45070 */
[----:B------:R-:W-:-:S13]  /*0250*/  ISETP.NE.AND.EX P2, PT, RZ, c[0x0][0x25c], PT, P2 ;  /* 0x00009700ff007a0c */ /* 0x000fda0003f45320 */
[----:B----4-:R-:W-:-:S06]  /*0260*/  @P2 IMAD.WIDE R2, R12, R6, c[0x0][0x258] ;  /* 0x000096000c022625 */ /* 0x010fcc00078e0206 */
        /* <DEDUP_REMOVED lines=10> */
[----:B------:R-:W2:Y:S01]  /*0310*/  S2R R160, SR_TID.X ;  /* 0x0000000000a07919 */ /* 0x000ea20000002100 */
[----:B------:R-:W-:Y:S02]  /*0320*/  IADD3 R2, R100, 0x3f, RZ ;  /* 0x0000003f64027810 */ /* 0x000fe40007ffe0ff */
[----:B------:R-:W-:Y:S02]  /*0330*/  IADD3 R0, R0, c[0x0][0x2e8], R100 ;  /* 0x0000ba0000007a10 */ /* 0x000fe40007ffe064 */
[----:B------:R-:W-:Y:S02]  /*0340*/  SHF.R.S32.HI R3, RZ, 0x1f, R2 ;  /* 0x0000001fff037819 */ /* 0x000fe40000011402 */
[----:B-1----:R-:W-:Y:S02]  /*0350*/  SHF.R.S32.HI R4, RZ, 0x1f, R0 ;  /* 0x0000001fff047819 */ /* 0x002fe40000011400 */
[----:B------:R-:W-:-:S02]  /*0360*/  LEA.HI R2, R3, R2, RZ, 0x6 ;  /* 0x0000000203027211 */ /* 0x000fc400078f30ff */
[----:B------:R-:W-:Y:S02]  /*0370*/  LEA.HI R0, R4, R0, RZ, 0x6 ;  /* 0x0000000004007211 */ /* 0x000fe400078f30ff */
[----:B------:R-:W-:Y:S02]  /*0380*/  SHF.R.S32.HI R2, RZ, 0x6, R2 ;  /* 0x00000006ff027819 */ /* 0x000fe40000011402 */
[----:B------:R-:W-:-:S04]  /*0390*/  SHF.R.S32.HI R0, RZ, 0x6, R0 ;  /* 0x00000006ff007819 */ /* 0x000fc80000011400 */
[----:B------:R-:W-:-:S04]  /*03a0*/  IMNMX R251, R2, R0, PT ;  /* 0x0000000002fb7217 */ /* 0x000fc80003800200 */
[----:B------:R-:W-:-:S13]  /*03b0*/  ISETP.GE.AND P0, PT, R251, 0x1, PT ;  /* 0x00000001fb00780c */ /* 0x000fda0003f06270 */
[----:B------:R-:W-:Y:S05]  /*03c0*/  @!P0 BRA `(.L_x_366) ;  /* 0x00012a3000008947 */ /* 0x000fea0003800000 */
[----:B--2---:R-:W-:Y:S02]  /*03d0*/  ISETP.NE.AND P1, PT, R9, -0x1, PT ;  /* 0xffffffff0900780c */ /* 0x004fe40003f25270 */
[----:B------:R-:W-:-:S11]  /*03e0*/  ISETP.NE.AND P0, PT, R8, -0x1, PT ;  /* 0xffffffff0800780c */ /* 0x000fd60003f05270 */
[----:B------:R-:W-:Y:S01]  /*03f0*/  @!P1 SHF.R.S32.HI R4, RZ, 0x1f, R12 ;  /* 0x0000001fff049819 */ /* 0x000fe2000001140c */
[----:B------:R-:W-:Y:S01]  /*0400*/  @P1 IMAD.WIDE.U32 R2, R9, c[0x0][0x190], RZ ;  /* 0x0000640009021a25 */ /* 0x000fe200078e00ff */
[----:B------:R-:W-:-:S03]  /*0410*/  @P0 IADD3 R0, R7, R8, RZ ;  /* 0x0000000807000210 */ /* 0x000fc60007ffe0ff */
[----:B------:R-:W-:Y:S02]  /*0420*/  @!P1 IMAD R6, R4, c[0x0][0x178], RZ ;  /* 0x00005e0004069a24 */ /* 0x000fe400078e02ff */
[----:B------:R-:W-:Y:S01]  /*0430*/  @P1 IMAD R11, R9, c[0x0][0x194], R3 ;  /* 0x00006500090b1a24 */ /* 0x000fe200078e0203 */
[----:B------:R-:W-:Y:S01]  /*0440*/  @P1 MOV R9, R2 ;  /* 0x0000000200091202 */ /* 0x000fe20000000f00 */
[----:B------:R-:W-:-:S04]  /*0450*/  @P0 IMAD.WIDE.U32 R2, R0, c[0x0][0x198], RZ ;  /* 0x0000660000020a25 */ /* 0x000fc800078e00ff */
[----:B------:R-:W-:Y:S01]  /*0460*/  @!P1 IMAD.WIDE.U32 R4, R12, c[0x0][0x178], RZ ;  /* 0x00005e000c049a25 */ /* 0x000fe200078e00ff */
[----:B------:R-:W-:-:S03]  /*0470*/  @P0 MOV R13, R2 ;  /* 0x00000002000d0202 */ /* 0x000fc60000000f00 */
[----:B------:R-:W-:Y:S01]  /*0480*/  @!P1 IMAD R6, R12, c[0x0][0x17c], R6 ;  /* 0x00005f000c069a24 */ /* 0x000fe200078e0206 */
[----:B------:R-:W-:Y:S01]  /*0490*/  @!P1 MOV R9, R4 ;  /* 0x0000000400099202 */ /* 0x000fe20000000f00 */
[----:B------:R-:W-:-:S03]  /*04a0*/  @P0 IMAD R19, R0, c[0x0][0x19c], R3 ;  /* 0x0000670000130a24 */ /* 0x000fc600078e0203 */
[----:B------:R-:W-:Y:S01]  /*04b0*/  @!P1 IADD3 R11, R5, R6, RZ ;  /* 0x00000006050b9210 */ /* 0x000fe20007ffe0ff */
[----:B------:R-:W-:Y:S05]  /*04c0*/  @P0 BRA `(.L_x_367) ;  /* 0x000000b000000947 */ /* 0x000fea0003800000 */
[----:B------:R-:W-:Y:S01]  /*04d0*/  SHF.R.S32.HI R0, RZ, 0x1f, R7 ;  /* 0x0000001fff007819 */ /* 0x000fe20000011407 */
[----:B------:R-:W-:Y:S01]  /*04e0*/  IMAD.WIDE.U32 R2, R7, c[0x0][0x198], RZ ;  /* 0x0000660007027a25 */ /* 0x000fe200078e00ff */
[----:B------:R-:W-:-:S03]  /*04f0*/  SHF.R.S32.HI R4, RZ, 0x1f, R12 ;  /* 0x0000001fff047819 */ /* 0x000fc6000001140c */
[----:B------:R-:W-:Y:S02]  /*0500*/  IMAD R0, R0, c[0x0][0x198], RZ ;  /* 0x0000660000007a24 */ /* 0x000fe400078e02ff */
[----:B------:R-:W-:Y:S02]  /*0510*/  IMAD R4, R4, c[0x0][0x180], RZ ;  /* 0x0000600004047a24 */ /* 0x000fe400078e02ff */
[----:B------:R-:W-:-:S05]  /*0520*/  IMAD R0, R7, c[0x0][0x19c], R0 ;  /* 0x0000670007007a24 */ /* 0x000fca00078e0200 */
[----:B------:R-:W-:Y:S01]  /*0530*/  IADD3 R3, R3, R0, RZ ;  /* 0x0000000003037210 */ /* 0x000fe20007ffe0ff */
[----:B------:R-:W-:-:S04]  /*0540*/  IMAD R0, R12, c[0x0][0x184], R4 ;  /* 0x000061000c007a24 */ /* 0x000fc800078e0204 */
[----:B------:R-:W-:-:S05]  /*0550*/  IMAD.WIDE.U32 R2, R12, c[0x0][0x180], R2 ;  /* 0x000060000c027a25 */ /* 0x000fca00078e0002 */
[----:B------:R-:W-:Y:S02]  /*0560*/  IADD3 R19, R3, R0, RZ ;  /* 0x0000000003137210 */ /* 0x000fe40007ffe0ff */
[----:B------:R-:W-:Y:S02]  /*0570*/  MOV R13, R2 ;  /* 0x00000002000d7202 */ /* 0x000fe40000000f00 */
.L_x_367:
[----:B------:R-:W-:Y:S02]  /*0580*/  IABS R4, c[0x0][0x1c8] ;  /* 0x0000720000047a13 */ /* 0x000fe40000000000 */
[----:B------:R-:W-:Y:S02]  /*0590*/  IABS R5, R21 ;  /* 0x0000001500057213 */ /* 0x000fe40000000000 */
[----:B------:R-:W1:Y:S08]  /*05a0*/  I2F.RP R2, R4 ;  /* 0x0000000400027306 */ /* 0x000e700000209400 */
[----:B-1----:R-:W1:Y:S02]  /*05b0*/  MUFU.RCP R2, R2 ;  /* 0x0000000200027308 */ /* 0x002e640000001000 */
[----:B-1----:R-:W-:-:S06]  /*05c0*/  IADD3 R2, R2, 0xffffffe, RZ ;  /* 0x0ffffffe02027810 */ /* 0x002fcc0007ffe0ff */
[----:B------:R-:W1:Y:S02]  /*05d0*/  F2I.FTZ.U32.TRUNC.NTZ R3, R2 ;  /* 0x0000000200037305 */ /* 0x000e64000021f000 */
[----:B-1----:R-:W-:Y:S02]  /*05e0*/  IMAD.MOV R0, RZ, RZ, -R3 ;  /* 0x000000ffff007224 */ /* 0x002fe400078e0a03 */
[----:B------:R-:W-:Y:S02]  /*05f0*/  IMAD.MOV.U32 R2, RZ, RZ, RZ ;  /* 0x000000ffff027224 */ /* 0x000fe400078e00ff */
[----:B------:R-:W-:-:S04]  /*0600*/  IMAD R0, R0, R4, RZ ;  /* 0x0000000400007224 */ /* 0x000fc800078e02ff */
[----:B------:R-:W-:-:S04]  /*0610*/  IMAD.HI.U32 R0, R3, R0, R2 ;  /* 0x0000000003007227 */ /* 0x000fc800078e0002 */
[----:B------:R-:W-:Y:S01]  /*0620*/  IMAD.MOV.U32 R3, RZ, RZ, R5 ;  /* 0x000000ffff037224 */ /* 0x000fe200078e0005 */
[----:B------:R-:W-:-:S03]  /*0630*/  SHF.R.S32.HI R5, RZ, 0x1f, R21 ;  /* 0x0000001fff057819 */ /* 0x000fc60000011415 */
[----:B------:R-:W-:-:S05]  /*0640*/  IMAD.HI.U32 R0, R0, R3, RZ ;  /* 0x0000000300007227 */ /* 0x000fca00078e00ff */
[----:B------:R-:W-:-:S05]  /*0650*/  IADD3 R2, -R0, RZ, RZ ;  /* 0x000000ff00027210 */ /* 0x000fca0007ffe1ff */
[----:B------:R-:W-:-:S05]  /*0660*/  IMAD R2, R4, R2, R3 ;  /* 0x0000000204027224 */ /* 0x000fca00078e0203 */
[----:B------:R-:W-:-:S13]  /*0670*/  ISETP.GT.U32.AND P2, PT, R4, R2, PT ;  /* 0x000000020400720c */ /* 0x000fda0003f44070 */
[----:B------:R-:W-:Y:S01]  /*0680*/  @!P2 IMAD.IADD R2, R2, 0x1, -R4 ;  /* 0x000000010202a824 */ /* 0x000fe200078e0a04 */
[----:B------:R-:W-:Y:S02]  /*0690*/  @!P2 IADD3 R0, R0, 0x1, RZ ;  /* 0x000000010000a810 */ /* 0x000fe40007ffe0ff */
[----:B------:R-:W-:Y:S02]  /*06a0*/  ISETP.NE.AND P2, PT, RZ, c[0x0][0x1c8], PT ;  /* 0x00007200ff007a0c */ /* 0x000fe40003f45270 */
[----:B------:R-:W-:Y:S01]  /*06b0*/  ISETP.GE.U32.AND P3, PT, R2, R4, PT ;  /* 0x000000040200720c */ /* 0x000fe20003f66070 */
[----:B------:R-:W-:Y:S01]  /*06c0*/  @P0 IMAD.IADD R4, R7, 0x1, R8 ;  /* 0x0000000107040824 */ /* 0x000fe200078e0208 */
[----:B------:R-:W-:-:S04]  /*06d0*/  LOP3.LUT R2, R21, c[0x0][0x1c8], RZ, 0x3c, !PT ;  /* 0x0000720015027a12 */ /* 0x000fc800078e3cff */
[----:B------:R-:W-:Y:S01]  /*06e0*/  ISETP.GE.AND P1, PT, R2, RZ, PT ;  /* 0x000000ff0200720c */ /* 0x000fe20003f26270 */
[----:B------:R-:W-:-:S04]  /*06f0*/  @P0 IMAD.WIDE.U32 R2, R4, c[0x0][0x1a0], RZ ;  /* 0x0000680004020a25 */ /* 0x000fc800078e00ff */
[----:B------:R-:W-:Y:S01]  /*0700*/  @P0 IMAD R20, R4, c[0x0][0x1a4], R3 ;  /* 0x0000690004140a24 */ /* 0x000fe200078e0203 */
[----:B------:R-:W-:Y:S02]  /*0710*/  @P0 MOV R16, R2 ;  /* 0x0000000200100202 */ /* 0x000fe40000000f00 */
[----:B------:R-:W-:-:S04]  /*0720*/  @P3 IADD3 R0, R0, 0x1, RZ ;  /* 0x0000000100003810 */ /* 0x000fc80007ffe0ff */
[----:B------:R-:W-:-:S05]  /*0730*/  MOV R17, R0 ;  /* 0x0000000000117202 */ /* 0x000fca0000000f00 */
        /* <DEDUP_REMOVED lines=14> */
.L_x_368:
[----:B------:R-:W-:Y:S01]  /*0820*/  SHF.R.S32.HI R14, RZ, 0x1f, R160 ;  /* 0x0000001fff0e7819 */ /* 0x000fe200000114a0 */
[----:B------:R-:W-:Y:S01]  /*0830*/  IMAD.IADD R27, R101, 0x1, -R162 ;  /* 0x00000001651b7824 */ /* 0x000fe200078e0aa2 */
[----:B------:R-:W-:Y:S01]  /*0840*/  UMOV UR11, 0x6 ;  /* 0x00000006000b7882 */ /* 0x000fe20000000000 */
[----:B------:R-:W-:Y:S01]  /*0850*/  IMAD R5, R5, c[0x0][0x1a8], RZ ;  /* 0x00006a0005057a24 */ /* 0x000fe200078e02ff */
[CC--:B------:R-:W-:Y:S01]  /*0860*/  LEA.HI R4, R14.reuse, R160.reuse, RZ, 0x2 ;  /* 0x000000a00e047211 */ /* 0x0c0fe200078f10ff */
[----:B------:R-:W-:Y:S01]  /*0870*/  ULDC.64 UR6, c[0x0][0x198] ;  /* 0x0000660000067ab9 */ /* 0x000fe20000000a00 */
[-C--:B------:R-:W-:Y:S01]  /*0880*/  LEA.HI R26, R14, R160.reuse, RZ, 0x3 ;  /* 0x000000a00e1a7211 */ /* 0x080fe200078f18ff */
[----:B------:R-:W-:Y:S01]  /*0890*/  ULDC.64 UR4, c[0x0][0x1a0] ;  /* 0x0000680000047ab9 */ /* 0x000fe20000000a00 */
[----:B------:R-:W-:Y:S01]  /*08a0*/  LOP3.LUT R0, R4, 0xfffffffc, RZ, 0xc0, !PT ;  /* 0xfffffffc04007812 */ /* 0x000fe200078ec0ff */
[----:B------:R-:W-:Y:S01]  /*08b0*/  IMAD R5, R21, c[0x0][0x1ac], R5 ;  /* 0x00006b0015057a24 */ /* 0x000fe200078e0205 */
[----:B------:R-:W-:Y:S01]  /*08c0*/  SHF.R.S32.HI R24, RZ, 0x3, R26 ;  /* 0x00000003ff187819 */ /* 0x000fe2000001141a */
[----:B------:R-:W-:Y:S01]  /*08d0*/  USHF.L.U64.HI UR9, UR6, UR11, UR7 ;  /* 0x0000000b06097299 */ /* 0x000fe20008010207 */
[----:B------:R-:W-:Y:S01]  /*08e0*/  SHF.R.S32.HI R28, RZ, 0x2, R4 ;  /* 0x00000002ff1c7819 */ /* 0x000fe20000011404 */
[----:B------:R-:W-:Y:S01]  /*08f0*/  IMAD.IADD R0, R160, 0x1, -R0 ;  /* 0x00000001a0007824 */ /* 0x000fe200078e0a00 */
[----:B------:R-:W-:Y:S01]  /*0900*/  LEA.HI R161, R14, R160, RZ, 0x5 ;  /* 0x000000a00ea17211 */ /* 0x000fe200078f28ff */
[----:B------:R-:W-:Y:S01]  /*0910*/  IMAD.SHL.U32 R2, R24, 0x40, RZ ;  /* 0x0000004018027824 */ /* 0x000fe200078e00ff */
[----:B------:R-:W-:Y:S01]  /*0920*/  IADD3 R15, R28, 0x20, RZ ;  /* 0x000000201c0f7810 */ /* 0x000fe20007ffe0ff */
[----:B------:R-:W-:Y:S01]  /*0930*/  IMAD.SHL.U32 R30, R0, 0x8, RZ ;  /* 0x00000008001e7824 */ /* 0x000fe200078e00ff */
[-C--:B------:R-:W-:Y:S01]  /*0940*/  ISETP.GE.AND P3, PT, R28, R27.reuse, PT ;  /* 0x0000001b1c00720c */ /* 0x080fe20003f66270 */
[----:B------:R-:W-:Y:S01]  /*0950*/  USHF.L.U64.HI UR11, UR4, UR11, UR5 ;  /* 0x0000000b040b7299 */ /* 0x000fe20008010205 */
[----:B------:R-:W-:Y:S01]  /*0960*/  LOP3.LUT R0, R2, 0xc0, RZ, 0xc0, !PT ;  /* 0x000000c002007812 */ /* 0x000fe200078ec0ff */
[----:B------:R-:W-:Y:S01]  /*0970*/  USHF.L.U32 UR12, UR4, 0x6, URZ ;  /* 0x00000006040c7899 */ /* 0x000fe2000800063f */
[----:B------:R-:W-:Y:S01]  /*0980*/  ISETP.GE.AND P2, PT, R15, R27, PT ;  /* 0x0000001b0f00720c */ /* 0x000fe20003f46270 */
[----:B------:R-:W-:Y:S01]  /*0990*/  USHF.L.U32 UR10, UR6, 0x6, URZ ;  /* 0x00000006060a7899 */ /* 0x000fe2000800063f */
[----:B------:R-:W-:Y:S01]  /*09a0*/  LOP3.LUT R3, R0, 0x18, R30, 0xf8, !PT ;  /* 0x0000001800037812 */ /* 0x000fe200078ef81e */
[----:B------:R-:W-:Y:S01]  /*09b0*/  UMOV UR8, 0x5 ;  /* 0x0000000500087882 */ /* 0x000fe20000000000 */
[----:B------:R-:W-:Y:S01]  /*09c0*/  SHF.R.U32.HI R0, RZ, 0x3, R0 ;  /* 0x00000003ff007819 */ /* 0x000fe20000011600 */
[----:B------:R-:W-:Y:S01]  /*09d0*/  USHF.L.U64.HI UR7, UR6, UR8, UR7 ;  /* 0x0000000806077299 */ /* 0x000fe20008010207 */
[----:B------:R-:W-:Y:S01]  /*09e0*/  IADD3 R2, P0, R30, R9, RZ ;  /* 0x000000091e027210 */ /* 0x000fe20007f1e0ff */
[----:B------:R-:W-:Y:S01]  /*09f0*/  USHF.L.U32 UR6, UR6, 0x5, URZ ;  /* 0x0000000506067899 */ /* 0x000fe2000800063f */
[----:B------:R-:W-:Y:S01]  /*0a00*/  SHF.R.S32.HI R31, RZ, 0x1f, R30 ;  /* 0x0000001fff1f7819 */ /* 0x000fe2000001141e */
[----:B------:R-:W-:Y:S01]  /*0a10*/  USHF.L.U64.HI UR5, UR4, UR8, UR5 ;  /* 0x0000000804057299 */ /* 0x000fe20008010205 */
[--C-:B------:R-:W-:Y:S01]  /*0a20*/  SHF.R.S32.HI R29, RZ, 0x1f, R28.reuse ;  /* 0x0000001fff1d7819 */ /* 0x100fe2000001141c */
[----:B------:R-:W-:Y:S01]  /*0a30*/  USHF.L.U32 UR4, UR4, 0x5, URZ ;  /* 0x0000000504047899 */ /* 0x000fe2000800063f */
[----:B------:R-:W-:Y:S01]  /*0a40*/  LOP3.LUT R10, R3, R0, RZ, 0x3c, !PT ;  /* 0x00000000030a7212 */ /* 0x000fe200078e3cff */
[----:B------:R-:W-:Y:S01]  /*0a50*/  IMAD.X R3, R31, 0x1, R11, P0 ;  /* 0x000000011f037824 */ /* 0x000fe200000e060b */
[----:B------:R-:W-:Y:S01]  /*0a60*/  LEA.HI R0, R4, R28, RZ, 0x1 ;  /* 0x0000001c04007211 */ /* 0x000fe200078f08ff */
[----:B------:R-:W-:Y:S01]  /*0a70*/  IMAD.WIDE R32, R22, 0x80, R28 ;  /* 0x0000008016207825 */ /* 0x000fe200078e021c */
[----:B------:R-:W-:Y:S01]  /*0a80*/  SHF.R.S32.HI R158, RZ, 0x5, R161 ;  /* 0x00000005ff9e7819 */ /* 0x000fe200000114a1 */
[----:B------:R-:W-:Y:S01]  /*0a90*/  STL.64 [R1+0x38], R28 ;  /* 0x0000381c01007387 */ /* 0x000fe20000100a00 */
[----:B------:R-:W-:Y:S01]  /*0aa0*/  LOP3.LUT R0, R0, 0x7fffffe, RZ, 0xc0, !PT ;  /* 0x07fffffe00007812 */ /* 0x000fe200078ec0ff */
[----:B------:R-:W-:Y:S01]  /*0ab0*/  IMAD.WIDE.U32 R2, R21, c[0x0][0x1a8], R2 ;  /* 0x00006a0015027a25 */ /* 0x000fe200078e0002 */
[----:B------:R-:W-:Y:S01]  /*0ac0*/  @!P2 IADD3 R7, P0, R32, 0x20, RZ ;  /* 0x000000202007a810 */ /* 0x000fe20007f1e0ff */
[----:B------:R-:W-:Y:S01]  /*0ad0*/  STL.64 [R1+0x40], R32 ;  /* 0x0000402001007387 */ /* 0x000fe20000100a00 */
[----:B------:R-:W-:Y:S01]  /*0ae0*/  IADD3 R159, R251, -0x1, RZ ;  /* 0xfffffffffb9f7810 */ /* 0x000fe20007ffe0ff */
[C---:B------:R-:W-:Y:S01]  /*0af0*/  IMAD.IADD R4, R28.reuse, 0x1, -R0 ;  /* 0x000000011c047824 */ /* 0x040fe200078e0a00 */
[C---:B------:R-:W-:Y:S01]  /*0b00*/  IADD3 R34, R28.reuse, 0x40, RZ ;  /* 0x000000401c227810 */ /* 0x040fe20007ffe0ff */
[----:B------:R-:W-:Y:S01]  /*0b10*/  @!P3 IMAD R0, R33, c[0x0][0x190], RZ ;  /* 0x000064002100ba24 */ /* 0x000fe200078e02ff */
[----:B------:R-:W-:Y:S01]  /*0b20*/  SHF.R.S32.HI R11, RZ, 0x1f, R159 ;  /* 0x0000001fff0b7819 */ /* 0x000fe2000001149f */
[----:B------:R-:W-:Y:S01]  /*0b30*/  IMAD.IADD R3, R3, 0x1, R5 ;  /* 0x0000000103037824 */ /* 0x000fe200078e0205 */
[----:B------:R-:W-:Y:S01]  /*0b40*/  IADD3 R18, R28, 0x60, RZ ;  /* 0x000000601c127810 */ /* 0x000fe20007ffe0ff */
[----:B------:R-:W-:Y:S01]  /*0b50*/  IMAD R5, R158, 0x8, R4 ;  /* 0x000000089e057824 */ /* 0x000fe200078e0204 */
[----:B------:R-:W-:Y:S01]  /*0b60*/  ISETP.GE.AND P1, PT, R34, R27, PT ;  /* 0x0000001b2200720c */ /* 0x000fe20003f26270 */
[----:B------:R-:W-:Y:S01]  /*0b70*/  @!P2 IMAD.X R4, RZ, RZ, R33, P0 ;  /* 0x000000ffff04a224 */ /* 0x000fe200000e0621 */
[----:B------:R-:W-:Y:S01]  /*0b80*/  STL.64 [R1+0x50], R30 ;  /* 0x0000501e01007387 */ /* 0x000fe20000100a00 */
[----:B------:R-:W-:-:S02]  /*0b90*/  IMAD R6, R159, UR11, RZ ;  /* 0x0000000b9f067c24 */ /* 0x000fc4000f8e02ff */
[C---:B------:R-:W-:Y:S01]  /*0ba0*/  @!P3 IMAD R0, R32.reuse, c[0x0][0x194], R0 ;  /* 0x000065002000ba24 */ /* 0x040fe200078e0200 */
[----:B------:R-:W-:Y:S01]  /*0bb0*/  STL [R1+0x48], R27 ;  /* 0x0000481b01007387 */ /* 0x000fe20000100800 */
[----:B------:R-:W-:-:S03]  /*0bc0*/  @!P3 IMAD.WIDE.U32 R8, R32, c[0x0][0x190], R2 ;  /* 0x000064002008ba25 */ /* 0x000fc600078e0002 */
[----:B------:R-:W-:Y:S01]  /*0bd0*/  STL [R1+0x60], R15 ;  /* 0x0000600f01007387 */ /* 0x000fe20000100800 */
[----:B------:R-:W-:Y:S02]  /*0be0*/  @!P2 IMAD R4, R4, c[0x0][0x190], RZ ;  /* 0x000064000404aa24 */ /* 0x000fe400078e02ff */
[----:B------:R-:W-:Y:S01]  /*0bf0*/  IMAD R25, R11, UR12, R6 ;  /* 0x0000000c0b197c24 */ /* 0x000fe2000f8e0206 */
[C---:B------:R-:W-:Y:S01]  /*0c00*/  @!P3 LEA R6, P0, R8.reuse, c[0x0][0x160], 0x1 ;  /* 0x000058000806ba11 */ /* 0x040fe200078008ff */
[----:B------:R-:W-:Y:S01]  /*0c10*/  @!P3 IMAD.IADD R0, R9, 0x1, R0 ;  /* 0x000000010900b824 */ /* 0x000fe200078e0200 */
[----:B------:R-:W-:Y:S01]  /*0c20*/  STL [R1+0x64], R34 ;  /* 0x0000642201007387 */ /* 0x000fe20000100800 */
[----:B------:R-:W-:Y:S02]  /*0c30*/  IMAD.U32 R10, R5, 0x20, R10 ;  /* 0x00000020050a7824 */ /* 0x000fe400078e000a */
[C---:B------:R-:W-:Y:S01]  /*0c40*/  @!P2 IMAD R9, R7.reuse, c[0x0][0x194], R4 ;  /* 0x000065000709aa24 */ /* 0x040fe200078e0204 */
[----:B------:R1:W-:Y:S01]  /*0c50*/  STL [R1+0x68], R18 ;  /* 0x0000681201007387 */ /* 0x0003e20000100800 */
[----:B------:R-:W-:Y:S01]  /*0c60*/  @!P2 IMAD.WIDE.U32 R4, R7, c[0x0][0x190], R2 ;  /* 0x000064000704aa25 */ /* 0x000fe200078e0002 */
[----:B------:R-:W-:-:S02]  /*0c70*/  @!P3 LEA.HI.X R7, R8, c[0x0][0x164], R0, 0x1, P0 ;  /* 0x000059000807ba11 */ /* 0x000fc400000f0c00 */
[----:B------:R-:W-:Y:S01]  /*0c80*/  ISETP.GE.AND P0, PT, R18, R27, PT ;  /* 0x0000001b1200720c */ /* 0x000fe20003f06270 */
[----:B------:R-:W-:Y:S01]  /*0c90*/  IMAD R12, R159, UR9, RZ ;  /* 0x000000099f0c7c24 */ /* 0x000fe2000f8e02ff */
[----:B------:R-:W-:Y:S01]  /*0ca0*/  @!P2 LEA R8, P4, R4, c[0x0][0x160], 0x1 ;  /* 0x000058000408aa11 */ /* 0x000fe200078808ff */
[----:B------:R-:W-:Y:S02]  /*0cb0*/  @!P2 IMAD.IADD R0, R5, 0x1, R9 ;  /* 0x000000010500a824 */ /* 0x000fe400078e0209 */
[----:B------:R-:W-:Y:S01]  /*0cc0*/  IMAD R23, R11, UR10, R12 ;  /* 0x0000000a0b177c24 */ /* 0x000fe2000f8e020c */
[----:B------:R-:W-:Y:S01]  /*0cd0*/  LEA.HI R11, R14, R160, RZ, 0x4 ;  /* 0x000000a00e0b7211 */ /* 0x000fe200078f20ff */
[----:B------:R-:W-:Y:S01]  /*0ce0*/  IMAD.SHL.U32 R226, R10, 0x2, RZ ;  /* 0x000000020ae27824 */ /* 0x000fe200078e00ff */
[----:B------:R-:W-:Y:S01]  /*0cf0*/  @!P2 LEA.HI.X R9, R4, c[0x0][0x164], R0, 0x1, P4 ;  /* 0x000059000409aa11 */ /* 0x000fe200020f0c00 */
[----:B------:R-:W-:Y:S01]  /*0d00*/  IMAD R0, R159, -0x40, R100 ;  /* 0xffffffc09f007824 */ /* 0x000fe200078e0264 */
[----:B------:R-:W-:Y:S01]  /*0d10*/  SHF.R.S32.HI R4, RZ, 0x4, R11 ;  /* 0x00000004ff047819 */ /* 0x000fe2000001140b */
[----:B------:R-:W-:Y:S01]  /*0d20*/  IMAD.MOV.U32 R252, RZ, RZ, R159 ;  /* 0x000000fffffc7224 */ /* 0x000fe200078e009f */
[----:B------:R-:W-:Y:S01]  /*0d30*/  @!PT LDS RZ, [RZ] ;  /* 0x00000000fffff984 */ /* 0x000fe20000000800 */
[----:B------:R-:W-:Y:S01]  /*0d40*/  @!PT LDS RZ, [RZ] ;  /* 0x00000000fffff984 */ /* 0x000fe20000000800 */
[----:B------:R-:W-:Y:S01]  /*0d50*/  @!PT LDS RZ, [RZ] ;  /* 0x00000000fffff984 */ /* 0x000fe20000000800 */
[----:B------:R2:W-:Y:S01]  /*0d60*/  @!P3 LDGSTS.E.BYPASS.LTC128B.128 [R226], [R6.64] ;  /* 0x0000000006e2bfae */ /* 0x0005e2000b901d4e */
[----:B------:R-:W-:-:S02]  /*0d70*/  LOP3.LUT R10, R11, 0xfffffff0, RZ, 0xc0, !PT ;  /* 0xfffffff00b0a7812 */ /* 0x000fc400078ec0ff */
[----:B------:R-:W-:Y:S01]  /*0d80*/  LEA.HI R5, R11, R4, RZ, 0x1 ;  /* 0x000000040b057211 */ /* 0x000fe200078f08ff */
[----:B------:R2:W-:Y:S01]  /*0d90*/  @!P3 LDGSTS.E.BYPASS.LTC128B.128 [R226+0x2000], [R6.64+0x40] ;  /* 0x0200004006e2bfae */ /* 0x0005e2000b901d4e */
[CC--:B------:R-:W-:Y:S02]  /*0da0*/  ISETP.GE.AND P6, PT, R28.reuse, R0.reuse, PT ;  /* 0x000000001c00720c */ /* 0x0c0fe40003fc6270 */
[-C--:B------:R-:W-:Y:S01]  /*0db0*/  ISETP.GE.AND P4, PT, R28, R0.reuse, PT ;  /* 0x000000001c00720c */ /* 0x080fe20003f86270 */
[----:B------:R2:W-:Y:S01]  /*0dc0*/  @!P3 LDGSTS.E.BYPASS.LTC128B.128 [R226+0x4000], [R6.64+0x80] ;  /* 0x0400008006e2bfae */ /* 0x0005e2000b901d4e */
[----:B------:R-:W-:Y:S02]  /*0dd0*/  @!P0 IADD3 R11, P3, R32, 0x60, RZ ;  /* 0x00000060200b8810 */ /* 0x000fe40007f7e0ff */
[----:B-1----:R-:W-:Y:S01]  /*0de0*/  SHF.R.S32.HI R18, RZ, 0x1f, R17 ;  /* 0x0000001fff127819 */ /* 0x002fe20000011411 */
[----:B------:R1:W-:Y:S02]  /*0df0*/  @!P2 LDGSTS.E.BYPASS.LTC128B.128 [R226+0x800], [R8.64] ;  /* 0x0080000008e2afae */ /* 0x0003e4000b901d4e */
[----:B------:R-:W-:Y:S01]  /*0e00*/  @!P0 IMAD.X R12, RZ, RZ, R33, P3 ;  /* 0x000000ffff0c8224 */ /* 0x000fe200018e0621 */
[----:B------:R-:W-:Y:S01]  /*0e10*/  ISETP.GE.AND P3, PT, R15, R0, PT ;  /* 0x000000000f00720c */ /* 0x000fe20003f66270 */
[----:B------:R1:W-:Y:S01]  /*0e20*/  @!P2 LDGSTS.E.BYPASS.LTC128B.128 [R226+0x2800], [R8.64+0x40] ;  /* 0x0280004008e2afae */ /* 0x0003e2000b901d4e */
[----:B------:R-:W-:-:S03]  /*0e30*/  IMAD R14, R18, c[0x0][0x1b0], RZ ;  /* 0x00006c00120e7a24 */ /* 0x000fc600078e02ff */
[----:B------:R1:W-:Y:S01]  /*0e40*/  @!P2 LDGSTS.E.BYPASS.LTC128B.128 [R226+0x4800], [R8.64+0x80] ;  /* 0x0480008008e2afae */ /* 0x0003e2000b901d4e */
[----:B------:R-:W-:Y:S01]  /*0e50*/  IMAD R14, R17, c[0x0][0x1b4], R14 ;  /* 0x00006d00110e7a24 */ /* 0x000fe200078e020e */
[----:B--2---:R-:W-:Y:S02]  /*0e60*/  @!P1 IADD3 R7, P5, R32, 0x40, RZ ;  /* 0x0000004020079810 */ /* 0x004fe40007fbe0ff */
[----:B------:R-:W-:-:S03]  /*0e70*/  LOP3.LUT R6, R5, 0xfffffffe, RZ, 0xc0, !PT ;  /* 0xfffffffe05067812 */ /* 0x000fc600078ec0ff */
[----:B------:R-:W-:Y:S01]  /*0e80*/  @!P1 IMAD.X R5, RZ, RZ, R33, P5 ;  /* 0x000000ffff059224 */ /* 0x000fe200028e0621 */
[----:B------:R-:W-:Y:S01]  /*0e90*/  ISETP.GE.AND P5, PT, R15, R0, PT ;  /* 0x000000000f00720c */ /* 0x000fe20003fa6270 */
[----:B------:R-:W-:Y:S02]  /*0ea0*/  IMAD.IADD R0, R160, 0x1, -R10 ;  /* 0x00000001a0007824 */ /* 0x000fe400078e0a0a */
[----:B------:R-:W-:Y:S02]  /*0eb0*/  IMAD.IADD R21, R4, 0x1, -R6 ;  /* 0x0000000104157824 */ /* 0x000fe400078e0a06 */
[----:B------:R-:W-:Y:S01]  /*0ec0*/  @!P1 IMAD R6, R5, c[0x0][0x190], RZ ;  /* 0x0000640005069a24 */ /* 0x000fe200078e02ff */
[----:B------:R-:W-:Y:S01]  /*0ed0*/  LEA.HI R15, R0, R0, RZ, 0x1 ;  /* 0x00000000000f7211 */ /* 0x000fe200078f08ff */
[----:B------:R-:W-:Y:S01]  /*0ee0*/  @!P0 IMAD.MOV.U32 R4, RZ, RZ, R2 ;  /* 0x000000ffff048224 */ /* 0x000fe200078e0002 */
[----:B-1----:R-:W-:Y:S01]  /*0ef0*/  SHF.R.S32.HI R9, RZ, 0x1f, R0 ;  /* 0x0000001fff097819 */ /* 0x002fe20000011400 */
[----:B------:R-:W-:-:S02]  /*0f00*/  @!P0 IMAD.MOV.U32 R5, RZ, RZ, R3 ;  /* 0x000000ffff058224 */ /* 0x000fc400078e0003 */
[----:B------:R-:W-:Y:S01]  /*0f10*/  @!P1 IMAD R10, R7, c[0x0][0x194], R6 ;  /* 0x00006500070a9a24 */ /* 0x000fe200078e0206 */
[----:B------:R-:W-:Y:S01]  /*0f20*/  LOP3.LUT R6, R15, 0x7fffffe, RZ, 0xc0, !PT ;  /* 0x07fffffe0f067812 */ /* 0x000fe200078ec0ff */
[----:B------:R-:W-:Y:S01]  /*0f30*/  @!P1 IMAD.WIDE.U32 R2, R7, c[0x0][0x190], R2 ;  /* 0x0000640007029a25 */ /* 0x000fe200078e0002 */
[----:B------:R-:W-:-:S03]  /*0f40*/  LEA.HI R22, R9, R0, RZ, 0x3 ;  /* 0x0000000009167211 */ /* 0x000fc600078f18ff */
[----:B------:R-:W-:Y:S01]  /*0f50*/  @!P0 IMAD R7, R12, c[0x0][0x190], RZ ;  /* 0x000064000c078a24 */ /* 0x000fe200078e02ff */
[C---:B------:R-:W-:Y:S01]  /*0f60*/  @!P1 LEA R8, P2, R2.reuse, c[0x0][0x160], 0x1 ;  /* 0x0000580002089a11 */ /* 0x040fe200078408ff */
[----:B------:R-:W-:Y:S02]  /*0f70*/  @!P1 IMAD.IADD R3, R3, 0x1, R10 ;  /* 0x0000000103039824 */ /* 0x000fe400078e020a */
[C---:B------:R-:W-:Y:S02]  /*0f80*/  @!P0 IMAD R7, R11.reuse, c[0x0][0x194], R7 ;  /* 0x000065000b078a24 */ /* 0x040fe400078e0207 */
[----:B------:R-:W-:Y:S01]  /*0f90*/  @!P0 IMAD.WIDE.U32 R4, R11, c[0x0][0x190], R4 ;  /* 0x000064000b048a25 */ /* 0x000fe200078e0004 */
[----:B------:R-:W-:Y:S02]  /*0fa0*/  @!P1 LEA.HI.X R9, R2, c[0x0][0x164], R3, 0x1, P2 ;  /* 0x0000590002099a11 */ /* 0x000fe400010f0c03 */
[----:B------:R-:W-:Y:S01]  /*0fb0*/  LOP3.LUT R11, R26, 0xfffffff8, RZ, 0xc0, !PT ;  /* 0xfffffff81a0b7812 */ /* 0x000fe200078ec0ff */
[----:B------:R-:W-:Y:S01]  /*0fc0*/  IMAD.IADD R103, R0, 0x1, -R6 ;  /* 0x0000000100677824 */ /* 0x000fe200078e0a06 */
[----:B------:R-:W-:Y:S01]  /*0fd0*/  @!P0 LEA R6, P2, R4, c[0x0][0x160], 0x1 ;  /* 0x0000580004068a11 */ /* 0x000fe200078408ff */
[----:B------:R-:W-:Y:S01]  /*0fe0*/  @!P0 IMAD.IADD R0, R5, 0x1, R7 ;  /* 0x0000000105008824 */ /* 0x000fe200078e0207 */
[----:B------:R1:W-:Y:S01]  /*0ff0*/  @!P1 LDGSTS.E.BYPASS.LTC128B.128 [R226+0x1000], [R8.64] ;  /* 0x0100000008e29fae */ /* 0x0003e2000b901d4e */
[----:B------:R-:W-:-:S02]  /*1000*/  IMAD R5, R29, c[0x0][0x198], RZ ;  /* 0x000066001d057a24 */ /* 0x000fc400078e02ff */
[----:B------:R-:W-:Y:S01]  /*1010*/  IMAD.WIDE.U32 R2, R28, c[0x0][0x198], R30 ;  /* 0x000066001c027a25 */ /* 0x000fe200078e001e */
[----:B------:R-:W-:Y:S01]  /*1020*/  @!P0 LEA.HI.X R7, R4, c[0x0][0x164], R0, 0x1, P2 ;  /* 0x0000590004078a11 */ /* 0x000fe200010f0c00 */
[----:B------:R1:W-:Y:S02]  /*1030*/  @!P1 LDGSTS.E.BYPASS.LTC128B.128 [R226+0x3000], [R8.64+0x40] ;  /* 0x0300004008e29fae */ /* 0x0003e4000b901d4e */
[----:B------:R-:W-:Y:S01]  /*1040*/  IMAD R10, R28, c[0x0][0x19c], R5 ;  /* 0x000067001c0a7a24 */ /* 0x000fe200078e0205 */
[----:B------:R-:W-:Y:S01]  /*1050*/  IADD3 R2, P2, R13, R2, RZ ;  /* 0x000000020d027210 */ /* 0x000fe20007f5e0ff */
[----:B------:R-:W-:Y:S01]  /*1060*/  IMAD.IADD R11, R160, 0x1, -R11 ;  /* 0x00000001a00b7824 */ /* 0x000fe200078e0a0b */
[----:B------:R1:W-:Y:S01]  /*1070*/  @!P1 LDGSTS.E.BYPASS.LTC128B.128 [R226+0x5000], [R8.64+0x80] ;  /* 0x0500008008e29fae */ /* 0x0003e2000b901d4e */
[----:B------:R-:W-:Y:S01]  /*1080*/  IMAD R12, R29, c[0x0][0x1a0], RZ ;  /* 0x000068001d0c7a24 */ /* 0x000fe200078e02ff */
[----:B------:R-:W-:Y:S01]  /*1090*/  IADD3.X R3, R19, R3, R10, P2, !PT ;  /* 0x0000000313037210 */ /* 0x000fe200017fe40a */
[----:B------:R-:W-:Y:S01]  /*10a0*/  IMAD.WIDE.U32 R4, R28, c[0x0][0x1a0], R30 ;  /* 0x000068001c047a25 */ /* 0x000fe200078e001e */
[----:B------:R-:W-:Y:S01]  /*10b0*/  LEA.HI R0, R11, R11, RZ, 0x1 ;  /* 0x0000000b0b007211 */ /* 0x000fe200078f08ff */
[----:B------:R2:W-:Y:S02]  /*10c0*/  @!P0 LDGSTS.E.BYPASS.LTC128B.128 [R226+0x1800], [R6.64] ;  /* 0x0180000006e28fae */ /* 0x0005e4000b901d4e */
[----:B------:R-:W-:Y:S01]  /*10d0*/  IMAD.WIDE.U32 R2, R17, c[0x0][0x1b0], R2 ;  /* 0x00006c0011027a25 */ /* 0x000fe200078e0002 */
[----:B------:R-:W-:Y:S01]  /*10e0*/  LOP3.LUT R13, R0, 0x7fffffe, RZ, 0xc0, !PT ;  /* 0x07fffffe000d7812 */ /* 0x000fe200078ec0ff */
[----:B------:R2:W-:Y:S01]  /*10f0*/  @!P0 LDGSTS.E.BYPASS.LTC128B.128 [R226+0x3800], [R6.64+0x40] ;  /* 0x0380004006e28fae */ /* 0x0005e2000b901d4e */
[----:B------:R-:W-:Y:S01]  /*1100*/  IADD3 R10, P2, R16, R4, RZ ;  /* 0x00000004100a7210 */ /* 0x000fe20007f5e0ff */
[----:B------:R-:W-:Y:S01]  /*1110*/  IMAD.IADD R165, R3, 0x1, R14 ;  /* 0x0000000103a57824 */ /* 0x000fe200078e020e */
[----:B------:R-:W-:Y:S01]  /*1120*/  SHF.R.S32.HI R4, RZ, 0x1f, R15 ;  /* 0x0000001fff047819 */ /* 0x000fe2000001140f */
[----:B------:R-:W-:Y:S01]  /*1130*/  IMAD.MOV.U32 R164, RZ, RZ, R2 ;  /* 0x000000ffffa47224 */ /* 0x000fe200078e0002 */
[----:B------:R3:W-:Y:S01]  /*1140*/  STL.64 [R1+0x30], R2 ;  /* 0x0000300201007387 */ /* 0x0007e20000100a00 */
[----:B------:R-:W-:-:S02]  /*1150*/  IMAD R12, R28, c[0x0][0x1a4], R12 ;  /* 0x000069001c0c7a24 */ /* 0x000fc400078e020c */
[----:B------:R-:W-:Y:S01]  /*1160*/  IMAD.IADD R19, R11, 0x1, -R13 ;  /* 0x000000010b137824 */ /* 0x000fe200078e0a0d */
[----:B------:R-:W-:Y:S01]  /*1170*/  SHF.R.S32.HI R13, RZ, 0x1, R15 ;  /* 0x00000001ff0d7819 */ /* 0x000fe2000001140f */
[----:B------:R2:W-:Y:S01]  /*1180*/  @!P0 LDGSTS.E.BYPASS.LTC128B.128 [R226+0x5800], [R6.64+0x80] ;  /* 0x0580008006e28fae */ /* 0x0005e2000b901d4e */
[----:B------:R-:W-:Y:S01]  /*1190*/  IADD3.X R11, R20, R5, R12, P2, !PT ;  /* 0x00000005140b7210 */ /* 0x000fe200017fe40c */
[----:B------:R-:W-:Y:S01]  /*11a0*/  IMAD.SHL.U32 R15, R24, 0x8, RZ ;  /* 0x00000008180f7824 */ /* 0x000fe200078e00ff */
[----:B------:R-:W-:Y:S01]  /*11b0*/  LEA.HI R5, R4, R13, RZ, 0x2 ;  /* 0x0000000d04057211 */ /* 0x000fe200078f10ff */
[----:B------:R-:W-:Y:S01]  /*11c0*/  STL.64 [R1+0x28], R164 ;  /* 0x000028a401007387 */ /* 0x000fe20000100a00 */
[----:B------:R-:W-:Y:S01]  /*11d0*/  SHF.R.S32.HI R20, RZ, 0x1, R0 ;  /* 0x00000001ff147819 */ /* 0x000fe20000011400 */
[----:B------:R-:W-:Y:S01]  /*11e0*/  IMAD.WIDE.U32 R10, R17, c[0x0][0x1b8], R10 ;  /* 0x00006e00110a7a25 */ /* 0x000fe200078e000a */
[----:B------:R-:W-:-:S03]  /*11f0*/  LOP3.LUT R16, R5, 0xfffffffc, RZ, 0xc0, !PT ;  /* 0xfffffffc05107812 */ /* 0x000fc600078ec0ff */
[----:B------:R-:W-:Y:S01]  /*1200*/  IMAD.SHL.U32 R0, R20, 0x40, RZ ;  /* 0x0000004014007824 */ /* 0x000fe200078e00ff */
[----:B------:R-:W-:Y:S01]  /*1210*/  STL.64 [R1+0x58], R10 ;  /* 0x0000580a01007387 */ /* 0x000fe20000100a00 */
[----:B------:R-:W-:Y:S02]  /*1220*/  IMAD.IADD R16, R13, 0x1, -R16 ;  /* 0x000000010d107824 */ /* 0x000fe400078e0a10 */
[----:B------:R-:W-:Y:S01]  /*1230*/  IMAD.MOV.U32 R26, RZ, RZ, R10 ;  /* 0x000000ffff1a7224 */ /* 0x000fe200078e000a */
[----:B------:R-:W-:-:S04]  /*1240*/  LOP3.LUT R0, R0, 0xc0, RZ, 0xc0, !PT ;  /* 0x000000c000007812 */ /* 0x000fc800078ec0ff */
[----:B------:R-:W-:Y:S02]  /*1250*/  LOP3.LUT R15, R0, 0x8, R15, 0xf8, !PT ;  /* 0x00000008000f7812 */ /* 0x000fe400078ef80f */
[----:B------:R-:W-:Y:S01]  /*1260*/  SHF.R.U32.HI R14, RZ, 0x3, R0 ;  /* 0x00000003ff0e7819 */ /* 0x000fe20000011600 */
[----:B---3--:R-:W-:-:S03]  /*1270*/  IMAD.WIDE.U32 R2, R159, UR10, R164 ;  /* 0x0000000a9f027c25 */ /* 0x008fc6000f8e00a4 */
[----:B------:R-:W-:Y:S01]  /*1280*/  LOP3.LUT R14, R15, R14, RZ, 0x3c, !PT ;  /* 0x0000000e0f0e7212 */ /* 0x000fe200078e3cff */
[----:B------:R-:W-:Y:S01]  /*1290*/  IMAD.IADD R12, R3, 0x1, R23 ;  /* 0x00000001030c7824 */ /* 0x000fe200078e0217 */
[----:B------:R-:W-:Y:S01]  /*12a0*/  @!P6 LEA R4, P2, R2, c[0x0][0x168], 0x1 ;  /* 0x00005a000204ea11 */ /* 0x000fe200078408ff */
[----:B------:R-:W-:Y:S02]  /*12b0*/  IMAD R0, R18, c[0x0][0x1b8], RZ ;  /* 0x00006e0012007a24 */ /* 0x000fe400078e02ff */
[----:B--2---:R-:W-:Y:S01]  /*12c0*/  IMAD R7, R21, 0x8, R19 ;  /* 0x0000000815077824 */ /* 0x004fe200078e0213 */
[C---:B------:R-:W-:Y:S02]  /*12d0*/  @!P6 LEA.HI.X R5, R2.reuse, c[0x0][0x16c], R12, 0x1, P2 ;  /* 0x00005b000205ea11 */ /* 0x040fe400010f0c0c */
[----:B------:R-:W-:-:S03]  /*12e0*/  @!P5 IADD3 R3, P2, R2, UR6, RZ ;  /* 0x000000060203dc10 */ /* 0x000fc6000ff5e0ff */
[----:B------:R2:W-:Y:S01]  /*12f0*/  @!P6 LDGSTS.E.BYPASS.LTC128B.128 [R226+0x6000], [R4.64] ;  /* 0x0600000004e2efae */ /* 0x0005e2000b901d4e */
[----:B------:R-:W-:Y:S01]  /*1300*/  @!P5 IADD3.X R13, R12, UR7, RZ, P2, !PT ;  /* 0x000000070c0ddc10 */ /* 0x000fe200097fe4ff */
[----:B------:R-:W-:Y:S01]  /*1310*/  IMAD R12, R17, c[0x0][0x1bc], R0 ;  /* 0x00006f00110c7a24 */ /* 0x000fe200078e0200 */
[C---:B------:R-:W-:Y:S01]  /*1320*/  @!P5 LEA R2, P2, R3.reuse, c[0x0][0x168], 0x1 ;  /* 0x00005a000302da11 */ /* 0x040fe200078408ff */
[----:B------:R2:W-:Y:S01]  /*1330*/  @!P6 LDGSTS.E.BYPASS.LTC128B.128 [R226+0x7000], [R4.64+0x40] ;  /* 0x0700004004e2efae */ /* 0x0005e2000b901d4e */
[----:B------:R-:W-:Y:S02]  /*1340*/  IMAD.SHL.U32 R0, R16, 0x40, RZ ;  /* 0x0000004010007824 */ /* 0x000fe400078e00ff */
[----:B------:R-:W-:Y:S01]  /*1350*/  @!P5 LEA.HI.X R3, R3, c[0x0][0x16c], R13, 0x1, P2 ;  /* 0x00005b000303da11 */ /* 0x000fe200010f0c0d */
[----:B------:R2:W-:Y:S01]  /*1360*/  @!P6 LDGSTS.E.BYPASS.LTC128B.128 [R226+0x8000], [R4.64+0x80] ;  /* 0x0800008004e2efae */ /* 0x0005e2000b901d4e */
[----:B------:R-:W-:Y:S01]  /*1370*/  IMAD.IADD R27, R11, 0x1, R12 ;  /* 0x000000010b1b7824 */ /* 0x000fe200078e020c */
[----:B------:R-:W-:-:S02]  /*1380*/  LOP3.LUT R0, R0, 0xc0, RZ, 0xc0, !PT ;  /* 0x000000c000007812 */ /* 0x000fc400078ec0ff */
[----:B------:R3:W-:Y:S04]  /*1390*/  @!P5 LDGSTS.E.BYPASS.LTC128B.128 [R226+0x6800], [R2.64] ;  /* 0x0680000002e2dfae */ /* 0x0007e8000b901d4e */
[----:B------:R3:W-:Y:S04]  /*13a0*/  @!P5 LDGSTS.E.BYPASS.LTC128B.128 [R226+0x7800], [R2.64+0x40] ;  /* 0x0780004002e2dfae */ /* 0x0007e8000b901d4e */
[----:B------:R3:W-:Y:S04]  /*13b0*/  @!P5 LDGSTS.E.BYPASS.LTC128B.128 [R226+0x8800], [R2.64+0x80] ;  /* 0x0880008002e2dfae */ /* 0x0007e8000b901d4e */
[----:B------:R-:W0:Y:S04]  /*13c0*/  LDGDEPBAR ;  /* 0x00000000000079af */ /* 0x000e280000000000 */
[----:B------:R-:W-:Y:S01]  /*13d0*/  STL.64 [R1], R26 ;  /* 0x0000001a01007387 */ /* 0x000fe20000100a00 */
[----:B--2---:R-:W-:-:S02]  /*13e0*/  IMAD.SHL.U32 R5, R22, 0x20, RZ ;  /* 0x0000002016057824 */ /* 0x004fc400078e00ff */
[----:B------:R-:W-:-:S03]  /*13f0*/  IMAD.SHL.U32 R4, R21, 0x8, RZ ;  /* 0x0000000815047824 */ /* 0x000fc600078e00ff */
[----:B------:R-:W-:Y:S02]  /*1400*/  LOP3.LUT R102, R5, 0xffffff00, RZ, 0xc0, !PT ;  /* 0xffffff0005667812 */ /* 0x000fe400078ec0ff */
[----:B------:R-:W-:Y:S02]  /*1410*/  LOP3.LUT R6, R0, 0x8, R4, 0xf8, !PT ;  /* 0x0000000800067812 */ /* 0x000fe400078ef804 */
[----:B------:R-:W-:Y:S01]  /*1420*/  SHF.R.U32.HI R5, RZ, 0x3, R0 ;  /* 0x00000003ff057819 */ /* 0x000fe20000011600 */
[----:B-1----:R-:W-:Y:S02]  /*1430*/  IMAD R8, R158, 0x200, R102 ;  /* 0x000002009e087824 */ /* 0x002fe400078e0266 */
[----:B---3--:R-:W-:Y:S01]  /*1440*/  IMAD.WIDE.U32 R2, R159, UR12, R26 ;  /* 0x0000000c9f027c25 */ /* 0x008fe2000f8e001a */
[----:B------:R-:W-:-:S04]  /*1450*/  DEPBAR.LE SB0, 0x0 ;  /* 0x000080000000791a */ /* 0x000fc80000000000 */
[----:B------:R-:W-:Y:S01]  /*1460*/  BAR.SYNC.DEFER_BLOCKING 0x0 ;  /* 0x0000000000007b1d */ /* 0x000fe20000010000 */
[----:B------:R-:W-:Y:S01]  /*1470*/  IMAD.IADD R0, R3, 0x1, R25 ;  /* 0x0000000103007824 */ /* 0x000fe200078e0219 */
[C---:B------:R-:W-:Y:S01]  /*1480*/  @!P4 LEA R4, P1, R2.reuse, c[0x0][0x170], 0x1 ;  /* 0x00005c000204ca11 */ /* 0x040fe200078208ff */
[----:B------:R-:W-:Y:S01]  /*1490*/  IMAD R8, R103, 0x20, R8 ;  /* 0x0000002067087824 */ /* 0x000fe200078e0208 */
[----:B------:R-:W-:Y:S02]  /*14a0*/  @!P3 IADD3 R3, P0, R2, UR4, RZ ;  /* 0x000000040203bc10 */ /* 0x000fe4000ff1e0ff */
[----:B------:R-:W-:Y:S02]  /*14b0*/  LOP3.LUT R157, R6, R5, RZ, 0x3c, !PT ;  /* 0x00000005069d7212 */ /* 0x000fe400078e3cff */
[----:B------:R-:W-:Y:S02]  /*14c0*/  @!P4 LEA.HI.X R5, R2, c[0x0][0x174], R0, 0x1, P1 ;  /* 0x00005d000205ca11 */ /* 0x000fe400008f0c00 */
[----:B------:R-:W-:Y:S01]  /*14d0*/  @!P3 IADD3.X R2, R0, UR5, RZ, P0, !PT ;  /* 0x000000050002bc10 */ /* 0x000fe200087fe4ff */
[----:B------:R-:W-:Y:S01]  /*14e0*/  IMAD.U32 R0, R7, 0x20, R14 ;  /* 0x0000002007007824 */ /* 0x000fe200078e000e */
[----:B------:R-:W-:-:S02]  /*14f0*/  @!P3 LEA R6, P0, R3, c[0x0][0x170], 0x1 ;  /* 0x00005c000306ba11 */ /* 0x000fc400078008ff */
[----:B------:R-:W-:Y:S01]  /*1500*/  LOP3.LUT P1, RZ, R16, 0x2, RZ, 0xc0, !PT ;  /* 0x0000000210ff7812 */ /* 0x000fe2000782c0ff */
[----:B------:R-:W-:Y:S01]  /*1510*/  IMAD.SHL.U32 R221, R0, 0x2, RZ ;  /* 0x0000000200dd7824 */ /* 0x000fe200078e00ff */
[----:B------:R-:W-:Y:S01]  /*1520*/  @!P3 LEA.HI.X R7, R3, c[0x0][0x174], R2, 0x1, P0 ;  /* 0x00005d000307ba11 */ /* 0x000fe200000f0c02 */
[----:B------:R-:W-:Y:S01]  /*1530*/  IMAD.IADD R2, R157, 0x1, R8 ;  /* 0x000000019d027824 */ /* 0x000fe200078e0208 */
[----:B------:R-:W-:-:S03]  /*1540*/  LOP3.LUT P0, RZ, R20, 0x2, RZ, 0xc0, !PT ;  /* 0x0000000214ff7812 */ /* 0x000fc6000780c0ff */
[----:B------:R-:W-:Y:S02]  /*1550*/  IMAD.SHL.U32 R224, R2, 0x2, RZ ;  /* 0x0000000202e07824 */ /* 0x000fe400078e00ff */
[----:B------:R-:W-:Y:S01]  /*1560*/  IMAD.MOV.U32 R2, RZ, RZ, 0x10 ;  /* 0x00000010ff027424 */ /* 0x000fe200078e00ff */
[----:B------:R-:W-:Y:S04]  /*1570*/  @P4 STS [R226+0x9000], RZ ;  /* 0x009000ffe2004388 */ /* 0x000fe80000000800 */
[----:B------:R-:W-:Y:S01]  /*1580*/  @P4 STS [R226+0x9004], RZ ;  /* 0x009004ffe2004388 */ /* 0x000fe20000000800 */
[C---:B------:R-:W-:Y:S02]  /*1590*/  SEL R0, R2.reuse, 0xfffffff0, !P0 ;  /* 0xfffffff002007807 */ /* 0x040fe40004000000 */
[----:B------:R-:W-:Y:S01]  /*15a0*/  SEL R2, R2, 0xfffffff0, !P1 ;  /* 0xfffffff002027807 */ /* 0x000fe20004800000 */
[----:B------:R-:W-:Y:S02]  /*15b0*/  @P4 STS.64 [R226+0x9008], RZ ;  /* 0x009008ffe2004388 */ /* 0x000fe40000000a00 */
[----:B------:R-:W-:-:S02]  /*15c0*/  IMAD R223, R0, 0x2, R221 ;  /* 0x0000000200df7824 */ /* 0x000fc400078e02dd */
[----:B------:R-:W-:Y:S01]  /*15d0*/  @P4 STS.128 [R226+0xa000], RZ ;  /* 0x00a000ffe2004388 */ /* 0x000fe20000000c00 */
[----:B------:R-:W-:-:S03]  /*15e0*/  IMAD R225, R2, 0x2, R224 ;  /* 0x0000000202e17824 */ /* 0x000fc600078e02e0 */
        /* <DEDUP_REMOVED lines=17> */
[----:B------:R-:W2:Y:S04]  /*1700*/  LDSM.16.M88.4 R8, [R224] ;  /* 0x00000000e008783b */ /* 0x000ea80000000200 */
[----:B------:R-:W-:Y:S04]  /*1710*/  LDSM.16.M88.4 R32, [R223+0x6000] ;  /* 0x00600000df20783b */ /* 0x000fe80000000200 */
[----:B------:R-:W-:Y:S04]  /*1720*/  LDSM.16.M88.4 R28, [R225] ;  /* 0x00000000e11c783b */ /* 0x000fe80000000200 */
[----:B------:R-:W-:Y:S04]  /*1730*/  LDSM.16.M88.4 R24, [R225+0x1000] ;  /* 0x00100000e118783b */ /* 0x000fe80000000200 */
[----:B------:R-:W-:Y:S04]  /*1740*/  LDSM.16.M88.4 R48, [R221+0x7000] ;  /* 0x00700000dd30783b */ /* 0x000fe80000000200 */
[----:B-1----:R-:W1:Y:S04]  /*1750*/  LDSM.16.M88.4 R4, [R224+0x1000] ;  /* 0x00100000e004783b */ /* 0x002e680000000200 */
[----:B------:R-:W3:Y:S04]  /*1760*/  LDSM.16.M88.4 R20, [R224+0x2000] ;  /* 0x00200000e014783b */ /* 0x000ee80000000200 */
[----:B------:R-:W4:Y:S04]  /*1770*/  LDSM.16.M88.4 R16, [R224+0x3000] ;  /* 0x00300000e010783b */ /* 0x000f280000000200 */
[----:B------:R-:W5:Y:S04]  /*1780*/  LDSM.16.M88.4 R72, [R221+0x6400] ;  /* 0x00640000dd48783b */ /* 0x000f680000000200 */
[----:B------:R-:W3:Y:S01]  /*1790*/  LDSM.16.M88.4 R80, [R221+0x6800] ;  /* 0x00680000dd50783b */ /* 0x000ee20000000200 */
[C---:B--2---:R-:W-:Y:S03]  /*17a0*/  HMMA.16816.F32 R36, R8.reuse, R12, RZ ;  /* 0x0000000c0824723c */ /* 0x044fe600000018ff */
[----:B------:R-:W2:Y:S04]  /*17b0*/  LDSM.16.M88.4 R76, [R221+0x6c00] ;  /* 0x006c0000dd4c783b */ /* 0x000ea80000000200 */
[----:B------:R-:W-:Y:S01]  /*17c0*/  LDSM.16.M88.4 R68, [R223+0x7000] ;  /* 0x00700000df44783b */ /* 0x000fe20000000200 */
[----:B------:R-:W-:Y:S03]  /*17d0*/  HMMA.16816.F32 R44, R8, R14, RZ ;  /* 0x0000000e082c723c */ /* 0x000fe600000018ff */
[----:B------:R-:W-:Y:S04]  /*17e0*/  LDSM.16.M88.4 R56, [R221+0x8000] ;  /* 0x00800000dd38783b */ /* 0x000fe80000000200 */
[----:B------:R-:W-:Y:S04]  /*17f0*/  LDSM.16.M88.4 R64, [R223+0x6400] ;  /* 0x00640000df40783b */ /* 0x000fe80000000200 */
[----:B------:R-:W-:Y:S01]  /*1800*/  LDSM.16.M88.4 R60, [R223+0x6800] ;  /* 0x00680000df3c783b */ /* 0x000fe20000000200 */
[----:B-1----:R-:W-:Y:S03]  /*1810*/  HMMA.16816.F32 R40, R4, R12, RZ ;  /* 0x0000000c0428723c */ /* 0x002fe600000018ff */
[----:B------:R-:W-:Y:S04]  /*1820*/  LDSM.16.M88.4 R88, [R223+0x8000] ;  /* 0x00800000df58783b */ /* 0x000fe80000000200 */
[----:B------:R-:W0:Y:S01]  /*1830*/  LDGDEPBAR ;  /* 0x00000000000079af */ /* 0x000e220000000000 */
[----:B------:R-:W-:Y:S08]  /*1840*/  HMMA.16816.F32 R36, R28, R32, R36 ;  /* 0x000000201c24723c */ /* 0x000ff00000001824 */
[----:B------:R-:W-:Y:S01]  /*1850*/  HMMA.16816.F32 R52, R4, R14, RZ ;  /* 0x0000000e0434723c */ /* 0x000fe200000018ff */
[----:B------:R-:W1:Y:S07]  /*1860*/  LDSM.16.M88.4 R12, [R225+0x2000] ;  /* 0x00200000e10c783b */ /* 0x000e6e0000000200 */
[----:B------:R-:W-:Y:S08]  /*1870*/  HMMA.16816.F32 R40, R24, R32, R40 ;  /* 0x000000201828723c */ /* 0x000ff00000001828 */
[----:B------:R-:W-:Y:S01]  /*1880*/  HMMA.16816.F32 R96, R28, R34, R44 ;  /* 0x000000221c60723c */ /* 0x000fe2000000182c */
[----:B------:R-:W1:Y:S07]  /*1890*/  LDSM.16.M88.4 R44, [R225+0x3000] ;  /* 0x00300000e12c783b */ /* 0x000e6e0000000200 */
[-C--:B---3--:R-:W-:Y:S08]  /*18a0*/  HMMA.16816.F32 R36, R20, R48.reuse, R36 ;  /* 0x000000301424723c */ /* 0x088ff00000001824 */
[----:B----4-:R-:W-:Y:S01]  /*18b0*/  HMMA.16816.F32 R92, R16, R48, R40 ;  /* 0x00000030105c723c */ /* 0x010fe20000001828 */
[----:B------:R-:W3:Y:S07]  /*18c0*/  LDSM.16.M88.4 R40, [R224+0x4000] ;  /* 0x00400000e028783b */ /* 0x000eee0000000200 */
[----:B------:R-:W-:Y:S01]  /*18d0*/  HMMA.16816.F32 R112, R24, R34, R52 ;  /* 0x000000221870723c */ /* 0x000fe20000001834 */
[----:B------:R-:W4:Y:S04]  /*18e0*/  LDSM.16.M88.4 R52, [R223+0x6c00] ;  /* 0x006c0000df34783b */ /* 0x000f280000000200 */
[----:B------:R-:W-:Y:S03]  /*18f0*/  LDSM.16.M88.4 R32, [R225+0x4000] ;  /* 0x00400000e120783b */ /* 0x000fe60000000200 */
[C---:B-----5:R-:W-:Y:S08]  /*1900*/  HMMA.16816.F32 R84, R4.reuse, R72, RZ ;  /* 0x000000480454723c */ /* 0x060ff000000018ff */
[C---:B------:R-:W-:Y:S08]  /*1910*/  HMMA.16816.F32 R120, R4.reuse, R80, RZ ;  /* 0x000000500478723c */ /* 0x040ff000000018ff */
[C---:B--2---:R-:W-:Y:S08]  /*1920*/  HMMA.16816.F32 R124, R4.reuse, R76, RZ ;  /* 0x0000004c047c723c */ /* 0x044ff000000018ff */
[C---:B------:R-:W-:Y:S08]  /*1930*/  HMMA.16816.F32 R128, R4.reuse, R74, RZ ;  /* 0x0000004a0480723c */ /* 0x040ff000000018ff */
[C---:B------:R-:W-:Y:S08]  /*1940*/  HMMA.16816.F32 R132, R4.reuse, R82, RZ ;  /* 0x000000520484723c */ /* 0x040ff000000018ff */
[----:B------:R-:W-:Y:S08]  /*1950*/  HMMA.16816.F32 R116, R4, R78, RZ ;  /* 0x0000004e0474723c */ /* 0x000ff000000018ff */
[----:B-1----:R-:W-:Y:S01]  /*1960*/  HMMA.16816.F32 R4, R12, R68, R36 ;  /* 0x000000440c04723c */ /* 0x002fe20000001824 */
[----:B------:R-:W1:Y:S07]  /*1970*/  LDSM.16.M88.4 R36, [R224+0x5000] ;  /* 0x00500000e024783b */ /* 0x000e6e0000000200 */
[C---:B------:R-:W-:Y:S08]  /*1980*/  HMMA.16816.F32 R108, R8.reuse, R72, RZ ;  /* 0x00000048086c723c */ /* 0x040ff000000018ff */
[C---:B------:R-:W-:Y:S08]  /*1990*/  HMMA.16816.F32 R148, R8.reuse, R74, RZ ;  /* 0x0000004a0894723c */ /* 0x040ff000000018ff */
[C---:B------:R-:W-:Y:S08]  /*19a0*/  HMMA.16816.F32 R104, R8.reuse, R80, RZ ;  /* 0x000000500868723c */ /* 0x040ff000000018ff */
[C---:B------:R-:W-:Y:S08]  /*19b0*/  HMMA.16816.F32 R144, R8.reuse, R82, RZ ;  /* 0x000000520890723c */ /* 0x040ff000000018ff */
[C---:B------:R-:W-:Y:S08]  /*19c0*/  HMMA.16816.F32 R140, R8.reuse, R76, RZ ;  /* 0x0000004c088c723c */ /* 0x040ff000000018ff */
[----:B------:R-:W-:Y:S08]  /*19d0*/  HMMA.16816.F32 R136, R8, R78, RZ ;  /* 0x0000004e0888723c */ /* 0x000ff000000018ff */
[-C--:B------:R-:W-:Y:S08]  /*19e0*/  HMMA.16816.F32 R112, R16, R50.reuse, R112 ;  /* 0x000000321070723c */ /* 0x080ff00000001870 */
[----:B------:R-:W-:Y:S01]  /*19f0*/  HMMA.16816.F32 R72, R20, R50, R96 ;  /* 0x000000321448723c */ /* 0x000fe20000001860 */
[----:B------:R-:W2:Y:S07]  /*1a00*/  LDSM.16.M88.4 R48, [R221+0x7400] ;  /* 0x00740000dd30783b */ /* 0x000eae0000000200 */
[----:B------:R-:W-:Y:S08]  /*1a10*/  HMMA.16816.F32 R8, R44, R68, R92 ;  /* 0x000000442c08723c */ /* 0x000ff0000000185c */
[----:B---3--:R-:W-:Y:S01]  /*1a20*/  HMMA.16816.F32 R76, R40, R56, R4 ;  /* 0x00000038284c723c */ /* 0x008fe20000001804 */
[----:B------:R-:W3:Y:S07]  /*1a30*/  LDSM.16.M88.4 R4, [R225+0x5000] ;  /* 0x00500000e104783b */ /* 0x000eee0000000200 */
[----:B------:R-:W-:Y:S08]  /*1a40*/  HMMA.16816.F32 R80, R28, R64, R108 ;  /* 0x000000401c50723c */ /* 0x000ff0000000186c */
[C---:B------:R-:W-:Y:S08]  /*1a50*/  HMMA.16816.F32 R152, R24.reuse, R60, R120 ;  /* 0x0000003c1898723c */ /* 0x040ff00000001878 */
[C---:B------:R-:W-:Y:S08]  /*1a60*/  HMMA.16816.F32 R96, R24.reuse, R64, R84 ;  /* 0x000000401860723c */ /* 0x040ff00000001854 */
[C---:B----4-:R-:W-:Y:S08]  /*1a70*/  HMMA.16816.F32 R124, R24.reuse, R52, R124 ;  /* 0x00000034187c723c */ /* 0x050ff0000000187c */
[C---:B------:R-:W-:Y:S08]  /*1a80*/  HMMA.16816.F32 R120, R24.reuse, R66, R128 ;  /* 0x000000421878723c */ /* 0x040ff00000001880 */
[C---:B------:R-:W-:Y:S08]  /*1a90*/  HMMA.16816.F32 R132, R24.reuse, R62, R132 ;  /* 0x0000003e1884723c */ /* 0x040ff00000001884 */
[----:B------:R-:W-:Y:S01]  /*1aa0*/  HMMA.16816.F32 R116, R24, R54, R116 ;  /* 0x000000361874723c */ /* 0x000fe20000001874 */
[----:B------:R-:W4:Y:S07]  /*1ab0*/  LDSM.16.M88.4 R24, [R223+0x7400] ;  /* 0x00740000df18783b */ /* 0x000f2e0000000200 */
[----:B-1----:R-:W-:Y:S08]  /*1ac0*/  HMMA.16816.F32 R8, R36, R56, R8 ;  /* 0x000000382408723c */ /* 0x002ff00000001808 */
[----:B------:R-:W-:Y:S08]  /*1ad0*/  HMMA.16816.F32 R72, R12, R70, R72 ;  /* 0x000000460c48723c */ /* 0x000ff00000001848 */
[----:B------:R-:W-:Y:S08]  /*1ae0*/  HMMA.16816.F32 R84, R32, R88, R76 ;  /* 0x000000582054723c */ /* 0x000ff0000000184c */
[C---:B------:R-:W-:Y:S08]  /*1af0*/  HMMA.16816.F32 R140, R28.reuse, R52, R140 ;  /* 0x000000341c8c723c */ /* 0x040ff0000000188c */
[----:B------:R-:W-:Y:S08]  /*1b00*/  HMMA.16816.F32 R136, R28, R54, R136 ;  /* 0x000000361c88723c */ /* 0x000ff00000001888 */
[----:B--2---:R-:W-:Y:S01]  /*1b10*/  HMMA.16816.F32 R52, R20, R48, R80 ;  /* 0x000000301434723c */ /* 0x004fe20000001850 */
[----:B------:R-:W-:-:S04]  /*1b20*/  FMUL.FTZ R0, R84, c[0x0][0x2ec] ;  /* 0x0000bb0054007a20 */ /* 0x000fc80000410000 */
[----:B------:R1:W-:Y:S03]  /*1b30*/  MUFU.TANH R129, R0 ;  /* 0x0000000000817308 */ /* 0x0003e60000002400 */
[----:B------:R-:W-:Y:S08]  /*1b40*/  HMMA.16816.F32 R68, R44, R70, R112 ;  /* 0x000000462c44723c */ /* 0x000ff00000001870 */
[----:B------:R-:W-:Y:S01]  /*1b50*/  HMMA.16816.F32 R104, R28, R60, R104 ;  /* 0x0000003c1c68723c */ /* 0x000fe20000001868 */
[----:B-1----:R-:W-:-:S07]  /*1b60*/  FMUL.FTZ R0, R85, c[0x0][0x2ec] ;  /* 0x0000bb0055007a20 */ /* 0x002fce0000410000 */
[C---:B------:R-:W-:Y:S01]  /*1b70*/  HMMA.16816.F32 R92, R28.reuse, R66, R148 ;  /* 0x000000421c5c723c */ /* 0x040fe20000001894 */
[----:B------:R1:W-:Y:S07]  /*1b80*/  MUFU.TANH R128, R0 ;  /* 0x0000000000807308 */ /* 0x0003ee0000002400 */
[----:B------:R-:W-:Y:S08]  /*1b90*/  HMMA.16816.F32 R144, R28, R62, R144 ;  /* 0x0000003e1c90723c */ /* 0x000ff00000001890 */
[----:B---3--:R-:W-:Y:S01]  /*1ba0*/  HMMA.16816.F32 R76, R4, R88, R8 ;  /* 0x00000058044c723c */ /* 0x008fe20000001808 */
[----:B------:R-:W2:Y:S01]  /*1bb0*/  LDSM.16.M88.4 R8, [R221+0x8400] ;  /* 0x00840000dd08783b */ /* 0x000ea20000000200 */
[----:B-1----:R-:W-:-:S06]  /*1bc0*/  FMUL.FTZ R0, R86, c[0x0][0x2ec] ;  /* 0x0000bb0056007a20 */ /* 0x002fcc0000410000 */
[----:B------:R-:W-:Y:S08]  /*1bd0*/  HMMA.16816.F32 R28, R40, R58, R72 ;  /* 0x0000003a281c723c */ /* 0x000ff00000001848 */
[----:B------:R-:W-:Y:S08]  /*1be0*/  HMMA.16816.F32 R80, R16, R48, R96 ;  /* 0x000000301050723c */ /* 0x000ff00000001860 */
[----:B----4-:R-:W-:Y:S01]  /*1bf0*/  HMMA.16816.F32 R60, R12, R24, R52 ;  /* 0x000000180c3c723c */ /* 0x010fe20000001834 */
[----:B------:R-:W1:Y:S07]  /*1c00*/  LDSM.16.M88.4 R52, [R223+0x8400] ;  /* 0x00840000df34783b */ /* 0x000e6e0000000200 */
[----:B------:R-:W-:Y:S08]  /*1c10*/  HMMA.16816.F32 R68, R36, R58, R68 ;  /* 0x0000003a2444723c */ /* 0x000ff00000001844 */
[----:B------:R-:W-:Y:S01]  /*1c20*/  HMMA.16816.F32 R72, R16, R50, R120 ;  /* 0x000000321048723c */ /* 0x000fe20000001878 */
[----:B------:R3:W-:Y:S07]  /*1c30*/  MUFU.TANH R122, R0 ;  /* 0x00000000007a7308 */ /* 0x0007ee0000002400 */
[----:B------:R-:W-:Y:S08]  /*1c40*/  HMMA.16816.F32 R64, R32, R90, R28 ;  /* 0x0000005a2040723c */ /* 0x000ff0000000181c */
[----:B------:R-:W-:Y:S01]  /*1c50*/  HMMA.16816.F32 R56, R20, R50, R92 ;  /* 0x000000321438723c */ /* 0x000fe2000000185c */
[----:B---3--:R-:W-:Y:S01]  /*1c60*/  FMUL.FTZ R0, R87, c[0x0][0x2ec] ;  /* 0x0000bb0057007a20 */ /* 0x008fe20000410000 */
[----:B------:R-:W3:Y:S03]  /*1c70*/  LDSM.16.M88.4 R48, [R221+0x7800] ;  /* 0x00780000dd30783b */ /* 0x000ee60000000200 */
[----:B------:R4:W5:Y:S03]  /*1c80*/  MUFU.TANH R115, R0 ;  /* 0x0000000000737308 */ /* 0x0009660000002400 */
[----:B------:R-:W-:Y:S08]  /*1c90*/  HMMA.16816.F32 R28, R44, R24, R80 ;  /* 0x000000182c1c723c */ /* 0x000ff00000001850 */
[----:B--2---:R-:W-:Y:S01]  /*1ca0*/  HMMA.16816.F32 R60, R40, R8, R60 ;  /* 0x00000008283c723c */ /* 0x004fe2000000183c */
[----:B----4-:R-:W-:-:S07]  /*1cb0*/  FMUL.FTZ R0, R76, c[0x0][0x2ec] ;  /* 0x0000bb004c007a20 */ /* 0x010fce0000410000 */
[----:B------:R-:W-:Y:S01]  /*1cc0*/  HMMA.16816.F32 R80, R4, R90, R68 ;  /* 0x0000005a0450723c */ /* 0x000fe20000001844 */
[----:B------:R2:W-:Y:S07]  /*1cd0*/  MUFU.TANH R121, R0 ;  /* 0x0000000000797308 */ /* 0x0005ee0000002400 */
[-C--:B------:R-:W-:Y:S08]  /*1ce0*/  HMMA.16816.F32 R68, R44, R26.reuse, R72 ;  /* 0x0000001a2c44723c */ /* 0x080ff00000001848 */
[----:B------:R-:W-:Y:S01]  /*1cf0*/  HMMA.16816.F32 R56, R12, R26, R56 ;  /* 0x0000001a0c38723c */ /* 0x000fe20000001838 */
[----:B--2---:R-:W-:-:S04]  /*1d00*/  FMUL.FTZ R0, R77, c[0x0][0x2ec] ;  /* 0x0000bb004d007a20 */ /* 0x004fc80000410000 */
[----:B------:R2:W4:Y:S03]  /*1d10*/  MUFU.TANH R114, R0 ;  /* 0x0000000000727308 */ /* 0x0005260000002400 */
[----:B------:R-:W-:Y:S01]  /*1d20*/  HMMA.16816.F32 R24, R36, R8, R28 ;  /* 0x000000082418723c */ /* 0x000fe2000000181c */
[----:B------:R-:W4:Y:S07]  /*1d30*/  LDSM.16.M88.4 R28, [R223+0x7800] ;  /* 0x00780000df1c783b */ /* 0x000f2e0000000200 */
[----:B-1----:R-:W-:Y:S01]  /*1d40*/  HMMA.16816.F32 R60, R32, R52, R60 ;  /* 0x00000034203c723c */ /* 0x002fe2000000183c */
[----:B--2---:R-:W-:-:S07]  /*1d50*/  FMUL.FTZ R0, R78, c[0x0][0x2ec] ;  /* 0x0000bb004e007a20 */ /* 0x004fce0000410000 */
[----:B------:R-:W-:Y:S01]  /*1d60*/  HMMA.16816.F32 R56, R40, R10, R56 ;  /* 0x0000000a2838723c */ /* 0x000fe20000001838 */
[----:B------:R1:W-:Y:S07]  /*1d70*/  MUFU.TANH R120, R0 ;  /* 0x0000000000787308 */ /* 0x0003ee0000002400 */
[----:B---3--:R-:W-:Y:S08]  /*1d80*/  HMMA.16816.F32 R84, R16, R48, R152 ;  /* 0x000000301054723c */ /* 0x008ff00000001898 */
[----:B------:R-:W-:Y:S01]  /*1d90*/  HMMA.16816.F32 R68, R36, R10, R68 ;  /* 0x0000000a2444723c */ /* 0x000fe20000001844 */
[----:B-1----:R-:W-:Y:S01]  /*1da0*/  FMUL.FTZ R0, R79, c[0x0][0x2ec] ;  /* 0x0000bb004f007a20 */ /* 0x002fe20000410000 */
[----:B------:R-:W-:Y:S03]  /*1db0*/  LDSM.16.M88.4 R8, [R221+0x7c00] ;  /* 0x007c0000dd08783b */ /* 0x000fe60000000200 */
[----:B------:R1:W2:Y:S03]  /*1dc0*/  MUFU.TANH R112, R0 ;  /* 0x0000000000707308 */ /* 0x0002a60000002400 */
[----:B------:R-:W-:Y:S01]  /*1dd0*/  HMMA.16816.F32 R76, R4, R52, R24 ;  /* 0x00000034044c723c */ /* 0x000fe20000001818 */
[----:B------:R-:W3:Y:S07]  /*1de0*/  LDSM.16.M88.4 R24, [R221+0x8800] ;  /* 0x00880000dd18783b */ /* 0x000eee0000000200 */
[----:B------:R-:W-:Y:S01]  /*1df0*/  HMMA.16816.F32 R72, R20, R50, R144 ;  /* 0x000000321448723c */ /* 0x000fe20000001890 */
[----:B-1----:R-:W-:-:S07]  /*1e00*/  FMUL.FTZ R0, R64, c[0x0][0x2ec] ;  /* 0x0000bb0040007a20 */ /* 0x002fce0000410000 */
[----:B------:R-:W-:Y:S01]  /*1e10*/  HMMA.16816.F32 R68, R4, R54, R68 ;  /* 0x000000360444723c */ /* 0x000fe20000001844 */
[----:B------:R1:W1:Y:S02]  /*1e20*/  MUFU.TANH R111, R0 ;  /* 0x00000000006f7308 */ /* 0x0002640000002400 */
[----:B-1----:R-:W-:-:S06]  /*1e30*/  FMUL.FTZ R0, R65, c[0x0][0x2ec] ;  /* 0x0000bb0041007a20 */ /* 0x002fcc0000410000 */
[----:B------:R1:W-:Y:S02]  /*1e40*/  MUFU.TANH R113, R0 ;  /* 0x0000000000717308 */ /* 0x0003e40000002400 */
[----:B-1----:R-:W-:-:S06]  /*1e50*/  FMUL.FTZ R0, R66, c[0x0][0x2ec] ;  /* 0x0000bb0042007a20 */ /* 0x002fcc0000410000 */
[----:B------:R1:W1:Y:S02]  /*1e60*/  MUFU.TANH R109, R0 ;  /* 0x00000000006d7308 */ /* 0x0002640000002400 */
[----:B-1----:R-:W-:Y:S02]  /*1e70*/  FMUL.FTZ R0, R67, c[0x0][0x2ec] ;  /* 0x0000bb0043007a20 */ /* 0x002fe40000410000 */
[----:B------:R-:W-:Y:S04]  /*1e80*/  HMMA.16816.F32 R64, R20, R48, R104 ;  /* 0x000000301440723c */ /* 0x000fe80000001868 */
[----:B------:R1:W-:Y:S02]  /*1e90*/  MUFU.TANH R110, R0 ;  /* 0x00000000006e7308 */ /* 0x0003e40000002400 */
[----:B-1----:R-:W-:-:S06]  /*1ea0*/  FMUL.FTZ R0, R80, c[0x0][0x2ec] ;  /* 0x0000bb0050007a20 */ /* 0x002fcc0000410000 */
[----:B------:R1:W1:Y:S11]  /*1eb0*/  MUFU.TANH R108, R0 ;  /* 0x00000000006c7308 */ /* 0x0002760000002400 */
[----:B------:R-:W-:Y:S01]  /*1ec0*/  @!UPT UIADD3 URZ, URZ, URZ, URZ ;  /* 0x0000003f3f3ff290 */ /* 0x000fe2000fffe03f */
[----:B----4-:R-:W-:Y:S01]  /*1ed0*/  HMMA.16816.F32 R64, R12, R28, R64 ;  /* 0x0000001c0c40723c */ /* 0x010fe20000001840 */
[----:B-1----:R-:W-:-:S04]  /*1ee0*/  FMUL.FTZ R0, R81, c[0x0][0x2ec] ;  /* 0x0000bb0051007a20 */ /* 0x002fc80000410000 */
[----:B------:R1:W-:Y:S02]  /*1ef0*/  MUFU.TANH R104, R0 ;  /* 0x0000000000687308 */ /* 0x0003e40000002400 */
[----:B-1----:R-:W-:-:S06]  /*1f00*/  FMUL.FTZ R0, R82, c[0x0][0x2ec] ;  /* 0x0000bb0052007a20 */ /* 0x002fcc0000410000 */
[----:B------:R1:W4:Y:S02]  /*1f10*/  MUFU.TANH R97, R0 ;  /* 0x0000000000617308 */ /* 0x0003240000002400 */
[----:B-1----:R-:W-:Y:S02]  /*1f20*/  FMUL.FTZ R0, R83, c[0x0][0x2ec] ;  /* 0x0000bb0053007a20 */ /* 0x002fe40000410000 */
[----:B------:R-:W-:Y:S01]  /*1f30*/  HMMA.16816.F32 R80, R16, R50, R132 ;  /* 0x000000321050723c */ /* 0x000fe20000001884 */
[----:B------:R-:W1:Y:S03]  /*1f40*/  LDSM.16.M88.4 R48, [R223+0x8800] ;  /* 0x00880000df30783b */ /* 0x000e660000000200 */
[----:B------:R2:W1:Y:S02]  /*1f50*/  MUFU.TANH R99, R0 ;  /* 0x0000000000637308 */ /* 0x0004640000002400 */
[----:B--2---:R-:W-:-:S06]  /*1f60*/  FMUL.FTZ R0, R60, c[0x0][0x2ec] ;  /* 0x0000bb003c007a20 */ /* 0x004fcc0000410000 */
[----:B------:R2:W1:Y:S02]  /*1f70*/  MUFU.TANH R96, R0 ;  /* 0x0000000000607308 */ /* 0x0004640000002400 */
[----:B--2---:R-:W-:-:S06]  /*1f80*/  FMUL.FTZ R0, R61, c[0x0][0x2ec] ;  /* 0x0000bb003d007a20 */ /* 0x004fcc0000410000 */
[----:B------:R2:W-:Y:S02]  /*1f90*/  MUFU.TANH R98, R0 ;  /* 0x0000000000627308 */ /* 0x0005e40000002400 */
[----:B--2---:R-:W-:-:S06]  /*1fa0*/  FMUL.FTZ R0, R62, c[0x0][0x2ec] ;  /* 0x0000bb003e007a20 */ /* 0x004fcc0000410000 */
[----:B------:R2:W1:Y:S02]  /*1fb0*/  MUFU.TANH R156, R0 ;  /* 0x00000000009c7308 */ /* 0x0004640000002400 */
[----:B--2---:R-:W-:Y:S02]  /*1fc0*/  FMUL.FTZ R0, R63, c[0x0][0x2ec] ;  /* 0x0000bb003f007a20 */ /* 0x004fe40000410000 */
[----:B------:R-:W-:Y:S04]  /*1fd0*/  HMMA.16816.F32 R60, R32, R54, R56 ;  /* 0x00000036203c723c */ /* 0x000fe80000001838 */
[----:B------:R2:W-:Y:S04]  /*1fe0*/  MUFU.TANH R169, R0 ;  /* 0x0000000000a97308 */ /* 0x0005e80000002400 */
[----:B------:R-:W-:Y:S08]  /*1ff0*/  HMMA.16816.F32 R56, R44, R28, R84 ;  /* 0x0000001c2c38723c */ /* 0x000ff00000001854 */
[----:B---3--:R-:W-:Y:S01]  /*2000*/  HMMA.16816.F32 R52, R40, R24, R64 ;  /* 0x000000182834723c */ /* 0x008fe20000001840 */
[----:B--2---:R-:W-:-:S04]  /*2010*/  FMUL.FTZ R0, R76, c[0x0][0x2ec] ;  /* 0x0000bb004c007a20 */ /* 0x004fc80000410000 */
[----:B------:R2:W3:Y:S03]  /*2020*/  MUFU.TANH R94, R0 ;  /* 0x00000000005e7308 */ /* 0x0004e60000002400 */
[----:B------:R-:W-:Y:S01]  /*2030*/  HMMA.16816.F32 R84, R16, R10, R116 ;  /* 0x0000000a1054723c */ /* 0x000fe20000001874 */
[----:B--2---:R-:W-:-:S04]  /*2040*/  FMUL.FTZ R0, R77, c[0x0][0x2ec] ;  /* 0x0000bb004d007a20 */ /* 0x004fc80000410000 */
[----:B------:R2:W-:Y:S02]  /*2050*/  MUFU.TANH R95, R0 ;  /* 0x00000000005f7308 */ /* 0x0005e40000002400 */
[----:B--2---:R-:W-:-:S06]  /*2060*/  FMUL.FTZ R0, R78, c[0x0][0x2ec] ;  /* 0x0000bb004e007a20 */ /* 0x004fcc0000410000 */
[----:B------:R2:W1:Y:S02]  /*2070*/  MUFU.TANH R105, R0 ;  /* 0x0000000000697308 */ /* 0x0004640000002400 */
[----:B--2---:R-:W-:Y:S02]  /*2080*/  FMUL.FTZ R0, R79, c[0x0][0x2ec] ;  /* 0x0000bb004f007a20 */ /* 0x004fe40000410000 */
[----:B------:R-:W-:Y:S04]  /*2090*/  HMMA.16816.F32 R76, R16, R8, R124 ;  /* 0x00000008104c723c */ /* 0x000fe8000000187c */
[----:B------:R2:W2:Y:S04]  /*20a0*/  MUFU.TANH R93, R0 ;  /* 0x00000000005d7308 */ /* 0x0004a80000002400 */
[----:B------:R-:W-:Y:S08]  /*20b0*/  HMMA.16816.F32 R16, R36, R24, R56 ;  /* 0x000000182410723c */ /* 0x000ff00000001838 */
[----:B-1----:R-:W-:Y:S01]  /*20c0*/  HMMA.16816.F32 R56, R32, R48, R52 ;  /* 0x000000302038723c */ /* 0x002fe20000001834 */
[----:B--2---:R-:W-:-:S04]  /*20d0*/  FMUL.FTZ R0, R60, c[0x0][0x2ec] ;  /* 0x0000bb003c007a20 */ /* 0x004fc80000410000 */
[----:B------:R1:W2:Y:S03]  /*20e0*/  MUFU.TANH R92, R0 ;  /* 0x00000000005c7308 */ /* 0x0002a60000002400 */
[-C--:B------:R-:W-:Y:S01]  /*20f0*/  HMMA.16816.F32 R52, R12, R30.reuse, R72 ;  /* 0x0000001e0c34723c */ /* 0x080fe20000001848 */
[----:B------:R-:W2:Y:S07]  /*2100*/  LDSM.16.M88.4 R72, [R223+0x7c00] ;  /* 0x007c0000df48783b */ /* 0x000eae0000000200 */
[----:B------:R-:W-:Y:S01]  /*2110*/  HMMA.16816.F32 R28, R44, R30, R80 ;  /* 0x0000001e2c1c723c */ /* 0x000fe20000001850 */
[----:B-1----:R-:W-:-:S07]  /*2120*/  FMUL.FTZ R0, R61, c[0x0][0x2ec] ;  /* 0x0000bb003d007a20 */ /* 0x002fce0000410000 */
[----:B------:R-:W-:Y:S01]  /*2130*/  HMMA.16816.F32 R64, R4, R48, R16 ;  /* 0x000000300440723c */ /* 0x000fe20000001810 */
[----:B------:R-:W-:Y:S01]  /*2140*/  FMUL.FTZ R3, R58, c[0x0][0x2ec] ;  /* 0x0000bb003a037a20 */ /* 0x000fe20000410000 */
[----:B------:R1:W-:Y:S06]  /*2150*/  MUFU.TANH R106, R0 ;  /* 0x00000000006a7308 */ /* 0x0003ec0000002400 */
[-C--:B------:R-:W-:Y:S01]  /*2160*/  HMMA.16816.F32 R16, R40, R26.reuse, R52 ;  /* 0x0000001a2810723c */ /* 0x080fe20000001834 */
[----:B------:R-:W2:Y:S01]  /*2170*/  LDSM.16.M88.4 R52, [R221+0x8c00] ;  /* 0x008c0000dd34783b */ /* 0x000ea20000000200 */
[----:B------:R3:W-:Y:S06]  /*2180*/  MUFU.TANH R186, R3 ;  /* 0x0000000300ba7308 */ /* 0x0007ec0000002400 */
[----:B------:R-:W-:Y:S01]  /*2190*/  HMMA.16816.F32 R28, R36, R26, R28 ;  /* 0x0000001a241c723c */ /* 0x000fe2000000181c */
[----:B-1----:R-:W-:-:S04]  /*21a0*/  FMUL.FTZ R0, R62, c[0x0][0x2ec] ;  /* 0x0000bb003e007a20 */ /* 0x002fc80000410000 */
[----:B------:R1:W1:Y:S01]  /*21b0*/  MUFU.TANH R91, R0 ;  /* 0x00000000005b7308 */ /* 0x0002620000002400 */
[----:B---3--:R-:W-:Y:S02]  /*21c0*/  IMAD R3, R158, 0x10, R162 ;  /* 0x000000109e037824 */ /* 0x008fe400078e02a2 */
[----:B-1----:R-:W-:Y:S02]  /*21d0*/  FMUL.FTZ R0, R63, c[0x0][0x2ec] ;  /* 0x0000bb003f007a20 */ /* 0x002fe40000410000 */
[C---:B------:R-:W-:Y:S03]  /*21e0*/  HMMA.16816.F32 R60, R20.reuse, R8, R140 ;  /* 0x00000008143c723c */ /* 0x040fe6000000188c */
[----:B------:R1:W-:Y:S04]  /*21f0*/  MUFU.TANH R107, R0 ;  /* 0x00000000006b7308 */ /* 0x0003e80000002400 */
[----:B------:R-:W-:Y:S01]  /*2200*/  FMUL.FTZ R8, R59, c[0x0][0x2ec] ;  /* 0x0000bb003b087a20 */ /* 0x000fe20000410000 */
[----:B------:R-:W-:Y:S03]  /*2210*/  HMMA.16816.F32 R20, R20, R10, R136 ;  /* 0x0000000a1414723c */ /* 0x000fe60000001888 */
[----:B------:R3:W-:Y:S04]  /*2220*/  MUFU.TANH R187, R8 ;  /* 0x0000000800bb7308 */ /* 0x0007e80000002400 */
[----:B------:R-:W-:-:S02]  /*2230*/  FMUL.FTZ R10, R67, c[0x0][0x2ec] ;  /* 0x0000bb00430a7a20 */ /* 0x000fc40000410000 */
[----:B-1----:R-:W-:Y:S02]  /*2240*/  FMUL.FTZ R0, R68, c[0x0][0x2ec] ;  /* 0x0000bb0044007a20 */ /* 0x002fe40000410000 */
[----:B------:R-:W-:Y:S01]  /*2250*/  MUFU.TANH R82, R10 ;  /* 0x0000000a00527308 */ /* 0x000fe20000002400 */
[----:B------:R-:W-:-:S04]  /*2260*/  IMAD R68, R103, 0x20, R102 ;  /* 0x0000002067447824 */ /* 0x000fc800078e0266 */
[----:B--2---:R-:W-:Y:S03]  /*2270*/  HMMA.16816.F32 R24, R12, R72, R60 ;  /* 0x000000480c18723c */ /* 0x004fe6000000183c */
[----:B------:R1:W2:Y:S01]  /*2280*/  MUFU.TANH R89, R0 ;  /* 0x0000000000597308 */ /* 0x0002a20000002400 */
[----:B---3--:R-:W-:-:S04]  /*2290*/  FMUL.FTZ R8, R64, c[0x0][0x2ec] ;  /* 0x0000bb0040087a20 */ /* 0x008fc80000410000 */
[----:B------:R-:W-:Y:S01]  /*22a0*/  HMMA.16816.F32 R60, R12, R74, R20 ;  /* 0x0000004a0c3c723c */ /* 0x000fe20000001814 */
[----:B------:R-:W3:Y:S01]  /*22b0*/  LDSM.16.M88.4 R20, [R223+0x8c00] ;  /* 0x008c0000df14783b */ /* 0x000ee20000000200 */
[----:B------:R-:W-:-:S04]  /*22c0*/  DEPBAR.LE SB0, 0x0 ;  /* 0x000080000000791a */ /* 0x000fc80000000000 */
[----:B------:R2:W-:Y:S01]  /*22d0*/  MUFU.TANH R171, R8 ;  /* 0x0000000800ab7308 */ /* 0x0005e20000002400 */
[----:B-1----:R-:W-:-:S07]  /*22e0*/  FMUL.FTZ R0, R69, c[0x0][0x2ec] ;  /* 0x0000bb0045007a20 */ /* 0x002fce0000410000 */
[----:B------:R1:W-:Y:S02]  /*22f0*/  MUFU.TANH R90, R0 ;  /* 0x00000000005a7308 */ /* 0x0003e40000002400 */
[----:B------:R-:W-:Y:S01]  /*2300*/  HMMA.16816.F32 R24, R40, R52, R24 ;  /* 0x000000342818723c */ /* 0x000fe20000001818 */
[----:B--2---:R-:W-:-:S07]  /*2310*/  FMUL.FTZ R8, R66, c[0x0][0x2ec] ;  /* 0x0000bb0042087a20 */ /* 0x004fce0000410000 */
[----:B------:R-:W-:Y:S01]  /*2320*/  HMMA.16816.F32 R40, R40, R54, R60 ;  /* 0x000000362828723c */ /* 0x000fe2000000183c */
[----:B------:R-:W-:Y:S01]  /*2330*/  MUFU.TANH R13, R8 ;  /* 0x00000008000d7308 */ /* 0x000fe20000002400 */
[----:B-1----:R-:W-:-:S07]  /*2340*/  FMUL.FTZ R0, R70, c[0x0][0x2ec] ;  /* 0x0000bb0046007a20 */ /* 0x002fce0000410000 */
[----:B------:R1:W2:Y:S07]  /*2350*/  MUFU.TANH R88, R0 ;  /* 0x0000000000587308 */ /* 0x0002ae0000002400 */
[----:B---3--:R-:W-:Y:S01]  /*2360*/  HMMA.16816.F32 R24, R32, R20, R24 ;  /* 0x000000142018723c */ /* 0x008fe20000001818 */
[----:B-1----:R-:W-:-:S04]  /*2370*/  FMUL.FTZ R0, R71, c[0x0][0x2ec] ;  /* 0x0000bb0047007a20 */ /* 0x002fc80000410000 */
[----:B------:R1:W-:Y:S11]  /*2380*/  MUFU.TANH R83, R0 ;  /* 0x0000000000537308 */ /* 0x0003f60000002400 */
[----:B------:R-:W-:Y:S08]  /*2390*/  @!UPT UIADD3 URZ, URZ, URZ, URZ ;  /* 0x0000003f3f3ff290 */ /* 0x000ff0000fffe03f */
[----:B------:R-:W-:Y:S02]  /*23a0*/  FMUL.FTZ R27, R27, c[0x0][0x2ec] ;  /* 0x0000bb001b1b7a20 */ /* 0x000fe40000410000 */
[----:B-1----:R-:W-:-:S04]  /*23b0*/  FMUL.FTZ R0, R56, c[0x0][0x2ec] ;  /* 0x0000bb0038007a20 */ /* 0x002fc80000410000 */
[----:B------:R-:W-:Y:S08]  /*23c0*/  MUFU.TANH R27, R27 ;  /* 0x0000001b001b7308 */ /* 0x000ff00000002400 */
[----:B------:R1:W-:Y:S02]  /*23d0*/  MUFU.TANH R184, R0 ;  /* 0x0000000000b87308 */ /* 0x0003e40000002400 */
[----:B-1----:R-:W-:-:S02]  /*23e0*/  FMUL.FTZ R0, R57, c[0x0][0x2ec] ;  /* 0x0000bb0039007a20 */ /* 0x002fc40000410000 */
[-C--:B------:R-:W-:Y:S04]  /*23f0*/  HMMA.16816.F32 R56, R32, R50.reuse, R16 ;  /* 0x000000322038723c */ /* 0x080fe80000001810 */
[----:B------:R1:W3:Y:S04]  /*2400*/  MUFU.TANH R181, R0 ;  /* 0x0000000000b57308 */ /* 0x0002e80000002400 */
[----:B------:R-:W-:Y:S08]  /*2410*/  HMMA.16816.F32 R48, R4, R50, R28 ;  /* 0x000000320430723c */ /* 0x000ff0000000181c */
[----:B------:R-:W-:Y:S01]  /*2420*/  HMMA.16816.F32 R28, R44, R72, R76 ;  /* 0x000000482c1c723c */ /* 0x000fe2000000184c */
[----:B-1----:R-:W-:-:S05]  /*2430*/  LOP3.LUT R0, R161, 0xffffffe0, RZ, 0xc0, !PT ;  /* 0xffffffe0a1007812 */ /* 0x002fca00078ec0ff */
[C---:B------:R-:W-:Y:S02]  /*2440*/  IMAD.IADD R0, R160.reuse, 0x1, -R0 ;  /* 0x00000001a0007824 */ /* 0x040fe400078e0a00 */
[----:B------:R-:W-:Y:S01]  /*2450*/  HMMA.16816.F32 R44, R44, R74, R84 ;  /* 0x0000004a2c2c723c */ /* 0x000fe20000001854 */
[----:B------:R-:W-:Y:S02]  /*2460*/  IMAD.SHL.U32 R160, R160, 0x2, RZ ;  /* 0x00000002a0a07824 */ /* 0x000fe400078e00ff */
[----:B------:R-:W-:-:S04]  /*2470*/  SHF.R.S32.HI R9, RZ, 0x1f, R0 ;  /* 0x0000001fff097819 */ /* 0x000fc80000011400 */
[----:B------:R-:W-:Y:S01]  /*2480*/  LEA.HI R0, R9, R0, RZ, 0x2 ;  /* 0x0000000009007211 */ /* 0x000fe200078f10ff */
[----:B------:R-:W-:Y:S01]  /*2490*/  FMUL.FTZ R12, R49, c[0x0][0x2ec] ;  /* 0x0000bb00310c7a20 */ /* 0x000fe20000410000 */
[----:B------:R-:W-:Y:S01]  /*24a0*/  LOP3.LUT R9, R160, 0x6, RZ, 0xc0, !PT ;  /* 0x00000006a0097812 */ /* 0x000fe200078ec0ff */
[----:B------:R-:W-:Y:S01]  /*24b0*/  HMMA.16816.F32 R32, R32, R22, R40 ;  /* 0x000000162020723c */ /* 0x000fe20000001828 */
[----:B------:R-:W-:-:S04]  /*24c0*/  SHF.R.S32.HI R163, RZ, 0x2, R0 ;  /* 0x00000002ffa37819 */ /* 0x000fc80000011400 */
[----:B------:R-:W-:Y:S01]  /*24d0*/  IADD3 R0, R3, 0x1, R163 ;  /* 0x0000000103007810 */ /* 0x000fe20007ffe0a3 */
[----:B------:R-:W-:Y:S01]  /*24e0*/  FMUL.FTZ R3, R65, c[0x0][0x2ec] ;  /* 0x0000bb0041037a20 */ /* 0x000fe20000410000 */
[----:B------:R1:W-:Y:S02]  /*24f0*/  STL [R1+0x6c], R163 ;  /* 0x00006ca301007387 */ /* 0x0003e40000100800 */
[----:B------:R-:W-:Y:S01]  /*2500*/  IADD3 R0, R100, R0, -R101 ;  /* 0x0000000064007210 */ /* 0x000fe20007ffe865 */
[----:B------:R2:W1:Y:S11]  /*2510*/  MUFU.TANH R172, R3 ;  /* 0x0000000300ac7308 */ /* 0x0004760000002400 */
[----:B------:R-:W-:Y:S03]  /*2520*/  @!UPT UIADD3 URZ, URZ, URZ, URZ ;  /* 0x0000003f3f3ff290 */ /* 0x000fe6000fffe03f */
[----:B------:R-:W-:Y:S01]  /*2530*/  FMUL.FTZ R32, R32, c[0x0][0x2ec] ;  /* 0x0000bb0020207a20 */ /* 0x000fe20000410000 */
[----:B--2---:R-:W-:Y:S01]  /*2540*/  IADD3 R3, R0, c[0x0][0x2e8], RZ ;  /* 0x0000ba0000037a10 */ /* 0x004fe20007ffe0ff */
[----:B------:R-:W-:-:S03]  /*2550*/  IMAD R0, R159, 0x40, R9 ;  /* 0x000000409f007824 */ /* 0x000fc600078e0209 */
[C---:B------:R-:W-:Y:S01]  /*2560*/  IADD3 R8, R3.reuse, 0x8, RZ ;  /* 0x0000000803087810 */ /* 0x040fe20007ffe0ff */
[----:B------:R-:W-:Y:S01]  /*2570*/  MUFU.TANH R32, R32 ;  /* 0x0000002000207308 */ /* 0x000fe20000002400 */
[CC--:B------:R-:W-:Y:S02]  /*2580*/  IMNMX R14, R3.reuse, R100.reuse, PT ;  /* 0x00000064030e7217 */ /* 0x0c0fe40003800200 */
[C---:B------:R-:W-:Y:S02]  /*2590*/  IADD3 R9, R3.reuse, 0x40, RZ ;  /* 0x0000004003097810 */ /* 0x040fe40007ffe0ff */
[----:B------:R-:W-:Y:S02]  /*25a0*/  IADD3 R3, R3, 0x48, RZ ;  /* 0x0000004803037810 */ /* 0x000fe40007ffe0ff */
[-C--:B------:R-:W-:Y:S02]  /*25b0*/  IMNMX R15, R8, R100.reuse, PT ;  /* 0x00000064080f7217 */ /* 0x080fe40003800200 */
[-C--:B------:R-:W-:Y:S01]  /*25c0*/  IMNMX R17, R9, R100.reuse, PT ;  /* 0x0000006409117217 */ /* 0x080fe20003800200 */
[----:B------:R-:W-:Y:S01]  /*25d0*/  FMUL.FTZ R9, R56, c[0x0][0x2ec] ;  /* 0x0000bb0038097a20 */ /* 0x000fe20000410000 */
[----:B------:R-:W-:-:S02]  /*25e0*/  IMNMX R16, R3, R100, PT ;  /* 0x0000006403107217 */ /* 0x000fc40003800200 */
[C---:B------:R-:W-:Y:S01]  /*25f0*/  IADD3 R8, R0.reuse, 0x1, RZ ;  /* 0x0000000100087810 */ /* 0x040fe20007ffe0ff */
[----:B------:R2:W1:Y:S01]  /*2600*/  MUFU.TANH R80, R9 ;  /* 0x0000000900507308 */ /* 0x0004620000002400 */
[----:B------:R-:W-:Y:S02]  /*2610*/  IADD3 R3, R0, 0x8, RZ ;  /* 0x0000000800037810 */ /* 0x000fe40007ffe0ff */
[C---:B------:R-:W-:Y:S02]  /*2620*/  ISETP.GE.AND P1, PT, R8.reuse, R14, PT ;  /* 0x0000000e0800720c */ /* 0x040fe40003f26270 */
[C---:B------:R-:W-:Y:S02]  /*2630*/  ISETP.GE.AND P0, PT, R8.reuse, R15, PT ;  /* 0x0000000f0800720c */ /* 0x040fe40003f06270 */
[C---:B------:R-:W-:Y:S02]  /*2640*/  ISETP.GE.AND P4, PT, R8.reuse, R17, PT ;  /* 0x000000110800720c */ /* 0x040fe40003f86270 */
[----:B------:R-:W-:Y:S01]  /*2650*/  ISETP.GE.AND P2, PT, R8, R16, PT ;  /* 0x000000100800720c */ /* 0x000fe20003f46270 */
[----:B------:R-:W-:Y:S01]  /*2660*/  FMUL.FTZ R8, R57, c[0x0][0x2ec] ;  /* 0x0000bb0039087a20 */ /* 0x000fe20000410000 */
[----:B------:R-:W-:-:S02]  /*2670*/  ISETP.GE.AND P6, PT, R3, R14, PT ;  /* 0x0000000e0300720c */ /* 0x000fc40003fc6270 */
[----:B-----5:R-:W-:Y:S01]  /*2680*/  FSEL R66, R115, -INF , !P0 ;  /* 0xff80000073427808 */ /* 0x020fe20004000000 */
[----:B------:R5:W-:Y:S01]  /*2690*/  MUFU.TANH R81, R8 ;  /* 0x0000000800517308 */ /* 0x000be20000002400 */
[----:B------:R-:W-:Y:S01]  /*26a0*/  FSEL R56, R114, -INF , !P4 ;  /* 0xff80000072387808 */ /* 0x000fe20006000000 */
[----:B--2---:R-:W-:Y:S01]  /*26b0*/  FMUL.FTZ R9, R59, c[0x0][0x2ec] ;  /* 0x0000bb003b097a20 */ /* 0x004fe20000410000 */
[----:B------:R-:W-:Y:S02]  /*26c0*/  FSEL R57, R112, -INF , !P2 ;  /* 0xff80000070397808 */ /* 0x000fe40005000000 */
[----:B------:R-:W-:Y:S02]  /*26d0*/  FSEL R65, R111, -INF , !P6 ;  /* 0xff8000006f417808 */ /* 0x000fe40007000000 */
[----:B------:R-:W-:Y:S01]  /*26e0*/  FSEL R64, R128, -INF , !P1 ;  /* 0xff80000080407808 */ /* 0x000fe20004800000 */
[----:B------:R-:W-:Y:S01]  /*26f0*/  MUFU.TANH R71, R9 ;  /* 0x0000000900477308 */ /* 0x000fe20000002400 */
[----:B------:R-:W-:Y:S01]  /*2700*/  BAR.SYNC.DEFER_BLOCKING 0x0 ;  /* 0x0000000000007b1d */ /* 0x000fe20000010000 */
[----:B------:R-:W-:-:S02]  /*2710*/  ISETP.GE.AND P5, PT, R3, R15, PT ;  /* 0x0000000f0300720c */ /* 0x000fc40003fa6270 */
[C---:B------:R-:W-:Y:S02]  /*2720*/  ISETP.GE.AND P3, PT, R3.reuse, R17, PT ;  /* 0x000000110300720c */ /* 0x040fe40003f66270 */
[----:B------:R-:W-:Y:S01]  /*2730*/  ISETP.GE.AND P1, PT, R3, R16, PT ;  /* 0x000000100300720c */ /* 0x000fe20003f26270 */
[----:B------:R-:W-:Y:S01]  /*2740*/  FMUL.FTZ R3, R58, c[0x0][0x2ec] ;  /* 0x0000bb003a037a20 */ /* 0x000fe20000410000 */
[----:B-----5:R-:W-:Y:S02]  /*2750*/  IADD3 R8, R0, 0x9, RZ ;  /* 0x0000000900087810 */ /* 0x020fe40007ffe0ff */
[----:B------:R-:W-:Y:S01]  /*2760*/  FSEL R67, R109, -INF , !P5 ;  /* 0xff8000006d437808 */ /* 0x000fe20006800000 */
[----:B------:R2:W5:Y:S01]  /*2770*/  MUFU.TANH R70, R3 ;  /* 0x0000000300467308 */ /* 0x0005620000002400 */
[C---:B------:R-:W-:Y:S02]  /*2780*/  ISETP.GE.AND P0, PT, R8.reuse, R14, PT ;  /* 0x0000000e0800720c */ /* 0x040fe40003f06270 */
[----:B------:R-:W-:-:S02]  /*2790*/  ISETP.GE.AND P4, PT, R8, R15, PT ;  /* 0x0000000f0800720c */ /* 0x000fc40003f86270 */
[C---:B------:R-:W-:Y:S02]  /*27a0*/  ISETP.GE.AND P2, PT, R8.reuse, R17, PT ;  /* 0x000000110800720c */ /* 0x040fe40003f46270 */
[----:B------:R-:W-:Y:S01]  /*27b0*/  ISETP.GE.AND P6, PT, R8, R16, PT ;  /* 0x000000100800720c */ /* 0x000fe20003fc6270 */
[----:B------:R-:W-:Y:S01]  /*27c0*/  FMUL.FTZ R8, R48, c[0x0][0x2ec] ;  /* 0x0000bb0030087a20 */ /* 0x000fe20000410000 */
[----:B------:R-:W-:Y:S02]  /*27d0*/  FSEL R48, R108, -INF , !P3 ;  /* 0xff8000006c307808 */ /* 0x000fe40005800000 */
[----:B----4-:R-:W-:Y:S01]  /*27e0*/  FSEL R58, R97, -INF , !P1 ;  /* 0xff800000613a7808 */ /* 0x010fe20004800000 */
[----:B------:R4:W1:Y:S01]  /*27f0*/  MUFU.TANH R69, R8 ;  /* 0x0000000800457308 */ /* 0x0008620000002400 */
[----:B------:R-:W-:Y:S02]  /*2800*/  FSEL R59, R113, -INF , !P0 ;  /* 0xff800000713b7808 */ /* 0x000fe40004000000 */
[----:B------:R-:W-:-:S02]  /*2810*/  FSEL R49, R99, -INF , !P6 ;  /* 0xff80000063317808 */ /* 0x000fc40007000000 */
[----:B--2---:R-:W-:-:S04]  /*2820*/  IADD3 R3, R0, 0x10, RZ ;  /* 0x0000001000037810 */ /* 0x004fc80007ffe0ff */
[C---:B------:R-:W-:Y:S02]  /*2830*/  ISETP.GE.AND P5, PT, R3.reuse, R14, PT ;  /* 0x0000000e0300720c */ /* 0x040fe40003fa6270 */
[C---:B------:R-:W-:Y:S02]  /*2840*/  ISETP.GE.AND P3, PT, R3.reuse, R15, PT ;  /* 0x0000000f0300720c */ /* 0x040fe40003f66270 */
[C---:B------:R-:W-:Y:S02]  /*2850*/  ISETP.GE.AND P1, PT, R3.reuse, R17, PT ;  /* 0x000000110300720c */ /* 0x040fe40003f26270 */
[----:B------:R-:W-:Y:S01]  /*2860*/  ISETP.GE.AND P0, PT, R3, R16, PT ;  /* 0x000000100300720c */ /* 0x000fe20003f06270 */
[----:B----4-:R-:W-:Y:S01]  /*2870*/  HMMA.16816.F32 R8, R36, R52, R28 ;  /* 0x000000342408723c */ /* 0x010fe2000000181c */
[----:B------:R-:W-:Y:S01]  /*2880*/  IADD3 R3, R0, 0x11, RZ ;  /* 0x0000001100037810 */ /* 0x000fe20007ffe0ff */
[----:B------:R2:W-:Y:S01]  /*2890*/  MUFU.TANH R31, R12 ;  /* 0x0000000c001f7308 */ /* 0x0005e20000002400 */
[----:B------:R-:W-:-:S02]  /*28a0*/  FSEL R137, R96, -INF , !P5 ;  /* 0xff80000060897808 */ /* 0x000fc40006800000 */
[C---:B------:R-:W-:Y:S02]  /*28b0*/  ISETP.GE.AND P6, PT, R3.reuse, R17, PT ;  /* 0x000000110300720c */ /* 0x040fe40003fc6270 */
[----:B------:R-:W-:Y:S01]  /*28c0*/  FSEL R52, R110, -INF , !P4 ;  /* 0xff8000006e347808 */ /* 0x000fe20006000000 */
[----:B------:R-:W-:Y:S01]  /*28d0*/  HMMA.16816.F32 R36, R36, R54, R44 ;  /* 0x000000362424723c */ /* 0x000fe2000000182c */
[----:B------:R-:W-:Y:S02]  /*28e0*/  FSEL R28, R104, -INF , !P2 ;  /* 0xff800000681c7808 */ /* 0x000fe40005000000 */
[C---:B------:R-:W-:Y:S02]  /*28f0*/  ISETP.GE.AND P4, PT, R3.reuse, R14, PT ;  /* 0x0000000e0300720c */ /* 0x040fe40003f86270 */
[C---:B------:R-:W-:Y:S02]  /*2900*/  ISETP.GE.AND P2, PT, R3.reuse, R15, PT ;  /* 0x0000000f0300720c */ /* 0x040fe40003f46270 */
[----:B------:R-:W-:-:S02]  /*2910*/  ISETP.GE.AND P5, PT, R3, R16, PT ;  /* 0x000000100300720c */ /* 0x000fc40003fa6270 */
[----:B------:R-:W-:Y:S01]  /*2920*/  IADD3 R3, R0, 0x18, RZ ;  /* 0x0000001800037810 */ /* 0x000fe20007ffe0ff */
[----:B--2---:R-:W-:Y:S01]  /*2930*/  FMUL.FTZ R12, R50, c[0x0][0x2ec] ;  /* 0x0000bb00320c7a20 */ /* 0x004fe20000410000 */
[----:B------:R-:W-:Y:S02]  /*2940*/  FSEL R156, R156, -INF , !P3 ;  /* 0xff8000009c9c7808 */ /* 0x000fe40005800000 */
[----:B------:R-:W-:Y:S01]  /*2950*/  FSEL R53, R94, -INF , !P1 ;  /* 0xff8000005e357808 */ /* 0x000fe20004800000 */
[----:B------:R2:W4:Y:S01]  /*2960*/  MUFU.TANH R30, R12 ;  /* 0x0000000c001e7308 */ /* 0x0005220000002400 */
[----:B------:R-:W-:Y:S01]  /*2970*/  FSEL R105, R105, -INF , !P0 ;  /* 0xff80000069697808 */ /* 0x000fe20004000000 */
[----:B------:R-:W-:Y:S01]  /*2980*/  HMMA.16816.F32 R8, R4, R20, R8 ;  /* 0x000000140408723c */ /* 0x000fe20000001808 */
[----:B------:R-:W-:Y:S02]  /*2990*/  FSEL R138, R98, -INF , !P4 ;  /* 0xff800000628a7808 */ /* 0x000fe40006000000 */
[----:B------:R-:W-:-:S02]  /*29a0*/  ISETP.GE.AND P3, PT, R3, R14, PT ;  /* 0x0000000e0300720c */ /* 0x000fc40003f66270 */
[C---:B------:R-:W-:Y:S02]  /*29b0*/  ISETP.GE.AND P1, PT, R3.reuse, R15, PT ;  /* 0x0000000f0300720c */ /* 0x040fe40003f26270 */
[C---:B------:R-:W-:Y:S02]  /*29c0*/  ISETP.GE.AND P0, PT, R3.reuse, R17, PT ;  /* 0x000000110300720c */ /* 0x040fe40003f06270 */
[----:B------:R-:W-:Y:S02]  /*29d0*/  ISETP.GE.AND P4, PT, R3, R16, PT ;  /* 0x000000100300720c */ /* 0x000fe40003f86270 */
[----:B------:R-:W-:Y:S02]  /*29e0*/  IADD3 R3, R0, 0x19, RZ ;  /* 0x0000001900037810 */ /* 0x000fe40007ffe0ff */
[----:B------:R-:W-:Y:S01]  /*29f0*/  FSEL R169, R169, -INF , !P2 ;  /* 0xff800000a9a97808 */ /* 0x000fe20005000000 */
[----:B--2---:R-:W-:Y:S01]  /*2a00*/  FMUL.FTZ R12, R51, c[0x0][0x2ec] ;  /* 0x0000bb00330c7a20 */ /* 0x004fe20000410000 */
[----:B------:R-:W-:-:S02]  /*2a10*/  FSEL R51, R95, -INF , !P6 ;  /* 0xff8000005f337808 */ /* 0x000fc40007000000 */
[----:B------:R-:W-:Y:S01]  /*2a20*/  FSEL R101, R93, -INF , !P5 ;  /* 0xff8000005d657808 */ /* 0x000fe20006800000 */
[----:B------:R2:W1:Y:S01]  /*2a30*/  MUFU.TANH R29, R12 ;  /* 0x0000000c001d7308 */ /* 0x0004620000002400 */
[----:B------:R-:W-:Y:S02]  /*2a40*/  FSEL R136, R92, -INF , !P3 ;  /* 0xff8000005c887808 */ /* 0x000fe40005800000 */
[C---:B------:R-:W-:Y:S02]  /*2a50*/  ISETP.GE.AND P2, PT, R3.reuse, R14, PT ;  /* 0x0000000e0300720c */ /* 0x040fe40003f46270 */
[C---:B------:R-:W-:Y:S01]  /*2a60*/  ISETP.GE.AND P6, PT, R3.reuse, R15, PT ;  /* 0x0000000f0300720c */ /* 0x040fe20003fc6270 */
[----:B------:R-:W-:Y:S01]  /*2a70*/  FMUL.FTZ R8, R8, c[0x0][0x2ec] ;  /* 0x0000bb0008087a20 */ /* 0x000fe20000410000 */
[----:B------:R-:W-:Y:S01]  /*2a80*/  ISETP.GE.AND P5, PT, R3, R17, PT ;  /* 0x000000110300720c */ /* 0x000fe20003fa6270 */
[----:B------:R-:W-:Y:S01]  /*2a90*/  FMUL.FTZ R9, R9, c[0x0][0x2ec] ;  /* 0x0000bb0009097a20 */ /* 0x000fe20000410000 */
[----:B------:R-:W-:Y:S01]  /*2aa0*/  ISETP.GE.AND P3, PT, R3, R16, PT ;  /* 0x000000100300720c */ /* 0x000fe20003f66270 */
[----:B------:R1:W-:Y:S01]  /*2ab0*/  MUFU.TANH R19, R8 ;  /* 0x0000000800137308 */ /* 0x0003e20000002400 */
[----:B------:R-:W-:Y:S01]  /*2ac0*/  IADD3 R3, R0, 0x20, RZ ;  /* 0x0000002000037810 */ /* 0x000fe20007ffe0ff */
[----:B------:R-:W-:Y:S01]  /*2ad0*/  FMUL.FTZ R10, R10, c[0x0][0x2ec] ;  /* 0x0000bb000a0a7a20 */ /* 0x000fe20000410000 */
[----:B------:R-:W-:Y:S01]  /*2ae0*/  FSEL R139, R91, -INF , !P1 ;  /* 0xff8000005b8b7808 */ /* 0x000fe20004800000 */
[----:B------:R-:W-:Y:S01]  /*2af0*/  FMUL.FTZ R11, R11, c[0x0][0x2ec] ;  /* 0x0000bb000b0b7a20 */ /* 0x000fe20000410000 */
[----:B------:R-:W-:Y:S01]  /*2b00*/  FSEL R50, R89, -INF , !P0 ;  /* 0xff80000059327808 */ /* 0x000fe20004000000 */
[----:B--2---:R-:W-:Y:S01]  /*2b10*/  FMUL.FTZ R12, R24, c[0x0][0x2ec] ;  /* 0x0000bb00180c7a20 */ /* 0x004fe20000410000 */
[----:B------:R-:W-:Y:S01]  /*2b20*/  FSEL R100, R88, -INF , !P4 ;  /* 0xff80000058647808 */ /* 0x000fe20006000000 */
[----:B------:R-:W-:Y:S01]  /*2b30*/  MUFU.TANH R18, R9 ;  /* 0x0000000900127308 */ /* 0x000fe20000002400 */
[----:B------:R-:W-:-:S02]  /*2b40*/  FSEL R106, R106, -INF , !P2 ;  /* 0xff8000006a6a7808 */ /* 0x000fc40005000000 */
[C---:B------:R-:W-:Y:S02]  /*2b50*/  ISETP.GE.AND P1, PT, R3.reuse, R14, PT ;  /* 0x0000000e0300720c */ /* 0x040fe40003f26270 */
[C---:B------:R-:W-:Y:S02]  /*2b60*/  ISETP.GE.AND P0, PT, R3.reuse, R15, PT ;  /* 0x0000000f0300720c */ /* 0x040fe40003f06270 */
[C---:B------:R-:W-:Y:S01]  /*2b70*/  ISETP.GE.AND P4, PT, R3.reuse, R17, PT ;  /* 0x000000110300720c */ /* 0x040fe20003f86270 */
[----:B------:R2:W-:Y:S01]  /*2b80*/  MUFU.TANH R24, R12 ;  /* 0x0000000c00187308 */ /* 0x0005e20000002400 */
[----:B------:R-:W-:Y:S02]  /*2b90*/  ISETP.GE.AND P2, PT, R3, R16, PT ;  /* 0x000000100300720c */ /* 0x000fe40003f46270 */
[----:B------:R-:W-:Y:S02]  /*2ba0*/  IADD3 R3, R0, 0x21, RZ ;  /* 0x0000002100037810 */ /* 0x000fe40007ffe0ff */
[----:B------:R-:W-:-:S02]  /*2bb0*/  FSEL R107, R107, -INF , !P6 ;  /* 0xff8000006b6b7808 */ /* 0x000fc40007000000 */
[-C--:B------:R-:W-:Y:S02]  /*2bc0*/  ISETP.GE.AND P6, PT, R3, R14.reuse, PT ;  /* 0x0000000e0300720c */ /* 0x080fe40003fc6270 */
[----:B-1----:R-:W-:Y:S02]  /*2bd0*/  IADD3 R8, R0, 0x28, RZ ;  /* 0x0000002800087810 */ /* 0x002fe40007ffe0ff */
[----:B------:R-:W-:Y:S02]  /*2be0*/  FSEL R186, R186, -INF , !P0 ;  /* 0xff800000baba7808 */ /* 0x000fe40004000000 */
[----:B------:R-:W-:Y:S02]  /*2bf0*/  FSEL R171, R171, -INF , !P4 ;  /* 0xff800000abab7808 */ /* 0x000fe40006000000 */
[----:B------:R-:W-:Y:S01]  /*2c00*/  FSEL R178, R13, -INF , !P2 ;  /* 0xff8000000db27808 */ /* 0x000fe20005000000 */
[----:B--2---:R-:W-:Y:S01]  /*2c10*/  FMUL.FTZ R12, R25, c[0x0][0x2ec] ;  /* 0x0000bb00190c7a20 */ /* 0x004fe20000410000 */
[----:B---3--:R-:W-:Y:S01]  /*2c20*/  FSEL R181, R181, -INF , !P6 ;  /* 0xff800000b5b57808 */ /* 0x008fe20007000000 */
[----:B------:R-:W-:Y:S01]  /*2c30*/  MUFU.TANH R13, R11 ;  /* 0x0000000b000d7308 */ /* 0x000fe20000002400 */
[----:B------:R-:W-:-:S02]  /*2c40*/  ISETP.GE.AND P0, PT, R8, R14, PT ;  /* 0x0000000e0800720c */ /* 0x000fc40003f06270 */
[C---:B------:R-:W-:Y:S02]  /*2c50*/  ISETP.GE.AND P4, PT, R8.reuse, R15, PT ;  /* 0x0000000f0800720c */ /* 0x040fe40003f86270 */
[C---:B------:R-:W-:Y:S02]  /*2c60*/  ISETP.GE.AND P2, PT, R8.reuse, R17, PT ;  /* 0x000000110800720c */ /* 0x040fe40003f46270 */
[----:B------:R-:W-:Y:S01]  /*2c70*/  ISETP.GE.AND P6, PT, R8, R16, PT ;  /* 0x000000100800720c */ /* 0x000fe20003fc6270 */
[----:B------:R1:W-:Y:S01]  /*2c80*/  MUFU.TANH R21, R12 ;  /* 0x0000000c00157308 */ /* 0x0003e20000002400 */
[----:B------:R-:W-:Y:S02]  /*2c90*/  FSEL R41, R90, -INF , !P5 ;  /* 0xff8000005a297808 */ /* 0x000fe40006800000 */
[----:B------:R-:W-:Y:S02]  /*2ca0*/  FSEL R42, R83, -INF , !P3 ;  /* 0xff800000532a7808 */ /* 0x000fe40005800000 */
[----:B------:R-:W-:-:S02]  /*2cb0*/  FSEL R184, R184, -INF , !P1 ;  /* 0xff800000b8b87808 */ /* 0x000fc40004800000 */
[C---:B------:R-:W-:Y:S02]  /*2cc0*/  ISETP.GE.AND P5, PT, R3.reuse, R15, PT ;  /* 0x0000000f0300720c */ /* 0x040fe40003fa6270 */
[C---:B------:R-:W-:Y:S02]  /*2cd0*/  ISETP.GE.AND P3, PT, R3.reuse, R17, PT ;  /* 0x000000110300720c */ /* 0x040fe40003f66270 */
[----:B------:R-:W-:Y:S02]  /*2ce0*/  ISETP.GE.AND P1, PT, R3, R16, PT ;  /* 0x000000100300720c */ /* 0x000fe40003f26270 */
[----:B------:R-:W-:Y:S02]  /*2cf0*/  IADD3 R3, R0, 0x29, RZ ;  /* 0x0000002900037810 */ /* 0x000fe40007ffe0ff */
[----:B------:R-:W-:Y:S01]  /*2d00*/  FSEL R187, R187, -INF , !P5 ;  /* 0xff800000bbbb7808 */ /* 0x000fe20006800000 */
[----:B-1----:R-:W-:Y:S01]  /*2d10*/  FMUL.FTZ R12, R26, c[0x0][0x2ec] ;  /* 0x0000bb001a0c7a20 */ /* 0x002fe20000410000 */
[----:B------:R-:W-:-:S02]  /*2d20*/  FSEL R172, R172, -INF , !P3 ;  /* 0xff800000acac7808 */ /* 0x000fc40005800000 */
[----:B------:R-:W-:Y:S01]  /*2d30*/  FSEL R179, R82, -INF , !P1 ;  /* 0xff80000052b37808 */ /* 0x000fe20004800000 */
[----:B------:R-:W1:Y:S01]  /*2d40*/  MUFU.TANH R20, R12 ;  /* 0x0000000c00147308 */ /* 0x000e620000002400 */
[----:B------:R-:W-:Y:S02]  /*2d50*/  FSEL R182, R80, -INF , !P0 ;  /* 0xff80000050b67808 */ /* 0x000fe40004000000 */
[C---:B------:R-:W-:Y:S02]  /*2d60*/  ISETP.GE.AND P5, PT, R3.reuse, R14, PT ;  /* 0x0000000e0300720c */ /* 0x040fe40003fa6270 */
[C---:B------:R-:W-:Y:S02]  /*2d70*/  ISETP.GE.AND P3, PT, R3.reuse, R15, PT ;  /* 0x0000000f0300720c */ /* 0x040fe40003f66270 */
[C---:B------:R-:W-:Y:S01]  /*2d80*/  ISETP.GE.AND P1, PT, R3.reuse, R17, PT ;  /* 0x000000110300720c */ /* 0x040fe20003f26270 */
[----:B------:R2:W3:Y:S01]  /*2d90*/  MUFU.TANH R12, R10 ;  /* 0x0000000a000c7308 */ /* 0x0004e20000002400 */
[----:B------:R-:W-:-:S02]  /*2da0*/  ISETP.GE.AND P0, PT, R3, R16, PT ;  /* 0x000000100300720c */ /* 0x000fc40003f06270 */
[----:B------:R-:W-:Y:S02]  /*2db0*/  IADD3 R3, R0, 0x30, RZ ;  /* 0x0000003000037810 */ /* 0x000fe40007ffe0ff */
[----:B-----5:R-:W-:Y:S02]  /*2dc0*/  FSEL R185, R70, -INF , !P4 ;  /* 0xff80000046b97808 */ /* 0x020fe40006000000 */
[----:B------:R-:W-:Y:S02]  /*2dd0*/  FSEL R170, R69, -INF , !P2 ;  /* 0xff80000045aa7808 */ /* 0x000fe40005000000 */
[----:B----4-:R-:W-:Y:S02]  /*2de0*/  FSEL R176, R30, -INF , !P6 ;  /* 0xff8000001eb07808 */ /* 0x010fe40007000000 */
[----:B------:R-:W-:Y:S02]  /*2df0*/  FSEL R180, R81, -INF , !P5 ;  /* 0xff80000051b47808 */ /* 0x000fe40006800000 */
[----:B------:R-:W-:-:S02]  /*2e00*/  FSEL R183, R71, -INF , !P3 ;  /* 0xff80000047b77808 */ /* 0x000fc40005800000 */
[C---:B------:R-:W-:Y:S01]  /*2e10*/  ISETP.GE.AND P4, PT, R3.reuse, R14, PT ;  /* 0x0000000e0300720c */ /* 0x040fe20003f86270 */
[----:B--2---:R-:W-:Y:S01]  /*2e20*/  HMMA.16816.F32 R8, R4, R22, R36 ;  /* 0x000000160408723c */ /* 0x004fe20000001824 */
[C---:B------:R-:W-:Y:S02]  /*2e30*/  ISETP.GE.AND P2, PT, R3.reuse, R15, PT ;  /* 0x0000000f0300720c */ /* 0x040fe40003f46270 */
[C---:B------:R-:W-:Y:S02]  /*2e40*/  ISETP.GE.AND P6, PT, R3.reuse, R17, PT ;  /* 0x000000110300720c */ /* 0x040fe40003fc6270 */
[----:B------:R-:W-:Y:S02]  /*2e50*/  ISETP.GE.AND P5, PT, R3, R16, PT ;  /* 0x000000100300720c */ /* 0x000fe40003fa6270 */
[----:B------:R-:W-:Y:S01]  /*2e60*/  FMUL.FTZ R4, R33, c[0x0][0x2ec] ;  /* 0x0000bb0021047a20 */ /* 0x000fe20000410000 */
[----:B------:R-:W-:Y:S01]  /*2e70*/  IADD3 R3, R0, 0x38, RZ ;  /* 0x0000003800037810 */ /* 0x000fe20007ffe0ff */
[----:B------:R-:W-:Y:S01]  /*2e80*/  FMUL.FTZ R6, R34, c[0x0][0x2ec] ;  /* 0x0000bb0022067a20 */ /* 0x000fe20000410000 */
[----:B------:R-:W-:Y:S01]  /*2e90*/  FSEL R177, R29, -INF , !P0 ;  /* 0xff8000001db17808 */ /* 0x000fe20004000000 */
[----:B------:R2:W-:Y:S01]  /*2ea0*/  MUFU.TANH R7, R4 ;  /* 0x0000000400077308 */ /* 0x0005e20000002400 */
[----:B-1----:R-:W-:Y:S01]  /*2eb0*/  FSEL R203, R20, -INF , !P2 ;  /* 0xff80000014cb7808 */ /* 0x002fe20005000000 */
[----:B------:R-:W-:Y:S01]  /*2ec0*/  FMUL.FTZ R5, R35, c[0x0][0x2ec] ;  /* 0x0000bb0023057a20 */ /* 0x000fe20000410000 */
[----:B------:R-:W-:-:S02]  /*2ed0*/  FSEL R191, R19, -INF , !P6 ;  /* 0xff80000013bf7808 */ /* 0x000fc40007000000 */
[----:B---3--:R-:W-:Y:S02]  /*2ee0*/  FSEL R194, R12, -INF , !P5 ;  /* 0xff8000000cc27808 */ /* 0x008fe40006800000 */
[C---:B------:R-:W-:Y:S01]  /*2ef0*/  ISETP.GE.AND P2, PT, R3.reuse, R14, PT ;  /* 0x0000000e0300720c */ /* 0x040fe20003f46270 */
[----:B------:R-:W1:Y:S01]  /*2f00*/  MUFU.TANH R6, R6 ;  /* 0x0000000600067308 */ /* 0x000e620000002400 */
[C---:B------:R-:W-:Y:S02]  /*2f10*/  ISETP.GE.AND P6, PT, R3.reuse, R15, PT ;  /* 0x0000000f0300720c */ /* 0x040fe40003fc6270 */
[----:B------:R-:W-:Y:S02]  /*2f20*/  ISETP.GE.AND P5, PT, R3, R17, PT ;  /* 0x000000110300720c */ /* 0x000fe40003fa6270 */
[----:B------:R-:W-:Y:S01]  /*2f30*/  FMUL.FTZ R8, R8, c[0x0][0x2ec] ;  /* 0x0000bb0008087a20 */ /* 0x000fe20000410000 */
[----:B------:R-:W-:Y:S01]  /*2f40*/  FSEL R168, R31, -INF , !P1 ;  /* 0xff8000001fa87808 */ /* 0x000fe20004800000 */
[----:B------:R-:W-:Y:S01]  /*2f50*/  FMUL.FTZ R10, R10, c[0x0][0x2ec] ;  /* 0x0000bb000a0a7a20 */ /* 0x000fe20000410000 */
[----:B--2---:R-:W-:Y:S01]  /*2f60*/  IADD3 R4, R0, 0x31, RZ ;  /* 0x0000003100047810 */ /* 0x004fe20007ffe0ff */
[----:B------:R-:W-:Y:S01]  /*2f70*/  FMUL.FTZ R11, R11, c[0x0][0x2ec] ;  /* 0x0000bb000b0b7a20 */ /* 0x000fe20000410000 */
[----:B------:R-:W-:Y:S01]  /*2f80*/  MUFU.TANH R5, R5 ;  /* 0x0000000500057308 */ /* 0x000fe20000002400 */
[----:B------:R-:W-:-:S02]  /*2f90*/  FSEL R197, R24, -INF , !P4 ;  /* 0xff80000018c57808 */ /* 0x000fc40006000000 */
[C---:B------:R-:W-:Y:S02]  /*2fa0*/  ISETP.GE.AND P3, PT, R4.reuse, R14, PT ;  /* 0x0000000e0400720c */ /* 0x040fe40003f66270 */
[----:B------:R-:W-:Y:S02]  /*2fb0*/  ISETP.GE.AND P0, PT, R4, R17, PT ;  /* 0x000000110400720c */ /* 0x000fe40003f06270 */
[----:B------:R-:W-:Y:S01]  /*2fc0*/  FSEL R196, R21, -INF , !P3 ;  /* 0xff80000015c47808 */ /* 0x000fe20005800000 */
[----:B------:R-:W2:Y:S01]  /*2fd0*/  MUFU.TANH R8, R8 ;  /* 0x0000000800087308 */ /* 0x000ea20000002400 */
[----:B------:R-:W-:Y:S01]  /*2fe0*/  ISETP.GE.AND P3, PT, R3, R16, PT ;  /* 0x000000100300720c */ /* 0x000fe20003f66270 */
[----:B------:R-:W-:Y:S01]  /*2ff0*/  FMUL.FTZ R3, R9, c[0x0][0x2ec] ;  /* 0x0000bb0009037a20 */ /* 0x000fe20000410000 */
[----:B------:R-:W-:Y:S02]  /*3000*/  FSEL R190, R18, -INF , !P0 ;  /* 0xff80000012be7808 */ /* 0x000fe40004000000 */
[----:B------:R-:W-:-:S02]  /*3010*/  ISETP.GE.AND P0, PT, R0, R15, PT ;  /* 0x0000000f0000720c */ /* 0x000fc40003f06270 */
[----:B------:R-:W-:Y:S01]  /*3020*/  ISETP.GE.AND P1, PT, R4, R15, PT ;  /* 0x0000000f0400720c */ /* 0x000fe20003f26270 */
[----:B------:R-:W3:Y:S01]  /*3030*/  MUFU.TANH R10, R10 ;  /* 0x0000000a000a7308 */ /* 0x000ee20000002400 */
[----:B------:R-:W-:Y:S02]  /*3040*/  FSEL R40, R122, -INF , !P0 ;  /* 0xff8000007a287808 */ /* 0x000fe40004000000 */
[----:B------:R-:W-:Y:S02]  /*3050*/  ISETP.GE.AND P0, PT, R251, 0x2, PT ;  /* 0x00000002fb00780c */ /* 0x000fe40003f06270 */
[----:B------:R-:W-:Y:S02]  /*3060*/  ISETP.GE.AND P4, PT, R4, R16, PT ;  /* 0x000000100400720c */ /* 0x000fe40003f86270 */
[----:B------:R-:W-:Y:S01]  /*3070*/  FSEL R202, R27, -INF , !P1 ;  /* 0xff8000001bca7808 */ /* 0x000fe20004800000 */
[----:B------:R-:W4:Y:S01]  /*3080*/  MUFU.TANH R3, R3 ;  /* 0x0000000300037308 */ /* 0x000f220000002400 */
[----:B------:R-:W-:-:S02]  /*3090*/  FSEL R195, R13, -INF , !P4 ;  /* 0xff8000000dc37808 */ /* 0x000fc40006000000 */
[----:B------:R-:W-:Y:S02]  /*30a0*/  FSEL R199, R32, -INF , !P2 ;  /* 0xff80000020c77808 */ /* 0x000fe40005000000 */
[C---:B------:R-:W-:Y:S02]  /*30b0*/  ISETP.GE.AND P1, PT, R0.reuse, R14, PT ;  /* 0x0000000e0000720c */ /* 0x040fe40003f26270 */
[C---:B------:R-:W-:Y:S01]  /*30c0*/  ISETP.GE.AND P4, PT, R0.reuse, R17, PT ;  /* 0x000000110000720c */ /* 0x040fe20003f86270 */
[----:B------:R-:W5:Y:S01]  /*30d0*/  MUFU.TANH R11, R11 ;  /* 0x0000000b000b7308 */ /* 0x000f620000002400 */
[C---:B------:R-:W-:Y:S02]  /*30e0*/  ISETP.GE.AND P2, PT, R0.reuse, R16, PT ;  /* 0x000000100000720c */ /* 0x040fe40003f46270 */
[----:B------:R-:W-:Y:S02]  /*30f0*/  IADD3 R0, R0, 0x39, RZ ;  /* 0x0000003900007810 */ /* 0x000fe40007ffe0ff */
[----:B-1----:R-:W-:-:S02]  /*3100*/  FSEL R201, R6, -INF , !P6 ;  /* 0xff80000006c97808 */ /* 0x002fc40007000000 */
[----:B--2---:R-:W-:Y:S02]  /*3110*/  FSEL R189, R8, -INF , !P5 ;  /* 0xff80000008bd7808 */ /* 0x004fe40006800000 */
[----:B---3--:R-:W-:Y:S02]  /*3120*/  FSEL R192, R10, -INF , !P3 ;  /* 0xff8000000ac07808 */ /* 0x008fe40005800000 */
[----:B------:R-:W-:Y:S02]  /*3130*/  FSEL R19, R129, -INF , !P1 ;  /* 0xff80000081137808 */ /* 0x000fe40004800000 */
[C---:B------:R-:W-:Y:S02]  /*3140*/  ISETP.GE.AND P6, PT, R0.reuse, R14, PT ;  /* 0x0000000e0000720c */ /* 0x040fe40003fc6270 */
[C---:B------:R-:W-:Y:S02]  /*3150*/  ISETP.GE.AND P5, PT, R0.reuse, R15, PT ;  /* 0x0000000f0000720c */ /* 0x040fe40003fa6270 */
[----:B------:R-:W-:-:S02]  /*3160*/  ISETP.GE.AND P3, PT, R0, R17, PT ;  /* 0x000000110000720c */ /* 0x000fc40003f66270 */
[----:B------:R-:W-:Y:S01]  /*3170*/  ISETP.GE.AND P1, PT, R0, R16, PT ;  /* 0x000000100000720c */ /* 0x000fe20003f26270 */
[----:B------:R-:W-:Y:S01]  /*3180*/  IMAD.IADD R0, R157, 0x1, R68 ;  /* 0x000000019d007824 */ /* 0x000fe200078e0244 */
[----:B------:R-:W-:Y:S02]  /*3190*/  FSEL R12, R121, -INF , !P4 ;  /* 0xff800000790c7808 */ /* 0x000fe40006000000 */
[----:B------:R-:W-:Y:S02]  /*31a0*/  FSEL R18, R120, -INF , !P2 ;  /* 0xff80000078127808 */ /* 0x000fe40005000000 */
[----:B------:R-:W-:Y:S02]  /*31b0*/  FSEL R198, R7, -INF , !P6 ;  /* 0xff80000007c67808 */ /* 0x000fe40007000000 */
[----:B------:R-:W-:Y:S02]  /*31c0*/  FSEL R200, R5, -INF , !P5 ;  /* 0xff80000005c87808 */ /* 0x000fe40006800000 */
[----:B----4-:R-:W-:-:S02]  /*31d0*/  FSEL R188, R3, -INF , !P3 ;  /* 0xff80000003bc7808 */ /* 0x010fc40005800000 */
[----:B-----5:R-:W-:Y:S01]  /*31e0*/  FSEL R193, R11, -INF , !P1 ;  /* 0xff8000000bc17808 */ /* 0x020fe20004800000 */
[----:B------:R-:W-:Y:S05]  /*31f0*/  @!P0 BRA `(.L_x_369) ;  /* 0x0000016000008947 */ /* 0x000fea0003800000 */
[----:B------:R-:W-:Y:S01]  /*3200*/  IADD3 R8, R251, -0x2, RZ ;  /* 0xfffffffefb087810 */ /* 0x000fe20007ffe0ff */
[----:B------:R-:W-:Y:S02]  /*3210*/  IMAD.U32 R10, RZ, RZ, UR6 ;  /* 0x00000006ff0a7e24 */ /* 0x000fe4000f8e00ff */
[----:B------:R-:W-:Y:S01]  /*3220*/  IMAD.U32 R7, RZ, RZ, UR7 ;  /* 0x00000007ff077e24 */ /* 0x000fe2000f8e00ff */
[----:B------:R-:W-:Y:S01]  /*3230*/  SHF.R.S32.HI R4, RZ, 0x1f, R8 ;  /* 0x0000001fff047819 */ /* 0x000fe20000011408 */
[C---:B------:R-:W-:Y:S02]  /*3240*/  IMAD R3, R8.reuse, UR9, RZ ;  /* 0x0000000908037c24 */ /* 0x040fe4000f8e02ff */
[----:B------:R-:W-:-:S04]  /*3250*/  IMAD.WIDE.U32 R8, R8, UR10, R164 ;  /* 0x0000000a08087c25 */ /* 0x000fc8000f8e00a4 */
[----:B------:R-:W-:Y:S01]  /*3260*/  IMAD R3, R4, UR10, R3 ;  /* 0x0000000a04037c24 */ /* 0x000fe2000f8e0203 */
        /* <DEDUP_REMOVED lines=15> */
.L_x_369:
[----:B------:R-:W-:Y:S02]  /*3360*/  FMNMX.FTZ R3, R12, R56, !PT ;  /* 0x000000380c037209 */ /* 0x000fe40007810000 */
[----:B-1----:R-:W-:-:S02]  /*3370*/  FMNMX.FTZ R5, R19, R64, !PT ;  /* 0x0000004013057209 */ /* 0x002fc40007810000 */
[----:B------:R-:W-:Y:S02]  /*3380*/  FMNMX.FTZ R3, R48, R3, !PT ;  /* 0x0000000330037209 */ /* 0x000fe40007810000 */
[----:B------:R-:W-:Y:S02]  /*3390*/  FMNMX.FTZ R5, R65, R5, !PT ;  /* 0x0000000541057209 */ /* 0x000fe40007810000 */
[----:B------:R-:W-:Y:S02]  /*33a0*/  FMNMX.FTZ R3, R28, R3, !PT ;  /* 0x000000031c037209 */ /* 0x000fe40007810000 */
[----:B------:R-:W-:Y:S02]  /*33b0*/  SHF.L.U32 R220, R0, 0x1, RZ ;  /* 0x0000000100dc7819 */ /* 0x000fe400000006ff */
[----:B------:R-:W-:Y:S02]  /*33c0*/  FMNMX.FTZ R3, R53, R3, !PT ;  /* 0x0000000335037209 */ /* 0x000fe40007810000 */
[----:B------:R-:W-:Y:S01]  /*33d0*/  LEA R222, R2, R220, 0x1 ;  /* 0x000000dc02de7211 */ /* 0x000fe200078e08ff */
[----:B------:R-:W-:Y:S01]  /*33e0*/  LDSM.16.MT88.4 R24, [R220+0xa000] ;  /* 0x00a00000dc18783b */ /* 0x000fe20000004200 */
[----:B------:R-:W-:-:S03]  /*33f0*/  FMNMX.FTZ R3, R51, R3, !PT ;  /* 0x0000000333037209 */ /* 0x000fc60007810000 */
[----:B------:R-:W-:Y:S01]  /*3400*/  LDSM.16.MT88.4 R20, [R222+0x9000] ;  /* 0x00900000de14783b */ /* 0x000fe20000004200 */
[----:B------:R-:W-:Y:S02]  /*3410*/  FMNMX.FTZ R4, R50, R3, !PT ;  /* 0x0000000332047209 */ /* 0x000fe40007810000 */
        /* <DEDUP_REMOVED lines=54> */
[----:B------:R-:W1:Y:S01]  /*3780*/  SHFL.BFLY PT, R6, R3, 0x2, 0x1f ;  /* 0x0c401f0003067f89 */ /* 0x000e6200000e0000 */
[----:B--2---:R-:W-:-:S02]  /*3790*/  FMNMX.FTZ R102, R102, R8, !PT ;  /* 0x0000000866667209 */ /* 0x004fc40007810000 */
[----:B------:R-:W-:Y:S01]  /*37a0*/  FMNMX.FTZ R4, R185, R4, !PT ;  /* 0x00000004b9047209 */ /* 0x000fe20007810000 */
[----:B------:R-:W2:Y:S01]  /*37b0*/  SHFL.BFLY PT, R8, R7, 0x1, 0x1f ;  /* 0x0c201f0007087f89 */ /* 0x000ea200000e0000 */
[C---:B------:R-:W-:Y:S01]  /*37c0*/  FSETP.NEU.FTZ.AND P1, PT, R102.reuse, -INF , PT ;  /* 0xff8000006600780b */ /* 0x040fe20003f3d000 */
[----:B------:R-:W-:Y:S01]  /*37d0*/  FMUL.FTZ R13, R102, c[0x0][0x23c] ;  /* 0x00008f00660d7a20 */ /* 0x000fe20000410000 */
[----:B------:R-:W-:-:S04]  /*37e0*/  FMNMX.FTZ R4, R183, R4, !PT ;  /* 0x00000004b7047209 */ /* 0x000fc80007810000 */
[----:B------:R-:W-:Y:S02]  /*37f0*/  FMNMX.FTZ R4, R203, R4, !PT ;  /* 0x00000004cb047209 */ /* 0x000fe40007810000 */
[----:B------:R-:W-:Y:S02]  /*3800*/  FSEL R13, R13, RZ, P1 ;  /* 0x000000ff0d0d7208 */ /* 0x000fe40000800000 */
[----:B------:R-:W-:-:S03]  /*3810*/  FMNMX.FTZ R4, R202, R4, !PT ;  /* 0x00000004ca047209 */ /* 0x000fc60007810000 */
[----:B------:R-:W-:Y:S01]  /*3820*/  FFMA.FTZ R5, R12, c[0x0][0x23c], -R13 ;  /* 0x00008f000c057a23 */ /* 0x000fe2000001080d */
[----:B------:R-:W-:-:S03]  /*3830*/  FMNMX.FTZ R4, R201, R4, !PT ;  /* 0x00000004c9047209 */ /* 0x000fc60007810000 */
[----:B------:R1:W-:Y:S01]  /*3840*/  MUFU.EX2 R9, R5 ;  /* 0x0000000500097308 */ /* 0x0003e20000000800 */
[----:B------:R-:W-:Y:S02]  /*3850*/  FMNMX.FTZ R4, R200, R4, !PT ;  /* 0x00000004c8047209 */ /* 0x000fe40007810000 */
[----:B-1----:R-:W-:Y:S01]  /*3860*/  FMNMX.FTZ R5, R3, R6, !PT ;  /* 0x0000000603057209 */ /* 0x002fe20007810000 */
[----:B------:R-:W-:Y:S01]  /*3870*/  FFMA.FTZ R6, R56, c[0x0][0x23c], -R13 ;  /* 0x00008f0038067a23 */ /* 0x000fe2000001080d */
[----:B--2---:R-:W-:Y:S02]  /*3880*/  FMNMX.FTZ R3, R7, R8, !PT ;  /* 0x0000000807037209 */ /* 0x004fe40007810000 */
[----:B------:R-:W1:Y:S01]  /*3890*/  SHFL.BFLY PT, R7, R4, 0x2, 0x1f ;  /* 0x0c401f0004077f89 */ /* 0x000e6200000e0000 */
[----:B------:R2:W-:Y:S01]  /*38a0*/  MUFU.EX2 R249, R6 ;  /* 0x0000000600f97308 */ /* 0x0005e20000000800 */
[C---:B------:R-:W-:Y:S01]  /*38b0*/  FSETP.NEU.FTZ.AND P1, PT, R3.reuse, -INF , PT ;  /* 0xff8000000300780b */ /* 0x040fe20003f3d000 */
[----:B------:R-:W-:Y:S01]  /*38c0*/  FMUL.FTZ R12, R3, c[0x0][0x23c] ;  /* 0x00008f00030c7a20 */ /* 0x000fe20000410000 */
[----:B------:R-:W3:Y:S04]  /*38d0*/  SHFL.BFLY PT, R8, R5, 0x1, 0x1f ;  /* 0x0c201f0005087f89 */ /* 0x000ee800000e0000 */
[----:B------:R-:W-:-:S05]  /*38e0*/  FSEL R12, R12, RZ, P1 ;  /* 0x000000ff0c0c7208 */ /* 0x000fca0000800000 */
[--C-:B------:R-:W-:Y:S02]  /*38f0*/  FFMA.FTZ R0, R57, c[0x0][0x23c], -R12.reuse ;  /* 0x00008f0039007a23 */ /* 0x100fe4000001080c */
[----:B------:R-:W-:Y:S02]  /*3900*/  FFMA.FTZ R2, R49, c[0x0][0x23c], -R12 ;  /* 0x00008f0031027a23 */ /* 0x000fe4000001080c */
[----:B------:R4:W-:Y:S01]  /*3910*/  MUFU.EX2 R246, R0 ;  /* 0x0000000000f67308 */ /* 0x0009e20000000800 */
[----:B--2---:R-:W-:Y:S01]  /*3920*/  FFMA.FTZ R6, R48, c[0x0][0x23c], -R13 ;  /* 0x00008f0030067a23 */ /* 0x004fe2000001080d */
[----:B-1----:R-:W-:-:S06]  /*3930*/  FMNMX.FTZ R4, R4, R7, !PT ;  /* 0x0000000704047209 */ /* 0x002fcc0007810000 */
[----:B------:R1:W-:Y:S01]  /*3940*/  MUFU.EX2 R250, R6 ;  /* 0x0000000600fa7308 */ /* 0x0003e20000000800 */
[----:B---3--:R-:W-:Y:S02]  /*3950*/  FMNMX.FTZ R104, R5, R8, !PT ;  /* 0x0000000805687209 */ /* 0x008fe40007810000 */
[----:B------:R-:W2:Y:S02]  /*3960*/  SHFL.BFLY PT, R5, R4, 0x1, 0x1f ;  /* 0x0c201f0004057f89 */ /* 0x000ea400000e0000 */
[----:B------:R-:W-:Y:S01]  /*3970*/  FSETP.NEU.FTZ.AND P1, PT, R104, -INF , PT ;  /* 0xff8000006800780b */ /* 0x000fe20003f3d000 */
[----:B----4-:R-:W-:Y:S02]  /*3980*/  FFMA.FTZ R0, R58, c[0x0][0x23c], -R12 ;  /* 0x00008f003a007a23 */ /* 0x010fe4000001080c */
[----:B------:R-:W-:Y:S01]  /*3990*/  MUFU.EX2 R247, R2 ;  /* 0x0000000200f77308 */ /* 0x000fe20000000800 */
[----:B-1----:R-:W-:-:S07]  /*39a0*/  FFMA.FTZ R6, R28, c[0x0][0x23c], -R13 ;  /* 0x00008f001c067a23 */ /* 0x002fce000001080d */
[----:B------:R1:W3:Y:S01]  /*39b0*/  MUFU.EX2 R245, R0 ;  /* 0x0000000000f57308 */ /* 0x0002e20000000800 */
[----:B------:R-:W4:Y:S07]  /*39c0*/  LDSM.16.MT88.4 R28, [R220+0x9000] ;  /* 0x00900000dc1c783b */ /* 0x000f2e0000004200 */
[----:B------:R5:W4:Y:S01]  /*39d0*/  MUFU.EX2 R43, R6 ;  /* 0x00000006002b7308 */ /* 0x000b220000000800 */
[----:B--2---:R-:W-:Y:S01]  /*39e0*/  FMNMX.FTZ R103, R4, R5, !PT ;  /* 0x0000000504677209 */ /* 0x004fe20007810000 */
[----:B-1----:R-:W-:Y:S01]  /*39f0*/  FMUL.FTZ R0, R104, c[0x0][0x23c] ;  /* 0x00008f0068007a20 */ /* 0x002fe20000410000 */
[----:B---3--:R-:W-:-:S04]  /*3a00*/  F2FP.PACK_AB R7, R247, R245 ;  /* 0x000000f5f707723e */ /* 0x008fc800000000ff */
[----:B------:R-:W-:Y:S02]  /*3a10*/  FSEL R0, R0, RZ, P1 ;  /* 0x000000ff00007208 */ /* 0x000fe40000800000 */
[----:B------:R-:W-:Y:S01]  /*3a20*/  FSETP.NEU.FTZ.AND P1, PT, R103, -INF , PT ;  /* 0xff8000006700780b */ /* 0x000fe20003f3d000 */
[----:B-----5:R-:W-:Y:S02]  /*3a30*/  FFMA.FTZ R6, R18, c[0x0][0x23c], -R12 ;  /* 0x00008f0012067a23 */ /* 0x020fe4000001080c */
[--C-:B------:R-:W-:Y:S01]  /*3a40*/  FFMA.FTZ R2, R19, c[0x0][0x23c], -R0.reuse ;  /* 0x00008f0013027a23 */ /* 0x100fe20000010800 */
[----:B------:R-:W-:Y:S01]  /*3a50*/  MOV R19, R9 ;  /* 0x0000000900137202 */ /* 0x000fe20000000f00 */
[----:B------:R-:W-:Y:S01]  /*3a60*/  FFMA.FTZ R8, R65, c[0x0][0x23c], -R0 ;  /* 0x00008f0041087a23 */ /* 0x000fe20000010800 */
[----:B------:R4:W1:Y:S01]  /*3a70*/  MUFU.EX2 R248, R6 ;  /* 0x0000000600f87308 */ /* 0x0008620000000800 */
[----:B------:R-:W-:Y:S01]  /*3a80*/  FFMA.FTZ R18, R176, c[0x0][0x23c], -R12 ;  /* 0x00008f00b0127a23 */ /* 0x000fe2000001080c */
[----:B------:R-:W-:-:S06]  /*3a90*/  F2FP.PACK_AB R4, R249, R19 ;  /* 0x00000013f904723e */ /* 0x000fcc00000000ff */
[----:B------:R2:W-:Y:S08]  /*3aa0*/  MUFU.EX2 R242, R2 ;  /* 0x0000000200f27308 */ /* 0x0005f00000000800 */
[----:B------:R3:W-:Y:S01]  /*3ab0*/  MUFU.EX2 R243, R8 ;  /* 0x0000000800f37308 */ /* 0x0007e20000000800 */
[----:B----4-:R-:W-:Y:S02]  /*3ac0*/  F2FP.PACK_AB R6, R43, R250 ;  /* 0x000000fa2b06723e */ /* 0x010fe400000000ff */
[----:B-1----:R-:W-:Y:S01]  /*3ad0*/  F2FP.PACK_AB R5, R246, R248 ;  /* 0x000000f8f605723e */ /* 0x002fe200000000ff */
[----:B--2---:R-:W-:-:S04]  /*3ae0*/  FFMA.FTZ R2, R64, c[0x0][0x23c], -R0 ;  /* 0x00008f0040027a23 */ /* 0x004fc80000010800 */
[----:B------:R1:W-:Y:S02]  /*3af0*/  MUFU.EX2 R206, R18 ;  /* 0x0000001200ce7308 */ /* 0x0003e40000000800 */
[----:B------:R-:W-:Y:S01]  /*3b00*/  HMMA.16816.F32 R124, R4, R28, RZ ;  /* 0x0000001c047c723c */ /* 0x000fe200000018ff */
[----:B---3--:R-:W-:-:S05]  /*3b10*/  FFMA.FTZ R8, R59, c[0x0][0x23c], -R0 ;  /* 0x00008f003b087a23 */ /* 0x008fca0000010800 */
[----:B------:R2:W-:Y:S02]  /*3b20*/  MUFU.EX2 R237, R2 ;  /* 0x0000000200ed7308 */ /* 0x0005e40000000800 */
[C---:B------:R-:W-:Y:S06]  /*3b30*/  HMMA.16816.F32 R120, R4.reuse, R20, RZ ;  /* 0x000000140478723c */ /* 0x040fec00000018ff */
[----:B------:R-:W3:Y:S02]  /*3b40*/  MUFU.EX2 R244, R8 ;  /* 0x0000000800f47308 */ /* 0x000ee40000000800 */
[----:B------:R-:W-:Y:S01]  /*3b50*/  HMMA.16816.F32 R116, R4, R24, RZ ;  /* 0x000000180474723c */ /* 0x000fe200000018ff */
[----:B-1----:R-:W-:-:S02]  /*3b60*/  FFMA.FTZ R18, R177, c[0x0][0x23c], -R12 ;  /* 0x00008f00b1127a23 */ /* 0x002fc4000001080c */
[----:B--2---:R-:W-:-:S05]  /*3b70*/  FMUL.FTZ R2, R103, c[0x0][0x23c] ;  /* 0x00008f0067027a20 */ /* 0x004fca0000410000 */
[----:B------:R-:W-:Y:S01]  /*3b80*/  HMMA.16816.F32 R112, R4, R32, RZ ;  /* 0x000000200470723c */ /* 0x000fe200000018ff */
[----:B------:R1:W-:Y:S01]  /*3b90*/  MUFU.EX2 R207, R18 ;  /* 0x0000001200cf7308 */ /* 0x0003e20000000800 */
[----:B------:R-:W-:Y:S02]  /*3ba0*/  FSEL R2, R2, RZ, P1 ;  /* 0x000000ff02027208 */ /* 0x000fe40000800000 */
[----:B---3--:R-:W-:-:S04]  /*3bb0*/  F2FP.PACK_AB R10, R244, R243 ;  /* 0x000000f3f40a723e */ /* 0x008fc800000000ff */
[----:B------:R-:W-:Y:S01]  /*3bc0*/  HMMA.16816.F32 R108, R4, R36, RZ ;  /* 0x00000024046c723c */ /* 0x000fe200000018ff */
[----:B------:R-:W-:-:S04]  /*3bd0*/  FFMA.FTZ R8, R40, c[0x0][0x23c], -R2 ;  /* 0x00008f0028087a23 */ /* 0x000fc80000010802 */
[----:B------:R2:W-:Y:S03]  /*3be0*/  MUFU.EX2 R234, R8 ;  /* 0x0000000800ea7308 */ /* 0x0005e60000000800 */
[----:B------:R-:W-:Y:S01]  /*3bf0*/  HMMA.16816.F32 R96, R4, R44, RZ ;  /* 0x0000002c0460723c */ /* 0x000fe200000018ff */
[----:B-1----:R-:W-:-:S04]  /*3c00*/  FFMA.FTZ R18, R184, c[0x0][0x23c], -R0 ;  /* 0x00008f00b8127a23 */ /* 0x002fc80000010800 */
[----:B------:R1:W-:Y:S03]  /*3c10*/  MUFU.EX2 R205, R18 ;  /* 0x0000001200cd7308 */ /* 0x0003e60000000800 */
[----:B------:R-:W-:Y:S01]  /*3c20*/  HMMA.16816.F32 R92, R4, R30, RZ ;  /* 0x0000001e045c723c */ /* 0x000fe200000018ff */
[----:B--2---:R-:W-:-:S07]  /*3c30*/  FFMA.FTZ R8, R66, c[0x0][0x23c], -R2 ;  /* 0x00008f0042087a23 */ /* 0x004fce0000010802 */
[----:B------:R-:W-:Y:S01]  /*3c40*/  HMMA.16816.F32 R88, R4, R22, RZ ;  /* 0x000000160458723c */ /* 0x000fe200000018ff */
[----:B------:R2:W3:Y:S01]  /*3c50*/  MUFU.EX2 R233, R8 ;  /* 0x0000000800e97308 */ /* 0x0004e20000000800 */
[----:B-1----:R-:W-:-:S06]  /*3c60*/  FFMA.FTZ R18, R181, c[0x0][0x23c], -R0 ;  /* 0x00008f00b5127a23 */ /* 0x002fcc0000010800 */
[C---:B------:R-:W-:Y:S01]  /*3c70*/  HMMA.16816.F32 R84, R4.reuse, R26, RZ ;  /* 0x0000001a0454723c */ /* 0x040fe200000018ff */
[----:B------:R1:W-:Y:S07]  /*3c80*/  MUFU.EX2 R204, R18 ;  /* 0x0000001200cc7308 */ /* 0x0003ee0000000800 */
[----:B------:R-:W-:Y:S01]  /*3c90*/  HMMA.16816.F32 R80, R4, R34, RZ ;  /* 0x000000220450723c */ /* 0x000fe200000018ff */
[----:B--2---:R-:W-:Y:S01]  /*3ca0*/  FFMA.FTZ R8, R67, c[0x0][0x23c], -R2 ;  /* 0x00008f0043087a23 */ /* 0x004fe20000010802 */
[----:B---3--:R-:W-:-:S03]  /*3cb0*/  F2FP.PACK_AB R9, R233, R234 ;  /* 0x000000eae909723e */ /* 0x008fc600000000ff */
[----:B------:R2:W-:Y:S03]  /*3cc0*/  MUFU.EX2 R236, R8 ;  /* 0x0000000800ec7308 */ /* 0x0005e60000000800 */
[----:B------:R-:W-:Y:S01]  /*3cd0*/  HMMA.16816.F32 R76, R4, R38, RZ ;  /* 0x00000026044c723c */ /* 0x000fe200000018ff */
[----:B-1----:R-:W-:-:S04]  /*3ce0*/  FFMA.FTZ R18, R182, c[0x0][0x23c], -R0 ;  /* 0x00008f00b6127a23 */ /* 0x002fc80000010800 */
[----:B------:R1:W-:Y:S03]  /*3cf0*/  MUFU.EX2 R184, R18 ;  /* 0x0000001200b87308 */ /* 0x0003e60000000800 */
[----:B------:R-:W-:Y:S01]  /*3d00*/  HMMA.16816.F32 R68, R4, R46, RZ ;  /* 0x0000002e0444723c */ /* 0x000fe200000018ff */
[----:B--2---:R-:W-:-:S06]  /*3d10*/  FFMA.FTZ R8, R52, c[0x0][0x23c], -R2 ;  /* 0x00008f0034087a23 */ /* 0x004fcc0000010802 */
[----:B------:R-:W-:Y:S01]  /*3d20*/  FFMA.FTZ R4, R53, c[0x0][0x23c], -R13 ;  /* 0x00008f0035047a23 */ /* 0x000fe2000001080d */
[----:B------:R2:W3:Y:S01]  /*3d30*/  MUFU.EX2 R241, R8 ;  /* 0x0000000800f17308 */ /* 0x0004e20000000800 */
[----:B-1----:R-:W-:-:S07]  /*3d40*/  FFMA.FTZ R18, R180, c[0x0][0x23c], -R0 ;  /* 0x00008f00b4127a23 */ /* 0x002fce0000010800 */
[----:B------:R1:W-:Y:S01]  /*3d50*/  MUFU.EX2 R235, R4 ;  /* 0x0000000400eb7308 */ /* 0x0003e20000000800 */
[----:B--2---:R-:W-:-:S07]  /*3d60*/  F2FP.PACK_AB R8, R237, R242 ;  /* 0x000000f2ed08723e */ /* 0x004fce00000000ff */
[----:B------:R2:W-:Y:S01]  /*3d70*/  MUFU.EX2 R182, R18 ;  /* 0x0000001200b67308 */ /* 0x0005e20000000800 */
[----:B---3--:R-:W-:Y:S01]  /*3d80*/  F2FP.PACK_AB R11, R241, R236 ;  /* 0x000000ecf10b723e */ /* 0x008fe200000000ff */
[----:B-1----:R-:W-:-:S06]  /*3d90*/  FFMA.FTZ R4, R51, c[0x0][0x23c], -R13 ;  /* 0x00008f0033047a23 */ /* 0x002fcc000001080d */
[C---:B------:R-:W-:Y:S01]  /*3da0*/  HMMA.16816.F32 R72, R8.reuse, R28, RZ ;  /* 0x0000001c0848723c */ /* 0x040fe200000018ff */
[----:B------:R1:W-:Y:S07]  /*3db0*/  MUFU.EX2 R240, R4 ;  /* 0x0000000400f07308 */ /* 0x0003ee0000000800 */
[----:B------:R-:W-:Y:S01]  /*3dc0*/  HMMA.16816.F32 R140, R8, R30, RZ ;  /* 0x0000001e088c723c */ /* 0x000fe200000018ff */
[----:B------:R-:W-:Y:S01]  /*3dd0*/  LDSM.16.MT88.4 R28, [R220+0x9400] ;  /* 0x00940000dc1c783b */ /* 0x000fe20000004200 */
[----:B--2---:R-:W-:-:S04]  /*3de0*/  FFMA.FTZ R18, R186, c[0x0][0x23c], -R2 ;  /* 0x00008f00ba127a23 */ /* 0x004fc80000010802 */
[----:B------:R2:W-:Y:S02]  /*3df0*/  MUFU.EX2 R181, R18 ;  /* 0x0000001200b57308 */ /* 0x0005e40000000800 */
[----:B------:R-:W-:Y:S01]  /*3e00*/  HMMA.16816.F32 R64, R8, R20, RZ ;  /* 0x000000140840723c */ /* 0x000fe200000018ff */
[----:B-1----:R-:W-:-:S05]  /*3e10*/  FFMA.FTZ R4, R50, c[0x0][0x23c], -R13 ;  /* 0x00008f0032047a23 */ /* 0x002fca000001080d */
[----:B------:R1:W-:Y:S02]  /*3e20*/  MUFU.EX2 R239, R4 ;  /* 0x0000000400ef7308 */ /* 0x0003e40000000800 */
[----:B------:R-:W-:Y:S01]  /*3e30*/  HMMA.16816.F32 R132, R8, R22, RZ ;  /* 0x000000160884723c */ /* 0x000fe200000018ff */
[----:B------:R-:W3:Y:S01]  /*3e40*/  LDSM.16.MT88.4 R20, [R220+0xa400] ;  /* 0x00a40000dc14783b */ /* 0x000ee20000004200 */
[----:B--2---:R-:W-:Y:S01]  /*3e50*/  FFMA.FTZ R18, R187, c[0x0][0x23c], -R2 ;  /* 0x00008f00bb127a23 */ /* 0x004fe20000010802 */
[----:B------:R-:W-:-:S05]  /*3e60*/  MOV R187, R19 ;  /* 0x0000001300bb7202 */ /* 0x000fca0000000f00 */
[----:B------:R-:W-:Y:S01]  /*3e70*/  HMMA.16816.F32 R60, R8, R24, RZ ;  /* 0x00000018083c723c */ /* 0x000fe200000018ff */
[----:B------:R2:W-:Y:S01]  /*3e80*/  MUFU.EX2 R180, R18 ;  /* 0x0000001200b47308 */ /* 0x0005e20000000800 */
[----:B-1----:R-:W-:-:S06]  /*3e90*/  FFMA.FTZ R4, R41, c[0x0][0x23c], -R13 ;  /* 0x00008f0029047a23 */ /* 0x002fcc000001080d */
[C---:B------:R-:W-:Y:S01]  /*3ea0*/  HMMA.16816.F32 R128, R8.reuse, R26, RZ ;  /* 0x0000001a0880723c */ /* 0x040fe200000018ff */
[----:B------:R-:W-:Y:S01]  /*3eb0*/  LDSM.16.MT88.4 R24, [R222+0x9400] ;  /* 0x00940000de18783b */ /* 0x000fe20000004200 */
[----:B------:R1:W4:Y:S06]  /*3ec0*/  MUFU.EX2 R238, R4 ;  /* 0x0000000400ee7308 */ /* 0x00032c0000000800 */
[----:B------:R-:W-:Y:S01]  /*3ed0*/  HMMA.16816.F32 R56, R8, R32, RZ ;  /* 0x000000200838723c */ /* 0x000fe200000018ff */
[----:B--2---:R-:W-:-:S07]  /*3ee0*/  FFMA.FTZ R18, R185, c[0x0][0x23c], -R2 ;  /* 0x00008f00b9127a23 */ /* 0x004fce0000010802 */
[C---:B------:R-:W-:Y:S01]  /*3ef0*/  HMMA.16816.F32 R144, R8.reuse, R34, RZ ;  /* 0x000000220890723c */ /* 0x040fe200000018ff */
[----:B------:R-:W-:Y:S01]  /*3f00*/  LDSM.16.MT88.4 R32, [R222+0xa400] ;  /* 0x00a40000de20783b */ /* 0x000fe20000004200 */
[----:B-1----:R-:W-:Y:S01]  /*3f10*/  FFMA.FTZ R4, R105, c[0x0][0x23c], -R12 ;  /* 0x00008f0069047a23 */ /* 0x002fe2000001080c */
[----:B------:R-:W-:Y:S02]  /*3f20*/  MOV R105, R43 ;  /* 0x0000002b00697202 */ /* 0x000fe40000000f00 */
[----:B----4-:R-:W-:Y:S01]  /*3f30*/  F2FP.PACK_AB R6, R238, R239 ;  /* 0x000000efee06723e */ /* 0x010fe200000000ff */
[----:B------:R1:W-:Y:S02]  /*3f40*/  MUFU.EX2 R229, R4 ;  /* 0x0000000400e57308 */ /* 0x0003e40000000800 */
[----:B------:R-:W-:Y:S01]  /*3f50*/  HMMA.16816.F32 R52, R8, R36, RZ ;  /* 0x000000240834723c */ /* 0x000fe200000018ff */
[----:B------:R-:W-:-:S07]  /*3f60*/  MOV R186, R105 ;  /* 0x0000006900ba7202 */ /* 0x000fce0000000f00 */
[----:B------:R-:W-:Y:S01]  /*3f70*/  HMMA.16816.F32 R148, R8, R38, RZ ;  /* 0x000000260894723c */ /* 0x000fe200000018ff */
[----:B------:R-:W2:Y:S01]  /*3f80*/  LDSM.16.MT88.4 R36, [R220+0xb400] ;  /* 0x00b40000dc24783b */ /* 0x000ea20000004200 */
[----:B-1----:R-:W-:-:S06]  /*3f90*/  FFMA.FTZ R4, R101, c[0x0][0x23c], -R12 ;  /* 0x00008f0065047a23 */ /* 0x002fcc000001080c */
[C---:B------:R-:W-:Y:S01]  /*3fa0*/  HMMA.16816.F32 R48, R8.reuse, R44, RZ ;  /* 0x0000002c0830723c */ /* 0x040fe200000018ff */
[----:B------:R1:W4:Y:S07]  /*3fb0*/  MUFU.EX2 R232, R4 ;  /* 0x0000000400e87308 */ /* 0x00032e0000000800 */
[----:B------:R-:W-:Y:S07]  /*3fc0*/  HMMA.16816.F32 R152, R8, R46, RZ ;  /* 0x0000002e0898723c */ /* 0x000fee00000018ff */
[----:B------:R-:W-:-:S02]  /*3fd0*/  FFMA.FTZ R8, R136, c[0x0][0x23c], -R0 ;  /* 0x00008f0088087a23 */ /* 0x000fc40000010800 */
[----:B-1----:R-:W-:Y:S02]  /*3fe0*/  FFMA.FTZ R4, R100, c[0x0][0x23c], -R12 ;  /* 0x00008f0064047a23 */ /* 0x002fe4000001080c */
[----:B------:R1:W-:Y:S01]  /*3ff0*/  MUFU.EX2 R219, R8 ;  /* 0x0000000800db7308 */ /* 0x0003e20000000800 */
[----:B----4-:R-:W-:-:S07]  /*4000*/  F2FP.PACK_AB R5, R232, R229 ;  /* 0x000000e5e805723e */ /* 0x010fce00000000ff */
[----:B------:R4:W-:Y:S01]  /*4010*/  MUFU.EX2 R231, R4 ;  /* 0x0000000400e77308 */ /* 0x0009e20000000800 */
[----:B-1----:R-:W-:-:S07]  /*4020*/  FFMA.FTZ R8, R106, c[0x0][0x23c], -R0 ;  /* 0x00008f006a087a23 */ /* 0x002fce0000010800 */
[----:B------:R1:W-:Y:S01]  /*4030*/  MUFU.EX2 R218, R8 ;  /* 0x0000000800da7308 */ /* 0x0003e20000000800 */
[----:B----4-:R-:W-:Y:S02]  /*4040*/  FFMA.FTZ R4, R42, c[0x0][0x23c], -R12 ;  /* 0x00008f002a047a23 */ /* 0x010fe4000001080c */
[----:B------:R-:W4:Y:S05]  /*4050*/  LDSM.16.MT88.4 R40, [R222+0xb400] ;  /* 0x00b40000de28783b */ /* 0x000f2a0000004200 */
[----:B------:R5:W2:Y:S01]  /*4060*/  MUFU.EX2 R230, R4 ;  /* 0x0000000400e67308 */ /* 0x000aa20000000800 */
[----:B-1----:R-:W-:-:S07]  /*4070*/  FFMA.FTZ R8, R156, c[0x0][0x23c], -R2 ;  /* 0x00008f009c087a23 */ /* 0x002fce0000010802 */
[----:B------:R1:W-:Y:S01]  /*4080*/  MUFU.EX2 R216, R8 ;  /* 0x0000000800d87308 */ /* 0x0003e20000000800 */
[----:B-----5:R-:W-:Y:S01]  /*4090*/  FFMA.FTZ R4, R137, c[0x0][0x23c], -R0 ;  /* 0x00008f0089047a23 */ /* 0x020fe20000010800 */
[----:B--2---:R-:W-:-:S06]  /*40a0*/  F2FP.PACK_AB R7, R230, R231 ;  /* 0x000000e7e607723e */ /* 0x004fcc00000000ff */
[----:B------:R2:W-:Y:S01]  /*40b0*/  MUFU.EX2 R228, R4 ;  /* 0x0000000400e47308 */ /* 0x0005e20000000800 */
[----:B-1----:R-:W-:-:S07]  /*40c0*/  FFMA.FTZ R8, R169, c[0x0][0x23c], -R2 ;  /* 0x00008f00a9087a23 */ /* 0x002fce0000010802 */
[----:B------:R1:W-:Y:S01]  /*40d0*/  MUFU.EX2 R217, R8 ;  /* 0x0000000800d97308 */ /* 0x0003e20000000800 */
[----:B--2---:R-:W-:-:S07]  /*40e0*/  FFMA.FTZ R4, R138, c[0x0][0x23c], -R0 ;  /* 0x00008f008a047a23 */ /* 0x004fce0000010800 */
[----:B------:R2:W5:Y:S01]  /*40f0*/  MUFU.EX2 R227, R4 ;  /* 0x0000000400e37308 */ /* 0x0005620000000800 */
[----:B-1----:R-:W-:-:S07]  /*4100*/  FFMA.FTZ R8, R139, c[0x0][0x23c], -R2 ;  /* 0x00008f008b087a23 */ /* 0x002fce0000010802 */
[----:B------:R1:W-:Y:S01]  /*4110*/  MUFU.EX2 R215, R8 ;  /* 0x0000000800d77308 */ /* 0x0003e20000000800 */
[----:B--2---:R-:W-:-:S07]  /*4120*/  F2FP.PACK_AB R4, R240, R235 ;  /* 0x000000ebf004723e */ /* 0x004fce00000000ff */
[C---:B---3--:R-:W-:Y:S01]  /*4130*/  HMMA.16816.F32 R156, R4.reuse, R20, R116 ;  /* 0x00000014049c723c */ /* 0x048fe20000001874 */
[--C-:B-1----:R-:W-:Y:S02]  /*4140*/  FFMA.FTZ R8, R107, c[0x0][0x23c], -R2.reuse ;  /* 0x00008f006b087a23 */ /* 0x102fe40000010802 */
[----:B------:R1:W-:Y:S05]  /*4150*/  MUFU.EX2 R107, R18 ;  /* 0x00000012006b7308 */ /* 0x0003ea0000000800 */
[C---:B------:R-:W-:Y:S03]  /*4160*/  HMMA.16816.F32 R116, R4.reuse, R36, R108 ;  /* 0x000000240474723c */ /* 0x040fe6000000186c */
[----:B------:R2:W3:Y:S05]  /*4170*/  MUFU.EX2 R214, R8 ;  /* 0x0000000800d67308 */ /* 0x0004ea0000000800 */
[----:B------:R-:W-:Y:S01]  /*4180*/  HMMA.16816.F32 R160, R4, R24, R120 ;  /* 0x0000001804a0723c */ /* 0x000fe20000001878 */
[----:B-1----:R-:W-:-:S07]  /*4190*/  FFMA.FTZ R18, R183, c[0x0][0x23c], -R2 ;  /* 0x00008f00b7127a23 */ /* 0x002fce0000010802 */
[----:B----4-:R-:W-:Y:S01]  /*41a0*/  HMMA.16816.F32 R108, R4, R40, R96 ;  /* 0x00000028046c723c */ /* 0x010fe20000001860 */
[----:B------:R-:W-:Y:S01]  /*41b0*/  MUFU.EX2 R106, R18 ;  /* 0x00000012006a7308 */ /* 0x000fe20000000800 */
[----:B--2---:R-:W-:-:S06]  /*41c0*/  FFMA.FTZ R8, R171, c[0x0][0x23c], -R13 ;  /* 0x00008f00ab087a23 */ /* 0x004fcc000001080d */
        /* <DEDUP_REMOVED lines=14> */
[----:B------:R1:W-:Y:S02]  /*42b0*/  MUFU.EX2 R210, R8 ;  /* 0x0000000800d27308 */ /* 0x0003e40000000800 */
[----:B-----5:R-:W-:Y:S02]  /*42c0*/  F2FP.PACK_AB R4, R227, R228 ;  /* 0x000000e4e304723e */ /* 0x020fe400000000ff */
[----:B------:R-:W-:Y:S02]  /*42d0*/  F2FP.PACK_AB R5, R217, R216 ;  /* 0x000000d8d905723e */ /* 0x000fe400000000ff */
[----:B------:R-:W-:Y:S02]  /*42e0*/  F2FP.PACK_AB R6, R218, R219 ;  /* 0x000000dbda06723e */ /* 0x000fe400000000ff */
[----:B---3--:R-:W-:-:S07]  /*42f0*/  F2FP.PACK_AB R7, R214, R215 ;  /* 0x000000d7d607723e */ /* 0x008fce00000000ff */
[----:B------:R-:W-:Y:S01]  /*4300*/  HMMA.16816.F32 R80, R4, R28, R72 ;  /* 0x0000001c0450723c */ /* 0x000fe20000001848 */
[----:B-1----:R-:W-:-:S04]  /*4310*/  FFMA.FTZ R8, R178, c[0x0][0x23c], -R12 ;  /* 0x00008f00b2087a23 */ /* 0x002fc8000001080c */
[----:B------:R1:W-:Y:S03]  /*4320*/  MUFU.EX2 R209, R8 ;  /* 0x0000000800d17308 */ /* 0x0003e60000000800 */
[C---:B------:R-:W-:Y:S08]  /*4330*/  HMMA.16816.F32 R76, R4.reuse, R24, R64 ;  /* 0x00000018044c723c */ /* 0x040ff00000001840 */
[----:B------:R-:W-:Y:S01]  /*4340*/  HMMA.16816.F32 R68, R4, R32, R56 ;  /* 0x000000200444723c */ /* 0x000fe20000001838 */
[----:B-1----:R-:W-:-:S07]  /*4350*/  FFMA.FTZ R8, R179, c[0x0][0x23c], -R12 ;  /* 0x00008f00b3087a23 */ /* 0x002fce000001080c */
[C---:B------:R-:W-:Y:S01]  /*4360*/  HMMA.16816.F32 R172, R4.reuse, R40, R48 ;  /* 0x0000002804ac723c */ /* 0x040fe20000001830 */
[----:B------:R1:W3:Y:S07]  /*4370*/  MUFU.EX2 R208, R8 ;  /* 0x0000000800d07308 */ /* 0x0002ee0000000800 */
[C---:B------:R-:W-:Y:S08]  /*4380*/  HMMA.16816.F32 R72, R4.reuse, R20, R60 ;  /* 0x000000140448723c */ /* 0x040ff0000000183c */
[C---:B------:R-:W-:Y:S01]  /*4390*/  HMMA.16816.F32 R64, R4.reuse, R36, R52 ;  /* 0x000000240440723c */ /* 0x040fe20000001834 */
[----:B-1----:R-:W-:Y:S07]  /*43a0*/  LDSM.16.MT88.4 R8, [R222+0x9800] ;  /* 0x00980000de08783b */ /* 0x002fee0000004200 */
[C---:B------:R-:W-:Y:S01]  /*43b0*/  HMMA.16816.F32 R48, R4.reuse, R22, R128 ;  /* 0x000000160430723c */ /* 0x040fe20000001880 */
[----:B------:R-:W1:Y:S07]  /*43c0*/  LDSM.16.MT88.4 R20, [R220+0x9800] ;  /* 0x00980000dc14783b */ /* 0x000e6e0000004200 */
[C---:B------:R-:W-:Y:S01]  /*43d0*/  HMMA.16816.F32 R56, R4.reuse, R38, R148 ;  /* 0x000000260438723c */ /* 0x040fe20000001894 */
[----:B------:R-:W4:Y:S07]  /*43e0*/  LDSM.16.MT88.4 R36, [R222+0xb800] ;  /* 0x00b80000de24783b */ /* 0x000f2e0000004200 */
[C---:B------:R-:W-:Y:S01]  /*43f0*/  HMMA.16816.F32 R60, R4.reuse, R30, R140 ;  /* 0x0000001e043c723c */ /* 0x040fe2000000188c */
[----:B------:R-:W-:Y:S04]  /*4400*/  LDSM.16.MT88.4 R28, [R222+0xa800] ;  /* 0x00a80000de1c783b */ /* 0x000fe80000004200 */
[----:B------:R-:W-:Y:S03]  /*4410*/  LDSM.16.MT88.4 R140, [R222+0x9c00] ;  /* 0x009c0000de8c783b */ /* 0x000fe60000004200 */
[C---:B------:R-:W-:Y:S01]  /*4420*/  HMMA.16816.F32 R52, R4.reuse, R26, R132 ;  /* 0x0000001a0434723c */ /* 0x040fe20000001884 */
[----:B------:R-:W5:Y:S07]  /*4430*/  LDSM.16.MT88.4 R24, [R220+0xa800] ;  /* 0x00a80000dc18783b */ /* 0x000f6e0000004200 */
[C---:B------:R-:W-:Y:S01]  /*4440*/  HMMA.16816.F32 R44, R4.reuse, R34, R144 ;  /* 0x00000022042c723c */ /* 0x040fe20000001890 */
[----:B------:R-:W4:Y:S07]  /*4450*/  LDSM.16.MT88.4 R32, [R220+0xb800] ;  /* 0x00b80000dc20783b */ /* 0x000f2e0000004200 */
[----:B------:R-:W-:Y:S07]  /*4460*/  HMMA.16816.F32 R40, R4, R42, R152 ;  /* 0x0000002a0428723c */ /* 0x000fee0000001898 */
[----:B--2---:R-:W-:-:S02]  /*4470*/  F2FP.PACK_AB R4, R212, R213 ;  /* 0x000000d5d404723e */ /* 0x004fc400000000ff */
[----:B---3--:R-:W-:Y:S02]  /*4480*/  F2FP.PACK_AB R5, R208, R209 ;  /* 0x000000d1d005723e */ /* 0x008fe400000000ff */
[----:B------:R-:W-:Y:S02]  /*4490*/  F2FP.PACK_AB R6, R210, R211 ;  /* 0x000000d3d206723e */ /* 0x000fe400000000ff */
[----:B------:R-:W-:-:S07]  /*44a0*/  F2FP.PACK_AB R7, R207, R206 ;  /* 0x000000cecf07723e */ /* 0x000fce00000000ff */
[C---:B-1----:R-:W-:Y:S08]  /*44b0*/  HMMA.16816.F32 R112, R4.reuse, R20, R164 ;  /* 0x000000140470723c */ /* 0x042ff000000018a4 */
[C---:B------:R-:W-:Y:S08]  /*44c0*/  HMMA.16816.F32 R132, R4.reuse, R8, R160 ;  /* 0x000000080484723c */ /* 0x040ff000000018a0 */
[C---:B----4-:R-:W-:Y:S08]  /*44d0*/  HMMA.16816.F32 R176, R4.reuse, R36, R108 ;  /* 0x0000002404b0723c */ /* 0x050ff0000000186c */
[C---:B-----5:R-:W-:Y:S01]  /*44e0*/  HMMA.16816.F32 R148, R4.reuse, R24, R156 ;  /* 0x000000180494723c */ /* 0x060fe2000000189c */
[----:B------:R-:W1:Y:S07]  /*44f0*/  LDSM.16.MT88.4 R156, [R220+0xac00] ;  /* 0x00ac0000dc9c783b */ /* 0x000e6e0000004200 */
[C---:B------:R-:W-:Y:S01]  /*4500*/  HMMA.16816.F32 R164, R4.reuse, R28, R124 ;  /* 0x0000001c04a4723c */ /* 0x040fe2000000187c */
[----:B------:R-:W-:Y:S07]  /*4510*/  LDSM.16.MT88.4 R124, [R220+0x9c00] ;  /* 0x009c0000dc7c783b */ /* 0x000fee0000004200 */
[C---:B------:R-:W-:Y:S08]  /*4520*/  HMMA.16816.F32 R160, R4.reuse, R32, R116 ;  /* 0x0000002004a0723c */ /* 0x040ff00000001874 */
[C---:B------:R-:W-:Y:S08]  /*4530*/  HMMA.16816.F32 R120, R4.reuse, R22, R120 ;  /* 0x000000160478723c */ /* 0x040ff00000001878 */
[C---:B------:R-:W-:Y:S08]  /*4540*/  HMMA.16816.F32 R136, R4.reuse, R10, R136 ;  /* 0x0000000a0488723c */ /* 0x040ff00000001888 */
[C---:B------:R-:W-:Y:S08]  /*4550*/  HMMA.16816.F32 R96, R4.reuse, R26, R96 ;  /* 0x0000001a0460723c */ /* 0x040ff00000001860 */
[C---:B------:R-:W-:Y:S08]  /*4560*/  HMMA.16816.F32 R168, R4.reuse, R30, R92 ;  /* 0x0000001e04a8723c */ /* 0x040ff0000000185c */
[C---:B------:R-:W-:Y:S08]  /*4570*/  HMMA.16816.F32 R88, R4.reuse, R34, R88 ;  /* 0x000000220458723c */ /* 0x040ff00000001858 */
[----:B------:R-:W-:Y:S07]  /*4580*/  HMMA.16816.F32 R108, R4, R38, R84 ;  /* 0x00000026046c723c */ /* 0x000fee0000001854 */
[----:B------:R-:W-:-:S02]  /*4590*/  F2FP.PACK_AB R4, R204, R205 ;  /* 0x000000cdcc04723e */ /* 0x000fc400000000ff */
[----:B------:R-:W-:Y:S02]  /*45a0*/  F2FP.PACK_AB R5, R180, R181 ;  /* 0x000000b5b405723e */ /* 0x000fe400000000ff */
[----:B------:R-:W-:Y:S02]  /*45b0*/  F2FP.PACK_AB R6, R182, R184 ;  /* 0x000000b8b606723e */ /* 0x000fe400000000ff */
[----:B------:R-:W-:-:S07]  /*45c0*/  F2FP.PACK_AB R7, R106, R107 ;  /* 0x0000006b6a07723e */ /* 0x000fce00000000ff */
[C---:B------:R-:W-:Y:S07]  /*45d0*/  HMMA.16816.F32 R128, R4.reuse, R8, R76 ;  /* 0x000000080480723c */ /* 0x040fee000000184c */
[--C-:B------:R-:W-:Y:S01]  /*45e0*/  FFMA.FTZ R8, R191, c[0x0][0x23c], -R13.reuse ;  /* 0x00008f00bf087a23 */ /* 0x100fe2000001080d */
[C---:B------:R-:W-:Y:S03]  /*45f0*/  HMMA.16816.F32 R48, R4.reuse, R26, R48 ;  /* 0x0000001a0430723c */ /* 0x040fe60000001830 */
[----:B------:R2:W-:Y:S05]  /*4600*/  MUFU.EX2 R105, R8 ;  /* 0x0000000800697308 */ /* 0x0005ea0000000800 */
[C---:B------:R-:W-:Y:S08]  /*4610*/  HMMA.16816.F32 R144, R4.reuse, R24, R72 ;  /* 0x000000180490723c */ /* 0x040ff00000001848 */
[----:B------:R-:W-:Y:S01]  /*4620*/  HMMA.16816.F32 R60, R4, R22, R60 ;  /* 0x00000016043c723c */ /* 0x000fe2000000183c */
[----:B--2---:R-:W-:-:S04]  /*4630*/  FFMA.FTZ R8, R190, c[0x0][0x23c], -R13 ;  /* 0x00008f00be087a23 */ /* 0x004fc8000001080d */
[----:B------:R2:W3:Y:S03]  /*4640*/  MUFU.EX2 R101, R8 ;  /* 0x0000000800657308 */ /* 0x0004e60000000800 */
[C---:B------:R-:W-:Y:S01]  /*4650*/  HMMA.16816.F32 R116, R4.reuse, R20, R80 ;  /* 0x000000140474723c */ /* 0x040fe20000001850 */
[----:B------:R-:W4:Y:S07]  /*4660*/  LDSM.16.MT88.4 R80, [R220+0xbc00] ;  /* 0x00bc0000dc50783b */ /* 0x000f2e0000004200 */
[----:B------:R-:W-:Y:S01]  /*4670*/  HMMA.16816.F32 R52, R4, R10, R52 ;  /* 0x0000000a0434723c */ /* 0x000fe20000001834 */
[----:B--2---:R-:W-:-:S07]  /*4680*/  FFMA.FTZ R8, R189, c[0x0][0x23c], -R13 ;  /* 0x00008f00bd087a23 */ /* 0x004fce000001080d */
[C---:B------:R-:W-:Y:S01]  /*4690*/  HMMA.16816.F32 R68, R4.reuse, R28, R68 ;  /* 0x0000001c0444723c */ /* 0x040fe20000001844 */
[----:B---3--:R-:W-:Y:S01]  /*46a0*/  F2FP.PACK_AB R92, R101, R105 ;  /* 0x00000069655c723e */ /* 0x008fe200000000ff */
[----:B------:R2:W-:Y:S06]  /*46b0*/  MUFU.EX2 R100, R8 ;  /* 0x0000000800647308 */ /* 0x0005ec0000000800 */
[C---:B------:R-:W-:Y:S08]  /*46c0*/  HMMA.16816.F32 R44, R4.reuse, R30, R44 ;  /* 0x0000001e042c723c */ /* 0x040ff0000000182c */
[----:B------:R-:W-:Y:S01]  /*46d0*/  HMMA.16816.F32 R64, R4, R32, R64 ;  /* 0x000000200440723c */ /* 0x000fe20000001840 */
[----:B--2---:R-:W-:-:S04]  /*46e0*/  FFMA.FTZ R8, R188, c[0x0][0x23c], -R13 ;  /* 0x00008f00bc087a23 */ /* 0x004fc8000001080d */
[----:B------:R2:W3:Y:S03]  /*46f0*/  MUFU.EX2 R27, R8 ;  /* 0x00000008001b7308 */ /* 0x0004e60000000800 */
[C---:B------:R-:W-:Y:S08]  /*4700*/  HMMA.16816.F32 R56, R4.reuse, R34, R56 ;  /* 0x000000220438723c */ /* 0x040ff00000001838 */
[----:B------:R-:W-:Y:S01]  /*4710*/  HMMA.16816.F32 R84, R4, R36, R172 ;  /* 0x000000240454723c */ /* 0x000fe200000018ac */
[----:B------:R-:W5:Y:S01]  /*4720*/  LDSM.16.MT88.4 R172, [R222+0xac00] ;  /* 0x00ac0000deac783b */ /* 0x000f620000004200 */
[----:B--2---:R-:W-:-:S06]  /*4730*/  FFMA.FTZ R8, R194, c[0x0][0x23c], -R12 ;  /* 0x00008f00c2087a23 */ /* 0x004fcc000001080c */
[----:B------:R-:W-:Y:S01]  /*4740*/  HMMA.16816.F32 R40, R4, R38, R40 ;  /* 0x000000260428723c */ /* 0x000fe20000001828 */
[----:B---3--:R-:W-:Y:S01]  /*4750*/  F2FP.PACK_AB R94, R27, R100 ;  /* 0x000000641b5e723e */ /* 0x008fe200000000ff */
[----:B------:R2:W-:Y:S05]  /*4760*/  MUFU.EX2 R26, R8 ;  /* 0x00000008001a7308 */ /* 0x0005ea0000000800 */
[----:B------:R-:W-:Y:S02]  /*4770*/  FFMA.FTZ R4, R199, c[0x0][0x23c], -R0 ;  /* 0x00008f00c7047a23 */ /* 0x000fe40000010800 */
[----:B------:R-:W-:Y:S02]  /*4780*/  FADD.FTZ R5, R187, R249 ;  /* 0x000000f9bb057221 */ /* 0x000fe40000010000 */
[----:B------:R-:W-:Y:S01]  /*4790*/  FADD.FTZ R6, R248, R246 ;  /* 0x000000f6f8067221 */ /* 0x000fe20000010000 */
[----:B------:R-:W-:Y:S01]  /*47a0*/  MUFU.EX2 R20, R4 ;  /* 0x0000000400147308 */ /* 0x000fe20000000800 */
[----:B------:R-:W-:-:S02]  /*47b0*/  FADD.FTZ R5, R250, R5 ;  /* 0x00000005fa057221 */ /* 0x000fc40000010000 */
[----:B------:R-:W-:Y:S02]  /*47c0*/  FADD.FTZ R6, R245, R6 ;  /* 0x00000006f5067221 */ /* 0x000fe40000010000 */
[----:B------:R-:W-:Y:S02]  /*47d0*/  FADD.FTZ R5, R186, R5 ;  /* 0x00000005ba057221 */ /* 0x000fe40000010000 */
[----:B--2---:R-:W-:Y:S02]  /*47e0*/  FFMA.FTZ R8, R195, c[0x0][0x23c], -R12 ;  /* 0x00008f00c3087a23 */ /* 0x004fe4000001080c */
[----:B------:R-:W-:Y:S02]  /*47f0*/  FADD.FTZ R6, R247, R6 ;  /* 0x00000006f7067221 */ /* 0x000fe40000010000 */
[----:B------:R2:W3:Y:S01]  /*4800*/  MUFU.EX2 R25, R8 ;  /* 0x0000000800197308 */ /* 0x0004e20000000800 */
[----:B------:R-:W-:Y:S02]  /*4810*/  FADD.FTZ R5, R235, R5 ;  /* 0x00000005eb057221 */ /* 0x000fe40000010000 */
[----:B------:R-:W-:-:S02]  /*4820*/  FADD.FTZ R6, R229, R6 ;  /* 0x00000006e5067221 */ /* 0x000fc40000010000 */
[----:B--2---:R-:W-:Y:S01]  /*4830*/  FFMA.FTZ R8, R192, c[0x0][0x23c], -R12 ;  /* 0x00008f00c0087a23 */ /* 0x004fe2000001080c */
[----:B---3--:R-:W-:-:S03]  /*4840*/  F2FP.PACK_AB R93, R25, R26 ;  /* 0x0000001a195d723e */ /* 0x008fc600000000ff */
[----:B------:R2:W-:Y:S02]  /*4850*/  MUFU.EX2 R23, R8 ;  /* 0x0000000800177308 */ /* 0x0005e40000000800 */
[----:B--2---:R-:W-:-:S06]  /*4860*/  FFMA.FTZ R8, R193, c[0x0][0x23c], -R12 ;  /* 0x00008f00c1087a23 */ /* 0x004fcc000001080c */
[----:B------:R2:W3:Y:S02]  /*4870*/  MUFU.EX2 R24, R8 ;  /* 0x0000000800187308 */ /* 0x0004e40000000800 */
[----:B--2---:R-:W-:Y:S01]  /*4880*/  FFMA.FTZ R8, R197, c[0x0][0x23c], -R0 ;  /* 0x00008f00c5087a23 */ /* 0x004fe20000010800 */
[----:B---3--:R-:W-:-:S05]  /*4890*/  F2FP.PACK_AB R95, R24, R23 ;  /* 0x00000017185f723e */ /* 0x008fca00000000ff */
[----:B------:R2:W-:Y:S02]  /*48a0*/  MUFU.EX2 R22, R8 ;  /* 0x0000000800167308 */ /* 0x0005e40000000800 */
[C---:B-1----:R-:W-:Y:S08]  /*48b0*/  HMMA.16816.F32 R152, R92.reuse, R158, R96 ;  /* 0x0000009e5c98723c */ /* 0x042ff00000001860 */
[----:B----4-:R-:W-:Y:S01]  /*48c0*/  HMMA.16816.F32 R72, R92, R80, R160 ;  /* 0x000000505c48723c */ /* 0x010fe200000018a0 */
[----:B--2---:R-:W-:-:S02]  /*48d0*/  FFMA.FTZ R8, R196, c[0x0][0x23c], -R0 ;  /* 0x00008f00c4087a23 */ /* 0x004fc40000010800 */
[----:B------:R-:W-:Y:S02]  /*48e0*/  FFMA.FTZ R0, R198, c[0x0][0x23c], -R0 ;  /* 0x00008f00c6007a23 */ /* 0x000fe40000010800 */
[----:B------:R1:W2:Y:S03]  /*48f0*/  MUFU.EX2 R21, R8 ;  /* 0x0000000800157308 */ /* 0x0002a60000000800 */
[C---:B------:R-:W-:Y:S05]  /*4900*/  HMMA.16816.F32 R112, R92.reuse, R124, R112 ;  /* 0x0000007c5c70723c */ /* 0x040fea0000001870 */
[----:B------:R3:W4:Y:S03]  /*4910*/  MUFU.EX2 R19, R0 ;  /* 0x0000000000137308 */ /* 0x0007260000000800 */
[----:B------:R-:W-:Y:S01]  /*4920*/  HMMA.16816.F32 R120, R92, R126, R120 ;  /* 0x0000007e5c78723c */ /* 0x000fe20000001878 */
[----:B-1----:R-:W1:Y:S01]  /*4930*/  LDSM.16.MT88.4 R8, [R222+0xbc00] ;  /* 0x00bc0000de08783b */ /* 0x002e620000004200 */
[----:B--2---:R-:W-:-:S06]  /*4940*/  F2FP.PACK_AB R96, R21, R22 ;  /* 0x000000161560723e */ /* 0x004fcc00000000ff */
[----:B------:R-:W-:Y:S01]  /*4950*/  HMMA.16816.F32 R132, R92, R140, R132 ;  /* 0x0000008c5c84723c */ /* 0x000fe20000001884 */
[----:B---3--:R-:W-:Y:S01]  /*4960*/  FFMA.FTZ R0, R203, c[0x0][0x23c], -R2 ;  /* 0x00008f00cb007a23 */ /* 0x008fe20000010802 */
[----:B----4-:R-:W-:-:S06]  /*4970*/  F2FP.PACK_AB R98, R19, R20 ;  /* 0x000000141362723e */ /* 0x010fcc00000000ff */
[C---:B------:R-:W-:Y:S01]  /*4980*/  HMMA.16816.F32 R136, R92.reuse, R142, R136 ;  /* 0x0000008e5c88723c */ /* 0x040fe20000001888 */
[----:B------:R2:W-:Y:S07]  /*4990*/  MUFU.EX2 R18, R0 ;  /* 0x0000000000127308 */ /* 0x0005ee0000000800 */
[C---:B------:R-:W-:Y:S08]  /*49a0*/  HMMA.16816.F32 R148, R92.reuse, R156, R148 ;  /* 0x0000009c5c94723c */ /* 0x040ff00000001894 */
[----:B-----5:R-:W-:Y:S01]  /*49b0*/  HMMA.16816.F32 R164, R92, R172, R164 ;  /* 0x000000ac5ca4723c */ /* 0x020fe200000018a4 */
[----:B--2---:R-:W-:-:S04]  /*49c0*/  FFMA.FTZ R0, R202, c[0x0][0x23c], -R2 ;  /* 0x00008f00ca007a23 */ /* 0x004fc80000010802 */
[----:B------:R2:W3:Y:S03]  /*49d0*/  MUFU.EX2 R13, R0 ;  /* 0x00000000000d7308 */ /* 0x0004e60000000800 */
[C---:B------:R-:W-:Y:S08]  /*49e0*/  HMMA.16816.F32 R168, R92.reuse, R174, R168 ;  /* 0x000000ae5ca8723c */ /* 0x040ff000000018a8 */
[----:B------:R-:W-:Y:S01]  /*49f0*/  HMMA.16816.F32 R76, R92, R82, R88 ;  /* 0x000000525c4c723c */ /* 0x000fe20000001858 */
[--C-:B--2---:R-:W-:Y:S01]  /*4a00*/  FFMA.FTZ R0, R201, c[0x0][0x23c], -R2.reuse ;  /* 0x00008f00c9007a23 */ /* 0x104fe20000010802 */
[----:B---3--:R-:W-:Y:S01]  /*4a10*/  F2FP.PACK_AB R97, R13, R18 ;  /* 0x000000120d61723e */ /* 0x008fe200000000ff */
[----:B------:R-:W-:-:S05]  /*4a20*/  FFMA.FTZ R2, R200, c[0x0][0x23c], -R2 ;  /* 0x00008f00c8027a23 */ /* 0x000fca0000010802 */
[C---:B-1----:R-:W-:Y:S01]  /*4a30*/  HMMA.16816.F32 R88, R92.reuse, R8, R176 ;  /* 0x000000085c58723c */ /* 0x042fe200000018b0 */
[----:B------:R1:W-:Y:S07]  /*4a40*/  MUFU.EX2 R12, R0 ;  /* 0x00000000000c7308 */ /* 0x0003ee0000000800 */
[----:B------:R-:W-:Y:S01]  /*4a50*/  HMMA.16816.F32 R92, R92, R10, R108 ;  /* 0x0000000a5c5c723c */ /* 0x000fe2000000186c */
[----:B------:R2:W3:Y:S01]  /*4a60*/  MUFU.EX2 R7, R2 ;  /* 0x0000000200077308 */ /* 0x0004e20000000800 */
[----:B-1----:R-:W-:-:S04]  /*4a70*/  FADD.FTZ R0, R242, R237 ;  /* 0x000000edf2007221 */ /* 0x002fc80000010000 */
[----:B------:R-:W-:Y:S02]  /*4a80*/  FADD.FTZ R0, R243, R0 ;  /* 0x00000000f3007221 */ /* 0x000fe40000010000 */
[----:B--2---:R-:W-:Y:S01]  /*4a90*/  FADD.FTZ R2, R234, R233 ;  /* 0x000000e9ea027221 */ /* 0x004fe20000010000 */
[----:B---3--:R-:W-:Y:S01]  /*4aa0*/  F2FP.PACK_AB R99, R7, R12 ;  /* 0x0000000c0763723e */ /* 0x008fe200000000ff */
        /* <DEDUP_REMOVED lines=59> */
[----:B------:R1:W-:Y:S01]  /*4e60*/  STL [R1+0x8], R250 ;  /* 0x000008fa01007387 */ /* 0x0003e20000100800 */
[----:B------:R-:W-:Y:S01]  /*4e70*/  FADD.FTZ R0, R24, R0 ;  /* 0x0000000018007221 */ /* 0x000fe20000010000 */
[----:B------:R-:W-:Y:S02]  /*4e80*/  HMMA.16816.F32 R96, R96, R10, R40 ;  /* 0x0000000a6060723c */ /* 0x000fe40000001828 */
[----:B------:R1:W-:Y:S04]  /*4e90*/  STL [R1+0x14], R2 ;  /* 0x0000140201007387 */ /* 0x0003e80000100800 */
[----:B------:R1:W-:Y:S04]  /*4ea0*/  STL [R1+0xc], R249 ;  /* 0x00000cf901007387 */ /* 0x0003e80000100800 */
[----:B------:R1:W-:Y:S01]  /*4eb0*/  STL [R1+0x10], R0 ;  /* 0x0000100001007387 */ /* 0x0003e20000100800 */
[----:B------:R-:W-:Y:S06]  /*4ec0*/  @!P0 BRA `(.L_x_370) ;  /* 0x0000898000008947 */ /* 0x000fec0003800000 */
[----:B------:R-:W2:Y:S01]  /*4ed0*/  LDL.64 R186, [R1] ;  /* 0x0000000001ba7983 */ /* 0x000ea20000100a00 */
[----:B------:R-:W-:Y:S01]  /*4ee0*/  IADD3 R252, R251, -0x2, RZ ;  /* 0xfffffffefbfc7810 */ /* 0x000fe20007ffe0ff */
[----:B------:R-:W-:-:S04]  /*4ef0*/  DEPBAR.LE SB0, 0x0 ;  /* 0x000080000000791a */ /* 0x000fc80000000000 */
[----:B-1----:R-:W-:Y:S01]  /*4f00*/  SHF.R.S32.HI R0, RZ, 0x1f, R252 ;  /* 0x0000001fff007819 */ /* 0x002fe200000114fc */
[----:B------:R-:W-:-:S04]  /*4f10*/  IMAD R2, R252, UR11, RZ ;  /* 0x0000000bfc027c24 */ /* 0x000fc8000f8e02ff */
[----:B------:R-:W-:Y:S02]  /*4f20*/  IMAD R0, R0, UR12, R2 ;  /* 0x0000000c00007c24 */ /* 0x000fe4000f8e0202 */
[----:B------:R-:W-:Y:S01]  /*4f30*/  IMAD.U32 R2, RZ, RZ, UR4 ;  /* 0x00000004ff027e24 */ /* 0x000fe2000f8e00ff */
[----:B------:R-:W-:Y:S01]  /*4f40*/  BAR.SYNC.DEFER_BLOCKING 0x0 ;  /* 0x0000000000007b1d */ /* 0x000fe20000010000 */
[----:B--2---:R-:W-:-:S04]  /*4f50*/  IMAD.WIDE.U32 R6, R252, UR12, R186 ;  /* 0x0000000cfc067c25 */ /* 0x004fc8000f8e00ba */
[----:B------:R-:W-:Y:S01]  /*4f60*/  IMAD.IADD R0, R7, 0x1, R0 ;  /* 0x0000000107007824 */ /* 0x000fe200078e0200 */
[----:B------:R-:W-:Y:S01]  /*4f70*/  LEA R4, P0, R6, c[0x0][0x170], 0x1 ;  /* 0x00005c0006047a11 */ /* 0x000fe200078008ff */
[----:B------:R-:W-:-:S03]  /*4f80*/  IMAD.U32 R7, RZ, RZ, UR4 ;  /* 0x00000004ff077e24 */ /* 0x000fc6000f8e00ff */
[----:B------:R-:W-:Y:S01]  /*4f90*/  LEA.HI.X R5, R6, c[0x0][0x174], R0, 0x1, P0 ;  /* 0x00005d0006057a11 */ /* 0x000fe200000f0c00 */
[----:B------:R-:W-:Y:S01]  /*4fa0*/  IMAD.U32 R0, RZ, RZ, UR5 ;  /* 0x00000005ff007e24 */ /* 0x000fe2000f8e00ff */
        /* <DEDUP_REMOVED lines=15> */
[----:B------:R-:W5:Y:S04]  /*50a0*/  LDSM.16.M88.4 R40, [R221+0x6400] ;  /* 0x00640000dd28783b */ /* 0x000f680000000200 */
[----:B------:R-:W4:Y:S04]  /*50b0*/  LDSM.16.M88.4 R32, [R221+0x6c00] ;  /* 0x006c0000dd20783b */ /* 0x000f280000000200 */
[----:B-1----:R-:W-:Y:S04]  /*50c0*/  LDSM.16.M88.4 R4, [R225+0x1000] ;  /* 0x00100000e104783b */ /* 0x002fe80000000200 */
[----:B------:R-:W1:Y:S04]  /*50d0*/  LDSM.16.M88.4 R56, [R223+0x6800] ;  /* 0x00680000df38783b */ /* 0x000e680000000200 */
[----:B------:R-:W1:Y:S04]  /*50e0*/  LDSM.16.M88.4 R52, [R223+0x6000] ;  /* 0x00600000df34783b */ /* 0x000e680000000200 */
[----:B------:R-:W1:Y:S04]  /*50f0*/  LDSM.16.M88.4 R48, [R223+0x6400] ;  /* 0x00640000df30783b */ /* 0x000e680000000200 */
[----:B------:R-:W1:Y:S04]  /*5100*/  LDSM.16.M88.4 R60, [R223+0x6c00] ;  /* 0x006c0000df3c783b */ /* 0x000e680000000200 */
[----:B------:R-:W1:Y:S01]  /*5110*/  LDSM.16.M88.4 R24, [R225] ;  /* 0x00000000e118783b */ /* 0x000e620000000200 */
[-C--:B--2---:R-:W-:Y:S03]  /*5120*/  HMMA.16816.F32 R192, R20, R28.reuse, RZ ;  /* 0x0000001c14c0723c */ /* 0x084fe600000018ff */
[----:B------:R-:W0:Y:S05]  /*5130*/  LDGDEPBAR ;  /* 0x00000000000079af */ /* 0x000e2a0000000000 */
[C---:B---3--:R-:W-:Y:S08]  /*5140*/  HMMA.16816.F32 R188, R8.reuse, R28, RZ ;  /* 0x0000001c08bc723c */ /* 0x048ff000000018ff */
[-C--:B------:R-:W-:Y:S08]  /*5150*/  HMMA.16816.F32 R184, R8, R30.reuse, RZ ;  /* 0x0000001e08b8723c */ /* 0x080ff000000018ff */
[----:B------:R-:W-:Y:S08]  /*5160*/  HMMA.16816.F32 R244, R20, R30, RZ ;  /* 0x0000001e14f4723c */ /* 0x000ff000000018ff */
[C---:B----4-:R-:W-:Y:S08]  /*5170*/  HMMA.16816.F32 R108, R8.reuse, R36, RZ ;  /* 0x00000024086c723c */ /* 0x050ff000000018ff */
[C---:B-----5:R-:W-:Y:S08]  /*5180*/  HMMA.16816.F32 R180, R8.reuse, R40, RZ ;  /* 0x0000002808b4723c */ /* 0x060ff000000018ff */
[C---:B------:R-:W-:Y:S08]  /*5190*/  HMMA.16816.F32 R44, R8.reuse, R32, RZ ;  /* 0x00000020082c723c */ /* 0x040ff000000018ff */
[C---:B------:R-:W-:Y:S08]  /*51a0*/  HMMA.16816.F32 R176, R8.reuse, R42, RZ ;  /* 0x0000002a08b0723c */ /* 0x040ff000000018ff */
[C---:B------:R-:W-:Y:S08]  /*51b0*/  HMMA.16816.F32 R64, R8.reuse, R38, RZ ;  /* 0x000000260840723c */ /* 0x040ff000000018ff */
[----:B------:R-:W-:Y:S08]  /*51c0*/  HMMA.16816.F32 R28, R8, R34, RZ ;  /* 0x00000022081c723c */ /* 0x000ff000000018ff */
[----:B------:R-:W-:Y:S08]  /*51d0*/  HMMA.16816.F32 R8, R20, R40, RZ ;  /* 0x000000281408723c */ /* 0x000ff000000018ff */
[----:B-1----:R-:W-:Y:S08]  /*51e0*/  HMMA.16816.F32 R228, R4, R56, R108 ;  /* 0x0000003804e4723c */ /* 0x002ff0000000186c */
[C---:B------:R-:W-:Y:S08]  /*51f0*/  HMMA.16816.F32 R196, R20.reuse, R36, RZ ;  /* 0x0000002414c4723c */ /* 0x040ff000000018ff */
[C---:B------:R-:W-:Y:S01]  /*5200*/  HMMA.16816.F32 R232, R20.reuse, R38, RZ ;  /* 0x0000002614e8723c */ /* 0x040fe200000018ff */
[----:B------:R-:W-:Y:S07]  /*5210*/  LDSM.16.M88.4 R36, [R221+0x7c00] ;  /* 0x007c0000dd24783b */ /* 0x000fee0000000200 */
[----:B------:R-:W-:Y:S08]  /*5220*/  HMMA.16816.F32 R204, R20, R32, RZ ;  /* 0x0000002014cc723c */ /* 0x000ff000000018ff */
        /* <DEDUP_REMOVED lines=8> */
[----:B------:R-:W1:Y:S07]  /*52b0*/  LDSM.16.M88.4 R4, [R224+0x3000] ;  /* 0x00300000e004783b */ /* 0x000e6e0000000200 */
[C---:B------:R-:W-:Y:S01]  /*52c0*/  HMMA.16816.F32 R236, R20.reuse, R42, RZ ;  /* 0x0000002a14ec723c */ /* 0x040fe200000018ff */
[----:B------:R-:W-:Y:S07]  /*52d0*/  LDSM.16.M88.4 R40, [R221+0x7800] ;  /* 0x00780000dd28783b */ /* 0x000fee0000000200 */
[----:B------:R-:W-:Y:S01]  /*52e0*/  HMMA.16816.F32 R32, R20, R34, RZ ;  /* 0x000000221420723c */ /* 0x000fe200000018ff */
[----:B------:R-:W2:Y:S07]  /*52f0*/  LDSM.16.M88.4 R20, [R221+0x7000] ;  /* 0x00700000dd14783b */ /* 0x000eae0000000200 */
[C---:B------:R-:W-:Y:S08]  /*5300*/  HMMA.16816.F32 R64, R24.reuse, R52, R192 ;  /* 0x000000341840723c */ /* 0x040ff000000018c0 */
[C---:B------:R-:W-:Y:S01]  /*5310*/  HMMA.16816.F32 R192, R24.reuse, R48, R8 ;  /* 0x0000003018c0723c */ /* 0x040fe20000001808 */
[----:B------:R-:W3:Y:S07]  /*5320*/  LDSM.16.M88.4 R8, [R224+0x2000] ;  /* 0x00200000e008783b */ /* 0x000eee0000000200 */
[C---:B------:R-:W-:Y:S01]  /*5330*/  HMMA.16816.F32 R28, R24.reuse, R54, R244 ;  /* 0x00000036181c723c */ /* 0x040fe200000018f4 */
[----:B------:R-:W-:Y:S07]  /*5340*/  LDSM.16.M88.4 R52, [R223+0x7000] ;  /* 0x00700000df34783b */ /* 0x000fee0000000200 */
[C---:B------:R-:W-:Y:S08]  /*5350*/  HMMA.16816.F32 R180, R24.reuse, R60, R204 ;  /* 0x0000003c18b4723c */ /* 0x040ff000000018cc */
[C---:B------:R-:W-:Y:S01]  /*5360*/  HMMA.16816.F32 R60, R24.reuse, R62, R32 ;  /* 0x0000003e183c723c */ /* 0x040fe20000001820 */
[----:B------:R-:W4:Y:S07]  /*5370*/  LDSM.16.M88.4 R32, [R225+0x2000] ;  /* 0x00200000e120783b */ /* 0x000f2e0000000200 */
[----:B------:R-:W-:Y:S01]  /*5380*/  HMMA.16816.F32 R176, R24, R50, R236 ;  /* 0x0000003218b0723c */ /* 0x000fe200000018ec */
[----:B------:R-:W-:Y:S07]  /*5390*/  LDSM.16.M88.4 R48, [R221+0x8000] ;  /* 0x00800000dd30783b */ /* 0x000fee0000000200 */
[C---:B-1----:R-:W-:Y:S08]  /*53a0*/  HMMA.16816.F32 R236, R4.reuse, R36, R216 ;  /* 0x0000002404ec723c */ /* 0x042ff000000018d8 */
[C---:B--2---:R-:W-:Y:S08]  /*53b0*/  HMMA.16816.F32 R188, R4.reuse, R20, R188 ;  /* 0x0000001404bc723c */ /* 0x044ff000000018bc */
[C---:B------:R-:W-:Y:S08]  /*53c0*/  HMMA.16816.F32 R240, R4.reuse, R44, R240 ;  /* 0x0000002c04f0723c */ /* 0x040ff000000018f0 */
[C---:B------:R-:W-:Y:S08]  /*53d0*/  HMMA.16816.F32 R228, R4.reuse, R40, R228 ;  /* 0x0000002804e4723c */ /* 0x040ff000000018e4 */
[C---:B------:R-:W-:Y:S08]  /*53e0*/  HMMA.16816.F32 R204, R4.reuse, R22, R212 ;  /* 0x0000001604cc723c */ /* 0x040ff000000018d4 */
[C---:B------:R-:W-:Y:S08]  /*53f0*/  HMMA.16816.F32 R208, R4.reuse, R46, R208 ;  /* 0x0000002e04d0723c */ /* 0x040ff000000018d0 */
[C---:B------:R-:W-:Y:S08]  /*5400*/  HMMA.16816.F32 R216, R4.reuse, R42, R200 ;  /* 0x0000002a04d8723c */ /* 0x040ff000000018c8 */
[----:B------:R-:W-:Y:S08]  /*5410*/  HMMA.16816.F32 R108, R4, R38, R108 ;  /* 0x00000026046c723c */ /* 0x000ff0000000186c */
[C---:B---3--:R-:W-:Y:S08]  /*5420*/  HMMA.16816.F32 R4, R8.reuse, R20, R64 ;  /* 0x000000140804723c */ /* 0x048ff00000001840 */
[----:B------:R-:W-:Y:S01]  /*5430*/  HMMA.16816.F32 R64, R8, R22, R28 ;  /* 0x000000160840723c */ /* 0x000fe2000000181c */
[----:B------:R-:W1:Y:S04]  /*5440*/  LDSM.16.M88.4 R28, [R225+0x3000] ;  /* 0x00300000e11c783b */ /* 0x000e680000000200 */
[----:B------:R-:W-:Y:S03]  /*5450*/  LDSM.16.M88.4 R20, [R224+0x5000] ;  /* 0x00500000e014783b */ /* 0x000fe60000000200 */
[----:B------:R-:W-:Y:S01]  /*5460*/  HMMA.16816.F32 R184, R24, R56, R196 ;  /* 0x0000003818b8723c */ /* 0x000fe200000018c4 */
[----:B------:R-:W-:-:S02]  /*5470*/  IMAD.MOV.U32 R107, RZ, RZ, R108 ;  /* 0x000000ffff6b7224 */ /* 0x000fc400078e006c */
[----:B------:R-:W-:Y:S02]  /*5480*/  IMAD.MOV.U32 R105, RZ, RZ, R109 ;  /* 0x000000ffff697224 */ /* 0x000fe400078e006d */
[----:B------:R-:W-:Y:S02]  /*5490*/  IMAD.MOV.U32 R13, RZ, RZ, R110 ;  /* 0x000000ffff0d7224 */ /* 0x000fe400078e006e */
[----:B------:R-:W-:Y:S01]  /*54a0*/  IMAD.MOV.U32 R12, RZ, RZ, R111 ;  /* 0x000000ffff0c7224 */ /* 0x000fe200078e006f */
[----:B------:R-:W-:Y:S01]  /*54b0*/  HMMA.16816.F32 R56, R24, R58, R232 ;  /* 0x0000003a1838723c */ /* 0x000fe200000018e8 */
[----:B------:R-:W2:Y:S07]  /*54c0*/  LDSM.16.M88.4 R24, [R224+0x4000] ;  /* 0x00400000e018783b */ /* 0x000eae0000000200 */
[----:B----4-:R-:W-:Y:S08]  /*54d0*/  HMMA.16816.F32 R4, R32, R52, R4 ;  /* 0x000000342004723c */ /* 0x010ff00000001804 */
[C---:B------:R-:W-:Y:S08]  /*54e0*/  HMMA.16816.F32 R192, R8.reuse, R44, R192 ;  /* 0x0000002c08c0723c */ /* 0x040ff000000018c0 */
[C---:B------:R-:W-:Y:S08]  /*54f0*/  HMMA.16816.F32 R196, R8.reuse, R46, R176 ;  /* 0x0000002e08c4723c */ /* 0x040ff000000018b0 */
[C---:B------:R-:W-:Y:S08]  /*5500*/  HMMA.16816.F32 R184, R8.reuse, R40, R184 ;  /* 0x0000002808b8723c */ /* 0x040ff000000018b8 */
[C---:B------:R-:W-:Y:S01]  /*5510*/  HMMA.16816.F32 R212, R8.reuse, R42, R56 ;  /* 0x0000002a08d4723c */ /* 0x040fe20000001838 */
[----:B------:R-:W-:Y:S07]  /*5520*/  LDSM.16.M88.4 R40, [R223+0x7400] ;  /* 0x00740000df28783b */ /* 0x000fee0000000200 */
[C---:B------:R-:W-:Y:S08]  /*5530*/  HMMA.16816.F32 R232, R8.reuse, R36, R180 ;  /* 0x0000002408e8723c */ /* 0x040ff000000018b4 */
[----:B------:R-:W-:Y:S01]  /*5540*/  HMMA.16816.F32 R244, R8, R38, R60 ;  /* 0x0000002608f4723c */ /* 0x000fe2000000183c */
[----:B------:R-:W-:Y:S04]  /*5550*/  LDSM.16.M88.4 R36, [R223+0x8000] ;  /* 0x00800000df24783b */ /* 0x000fe80000000200 */
[----:B------:R-:W3:Y:S03]  /*5560*/  LDSM.16.M88.4 R8, [R225+0x4000] ;  /* 0x00400000e108783b */ /* 0x000ee60000000200 */
[----:B-1----:R-:W-:Y:S08]  /*5570*/  HMMA.16816.F32 R56, R28, R52, R188 ;  /* 0x000000341c38723c */ /* 0x002ff000000018bc */
[----:B--2---:R-:W-:Y:S01]  /*5580*/  HMMA.16816.F32 R44, R24, R48, R4 ;  /* 0x00000030182c723c */ /* 0x004fe20000001804 */
[----:B------:R-:W1:Y:S07]  /*5590*/  LDSM.16.M88.4 R4, [R225+0x5000] ;  /* 0x00500000e104783b */ /* 0x000e6e0000000200 */
[-C--:B------:R-:W-:Y:S08]  /*55a0*/  HMMA.16816.F32 R108, R28, R54.reuse, R204 ;  /* 0x000000361c6c723c */ /* 0x080ff000000018cc */
[----:B------:R-:W-:Y:S08]  /*55b0*/  HMMA.16816.F32 R60, R32, R54, R64 ;  /* 0x00000036203c723c */ /* 0x000ff00000001840 */
[----:B------:R-:W-:Y:S08]  /*55c0*/  HMMA.16816.F32 R52, R20, R48, R56 ;  /* 0x000000301434723c */ /* 0x000ff00000001838 */
[----:B---3--:R-:W-:Y:S01]  /*55d0*/  HMMA.16816.F32 R56, R8, R36, R44 ;  /* 0x000000240838723c */ /* 0x008fe2000000182c */
[----:B------:R-:W2:Y:S07]  /*55e0*/  LDSM.16.M88.4 R44, [R223+0x7800] ;  /* 0x00780000df2c783b */ /* 0x000eae0000000200 */
[----:B------:R-:W-:Y:S08]  /*55f0*/  HMMA.16816.F32 R176, R32, R40, R192 ;  /* 0x0000002820b0723c */ /* 0x000ff000000018c0 */
[----:B-1----:R-:W-:Y:S08]  /*5600*/  HMMA.16816.F32 R64, R4, R36, R52 ;  /* 0x000000240440723c */ /* 0x002ff00000001834 */
[----:B------:R-:W-:Y:S01]  /*5610*/  HMMA.16816.F32 R52, R24, R50, R60 ;  /* 0x000000321834723c */ /* 0x000fe2000000183c */
[----:B------:R-:W-:-:S04]  /*5620*/  FMUL.FTZ R0, R56, c[0x0][0x2ec] ;  /* 0x0000bb0038007a20 */ /* 0x000fc80000410000 */
[----:B------:R1:W-:Y:S03]  /*5630*/  MUFU.TANH R248, R0 ;  /* 0x0000000000f87308 */ /* 0x0003e60000002400 */
[C---:B------:R-:W-:Y:S01]  /*5640*/  HMMA.16816.F32 R180, R28.reuse, R40, R240 ;  /* 0x000000281cb4723c */ /* 0x040fe200000018f0 */
[----:B------:R-:W3:Y:S07]  /*5650*/  S2R R242, SR_TID.X ;  /* 0x0000000000f27919 */ /* 0x000eee0000002100 */
[----:B------:R-:W-:Y:S01]  /*5660*/  HMMA.16816.F32 R200, R28, R42, R208 ;  /* 0x0000002a1cc8723c */ /* 0x000fe200000018d0 */
[----:B-1----:R-:W-:-:S07]  /*5670*/  FMUL.FTZ R0, R57, c[0x0][0x2ec] ;  /* 0x0000bb0039007a20 */ /* 0x002fce0000410000 */
[----:B------:R-:W-:Y:S01]  /*5680*/  HMMA.16816.F32 R188, R32, R42, R196 ;  /* 0x0000002a20bc723c */ /* 0x000fe200000018c4 */
[----:B------:R-:W1:Y:S01]  /*5690*/  LDSM.16.M88.4 R40, [R221+0x8400] ;  /* 0x00840000dd28783b */ /* 0x000e620000000200 */
[----:B------:R4:W5:Y:S06]  /*56a0*/  MUFU.TANH R101, R0 ;  /* 0x0000000000657308 */ /* 0x00096c0000002400 */
[----:B------:R-:W-:Y:S01]  /*56b0*/  HMMA.16816.F32 R48, R20, R50, R108 ;  /* 0x000000321430723c */ /* 0x000fe2000000186c */
[----:B---3--:R-:W-:-:S05]  /*56c0*/  IMAD.SHL.U32 R242, R242, 0x2, RZ ;  /* 0x00000002f2f27824 */ /* 0x008fca00078e00ff */
[----:B------:R-:W-:Y:S02]  /*56d0*/  LOP3.LUT R242, R242, 0x6, RZ, 0xc0, !PT ;  /* 0x00000006f2f27812 */ /* 0x000fe400078ec0ff */
[----:B------:R-:W-:Y:S01]  /*56e0*/  HMMA.16816.F32 R52, R8, R38, R52 ;  /* 0x000000260834723c */ /* 0x000fe20000001834 */
[----:B----4-:R-:W-:-:S04]  /*56f0*/  FMUL.FTZ R0, R58, c[0x0][0x2ec] ;  /* 0x0000bb003a007a20 */ /* 0x010fc80000410000 */
[----:B------:R3:W-:Y:S03]  /*5700*/  MUFU.TANH R243, R0 ;  /* 0x0000000000f37308 */ /* 0x0007e60000002400 */
[----:B--2---:R-:W-:Y:S08]  /*5710*/  HMMA.16816.F32 R108, R32, R44, R184 ;  /* 0x0000002c206c723c */ /* 0x004ff000000018b8 */
[----:B------:R-:W-:Y:S01]  /*5720*/  HMMA.16816.F32 R60, R4, R38, R48 ;  /* 0x00000026043c723c */ /* 0x000fe20000001830 */
[----:B------:R-:W-:Y:S01]  /*5730*/  LDSM.16.M88.4 R36, [R223+0x8400] ;  /* 0x00840000df24783b */ /* 0x000fe20000000200 */
[----:B---3--:R-:W-:-:S06]  /*5740*/  FMUL.FTZ R0, R59, c[0x0][0x2ec] ;  /* 0x0000bb003b007a20 */ /* 0x008fcc0000410000 */
[----:B------:R-:W-:Y:S01]  /*5750*/  HMMA.16816.F32 R184, R28, R44, R228 ;  /* 0x0000002c1cb8723c */ /* 0x000fe200000018e4 */
[----:B------:R2:W-:Y:S07]  /*5760*/  MUFU.TANH R228, R0 ;  /* 0x0000000000e47308 */ /* 0x0005ee0000002400 */
[-C--:B-1----:R-:W-:Y:S08]  /*5770*/  HMMA.16816.F32 R56, R24, R40.reuse, R176 ;  /* 0x000000281838723c */ /* 0x082ff000000018b0 */
[----:B------:R-:W-:Y:S01]  /*5780*/  HMMA.16816.F32 R48, R20, R40, R180 ;  /* 0x000000281430723c */ /* 0x000fe200000018b4 */
[----:B--2---:R-:W-:-:S04]  /*5790*/  FMUL.FTZ R0, R64, c[0x0][0x2ec] ;  /* 0x0000bb0040007a20 */ /* 0x004fc80000410000 */
[----:B------:R1:W-:Y:S03]  /*57a0*/  MUFU.TANH R241, R0 ;  /* 0x0000000000f17308 */ /* 0x0003e60000002400 */
[-C--:B------:R-:W-:Y:S08]  /*57b0*/  HMMA.16816.F32 R196, R28, R46.reuse, R216 ;  /* 0x0000002e1cc4723c */ /* 0x080ff000000018d8 */
[----:B------:R-:W-:Y:S01]  /*57c0*/  HMMA.16816.F32 R192, R32, R46, R212 ;  /* 0x0000002e20c0723c */ /* 0x000fe200000018d4 */
[----:B------:R-:W2:Y:S01]  /*57d0*/  LDSM.16.M88.4 R44, [R221+0x8800] ;  /* 0x00880000dd2c783b */ /* 0x000ea20000000200 */
[----:B-1----:R-:W-:-:S05]  /*57e0*/  FMUL.FTZ R0, R65, c[0x0][0x2ec] ;  /* 0x0000bb0041007a20 */ /* 0x002fca0000410000 */
[----:B------:R-:W-:Y:S01]  /*57f0*/  IMAD.MOV.U32 R212, RZ, RZ, R107 ;  /* 0x000000ffffd47224 */ /* 0x000fe200078e006b */
[----:B------:R1:W3:Y:S01]  /*5800*/  MUFU.TANH R106, R0 ;  /* 0x00000000006a7308 */ /* 0x0002e20000002400 */
[----:B------:R-:W-:Y:S02]  /*5810*/  IMAD.MOV.U32 R213, RZ, RZ, R105 ;  /* 0x000000ffffd57224 */ /* 0x000fe400078e0069 */
[----:B------:R-:W-:Y:S02]  /*5820*/  IMAD.MOV.U32 R214, RZ, RZ, R13 ;  /* 0x000000ffffd67224 */ /* 0x000fe400078e000d */
[----:B------:R-:W-:Y:S02]  /*5830*/  IMAD.MOV.U32 R215, RZ, RZ, R12 ;  /* 0x000000ffffd77224 */ /* 0x000fe400078e000c */
[----:B-1----:R-:W-:-:S04]  /*5840*/  FMUL.FTZ R0, R66, c[0x0][0x2ec] ;  /* 0x0000bb0042007a20 */ /* 0x002fc80000410000 */
[----:B------:R1:W-:Y:S01]  /*5850*/  MUFU.TANH R231, R0 ;  /* 0x0000000000e77308 */ /* 0x0003e20000002400 */
[----:B--2---:R-:W-:Y:S01]  /*5860*/  HMMA.16816.F32 R176, R20, R44, R184 ;  /* 0x0000002c14b0723c */ /* 0x004fe200000018b8 */
[----:B-1----:R-:W-:-:S07]  /*5870*/  FMUL.FTZ R0, R67, c[0x0][0x2ec] ;  /* 0x0000bb0043007a20 */ /* 0x002fce0000410000 */
[----:B------:R-:W-:Y:S01]  /*5880*/  HMMA.16816.F32 R64, R4, R36, R48 ;  /* 0x000000240440723c */ /* 0x000fe20000001830 */
[----:B------:R1:W-:Y:S07]  /*5890*/  MUFU.TANH R227, R0 ;  /* 0x0000000000e37308 */ /* 0x0003ee0000002400 */
[----:B------:R-:W-:Y:S01]  /*58a0*/  HMMA.16816.F32 R48, R24, R42, R188 ;  /* 0x0000002a1830723c */ /* 0x000fe200000018bc */
[----:B-1----:R-:W-:-:S04]  /*58b0*/  FMUL.FTZ R0, R52, c[0x0][0x2ec] ;  /* 0x0000bb0034007a20 */ /* 0x002fc80000410000 */
[----:B------:R1:W-:Y:S02]  /*58c0*/  MUFU.TANH R211, R0 ;  /* 0x0000000000d37308 */ /* 0x0003e40000002400 */
[----:B-1----:R-:W-:-:S06]  /*58d0*/  FMUL.FTZ R0, R53, c[0x0][0x2ec] ;  /* 0x0000bb0035007a20 */ /* 0x002fcc0000410000 */
[----:B------:R1:W-:Y:S02]  /*58e0*/  MUFU.TANH R216, R0 ;  /* 0x0000000000d87308 */ /* 0x0003e40000002400 */
[----:B-1----:R-:W-:-:S06]  /*58f0*/  FMUL.FTZ R0, R54, c[0x0][0x2ec] ;  /* 0x0000bb0036007a20 */ /* 0x002fcc0000410000 */
[----:B------:R1:W-:Y:S02]  /*5900*/  MUFU.TANH R100, R0 ;  /* 0x0000000000647308 */ /* 0x0003e40000002400 */
[----:B-1----:R-:W-:Y:S02]  /*5910*/  FMUL.FTZ R0, R55, c[0x0][0x2ec] ;  /* 0x0000bb0037007a20 */ /* 0x002fe40000410000 */
[----:B------:R-:W-:Y:S04]  /*5920*/  HMMA.16816.F32 R52, R8, R36, R56 ;  /* 0x000000240834723c */ /* 0x000fe80000001838 */
[----:B------:R1:W-:Y:S04]  /*5930*/  MUFU.TANH R210, R0 ;  /* 0x0000000000d27308 */ /* 0x0003e80000002400 */
[----:B------:R-:W-:Y:S01]  /*5940*/  HMMA.16816.F32 R56, R20, R42, R200 ;  /* 0x0000002a1438723c */ /* 0x000fe200000018c8 */
[----:B------:R-:W2:Y:S01]  /*5950*/  LDSM.16.M88.4 R40, [R223+0x8800] ;  /* 0x00880000df28783b */ /* 0x000ea20000000200 */
[----:B-1----:R-:W-:-:S04]  /*5960*/  FMUL.FTZ R0, R60, c[0x0][0x2ec] ;  /* 0x0000bb003c007a20 */ /* 0x002fc80000410000 */
[----:B------:R1:W4:Y:S02]  /*5970*/  MUFU.TANH R19, R0 ;  /* 0x0000000000137308 */ /* 0x0003240000002400 */
[----:B-1----:R-:W-:-:S06]  /*5980*/  FMUL.FTZ R0, R61, c[0x0][0x2ec] ;  /* 0x0000bb003d007a20 */ /* 0x002fcc0000410000 */
[----:B------:R1:W-:Y:S02]  /*5990*/  MUFU.TANH R209, R0 ;  /* 0x0000000000d17308 */ /* 0x0003e40000002400 */
[----:B-1----:R-:W-:-:S06]  /*59a0*/  FMUL.FTZ R0, R62, c[0x0][0x2ec] ;  /* 0x0000bb003e007a20 */ /* 0x002fcc0000410000 */
[----:B------:R1:W1:Y:S02]  /*59b0*/  MUFU.TANH R18, R0 ;  /* 0x0000000000127308 */ /* 0x0002640000002400 */
[----:B-1----:R-:W-:Y:S02]  /*59c0*/  FMUL.FTZ R0, R63, c[0x0][0x2ec] ;  /* 0x0000bb003f007a20 */ /* 0x002fe40000410000 */
[----:B------:R-:W-:Y:S04]  /*59d0*/  HMMA.16816.F32 R60, R24, R44, R108 ;  /* 0x0000002c183c723c */ /* 0x000fe8000000186c */
[----:B------:R1:W1:Y:S02]  /*59e0*/  MUFU.TANH R208, R0 ;  /* 0x0000000000d07308 */ /* 0x0002640000002400 */
[----:B-1----:R-:W-:-:S06]  /*59f0*/  FMUL.FTZ R0, R52, c[0x0][0x2ec] ;  /* 0x0000bb0034007a20 */ /* 0x002fcc0000410000 */
[----:B------:R1:W1:Y:S11]  /*5a00*/  MUFU.TANH R204, R0 ;  /* 0x0000000000cc7308 */ /* 0x0002760000002400 */
[----:B------:R-:W-:Y:S01]  /*5a10*/  @!UPT UIADD3 URZ, URZ, URZ, URZ ;  /* 0x0000003f3f3ff290 */ /* 0x000fe2000fffe03f */
[----:B--2---:R-:W-:Y:S01]  /*5a20*/  HMMA.16816.F32 R60, R8, R40, R60 ;  /* 0x00000028083c723c */ /* 0x004fe2000000183c */
[----:B-1----:R-:W-:-:S04]  /*5a30*/  FMUL.FTZ R0, R53, c[0x0][0x2ec] ;  /* 0x0000bb0035007a20 */ /* 0x002fc80000410000 */
[----:B------:R1:W-:Y:S02]  /*5a40*/  MUFU.TANH R201, R0 ;  /* 0x0000000000c97308 */ /* 0x0003e40000002400 */
[----:B-1----:R-:W-:-:S06]  /*5a50*/  FMUL.FTZ R0, R54, c[0x0][0x2ec] ;  /* 0x0000bb0036007a20 */ /* 0x002fcc0000410000 */
[----:B------:R1:W2:Y:S02]  /*5a60*/  MUFU.TANH R200, R0 ;  /* 0x0000000000c87308 */ /* 0x0002a40000002400 */
[----:B-1----:R-:W-:Y:S02]  /*5a70*/  FMUL.FTZ R0, R55, c[0x0][0x2ec] ;  /* 0x0000bb0037007a20 */ /* 0x002fe40000410000 */
[-C--:B------:R-:W-:Y:S01]  /*5a80*/  HMMA.16816.F32 R52, R8, R38.reuse, R48 ;  /* 0x000000260834723c */ /* 0x080fe20000001830 */
[----:B------:R-:W1:Y:S03]  /*5a90*/  LDSM.16.M88.4 R48, [R223+0x7c00] ;  /* 0x007c0000df30783b */ /* 0x000e660000000200 */
[----:B------:R2:W-:Y:S04]  /*5aa0*/  MUFU.TANH R205, R0 ;  /* 0x0000000000cd7308 */ /* 0x0005e80000002400 */
[C---:B------:R-:W-:Y:S08]  /*5ab0*/  HMMA.16816.F32 R36, R4.reuse, R38, R56 ;  /* 0x000000260424723c */ /* 0x040ff00000001838 */
[----:B------:R-:W-:Y:S01]  /*5ac0*/  HMMA.16816.F32 R56, R4, R40, R176 ;  /* 0x000000280438723c */ /* 0x000fe200000018b0 */
[----:B--2---:R-:W-:-:S04]  /*5ad0*/  FMUL.FTZ R0, R64, c[0x0][0x2ec] ;  /* 0x0000bb0040007a20 */ /* 0x004fc80000410000 */
[----:B------:R2:W1:Y:S02]  /*5ae0*/  MUFU.TANH R181, R0 ;  /* 0x0000000000b57308 */ /* 0x0004640000002400 */
[----:B--2---:R-:W-:Y:S11]  /*5af0*/  FMUL.FTZ R0, R65, c[0x0][0x2ec] ;  /* 0x0000bb0041007a20 */ /* 0x004ff60000410000 */
[----:B------:R-:W-:Y:S06]  /*5b00*/  @!UPT UIADD3 URZ, URZ, URZ, URZ ;  /* 0x0000003f3f3ff290 */ /* 0x000fec000fffe03f */
[----:B------:R-:W-:Y:S01]  /*5b10*/  FMUL.FTZ R2, R59, c[0x0][0x2ec] ;  /* 0x0000bb003b027a20 */ /* 0x000fe20000410000 */
[C---:B-1----:R-:W-:Y:S01]  /*5b20*/  HMMA.16816.F32 R108, R28.reuse, R48, R236 ;  /* 0x000000301c6c723c */ /* 0x042fe200000018ec */
[----:B------:R1:W-:Y:S07]  /*5b30*/  MUFU.TANH R191, R0 ;  /* 0x0000000000bf7308 */ /* 0x0003ee0000002400 */
[----:B------:R-:W-:Y:S01]  /*5b40*/  HMMA.16816.F32 R28, R28, R50, R212 ;  /* 0x000000321c1c723c */ /* 0x000fe200000018d4 */
[----:B------:R-:W-:Y:S01]  /*5b50*/  MUFU.TANH R176, R2 ;  /* 0x0000000200b07308 */ /* 0x000fe20000002400 */
[----:B-1----:R-:W-:-:S07]  /*5b60*/  FMUL.FTZ R0, R66, c[0x0][0x2ec] ;  /* 0x0000bb0042007a20 */ /* 0x002fce0000410000 */
[----:B------:R1:W2:Y:S02]  /*5b70*/  MUFU.TANH R183, R0 ;  /* 0x0000000000b77308 */ /* 0x0002a40000002400 */
[----:B-1----:R-:W-:Y:S02]  /*5b80*/  FMUL.FTZ R0, R67, c[0x0][0x2ec] ;  /* 0x0000bb0043007a20 */ /* 0x002fe40000410000 */
[C---:B------:R-:W-:Y:S04]  /*5b90*/  HMMA.16816.F32 R64, R32.reuse, R48, R232 ;  /* 0x000000302040723c */ /* 0x040fe800000018e8 */
[----:B------:R1:W1:Y:S04]  /*5ba0*/  MUFU.TANH R190, R0 ;  /* 0x0000000000be7308 */ /* 0x0002680000002400 */
[----:B------:R-:W-:Y:S01]  /*5bb0*/  HMMA.16816.F32 R32, R32, R50, R244 ;  /* 0x000000322020723c */ /* 0x000fe200000018f4 */
[----:B-1----:R-:W-:-:S04]  /*5bc0*/  FMUL.FTZ R0, R52, c[0x0][0x2ec] ;  /* 0x0000bb0034007a20 */ /* 0x002fc80000410000 */
        /* <DEDUP_REMOVED lines=11> */
[----:B------:R-:W-:Y:S01]  /*5c80*/  HMMA.16816.F32 R52, R8, R42, R52 ;  /* 0x0000002a0834723c */ /* 0x000fe20000001834 */
[----:B-1----:R-:W-:-:S04]  /*5c90*/  FMUL.FTZ R0, R37, c[0x0][0x2ec] ;  /* 0x0000bb0025007a20 */ /* 0x002fc80000410000 */
[----:B------:R1:W-:Y:S11]  /*5ca0*/  MUFU.TANH R206, R0 ;  /* 0x0000000000ce7308 */ /* 0x0003f60000002400 */
[----:B------:R-:W-:Y:S08]  /*5cb0*/  @!UPT UIADD3 URZ, URZ, URZ, URZ ;  /* 0x0000003f3f3ff290 */ /* 0x000ff0000fffe03f */
[----:B------:R-:W-:Y:S02]  /*5cc0*/  FMUL.FTZ R2, R52, c[0x0][0x2ec] ;  /* 0x0000bb0034027a20 */ /* 0x000fe40000410000 */
[----:B------:R-:W-:Y:S02]  /*5cd0*/  FMUL.FTZ R13, R53, c[0x0][0x2ec] ;  /* 0x0000bb00350d7a20 */ /* 0x000fe40000410000 */
[----:B------:R-:W-:Y:S01]  /*5ce0*/  MUFU.TANH R105, R2 ;  /* 0x0000000200697308 */ /* 0x000fe20000002400 */
[----:B-1----:R-:W-:-:S07]  /*5cf0*/  FMUL.FTZ R0, R38, c[0x0][0x2ec] ;  /* 0x0000bb0026007a20 */ /* 0x002fce0000410000 */
[----:B------:R-:W-:Y:S08]  /*5d00*/  MUFU.TANH R107, R13 ;  /* 0x0000000d006b7308 */ /* 0x000ff00000002400 */
[----:B------:R1:W1:Y:S02]  /*5d10*/  MUFU.TANH R182, R0 ;  /* 0x0000000000b67308 */ /* 0x0002640000002400 */
[----:B-1----:R-:W-:-:S02]  /*5d20*/  FMUL.FTZ R0, R39, c[0x0][0x2ec] ;  /* 0x0000bb0027007a20 */ /* 0x002fc40000410000 */
[----:B------:R-:W1:Y:S04]  /*5d30*/  LDSM.16.M88.4 R36, [R221+0x8c00] ;  /* 0x008c0000dd24783b */ /* 0x000e680000000200 */
[----:B------:R2:W1:Y:S02]  /*5d40*/  MUFU.TANH R180, R0 ;  /* 0x0000000000b47308 */ /* 0x0004640000002400 */
[----:B--2---:R-:W-:-:S06]  /*5d50*/  FMUL.FTZ R0, R60, c[0x0][0x2ec] ;  /* 0x0000bb003c007a20 */ /* 0x004fcc0000410000 */
[----:B------:R2:W1:Y:S02]  /*5d60*/  MUFU.TANH R184, R0 ;  /* 0x0000000000b87308 */ /* 0x0004640000002400 */
[----:B--2---:R-:W-:Y:S01]  /*5d70*/  FMUL.FTZ R0, R61, c[0x0][0x2ec] ;  /* 0x0000bb003d007a20 */ /* 0x004fe20000410000 */
[-C--:B-1----:R-:W-:Y:S05]  /*5d80*/  HMMA.16816.F32 R64, R24, R36.reuse, R64 ;  /* 0x000000241840723c */ /* 0x082fea0000001840 */
[----:B------:R1:W-:Y:S03]  /*5d90*/  MUFU.TANH R187, R0 ;  /* 0x0000000000bb7308 */ /* 0x0003e60000002400 */
[----:B------:R-:W-:Y:S08]  /*5da0*/  HMMA.16816.F32 R108, R20, R36, R108 ;  /* 0x00000024146c723c */ /* 0x000ff0000000186c */
[----:B------:R-:W-:Y:S01]  /*5db0*/  HMMA.16816.F32 R24, R24, R38, R32 ;  /* 0x000000261818723c */ /* 0x000fe20000001820 */
[----:B-1----:R-:W-:-:S04]  /*5dc0*/  FMUL.FTZ R0, R62, c[0x0][0x2ec] ;  /* 0x0000bb003e007a20 */ /* 0x002fc80000410000 */
[----:B------:R1:W2:Y:S02]  /*5dd0*/  MUFU.TANH R185, R0 ;  /* 0x0000000000b97308 */ /* 0x0002a40000002400 */
[----:B-1----:R-:W-:Y:S02]  /*5de0*/  FMUL.FTZ R0, R63, c[0x0][0x2ec] ;  /* 0x0000bb003f007a20 */ /* 0x002fe40000410000 */
[----:B------:R-:W-:Y:S01]  /*5df0*/  HMMA.16816.F32 R60, R20, R46, R196 ;  /* 0x0000002e143c723c */ /* 0x000fe200000018c4 */
[----:B------:R-:W1:Y:S03]  /*5e00*/  LDSM.16.M88.4 R44, [R223+0x8c00] ;  /* 0x008c0000df2c783b */ /* 0x000e660000000200 */
[----:B------:R2:W-:Y:S01]  /*5e10*/  MUFU.TANH R186, R0 ;  /* 0x0000000000ba7308 */ /* 0x0005e20000002400 */
[----:B------:R-:W-:-:S04]  /*5e20*/  DEPBAR.LE SB0, 0x0 ;  /* 0x000080000000791a */ /* 0x000fc80000000000 */
[----:B------:R-:W-:Y:S01]  /*5e30*/  HMMA.16816.F32 R20, R20, R38, R28 ;  /* 0x000000261414723c */ /* 0x000fe2000000181c */
[----:B--2---:R-:W-:-:S04]  /*5e40*/  FMUL.FTZ R0, R56, c[0x0][0x2ec] ;  /* 0x0000bb0038007a20 */ /* 0x004fc80000410000 */
[----:B------:R2:W1:Y:S10]  /*5e50*/  MUFU.TANH R179, R0 ;  /* 0x0000000000b37308 */ /* 0x0004740000002400 */
[----:B------:R-:W-:Y:S01]  /*5e60*/  HMMA.16816.F32 R40, R4, R42, R60 ;  /* 0x0000002a0428723c */ /* 0x000fe2000000183c */
[----:B--2---:R-:W-:-:S07]  /*5e70*/  FMUL.FTZ R0, R57, c[0x0][0x2ec] ;  /* 0x0000bb0039007a20 */ /* 0x004fce0000410000 */
[----:B-1----:R-:W-:Y:S01]  /*5e80*/  HMMA.16816.F32 R24, R8, R46, R24 ;  /* 0x0000002e0818723c */ /* 0x002fe20000001818 */
[----:B------:R1:W-:Y:S02]  /*5e90*/  MUFU.TANH R178, R0 ;  /* 0x0000000000b27308 */ /* 0x0003e40000002400 */
[----:B-1----:R-:W-:-:S06]  /*5ea0*/  FMUL.FTZ R0, R58, c[0x0][0x2ec] ;  /* 0x0000bb003a007a20 */ /* 0x002fcc0000410000 */
[----:B------:R1:W2:Y:S11]  /*5eb0*/  MUFU.TANH R177, R0 ;  /* 0x0000000000b17308 */ /* 0x0002b60000002400 */
[----:B------:R-:W-:Y:S04]  /*5ec0*/  @!UPT UIADD3 URZ, URZ, URZ, URZ ;  /* 0x0000003f3f3ff290 */ /* 0x000fe8000fffe03f */
[----:B------:R-:W-:Y:S02]  /*5ed0*/  FMUL.FTZ R24, R24, c[0x0][0x2ec] ;  /* 0x0000bb0018187a20 */ /* 0x000fe40000410000 */
[----:B------:R-:W-:Y:S02]  /*5ee0*/  FMUL.FTZ R26, R26, c[0x0][0x2ec] ;  /* 0x0000bb001a1a7a20 */ /* 0x000fe40000410000 */
[----:B------:R-:W-:Y:S02]  /*5ef0*/  FMUL.FTZ R25, R25, c[0x0][0x2ec] ;  /* 0x0000bb0019197a20 */ /* 0x000fe40000410000 */
[----:B------:R-:W-:Y:S01]  /*5f00*/  MUFU.TANH R24, R24 ;  /* 0x0000001800187308 */ /* 0x000fe20000002400 */
[----:B------:R-:W-:Y:S01]  /*5f10*/  FMUL.FTZ R27, R27, c[0x0][0x2ec] ;  /* 0x0000bb001b1b7a20 */ /* 0x000fe20000410000 */
[----:B-1----:R-:W-:-:S06]  /*5f20*/  IADD3 R0, R251, -0x2, RZ ;  /* 0xfffffffefb007810 */ /* 0x002fcc0007ffe0ff */
[----:B------:R-:W-:Y:S01]  /*5f30*/  MUFU.TANH R26, R26 ;  /* 0x0000001a001a7308 */ /* 0x000fe20000002400 */
[----:B------:R-:W-:-:S07]  /*5f40*/  IMAD R0, R0, 0x40, R242 ;  /* 0x0000004000007824 */ /* 0x000fce00078e02f2 */
[----:B------:R-:W-:Y:S01]  /*5f50*/  MUFU.TANH R25, R25 ;  /* 0x0000001900197308 */ /* 0x000fe20000002400 */
[C---:B------:R-:W-:Y:S02]  /*5f60*/  IADD3 R12, R0.reuse, 0x1, RZ ;  /* 0x00000001000c7810 */ /* 0x040fe40007ffe0ff */
[----:B------:R-:W-:Y:S02]  /*5f70*/  IADD3 R2, R0, 0x8, RZ ;  /* 0x0000000800027810 */ /* 0x000fe40007ffe0ff */
[C---:B------:R-:W-:Y:S02]  /*5f80*/  ISETP.GE.AND P1, PT, R12.reuse, R14, PT ;  /* 0x0000000e0c00720c */ /* 0x040fe40003f26270 */
[C---:B------:R-:W-:Y:S01]  /*5f90*/  ISETP.GE.AND P0, PT, R12.reuse, R15, PT ;  /* 0x0000000f0c00720c */ /* 0x040fe20003f06270 */
[----:B------:R-:W-:Y:S01]  /*5fa0*/  MUFU.TANH R27, R27 ;  /* 0x0000001b001b7308 */ /* 0x000fe20000002400 */
[----:B------:R-:W-:Y:S01]  /*5fb0*/  BAR.SYNC.DEFER_BLOCKING 0x0 ;  /* 0x0000000000007b1d */ /* 0x000fe20000010000 */
[----:B------:R-:W-:-:S02]  /*5fc0*/  ISETP.GE.AND P4, PT, R12, R17, PT ;  /* 0x000000110c00720c */ /* 0x000fc40003f86270 */
[----:B------:R-:W-:Y:S01]  /*5fd0*/  ISETP.GE.AND P2, PT, R12, R16, PT ;  /* 0x000000100c00720c */ /* 0x000fe20003f46270 */
[----:B------:R-:W-:Y:S01]  /*5fe0*/  FMUL.FTZ R12, R54, c[0x0][0x2ec] ;  /* 0x0000bb00360c7a20 */ /* 0x000fe20000410000 */
[----:B-----5:R-:W-:Y:S02]  /*5ff0*/  FSEL R49, R101, -INF , !P1 ;  /* 0xff80000065317808 */ /* 0x020fe40004800000 */
[----:B---3--:R-:W-:Y:S01]  /*6000*/  FSEL R36, R106, -INF , !P4 ;  /* 0xff8000006a247808 */ /* 0x008fe20006000000 */
[----:B------:R1:W3:Y:S01]  /*6010*/  MUFU.TANH R101, R12 ;  /* 0x0000000c00657308 */ /* 0x0002e20000002400 */
[C---:B------:R-:W-:Y:S02]  /*6020*/  ISETP.GE.AND P3, PT, R2.reuse, R17, PT ;  /* 0x000000110200720c */ /* 0x040fe40003f66270 */
[C---:B------:R-:W-:Y:S02]  /*6030*/  ISETP.GE.AND P6, PT, R2.reuse, R14, PT ;  /* 0x0000000e0200720c */ /* 0x040fe40003fc6270 */
[----:B------:R-:W-:-:S02]  /*6040*/  ISETP.GE.AND P5, PT, R2, R15, PT ;  /* 0x0000000f0200720c */ /* 0x000fc40003fa6270 */
[----:B------:R-:W-:Y:S02]  /*6050*/  ISETP.GE.AND P1, PT, R2, R16, PT ;  /* 0x000000100200720c */ /* 0x000fe40003f26270 */
[----:B------:R-:W-:Y:S02]  /*6060*/  IADD3 R2, R0, 0x9, RZ ;  /* 0x0000000900027810 */ /* 0x000fe40007ffe0ff */
[----:B----4-:R-:W-:Y:S01]  /*6070*/  FSEL R13, R19, -INF , !P3 ;  /* 0xff800000130d7808 */ /* 0x010fe20005800000 */
[----:B------:R-:W-:Y:S01]  /*6080*/  FMUL.FTZ R19, R43, c[0x0][0x2ec] ;  /* 0x0000bb002b137a20 */ /* 0x000fe20000410000 */
[----:B------:R-:W-:Y:S02]  /*6090*/  FSEL R63, R228, -INF , !P0 ;  /* 0xff800000e43f7808 */ /* 0x000fe40004000000 */
[----:B------:R-:W-:Y:S01]  /*60a0*/  FSEL R48, R227, -INF , !P2 ;  /* 0xff800000e3307808 */ /* 0x000fe20005000000 */
[----:B-1----:R-:W-:Y:S01]  /*60b0*/  FMUL.FTZ R12, R55, c[0x0][0x2ec] ;  /* 0x0000bb00370c7a20 */ /* 0x002fe20000410000 */
[----:B------:R-:W-:Y:S01]  /*60c0*/  FSEL R61, R211, -INF , !P6 ;  /* 0xff800000d33d7808 */ /* 0x000fe20007000000 */
[----:B------:R-:W-:Y:S01]  /*60d0*/  HMMA.16816.F32 R52, R8, R44, R64 ;  /* 0x0000002c0834723c */ /* 0x000fe20000001840 */
[C---:B------:R-:W-:Y:S01]  /*60e0*/  ISETP.GE.AND P0, PT, R2.reuse, R14, PT ;  /* 0x0000000e0200720c */ /* 0x040fe20003f06270 */
[----:B------:R1:W-:Y:S01]  /*60f0*/  MUFU.TANH R106, R12 ;  /* 0x0000000c006a7308 */ /* 0x0003e20000002400 */
[----:B------:R-:W-:-:S02]  /*6100*/  ISETP.GE.AND P4, PT, R2, R15, PT ;  /* 0x0000000f0200720c */ /* 0x000fc40003f86270 */
[C---:B------:R-:W-:Y:S02]  /*6110*/  ISETP.GE.AND P2, PT, R2.reuse, R17, PT ;  /* 0x000000110200720c */ /* 0x040fe40003f46270 */
[----:B------:R-:W-:Y:S02]  /*6120*/  ISETP.GE.AND P6, PT, R2, R16, PT ;  /* 0x000000100200720c */ /* 0x000fe40003fc6270 */
[----:B------:R-:W-:Y:S01]  /*6130*/  IADD3 R2, R0, 0x10, RZ ;  /* 0x0000001000027810 */ /* 0x000fe20007ffe0ff */
[----:B------:R4:W-:Y:S01]  /*6140*/  MUFU.TANH R56, R19 ;  /* 0x0000001300387308 */ /* 0x0009e20000002400 */
[----:B------:R-:W-:Y:S02]  /*6150*/  FSEL R100, R100, -INF , !P5 ;  /* 0xff80000064647808 */ /* 0x000fe40006800000 */
[----:B------:R-:W-:Y:S02]  /*6160*/  FSEL R37, R18, -INF , !P1 ;  /* 0xff80000012257808 */ /* 0x000fe40004800000 */
[----:B------:R-:W-:-:S02]  /*6170*/  FSEL R60, R216, -INF , !P0 ;  /* 0xff800000d83c7808 */ /* 0x000fc40004000000 */
[----:B------:R-:W-:Y:S01]  /*6180*/  ISETP.GE.AND P5, PT, R2, R14, PT ;  /* 0x0000000e0200720c */ /* 0x000fe20003fa6270 */
[----:B-1----:R-:W-:Y:S01]  /*6190*/  FMUL.FTZ R12, R40, c[0x0][0x2ec] ;  /* 0x0000bb00280c7a20 */ /* 0x002fe20000410000 */
[C---:B------:R-:W-:Y:S02]  /*61a0*/  ISETP.GE.AND P3, PT, R2.reuse, R15, PT ;  /* 0x0000000f0200720c */ /* 0x040fe40003f66270 */
[C---:B------:R-:W-:Y:S01]  /*61b0*/  ISETP.GE.AND P1, PT, R2.reuse, R17, PT ;  /* 0x000000110200720c */ /* 0x040fe20003f26270 */
[----:B------:R1:W5:Y:S01]  /*61c0*/  MUFU.TANH R59, R12 ;  /* 0x0000000c003b7308 */ /* 0x0003620000002400 */
[----:B------:R-:W-:Y:S01]  /*61d0*/  ISETP.GE.AND P0, PT, R2, R16, PT ;  /* 0x000000100200720c */ /* 0x000fe20003f06270 */
[----:B------:R-:W-:Y:S01]  /*61e0*/  FMUL.FTZ R55, R55, c[0x0][0x2ec] ;  /* 0x0000bb0037377a20 */ /* 0x000fe20000410000 */
[----:B------:R-:W-:Y:S01]  /*61f0*/  IADD3 R2, R0, 0x11, RZ ;  /* 0x0000001100027810 */ /* 0x000fe20007ffe0ff */
[----:B----4-:R-:W-:Y:S01]  /*6200*/  FMUL.FTZ R19, R52, c[0x0][0x2ec] ;  /* 0x0000bb0034137a20 */ /* 0x010fe20000410000 */
[----:B------:R-:W-:-:S02]  /*6210*/  FSEL R62, R210, -INF , !P4 ;  /* 0xff800000d23e7808 */ /* 0x000fc40006000000 */
[----:B------:R-:W-:Y:S01]  /*6220*/  FSEL R18, R208, -INF , !P6 ;  /* 0xff800000d0127808 */ /* 0x000fe20007000000 */
[----:B------:R4:W-:Y:S01]  /*6230*/  MUFU.TANH R52, R19 ;  /* 0x0000001300347308 */ /* 0x0009e20000002400 */
[----:B------:R-:W-:Y:S02]  /*6240*/  FSEL R65, R204, -INF , !P5 ;  /* 0xff800000cc417808 */ /* 0x000fe40006800000 */
[C---:B------:R-:W-:Y:S02]  /*6250*/  ISETP.GE.AND P4, PT, R2.reuse, R14, PT ;  /* 0x0000000e0200720c */ /* 0x040fe40003f86270 */
[C---:B------:R-:W-:Y:S02]  /*6260*/  ISETP.GE.AND P6, PT, R2.reuse, R17, PT ;  /* 0x000000110200720c */ /* 0x040fe40003fc6270 */
[----:B------:R-:W-:Y:S01]  /*6270*/  ISETP.GE.AND P5, PT, R2, R16, PT ;  /* 0x000000100200720c */ /* 0x000fe20003fa6270 */
[----:B-1----:R-:W-:Y:S01]  /*6280*/  FMUL.FTZ R12, R41, c[0x0][0x2ec] ;  /* 0x0000bb00290c7a20 */ /* 0x002fe20000410000 */
[----:B------:R-:W-:Y:S01]  /*6290*/  FSEL R208, R200, -INF , !P3 ;  /* 0xff800000c8d07808 */ /* 0x000fe20005800000 */
[----:B------:R-:W-:Y:S01]  /*62a0*/  MUFU.TANH R55, R55 ;  /* 0x0000003700377308 */ /* 0x000fe20000002400 */
[----:B------:R-:W-:-:S02]  /*62b0*/  FSEL R64, R181, -INF , !P1 ;  /* 0xff800000b5407808 */ /* 0x000fc40004800000 */
[----:B------:R-:W-:Y:S02]  /*62c0*/  FSEL R183, R183, -INF , !P0 ;  /* 0xff800000b7b77808 */ /* 0x000fe40004000000 */
[----:B------:R-:W-:Y:S01]  /*62d0*/  FSEL R201, R201, -INF , !P4 ;  /* 0xff800000c9c97808 */ /* 0x000fe20006000000 */
[----:B----4-:R-:W-:Y:S01]  /*62e0*/  FMUL.FTZ R19, R53, c[0x0][0x2ec] ;  /* 0x0000bb0035137a20 */ /* 0x010fe20000410000 */
[----:B------:R-:W-:Y:S01]  /*62f0*/  FSEL R35, R191, -INF , !P6 ;  /* 0xff800000bf237808 */ /* 0x000fe20007000000 */
[----:B------:R1:W-:Y:S01]  /*6300*/  MUFU.TANH R58, R12 ;  /* 0x0000000c003a7308 */ /* 0x0003e20000002400 */
[----:B------:R-:W-:Y:S02]  /*6310*/  FSEL R181, R190, -INF , !P5 ;  /* 0xff800000beb57808 */ /* 0x000fe40006800000 */
[----:B------:R-:W-:-:S05]  /*6320*/  IADD3 R8, R0, 0x28, RZ ;  /* 0x0000002800087810 */ /* 0x000fca0007ffe0ff */
[----:B------:R4:W-:Y:S01]  /*6330*/  MUFU.TANH R32, R19 ;  /* 0x0000001300207308 */ /* 0x0009e20000002400 */
[----:B-1----:R-:W-:Y:S02]  /*6340*/  FMUL.FTZ R12, R42, c[0x0][0x2ec] ;  /* 0x0000bb002a0c7a20 */ /* 0x002fe40000410000 */
[C---:B------:R-:W-:Y:S05]  /*6350*/  HMMA.16816.F32 R40, R4.reuse, R44, R108 ;  /* 0x0000002c0428723c */ /* 0x040fea000000186c */
[----:B------:R1:W1:Y:S01]  /*6360*/  MUFU.TANH R57, R12 ;  /* 0x0000000c00397308 */ /* 0x0002620000002400 */
[----:B----4-:R-:W-:Y:S02]  /*6370*/  FMUL.FTZ R19, R54, c[0x0][0x2ec] ;  /* 0x0000bb0036137a20 */ /* 0x010fe40000410000 */
[----:B------:R-:W-:Y:S05]  /*6380*/  HMMA.16816.F32 R44, R4, R46, R20 ;  /* 0x0000002e042c723c */ /* 0x000fea0000001814 */
[----:B------:R-:W4:Y:S02]  /*6390*/  MUFU.TANH R19, R19 ;  /* 0x0000001300137308 */ /* 0x000f240000002400 */
[----:B------:R-:W-:-:S02]  /*63a0*/  IADD3 R4, R0, 0x31, RZ ;  /* 0x0000003100047810 */ /* 0x000fc40007ffe0ff */
[----:B-1----:R-:W-:Y:S02]  /*63b0*/  FSEL R12, R209, -INF , !P2 ;  /* 0xff800000d10c7808 */ /* 0x002fe40005000000 */
[-C--:B------:R-:W-:Y:S02]  /*63c0*/  ISETP.GE.AND P2, PT, R2, R15.reuse, PT ;  /* 0x0000000f0200720c */ /* 0x080fe40003f46270 */
[----:B------:R-:W-:Y:S02]  /*63d0*/  IADD3 R2, R0, 0x18, RZ ;  /* 0x0000001800027810 */ /* 0x000fe40007ffe0ff */
[----:B------:R-:W-:Y:S01]  /*63e0*/  FSEL R205, R205, -INF , !P2 ;  /* 0xff800000cdcd7808 */ /* 0x000fe20005000000 */
[----:B------:R-:W-:Y:S01]  /*63f0*/  FMUL.FTZ R40, R40, c[0x0][0x2ec] ;  /* 0x0000bb0028287a20 */ /* 0x000fe20000410000 */
[----:B------:R-:W-:Y:S01]  /*6400*/  ISETP.GE.AND P3, PT, R2, R14, PT ;  /* 0x0000000e0200720c */ /* 0x000fe20003f66270 */
[----:B------:R-:W-:Y:S01]  /*6410*/  FMUL.FTZ R42, R42, c[0x0][0x2ec] ;  /* 0x0000bb002a2a7a20 */ /* 0x000fe20000410000 */
[C---:B------:R-:W-:Y:S01]  /*6420*/  ISETP.GE.AND P1, PT, R2.reuse, R15, PT ;  /* 0x0000000f0200720c */ /* 0x040fe20003f26270 */
[----:B------:R-:W-:Y:S01]  /*6430*/  FMUL.FTZ R41, R41, c[0x0][0x2ec] ;  /* 0x0000bb0029297a20 */ /* 0x000fe20000410000 */
[C---:B------:R-:W-:Y:S01]  /*6440*/  ISETP.GE.AND P0, PT, R2.reuse, R17, PT ;  /* 0x000000110200720c */ /* 0x040fe20003f06270 */
[----:B------:R-:W1:Y:S01]  /*6450*/  MUFU.TANH R40, R40 ;  /* 0x0000002800287308 */ /* 0x000e620000002400 */
[----:B------:R-:W-:Y:S01]  /*6460*/  ISETP.GE.AND P4, PT, R2, R16, PT ;  /* 0x000000100200720c */ /* 0x000fe20003f86270 */
[----:B------:R-:W-:Y:S01]  /*6470*/  FMUL.FTZ R43, R43, c[0x0][0x2ec] ;  /* 0x0000bb002b2b7a20 */ /* 0x000fe20000410000 */
[----:B------:R-:W-:Y:S01]  /*6480*/  IADD3 R2, R0, 0x19, RZ ;  /* 0x0000001900027810 */ /* 0x000fe20007ffe0ff */
[----:B------:R-:W-:Y:S01]  /*6490*/  FMUL.FTZ R6, R44, c[0x0][0x2ec] ;  /* 0x0000bb002c067a20 */ /* 0x000fe20000410000 */
[----:B------:R-:W-:Y:S01]  /*64a0*/  FSEL R200, R189, -INF , !P3 ;  /* 0xff800000bdc87808 */ /* 0x000fe20005800000 */
[----:B------:R-:W-:Y:S01]  /*64b0*/  FMUL.FTZ R46, R46, c[0x0][0x2ec] ;  /* 0x0000bb002e2e7a20 */ /* 0x000fe20000410000 */
[C---:B------:R-:W-:Y:S01]  /*64c0*/  ISETP.GE.AND P2, PT, R2.reuse, R14, PT ;  /* 0x0000000e0200720c */ /* 0x040fe20003f46270 */
[----:B------:R-:W1:Y:S01]  /*64d0*/  MUFU.TANH R42, R42 ;  /* 0x0000002a002a7308 */ /* 0x000e620000002400 */
[C---:B------:R-:W-:Y:S01]  /*64e0*/  ISETP.GE.AND P6, PT, R2.reuse, R15, PT ;  /* 0x0000000f0200720c */ /* 0x040fe20003fc6270 */
[----:B------:R-:W-:Y:S01]  /*64f0*/  FMUL.FTZ R5, R45, c[0x0][0x2ec] ;  /* 0x0000bb002d057a20 */ /* 0x000fe20000410000 */
[----:B------:R-:W-:-:S02]  /*6500*/  ISETP.GE.AND P5, PT, R2, R17, PT ;  /* 0x000000110200720c */ /* 0x000fc40003fa6270 */
[----:B------:R-:W-:Y:S02]  /*6510*/  ISETP.GE.AND P3, PT, R2, R16, PT ;  /* 0x000000100200720c */ /* 0x000fe40003f66270 */
[----:B------:R-:W-:Y:S01]  /*6520*/  IADD3 R2, R0, 0x20, RZ ;  /* 0x0000002000027810 */ /* 0x000fe20007ffe0ff */
[----:B------:R-:W1:Y:S01]  /*6530*/  MUFU.TANH R41, R41 ;  /* 0x0000002900297308 */ /* 0x000e620000002400 */
[----:B------:R-:W-:Y:S02]  /*6540*/  FSEL R204, R202, -INF , !P1 ;  /* 0xff800000cacc7808 */ /* 0x000fe40004800000 */
[----:B------:R-:W-:Y:S02]  /*6550*/  FSEL R34, R188, -INF , !P0 ;  /* 0xff800000bc227808 */ /* 0x000fe40004000000 */
[----:B------:R-:W-:Y:S02]  /*6560*/  FSEL R182, R182, -INF , !P4 ;  /* 0xff800000b6b67808 */ /* 0x000fe40006000000 */
[----:B------:R-:W-:Y:S01]  /*6570*/  FSEL R202, R203, -INF , !P2 ;  /* 0xff800000cbca7808 */ /* 0x000fe20005000000 */
[----:B------:R-:W1:Y:S01]  /*6580*/  MUFU.TANH R43, R43 ;  /* 0x0000002b002b7308 */ /* 0x000e620000002400 */
[----:B------:R-:W-:-:S02]  /*6590*/  ISETP.GE.AND P1, PT, R2, R14, PT ;  /* 0x0000000e0200720c */ /* 0x000fc40003f26270 */
[C---:B------:R-:W-:Y:S02]  /*65a0*/  ISETP.GE.AND P0, PT, R2.reuse, R15, PT ;  /* 0x0000000f0200720c */ /* 0x040fe40003f06270 */
[C---:B------:R-:W-:Y:S02]  /*65b0*/  ISETP.GE.AND P4, PT, R2.reuse, R17, PT ;  /* 0x000000110200720c */ /* 0x040fe40003f86270 */
[----:B------:R-:W-:Y:S01]  /*65c0*/  ISETP.GE.AND P2, PT, R2, R16, PT ;  /* 0x000000100200720c */ /* 0x000fe20003f46270 */
[----:B------:R-:W1:Y:S01]  /*65d0*/  MUFU.TANH R6, R6 ;  /* 0x0000000600067308 */ /* 0x000e620000002400 */
[----:B------:R-:W-:Y:S02]  /*65e0*/  IADD3 R2, R0, 0x21, RZ ;  /* 0x0000002100027810 */ /* 0x000fe40007ffe0ff */
[----:B------:R-:W-:Y:S02]  /*65f0*/  FSEL R203, R207, -INF , !P6 ;  /* 0xff800000cfcb7808 */ /* 0x000fe40007000000 */
[----:B------:R-:W-:-:S02]  /*6600*/  FSEL R33, R206, -INF , !P5 ;  /* 0xff800000ce217808 */ /* 0x000fc40006800000 */
[----:B------:R-:W-:Y:S01]  /*6610*/  FSEL R180, R180, -INF , !P3 ;  /* 0xff800000b4b47808 */ /* 0x000fe20005800000 */
[----:B------:R-:W-:Y:S01]  /*6620*/  MUFU.TANH R5, R5 ;  /* 0x0000000500057308 */ /* 0x000fe20000002400 */
        /* <DEDUP_REMOVED lines=9> */
[----:B--2---:R-:W-:Y:S02]  /*66c0*/  FSEL R213, R177, -INF , !P2 ;  /* 0xff800000b1d57808 */ /* 0x004fe40005000000 */
[----:B------:R-:W-:-:S02]  /*66d0*/  FSEL R215, R187, -INF , !P6 ;  /* 0xff800000bbd77808 */ /* 0x000fc40007000000 */
[----:B------:R-:W-:Y:S02]  /*66e0*/  FSEL R230, R186, -INF , !P5 ;  /* 0xff800000bae67808 */ /* 0x000fe40006800000 */
[----:B------:R-:W-:Y:S02]  /*66f0*/  FSEL R210, R178, -INF , !P3 ;  /* 0xff800000b2d27808 */ /* 0x000fe40005800000 */
[----:B------:R-:W-:Y:S02]  /*6700*/  FSEL R214, R176, -INF , !P1 ;  /* 0xff800000b0d67808 */ /* 0x000fe40004800000 */
[----:B------:R-:W-:Y:S02]  /*6710*/  FSEL R217, R105, -INF , !P0 ;  /* 0xff80000069d97808 */ /* 0x000fe40004000000 */
[C---:B------:R-:W-:Y:S02]  /*6720*/  ISETP.GE.AND P4, PT, R8.reuse, R15, PT ;  /* 0x0000000f0800720c */ /* 0x040fe40003f86270 */
[----:B------:R-:W-:-:S02]  /*6730*/  ISETP.GE.AND P2, PT, R8, R17, PT ;  /* 0x000000110800720c */ /* 0x000fc40003f46270 */
[----:B------:R-:W-:Y:S02]  /*6740*/  ISETP.GE.AND P6, PT, R8, R16, PT ;  /* 0x000000100800720c */ /* 0x000fe40003fc6270 */
[C---:B------:R-:W-:Y:S02]  /*6750*/  ISETP.GE.AND P5, PT, R2.reuse, R14, PT ;  /* 0x0000000e0200720c */ /* 0x040fe40003fa6270 */
[C---:B------:R-:W-:Y:S02]  /*6760*/  ISETP.GE.AND P3, PT, R2.reuse, R15, PT ;  /* 0x0000000f0200720c */ /* 0x040fe40003f66270 */
[C---:B------:R-:W-:Y:S02]  /*6770*/  ISETP.GE.AND P1, PT, R2.reuse, R17, PT ;  /* 0x000000110200720c */ /* 0x040fe40003f26270 */
[----:B------:R-:W-:Y:S02]  /*6780*/  ISETP.GE.AND P0, PT, R2, R16, PT ;  /* 0x000000100200720c */ /* 0x000fe40003f06270 */
[----:B------:R-:W-:-:S02]  /*6790*/  IADD3 R2, R0, 0x30, RZ ;  /* 0x0000003000027810 */ /* 0x000fc40007ffe0ff */
[----:B---3--:R-:W-:Y:S02]  /*67a0*/  FSEL R228, R101, -INF , !P4 ;  /* 0xff80000065e47808 */ /* 0x008fe40006000000 */
[----:B-----5:R-:W-:Y:S02]  /*67b0*/  FSEL R207, R59, -INF , !P2 ;  /* 0xff8000003bcf7808 */ /* 0x020fe40005000000 */
[----:B------:R-:W-:Y:S02]  /*67c0*/  FSEL R212, R57, -INF , !P6 ;  /* 0xff80000039d47808 */ /* 0x000fe40007000000 */
[----:B------:R-:W-:Y:S02]  /*67d0*/  FSEL R216, R107, -INF , !P5 ;  /* 0xff8000006bd87808 */ /* 0x000fe40006800000 */
[C---:B------:R-:W-:Y:S02]  /*67e0*/  ISETP.GE.AND P4, PT, R2.reuse, R14, PT ;  /* 0x0000000e0200720c */ /* 0x040fe40003f86270 */
[----:B------:R-:W-:-:S02]  /*67f0*/  ISETP.GE.AND P2, PT, R2, R15, PT ;  /* 0x0000000f0200720c */ /* 0x000fc40003f46270 */
[C---:B------:R-:W-:Y:S02]  /*6800*/  ISETP.GE.AND P6, PT, R2.reuse, R17, PT ;  /* 0x000000110200720c */ /* 0x040fe40003fc6270 */
[----:B------:R-:W-:Y:S02]  /*6810*/  ISETP.GE.AND P5, PT, R2, R16, PT ;  /* 0x000000100200720c */ /* 0x000fe40003fa6270 */
[----:B------:R-:W-:Y:S02]  /*6820*/  FSEL R219, R106, -INF , !P3 ;  /* 0xff8000006adb7808 */ /* 0x000fe40005800000 */
[----:B------:R-:W-:Y:S02]  /*6830*/  IADD3 R2, R0, 0x38, RZ ;  /* 0x0000003800027810 */ /* 0x000fe40007ffe0ff */
[----:B------:R-:W-:Y:S02]  /*6840*/  ISETP.GE.AND P3, PT, R4, R14, PT ;  /* 0x0000000e0400720c */ /* 0x000fe40003f66270 */
[----:B------:R-:W-:-:S02]  /*6850*/  FSEL R211, R56, -INF , !P0 ;  /* 0xff80000038d37808 */ /* 0x000fc40004000000 */
[----:B------:R-:W-:Y:S02]  /*6860*/  ISETP.GE.AND P0, PT, R4, R17, PT ;  /* 0x000000110400720c */ /* 0x000fe40003f06270 */
[----:B------:R-:W-:Y:S02]  /*6870*/  FSEL R206, R58, -INF , !P1 ;  /* 0xff8000003ace7808 */ /* 0x000fe40004800000 */
[----:B------:R-:W-:Y:S02]  /*6880*/  FSEL R240, R52, -INF , !P4 ;  /* 0xff80000034f07808 */ /* 0x000fe40006000000 */
[C---:B------:R-:W-:Y:S02]  /*6890*/  ISETP.GE.AND P1, PT, R4.reuse, R15, PT ;  /* 0x0000000f0400720c */ /* 0x040fe40003f26270 */
[----:B------:R-:W-:Y:S01]  /*68a0*/  ISETP.GE.AND P4, PT, R4, R16, PT ;  /* 0x000000100400720c */ /* 0x000fe20003f86270 */
[----:B------:R-:W-:Y:S01]  /*68b0*/  FMUL.FTZ R4, R47, c[0x0][0x2ec] ;  /* 0x0000bb002f047a20 */ /* 0x000fe20000410000 */
[----:B----4-:R-:W-:-:S02]  /*68c0*/  FSEL R246, R19, -INF , !P2 ;  /* 0xff80000013f67808 */ /* 0x010fc40005000000 */
[----:B-1----:R-:W-:Y:S02]  /*68d0*/  FSEL R234, R40, -INF , !P6 ;  /* 0xff80000028ea7808 */ /* 0x002fe40007000000 */
[----:B------:R-:W-:Y:S01]  /*68e0*/  FSEL R238, R42, -INF , !P5 ;  /* 0xff8000002aee7808 */ /* 0x000fe20006800000 */
[----:B------:R-:W-:Y:S01]  /*68f0*/  MUFU.TANH R4, R4 ;  /* 0x0000000400047308 */ /* 0x000fe20000002400 */
[----:B------:R-:W-:Y:S02]  /*6900*/  FSEL R239, R32, -INF , !P3 ;  /* 0xff80000020ef7808 */ /* 0x000fe40005800000 */
[C---:B------:R-:W-:Y:S02]  /*6910*/  ISETP.GE.AND P2, PT, R2.reuse, R14, PT ;  /* 0x0000000e0200720c */ /* 0x040fe40003f46270 */
[C---:B------:R-:W-:Y:S02]  /*6920*/  ISETP.GE.AND P6, PT, R2.reuse, R15, PT ;  /* 0x0000000f0200720c */ /* 0x040fe40003fc6270 */
[----:B------:R-:W-:-:S02]  /*6930*/  ISETP.GE.AND P5, PT, R2, R17, PT ;  /* 0x000000110200720c */ /* 0x000fc40003fa6270 */
[----:B------:R-:W-:Y:S02]  /*6940*/  ISETP.GE.AND P3, PT, R2, R16, PT ;  /* 0x000000100200720c */ /* 0x000fe40003f66270 */
[----:B------:R-:W1:Y:S01]  /*6950*/  MUFU.TANH R2, R46 ;  /* 0x0000002e00027308 */ /* 0x000e620000002400 */
[----:B------:R-:W-:Y:S02]  /*6960*/  FSEL R233, R41, -INF , !P0 ;  /* 0xff80000029e97808 */ /* 0x000fe40004000000 */
[----:B------:R-:W-:Y:S02]  /*6970*/  ISETP.GE.AND P0, PT, R0, R15, PT ;  /* 0x0000000f0000720c */ /* 0x000fe40003f06270 */
[----:B------:R-:W-:Y:S02]  /*6980*/  FSEL R245, R55, -INF , !P1 ;  /* 0xff80000037f57808 */ /* 0x000fe40004800000 */
[----:B------:R-:W-:Y:S02]  /*6990*/  FSEL R19, R243, -INF , !P0 ;  /* 0xff800000f3137808 */ /* 0x000fe40004000000 */
[----:B------:R-:W-:-:S02]  /*69a0*/  ISETP.NE.AND P0, PT, R251, 0x2, PT ;  /* 0x00000002fb00780c */ /* 0x000fc40003f05270 */
[----:B------:R-:W-:Y:S02]  /*69b0*/  FSEL R237, R43, -INF , !P4 ;  /* 0xff8000002bed7808 */ /* 0x000fe40006000000 */
[----:B------:R-:W-:Y:S02]  /*69c0*/  FSEL R242, R24, -INF , !P2 ;  /* 0xff80000018f27808 */ /* 0x000fe40005000000 */
[C---:B------:R-:W-:Y:S02]  /*69d0*/  ISETP.GE.AND P1, PT, R0.reuse, R14, PT ;  /* 0x0000000e0000720c */ /* 0x040fe40003f26270 */
[C---:B------:R-:W-:Y:S02]  /*69e0*/  ISETP.GE.AND P4, PT, R0.reuse, R17, PT ;  /* 0x000000110000720c */ /* 0x040fe40003f86270 */
[C---:B------:R-:W-:Y:S02]  /*69f0*/  ISETP.GE.AND P2, PT, R0.reuse, R16, PT ;  /* 0x000000100000720c */ /* 0x040fe40003f46270 */
[----:B------:R-:W-:-:S02]  /*6a00*/  IADD3 R0, R0, 0x39, RZ ;  /* 0x0000003900007810 */ /* 0x000fc40007ffe0ff */
[----:B------:R-:W-:Y:S02]  /*6a10*/  FSEL R244, R26, -INF , !P6 ;  /* 0xff8000001af47808 */ /* 0x000fe40007000000 */
[----:B------:R-:W-:Y:S02]  /*6a20*/  FSEL R232, R6, -INF , !P5 ;  /* 0xff80000006e87808 */ /* 0x000fe40006800000 */
[----:B-1----:R-:W-:Y:S02]  /*6a30*/  FSEL R235, R2, -INF , !P3 ;  /* 0xff80000002eb7808 */ /* 0x002fe40005800000 */
[----:B------:R-:W-:Y:S02]  /*6a40*/  FSEL R11, R248, -INF , !P1 ;  /* 0xff800000f80b7808 */ /* 0x000fe40004800000 */
        /* <DEDUP_REMOVED lines=13> */
[----:B------:R-:W-:-:S04]  /*6b20*/  IADD3 R0, R251, -0x3, RZ ;  /* 0xfffffffdfb007810 */ /* 0x000fc80007ffe0ff */
[----:B------:R-:W-:Y:S01]  /*6b30*/  SHF.R.S32.HI R2, RZ, 0x1f, R0 ;  /* 0x0000001fff027819 */ /* 0x000fe20000011400 */
[----:B------:R-:W-:-:S04]  /*6b40*/  IMAD.WIDE.U32 R6, R0, c[0x0][0x198], RZ ;  /* 0x0000660000067a25 */ /* 0x000fc800078e00ff */
[----:B------:R-:W-:-:S04]  /*6b50*/  IMAD R2, R2, c[0x0][0x198], RZ ;  /* 0x0000660002027a24 */ /* 0x000fc800078e02ff */
[----:B------:R-:W-:-:S04]  /*6b60*/  IMAD R2, R0, c[0x0][0x19c], R2 ;  /* 0x0000670000027a24 */ /* 0x000fc800078e0202 */
[----:B------:R-:W-:Y:S01]  /*6b70*/  IMAD.IADD R2, R7, 0x1, R2 ;  /* 0x0000000107027824 */ /* 0x000fe200078e0202 */
        /* <DEDUP_REMOVED lines=16> */
.L_x_371:
[----:B------:R-:W-:Y:S01]  /*6c80*/  FMNMX.FTZ R0, R102, R8, !PT ;  /* 0x0000000866007209 */ /* 0x000fe20007810000 */
[----:B------:R-:W2:Y:S03]  /*6c90*/  LDL.LU R66, [R1+0x14] ;  /* 0x0000140001427983 */ /* 0x000ea60000300800 */
[----:B------:R-:W-:Y:S01]  /*6ca0*/  FMNMX.FTZ R0, R36, R0, !PT ;  /* 0x0000000024007209 */ /* 0x000fe20007810000 */
[----:B------:R-:W3:Y:S01]  /*6cb0*/  LDL.LU R67, [R1+0x10] ;  /* 0x0000100001437983 */ /* 0x000ee20000300800 */
[----:B-1----:R-:W-:-:S02]  /*6cc0*/  FMNMX.FTZ R5, R104, R11, !PT ;  /* 0x0000000b68057209 */ /* 0x002fc40007810000 */
        /* <DEDUP_REMOVED lines=47> */
[----:B-1----:R-:W-:-:S02]  /*6fc0*/  FMNMX.FTZ R0, R0, R6, !PT ;  /* 0x0000000600007209 */ /* 0x002fc40007810000 */
[----:B------:R-:W1:Y:S01]  /*6fd0*/  SHFL.BFLY PT, R6, R4, 0x2, 0x1f ;  /* 0x0c401f0004067f89 */ /* 0x000e6200000e0000 */
[----:B------:R-:W-:Y:S02]  /*6fe0*/  FMNMX.FTZ R5, R202, R5, !PT ;  /* 0x00000005ca057209 */ /* 0x000fe40007810000 */
[----:B------:R-:W-:Y:S01]  /*6ff0*/  FMNMX.FTZ R2, R205, R2, !PT ;  /* 0x00000002cd027209 */ /* 0x000fe20007810000 */
[----:B------:R-:W4:Y:S01]  /*7000*/  SHFL.BFLY PT, R7, R0, 0x1, 0x1f ;  /* 0x0c201f0000077f89 */ /* 0x000f2200000e0000 */
        /* <DEDUP_REMOVED lines=12> */
[----:B----4-:R-:W-:Y:S01]  /*70d0*/  FMNMX.FTZ R248, R0, R7, !PT ;  /* 0x0000000700f87209 */ /* 0x010fe20007810000 */
[----:B------:R-:W1:Y:S01]  /*70e0*/  SHFL.BFLY PT, R9, R4, 0x1, 0x1f ;  /* 0x0c201f0004097f89 */ /* 0x000e6200000e0000 */
        /* <DEDUP_REMOVED lines=8> */
[----:B------:R-:W4:Y:S01]  /*7170*/  SHFL.BFLY PT, R7, R5, 0x2, 0x1f ;  /* 0x0c401f0005077f89 */ /* 0x000f2200000e0000 */
[----:B------:R-:W-:Y:S02]  /*7180*/  FMNMX.FTZ R6, R244, R0, !PT ;  /* 0x00000000f4067209 */ /* 0x000fe40007810000 */
[----:B------:R-:W-:Y:S01]  /*7190*/  MOV R39, R249 ;  /* 0x000000f900277202 */ /* 0x000fe20000000f00 */
[----:B------:R-:W-:Y:S01]  /*71a0*/  FFMA.FTZ R0, R8, c[0x0][0x23c], -R2 ;  /* 0x00008f0008007a23 */ /* 0x000fe20000010802 */
[----:B------:R-:W-:-:S02]  /*71b0*/  FMNMX.FTZ R6, R243, R6, !PT ;  /* 0x00000006f3067209 */ /* 0x000fc40007810000 */
[----:B------:R-:W-:Y:S01]  /*71c0*/  MOV R41, R250 ;  /* 0x000000fa00297202 */ /* 0x000fe20000000f00 */
[----:B------:R5:W-:Y:S01]  /*71d0*/  MUFU.EX2 R47, R0 ;  /* 0x00000000002f7308 */ /* 0x000be20000000800 */
[----:B-1----:R-:W-:Y:S01]  /*71e0*/  FMNMX.FTZ R227, R4, R9, !PT ;  /* 0x0000000904e37209 */ /* 0x002fe20007810000 */
[----:B------:R-:W-:Y:S01]  /*71f0*/  SHFL.BFLY PT, R8, R6, 0x2, 0x1f ;  /* 0x0c401f0006087f89 */ /* 0x000fe200000e0000 */
[----:B------:R-:W-:Y:S02]  /*7200*/  FFMA.FTZ R4, R13, c[0x0][0x23c], -R2 ;  /* 0x00008f000d047a23 */ /* 0x000fe40000010802 */
[----:B------:R-:W-:-:S03]  /*7210*/  FSETP.NEU.FTZ.AND P0, PT, R227, -INF , PT ;  /* 0xff800000e300780b */ /* 0x000fc60003f1d000 */
[----:B------:R1:W-:Y:S01]  /*7220*/  MUFU.EX2 R38, R4 ;  /* 0x0000000400267308 */ /* 0x0003e20000000800 */
[----:B-----5:R-:W-:Y:S01]  /*7230*/  FFMA.FTZ R0, R36, c[0x0][0x23c], -R2 ;  /* 0x00008f0024007a23 */ /* 0x020fe20000010802 */
[----:B----4-:R-:W-:-:S06]  /*7240*/  FMNMX.FTZ R5, R5, R7, !PT ;  /* 0x0000000705057209 */ /* 0x010fcc0007810000 */
[----:B------:R4:W-:Y:S01]  /*7250*/  MUFU.EX2 R43, R0 ;  /* 0x00000000002b7308 */ /* 0x0009e20000000800 */
[----:B------:R-:W5:Y:S01]  /*7260*/  SHFL.BFLY PT, R9, R5, 0x1, 0x1f ;  /* 0x0c201f0005097f89 */ /* 0x000f6200000e0000 */
[----:B-1----:R-:W-:-:S06]  /*7270*/  FFMA.FTZ R4, R12, c[0x0][0x23c], -R2 ;  /* 0x00008f000c047a23 */ /* 0x002fcc0000010802 */
[----:B------:R1:W-:Y:S01]  /*7280*/  MUFU.EX2 R46, R4 ;  /* 0x00000004002e7308 */ /* 0x0003e20000000800 */
[----:B----4-:R-:W-:-:S05]  /*7290*/  FMUL.FTZ R0, R227, c[0x0][0x23c] ;  /* 0x00008f00e3007a20 */ /* 0x010fca0000410000 */
[----:B------:R-:W-:-:S05]  /*72a0*/  FSEL R0, R0, RZ, P0 ;  /* 0x000000ff00007208 */ /* 0x000fca0000000000 */
[--C-:B-1----:R-:W-:Y:S01]  /*72b0*/  FFMA.FTZ R4, R10, c[0x0][0x23c], -R0.reuse ;  /* 0x00008f000a047a23 */ /* 0x102fe20000010800 */
[----:B-----5:R-:W-:Y:S01]  /*72c0*/  FMNMX.FTZ R249, R5, R9, !PT ;  /* 0x0000000905f97209 */ /* 0x020fe20007810000 */
[--C-:B------:R-:W-:Y:S02]  /*72d0*/  FFMA.FTZ R7, R37, c[0x0][0x23c], -R0.reuse ;  /* 0x00008f0025077a23 */ /* 0x100fe40000010800 */
[----:B------:R1:W-:Y:S08]  /*72e0*/  MUFU.EX2 R44, R4 ;  /* 0x00000004002c7308 */ /* 0x0003f00000000800 */
[----:B------:R4:W-:Y:S01]  /*72f0*/  MUFU.EX2 R45, R7 ;  /* 0x00000007002d7308 */ /* 0x0009e20000000800 */
[----:B-1----:R-:W-:-:S07]  /*7300*/  FFMA.FTZ R4, R48, c[0x0][0x23c], -R0 ;  /* 0x00008f0030047a23 */ /* 0x002fce0000010800 */
[----:B------:R1:W-:Y:S01]  /*7310*/  MUFU.EX2 R40, R4 ;  /* 0x0000000400287308 */ /* 0x0003e20000000800 */
[----:B----4-:R-:W-:-:S05]  /*7320*/  FSEL R7, R248, RZ, P1 ;  /* 0x000000fff8077208 */ /* 0x010fca0000800000 */
[----:B------:R-:W-:-:S04]  /*7330*/  FADD.FTZ R7, R102, -R7 ;  /* 0x8000000766077221 */ /* 0x000fc80000010000 */
[----:B------:R-:W-:Y:S01]  /*7340*/  FMUL.FTZ R7, R7, c[0x0][0x23c] ;  /* 0x00008f0007077a20 */ /* 0x000fe20000410000 */
[----:B-1----:R-:W-:Y:S01]  /*7350*/  FMNMX.FTZ R4, R6, R8, !PT ;  /* 0x0000000806047209 */ /* 0x002fe20007810000 */
[----:B------:R-:W-:Y:S02]  /*7360*/  FFMA.FTZ R6, R18, c[0x0][0x23c], -R0 ;  /* 0x00008f0012067a23 */ /* 0x000fe40000010800 */
[----:B------:R-:W1:Y:S02]  /*7370*/  MUFU.EX2 R18, R7 ;  /* 0x0000000700127308 */ /* 0x000e640000000800 */
[----:B------:R-:W4:Y:S06]  /*7380*/  SHFL.BFLY PT, R8, R4, 0x1, 0x1f ;  /* 0x0c201f0004087f89 */ /* 0x000f2c00000e0000 */
[----:B------:R5:W4:Y:S01]  /*7390*/  MUFU.EX2 R51, R6 ;  /* 0x0000000600337308 */ /* 0x000b220000000800 */
[----:B-1----:R-:W-:-:S02]  /*73a0*/  FMUL.FTZ R136, R136, R18 ;  /* 0x0000001288887220 */ /* 0x002fc40000410000 */
[-C--:B------:R-:W-:Y:S02]  /*73b0*/  FMUL.FTZ R137, R137, R18.reuse ;  /* 0x0000001289897220 */ /* 0x080fe40000410000 */
[-C--:B------:R-:W-:Y:S02]  /*73c0*/  FMUL.FTZ R112, R112, R18.reuse ;  /* 0x0000001270707220 */ /* 0x080fe40000410000 */
[-C--:B------:R-:W-:Y:S01]  /*73d0*/  FMUL.FTZ R113, R113, R18.reuse ;  /* 0x0000001271717220 */ /* 0x080fe20000410000 */
[----:B-----5:R-:W-:Y:S01]  /*73e0*/  FSEL R6, R227, RZ, P0 ;  /* 0x000000ffe3067208 */ /* 0x020fe20000000000 */
[-C--:B------:R-:W-:Y:S01]  /*73f0*/  FMUL.FTZ R120, R120, R18.reuse ;  /* 0x0000001278787220 */ /* 0x080fe20000410000 */
[----:B------:R-:W-:Y:S01]  /*7400*/  FSETP.NEU.FTZ.AND P0, PT, R249, -INF , PT ;  /* 0xff800000f900780b */ /* 0x000fe20003f1d000 */
[----:B------:R-:W-:Y:S01]  /*7410*/  FMUL.FTZ R121, R121, R18 ;  /* 0x0000001279797220 */ /* 0x000fe20000410000 */
[----:B----4-:R-:W-:Y:S01]  /*7420*/  FMNMX.FTZ R250, R4, R8, !PT ;  /* 0x0000000804fa7209 */ /* 0x010fe20007810000 */
[----:B------:R-:W-:Y:S01]  /*7430*/  FADD.FTZ R3, R3, -R6 ;  /* 0x8000000603037221 */ /* 0x000fe20000010000 */
[----:B------:R-:W-:Y:S01]  /*7440*/  FSEL R5, R249, RZ, P0 ;  /* 0x000000fff9057208 */ /* 0x000fe20000000000 */
[----:B------:R-:W-:Y:S01]  /*7450*/  FMUL.FTZ R164, R164, R18 ;  /* 0x00000012a4a47220 */ /* 0x000fe20000410000 */
[----:B------:R-:W-:Y:S01]  /*7460*/  F2FP.PACK_AB R4, R43, R47 ;  /* 0x0000002f2b04723e */ /* 0x000fe200000000ff */
[----:B------:R-:W-:Y:S01]  /*7470*/  FMUL.FTZ R3, R3, c[0x0][0x23c] ;  /* 0x00008f0003037a20 */ /* 0x000fe20000410000 */
[----:B------:R-:W-:Y:S01]  /*7480*/  F2FP.PACK_AB R6, R46, R38 ;  /* 0x000000262e06723e */ /* 0x000fe200000000ff */
[----:B------:R-:W-:Y:S01]  /*7490*/  FADD.FTZ R32, R104, -R5 ;  /* 0x8000000568207221 */ /* 0x000fe20000010000 */
[----:B------:R-:W-:Y:S01]  /*74a0*/  F2FP.PACK_AB R5, R40, R44 ;  /* 0x0000002c2805723e */ /* 0x000fe200000000ff */
[----:B------:R1:W4:Y:S01]  /*74b0*/  MUFU.EX2 R13, R3 ;  /* 0x00000003000d7308 */ /* 0x0003220000000800 */
[----:B------:R-:W-:Y:S01]  /*74c0*/  F2FP.PACK_AB R7, R51, R45 ;  /* 0x0000002d3307723e */ /* 0x000fe200000000ff */
        /* <DEDUP_REMOVED lines=8> */
[-C--:B----4-:R-:W-:Y:S02]  /*7550*/  FMUL.FTZ R138, R138, R13.reuse ;  /* 0x0000000d8a8a7220 */ /* 0x090fe40000410000 */
[-C--:B------:R-:W-:Y:S01]  /*7560*/  FMUL.FTZ R139, R139, R13.reuse ;  /* 0x0000000d8b8b7220 */ /* 0x080fe20000410000 */
[----:B------:R-:W-:Y:S01]  /*7570*/  FSEL R8, R3, RZ, P0 ;  /* 0x000000ff03087208 */ /* 0x000fe20000000000 */
[C---:B------:R-:W-:Y:S01]  /*7580*/  FMUL.FTZ R3, R250.reuse, c[0x0][0x23c] ;  /* 0x00008f00fa037a20 */ /* 0x040fe20000410000 */
[----:B------:R-:W-:Y:S01]  /*7590*/  FSETP.NEU.FTZ.AND P0, PT, R250, -INF , PT ;  /* 0xff800000fa00780b */ /* 0x000fe20003f1d000 */
[-C--:B------:R-:W-:Y:S02]  /*75a0*/  FMUL.FTZ R114, R114, R13.reuse ;  /* 0x0000000d72727220 */ /* 0x080fe40000410000 */
[----:B------:R-:W-:Y:S01]  /*75b0*/  FFMA.FTZ R9, R11, c[0x0][0x23c], -R8 ;  /* 0x00008f000b097a23 */ /* 0x000fe20000010808 */
[C---:B------:R-:W-:Y:S01]  /*75c0*/  HMMA.16816.F32 R188, R4.reuse, R26, R136 ;  /* 0x0000001a04bc723c */ /* 0x040fe20000001888 */
[----:B------:R-:W-:Y:S01]  /*75d0*/  FSEL R10, R250, RZ, P0 ;  /* 0x000000fffa0a7208 */ /* 0x000fe20000000000 */
[-C--:B------:R-:W-:Y:S01]  /*75e0*/  FMUL.FTZ R115, R115, R13.reuse ;  /* 0x0000000d73737220 */ /* 0x080fe20000410000 */
[----:B------:R1:W-:Y:S01]  /*75f0*/  MUFU.EX2 R101, R9 ;  /* 0x0000000900657308 */ /* 0x0003e20000000800 */
[----:B------:R-:W-:Y:S01]  /*7600*/  FSEL R3, R3, RZ, P0 ;  /* 0x000000ff03037208 */ /* 0x000fe20000000000 */
[----:B------:R-:W-:Y:S01]  /*7610*/  FMUL.FTZ R122, R122, R13 ;  /* 0x0000000d7a7a7220 */ /* 0x000fe20000410000 */
[----:B------:R-:W-:Y:S01]  /*7620*/  ISETP.GE.AND P0, PT, R251, 0x3, PT ;  /* 0x00000003fb00780c */ /* 0x000fe20003f06270 */
[----:B------:R-:W-:Y:S01]  /*7630*/  FADD.FTZ R12, R103, -R10 ;  /* 0x8000000a670c7221 */ /* 0x000fe20000010000 */
[----:B---3--:R-:W-:Y:S01]  /*7640*/  MOV R247, R67 ;  /* 0x0000004300f77202 */ /* 0x008fe20000000f00 */
[--C-:B------:R-:W-:Y:S01]  /*7650*/  FFMA.FTZ R11, R63, c[0x0][0x23c], -R3.reuse ;  /* 0x00008f003f0b7a23 */ /* 0x100fe20000010803 */
[----:B------:R-:W-:Y:S01]  /*7660*/  MOV R63, R40 ;  /* 0x00000028003f7202 */ /* 0x000fe20000000f00 */
[----:B------:R-:W-:Y:S01]  /*7670*/  FFMA.FTZ R10, R100, c[0x0][0x23c], -R3 ;  /* 0x00008f00640a7a23 */ /* 0x000fe20000010803 */
[----:B------:R-:W-:Y:S01]  /*7680*/  HMMA.16816.F32 R196, R4, R20, R112 ;  /* 0x0000001404c4723c */ /* 0x000fe20000001870 */
[----:B------:R3:W-:Y:S01]  /*7690*/  MUFU.EX2 R137, R11 ;  /* 0x0000000b00897308 */ /* 0x0007e20000000800 */
[----:B------:R-:W-:-:S02]  /*76a0*/  FMUL.FTZ R123, R123, R13 ;  /* 0x0000000d7b7b7220 */ /* 0x000fc40000410000 */
[-C--:B------:R-:W-:Y:S02]  /*76b0*/  FMUL.FTZ R166, R166, R13.reuse ;  /* 0x0000000da6a67220 */ /* 0x080fe40000410000 */
[-C--:B------:R-:W-:Y:S02]  /*76c0*/  FMUL.FTZ R167, R167, R13.reuse ;  /* 0x0000000da7a77220 */ /* 0x080fe40000410000 */
[----:B-1----:R-:W-:Y:S01]  /*76d0*/  FFMA.FTZ R9, R49, c[0x0][0x23c], -R8 ;  /* 0x00008f0031097a23 */ /* 0x002fe20000010808 */
[----:B------:R1:W-:Y:S01]  /*76e0*/  MUFU.EX2 R136, R10 ;  /* 0x0000000a00887308 */ /* 0x0003e20000000800 */
[-C--:B------:R-:W-:Y:S01]  /*76f0*/  FMUL.FTZ R134, R134, R13.reuse ;  /* 0x0000000d86867220 */ /* 0x080fe20000410000 */
[----:B------:R-:W-:Y:S01]  /*7700*/  HMMA.16816.F32 R192, R4, R22, R120 ;  /* 0x0000001604c0723c */ /* 0x000fe20000001878 */
[-C--:B------:R-:W-:Y:S02]  /*7710*/  FMUL.FTZ R135, R135, R13.reuse ;  /* 0x0000000d87877220 */ /* 0x080fe40000410000 */
[----:B------:R-:W-:-:S02]  /*7720*/  FMUL.FTZ R150, R150, R13 ;  /* 0x0000000d96967220 */ /* 0x000fc40000410000 */
[-C--:B------:R-:W-:Y:S01]  /*7730*/  FMUL.FTZ R151, R151, R13.reuse ;  /* 0x0000000d97977220 */ /* 0x080fe20000410000 */
[----:B------:R4:W-:Y:S01]  /*7740*/  MUFU.EX2 R42, R9 ;  /* 0x00000009002a7308 */ /* 0x0009e20000000800 */
[----:B---3--:R-:W-:Y:S01]  /*7750*/  FMUL.FTZ R11, R32, c[0x0][0x23c] ;  /* 0x00008f00200b7a20 */ /* 0x008fe20000410000 */
[C---:B------:R-:W-:Y:S01]  /*7760*/  HMMA.16816.F32 R176, R4.reuse, R52, R164 ;  /* 0x0000003404b0723c */ /* 0x040fe200000018a4 */
[-C--:B------:R-:W-:Y:S02]  /*7770*/  FMUL.FTZ R154, R154, R13.reuse ;  /* 0x0000000d9a9a7220 */ /* 0x080fe40000410000 */
[----:B------:R-:W-:Y:S02]  /*7780*/  FMUL.FTZ R155, R155, R13 ;  /* 0x0000000d9b9b7220 */ /* 0x000fe40000410000 */
[-C--:B------:R-:W-:Y:S01]  /*7790*/  FMUL.FTZ R168, R168, R18.reuse ;  /* 0x00000012a8a87220 */ /* 0x080fe20000410000 */
[----:B------:R-:W-:Y:S01]  /*77a0*/  MUFU.EX2 R11, R11 ;  /* 0x0000000b000b7308 */ /* 0x000fe20000000800 */
[----:B-1----:R-:W-:Y:S01]  /*77b0*/  FMUL.FTZ R10, R12, c[0x0][0x23c] ;  /* 0x00008f000c0a7a20 */ /* 0x002fe20000410000 */
[----:B------:R-:W-:Y:S01]  /*77c0*/  HMMA.16816.F32 R132, R4, R24, R132 ;  /* 0x000000180484723c */ /* 0x000fe20000001884 */
[----:B------:R-:W-:Y:S01]  /*77d0*/  FMUL.FTZ R169, R169, R18 ;  /* 0x00000012a9a97220 */ /* 0x000fe20000410000 */
[----:B------:R-:W-:Y:S01]  /*77e0*/  MOV R12, R41 ;  /* 0x00000029000c7202 */ /* 0x000fe20000000f00 */
[----:B------:R-:W-:-:S02]  /*77f0*/  FMUL.FTZ R170, R170, R13 ;  /* 0x0000000daaaa7220 */ /* 0x000fc40000410000 */
[-C--:B------:R-:W-:Y:S01]  /*7800*/  FMUL.FTZ R171, R171, R13.reuse ;  /* 0x0000000dabab7220 */ /* 0x080fe20000410000 */
[----:B------:R-:W-:Y:S01]  /*7810*/  MUFU.EX2 R10, R10 ;  /* 0x0000000a000a7308 */ /* 0x000fe20000000800 */
[----:B----4-:R-:W-:Y:S01]  /*7820*/  FFMA.FTZ R9, R61, c[0x0][0x23c], -R8 ;  /* 0x00008f003d097a23 */ /* 0x010fe20000010808 */
[C---:B------:R-:W-:Y:S01]  /*7830*/  HMMA.16816.F32 R184, R4.reuse, R28, R148 ;  /* 0x0000001c04b8723c */ /* 0x040fe20000001894 */
[----:B------:R-:W-:Y:S01]  /*7840*/  FMUL.FTZ R72, R72, R18 ;  /* 0x0000001248487220 */ /* 0x000fe20000410000 */
[----:B--2---:R-:W-:Y:S01]  /*7850*/  MOV R61, R66 ;  /* 0x00000042003d7202 */ /* 0x004fe20000000f00 */
[-C--:B------:R-:W-:Y:S02]  /*7860*/  FMUL.FTZ R73, R73, R18.reuse ;  /* 0x0000001249497220 */ /* 0x080fe40000410000 */
[-C--:B------:R-:W-:Y:S01]  /*7870*/  FMUL.FTZ R74, R74, R13.reuse ;  /* 0x0000000d4a4a7220 */ /* 0x080fe20000410000 */
[----:B------:R-:W1:Y:S01]  /*7880*/  MUFU.EX2 R50, R9 ;  /* 0x0000000900327308 */ /* 0x000e620000000800 */
[----:B------:R-:W-:Y:S01]  /*7890*/  FMUL.FTZ R75, R75, R13 ;  /* 0x0000000d4b4b7220 */ /* 0x000fe20000410000 */
[----:B------:R-:W-:Y:S01]  /*78a0*/  HMMA.16816.F32 R120, R4, R30, R152 ;  /* 0x0000001e0478723c */ /* 0x000fe20000001898 */
[----:B------:R-:W-:-:S02]  /*78b0*/  FMUL.FTZ R76, R76, R18 ;  /* 0x000000124c4c7220 */ /* 0x000fc40000410000 */
[-C--:B------:R-:W-:Y:S02]  /*78c0*/  FMUL.FTZ R77, R77, R18.reuse ;  /* 0x000000124d4d7220 */ /* 0x080fe40000410000 */
[-C--:B------:R-:W-:Y:S02]  /*78d0*/  FMUL.FTZ R78, R78, R13.reuse ;  /* 0x0000000d4e4e7220 */ /* 0x080fe40000410000 */
[-C--:B------:R-:W-:Y:S01]  /*78e0*/  FMUL.FTZ R79, R79, R13.reuse ;  /* 0x0000000d4f4f7220 */ /* 0x080fe20000410000 */
[C---:B------:R-:W-:Y:S01]  /*78f0*/  HMMA.16816.F32 R112, R4.reuse, R54, R168 ;  /* 0x000000360470723c */ /* 0x040fe200000018a8 */
[-C--:B------:R-:W-:Y:S02]  /*7900*/  FMUL.FTZ R88, R88, R18.reuse ;  /* 0x0000001258587220 */ /* 0x080fe40000410000 */
[----:B------:R-:W-:Y:S02]  /*7910*/  FMUL.FTZ R89, R89, R18 ;  /* 0x0000001259597220 */ /* 0x000fe40000410000 */
[----:B------:R-:W-:Y:S01]  /*7920*/  FMUL.FTZ R90, R90, R13 ;  /* 0x0000000d5a5a7220 */ /* 0x000fe20000410000 */
[----:B-1----:R-:W-:Y:S01]  /*7930*/  MOV R139, R50 ;  /* 0x00000032008b7202 */ /* 0x002fe20000000f00 */
[----:B------:R-:W-:Y:S01]  /*7940*/  FFMA.FTZ R9, R60, c[0x0][0x23c], -R8 ;  /* 0x00008f003c097a23 */ /* 0x000fe20000010808 */
[----:B------:R-:W-:Y:S01]  /*7950*/  MOV R60, R51 ;  /* 0x00000033003c7202 */ /* 0x000fe20000000f00 */
[----:B------:R-:W-:Y:S01]  /*7960*/  FMUL.FTZ R91, R91, R13 ;  /* 0x0000000d5b5b7220 */ /* 0x000fe20000410000 */
[----:B------:R-:W1:Y:S01]  /*7970*/  LDSM.16.MT88.4 R48, [R222+0xb000] ;  /* 0x00b00000de30783b */ /* 0x000e620000004200 */
[----:B------:R2:W-:Y:S01]  /*7980*/  MUFU.EX2 R138, R9 ;  /* 0x00000009008a7308 */ /* 0x0005e20000000800 */
[-C--:B------:R-:W-:Y:S01]  /*7990*/  FMUL.FTZ R92, R92, R18.reuse ;  /* 0x000000125c5c7220 */ /* 0x080fe20000410000 */
[C---:B------:R-:W-:Y:S01]  /*79a0*/  HMMA.16816.F32 R108, R4.reuse, R56, R72 ;  /* 0x00000038046c723c */ /* 0x040fe20000001848 */
[----:B------:R-:W-:Y:S01]  /*79b0*/  FMUL.FTZ R93, R93, R18 ;  /* 0x000000125d5d7220 */ /* 0x000fe20000410000 */
[----:B------:R-:W-:Y:S01]  /*79c0*/  MOV R168, R247 ;  /* 0x000000f700a87202 */ /* 0x000fe20000000f00 */
[----:B------:R-:W-:Y:S01]  /*79d0*/  FMUL.FTZ R94, R94, R13 ;  /* 0x0000000d5e5e7220 */ /* 0x000fe20000410000 */
[----:B------:R-:W-:Y:S01]  /*79e0*/  MOV R169, R61 ;  /* 0x0000003d00a97202 */ /* 0x000fe20000000f00 */
[----:B------:R-:W-:Y:S01]  /*79f0*/  FMUL.FTZ R95, R95, R13 ;  /* 0x0000000d5f5f7220 */ /* 0x000fe20000410000 */
[----:B------:R-:W-:Y:S01]  /*7a00*/  MOV R170, R44 ;  /* 0x0000002c00aa7202 */ /* 0x000fe20000000f00 */
[-C--:B------:R-:W-:Y:S01]  /*7a10*/  FMUL.FTZ R128, R128, R11.reuse ;  /* 0x0000000b80807220 */ /* 0x080fe20000410000 */
[----:B------:R-:W-:Y:S01]  /*7a20*/  HMMA.16816.F32 R104, R4, R58, R76 ;  /* 0x0000003a0468723c */ /* 0x000fe2000000184c */
[----:B------:R-:W-:-:S02]  /*7a30*/  FMUL.FTZ R129, R129, R11 ;  /* 0x0000000b81817220 */ /* 0x000fc40000410000 */
[-C--:B------:R-:W-:Y:S02]  /*7a40*/  FMUL.FTZ R130, R130, R10.reuse ;  /* 0x0000000a82827220 */ /* 0x080fe40000410000 */
[-C--:B------:R-:W-:Y:S02]  /*7a50*/  FMUL.FTZ R131, R131, R10.reuse ;  /* 0x0000000a83837220 */ /* 0x080fe40000410000 */
[----:B--2---:R-:W-:Y:S01]  /*7a60*/  FFMA.FTZ R9, R19, c[0x0][0x23c], -R3 ;  /* 0x00008f0013097a23 */ /* 0x004fe20000010803 */
[----:B------:R-:W-:Y:S01]  /*7a70*/  MOV R19, R101 ;  /* 0x0000006500137202 */ /* 0x000fe20000000f00 */
[-C--:B------:R-:W-:Y:S02]  /*7a80*/  FMUL.FTZ R140, R140, R11.reuse ;  /* 0x0000000b8c8c7220 */ /* 0x080fe40000410000 */
[----:B------:R2:W3:Y:S01]  /*7a90*/  MUFU.EX2 R40, R9 ;  /* 0x0000000900287308 */ /* 0x0004e20000000800 */
        /* <DEDUP_REMOVED lines=8> */
[----:B--2---:R-:W-:Y:S01]  /*7b20*/  FFMA.FTZ R9, R62, c[0x0][0x23c], -R3 ;  /* 0x00008f003e097a23 */ /* 0x004fe20000010803 */
[C---:B-1----:R-:W-:Y:S01]  /*7b30*/  HMMA.16816.F32 R100, R4.reuse, R48, R88 ;  /* 0x000000300464723c */ /* 0x042fe20000001858 */
[-C--:B------:R-:W-:Y:S02]  /*7b40*/  FMUL.FTZ R125, R125, R11.reuse ;  /* 0x0000000b7d7d7220 */ /* 0x080fe40000410000 */
[----:B------:R1:W2:Y:S01]  /*7b50*/  MUFU.EX2 R37, R9 ;  /* 0x0000000900257308 */ /* 0x0002a20000000800 */
[-C--:B------:R-:W-:Y:S02]  /*7b60*/  FMUL.FTZ R126, R126, R10.reuse ;  /* 0x0000000a7e7e7220 */ /* 0x080fe40000410000 */
[----:B------:R-:W-:Y:S02]  /*7b70*/  FMUL.FTZ R127, R127, R10 ;  /* 0x0000000a7f7f7220 */ /* 0x000fe40000410000 */
[----:B------:R-:W-:Y:S01]  /*7b80*/  HMMA.16816.F32 R164, R4, R50, R92 ;  /* 0x0000003204a4723c */ /* 0x000fe2000000185c */
[----:B------:R-:W-:-:S02]  /*7b90*/  FMUL.FTZ R160, R160, R11 ;  /* 0x0000000ba0a07220 */ /* 0x000fc40000410000 */
[----:B------:R-:W-:Y:S02]  /*7ba0*/  FMUL.FTZ R161, R161, R11 ;  /* 0x0000000ba1a17220 */ /* 0x000fe40000410000 */
[-C--:B------:R-:W-:Y:S02]  /*7bb0*/  FMUL.FTZ R162, R162, R10.reuse ;  /* 0x0000000aa2a27220 */ /* 0x080fe40000410000 */
[----:B------:R-:W-:Y:S01]  /*7bc0*/  F2FP.PACK_AB R4, R42, R19 ;  /* 0x000000132a04723e */ /* 0x000fe200000000ff */
[----:B------:R-:W-:Y:S01]  /*7bd0*/  FMUL.FTZ R163, R163, R10 ;  /* 0x0000000aa3a37220 */ /* 0x000fe20000410000 */
[----:B---3--:R-:W-:Y:S01]  /*7be0*/  F2FP.PACK_AB R5, R137, R40 ;  /* 0x000000288905723e */ /* 0x008fe200000000ff */
[----:B------:R-:W-:Y:S01]  /*7bf0*/  FMUL.FTZ R172, R172, R11 ;  /* 0x0000000bacac7220 */ /* 0x000fe20000410000 */
[----:B------:R-:W-:Y:S01]  /*7c00*/  F2FP.PACK_AB R6, R138, R139 ;  /* 0x0000008b8a06723e */ /* 0x000fe200000000ff */
[----:B-1----:R-:W-:Y:S01]  /*7c10*/  FFMA.FTZ R9, R65, c[0x0][0x23c], -R8 ;  /* 0x00008f0041097a23 */ /* 0x002fe20000010808 */
[----:B--2---:R-:W-:Y:S01]  /*7c20*/  F2FP.PACK_AB R7, R37, R136 ;  /* 0x000000882507723e */ /* 0x004fe200000000ff */
[----:B------:R-:W-:-:S02]  /*7c30*/  FMUL.FTZ R173, R173, R11 ;  /* 0x0000000badad7220 */ /* 0x000fc40000410000 */
[----:B------:R1:W2:Y:S01]  /*7c40*/  MUFU.EX2 R36, R9 ;  /* 0x0000000900247308 */ /* 0x0002a20000000800 */
[-C--:B------:R-:W-:Y:S02]  /*7c50*/  FMUL.FTZ R174, R174, R10.reuse ;  /* 0x0000000aaeae7220 */ /* 0x080fe40000410000 */
[-C--:B------:R-:W-:Y:S01]  /*7c60*/  FMUL.FTZ R175, R175, R10.reuse ;  /* 0x0000000aafaf7220 */ /* 0x080fe20000410000 */
[C---:B------:R-:W-:Y:S01]  /*7c70*/  HMMA.16816.F32 R148, R4.reuse, R24, R128 ;  /* 0x000000180494723c */ /* 0x040fe20000001880 */
[-C--:B------:R-:W-:Y:S02]  /*7c80*/  FMUL.FTZ R144, R144, R11.reuse ;  /* 0x0000000b90907220 */ /* 0x080fe40000410000 */
[-C--:B------:R-:W-:Y:S02]  /*7c90*/  FMUL.FTZ R145, R145, R11.reuse ;  /* 0x0000000b91917220 */ /* 0x080fe40000410000 */
[-C--:B------:R-:W-:Y:S02]  /*7ca0*/  FMUL.FTZ R146, R146, R10.reuse ;  /* 0x0000000a92927220 */ /* 0x080fe40000410000 */
[----:B------:R-:W-:Y:S01]  /*7cb0*/  FMUL.FTZ R147, R147, R10 ;  /* 0x0000000a93937220 */ /* 0x000fe20000410000 */
[C---:B------:R-:W-:Y:S01]  /*7cc0*/  HMMA.16816.F32 R76, R4.reuse, R26, R140 ;  /* 0x0000001a044c723c */ /* 0x040fe2000000188c */
[----:B------:R-:W-:Y:S01]  /*7cd0*/  FMUL.FTZ R68, R68, R11 ;  /* 0x0000000b44447220 */ /* 0x000fe20000410000 */
[----:B------:R-:W-:Y:S01]  /*7ce0*/  MOV R131, R39 ;  /* 0x0000002700837202 */ /* 0x000fe20000000f00 */
[----:B------:R-:W-:Y:S01]  /*7cf0*/  FMUL.FTZ R69, R69, R11 ;  /* 0x0000000b45457220 */ /* 0x000fe20000410000 */
[----:B------:R-:W-:Y:S01]  /*7d00*/  MOV R129, R38 ;  /* 0x0000002600817202 */ /* 0x000fe20000000f00 */
[--C-:B-1----:R-:W-:Y:S01]  /*7d10*/  FFMA.FTZ R9, R64, c[0x0][0x23c], -R2.reuse ;  /* 0x00008f0040097a23 */ /* 0x102fe20000010802 */
[----:B------:R-:W-:Y:S01]  /*7d20*/  MOV R128, R37 ;  /* 0x0000002500807202 */ /* 0x000fe20000000f00 */
[-C--:B------:R-:W-:Y:S01]  /*7d30*/  FMUL.FTZ R70, R70, R10.reuse ;  /* 0x0000000a46467220 */ /* 0x080fe20000410000 */
[C---:B------:R-:W-:Y:S01]  /*7d40*/  HMMA.16816.F32 R152, R4.reuse, R20, R116 ;  /* 0x000000140498723c */ /* 0x040fe20000001874 */
[----:B------:R1:W-:Y:S01]  /*7d50*/  MUFU.EX2 R130, R9 ;  /* 0x0000000900827308 */ /* 0x0003e20000000800 */
[----:B------:R-:W-:Y:S01]  /*7d60*/  FMUL.FTZ R71, R71, R10 ;  /* 0x0000000a47477220 */ /* 0x000fe20000410000 */
[----:B--2---:R-:W-:Y:S01]  /*7d70*/  MOV R140, R36 ;  /* 0x00000024008c7202 */ /* 0x004fe20000000f00 */
[-C--:B------:R-:W-:Y:S01]  /*7d80*/  FMUL.FTZ R84, R84, R11.reuse ;  /* 0x0000000b54547220 */ /* 0x080fe20000410000 */
[----:B------:R-:W-:Y:S01]  /*7d90*/  LDSM.16.MT88.4 R36, [R222+0x9400] ;  /* 0x00940000de24783b */ /* 0x000fe20000004200 */
[----:B------:R-:W-:Y:S01]  /*7da0*/  FMUL.FTZ R85, R85, R11 ;  /* 0x0000000b55557220 */ /* 0x000fe20000410000 */
[----:B------:R-:W-:Y:S01]  /*7db0*/  MOV R119, R60 ;  /* 0x0000003c00777202 */ /* 0x000fe20000000f00 */
[C---:B------:R-:W-:Y:S01]  /*7dc0*/  HMMA.16816.F32 R88, R4.reuse, R22, R124 ;  /* 0x000000160458723c */ /* 0x040fe2000000187c */
[-C--:B------:R-:W-:Y:S01]  /*7dd0*/  FMUL.FTZ R86, R86, R10.reuse ;  /* 0x0000000a56567220 */ /* 0x080fe20000410000 */
[----:B------:R-:W-:Y:S01]  /*7de0*/  MOV R118, R47 ;  /* 0x0000002f00767202 */ /* 0x000fe20000000f00 */
[----:B------:R-:W-:Y:S01]  /*7df0*/  FMUL.FTZ R87, R87, R10 ;  /* 0x0000000a57577220 */ /* 0x000fe20000410000 */
[----:B------:R-:W-:Y:S01]  /*7e00*/  MOV R117, R46 ;  /* 0x0000002e00757202 */ /* 0x000fe20000000f00 */
[----:B------:R-:W-:Y:S01]  /*7e10*/  FMUL.FTZ R156, R156, R11 ;  /* 0x0000000b9c9c7220 */ /* 0x000fe20000410000 */
[----:B------:R-:W-:Y:S01]  /*7e20*/  LDSM.16.MT88.4 R20, [R222+0xa400] ;  /* 0x00a40000de14783b */ /* 0x000fe20000004200 */
[----:B------:R-:W-:Y:S01]  /*7e30*/  MOV R126, R43 ;  /* 0x0000002b007e7202 */ /* 0x000fe20000000f00 */
[C---:B------:R-:W-:Y:S01]  /*7e40*/  HMMA.16816.F32 R64, R4.reuse, R52, R160 ;  /* 0x000000340440723c */ /* 0x040fe200000018a0 */
[--C-:B-1----:R-:W-:Y:S01]  /*7e50*/  FFMA.FTZ R9, R35, c[0x0][0x23c], -R2.reuse ;  /* 0x00008f0023097a23 */ /* 0x102fe20000010802 */
[----:B------:R-:W-:Y:S01]  /*7e60*/  MOV R125, R42 ;  /* 0x0000002a007d7202 */ /* 0x000fe20000000f00 */
[----:B------:R-:W-:Y:S01]  /*7e70*/  FMUL.FTZ R157, R157, R11 ;  /* 0x0000000b9d9d7220 */ /* 0x000fe20000410000 */
[----:B------:R-:W-:Y:S01]  /*7e80*/  MOV R124, R40 ;  /* 0x00000028007c7202 */ /* 0x000fe20000000f00 */
[----:B------:R1:W-:Y:S01]  /*7e90*/  MUFU.EX2 R143, R9 ;  /* 0x00000009008f7308 */ /* 0x0003e20000000800 */
[----:B------:R-:W2:Y:S01]  /*7ea0*/  LDSM.16.MT88.4 R40, [R220+0x9400] ;  /* 0x00940000dc28783b */ /* 0x000ea20000004200 */
[-C--:B------:R-:W-:Y:S01]  /*7eb0*/  FMUL.FTZ R158, R158, R10.reuse ;  /* 0x0000000a9e9e7220 */ /* 0x080fe20000410000 */
[C---:B------:R-:W-:Y:S01]  /*7ec0*/  HMMA.16816.F32 R52, R4.reuse, R54, R172 ;  /* 0x000000360434723c */ /* 0x040fe200000018ac */
[-C--:B------:R-:W-:Y:S01]  /*7ed0*/  FMUL.FTZ R159, R159, R10.reuse ;  /* 0x0000000a9f9f7220 */ /* 0x080fe20000410000 */
[----:B------:R-:W-:Y:S01]  /*7ee0*/  MOV R163, R63 ;  /* 0x0000003f00a37202 */ /* 0x000fe20000000f00 */
[----:B------:R-:W-:Y:S01]  /*7ef0*/  FMUL.FTZ R80, R80, R11 ;  /* 0x0000000b50507220 */ /* 0x000fe20000410000 */
[----:B------:R-:W-:Y:S01]  /*7f00*/  MOV R127, R45 ;  /* 0x0000002d007f7202 */ /* 0x000fe20000000f00 */
[-C--:B------:R-:W-:Y:S01]  /*7f10*/  FMUL.FTZ R81, R81, R11.reuse ;  /* 0x0000000b51517220 */ /* 0x080fe20000410000 */
[----:B------:R-:W-:Y:S01]  /*7f20*/  LDSM.16.MT88.4 R24, [R220+0xb400] ;  /* 0x00b40000dc18783b */ /* 0x000fe20000004200 */
[-C--:B------:R-:W-:Y:S01]  /*7f30*/  FMUL.FTZ R82, R82, R10.reuse ;  /* 0x0000000a52527220 */ /* 0x080fe20000410000 */
[C---:B------:R-:W-:Y:S01]  /*7f40*/  HMMA.16816.F32 R72, R4.reuse, R28, R144 ;  /* 0x0000001c0448723c */ /* 0x040fe20000001890 */
[----:B------:R-:W-:Y:S01]  /*7f50*/  FMUL.FTZ R83, R83, R10 ;  /* 0x0000000a53537220 */ /* 0x000fe20000410000 */
[----:B------:R-:W-:Y:S01]  /*7f60*/  MOV R161, R136 ;  /* 0x0000008800a17202 */ /* 0x000fe20000000f00 */
[----:B------:R-:W-:Y:S01]  /*7f70*/  FMUL.FTZ R96, R96, R11 ;  /* 0x0000000b60607220 */ /* 0x000fe20000410000 */
[----:B------:R-:W-:Y:S01]  /*7f80*/  MOV R162, R139 ;  /* 0x0000008b00a27202 */ /* 0x000fe20000000f00 */
[----:B-1----:R-:W-:Y:S01]  /*7f90*/  FFMA.FTZ R9, R34, c[0x0][0x23c], -R2 ;  /* 0x00008f0022097a23 */ /* 0x002fe20000010802 */
[----:B------:R-:W-:Y:S01]  /*7fa0*/  MOV R160, R129 ;  /* 0x0000008100a07202 */ /* 0x000fe20000000f00 */
[----:B------:R-:W-:Y:S01]  /*7fb0*/  FMUL.FTZ R97, R97, R11 ;  /* 0x0000000b61617220 */ /* 0x000fe20000410000 */
[----:B------:R-:W-:Y:S01]  /*7fc0*/  HMMA.16816.F32 R44, R4, R56, R68 ;  /* 0x00000038042c723c */ /* 0x000fe20000001844 */
[----:B------:R1:W3:Y:S01]  /*7fd0*/  MUFU.EX2 R62, R9 ;  /* 0x00000009003e7308 */ /* 0x0002e20000000800 */
[-C--:B------:R-:W-:Y:S01]  /*7fe0*/  FMUL.FTZ R98, R98, R10.reuse ;  /* 0x0000000a62627220 */ /* 0x080fe20000410000 */
[----:B------:R-:W-:Y:S01]  /*7ff0*/  MOV R147, R137 ;  /* 0x0000008900937202 */ /* 0x000fe20000000f00 */
[----:B------:R-:W-:Y:S01]  /*8000*/  FMUL.FTZ R99, R99, R10 ;  /* 0x0000000a63637220 */ /* 0x000fe20000410000 */
[----:B------:R-:W-:-:S02]  /*8010*/  MOV R145, R131 ;  /* 0x0000008300917202 */ /* 0x000fc40000000f00 */
[----:B------:R-:W-:Y:S01]  /*8020*/  MOV R175, R126 ;  /* 0x0000007e00af7202 */ /* 0x000fe20000000f00 */
[----:B------:R-:W-:Y:S01]  /*8030*/  HMMA.16816.F32 R156, R4, R30, R156 ;  /* 0x0000001e049c723c */ /* 0x000fe2000000189c */
[----:B------:R-:W4:Y:S01]  /*8040*/  LDSM.16.MT88.4 R28, [R220+0xa400] ;  /* 0x00a40000dc1c783b */ /* 0x000f220000004200 */
[----:B------:R-:W-:Y:S02]  /*8050*/  MOV R173, R127 ;  /* 0x0000007f00ad7202 */ /* 0x000fe40000000f00 */
[----:B------:R-:W-:-:S04]  /*8060*/  MOV R146, R118 ;  /* 0x0000007600927202 */ /* 0x000fc80000000f00 */
[C---:B------:R-:W-:Y:S01]  /*8070*/  HMMA.16816.F32 R56, R4.reuse, R58, R80 ;  /* 0x0000003a0438723c */ /* 0x040fe20000001850 */
[----:B-1----:R-:W-:Y:S01]  /*8080*/  FFMA.FTZ R9, R33, c[0x0][0x23c], -R2 ;  /* 0x00008f0021097a23 */ /* 0x002fe20000010802 */
[----:B---3--:R-:W-:Y:S01]  /*8090*/  MOV R174, R62 ;  /* 0x0000003e00ae7202 */ /* 0x008fe20000000f00 */
[----:B------:R-:W1:Y:S02]  /*80a0*/  LDSM.16.MT88.4 R32, [R222+0xb400] ;  /* 0x00b40000de20783b */ /* 0x000e640000004200 */
[----:B------:R3:W5:Y:S03]  /*80b0*/  MUFU.EX2 R171, R9 ;  /* 0x0000000900ab7308 */ /* 0x0007660000000800 */
[C---:B------:R-:W-:Y:S08]  /*80c0*/  HMMA.16816.F32 R60, R4.reuse, R48, R84 ;  /* 0x00000030043c723c */ /* 0x040ff00000001854 */
[----:B------:R-:W-:Y:S01]  /*80d0*/  HMMA.16816.F32 R48, R4, R50, R96 ;  /* 0x000000320430723c */ /* 0x000fe20000001860 */
[----:B---3--:R-:W-:Y:S01]  /*80e0*/  FFMA.FTZ R9, R183, c[0x0][0x23c], -R0 ;  /* 0x00008f00b7097a23 */ /* 0x008fe20000010800 */
[----:B------:R-:W-:-:S05]  /*80f0*/  MOV R183, R125 ;  /* 0x0000007d00b77202 */ /* 0x000fca0000000f00 */
[----:B------:R-:W-:Y:S01]  /*8100*/  F2FP.PACK_AB R4, R143, R130 ;  /* 0x000000828f04723e */ /* 0x000fe200000000ff */
[----:B------:R3:W-:Y:S01]  /*8110*/  MUFU.EX2 R116, R9 ;  /* 0x0000000900747308 */ /* 0x0007e20000000800 */
[----:B-----5:R-:W-:Y:S01]  /*8120*/  F2FP.PACK_AB R6, R171, R174 ;  /* 0x000000aeab06723e */ /* 0x020fe200000000ff */
[----:B---3--:R-:W-:Y:S01]  /*8130*/  FFMA.FTZ R9, R181, c[0x0][0x23c], -R0 ;  /* 0x00008f00b5097a23 */ /* 0x008fe20000010800 */
[----:B------:R-:W-:-:S05]  /*8140*/  MOV R181, R138 ;  /* 0x0000008a00b57202 */ /* 0x000fca0000000f00 */
[----:B------:R3:W5:Y:S02]  /*8150*/  MUFU.EX2 R142, R9 ;  /* 0x00000009008e7308 */ /* 0x0007640000000800 */
[----:B---3--:R-:W-:Y:S01]  /*8160*/  FFMA.FTZ R9, R182, c[0x0][0x23c], -R0 ;  /* 0x00008f00b6097a23 */ /* 0x008fe20000010800 */
[----:B-----5:R-:W-:Y:S02]  /*8170*/  F2FP.PACK_AB R5, R142, R116 ;  /* 0x000000748e05723e */ /* 0x020fe400000000ff */
[----:B------:R-:W-:-:S03]  /*8180*/  MOV R182, R128 ;  /* 0x0000008000b67202 */ /* 0x000fc60000000f00 */
[----:B------:R3:W-:Y:S02]  /*8190*/  MUFU.EX2 R172, R9 ;  /* 0x0000000900ac7308 */ /* 0x0007e40000000800 */
[----:B---3--:R-:W-:Y:S01]  /*81a0*/  FFMA.FTZ R9, R180, c[0x0][0x23c], -R0 ;  /* 0x00008f00b4097a23 */ /* 0x008fe20000010800 */
[----:B------:R-:W-:-:S05]  /*81b0*/  MOV R180, R117 ;  /* 0x0000007500b47202 */ /* 0x000fca0000000f00 */
[----:B------:R3:W5:Y:S02]  /*81c0*/  MUFU.EX2 R144, R9 ;  /* 0x0000000900907308 */ /* 0x0007640000000800 */
[----:B---3--:R-:W-:Y:S01]  /*81d0*/  FFMA.FTZ R9, R201, c[0x0][0x23c], -R8 ;  /* 0x00008f00c9097a23 */ /* 0x008fe20000010808 */
[----:B-----5:R-:W-:-:S05]  /*81e0*/  F2FP.PACK_AB R7, R144, R172 ;  /* 0x000000ac9007723e */ /* 0x020fca00000000ff */
[----:B------:R3:W5:Y:S02]  /*81f0*/  MUFU.EX2 R247, R9 ;  /* 0x0000000900f77308 */ /* 0x0007640000000800 */
[C---:B--2---:R-:W-:Y:S08]  /*8200*/  HMMA.16816.F32 R92, R4.reuse, R40, R196 ;  /* 0x00000028045c723c */ /* 0x044ff000000018c4 */
[----:B------:R-:W-:Y:S01]  /*8210*/  HMMA.16816.F32 R136, R4, R42, R192 ;  /* 0x0000002a0488723c */ /* 0x000fe200000018c0 */
[----:B---3--:R-:W-:-:S06]  /*8220*/  FFMA.FTZ R9, R200, c[0x0][0x23c], -R8 ;  /* 0x00008f00c8097a23 */ /* 0x008fcc0000010808 */
[----:B------:R-:W-:Y:S01]  /*8230*/  MOV R194, R119 ;  /* 0x0000007700c27202 */ /* 0x000fe20000000f00 */
[----:B------:R2:W-:Y:S01]  /*8240*/  MUFU.EX2 R141, R9 ;  /* 0x00000009008d7308 */ /* 0x0005e20000000800 */
[----:B------:R-:W-:Y:S01]  /*8250*/  MOV R193, R130 ;  /* 0x0000008200c17202 */ /* 0x000fe20000000f00 */
[----:B------:R-:W-:Y:S01]  /*8260*/  HMMA.16816.F32 R132, R4, R36, R132 ;  /* 0x000000240484723c */ /* 0x000fe20000001884 */
[----:B------:R-:W-:Y:S02]  /*8270*/  MOV R192, R140 ;  /* 0x0000008c00c07202 */ /* 0x000fe40000000f00 */
[----:B------:R-:W-:-:S05]  /*8280*/  MOV R140, R124 ;  /* 0x0000007c008c7202 */ /* 0x000fca0000000f00 */
[----:B------:R-:W-:Y:S01]  /*8290*/  HMMA.16816.F32 R128, R4, R38, R188 ;  /* 0x000000260480723c */ /* 0x000fe200000018bc */
[----:B--2---:R-:W-:-:S07]  /*82a0*/  FFMA.FTZ R9, R202, c[0x0][0x23c], -R8 ;  /* 0x00008f00ca097a23 */ /* 0x004fce0000010808 */
[C---:B----4-:R-:W-:Y:S01]  /*82b0*/  HMMA.16816.F32 R124, R4.reuse, R28, R184 ;  /* 0x0000001c047c723c */ /* 0x050fe200000018b8 */
[----:B------:R2:W-:Y:S07]  /*82c0*/  MUFU.EX2 R202, R9 ;  /* 0x0000000900ca7308 */ /* 0x0005ee0000000800 */
[C---:B------:R-:W-:Y:S08]  /*82d0*/  HMMA.16816.F32 R120, R4.reuse, R30, R120 ;  /* 0x0000001e0478723c */ /* 0x040ff00000001878 */
[----:B------:R-:W-:Y:S01]  /*82e0*/  HMMA.16816.F32 R112, R4, R22, R112 ;  /* 0x000000160470723c */ /* 0x000fe20000001870 */
[----:B--2---:R-:W-:Y:S01]  /*82f0*/  FFMA.FTZ R9, R208, c[0x0][0x23c], -R3 ;  /* 0x00008f00d0097a23 */ /* 0x004fe20000010803 */
[----:B------:R-:W-:-:S03]  /*8300*/  MOV R208, R116 ;  /* 0x0000007400d07202 */ /* 0x000fc60000000f00 */
[----:B------:R2:W-:Y:S03]  /*8310*/  MUFU.EX2 R201, R9 ;  /* 0x0000000900c97308 */ /* 0x0005e60000000800 */
[C---:B------:R-:W-:Y:S08]  /*8320*/  HMMA.16816.F32 R116, R4.reuse, R20, R176 ;  /* 0x000000140474723c */ /* 0x040ff000000018b0 */
[----:B------:R-:W-:Y:S01]  /*8330*/  HMMA.16816.F32 R108, R4, R24, R108 ;  /* 0x00000018046c723c */ /* 0x000fe2000000186c */
[----:B--2---:R-:W-:Y:S01]  /*8340*/  FFMA.FTZ R9, R205, c[0x0][0x23c], -R3 ;  /* 0x00008f00cd097a23 */ /* 0x004fe20000010803 */
[----:B------:R-:W-:-:S06]  /*8350*/  MOV R205, R171 ;  /* 0x000000ab00cd7202 */ /* 0x000fcc0000000f00 */
[C---:B------:R-:W-:Y:S01]  /*8360*/  HMMA.16816.F32 R104, R4.reuse, R26, R104 ;  /* 0x0000001a0468723c */ /* 0x040fe20000001868 */
[----:B------:R2:W3:Y:S07]  /*8370*/  MUFU.EX2 R200, R9 ;  /* 0x0000000900c87308 */ /* 0x0004ee0000000800 */
[C---:B-1----:R-:W-:Y:S08]  /*8380*/  HMMA.16816.F32 R100, R4.reuse, R32, R100 ;  /* 0x000000200464723c */ /* 0x042ff00000001864 */
[----:B------:R-:W-:Y:S01]  /*8390*/  HMMA.16816.F32 R84, R4, R34, R164 ;  /* 0x000000220454723c */ /* 0x000fe200000018a4 */
[----:B--2---:R-:W-:Y:S01]  /*83a0*/  FFMA.FTZ R9, R204, c[0x0][0x23c], -R3 ;  /* 0x00008f00cc097a23 */ /* 0x004fe20000010803 */
[----:B------:R-:W-:-:S03]  /*83b0*/  MOV R204, R169 ;  /* 0x000000a900cc7202 */ /* 0x000fc60000000f00 */
[----:B------:R1:W-:Y:S02]  /*83c0*/  MUFU.EX2 R199, R9 ;  /* 0x0000000900c77308 */ /* 0x0003e40000000800 */
[----:B-----5:R-:W-:Y:S02]  /*83d0*/  F2FP.PACK_AB R4, R247, R192 ;  /* 0x000000c0f704723e */ /* 0x020fe400000000ff */
[----:B---3--:R-:W-:Y:S02]  /*83e0*/  F2FP.PACK_AB R5, R200, R201 ;  /* 0x000000c9c805723e */ /* 0x008fe400000000ff */
[----:B------:R-:W-:Y:S01]  /*83f0*/  F2FP.PACK_AB R6, R202, R141 ;  /* 0x0000008dca06723e */ /* 0x000fe200000000ff */
[----:B-1----:R-:W-:Y:S01]  /*8400*/  FFMA.FTZ R9, R203, c[0x0][0x23c], -R3 ;  /* 0x00008f00cb097a23 */ /* 0x002fe20000010803 */
[----:B------:R-:W-:-:S03]  /*8410*/  MOV R203, R170 ;  /* 0x000000aa00cb7202 */ /* 0x000fc60000000f00 */
[----:B------:R1:W2:Y:S02]  /*8420*/  MUFU.EX2 R198, R9 ;  /* 0x0000000900c67308 */ /* 0x0002a40000000800 */
[----:B-1----:R-:W-:Y:S01]  /*8430*/  FFMA.FTZ R9, R209, c[0x0][0x23c], -R2 ;  /* 0x00008f00d1097a23 */ /* 0x002fe20000010802 */
[----:B--2---:R-:W-:Y:S02]  /*8440*/  F2FP.PACK_AB R7, R198, R199 ;  /* 0x000000c7c607723e */ /* 0x004fe400000000ff */
[----:B------:R-:W-:-:S03]  /*8450*/  MOV R209, R168 ;  /* 0x000000a800d17202 */ /* 0x000fc60000000f00 */
[----:B------:R1:W-:Y:S02]  /*8460*/  MUFU.EX2 R197, R9 ;  /* 0x0000000900c57308 */ /* 0x0003e40000000800 */
        /* <DEDUP_REMOVED lines=14> */
[----:B------:R-:W5:Y:S04]  /*8550*/  LDSM.16.MT88.4 R28, [R220+0xa800] ;  /* 0x00a80000dc1c783b */ /* 0x000f680000004200 */
[----:B------:R-:W-:Y:S03]  /*8560*/  LDSM.16.MT88.4 R156, [R220+0xac00] ;  /* 0x00ac0000dc9c783b */ /* 0x000fe60000004200 */
[----:B------:R-:W-:Y:S01]  /*8570*/  HMMA.16816.F32 R64, R4, R20, R64 ;  /* 0x000000140440723c */ /* 0x000fe20000001840 */
[----:B-1----:R-:W-:Y:S01]  /*8580*/  FFMA.FTZ R9, R206, c[0x0][0x23c], -R2 ;  /* 0x00008f00ce097a23 */ /* 0x002fe20000010802 */
[----:B------:R-:W-:-:S02]  /*8590*/  MOV R206, R208 ;  /* 0x000000d000ce7202 */ /* 0x000fc40000000f00 */
[----:B------:R-:W-:Y:S02]  /*85a0*/  MOV R208, R194 ;  /* 0x000000c200d07202 */ /* 0x000fe40000000f00 */
[----:B------:R1:W1:Y:S02]  /*85b0*/  MUFU.EX2 R194, R9 ;  /* 0x0000000900c27308 */ /* 0x0002640000000800 */
[C---:B------:R-:W-:Y:S01]  /*85c0*/  HMMA.16816.F32 R52, R4.reuse, R22, R52 ;  /* 0x000000160434723c */ /* 0x040fe20000001834 */
[----:B------:R-:W2:Y:S07]  /*85d0*/  LDSM.16.MT88.4 R20, [R222+0xa800] ;  /* 0x00a80000de14783b */ /* 0x000eae0000004200 */
[----:B------:R-:W-:Y:S01]  /*85e0*/  HMMA.16816.F32 R44, R4, R24, R44 ;  /* 0x00000018042c723c */ /* 0x000fe2000000182c */
[----:B-1----:R-:W-:Y:S01]  /*85f0*/  FFMA.FTZ R9, R213, c[0x0][0x23c], -R0 ;  /* 0x00008f00d5097a23 */ /* 0x002fe20000010800 */
[----:B------:R-:W-:-:S06]  /*8600*/  MOV R213, R193 ;  /* 0x000000c100d57202 */ /* 0x000fcc0000000f00 */
[C---:B------:R-:W-:Y:S01]  /*8610*/  HMMA.16816.F32 R56, R4.reuse, R26, R56 ;  /* 0x0000001a0438723c */ /* 0x040fe20000001838 */
[----:B------:R-:W1:Y:S01]  /*8620*/  LDSM.16.MT88.4 R24, [R220+0xb800] ;  /* 0x00b80000dc18783b */ /* 0x000e620000004200 */
[----:B------:R3:W-:Y:S06]  /*8630*/  MUFU.EX2 R193, R9 ;  /* 0x0000000900c17308 */ /* 0x0007ec0000000800 */
        /* <DEDUP_REMOVED lines=11> */
[----:B------:R2:W-:Y:S01]  /*86f0*/  MUFU.EX2 R191, R9 ;  /* 0x0000000900bf7308 */ /* 0x0005e20000000800 */
[----:B------:R-:W-:Y:S01]  /*8700*/  MOV R208, R144 ;  /* 0x0000009000d07202 */ /* 0x000fe20000000f00 */
[----:B--2---:R-:W-:Y:S01]  /*8710*/  FFMA.FTZ R9, R211, c[0x0][0x23c], -R0 ;  /* 0x00008f00d3097a23 */ /* 0x004fe20000010800 */
[----:B------:R-:W-:-:S05]  /*8720*/  MOV R211, R180 ;  /* 0x000000b400d37202 */ /* 0x000fca0000000f00 */
[----:B------:R2:W3:Y:S02]  /*8730*/  MUFU.EX2 R190, R9 ;  /* 0x0000000900be7308 */ /* 0x0004e40000000800 */
[----:B--2---:R-:W-:Y:S01]  /*8740*/  FFMA.FTZ R9, R218, c[0x0][0x23c], -R8 ;  /* 0x00008f00da097a23 */ /* 0x004fe20000010808 */
[----:B------:R-:W-:Y:S02]  /*8750*/  MOV R218, R182 ;  /* 0x000000b600da7202 */ /* 0x000fe40000000f00 */
[----:B---3--:R-:W-:-:S03]  /*8760*/  F2FP.PACK_AB R7, R190, R191 ;  /* 0x000000bfbe07723e */ /* 0x008fc600000000ff */
[----:B------:R2:W-:Y:S04]  /*8770*/  MUFU.EX2 R189, R9 ;  /* 0x0000000900bd7308 */ /* 0x0005e80000000800 */
[C---:B------:R-:W-:Y:S08]  /*8780*/  HMMA.16816.F32 R176, R4.reuse, R42, R136 ;  /* 0x0000002a04b0723c */ /* 0x040ff00000001888 */
[----:B------:R-:W-:Y:S01]  /*8790*/  HMMA.16816.F32 R148, R4, R40, R92 ;  /* 0x000000280494723c */ /* 0x000fe2000000185c */
[----:B--2---:R-:W-:Y:S01]  /*87a0*/  FFMA.FTZ R9, R215, c[0x0][0x23c], -R8 ;  /* 0x00008f00d7097a23 */ /* 0x004fe20000010808 */
[----:B------:R-:W-:-:S03]  /*87b0*/  MOV R215, R181 ;  /* 0x000000b500d77202 */ /* 0x000fc60000000f00 */
[----:B------:R2:W3:Y:S03]  /*87c0*/  MUFU.EX2 R187, R9 ;  /* 0x0000000900bb7308 */ /* 0x0004e60000000800 */
[C---:B----4-:R-:W-:Y:S08]  /*87d0*/  HMMA.16816.F32 R132, R4.reuse, R36, R132 ;  /* 0x000000240484723c */ /* 0x050ff00000001884 */
[----:B------:R-:W-:Y:S01]  /*87e0*/  HMMA.16816.F32 R136, R4, R38, R128 ;  /* 0x000000260488723c */ /* 0x000fe20000001880 */
[----:B--2---:R-:W-:Y:S01]  /*87f0*/  FFMA.FTZ R9, R217, c[0x0][0x23c], -R8 ;  /* 0x00008f00d9097a23 */ /* 0x004fe20000010808 */
[----:B------:R-:W-:-:S06]  /*8800*/  MOV R217, R173 ;  /* 0x000000ad00d97202 */ /* 0x000fcc0000000f00 */
[----:B-----5:R-:W-:Y:S01]  /*8810*/  HMMA.16816.F32 R152, R4, R30, R120 ;  /* 0x0000001e0498723c */ /* 0x020fe20000001878 */
[----:B------:R-:W-:Y:S01]  /*8820*/  MOV R173, R175 ;  /* 0x000000af00ad7202 */ /* 0x000fe20000000f00 */
[----:B------:R2:W-:Y:S01]  /*8830*/  MUFU.EX2 R188, R9 ;  /* 0x0000000900bc7308 */ /* 0x0005e20000000800 */
[----:B------:R-:W-:-:S04]  /*8840*/  MOV R175, R183 ;  /* 0x000000b700af7202 */ /* 0x000fc80000000f00 */
[----:B------:R-:W-:Y:S01]  /*8850*/  MOV R180, R175 ;  /* 0x000000af00b47202 */ /* 0x000fe20000000f00 */
[----:B------:R-:W-:Y:S01]  /*8860*/  HMMA.16816.F32 R164, R4, R20, R116 ;  /* 0x0000001404a4723c */ /* 0x000fe20000001874 */
[----:B------:R-:W-:-:S07]  /*8870*/  MOV R175, R145 ;  /* 0x0000009100af7202 */ /* 0x000fce0000000f00 */
        /* <DEDUP_REMOVED lines=8> */
[C---:B------:R-:W-:Y:S01]  /*8900*/  HMMA.16816.F32 R100, R4.reuse, R32, R100 ;  /* 0x000000200464723c */ /* 0x040fe20000001864 */
[----:B------:R1:W-:Y:S07]  /*8910*/  MUFU.EX2 R185, R9 ;  /* 0x0000000900b97308 */ /* 0x0003ee0000000800 */
[----:B------:R-:W-:Y:S01]  /*8920*/  HMMA.16816.F32 R84, R4, R34, R84 ;  /* 0x000000220454723c */ /* 0x000fe20000001854 */
[----:B-1----:R-:W-:Y:S01]  /*8930*/  FFMA.FTZ R9, R230, c[0x0][0x23c], -R3 ;  /* 0x00008f00e6097a23 */ /* 0x002fe20000010803 */
[----:B------:R-:W-:-:S03]  /*8940*/  MOV R230, R162 ;  /* 0x000000a200e67202 */ /* 0x000fc60000000f00 */
[----:B------:R1:W2:Y:S02]  /*8950*/  MUFU.EX2 R184, R9 ;  /* 0x0000000900b87308 */ /* 0x0002a40000000800 */
[----:B-1----:R-:W-:Y:S01]  /*8960*/  FFMA.FTZ R9, R228, c[0x0][0x23c], -R3 ;  /* 0x00008f00e4097a23 */ /* 0x002fe20000010803 */
[----:B------:R-:W-:Y:S02]  /*8970*/  MOV R228, R163 ;  /* 0x000000a300e47202 */ /* 0x000fe40000000f00 */
[----:B------:R-:W-:Y:S03]  /*8980*/  HMMA.16816.F32 R160, R4, R28, R124 ;  /* 0x0000001c04a0723c */ /* 0x000fe6000000187c */
[----:B------:R1:W-:Y:S01]  /*8990*/  MUFU.EX2 R183, R9 ;  /* 0x0000000900b77308 */ /* 0x0003e20000000800 */
[----:B------:R-:W4:Y:S03]  /*89a0*/  LDSM.16.MT88.4 R124, [R220+0x9c00] ;  /* 0x009c0000dc7c783b */ /* 0x000f260000004200 */
[----:B---3--:R-:W-:-:S02]  /*89b0*/  F2FP.PACK_AB R4, R187, R189 ;  /* 0x000000bdbb04723e */ /* 0x008fc400000000ff */
[----:B--2---:R-:W-:Y:S02]  /*89c0*/  F2FP.PACK_AB R5, R184, R185 ;  /* 0x000000b9b805723e */ /* 0x004fe400000000ff */
[----:B------:R-:W-:Y:S01]  /*89d0*/  F2FP.PACK_AB R6, R186, R188 ;  /* 0x000000bcba06723e */ /* 0x000fe200000000ff */
[----:B-1----:R-:W-:Y:S01]  /*89e0*/  FFMA.FTZ R9, R219, c[0x0][0x23c], -R3 ;  /* 0x00008f00db097a23 */ /* 0x002fe20000010803 */
[----:B------:R-:W-:Y:S02]  /*89f0*/  MOV R219, R173 ;  /* 0x000000ad00db7202 */ /* 0x000fe40000000f00 */
[----:B------:R-:W-:Y:S01]  /*8a00*/  MOV R173, R146 ;  /* 0x0000009200ad7202 */ /* 0x000fe20000000f00 */
[----:B------:R1:W2:Y:S02]  /*8a10*/  MUFU.EX2 R182, R9 ;  /* 0x0000000900b67308 */ /* 0x0002a40000000800 */
[----:B-1----:R-:W-:Y:S01]  /*8a20*/  FFMA.FTZ R9, R234, c[0x0][0x23c], -R2 ;  /* 0x00008f00ea097a23 */ /* 0x002fe20000010802 */
[----:B--2---:R-:W-:-:S02]  /*8a30*/  F2FP.PACK_AB R7, R182, R183 ;  /* 0x000000b7b607723e */ /* 0x004fc400000000ff */
[----:B------:R-:W-:-:S03]  /*8a40*/  MOV R234, R147 ;  /* 0x0000009300ea7202 */ /* 0x000fc60000000f00 */
[----:B------:R1:W-:Y:S02]  /*8a50*/  MUFU.EX2 R181, R9 ;  /* 0x0000000900b57308 */ /* 0x0003e40000000800 */
[C---:B------:R-:W-:Y:S08]  /*8a60*/  HMMA.16816.F32 R68, R4.reuse, R30, R68 ;  /* 0x0000001e0444723c */ /* 0x040ff00000001844 */
[----:B------:R-:W-:Y:S01]  /*8a70*/  HMMA.16816.F32 R144, R4, R28, R72 ;  /* 0x0000001c0490723c */ /* 0x000fe20000001848 */
[----:B-1----:R-:W-:Y:S01]  /*8a80*/  FFMA.FTZ R9, R233, c[0x0][0x23c], -R2 ;  /* 0x00008f00e9097a23 */ /* 0x002fe20000010802 */
[----:B------:R-:W-:-:S03]  /*8a90*/  MOV R233, R180 ;  /* 0x000000b400e97202 */ /* 0x000fc60000000f00 */
[----:B------:R1:W2:Y:S03]  /*8aa0*/  MUFU.EX2 R180, R9 ;  /* 0x0000000900b47308 */ /* 0x0002a60000000800 */
[C---:B------:R-:W-:Y:S08]  /*8ab0*/  HMMA.16816.F32 R56, R4.reuse, R26, R56 ;  /* 0x0000001a0438723c */ /* 0x040ff00000001838 */
[----:B------:R-:W-:Y:S01]  /*8ac0*/  HMMA.16816.F32 R44, R4, R24, R44 ;  /* 0x00000018042c723c */ /* 0x000fe2000000182c */
[----:B-1----:R-:W-:-:S07]  /*8ad0*/  FFMA.FTZ R9, R232, c[0x0][0x23c], -R2 ;  /* 0x00008f00e8097a23 */ /* 0x002fce0000010802 */
[C---:B------:R-:W-:Y:S01]  /*8ae0*/  HMMA.16816.F32 R52, R4.reuse, R22, R52 ;  /* 0x000000160434723c */ /* 0x040fe20000001834 */
[----:B------:R-:W-:Y:S01]  /*8af0*/  FFMA.FTZ R2, R231, c[0x0][0x23c], -R2 ;  /* 0x00008f00e7027a23 */ /* 0x000fe20000010802 */
[----:B------:R-:W-:Y:S01]  /*8b00*/  MOV R232, R209 ;  /* 0x000000d100e87202 */ /* 0x000fe20000000f00 */
[----:B------:R1:W-:Y:S01]  /*8b10*/  MUFU.EX2 R31, R9 ;  /* 0x00000009001f7308 */ /* 0x0003e20000000800 */
[----:B------:R-:W-:Y:S02]  /*8b20*/  MOV R231, R204 ;  /* 0x000000cc00e77202 */ /* 0x000fe40000000f00 */
[----:B------:R-:W-:Y:S02]  /*8b30*/  MOV R204, R172 ;  /* 0x000000ac00cc7202 */ /* 0x000fe40000000f00 */
[----:B------:R-:W-:Y:S01]  /*8b40*/  HMMA.16816.F32 R116, R4, R40, R96 ;  /* 0x000000280474723c */ /* 0x000fe20000001860 */
[----:B------:R-:W-:Y:S02]  /*8b50*/  MOV R209, R141 ;  /* 0x0000008d00d17202 */ /* 0x000fe40000000f00 */
[----:B------:R3:W5:Y:S01]  /*8b60*/  MUFU.EX2 R30, R2 ;  /* 0x00000002001e7308 */ /* 0x0007620000000800 */
[----:B--2---:R-:W-:-:S04]  /*8b70*/  F2FP.PACK_AB R92, R180, R181 ;  /* 0x000000b5b45c723e */ /* 0x004fc800000000ff */
[----:B------:R-:W-:Y:S01]  /*8b80*/  HMMA.16816.F32 R128, R4, R36, R80 ;  /* 0x000000240480723c */ /* 0x000fe20000001850 */
[----:B------:R-:W-:Y:S01]  /*8b90*/  LDSM.16.MT88.4 R80, [R220+0xbc00] ;  /* 0x00bc0000dc50783b */ /* 0x000fe20000004200 */
[----:B-1----:R-:W-:Y:S02]  /*8ba0*/  MOV R9, R203 ;  /* 0x000000cb00097202 */ /* 0x002fe40000000f00 */
[----:B------:R-:W-:-:S04]  /*8bb0*/  MOV R203, R174 ;  /* 0x000000ae00cb7202 */ /* 0x000fc80000000f00 */
[C---:B------:R-:W-:Y:S01]  /*8bc0*/  HMMA.16816.F32 R40, R4.reuse, R42, R88 ;  /* 0x0000002a0428723c */ /* 0x040fe20000001858 */
[--C-:B---3--:R-:W-:Y:S01]  /*8bd0*/  FFMA.FTZ R2, R238, c[0x0][0x23c], -R0.reuse ;  /* 0x00008f00ee027a23 */ /* 0x108fe20000010800 */
[----:B------:R-:W-:Y:S02]  /*8be0*/  MOV R238, R173 ;  /* 0x000000ad00ee7202 */ /* 0x000fe40000000f00 */
[----:B-----5:R-:W-:Y:S01]  /*8bf0*/  F2FP.PACK_AB R94, R30, R31 ;  /* 0x0000001f1e5e723e */ /* 0x020fe200000000ff */
[----:B------:R1:W-:Y:S03]  /*8c00*/  MUFU.EX2 R29, R2 ;  /* 0x00000002001d7308 */ /* 0x0003e60000000800 */
[C---:B------:R-:W-:Y:S08]  /*8c10*/  HMMA.16816.F32 R36, R4.reuse, R38, R76 ;  /* 0x000000260424723c */ /* 0x040ff0000000184c */
[----:B------:R-:W-:Y:S01]  /*8c20*/  HMMA.16816.F32 R64, R4, R20, R64 ;  /* 0x000000140440723c */ /* 0x000fe20000001840 */
[----:B-1----:R-:W-:Y:S01]  /*8c30*/  FFMA.FTZ R2, R237, c[0x0][0x23c], -R0 ;  /* 0x00008f00ed027a23 */ /* 0x002fe20000010800 */
[----:B------:R-:W-:-:S06]  /*8c40*/  MOV R237, R175 ;  /* 0x000000af00ed7202 */ /* 0x000fcc0000000f00 */
[C---:B------:R-:W-:Y:S01]  /*8c50*/  HMMA.16816.F32 R60, R4.reuse, R32, R60 ;  /* 0x00000020043c723c */ /* 0x040fe2000000183c */
[----:B------:R-:W-:Y:S01]  /*8c60*/  LDSM.16.MT88.4 R172, [R222+0xac00] ;  /* 0x00ac0000deac783b */ /* 0x000fe20000004200 */
[----:B------:R1:W2:Y:S06]  /*8c70*/  MUFU.EX2 R28, R2 ;  /* 0x00000002001c7308 */ /* 0x0002ac0000000800 */
[----:B------:R-:W-:Y:S01]  /*8c80*/  HMMA.16816.F32 R48, R4, R34, R48 ;  /* 0x000000220430723c */ /* 0x000fe20000001830 */
[----:B------:R-:W-:Y:S01]  /*8c90*/  LDSM.16.MT88.4 R4, [R222+0xbc00] ;  /* 0x00bc0000de04783b */ /* 0x000fe20000004200 */
[--C-:B-1----:R-:W-:Y:S01]  /*8ca0*/  FFMA.FTZ R2, R235, c[0x0][0x23c], -R0.reuse ;  /* 0x00008f00eb027a23 */ /* 0x102fe20000010800 */
[----:B------:R-:W-:Y:S01]  /*8cb0*/  MOV R235, R140 ;  /* 0x0000008c00eb7202 */ /* 0x000fe20000000f00 */
[----:B------:R-:W-:Y:S01]  /*8cc0*/  FFMA.FTZ R0, R236, c[0x0][0x23c], -R0 ;  /* 0x00008f00ec007a23 */ /* 0x000fe20000010800 */
[----:B------:R-:W1:Y:S01]  /*8cd0*/  LDSM.16.MT88.4 R140, [R222+0x9c00] ;  /* 0x009c0000de8c783b */ /* 0x000e620000004200 */
[----:B------:R3:W-:Y:S01]  /*8ce0*/  MUFU.EX2 R27, R2 ;  /* 0x00000002001b7308 */ /* 0x0007e20000000800 */
[----:B------:R-:W-:-:S02]  /*8cf0*/  MOV R236, R19 ;  /* 0x0000001300ec7202 */ /* 0x000fc40000000f00 */
[----:B--2---:R-:W-:-:S05]  /*8d00*/  F2FP.PACK_AB R93, R28, R29 ;  /* 0x0000001d1c5d723e */ /* 0x004fca00000000ff */
[----:B------:R2:W5:Y:S01]  /*8d10*/  MUFU.EX2 R26, R0 ;  /* 0x00000000001a7308 */ /* 0x0005620000000800 */
[----:B---3--:R-:W-:Y:S01]  /*8d20*/  MOV R2, R12 ;  /* 0x0000000c00027202 */ /* 0x008fe20000000f00 */
[----:B--2---:R-:W-:Y:S01]  /*8d30*/  FFMA.FTZ R0, R240, c[0x0][0x23c], -R8 ;  /* 0x00008f00f0007a23 */ /* 0x004fe20000010808 */
[----:B-----5:R-:W-:-:S05]  /*8d40*/  F2FP.PACK_AB R95, R26, R27 ;  /* 0x0000001b1a5f723e */ /* 0x020fca00000000ff */
[----:B------:R2:W-:Y:S02]  /*8d50*/  MUFU.EX2 R25, R0 ;  /* 0x0000000000197308 */ /* 0x0005e40000000800 */
[C---:B----4-:R-:W-:Y:S08]  /*8d60*/  HMMA.16816.F32 R112, R92.reuse, R124, R148 ;  /* 0x0000007c5c70723c */ /* 0x050ff00000001894 */
[----:B------:R-:W-:Y:S01]  /*8d70*/  HMMA.16816.F32 R120, R92, R126, R176 ;  /* 0x0000007e5c78723c */ /* 0x000fe200000018b0 */
[----:B--2---:R-:W-:-:S04]  /*8d80*/  FFMA.FTZ R0, R239, c[0x0][0x23c], -R8 ;  /* 0x00008f00ef007a23 */ /* 0x004fc80000010808 */
[----:B------:R2:W3:Y:S03]  /*8d90*/  MUFU.EX2 R24, R0 ;  /* 0x0000000000187308 */ /* 0x0004e60000000800 */
[C---:B-1----:R-:W-:Y:S08]  /*8da0*/  HMMA.16816.F32 R132, R92.reuse, R140, R132 ;  /* 0x0000008c5c84723c */ /* 0x042ff00000001884 */
[----:B------:R-:W-:Y:S01]  /*8db0*/  HMMA.16816.F32 R136, R92, R142, R136 ;  /* 0x0000008e5c88723c */ /* 0x000fe20000001888 */
[----:B--2---:R-:W-:Y:S01]  /*8dc0*/  FFMA.FTZ R0, R242, c[0x0][0x23c], -R8 ;  /* 0x00008f00f2007a23 */ /* 0x004fe20000010808 */
[----:B---3--:R-:W-:-:S06]  /*8dd0*/  F2FP.PACK_AB R96, R24, R25 ;  /* 0x000000191860723e */ /* 0x008fcc00000000ff */
[C---:B------:R-:W-:Y:S01]  /*8de0*/  HMMA.16816.F32 R148, R92.reuse, R156, R160 ;  /* 0x0000009c5c94723c */ /* 0x040fe200000018a0 */
[----:B------:R1:W-:Y:S07]  /*8df0*/  MUFU.EX2 R23, R0 ;  /* 0x0000000000177308 */ /* 0x0003ee0000000800 */
[C---:B------:R-:W-:Y:S08]  /*8e00*/  HMMA.16816.F32 R152, R92.reuse, R158, R152 ;  /* 0x0000009e5c98723c */ /* 0x040ff00000001898 */
[----:B------:R-:W-:Y:S01]  /*8e10*/  HMMA.16816.F32 R164, R92, R172, R164 ;  /* 0x000000ac5ca4723c */ /* 0x000fe200000018a4 */
[----:B-1----:R-:W-:-:S02]  /*8e20*/  FFMA.FTZ R0, R241, c[0x0][0x23c], -R8 ;  /* 0x00008f00f1007a23 */ /* 0x002fc40000010808 */
[----:B------:R-:W-:Y:S02]  /*8e30*/  FFMA.FTZ R8, R2, R11, R236 ;  /* 0x0000000b02087223 */ /* 0x000fe400000100ec */
[----:B------:R1:W2:Y:S01]  /*8e40*/  MUFU.EX2 R22, R0 ;  /* 0x0000000000167308 */ /* 0x0002a20000000800 */
[----:B------:R-:W-:Y:S02]  /*8e50*/  FFMA.FTZ R2, R231, R18, R238 ;  /* 0x00000012e7027223 */ /* 0x000fe400000100ee */
[----:B------:R-:W-:Y:S01]  /*8e60*/  HMMA.16816.F32 R168, R92, R174, R168 ;  /* 0x000000ae5ca8723c */ /* 0x000fe200000018a8 */
[----:B------:R-:W-:-:S07]  /*8e70*/  FADD.FTZ R8, R233, R8 ;  /* 0x00000008e9087221 */ /* 0x000fce0000010000 */
[----:B------:R-:W-:Y:S01]  /*8e80*/  HMMA.16816.F32 R72, R92, R80, R108 ;  /* 0x000000505c48723c */ /* 0x000fe2000000186c */
[----:B-1----:R-:W-:Y:S01]  /*8e90*/  FFMA.FTZ R0, R246, c[0x0][0x23c], -R3 ;  /* 0x00008f00f6007a23 */ /* 0x002fe20000010803 */
[----:B--2---:R-:W-:-:S06]  /*8ea0*/  F2FP.PACK_AB R98, R22, R23 ;  /* 0x000000171662723e */ /* 0x004fcc00000000ff */
[C---:B------:R-:W-:Y:S01]  /*8eb0*/  HMMA.16816.F32 R76, R92.reuse, R82, R104 ;  /* 0x000000525c4c723c */ /* 0x040fe20000001868 */
[----:B------:R1:W-:Y:S06]  /*8ec0*/  MUFU.EX2 R21, R0 ;  /* 0x0000000000157308 */ /* 0x0003ec0000000800 */
[----:B------:R-:W-:Y:S01]  /*8ed0*/  MOV R104, R249 ;  /* 0x000000f900687202 */ /* 0x000fe20000000f00 */
[C---:B------:R-:W-:Y:S07]  /*8ee0*/  HMMA.16816.F32 R88, R92.reuse, R4, R100 ;  /* 0x000000045c58723c */ /* 0x040fee0000001864 */
[----:B------:R-:W-:Y:S01]  /*8ef0*/  MOV R103, R250 ;  /* 0x000000fa00677202 */ /* 0x000fe20000000f00 */
[----:B------:R-:W-:Y:S01]  /*8f00*/  HMMA.16816.F32 R92, R92, R6, R84 ;  /* 0x000000065c5c723c */ /* 0x000fe20000001854 */
[----:B------:R-:W-:Y:S01]  /*8f10*/  MOV R102, R248 ;  /* 0x000000f800667202 */ /* 0x000fe20000000f00 */
[----:B-1----:R-:W-:-:S04]  /*8f20*/  FFMA.FTZ R0, R245, c[0x0][0x23c], -R3 ;  /* 0x00008f00f5007a23 */ /* 0x002fc80000010803 */
[----:B------:R1:W2:Y:S02]  /*8f30*/  MUFU.EX2 R20, R0 ;  /* 0x0000000000147308 */ /* 0x0002a40000000800 */
[--C-:B-1----:R-:W-:Y:S01]  /*8f40*/  FFMA.FTZ R0, R244, c[0x0][0x23c], -R3.reuse ;  /* 0x00008f00f4007a23 */ /* 0x102fe20000010803 */
[----:B--2---:R-:W-:Y:S01]  /*8f50*/  F2FP.PACK_AB R97, R20, R21 ;  /* 0x000000151461723e */ /* 0x004fe200000000ff */
[----:B------:R-:W-:-:S04]  /*8f60*/  FFMA.FTZ R3, R243, c[0x0][0x23c], -R3 ;  /* 0x00008f00f3037a23 */ /* 0x000fc80000010803 */
[----:B------:R1:W-:Y:S08]  /*8f70*/  MUFU.EX2 R19, R0 ;  /* 0x0000000000137308 */ /* 0x0003f00000000800 */
[----:B------:R2:W3:Y:S01]  /*8f80*/  MUFU.EX2 R12, R3 ;  /* 0x00000003000c7308 */ /* 0x0004e20000000800 */
[----:B-1----:R-:W-:-:S04]  /*8f90*/  FFMA.FTZ R0, R232, R13, R9 ;  /* 0x0000000de8007223 */ /* 0x002fc80000010009 */
[----:B------:R-:W-:Y:S02]  /*8fa0*/  FADD.FTZ R9, R228, R0 ;  /* 0x00000000e4097221 */ /* 0x000fe40000010000 */
[----:B--2---:R-:W-:Y:S01]  /*8fb0*/  FFMA.FTZ R3, R237, R10, R235 ;  /* 0x0000000aed037223 */ /* 0x004fe200000100eb */
        /* <DEDUP_REMOVED lines=70> */
[----:B------:R-:W-:Y:S01]  /*9420*/  STL [R1+0x8], R4 ;  /* 0x0000080401007387 */ /* 0x000fe20000100800 */
[----:B------:R-:W-:-:S03]  /*9430*/  FADD.FTZ R0, R26, R0 ;  /* 0x000000001a007221 */ /* 0x000fc60000010000 */
[----:B------:R1:W-:Y:S04]  /*9440*/  STL [R1+0xc], R3 ;  /* 0x00000c0301007387 */ /* 0x0003e80000100800 */
[----:B------:R2:W-:Y:S04]  /*9450*/  STL [R1+0x14], R2 ;  /* 0x0000140201007387 */ /* 0x0005e80000100800 */
[----:B------:R2:W-:Y:S01]  /*9460*/  STL [R1+0x10], R0 ;  /* 0x0000100001007387 */ /* 0x0005e20000100800 */
[----:B-1----:R-:W-:Y:S01]  /*9470*/  MOV R3, R227 ;  /* 0x000000e300037202 */ /* 0x002fe20000000f00 */
[----:B------:R-:W-:Y:S05]  /*9480*/  @!P0 BRA `(.L_x_370) ;  /* 0x000043c000008947 */ /* 0x000fea0003800000 */
[----:B------:R-:W3:Y:S04]  /*9490*/  LDL.64 R208, [R1+0x58] ;  /* 0x0000580001d07983 */ /* 0x000ee80000100a00 */
[----:B------:R-:W4:Y:S01]  /*94a0*/  LDL.64 R204, [R1] ;  /* 0x0000000001cc7983 */ /* 0x000f220000100a00 */
[----:B------:R-:W-:Y:S01]  /*94b0*/  IADD3 R252, R251, -0x3, RZ ;  /* 0xfffffffdfbfc7810 */ /* 0x000fe20007ffe0ff */
[----:B------:R-:W-:-:S04]  /*94c0*/  DEPBAR.LE SB0, 0x0 ;  /* 0x000080000000791a */ /* 0x000fc80000000000 */
[----:B--2---:R-:W-:Y:S01]  /*94d0*/  SHF.R.S32.HI R0, RZ, 0x1f, R252 ;  /* 0x0000001fff007819 */ /* 0x004fe200000114fc */
[----:B------:R-:W-:-:S04]  /*94e0*/  IMAD.WIDE.U32 R4, R252, c[0x0][0x1a0], RZ ;  /* 0x00006800fc047a25 */ /* 0x000fc800078e00ff */
[----:B------:R-:W-:-:S04]  /*94f0*/  IMAD R0, R0, c[0x0][0x1a0], RZ ;  /* 0x0000680000007a24 */ /* 0x000fc800078e02ff */
[----:B------:R-:W-:-:S04]  /*9500*/  IMAD R2, R252, c[0x0][0x1a4], R0 ;  /* 0x00006900fc027a24 */ /* 0x000fc800078e0200 */
[----:B------:R-:W-:Y:S01]  /*9510*/  IMAD.IADD R5, R5, 0x1, R2 ;  /* 0x0000000105057824 */ /* 0x000fe200078e0202 */
[----:B------:R-:W-:Y:S01]  /*9520*/  BAR.SYNC.DEFER_BLOCKING 0x0 ;  /* 0x0000000000007b1d */ /* 0x000fe20000010000 */
[----:B---3--:R-:W-:-:S04]  /*9530*/  LEA R0, P0, R4, R208, 0x6 ;  /* 0x000000d004007211 */ /* 0x008fc800078030ff */
[----:B------:R-:W-:Y:S02]  /*9540*/  LEA R2, P1, R0, c[0x0][0x170], 0x1 ;  /* 0x00005c0000027a11 */ /* 0x000fe400078208ff */
[----:B----4-:R-:W-:Y:S02]  /*9550*/  LEA.HI.X R5, R4, R205, R5, 0x6, P0 ;  /* 0x000000cd04057211 */ /* 0x010fe400000f3405 */
        /* <DEDUP_REMOVED lines=14> */
[----:B------:R-:W2:Y:S04]  /*9640*/  LDSM.16.M88.4 R36, [R224+0x1000] ;  /* 0x00100000e024783b */ /* 0x000ea80000000200 */
[----:B------:R-:W4:Y:S04]  /*9650*/  LDSM.16.M88.4 R52, [R221+0x6400] ;  /* 0x00640000dd34783b */ /* 0x000f280000000200 */
[----:B------:R-:W-:Y:S04]  /*9660*/  LDSM.16.M88.4 R32, [R225] ;  /* 0x00000000e120783b */ /* 0x000fe80000000200 */
[----:B------:R-:W5:Y:S04]  /*9670*/  LDSM.16.M88.4 R48, [R223+0x6000] ;  /* 0x00600000df30783b */ /* 0x000f680000000200 */
[----:B------:R-:W1:Y:S04]  /*9680*/  LDSM.16.M88.4 R28, [R225+0x1000] ;  /* 0x00100000e11c783b */ /* 0x000e680000000200 */
[----:B------:R-:W1:Y:S04]  /*9690*/  LDSM.16.M88.4 R44, [R223+0x6400] ;  /* 0x00640000df2c783b */ /* 0x000e680000000200 */
[----:B------:R-:W-:Y:S04]  /*96a0*/  LDSM.16.M88.4 R20, [R224+0x3000] ;  /* 0x00300000e014783b */ /* 0x000fe80000000200 */
[----:B------:R-:W1:Y:S04]  /*96b0*/  LDSM.16.M88.4 R56, [R221+0x7000] ;  /* 0x00700000dd38783b */ /* 0x000e680000000200 */
[----:B------:R-:W1:Y:S01]  /*96c0*/  LDSM.16.M88.4 R24, [R224+0x2000] ;  /* 0x00200000e018783b */ /* 0x000e620000000200 */
[-C--:B---3--:R-:W-:Y:S03]  /*96d0*/  HMMA.16816.F32 R60, R40, R8.reuse, RZ ;  /* 0x00000008283c723c */ /* 0x088fe600000018ff */
[----:B------:R-:W0:Y:S05]  /*96e0*/  LDGDEPBAR ;  /* 0x00000000000079af */ /* 0x000e2a0000000000 */
[C---:B--2---:R-:W-:Y:S08]  /*96f0*/  HMMA.16816.F32 R4, R36.reuse, R8, RZ ;  /* 0x000000082404723c */ /* 0x044ff000000018ff */
[C---:B----4-:R-:W-:Y:S08]  /*9700*/  HMMA.16816.F32 R176, R36.reuse, R52, RZ ;  /* 0x0000003424b0723c */ /* 0x050ff000000018ff */
[-C--:B------:R-:W-:Y:S08]  /*9710*/  HMMA.16816.F32 R64, R36, R10.reuse, RZ ;  /* 0x0000000a2440723c */ /* 0x080ff000000018ff */
[----:B------:R-:W-:Y:S08]  /*9720*/  HMMA.16816.F32 R8, R40, R10, RZ ;  /* 0x0000000a2808723c */ /* 0x000ff000000018ff */
[----:B-----5:R-:W-:Y:S01]  /*9730*/  HMMA.16816.F32 R188, R32, R48, R60 ;  /* 0x0000003020bc723c */ /* 0x020fe2000000183c */
[----:B------:R-:W2:Y:S07]  /*9740*/  LDSM.16.M88.4 R60, [R221+0x7400] ;  /* 0x00740000dd3c783b */ /* 0x000eae0000000200 */
[----:B------:R-:W-:Y:S08]  /*9750*/  HMMA.16816.F32 R180, R40, R52, RZ ;  /* 0x0000003428b4723c */ /* 0x000ff000000018ff */
[----:B------:R-:W-:Y:S08]  /*9760*/  HMMA.16816.F32 R108, R36, R54, RZ ;  /* 0x00000036246c723c */ /* 0x000ff000000018ff */
[C---:B-1----:R-:W-:Y:S01]  /*9770*/  HMMA.16816.F32 R104, R28.reuse, R48, R4 ;  /* 0x000000301c68723c */ /* 0x042fe20000001804 */
[----:B------:R-:W-:Y:S07]  /*9780*/  LDSM.16.M88.4 R4, [R225+0x3000] ;  /* 0x00300000e104783b */ /* 0x000fee0000000200 */
[----:B------:R-:W-:Y:S08]  /*9790*/  HMMA.16816.F32 R176, R28, R44, R176 ;  /* 0x0000002c1cb0723c */ /* 0x000ff000000018b0 */
[----:B------:R-:W-:Y:S08]  /*97a0*/  HMMA.16816.F32 R52, R40, R54, RZ ;  /* 0x000000362834723c */ /* 0x000ff000000018ff */
[-C--:B------:R-:W-:Y:S01]  /*97b0*/  HMMA.16816.F32 R184, R28, R50.reuse, R64 ;  /* 0x000000321cb8723c */ /* 0x080fe20000001840 */
[----:B------:R-:W-:Y:S07]  /*97c0*/  LDSM.16.M88.4 R64, [R223+0x7400] ;  /* 0x00740000df40783b */ /* 0x000fee0000000200 */
[C---:B------:R-:W-:Y:S01]  /*97d0*/  HMMA.16816.F32 R100, R32.reuse, R50, R8 ;  /* 0x000000322064723c */ /* 0x040fe20000001808 */
[----:B------:R-:W1:Y:S04]  /*97e0*/  LDSM.16.M88.4 R48, [R223+0x7000] ;  /* 0x00700000df30783b */ /* 0x000e680000000200 */
[----:B------:R-:W3:Y:S03]  /*97f0*/  LDSM.16.M88.4 R8, [R225+0x2000] ;  /* 0x00200000e108783b */ /* 0x000ee60000000200 */
[----:B------:R-:W-:Y:S01]  /*9800*/  HMMA.16816.F32 R192, R32, R44, R180 ;  /* 0x0000002c20c0723c */ /* 0x000fe200000018b4 */
[----:B------:R-:W-:Y:S07]  /*9810*/  LDSM.16.M88.4 R180, [R221+0x8000] ;  /* 0x00800000ddb4783b */ /* 0x000fee0000000200 */
[----:B------:R-:W-:Y:S08]  /*9820*/  HMMA.16816.F32 R200, R28, R46, R108 ;  /* 0x0000002e1cc8723c */ /* 0x000ff0000000186c */
[-C--:B------:R-:W-:Y:S08]  /*9830*/  HMMA.16816.F32 R108, R20, R56.reuse, R104 ;  /* 0x00000038146c723c */ /* 0x080ff00000001868 */
[----:B------:R-:W-:Y:S08]  /*9840*/  HMMA.16816.F32 R188, R24, R56, R188 ;  /* 0x0000003818bc723c */ /* 0x000ff000000018bc */
[----:B--2---:R-:W-:Y:S01]  /*9850*/  HMMA.16816.F32 R104, R20, R60, R176 ;  /* 0x0000003c1468723c */ /* 0x004fe200000018b0 */
[----:B------:R-:W2:Y:S07]  /*9860*/  LDSM.16.M88.4 R176, [R221+0x6c00] ;  /* 0x006c0000ddb0783b */ /* 0x000eae0000000200 */
[----:B------:R-:W-:Y:S01]  /*9870*/  HMMA.16816.F32 R196, R32, R46, R52 ;  /* 0x0000002e20c4723c */ /* 0x000fe20000001834 */
[----:B------:R-:W-:Y:S07]  /*9880*/  LDSM.16.M88.4 R52, [R224+0x5000] ;  /* 0x00500000e034783b */ /* 0x000fee0000000200 */
[----:B------:R-:W-:Y:S08]  /*9890*/  HMMA.16816.F32 R184, R20, R58, R184 ;  /* 0x0000003a14b8723c */ /* 0x000ff000000018b8 */
[C---:B------:R-:W-:Y:S08]  /*98a0*/  HMMA.16816.F32 R44, R24.reuse, R60, R192 ;  /* 0x0000003c182c723c */ /* 0x040ff000000018c0 */
[----:B------:R-:W-:Y:S01]  /*98b0*/  HMMA.16816.F32 R100, R24, R58, R100 ;  /* 0x0000003a1864723c */ /* 0x000fe20000001864 */
[----:B------:R-:W-:Y:S07]  /*98c0*/  LDSM.16.M88.4 R56, [R224+0x4000] ;  /* 0x00400000e038783b */ /* 0x000fee0000000200 */
[-C--:B-1----:R-:W-:Y:S01]  /*98d0*/  HMMA.16816.F32 R192, R4, R48.reuse, R108 ;  /* 0x0000003004c0723c */ /* 0x082fe2000000186c */
[----:B------:R-:W1:Y:S07]  /*98e0*/  LDSM.16.M88.4 R108, [R221+0x8400] ;  /* 0x00840000dd6c783b */ /* 0x000e6e0000000200 */
        /* <DEDUP_REMOVED lines=9> */
[----:B--2---:R-:W-:Y:S08]  /*9980*/  HMMA.16816.F32 R184, R36, R176, RZ ;  /* 0x000000b024b8723c */ /* 0x004ff000000018ff */
[----:B------:R-:W-:Y:S08]  /*9990*/  HMMA.16816.F32 R228, R4, R66, R228 ;  /* 0x0000004204e4723c */ /* 0x000ff000000018e4 */
[----:B-1----:R-:W-:Y:S08]  /*99a0*/  HMMA.16816.F32 R236, R56, R108, R196 ;  /* 0x0000006c38ec723c */ /* 0x002ff000000018c4 */
        /* <DEDUP_REMOVED lines=26> */
[----:B------:R-:W-:Y:S01]  /*9b50*/  FMUL.FTZ R0, R204, c[0x0][0x2ec] ;  /* 0x0000bb00cc007a20 */ /* 0x000fe20000410000 */
[----:B------:R-:W2:Y:S03]  /*9b60*/  LDSM.16.M88.4 R36, [R221+0x7c00] ;  /* 0x007c0000dd24783b */ /* 0x000ea60000000200 */
[----:B------:R3:W-:Y:S03]  /*9b70*/  MUFU.TANH R12, R0 ;  /* 0x00000000000c7308 */ /* 0x0007e60000002400 */
[----:B------:R-:W-:Y:S08]  /*9b80*/  HMMA.16816.F32 R212, R44, R100, R212 ;  /* 0x000000642cd4723c */ /* 0x000ff000000018d4 */
[----:B------:R-:W-:Y:S01]  /*9b90*/  HMMA.16816.F32 R104, R32, R106, R176 ;  /* 0x0000006a2068723c */ /* 0x000fe200000018b0 */
[----:B---3--:R-:W-:-:S07]  /*9ba0*/  FMUL.FTZ R0, R205, c[0x0][0x2ec] ;  /* 0x0000bb00cd007a20 */ /* 0x008fce0000410000 */
[----:B------:R-:W-:Y:S01]  /*9bb0*/  HMMA.16816.F32 R32, R48, R102, R208 ;  /* 0x000000663020723c */ /* 0x000fe200000018d0 */
[----:B------:R3:W4:Y:S07]  /*9bc0*/  MUFU.TANH R13, R0 ;  /* 0x00000000000d7308 */ /* 0x00072e0000002400 */
[----:B------:R-:W-:Y:S08]  /*9bd0*/  HMMA.16816.F32 R176, R52, R110, R228 ;  /* 0x0000006e34b0723c */ /* 0x000ff000000018e4 */
[----:B-1----:R-:W-:Y:S01]  /*9be0*/  HMMA.16816.F32 R188, R20, R28, R188 ;  /* 0x0000001c14bc723c */ /* 0x002fe200000018bc */
[----:B---3--:R-:W-:-:S02]  /*9bf0*/  FMUL.FTZ R0, R206, c[0x0][0x2ec] ;  /* 0x0000bb00ce007a20 */ /* 0x008fc40000410000 */
[----:B----4-:R-:W-:Y:S02]  /*9c00*/  IMAD.MOV.U32 R231, RZ, RZ, R13 ;  /* 0x000000ffffe77224 */ /* 0x010fe400078e000d */
        /* <DEDUP_REMOVED lines=8> */
[----:B------:R-:W-:Y:S01]  /*9c90*/  HMMA.16816.F32 R100, R44, R102, R232 ;  /* 0x000000662c64723c */ /* 0x000fe200000018e8 */
[----:B---3--:R-:W-:-:S04]  /*9ca0*/  FMUL.FTZ R0, R212, c[0x0][0x2ec] ;  /* 0x0000bb00d4007a20 */ /* 0x008fc80000410000 */
[----:B------:R3:W-:Y:S02]  /*9cb0*/  MUFU.TANH R229, R0 ;  /* 0x0000000000e57308 */ /* 0x0007e40000002400 */
[----:B------:R-:W-:Y:S01]  /*9cc0*/  IMAD.MOV.U32 R235, RZ, RZ, R12 ;  /* 0x000000ffffeb7224 */ /* 0x000fe200078e000c */
[C---:B--2---:R-:W-:Y:S01]  /*9cd0*/  HMMA.16816.F32 R244, R20.reuse, R36, R196 ;  /* 0x0000002414f4723c */ /* 0x044fe200000018c4 */
[----:B------:R-:W2:Y:S07]  /*9ce0*/  S2R R12, SR_TID.X ;  /* 0x00000000000c7919 */ /* 0x000eae0000002100 */
[----:B------:R-:W-:Y:S01]  /*9cf0*/  HMMA.16816.F32 R196, R20, R38, R64 ;  /* 0x0000002614c4723c */ /* 0x000fe20000001840 */
[----:B------:R-:W4:Y:S01]  /*9d00*/  LDSM.16.M88.4 R20, [R223+0x7800] ;  /* 0x00780000df14783b */ /* 0x000f220000000200 */
[----:B---3--:R-:W-:-:S06]  /*9d10*/  FMUL.FTZ R0, R213, c[0x0][0x2ec] ;  /* 0x0000bb00d5007a20 */ /* 0x008fcc0000410000 */
[C---:B------:R-:W-:Y:S01]  /*9d20*/  HMMA.16816.F32 R200, R24.reuse, R36, R200 ;  /* 0x0000002418c8723c */ /* 0x040fe200000018c8 */
[----:B------:R3:W-:Y:S07]  /*9d30*/  MUFU.TANH R218, R0 ;  /* 0x0000000000da7308 */ /* 0x0007ee0000002400 */
[----:B------:R-:W-:Y:S01]  /*9d40*/  HMMA.16816.F32 R184, R24, R38, R104 ;  /* 0x0000002618b8723c */ /* 0x000fe20000001868 */
[----:B--2---:R-:W-:-:S05]  /*9d50*/  IMAD.SHL.U32 R12, R12, 0x2, RZ ;  /* 0x000000020c0c7824 */ /* 0x004fca00078e00ff */
[----:B------:R-:W-:Y:S02]  /*9d60*/  LOP3.LUT R12, R12, 0x6, RZ, 0xc0, !PT ;  /* 0x000000060c0c7812 */ /* 0x000fe400078ec0ff */
[----:B-1----:R-:W-:Y:S01]  /*9d70*/  HMMA.16816.F32 R24, R48, R28, R236 ;  /* 0x0000001c3018723c */ /* 0x002fe200000018ec */
[----:B---3--:R-:W-:-:S04]  /*9d80*/  FMUL.FTZ R0, R214, c[0x0][0x2ec] ;  /* 0x0000bb00d6007a20 */ /* 0x008fc80000410000 */
[----:B------:R1:W-:Y:S03]  /*9d90*/  MUFU.TANH R219, R0 ;  /* 0x0000000000db7308 */ /* 0x0003e60000002400 */
[----:B------:R-:W-:Y:S08]  /*9da0*/  HMMA.16816.F32 R40, R48, R30, R40 ;  /* 0x0000001e3028723c */ /* 0x000ff00000001828 */
[----:B------:R-:W-:Y:S01]  /*9db0*/  HMMA.16816.F32 R64, R44, R28, R240 ;  /* 0x0000001c2c40723c */ /* 0x000fe200000018f0 */
[----:B-1----:R-:W-:-:S07]  /*9dc0*/  FMUL.FTZ R0, R32, c[0x0][0x2ec] ;  /* 0x0000bb0020007a20 */ /* 0x002fce0000410000 */
[-C--:B----4-:R-:W-:Y:S01]  /*9dd0*/  HMMA.16816.F32 R108, R4, R20.reuse, R188 ;  /* 0x00000014046c723c */ /* 0x090fe200000018bc */
[----:B------:R1:W-:Y:S07]  /*9de0*/  MUFU.TANH R19, R0 ;  /* 0x0000000000137308 */ /* 0x0003ee0000002400 */
[C---:B------:R-:W-:Y:S08]  /*9df0*/  HMMA.16816.F32 R60, R8.reuse, R20, R60 ;  /* 0x00000014083c723c */ /* 0x040ff0000000183c */
[----:B------:R-:W-:Y:S01]  /*9e00*/  HMMA.16816.F32 R36, R8, R22, R180 ;  /* 0x000000160824723c */ /* 0x000fe200000018b4 */
[----:B-1----:R-:W-:-:S04]  /*9e10*/  FMUL.FTZ R0, R33, c[0x0][0x2ec] ;  /* 0x0000bb0021007a20 */ /* 0x002fc80000410000 */
[----:B------:R1:W2:Y:S03]  /*9e20*/  MUFU.TANH R18, R0 ;  /* 0x0000000000127308 */ /* 0x0002a60000002400 */
        /* <DEDUP_REMOVED lines=70> */
[----:B------:R-:W-:-:S04]  /*a290*/  FMUL.FTZ R67, R67, c[0x0][0x2ec] ;  /* 0x0000bb0043437a20 */ /* 0x000fc80000410000 */
[----:B------:R-:W-:Y:S01]  /*a2a0*/  MUFU.TANH R66, R66 ;  /* 0x0000004200427308 */ /* 0x000fe20000002400 */
[----:B--2---:R-:W-:-:S07]  /*a2b0*/  FMUL.FTZ R0, R107, c[0x0][0x2ec] ;  /* 0x0000bb006b007a20 */ /* 0x004fce0000410000 */
[----:B------:R2:W-:Y:S08]  /*a2c0*/  MUFU.TANH R109, R0 ;  /* 0x00000000006d7308 */ /* 0x0005f00000002400 */
[----:B------:R-:W-:Y:S01]  /*a2d0*/  MUFU.TANH R67, R67 ;  /* 0x0000004300437308 */ /* 0x000fe20000002400 */
[----:B--2---:R-:W-:-:S07]  /*a2e0*/  FMUL.FTZ R0, R100, c[0x0][0x2ec] ;  /* 0x0000bb0064007a20 */ /* 0x004fce0000410000 */
        /* <DEDUP_REMOVED lines=16> */
[----:B------:R-:W-:Y:S04]  /*a3f0*/  MUFU.TANH R198, R64 ;  /* 0x0000004000c67308 */ /* 0x000fe80000002400 */
[C---:B-1----:R-:W-:Y:S04]  /*a400*/  HMMA.16816.F32 R4, R56.reuse, R28, R40 ;  /* 0x0000001c3804723c */ /* 0x042fe80000001828 */
[----:B------:R1:W2:Y:S04]  /*a410*/  MUFU.TANH R104, R0 ;  /* 0x0000000000687308 */ /* 0x0002a80000002400 */
[----:B------:R-:W-:Y:S04]  /*a420*/  HMMA.16816.F32 R56, R56, R30, R36 ;  /* 0x0000001e3838723c */ /* 0x000fe80000001824 */
[----:B------:R-:W-:Y:S04]  /*a430*/  MUFU.TANH R199, R65 ;  /* 0x0000004100c77308 */ /* 0x000fe80000002400 */
[----:B------:R-:W-:Y:S01]  /*a440*/  HMMA.16816.F32 R20, R52, R28, R100 ;  /* 0x0000001c3414723c */ /* 0x000fe20000001864 */
[----:B-1----:R-:W-:-:S03]  /*a450*/  IADD3 R0, R251, -0x3, RZ ;  /* 0xfffffffdfb007810 */ /* 0x002fc60007ffe0ff */
[----:B------:R-:W1:Y:S02]  /*a460*/  MUFU.TANH R65, R32 ;  /* 0x0000002000417308 */ /* 0x000e640000002400 */
[----:B------:R-:W-:Y:S02]  /*a470*/  IMAD R0, R0, 0x40, R12 ;  /* 0x0000004000007824 */ /* 0x000fe400078e020c */
[----:B------:R-:W-:Y:S01]  /*a480*/  HMMA.16816.F32 R24, R48, R8, R4 ;  /* 0x000000083018723c */ /* 0x000fe20000001804 */
[----:B------:R-:W-:Y:S02]  /*a490*/  FMUL.FTZ R12, R33, c[0x0][0x2ec] ;  /* 0x0000bb00210c7a20 */ /* 0x000fe40000410000 */
[C---:B------:R-:W-:Y:S02]  /*a4a0*/  IADD3 R2, R0.reuse, 0x1, RZ ;  /* 0x0000000100027810 */ /* 0x040fe40007ffe0ff */
[-C--:B------:R-:W-:Y:S01]  /*a4b0*/  ISETP.GE.AND P3, PT, R0, R14.reuse, PT ;  /* 0x0000000e0000720c */ /* 0x080fe20003f66270 */
[----:B------:R1:W-:Y:S01]  /*a4c0*/  MUFU.TANH R64, R12 ;  /* 0x0000000c00407308 */ /* 0x0003e20000002400 */
[C---:B------:R-:W-:Y:S01]  /*a4d0*/  ISETP.GE.AND P1, PT, R2.reuse, R14, PT ;  /* 0x0000000e0200720c */ /* 0x040fe20003f26270 */
[----:B------:R-:W-:Y:S01]  /*a4e0*/  HMMA.16816.F32 R52, R52, R30, R60 ;  /* 0x0000001e3434723c */ /* 0x000fe2000000183c */
[----:B------:R-:W-:-:S02]  /*a4f0*/  ISETP.GE.AND P2, PT, R2, R15, PT ;  /* 0x0000000f0200720c */ /* 0x000fc40003f46270 */
[C---:B------:R-:W-:Y:S02]  /*a500*/  ISETP.GE.AND P6, PT, R2.reuse, R17, PT ;  /* 0x000000110200720c */ /* 0x040fe40003fc6270 */
[----:B------:R-:W-:Y:S02]  /*a510*/  ISETP.GE.AND P4, PT, R2, R16, PT ;  /* 0x000000100200720c */ /* 0x000fe40003f86270 */
[C---:B------:R-:W-:Y:S01]  /*a520*/  IADD3 R2, R0.reuse, 0x9, RZ ;  /* 0x0000000900027810 */ /* 0x040fe20007ffe0ff */
[----:B------:R-:W-:Y:S01]  /*a530*/  HMMA.16816.F32 R56, R48, R10, R56 ;  /* 0x0000000a3038723c */ /* 0x000fe20000001838 */
[----:B------:R-:W-:Y:S01]  /*a540*/  IADD3 R3, R0, 0x8, RZ ;  /* 0x0000000800037810 */ /* 0x000fe20007ffe0ff */
[----:B------:R-:W1:Y:S01]  /*a550*/  MUFU.TANH R49, R34 ;  /* 0x0000002200317308 */ /* 0x000e620000002400 */
[----:B------:R-:W-:Y:S02]  /*a560*/  ISETP.GE.AND P0, PT, R2, R14, PT ;  /* 0x0000000e0200720c */ /* 0x000fe40003f06270 */
[----:B------:R-:W-:-:S02]  /*a570*/  FSEL R33, R235, -INF , !P3 ;  /* 0xff800000eb217808 */ /* 0x000fc40005800000 */
[----:B------:R-:W-:Y:S01]  /*a580*/  FSEL R38, R18, -INF , !P0 ;  /* 0xff80000012267808 */ /* 0x000fe20004000000 */
[----:B------:R-:W-:Y:S01]  /*a590*/  FMUL.FTZ R24, R24, c[0x0][0x2ec] ;  /* 0x0000bb0018187a20 */ /* 0x000fe20000410000 */
[-C--:B------:R-:W-:Y:S01]  /*a5a0*/  ISETP.GE.AND P0, PT, R0, R15.reuse, PT ;  /* 0x0000000f0000720c */ /* 0x080fe20003f06270 */
[C---:B------:R-:W-:Y:S01]  /*a5b0*/  HMMA.16816.F32 R20, R44.reuse, R8, R20 ;  /* 0x000000082c14723c */ /* 0x040fe20000001814 */
[----:B------:R-:W-:Y:S01]  /*a5c0*/  ISETP.GE.AND P5, PT, R3, R14, PT ;  /* 0x0000000e0300720c */ /* 0x000fe20003fa6270 */
[----:B------:R1:W-:Y:S01]  /*a5d0*/  MUFU.TANH R39, R24 ;  /* 0x0000001800277308 */ /* 0x0003e20000002400 */
[----:B------:R-:W-:Y:S01]  /*a5e0*/  FSEL R40, R230, -INF , !P0 ;  /* 0xff800000e6287808 */ /* 0x000fe20004000000 */
[----:B------:R-:W-:Y:S01]  /*a5f0*/  FMUL.FTZ R5, R25, c[0x0][0x2ec] ;  /* 0x0000bb0019057a20 */ /* 0x000fe20000410000 */
[-C--:B------:R-:W-:Y:S01]  /*a600*/  ISETP.GE.AND P0, PT, R2, R15.reuse, PT ;  /* 0x0000000f0200720c */ /* 0x080fe20003f06270 */
[----:B------:R-:W-:Y:S01]  /*a610*/  FMUL.FTZ R26, R26, c[0x0][0x2ec] ;  /* 0x0000bb001a1a7a20 */ /* 0x000fe20000410000 */
[----:B------:R-:W-:Y:S01]  /*a620*/  ISETP.GE.AND P3, PT, R3, R15, PT ;  /* 0x0000000f0300720c */ /* 0x000fe20003f66270 */
[----:B------:R-:W-:Y:S01]  /*a630*/  HMMA.16816.F32 R44, R44, R10, R52 ;  /* 0x0000000a2c2c723c */ /* 0x000fe20000001834 */
[----:B----4-:R-:W-:Y:S01]  /*a640*/  FSEL R42, R213, -INF , !P0 ;  /* 0xff800000d52a7808 */ /* 0x010fe20004000000 */
[----:B------:R-:W-:Y:S01]  /*a650*/  MUFU.TANH R48, R35 ;  /* 0x0000002300307308 */ /* 0x000fe20000002400 */
[-C--:B------:R-:W-:Y:S01]  /*a660*/  ISETP.GE.AND P0, PT, R0, R17.reuse, PT ;  /* 0x000000110000720c */ /* 0x080fe20003f06270 */
[----:B------:R-:W-:Y:S01]  /*a670*/  FMUL.FTZ R27, R27, c[0x0][0x2ec] ;  /* 0x0000bb001b1b7a20 */ /* 0x000fe20000410000 */
[----:B------:R-:W-:Y:S01]  /*a680*/  FSEL R36, R231, -INF , !P1 ;  /* 0xff800000e7247808 */ /* 0x000fe20004800000 */
[----:B------:R-:W-:Y:S01]  /*a690*/  FMUL.FTZ R57, R57, c[0x0][0x2ec] ;  /* 0x0000bb0039397a20 */ /* 0x000fe20000410000 */
[----:B------:R-:W-:Y:S01]  /*a6a0*/  FSEL R37, R19, -INF , !P5 ;  /* 0xff80000013257808 */ /* 0x000fe20006800000 */
[----:B------:R-:W-:Y:S01]  /*a6b0*/  FMUL.FTZ R56, R56, c[0x0][0x2ec] ;  /* 0x0000bb0038387a20 */ /* 0x000fe20000410000 */
[----:B------:R-:W-:Y:S01]  /*a6c0*/  FSEL R41, R228, -INF , !P2 ;  /* 0xff800000e4297808 */ /* 0x000fe20005000000 */
[----:B------:R-:W-:Y:S01]  /*a6d0*/  MUFU.TANH R26, R26 ;  /* 0x0000001a001a7308 */ /* 0x000fe20000002400 */
[----:B------:R-:W-:Y:S01]  /*a6e0*/  FSEL R43, R13, -INF , !P3 ;  /* 0xff8000000d2b7808 */ /* 0x000fe20005800000 */
[----:B------:R-:W-:Y:S01]  /*a6f0*/  FMUL.FTZ R58, R58, c[0x0][0x2ec] ;  /* 0x0000bb003a3a7a20 */ /* 0x000fe20000410000 */
[----:B------:R-:W-:Y:S01]  /*a700*/  FSEL R6, R229, -INF , !P0 ;  /* 0xff800000e5067808 */ /* 0x000fe20004000000 */
[----:B------:R-:W-:Y:S01]  /*a710*/  FMUL.FTZ R59, R59, c[0x0][0x2ec] ;  /* 0x0000bb003b3b7a20 */ /* 0x000fe20000410000 */
[-C--:B------:R-:W-:Y:S01]  /*a720*/  ISETP.GE.AND P1, PT, R3, R17.reuse, PT ;  /* 0x000000110300720c */ /* 0x080fe20003f26270 */
[----:B------:R-:W-:Y:S01]  /*a730*/  FMUL.FTZ R21, R21, c[0x0][0x2ec] ;  /* 0x0000bb0015157a20 */ /* 0x000fe20000410000 */
[-C--:B------:R-:W-:Y:S01]  /*a740*/  ISETP.GE.AND P5, PT, R3, R16.reuse, PT ;  /* 0x000000100300720c */ /* 0x080fe20003fa6270 */
[----:B------:R-:W4:Y:S01]  /*a750*/  MUFU.TANH R57, R57 ;  /* 0x0000003900397308 */ /* 0x000f220000002400 */
[----:B------:R-:W-:Y:S01]  /*a760*/  ISETP.GE.AND P2, PT, R2, R17, PT ;  /* 0x000000110200720c */ /* 0x000fe20003f46270 */
[----:B------:R-:W-:Y:S01]  /*a770*/  FMUL.FTZ R20, R20, c[0x0][0x2ec] ;  /* 0x0000bb0014147a20 */ /* 0x000fe20000410000 */
[-C--:B------:R-:W-:Y:S01]  /*a780*/  ISETP.GE.AND P3, PT, R2, R16.reuse, PT ;  /* 0x000000100200720c */ /* 0x080fe20003f66270 */
[----:B------:R-:W-:Y:S01]  /*a790*/  FMUL.FTZ R7, R22, c[0x0][0x2ec] ;  /* 0x0000bb0016077a20 */ /* 0x000fe20000410000 */
[----:B------:R-:W-:Y:S01]  /*a7a0*/  ISETP.GE.AND P0, PT, R0, R16, PT ;  /* 0x000000100000720c */ /* 0x000fe20003f06270 */
[----:B------:R-:W-:Y:S01]  /*a7b0*/  FMUL.FTZ R44, R44, c[0x0][0x2ec] ;  /* 0x0000bb002c2c7a20 */ /* 0x000fe20000410000 */
[C---:B------:R-:W-:Y:S01]  /*a7c0*/  IADD3 R2, R0.reuse, 0x10, RZ ;  /* 0x0000001000027810 */ /* 0x040fe20007ffe0ff */
[----:B------:R2:W2:Y:S01]  /*a7d0*/  MUFU.TANH R35, R5 ;  /* 0x0000000500237308 */ /* 0x0004a20000002400 */
[----:B------:R-:W-:Y:S01]  /*a7e0*/  IADD3 R4, R0, 0x11, RZ ;  /* 0x0000001100047810 */ /* 0x000fe20007ffe0ff */
[----:B------:R-:W-:Y:S01]  /*a7f0*/  FMUL.FTZ R8, R45, c[0x0][0x2ec] ;  /* 0x0000bb002d087a20 */ /* 0x000fe20000410000 */
[----:B-1----:R-:W-:Y:S01]  /*a800*/  FSEL R12, R218, -INF , !P6 ;  /* 0xff800000da0c7808 */ /* 0x002fe20007000000 */
[----:B------:R-:W-:Y:S01]  /*a810*/  FMUL.FTZ R46, R46, c[0x0][0x2ec] ;  /* 0x0000bb002e2e7a20 */ /* 0x000fe20000410000 */
[----:B-----5:R-:W-:-:S02]  /*a820*/  FSEL R18, R216, -INF , !P1 ;  /* 0xff800000d8127808 */ /* 0x020fc40004800000 */
[----:B---3--:R-:W-:Y:S01]  /*a830*/  FSEL R32, R212, -INF , !P2 ;  /* 0xff800000d4207808 */ /* 0x008fe20005000000 */
[----:B------:R-:W1:Y:S01]  /*a840*/  MUFU.TANH R56, R56 ;  /* 0x0000003800387308 */ /* 0x000e620000002400 */
[----:B------:R-:W-:Y:S02]  /*a850*/  FSEL R13, R219, -INF , !P0 ;  /* 0xff800000db0d7808 */ /* 0x000fe40004000000 */
[----:B------:R-:W-:Y:S02]  /*a860*/  FSEL R19, R217, -INF , !P4 ;  /* 0xff800000d9137808 */ /* 0x000fe40006000000 */
[----:B------:R-:W-:Y:S02]  /*a870*/  FSEL R24, R215, -INF , !P5 ;  /* 0xff800000d7187808 */ /* 0x000fe40006800000 */
[C---:B------:R-:W-:Y:S01]  /*a880*/  ISETP.GE.AND P6, PT, R2.reuse, R14, PT ;  /* 0x0000000e0200720c */ /* 0x040fe20003fc6270 */
[----:B------:R-:W3:Y:S01]  /*a890*/  MUFU.TANH R21, R21 ;  /* 0x0000001500157308 */ /* 0x000ee20000002400 */
[C---:B------:R-:W-:Y:S01]  /*a8a0*/  ISETP.GE.AND P1, PT, R2.reuse, R15, PT ;  /* 0x0000000f0200720c */ /* 0x040fe20003f26270 */
[----:B--2---:R-:W-:Y:S01]  /*a8b0*/  FMUL.FTZ R5, R23, c[0x0][0x2ec] ;  /* 0x0000bb0017057a20 */ /* 0x004fe20000410000 */
[----:B------:R-:W-:-:S02]  /*a8c0*/  ISETP.GE.AND P2, PT, R2, R17, PT ;  /* 0x000000110200720c */ /* 0x000fc40003f46270 */
[----:B------:R-:W-:Y:S02]  /*a8d0*/  ISETP.GE.AND P0, PT, R2, R16, PT ;  /* 0x000000100200720c */ /* 0x000fe40003f06270 */
[C---:B------:R-:W-:Y:S01]  /*a8e0*/  ISETP.GE.AND P4, PT, R4.reuse, R14, PT ;  /* 0x0000000e0400720c */ /* 0x040fe20003f86270 */
[----:B------:R-:W2:Y:S01]  /*a8f0*/  MUFU.TANH R27, R27 ;  /* 0x0000001b001b7308 */ /* 0x000ea20000002400 */
[----:B------:R-:W-:Y:S02]  /*a900*/  ISETP.GE.AND P5, PT, R4, R15, PT ;  /* 0x0000000f0400720c */ /* 0x000fe40003fa6270 */
[C---:B------:R-:W-:Y:S02]  /*a910*/  IADD3 R3, R0.reuse, 0x18, RZ ;  /* 0x0000001800037810 */ /* 0x040fe40007ffe0ff */
[----:B------:R-:W-:Y:S02]  /*a920*/  IADD3 R2, R0, 0x19, RZ ;  /* 0x0000001900027810 */ /* 0x000fe40007ffe0ff */
[----:B------:R-:W-:Y:S01]  /*a930*/  FSEL R100, R205, -INF , !P6 ;  /* 0xff800000cd647808 */ /* 0x000fe20007000000 */
[----:B------:R-:W5:Y:S01]  /*a940*/  MUFU.TANH R58, R58 ;  /* 0x0000003a003a7308 */ /* 0x000f620000002400 */
[----:B------:R-:W-:-:S02]  /*a950*/  FSEL R101, R191, -INF , !P4 ;  /* 0xff800000bf657808 */ /* 0x000fc40006000000 */
[----:B------:R-:W-:Y:S02]  /*a960*/  FSEL R107, R188, -INF , !P5 ;  /* 0xff800000bc6b7808 */ /* 0x000fe40006800000 */
[-C--:B------:R-:W-:Y:S02]  /*a970*/  ISETP.GE.AND P6, PT, R3, R14.reuse, PT ;  /* 0x0000000e0300720c */ /* 0x080fe40003fc6270 */
[C---:B------:R-:W-:Y:S01]  /*a980*/  ISETP.GE.AND P4, PT, R2.reuse, R14, PT ;  /* 0x0000000e0200720c */ /* 0x040fe20003f86270 */
[----:B------:R-:W1:Y:S01]  /*a990*/  MUFU.TANH R59, R59 ;  /* 0x0000003b003b7308 */ /* 0x000e620000002400 */
[----:B------:R-:W-:Y:S02]  /*a9a0*/  ISETP.GE.AND P5, PT, R2, R15, PT ;  /* 0x0000000f0200720c */ /* 0x000fe40003fa6270 */
[----:B------:R-:W-:Y:S02]  /*a9b0*/  FSEL R25, R214, -INF , !P3 ;  /* 0xff800000d6197808 */ /* 0x000fe40005800000 */
[----:B------:R-:W-:-:S02]  /*a9c0*/  FSEL R106, R190, -INF , !P6 ;  /* 0xff800000be6a7808 */ /* 0x000fc40007000000 */
[----:B------:R-:W-:Y:S01]  /*a9d0*/  FSEL R63, R204, -INF , !P4 ;  /* 0xff800000cc3f7808 */ /* 0x000fe20006000000 */
[----:B------:R-:W1:Y:S01]  /*a9e0*/  MUFU.TANH R20, R20 ;  /* 0x0000001400147308 */ /* 0x000e620000002400 */
[----:B------:R-:W-:Y:S02]  /*a9f0*/  FSEL R105, R189, -INF , !P1 ;  /* 0xff800000bd697808 */ /* 0x000fe40004800000 */
[----:B------:R-:W-:Y:S02]  /*aa00*/  FSEL R197, R180, -INF , !P5 ;  /* 0xff800000b4c57808 */ /* 0x000fe40006800000 */
[----:B------:R-:W-:Y:S02]  /*aa10*/  FSEL R29, R178, -INF , !P2 ;  /* 0xff800000b21d7808 */ /* 0x000fe40005000000 */
[C---:B------:R-:W-:Y:S01]  /*aa20*/  ISETP.GE.AND P3, PT, R4.reuse, R17, PT ;  /* 0x000000110400720c */ /* 0x040fe20003f66270 */
[----:B------:R-:W1:Y:S01]  /*aa30*/  MUFU.TANH R44, R44 ;  /* 0x0000002c002c7308 */ /* 0x000e620000002400 */
[----:B------:R-:W-:-:S02]  /*aa40*/  ISETP.GE.AND P6, PT, R4, R16, PT ;  /* 0x000000100400720c */ /* 0x000fc40003fc6270 */
[C---:B------:R-:W-:Y:S02]  /*aa50*/  ISETP.GE.AND P4, PT, R3.reuse, R15, PT ;  /* 0x0000000f0300720c */ /* 0x040fe40003f86270 */
[-C--:B------:R-:W-:Y:S02]  /*aa60*/  ISETP.GE.AND P1, PT, R3, R17.reuse, PT ;  /* 0x000000110300720c */ /* 0x080fe40003f26270 */
[C---:B------:R-:W-:Y:S01]  /*aa70*/  ISETP.GE.AND P5, PT, R2.reuse, R17, PT ;  /* 0x000000110200720c */ /* 0x040fe20003fa6270 */
[----:B------:R-:W1:Y:S01]  /*aa80*/  MUFU.TANH R8, R8 ;  /* 0x0000000800087308 */ /* 0x000e620000002400 */
[----:B------:R-:W-:Y:S02]  /*aa90*/  ISETP.GE.AND P2, PT, R2, R16, PT ;  /* 0x000000100200720c */ /* 0x000fe40003f46270 */
[C---:B------:R-:W-:Y:S02]  /*aaa0*/  IADD3 R2, R0.reuse, 0x20, RZ ;  /* 0x0000002000027810 */ /* 0x040fe40007ffe0ff */
[----:B------:R-:W-:-:S02]  /*aab0*/  IADD3 R4, R0, 0x21, RZ ;  /* 0x0000002100047810 */ /* 0x000fc40007ffe0ff */
[----:B------:R-:W-:Y:S01]  /*aac0*/  FSEL R196, R181, -INF , !P4 ;  /* 0xff800000b5c47808 */ /* 0x000fe20006000000 */
[----:B------:R-:W1:Y:S01]  /*aad0*/  MUFU.TANH R7, R7 ;  /* 0x0000000700077308 */ /* 0x000e620000002400 */
[----:B------:R-:W-:Y:S02]  /*aae0*/  FSEL R28, R182, -INF , !P3 ;  /* 0xff800000b61c7808 */ /* 0x000fe40005800000 */
[----:B------:R-:W-:Y:S02]  /*aaf0*/  FSEL R30, R179, -INF , !P1 ;  /* 0xff800000b31e7808 */ /* 0x000fe40004800000 */
[----:B------:R-:W-:Y:S02]  /*ab00*/  FSEL R31, R177, -INF , !P5 ;  /* 0xff800000b11f7808 */ /* 0x000fe40006800000 */
[----:B------:R-:W-:Y:S01]  /*ab10*/  FSEL R34, R176, -INF , !P0 ;  /* 0xff800000b0227808 */ /* 0x000fe20004000000 */
[----:B------:R-:W1:Y:S01]  /*ab20*/  MUFU.TANH R5, R5 ;  /* 0x0000000500057308 */ /* 0x000e620000002400 */
[----:B------:R-:W-:Y:S01]  /*ab30*/  FSEL R11, R111, -INF , !P6 ;  /* 0xff8000006f0b7808 */ /* 0x000fe20007000000 */
[----:B------:R-:W-:Y:S01]  /*ab40*/  BAR.SYNC.DEFER_BLOCKING 0x0 ;  /* 0x0000000000007b1d */ /* 0x000fe20000010000 */
[----:B------:R-:W-:-:S02]  /*ab50*/  ISETP.GE.AND P4, PT, R3, R16, PT ;  /* 0x000000100300720c */ /* 0x000fc40003f86270 */
[C---:B------:R-:W-:Y:S02]  /*ab60*/  ISETP.GE.AND P3, PT, R2.reuse, R14, PT ;  /* 0x0000000e0200720c */ /* 0x040fe40003f66270 */
[C---:B------:R-:W-:Y:S02]  /*ab70*/  ISETP.GE.AND P1, PT, R2.reuse, R15, PT ;  /* 0x0000000f0200720c */ /* 0x040fe40003f26270 */
[C---:B------:R-:W-:Y:S02]  /*ab80*/  ISETP.GE.AND P5, PT, R2.reuse, R17, PT ;  /* 0x000000110200720c */ /* 0x040fe40003fa6270 */
[----:B------:R-:W-:Y:S02]  /*ab90*/  ISETP.GE.AND P0, PT, R2, R16, PT ;  /* 0x000000100200720c */ /* 0x000fe40003f06270 */
[----:B------:R-:W-:Y:S02]  /*aba0*/  ISETP.GE.AND P6, PT, R4, R14, PT ;  /* 0x0000000e0400720c */ /* 0x000fe40003fc6270 */
[----:B------:R-:W-:-:S02]  /*abb0*/  IADD3 R2, R0, 0x29, RZ ;  /* 0x0000002900027810 */ /* 0x000fc40007ffe0ff */
        /* <DEDUP_REMOVED lines=11> */
[----:B------:R-:W-:-:S02]  /*ac70*/  FSEL R53, R109, -INF , !P2 ;  /* 0xff8000006d357808 */ /* 0x000fc40005000000 */
[----:B------:R-:W-:Y:S02]  /*ac80*/  FSEL R208, R208, -INF , !P3 ;  /* 0xff800000d0d07808 */ /* 0x000fe40005800000 */
[----:B------:R-:W-:Y:S02]  /*ac90*/  FSEL R210, R210, -INF , !P1 ;  /* 0xff800000d2d27808 */ /* 0x000fe40004800000 */
[----:B------:R-:W-:Y:S02]  /*aca0*/  FSEL R212, R108, -INF , !P6 ;  /* 0xff8000006cd47808 */ /* 0x000fe40007000000 */
[----:B------:R-:W-:Y:S02]  /*acb0*/  FSEL R213, R104, -INF , !P4 ;  /* 0xff80000068d57808 */ /* 0x000fe40006000000 */
[----:B------:R-:W-:Y:S02]  /*acc0*/  FSEL R198, R198, -INF , !P5 ;  /* 0xff800000c6c67808 */ /* 0x000fe40006800000 */
[----:B------:R-:W-:-:S02]  /*acd0*/  ISETP.GE.AND P2, PT, R4, R17, PT ;  /* 0x000000110400720c */ /* 0x000fc40003f46270 */
[-C--:B------:R-:W-:Y:S02]  /*ace0*/  ISETP.GE.AND P3, PT, R4, R16.reuse, PT ;  /* 0x000000100400720c */ /* 0x080fe40003f66270 */
[CC--:B------:R-:W-:Y:S02]  /*acf0*/  ISETP.GE.AND P1, PT, R3.reuse, R17.reuse, PT ;  /* 0x000000110300720c */ /* 0x0c0fe40003f26270 */
[-C--:B------:R-:W-:Y:S02]  /*ad00*/  ISETP.GE.AND P6, PT, R3, R16.reuse, PT ;  /* 0x000000100300720c */ /* 0x080fe40003fc6270 */
[C---:B------:R-:W-:Y:S02]  /*ad10*/  ISETP.GE.AND P4, PT, R2.reuse, R17, PT ;  /* 0x000000110200720c */ /* 0x040fe40003f86270 */
[----:B------:R-:W-:Y:S02]  /*ad20*/  ISETP.GE.AND P5, PT, R2, R16, PT ;  /* 0x000000100200720c */ /* 0x000fe40003fa6270 */
[----:B------:R-:W-:-:S02]  /*ad30*/  IADD3 R4, R0, 0x30, RZ ;  /* 0x0000003000047810 */ /* 0x000fc40007ffe0ff */
[C---:B------:R-:W-:Y:S02]  /*ad40*/  IADD3 R3, R0.reuse, 0x31, RZ ;  /* 0x0000003100037810 */ /* 0x040fe40007ffe0ff */
[C---:B------:R-:W-:Y:S02]  /*ad50*/  IADD3 R2, R0.reuse, 0x38, RZ ;  /* 0x0000003800027810 */ /* 0x040fe40007ffe0ff */
[----:B------:R-:W-:Y:S02]  /*ad60*/  IADD3 R0, R0, 0x39, RZ ;  /* 0x0000003900007810 */ /* 0x000fe40007ffe0ff */
[----:B------:R-:W-:Y:S02]  /*ad70*/  FSEL R202, R66, -INF , !P0 ;  /* 0xff80000042ca7808 */ /* 0x000fe40004000000 */
[----:B------:R-:W-:Y:S02]  /*ad80*/  FSEL R204, R67, -INF , !P3 ;  /* 0xff80000043cc7808 */ /* 0x000fe40005800000 */
[----:B------:R-:W-:-:S02]  /*ad90*/  ISETP.GE.AND P0, PT, R0, R14, PT ;  /* 0x0000000e0000720c */ /* 0x000fc40003f06270 */
[----:B------:R-:W-:Y:S02]  /*ada0*/  ISETP.GE.AND P3, PT, R4, R15, PT ;  /* 0x0000000f0400720c */ /* 0x000fe40003f66270 */
[----:B------:R-:W-:Y:S02]  /*adb0*/  FSEL R200, R65, -INF , !P1 ;  /* 0xff80000041c87808 */ /* 0x000fe40004800000 */
[----:B------:R-:W-:Y:S02]  /*adc0*/  FSEL R203, R49, -INF , !P6 ;  /* 0xff80000031cb7808 */ /* 0x000fe40007000000 */
[----:B----4-:R-:W-:Y:S02]  /*add0*/  FSEL R236, R57, -INF , !P0 ;  /* 0xff80000039ec7808 */ /* 0x010fe40004000000 */
[----:B------:R-:W-:Y:S02]  /*ade0*/  FSEL R235, R26, -INF , !P3 ;  /* 0xff8000001aeb7808 */ /* 0x000fe40005800000 */
[----:B------:R-:W-:-:S02]  /*adf0*/  ISETP.GE.AND P1, PT, R3, R14, PT ;  /* 0x0000000e0300720c */ /* 0x000fc40003f26270 */
[----:B------:R-:W-:Y:S02]  /*ae00*/  FSEL R201, R64, -INF , !P4 ;  /* 0xff80000040c97808 */ /* 0x000fe40006000000 */
[C---:B------:R-:W-:Y:S02]  /*ae10*/  ISETP.GE.AND P6, PT, R3.reuse, R15, PT ;  /* 0x0000000f0300720c */ /* 0x040fe40003fc6270 */
[C---:B------:R-:W-:Y:S02]  /*ae20*/  ISETP.GE.AND P0, PT, R3.reuse, R17, PT ;  /* 0x000000110300720c */ /* 0x040fe40003f06270 */
[----:B------:R-:W-:Y:S01]  /*ae30*/  ISETP.GE.AND P3, PT, R3, R16, PT ;  /* 0x000000100300720c */ /* 0x000fe20003f66270 */
[----:B------:R-:W-:Y:S01]  /*ae40*/  FMUL.FTZ R3, R47, c[0x0][0x2ec] ;  /* 0x0000bb002f037a20 */ /* 0x000fe20000410000 */
[----:B------:R-:W-:Y:S02]  /*ae50*/  ISETP.GE.AND P4, PT, R2, R14, PT ;  /* 0x0000000e0200720c */ /* 0x000fe40003f86270 */
[----:B------:R-:W-:-:S02]  /*ae60*/  FSEL R199, R199, -INF , !P2 ;  /* 0xff800000c7c77808 */ /* 0x000fc40005000000 */
[----:B------:R-:W-:Y:S01]  /*ae70*/  FSEL R230, R35, -INF , !P1 ;  /* 0xff80000023e67808 */ /* 0x000fe20004800000 */
[----:B------:R-:W-:Y:S01]  /*ae80*/  MUFU.TANH R3, R3 ;  /* 0x0000000300037308 */ /* 0x000fe20000002400 */
[----:B-1----:R-:W-:Y:S02]  /*ae90*/  FSEL R237, R56, -INF , !P4 ;  /* 0xff80000038ed7808 */ /* 0x002fe40006000000 */
[C---:B------:R-:W-:Y:S02]  /*aea0*/  ISETP.GE.AND P2, PT, R4.reuse, R14, PT ;  /* 0x0000000e0400720c */ /* 0x040fe40003f46270 */
[C---:B------:R-:W-:Y:S02]  /*aeb0*/  ISETP.GE.AND P1, PT, R4.reuse, R17, PT ;  /* 0x000000110400720c */ /* 0x040fe40003f26270 */
[----:B------:R-:W-:Y:S02]  /*aec0*/  ISETP.GE.AND P4, PT, R4, R16, PT ;  /* 0x000000100400720c */ /* 0x000fe40003f86270 */
[----:B------:R-:W1:Y:S01]  /*aed0*/  MUFU.TANH R4, R46 ;  /* 0x0000002e00047308 */ /* 0x000e620000002400 */
[----:B---3--:R-:W-:-:S02]  /*aee0*/  FSEL R215, R21, -INF , !P0 ;  /* 0xff80000015d77808 */ /* 0x008fc40004000000 */
[----:B------:R-:W-:Y:S02]  /*aef0*/  ISETP.NE.AND P0, PT, R251, 0x3, PT ;  /* 0x00000003fb00780c */ /* 0x000fe40003f05270 */
[----:B------:R-:W-:Y:S02]  /*af00*/  FSEL R205, R48, -INF , !P5 ;  /* 0xff80000030cd7808 */ /* 0x000fe40006800000 */
[----:B------:R-:W-:Y:S02]  /*af10*/  FSEL R231, R39, -INF , !P2 ;  /* 0xff80000027e77808 */ /* 0x000fe40005000000 */
[-C--:B------:R-:W-:Y:S02]  /*af20*/  ISETP.GE.AND P5, PT, R2, R15.reuse, PT ;  /* 0x0000000f0200720c */ /* 0x080fe40003fa6270 */
[----:B------:R-:W-:Y:S02]  /*af30*/  ISETP.GE.AND P2, PT, R0, R15, PT ;  /* 0x0000000f0000720c */ /* 0x000fe40003f46270 */
[----:B--2---:R-:W-:-:S02]  /*af40*/  FSEL R232, R27, -INF , !P6 ;  /* 0xff8000001be87808 */ /* 0x004fc40007000000 */
[----:B-----5:R-:W-:Y:S02]  /*af50*/  FSEL R234, R58, -INF , !P5 ;  /* 0xff8000003aea7808 */ /* 0x020fe40006800000 */
[----:B------:R-:W-:Y:S02]  /*af60*/  FSEL R233, R59, -INF , !P2 ;  /* 0xff8000003be97808 */ /* 0x000fe40005000000 */
[----:B------:R-:W-:Y:S02]  /*af70*/  FSEL R214, R20, -INF , !P1 ;  /* 0xff80000014d67808 */ /* 0x000fe40004800000 */
        /* <DEDUP_REMOVED lines=8> */
[----:B-1----:R-:W-:-:S02]  /*b000*/  FSEL R219, R4, -INF , !P2 ;  /* 0xff80000004db7808 */ /* 0x002fc40005000000 */
        /* <DEDUP_REMOVED lines=26> */
.L_x_372:
        /* <DEDUP_REMOVED lines=65> */
[----:B------:R-:W-:-:S04]  /*b5c0*/  FMNMX.FTZ R2, R212, R2, !PT ;  /* 0x00000002d4027209 */ /* 0x000fc80007810000 */
[----:B------:R-:W-:Y:S02]  /*b5d0*/  FMNMX.FTZ R2, R213, R2, !PT ;  /* 0x00000002d5027209 */ /* 0x000fe40007810000 */
[----:B-1----:R-:W-:Y:S02]  /*b5e0*/  FMNMX.FTZ R0, R0, R4, !PT ;  /* 0x0000000400007209 */ /* 0x002fe40007810000 */
[----:B------:R-:W-:Y:S02]  /*b5f0*/  FMNMX.FTZ R4, R231, R3, !PT ;  /* 0x00000003e7047209 */ /* 0x000fe40007810000 */
[----:B------:R-:W-:Y:S01]  /*b600*/  FMNMX.FTZ R102, R102, R5, !PT ;  /* 0x0000000566667209 */ /* 0x000fe20007810000 */
[----:B------:R-:W1:Y:S01]  /*b610*/  SHFL.BFLY PT, R8, R0, 0x1, 0x1f ;  /* 0x0c201f0000087f89 */ /* 0x000e6200000e0000 */
[----:B------:R-:W-:Y:S02]  /*b620*/  FMNMX.FTZ R4, R230, R4, !PT ;  /* 0x00000004e6047209 */ /* 0x000fe40007810000 */
[----:B------:R-:W-:Y:S01]  /*b630*/  FMNMX.FTZ R3, R235, R2, !PT ;  /* 0x00000002eb037209 */ /* 0x000fe20007810000 */
[C---:B------:R-:W-:Y:S01]  /*b640*/  FMUL.FTZ R2, R102.reuse, c[0x0][0x23c] ;  /* 0x00008f0066027a20 */ /* 0x040fe20000410000 */
[----:B------:R-:W-:-:S02]  /*b650*/  FSETP.NEU.FTZ.AND P1, PT, R102, -INF , PT ;  /* 0xff8000006600780b */ /* 0x000fc40003f3d000 */
[----:B------:R-:W-:Y:S02]  /*b660*/  FMNMX.FTZ R4, R237, R4, !PT ;  /* 0x00000004ed047209 */ /* 0x000fe40007810000 */
[----:B------:R-:W-:Y:S02]  /*b670*/  FMNMX.FTZ R3, R232, R3, !PT ;  /* 0x00000003e8037209 */ /* 0x000fe40007810000 */
[----:B------:R-:W-:Y:S02]  /*b680*/  FSEL R2, R2, RZ, P1 ;  /* 0x000000ff02027208 */ /* 0x000fe40000800000 */
[----:B------:R-:W-:Y:S02]  /*b690*/  FMNMX.FTZ R4, R236, R4, !PT ;  /* 0x00000004ec047209 */ /* 0x000fe40007810000 */
[----:B------:R-:W-:Y:S01]  /*b6a0*/  FMNMX.FTZ R5, R234, R3, !PT ;  /* 0x00000003ea057209 */ /* 0x000fe20007810000 */
[--C-:B------:R-:W-:Y:S02]  /*b6b0*/  FFMA.FTZ R3, R6, c[0x0][0x23c], -R2.reuse ;  /* 0x00008f0006037a23 */ /* 0x100fe40000010802 */
[----:B------:R-:W1:Y:S01]  /*b6c0*/  SHFL.BFLY PT, R7, R4, 0x2, 0x1f ;  /* 0x0c401f0004077f89 */ /* 0x000e6200000e0000 */
[----:B------:R-:W-:Y:S01]  /*b6d0*/  FFMA.FTZ R6, R12, c[0x0][0x23c], -R2 ;  /* 0x00008f000c067a23 */ /* 0x000fe20000010802 */
[----:B------:R1:W-:Y:S01]  /*b6e0*/  MUFU.EX2 R56, R3 ;  /* 0x0000000300387308 */ /* 0x0003e20000000800 */
[----:B------:R-:W-:-:S07]  /*b6f0*/  FMNMX.FTZ R5, R233, R5, !PT ;  /* 0x00000005e9057209 */ /* 0x000fce0007810000 */
[----:B------:R1:W1:Y:S02]  /*b700*/  MUFU.EX2 R243, R6 ;  /* 0x0000000600f37308 */ /* 0x0002640000000800 */
[----:B-1----:R-:W-:Y:S01]  /*b710*/  FMNMX.FTZ R3, R0, R8, !PT ;  /* 0x0000000800037209 */ /* 0x002fe20007810000 */
[----:B------:R-:W-:-:S03]  /*b720*/  FFMA.FTZ R0, R18, c[0x0][0x23c], -R2 ;  /* 0x00008f0012007a23 */ /* 0x000fc60000010802 */
[C---:B------:R-:W-:Y:S01]  /*b730*/  FSETP.NEU.FTZ.AND P0, PT, R3.reuse, -INF , PT ;  /* 0xff8000000300780b */ /* 0x040fe20003f1d000 */
[----:B------:R-:W-:Y:S01]  /*b740*/  FMUL.FTZ R12, R3, c[0x0][0x23c] ;  /* 0x00008f00030c7a20 */ /* 0x000fe20000410000 */
[----:B------:R1:W-:Y:S01]  /*b750*/  MUFU.EX2 R244, R0 ;  /* 0x0000000000f47308 */ /* 0x0003e20000000800 */
[----:B------:R-:W1:Y:S03]  /*b760*/  SHFL.BFLY PT, R6, R5, 0x2, 0x1f ;  /* 0x0c401f0005067f89 */ /* 0x000e6600000e0000 */
[----:B------:R-:W-:Y:S01]  /*b770*/  FSEL R12, R12, RZ, P0 ;  /* 0x000000ff0c0c7208 */ /* 0x000fe20000000000 */
[----:B-1----:R-:W-:-:S04]  /*b780*/  FFMA.FTZ R0, R32, c[0x0][0x23c], -R2 ;  /* 0x00008f0020007a23 */ /* 0x002fc80000010802 */
[----:B------:R1:W-:Y:S02]  /*b790*/  MUFU.EX2 R67, R0 ;  /* 0x0000000000437308 */ /* 0x0003e40000000800 */
[----:B-1----:R-:W-:-:S06]  /*b7a0*/  FFMA.FTZ R0, R13, c[0x0][0x23c], -R12 ;  /* 0x00008f000d007a23 */ /* 0x002fcc000001080c */
[----:B------:R1:W-:Y:S02]  /*b7b0*/  MUFU.EX2 R55, R0 ;  /* 0x0000000000377308 */ /* 0x0003e40000000800 */
[----:B-1----:R-:W-:Y:S01]  /*b7c0*/  FMNMX.FTZ R0, R4, R7, !PT ;  /* 0x0000000704007209 */ /* 0x002fe20007810000 */
[--C-:B------:R-:W-:Y:S02]  /*b7d0*/  FFMA.FTZ R4, R19, c[0x0][0x23c], -R12.reuse ;  /* 0x00008f0013047a23 */ /* 0x100fe4000001080c */
[----:B------:R-:W-:Y:S03]  /*b7e0*/  LDSM.16.MT88.4 R16, [R220+0x9000] ;  /* 0x00900000dc10783b */ /* 0x000fe60000004200 */
[----:B------:R1:W-:Y:S01]  /*b7f0*/  MUFU.EX2 R35, R4 ;  /* 0x0000000400237308 */ /* 0x0003e20000000800 */
[----:B------:R-:W1:Y:S02]  /*b800*/  SHFL.BFLY PT, R9, R0, 0x1, 0x1f ;  /* 0x0c201f0000097f89 */ /* 0x000e6400000e0000 */
[----:B-1----:R-:W-:Y:S01]  /*b810*/  FMNMX.FTZ R4, R5, R6, !PT ;  /* 0x0000000605047209 */ /* 0x002fe20007810000 */
[----:B------:R-:W-:Y:S01]  /*b820*/  FFMA.FTZ R5, R24, c[0x0][0x23c], -R12 ;  /* 0x00008f0018057a23 */ /* 0x000fe2000001080c */
[----:B------:R-:W-:-:S03]  /*b830*/  FSEL R6, R102, RZ, P1 ;  /* 0x000000ff66067208 */ /* 0x000fc60000800000 */
[----:B------:R-:W1:Y:S01]  /*b840*/  SHFL.BFLY PT, R8, R4, 0x1, 0x1f ;  /* 0x0c201f0004087f89 */ /* 0x000e6200000e0000 */
[----:B------:R1:W-:Y:S01]  /*b850*/  MUFU.EX2 R242, R5 ;  /* 0x0000000500f27308 */ /* 0x0003e20000000800 */
[----:B------:R-:W-:Y:S01]  /*b860*/  FADD.FTZ R7, R248, -R6 ;  /* 0x80000006f8077221 */ /* 0x000fe20000010000 */
[----:B------:R-:W-:Y:S02]  /*b870*/  FSEL R6, R3, RZ, P0 ;  /* 0x000000ff03067208 */ /* 0x000fe40000000000 */
[----:B------:R-:W-:Y:S01]  /*b880*/  FMNMX.FTZ R104, R0, R9, !PT ;  /* 0x0000000900687209 */ /* 0x000fe20007810000 */
[----:B------:R-:W-:-:S03]  /*b890*/  FMUL.FTZ R7, R7, c[0x0][0x23c] ;  /* 0x00008f0007077a20 */ /* 0x000fc60000410000 */
[C---:B------:R-:W-:Y:S01]  /*b8a0*/  FSETP.NEU.FTZ.AND P1, PT, R104.reuse, -INF , PT ;  /* 0xff8000006800780b */ /* 0x040fe20003f3d000 */
[----:B------:R-:W-:Y:S01]  /*b8b0*/  FMUL.FTZ R0, R104, c[0x0][0x23c] ;  /* 0x00008f0068007a20 */ /* 0x000fe20000410000 */
[----:B------:R-:W1:Y:S04]  /*b8c0*/  MUFU.EX2 R62, R7 ;  /* 0x00000007003e7308 */ /* 0x000e680000000800 */
[----:B------:R-:W-:Y:S01]  /*b8d0*/  FSEL R14, R0, RZ, P1 ;  /* 0x000000ff000e7208 */ /* 0x000fe20000800000 */
[----:B-1----:R-:W-:Y:S02]  /*b8e0*/  FFMA.FTZ R5, R25, c[0x0][0x23c], -R12 ;  /* 0x00008f0019057a23 */ /* 0x002fe4000001080c */
[----:B------:R-:W1:Y:S02]  /*b8f0*/  LDSM.16.MT88.4 R24, [R220+0xa000] ;  /* 0x00a00000dc18783b */ /* 0x000e640000004200 */
[--C-:B------:R-:W-:Y:S01]  /*b900*/  FFMA.FTZ R0, R33, c[0x0][0x23c], -R14.reuse ;  /* 0x00008f0021007a23 */ /* 0x100fe2000001080e */
[----:B------:R2:W2:Y:S01]  /*b910*/  MUFU.EX2 R241, R5 ;  /* 0x0000000500f17308 */ /* 0x0004a20000000800 */
[--C-:B------:R-:W-:Y:S01]  /*b920*/  FFMA.FTZ R9, R36, c[0x0][0x23c], -R14.reuse ;  /* 0x00008f0024097a23 */ /* 0x100fe2000001080e */
[----:B------:R-:W-:Y:S01]  /*b930*/  FMNMX.FTZ R103, R4, R8, !PT ;  /* 0x0000000804677209 */ /* 0x000fe20007810000 */
[----:B------:R-:W-:Y:S01]  /*b940*/  FFMA.FTZ R8, R37, c[0x0][0x23c], -R14 ;  /* 0x00008f0025087a23 */ /* 0x000fe2000001080e */
[----:B------:R-:W-:Y:S01]  /*b950*/  F2FP.PACK_AB R4, R243, R56 ;  /* 0x00000038f304723e */ /* 0x000fe200000000ff */
[----:B------:R-:W-:Y:S01]  /*b960*/  FMUL.FTZ R120, R120, R62 ;  /* 0x0000003e78787220 */ /* 0x000fe20000410000 */
[----:B------:R-:W-:-:S02]  /*b970*/  FSETP.NEU.FTZ.AND P0, PT, R103, -INF , PT ;  /* 0xff8000006700780b */ /* 0x000fc40003f1d000 */
[----:B------:R3:W-:Y:S01]  /*b980*/  MUFU.EX2 R59, R0 ;  /* 0x00000000003b7308 */ /* 0x0007e20000000800 */
[-C--:B------:R-:W-:Y:S02]  /*b990*/  FMUL.FTZ R121, R121, R62.reuse ;  /* 0x0000003e79797220 */ /* 0x080fe40000410000 */
[-C--:B------:R-:W-:Y:S02]  /*b9a0*/  FMUL.FTZ R152, R152, R62.reuse ;  /* 0x0000003e98987220 */ /* 0x080fe40000410000 */
[-C--:B------:R-:W-:Y:S02]  /*b9b0*/  FMUL.FTZ R153, R153, R62.reuse ;  /* 0x0000003e99997220 */ /* 0x080fe40000410000 */
[----:B------:R-:W-:Y:S01]  /*b9c0*/  FMUL.FTZ R92, R92, R62 ;  /* 0x0000003e5c5c7220 */ /* 0x000fe20000410000 */
[----:B------:R4:W-:Y:S01]  /*b9d0*/  MUFU.EX2 R239, R9 ;  /* 0x0000000900ef7308 */ /* 0x0009e20000000800 */
[----:B--2---:R-:W-:Y:S01]  /*b9e0*/  FADD.FTZ R5, R227, -R6 ;  /* 0x80000006e3057221 */ /* 0x004fe20000010000 */
[----:B------:R-:W-:Y:S01]  /*b9f0*/  F2FP.PACK_AB R6, R67, R244 ;  /* 0x000000f44306723e */ /* 0x000fe200000000ff */
[----:B------:R-:W-:Y:S01]  /*ba00*/  FMUL.FTZ R93, R93, R62 ;  /* 0x0000003e5d5d7220 */ /* 0x000fe20000410000 */
[----:B------:R-:W-:Y:S01]  /*ba10*/  F2FP.PACK_AB R7, R241, R242 ;  /* 0x000000f2f107723e */ /* 0x000fe200000000ff */
[----:B------:R-:W-:-:S02]  /*ba20*/  FMUL.FTZ R5, R5, c[0x0][0x23c] ;  /* 0x00008f0005057a20 */ /* 0x000fc40000410000 */
[-C--:B------:R-:W-:Y:S01]  /*ba30*/  FMUL.FTZ R112, R112, R62.reuse ;  /* 0x0000003e70707220 */ /* 0x080fe20000410000 */
[----:B------:R2:W-:Y:S01]  /*ba40*/  MUFU.EX2 R240, R8 ;  /* 0x0000000800f07308 */ /* 0x0005e20000000800 */
[----:B---3--:R-:W-:Y:S02]  /*ba50*/  FMUL.FTZ R0, R103, c[0x0][0x23c] ;  /* 0x00008f0067007a20 */ /* 0x008fe40000410000 */
[-C--:B------:R-:W-:Y:S02]  /*ba60*/  FMUL.FTZ R113, R113, R62.reuse ;  /* 0x0000003e71717220 */ /* 0x080fe40000410000 */
[-C--:B------:R-:W-:Y:S01]  /*ba70*/  FMUL.FTZ R164, R164, R62.reuse ;  /* 0x0000003ea4a47220 */ /* 0x080fe20000410000 */
[----:B------:R-:W-:Y:S01]  /*ba80*/  FSEL R13, R0, RZ, P0 ;  /* 0x000000ff000d7208 */ /* 0x000fe20000000000 */
[----:B------:R-:W-:Y:S01]  /*ba90*/  FFMA.FTZ R0, R38, c[0x0][0x23c], -R14 ;  /* 0x00008f0026007a23 */ /* 0x000fe2000001080e */
[----:B------:R3:W1:Y:S01]  /*baa0*/  MUFU.EX2 R61, R5 ;  /* 0x00000005003d7308 */ /* 0x0006620000000800 */
[----:B------:R-:W5:Y:S01]  /*bab0*/  LDSM.16.MT88.4 R36, [R222+0xb000] ;  /* 0x00b00000de24783b */ /* 0x000f620000004200 */
[----:B------:R-:W-:-:S02]  /*bac0*/  FMUL.FTZ R165, R165, R62 ;  /* 0x0000003ea5a57220 */ /* 0x000fc40000410000 */
[--C-:B----4-:R-:W-:Y:S02]  /*bad0*/  FFMA.FTZ R9, R40, c[0x0][0x23c], -R13.reuse ;  /* 0x00008f0028097a23 */ /* 0x110fe4000001080d */
[-C--:B------:R-:W-:Y:S02]  /*bae0*/  FMUL.FTZ R168, R168, R62.reuse ;  /* 0x0000003ea8a87220 */ /* 0x080fe40000410000 */
[----:B------:R4:W-:Y:S01]  /*baf0*/  MUFU.EX2 R238, R0 ;  /* 0x0000000000ee7308 */ /* 0x0009e20000000800 */
[----:B--2---:R-:W-:Y:S02]  /*bb00*/  FFMA.FTZ R8, R41, c[0x0][0x23c], -R13 ;  /* 0x00008f0029087a23 */ /* 0x004fe4000001080d */
[-C--:B------:R-:W-:Y:S02]  /*bb10*/  FMUL.FTZ R169, R169, R62.reuse ;  /* 0x0000003ea9a97220 */ /* 0x080fe40000410000 */
[-C--:B------:R-:W-:Y:S02]  /*bb20*/  FMUL.FTZ R132, R132, R62.reuse ;  /* 0x0000003e84847220 */ /* 0x080fe40000410000 */
[----:B------:R-:W-:Y:S01]  /*bb30*/  FMUL.FTZ R133, R133, R62 ;  /* 0x0000003e85857220 */ /* 0x000fe20000410000 */
[----:B------:R2:W-:Y:S01]  /*bb40*/  MUFU.EX2 R54, R9 ;  /* 0x0000000900367308 */ /* 0x0005e20000000800 */
[----:B---3--:R-:W-:Y:S01]  /*bb50*/  F2FP.PACK_AB R5, R35, R55 ;  /* 0x000000372305723e */ /* 0x008fe200000000ff */
[----:B-1----:R-:W-:-:S02]  /*bb60*/  FMUL.FTZ R122, R122, R61 ;  /* 0x0000003d7a7a7220 */ /* 0x002fc40000410000 */
[-C--:B------:R-:W-:Y:S02]  /*bb70*/  FMUL.FTZ R123, R123, R61.reuse ;  /* 0x0000003d7b7b7220 */ /* 0x080fe40000410000 */
[-C--:B------:R-:W-:Y:S01]  /*bb80*/  FMUL.FTZ R154, R154, R61.reuse ;  /* 0x0000003d9a9a7220 */ /* 0x080fe20000410000 */
[----:B----4-:R-:W-:Y:S01]  /*bb90*/  FSEL R0, R104, RZ, P1 ;  /* 0x000000ff68007208 */ /* 0x010fe20000800000 */
[----:B------:R1:W3:Y:S01]  /*bba0*/  MUFU.EX2 R246, R8 ;  /* 0x0000000800f67308 */ /* 0x0002e20000000800 */
[-C--:B------:R-:W-:Y:S02]  /*bbb0*/  FMUL.FTZ R155, R155, R61.reuse ;  /* 0x0000003d9b9b7220 */ /* 0x080fe40000410000 */
[C---:B------:R-:W-:Y:S01]  /*bbc0*/  HMMA.16816.F32 R188, R4.reuse, R18, R120 ;  /* 0x0000001204bc723c */ /* 0x040fe20000001878 */
[-C--:B------:R-:W-:Y:S02]  /*bbd0*/  FMUL.FTZ R94, R94, R61.reuse ;  /* 0x0000003d5e5e7220 */ /* 0x080fe40000410000 */
[----:B------:R-:W-:Y:S01]  /*bbe0*/  FADD.FTZ R10, R249, -R0 ;  /* 0x80000000f90a7221 */ /* 0x000fe20000010000 */
[----:B------:R-:W-:Y:S01]  /*bbf0*/  FSEL R0, R103, RZ, P0 ;  /* 0x000000ff67007208 */ /* 0x000fe20000000000 */
[----:B--2---:R-:W-:Y:S01]  /*bc00*/  FFMA.FTZ R9, R43, c[0x0][0x23c], -R13 ;  /* 0x00008f002b097a23 */ /* 0x004fe2000001080d */
[----:B------:R-:W-:Y:S01]  /*bc10*/  ISETP.GE.AND P0, PT, R251, 0x4, PT ;  /* 0x00000004fb00780c */ /* 0x000fe20003f06270 */
[----:B------:R-:W-:Y:S01]  /*bc20*/  FMUL.FTZ R10, R10, c[0x0][0x23c] ;  /* 0x00008f000a0a7a20 */ /* 0x000fe20000410000 */
[----:B------:R-:W-:Y:S01]  /*bc30*/  HMMA.16816.F32 R120, R4, R26, R152 ;  /* 0x0000001a0478723c */ /* 0x000fe20000001898 */
[----:B------:R-:W-:Y:S01]  /*bc40*/  FADD.FTZ R0, R250, -R0 ;  /* 0x80000000fa007221 */ /* 0x000fe20000010000 */
[----:B------:R-:W2:Y:S01]  /*bc50*/  MUFU.EX2 R245, R9 ;  /* 0x0000000900f57308 */ /* 0x000ea20000000800 */
[----:B------:R-:W-:-:S02]  /*bc60*/  FMUL.FTZ R95, R95, R61 ;  /* 0x0000003d5f5f7220 */ /* 0x000fc40000410000 */
[----:B------:R-:W-:Y:S02]  /*bc70*/  FMUL.FTZ R0, R0, c[0x0][0x23c] ;  /* 0x00008f0000007a20 */ /* 0x000fe40000410000 */
[----:B-1----:R-:W-:Y:S02]  /*bc80*/  FFMA.FTZ R8, R42, c[0x0][0x23c], -R13 ;  /* 0x00008f002a087a23 */ /* 0x002fe4000001080d */
[-C--:B------:R-:W-:Y:S01]  /*bc90*/  FMUL.FTZ R114, R114, R61.reuse ;  /* 0x0000003d72727220 */ /* 0x080fe20000410000 */
[----:B------:R-:W1:Y:S01]  /*bca0*/  MUFU.EX2 R60, R10 ;  /* 0x0000000a003c7308 */ /* 0x000e620000000800 */
[-C--:B------:R-:W-:Y:S01]  /*bcb0*/  FMUL.FTZ R115, R115, R61.reuse ;  /* 0x0000003d73737220 */ /* 0x080fe20000410000 */
[----:B-----5:R-:W-:Y:S01]  /*bcc0*/  HMMA.16816.F32 R152, R4, R38, R92 ;  /* 0x000000260498723c */ /* 0x020fe2000000185c */
[-C--:B------:R-:W-:Y:S02]  /*bcd0*/  FMUL.FTZ R166, R166, R61.reuse ;  /* 0x0000003da6a67220 */ /* 0x080fe40000410000 */
[----:B------:R-:W-:-:S02]  /*bce0*/  FMUL.FTZ R167, R167, R61 ;  /* 0x0000003da7a77220 */ /* 0x000fc40000410000 */
[-C--:B------:R-:W-:Y:S01]  /*bcf0*/  FMUL.FTZ R170, R170, R61.reuse ;  /* 0x0000003daaaa7220 */ /* 0x080fe20000410000 */
[----:B------:R-:W-:Y:S01]  /*bd00*/  MUFU.EX2 R66, R8 ;  /* 0x0000000800427308 */ /* 0x000fe20000000800 */
[-C--:B------:R-:W-:Y:S01]  /*bd10*/  FMUL.FTZ R171, R171, R61.reuse ;  /* 0x0000003dabab7220 */ /* 0x080fe20000410000 */
[----:B---3--:R-:W-:Y:S01]  /*bd20*/  MOV R94, R246 ;  /* 0x000000f6005e7202 */ /* 0x008fe20000000f00 */
[----:B------:R-:W-:Y:S01]  /*bd30*/  FMUL.FTZ R134, R134, R61 ;  /* 0x0000003d86867220 */ /* 0x000fe20000410000 */
[----:B--2---:R-:W-:Y:S01]  /*bd40*/  MOV R95, R245 ;  /* 0x000000f5005f7202 */ /* 0x004fe20000000f00 */
[----:B------:R-:W-:Y:S01]  /*bd50*/  FMUL.FTZ R135, R135, R61 ;  /* 0x0000003d87877220 */ /* 0x000fe20000410000 */
[C---:B------:R-:W-:Y:S01]  /*bd60*/  HMMA.16816.F32 R192, R4.reuse, R16, R112 ;  /* 0x0000001004c0723c */ /* 0x040fe20000001870 */
[-C--:B------:R-:W-:Y:S01]  /*bd70*/  FMUL.FTZ R136, R136, R62.reuse ;  /* 0x0000003e88887220 */ /* 0x080fe20000410000 */
[----:B------:R2:W3:Y:S01]  /*bd80*/  MUFU.EX2 R15, R0 ;  /* 0x00000000000f7308 */ /* 0x0004e20000000800 */
[----:B------:R-:W-:Y:S01]  /*bd90*/  FMUL.FTZ R137, R137, R62 ;  /* 0x0000003e89897220 */ /* 0x000fe20000410000 */
[----:B------:R-:W-:Y:S01]  /*bda0*/  MOV R92, R67 ;  /* 0x00000043005c7202 */ /* 0x000fe20000000f00 */
[-C--:B------:R-:W-:Y:S01]  /*bdb0*/  FMUL.FTZ R138, R138, R61.reuse ;  /* 0x0000003d8a8a7220 */ /* 0x080fe20000410000 */
[----:B------:R-:W-:Y:S01]  /*bdc0*/  MOV R93, R244 ;  /* 0x000000f4005d7202 */ /* 0x000fe20000000f00 */
[----:B------:R-:W-:Y:S01]  /*bdd0*/  FMUL.FTZ R139, R139, R61 ;  /* 0x0000003d8b8b7220 */ /* 0x000fe20000410000 */
[----:B------:R-:W-:Y:S01]  /*bde0*/  HMMA.16816.F32 R176, R4, R44, R164 ;  /* 0x0000002c04b0723c */ /* 0x000fe200000018a4 */
[----:B------:R-:W-:-:S02]  /*bdf0*/  FMUL.FTZ R148, R148, R62 ;  /* 0x0000003e94947220 */ /* 0x000fc40000410000 */
[-C--:B------:R-:W-:Y:S02]  /*be00*/  FMUL.FTZ R149, R149, R62.reuse ;  /* 0x0000003e95957220 */ /* 0x080fe40000410000 */
[-C--:B------:R-:W-:Y:S02]  /*be10*/  FMUL.FTZ R150, R150, R61.reuse ;  /* 0x0000003d96967220 */ /* 0x080fe40000410000 */
[----:B------:R-:W-:Y:S01]  /*be20*/  FMUL.FTZ R151, R151, R61 ;  /* 0x0000003d97977220 */ /* 0x000fe20000410000 */
[----:B------:R-:W-:Y:S01]  /*be30*/  HMMA.16816.F32 R112, R4, R46, R168 ;  /* 0x0000002e0470723c */ /* 0x000fe200000018a8 */
[-C--:B------:R-:W-:Y:S02]  /*be40*/  FMUL.FTZ R72, R72, R62.reuse ;  /* 0x0000003e48487220 */ /* 0x080fe40000410000 */
[----:B--2---:R-:W-:Y:S02]  /*be50*/  FFMA.FTZ R0, R29, c[0x0][0x23c], -R2 ;  /* 0x00008f001d007a23 */ /* 0x004fe40000010802 */
[----:B------:R-:W-:-:S02]  /*be60*/  FMUL.FTZ R73, R73, R62 ;  /* 0x0000003e49497220 */ /* 0x000fc40000410000 */
[----:B------:R2:W4:Y:S01]  /*be70*/  MUFU.EX2 R9, R0 ;  /* 0x0000000000097308 */ /* 0x0005220000000800 */
        /* <DEDUP_REMOVED lines=12> */
[----:B------:R-:W-:Y:S02]  /*bf40*/  FMUL.FTZ R91, R91, R61 ;  /* 0x0000003d5b5b7220 */ /* 0x000fe40000410000 */
[----:B--2---:R-:W-:Y:S02]  /*bf50*/  FFMA.FTZ R0, R28, c[0x0][0x23c], -R2 ;  /* 0x00008f001c007a23 */ /* 0x004fe40000010802 */
[----:B-1----:R-:W-:-:S02]  /*bf60*/  FMUL.FTZ R116, R116, R60 ;  /* 0x0000003c74747220 */ /* 0x002fc40000410000 */
[----:B------:R1:W2:Y:S01]  /*bf70*/  MUFU.EX2 R249, R0 ;  /* 0x0000000000f97308 */ /* 0x0002a20000000800 */
[C---:B------:R-:W-:Y:S01]  /*bf80*/  HMMA.16816.F32 R108, R4.reuse, R48, R72 ;  /* 0x00000030046c723c */ /* 0x040fe20000001848 */
[-C--:B------:R-:W-:Y:S02]  /*bf90*/  FMUL.FTZ R117, R117, R60.reuse ;  /* 0x0000003c75757220 */ /* 0x080fe40000410000 */
[-C--:B---3--:R-:W-:Y:S02]  /*bfa0*/  FMUL.FTZ R118, R118, R15.reuse ;  /* 0x0000000f76767220 */ /* 0x088fe40000410000 */
[----:B------:R-:W-:Y:S02]  /*bfb0*/  FMUL.FTZ R119, R119, R15 ;  /* 0x0000000f77777220 */ /* 0x000fe40000410000 */
[-C--:B------:R-:W-:Y:S01]  /*bfc0*/  FMUL.FTZ R156, R156, R60.reuse ;  /* 0x0000003c9c9c7220 */ /* 0x080fe20000410000 */
[----:B------:R-:W-:Y:S01]  /*bfd0*/  HMMA.16816.F32 R168, R4, R50, R76 ;  /* 0x0000003204a8723c */ /* 0x000fe2000000184c */
[----:B------:R-:W-:-:S02]  /*bfe0*/  FMUL.FTZ R157, R157, R60 ;  /* 0x0000003c9d9d7220 */ /* 0x000fc40000410000 */
[-C--:B------:R-:W-:Y:S02]  /*bff0*/  FMUL.FTZ R158, R158, R15.reuse ;  /* 0x0000000f9e9e7220 */ /* 0x080fe40000410000 */
[-C--:B------:R-:W-:Y:S02]  /*c000*/  FMUL.FTZ R159, R159, R15.reuse ;  /* 0x0000000f9f9f7220 */ /* 0x080fe40000410000 */
[----:B-1----:R-:W-:Y:S01]  /*c010*/  FFMA.FTZ R0, R31, c[0x0][0x23c], -R2 ;  /* 0x00008f001f007a23 */ /* 0x002fe20000010802 */
[----:B------:R-:W-:Y:S01]  /*c020*/  HMMA.16816.F32 R164, R4, R36, R88 ;  /* 0x0000002404a4723c */ /* 0x000fe20000001858 */
[-C--:B------:R-:W-:Y:S02]  /*c030*/  FMUL.FTZ R160, R160, R60.reuse ;  /* 0x0000003ca0a07220 */ /* 0x080fe40000410000 */
[----:B------:R1:W-:Y:S01]  /*c040*/  MUFU.EX2 R248, R0 ;  /* 0x0000000000f87308 */ /* 0x0003e20000000800 */
[----:B------:R-:W-:Y:S02]  /*c050*/  FMUL.FTZ R161, R161, R60 ;  /* 0x0000003ca1a17220 */ /* 0x000fe40000410000 */
        /* <DEDUP_REMOVED lines=10> */
[----:B------:R-:W-:Y:S02]  /*c100*/  FFMA.FTZ R8, R30, c[0x0][0x23c], -R2 ;  /* 0x00008f001e087a23 */ /* 0x000fe40000010802 */
[----:B-1----:R-:W-:Y:S01]  /*c110*/  FFMA.FTZ R0, R11, c[0x0][0x23c], -R12 ;  /* 0x00008f000b007a23 */ /* 0x002fe2000001080c */
[C---:B------:R-:W-:Y:S01]  /*c120*/  HMMA.16816.F32 R88, R4.reuse, R16, R116 ;  /* 0x000000100458723c */ /* 0x040fe20000001874 */
[----:B------:R1:W-:Y:S01]  /*c130*/  MUFU.EX2 R250, R8 ;  /* 0x0000000800fa7308 */ /* 0x0003e20000000800 */
[-C--:B------:R-:W-:Y:S01]  /*c140*/  FMUL.FTZ R68, R68, R60.reuse ;  /* 0x0000003c44447220 */ /* 0x080fe20000410000 */
[----:B------:R-:W-:Y:S01]  /*c150*/  LDSM.16.MT88.4 R28, [R222+0xb400] ;  /* 0x00b40000de1c783b */ /* 0x000fe20000004200 */
[----:B------:R-:W-:Y:S02]  /*c160*/  FMUL.FTZ R69, R69, R60 ;  /* 0x0000003c45457220 */ /* 0x000fe40000410000 */
[-C--:B------:R-:W-:Y:S01]  /*c170*/  FMUL.FTZ R70, R70, R15.reuse ;  /* 0x0000000f46467220 */ /* 0x080fe20000410000 */
[----:B------:R-:W-:Y:S01]  /*c180*/  MOV R119, R66 ;  /* 0x0000004200777202 */ /* 0x000fe20000000f00 */
[----:B------:R-:W-:Y:S01]  /*c190*/  FMUL.FTZ R71, R71, R15 ;  /* 0x0000000f47477220 */ /* 0x000fe20000410000 */
[----:B------:R3:W-:Y:S01]  /*c1a0*/  MUFU.EX2 R245, R0 ;  /* 0x0000000000f57308 */ /* 0x0007e20000000800 */
[----:B------:R-:W-:Y:S01]  /*c1b0*/  MOV R118, R65 ;  /* 0x0000004100767202 */ /* 0x000fe20000000f00 */
[----:B------:R-:W-:Y:S01]  /*c1c0*/  FMUL.FTZ R84, R84, R60 ;  /* 0x0000003c54547220 */ /* 0x000fe20000410000 */
[----:B------:R-:W-:Y:S01]  /*c1d0*/  MOV R117, R64 ;  /* 0x0000004000757202 */ /* 0x000fe20000000f00 */
[----:B------:R-:W-:Y:S01]  /*c1e0*/  FMUL.FTZ R85, R85, R60 ;  /* 0x0000003c55557220 */ /* 0x000fe20000410000 */
[----:B------:R-:W-:Y:S01]  /*c1f0*/  HMMA.16816.F32 R64, R4, R26, R156 ;  /* 0x0000001a0440723c */ /* 0x000fe2000000189c */
[----:B------:R-:W-:Y:S01]  /*c200*/  MOV R116, R59 ;  /* 0x0000003b00747202 */ /* 0x000fe20000000f00 */
[----:B------:R-:W-:-:S02]  /*c210*/  FMUL.FTZ R86, R86, R15 ;  /* 0x0000000f56567220 */ /* 0x000fc40000410000 */
[--C-:B-1----:R-:W-:Y:S02]  /*c220*/  FFMA.FTZ R8, R34, c[0x0][0x23c], -R12.reuse ;  /* 0x00008f0022087a23 */ /* 0x102fe4000001080c */
[----:B------:R-:W-:Y:S01]  /*c230*/  FMUL.FTZ R87, R87, R15 ;  /* 0x0000000f57577220 */ /* 0x000fe20000410000 */
[----:B------:R-:W-:Y:S01]  /*c240*/  MOV R159, R58 ;  /* 0x0000003a009f7202 */ /* 0x000fe20000000f00 */
[----:B------:R-:W1:Y:S01]  /*c250*/  MUFU.EX2 R247, R8 ;  /* 0x0000000800f77308 */ /* 0x000e620000000800 */
[----:B------:R-:W-:Y:S01]  /*c260*/  MOV R158, R57 ;  /* 0x00000039009e7202 */ /* 0x000fe20000000f00 */
[----:B------:R-:W-:Y:S01]  /*c270*/  FMUL.FTZ R124, R124, R60 ;  /* 0x0000003c7c7c7220 */ /* 0x000fe20000410000 */
[----:B------:R-:W-:Y:S01]  /*c280*/  MOV R156, R56 ;  /* 0x00000038009c7202 */ /* 0x000fe20000000f00 */
[----:B---3--:R-:W-:Y:S01]  /*c290*/  FFMA.FTZ R0, R52, c[0x0][0x23c], -R12 ;  /* 0x00008f0034007a23 */ /* 0x008fe2000001080c */
[----:B------:R-:W-:Y:S01]  /*c2a0*/  HMMA.16816.F32 R56, R4, R44, R160 ;  /* 0x0000002c0438723c */ /* 0x000fe200000018a0 */
[----:B------:R-:W-:Y:S01]  /*c2b0*/  FMUL.FTZ R125, R125, R60 ;  /* 0x0000003c7d7d7220 */ /* 0x000fe20000410000 */
[----:B------:R-:W-:Y:S01]  /*c2c0*/  MOV R157, R54 ;  /* 0x00000036009d7202 */ /* 0x000fe20000000f00 */
[----:B------:R3:W-:Y:S01]  /*c2d0*/  MUFU.EX2 R246, R0 ;  /* 0x0000000000f67308 */ /* 0x0007e20000000800 */
[----:B------:R-:W-:-:S02]  /*c2e0*/  FMUL.FTZ R126, R126, R15 ;  /* 0x0000000f7e7e7220 */ /* 0x000fc40000410000 */
[----:B------:R-:W-:Y:S01]  /*c2f0*/  FMUL.FTZ R127, R127, R15 ;  /* 0x0000000f7f7f7220 */ /* 0x000fe20000410000 */
[----:B------:R-:W-:Y:S01]  /*c300*/  MOV R162, R242 ;  /* 0x000000f200a27202 */ /* 0x000fe20000000f00 */
[C---:B------:R-:W-:Y:S01]  /*c310*/  HMMA.16816.F32 R44, R4.reuse, R46, R172 ;  /* 0x0000002e042c723c */ /* 0x040fe200000018ac */
[----:B------:R-:W-:Y:S01]  /*c320*/  MOV R160, R241 ;  /* 0x000000f100a07202 */ /* 0x000fe20000000f00 */
[-C--:B------:R-:W-:Y:S01]  /*c330*/  FMUL.FTZ R128, R128, R60.reuse ;  /* 0x0000003c80807220 */ /* 0x080fe20000410000 */
[----:B------:R-:W-:Y:S01]  /*c340*/  MOV R161, R55 ;  /* 0x0000003700a17202 */ /* 0x000fe20000000f00 */
[----:B------:R-:W-:Y:S01]  /*c350*/  FMUL.FTZ R129, R129, R60 ;  /* 0x0000003c81817220 */ /* 0x000fe20000410000 */
[----:B------:R-:W-:Y:S01]  /*c360*/  MOV R163, R243 ;  /* 0x000000f300a37202 */ /* 0x000fe20000000f00 */
[----:B------:R-:W-:Y:S01]  /*c370*/  FMUL.FTZ R130, R130, R15 ;  /* 0x0000000f82827220 */ /* 0x000fe20000410000 */
[----:B------:R-:W-:Y:S01]  /*c380*/  MOV R172, R35 ;  /* 0x0000002300ac7202 */ /* 0x000fe20000000f00 */
[----:B------:R-:W-:Y:S01]  /*c390*/  FMUL.FTZ R131, R131, R15 ;  /* 0x0000000f83837220 */ /* 0x000fe20000410000 */
[----:B------:R-:W5:Y:S01]  /*c3a0*/  LDSM.16.MT88.4 R32, [R220+0x9400] ;  /* 0x00940000dc20783b */ /* 0x000f620000004200 */
[----:B------:R-:W-:Y:S01]  /*c3b0*/  MOV R174, R240 ;  /* 0x000000f000ae7202 */ /* 0x000fe20000000f00 */
[----:B---3--:R-:W-:Y:S01]  /*c3c0*/  FFMA.FTZ R0, R53, c[0x0][0x23c], -R12 ;  /* 0x00008f0035007a23 */ /* 0x008fe2000001080c */
[----:B------:R-:W-:Y:S01]  /*c3d0*/  MOV R175, R239 ;  /* 0x000000ef00af7202 */ /* 0x000fe20000000f00 */
[----:B------:R-:W-:Y:S01]  /*c3e0*/  FMUL.FTZ R140, R140, R60 ;  /* 0x0000003c8c8c7220 */ /* 0x000fe20000410000 */
[----:B------:R-:W-:Y:S01]  /*c3f0*/  MOV R173, R238 ;  /* 0x000000ee00ad7202 */ /* 0x000fe20000000f00 */
[----:B------:R3:W1:Y:S01]  /*c400*/  MUFU.EX2 R244, R0 ;  /* 0x0000000000f47308 */ /* 0x0006620000000800 */
[----:B------:R-:W-:Y:S01]  /*c410*/  FMUL.FTZ R141, R141, R60 ;  /* 0x0000003c8d8d7220 */ /* 0x000fe20000410000 */
[----:B------:R-:W-:Y:S01]  /*c420*/  HMMA.16816.F32 R40, R4, R48, R68 ;  /* 0x000000300428723c */ /* 0x000fe20000001844 */
[----:B------:R-:W-:-:S02]  /*c430*/  FMUL.FTZ R142, R142, R15 ;  /* 0x0000000f8e8e7220 */ /* 0x000fc40000410000 */
[----:B------:R-:W-:Y:S02]  /*c440*/  FMUL.FTZ R143, R143, R15 ;  /* 0x0000000f8f8f7220 */ /* 0x000fe40000410000 */
[-C--:B------:R-:W-:Y:S02]  /*c450*/  FMUL.FTZ R144, R144, R60.reuse ;  /* 0x0000003c90907220 */ /* 0x080fe40000410000 */
[----:B------:R-:W-:Y:S01]  /*c460*/  FMUL.FTZ R145, R145, R60 ;  /* 0x0000003c91917220 */ /* 0x000fe20000410000 */
[----:B----4-:R-:W-:Y:S01]  /*c470*/  MOV R71, R9 ;  /* 0x0000000900477202 */ /* 0x010fe20000000f00 */
[-C--:B------:R-:W-:Y:S01]  /*c480*/  FMUL.FTZ R146, R146, R15.reuse ;  /* 0x0000000f92927220 */ /* 0x080fe20000410000 */
[C---:B------:R-:W-:Y:S01]  /*c490*/  HMMA.16816.F32 R52, R4.reuse, R36, R84 ;  /* 0x000000240434723c */ /* 0x040fe20000001854 */
[----:B------:R-:W-:Y:S01]  /*c4a0*/  FMUL.FTZ R147, R147, R15 ;  /* 0x0000000f93937220 */ /* 0x000fe20000410000 */
[----:B------:R-:W-:Y:S01]  /*c4b0*/  MOV R70, R160 ;  /* 0x000000a000467202 */ /* 0x000fe20000000f00 */
[----:B------:R-:W-:Y:S01]  /*c4c0*/  FMUL.FTZ R80, R80, R60 ;  /* 0x0000003c50507220 */ /* 0x000fe20000410000 */
[----:B------:R-:W-:Y:S01]  /*c4d0*/  MOV R160, R118 ;  /* 0x0000007600a07202 */ /* 0x000fe20000000f00 */
[----:B---3--:R-:W-:Y:S01]  /*c4e0*/  FFMA.FTZ R0, R101, c[0x0][0x23c], -R14 ;  /* 0x00008f0065007a23 */ /* 0x008fe2000001080e */
[----:B------:R-:W-:Y:S01]  /*c4f0*/  MOV R101, R95 ;  /* 0x0000005f00657202 */ /* 0x000fe20000000f00 */
[----:B------:R-:W-:Y:S01]  /*c500*/  FMUL.FTZ R81, R81, R60 ;  /* 0x0000003c51517220 */ /* 0x000fe20000410000 */
[----:B------:R-:W-:Y:S01]  /*c510*/  HMMA.16816.F32 R148, R4, R18, R124 ;  /* 0x000000120494723c */ /* 0x000fe2000000187c */
[----:B------:R3:W-:Y:S01]  /*c520*/  MUFU.EX2 R242, R0 ;  /* 0x0000000000f27308 */ /* 0x0007e20000000800 */
[-C--:B------:R-:W-:Y:S01]  /*c530*/  FMUL.FTZ R82, R82, R15.reuse ;  /* 0x0000000f52527220 */ /* 0x080fe20000410000 */
[----:B------:R-:W-:Y:S01]  /*c540*/  LDSM.16.MT88.4 R16, [R220+0xb400] ;  /* 0x00b40000dc10783b */ /* 0x000fe20000004200 */
[----:B------:R-:W-:-:S02]  /*c550*/  FMUL.FTZ R83, R83, R15 ;  /* 0x0000000f53537220 */ /* 0x000fc40000410000 */
[-C--:B------:R-:W-:Y:S02]  /*c560*/  FMUL.FTZ R96, R96, R60.reuse ;  /* 0x0000003c60607220 */ /* 0x080fe40000410000 */
[----:B------:R-:W-:Y:S01]  /*c570*/  FMUL.FTZ R97, R97, R60 ;  /* 0x0000003c61617220 */ /* 0x000fe20000410000 */
[C---:B------:R-:W-:Y:S01]  /*c580*/  HMMA.16816.F32 R76, R4.reuse, R20, R128 ;  /* 0x00000014044c723c */ /* 0x040fe20000001880 */
[-C--:B------:R-:W-:Y:S02]  /*c590*/  FMUL.FTZ R98, R98, R15.reuse ;  /* 0x0000000f62627220 */ /* 0x080fe40000410000 */
[----:B------:R-:W-:Y:S02]  /*c5a0*/  FMUL.FTZ R99, R99, R15 ;  /* 0x0000000f63637220 */ /* 0x000fe40000410000 */
[--C-:B------:R-:W-:Y:S01]  /*c5b0*/  FFMA.FTZ R8, R100, c[0x0][0x23c], -R14.reuse ;  /* 0x00008f0064087a23 */ /* 0x100fe2000001080e */
[----:B------:R-:W-:Y:S01]  /*c5c0*/  MOV R100, R174 ;  /* 0x000000ae00647202 */ /* 0x000fe20000000f00 */
[----:B---3--:R-:W-:Y:S01]  /*c5d0*/  FFMA.FTZ R0, R106, c[0x0][0x23c], -R14 ;  /* 0x00008f006a007a23 */ /* 0x008fe2000001080e */
[----:B------:R-:W-:Y:S01]  /*c5e0*/  HMMA.16816.F32 R72, R4, R22, R140 ;  /* 0x000000160448723c */ /* 0x000fe2000000188c */
[----:B------:R3:W4:Y:S01]  /*c5f0*/  MUFU.EX2 R243, R8 ;  /* 0x0000000800f37308 */ /* 0x0007220000000800 */
[----:B------:R-:W-:Y:S01]  /*c600*/  LDSM.16.MT88.4 R20, [R220+0xa400] ;  /* 0x00a40000dc14783b */ /* 0x000fe20000004200 */
[----:B------:R-:W-:-:S02]  /*c610*/  MOV R106, R93 ;  /* 0x0000005d006a7202 */ /* 0x000fc40000000f00 */
[----:B------:R-:W-:-:S03]  /*c620*/  MOV R174, R94 ;  /* 0x0000005e00ae7202 */ /* 0x000fc60000000f00 */
[C---:B------:R-:W-:Y:S01]  /*c630*/  HMMA.16816.F32 R144, R4.reuse, R24, R144 ;  /* 0x000000180490723c */ /* 0x040fe20000001890 */
[----:B------:R1:W-:Y:S01]  /*c640*/  MUFU.EX2 R241, R0 ;  /* 0x0000000000f17308 */ /* 0x0003e20000000800 */
[----:B------:R-:W4:Y:S06]  /*c650*/  LDSM.16.MT88.4 R24, [R222+0x9400] ;  /* 0x00940000de18783b */ /* 0x000f2c0000004200 */
[C---:B------:R-:W-:Y:S01]  /*c660*/  HMMA.16816.F32 R48, R4.reuse, R50, R80 ;  /* 0x000000320430723c */ /* 0x040fe20000001850 */
[----:B---3--:R-:W3:Y:S07]  /*c670*/  LDSM.16.MT88.4 R8, [R222+0xa400] ;  /* 0x00a40000de08783b */ /* 0x008eee0000004200 */
[----:B------:R-:W-:Y:S01]  /*c680*/  HMMA.16816.F32 R36, R4, R38, R96 ;  /* 0x000000260424723c */ /* 0x000fe20000001860 */
[----:B-1----:R-:W-:-:S04]  /*c690*/  FFMA.FTZ R0, R63, c[0x0][0x23c], -R14 ;  /* 0x00008f003f007a23 */ /* 0x002fc8000001080e */
[----:B------:R1:W-:Y:S02]  /*c6a0*/  MUFU.EX2 R240, R0 ;  /* 0x0000000000f07308 */ /* 0x0003e40000000800 */
[----:B--2---:R-:W-:Y:S02]  /*c6b0*/  F2FP.PACK_AB R4, R249, R71 ;  /* 0x00000047f904723e */ /* 0x004fe400000000ff */
[----:B------:R-:W-:Y:S02]  /*c6c0*/  F2FP.PACK_AB R5, R245, R247 ;  /* 0x000000f7f505723e */ /* 0x000fe400000000ff */
[----:B------:R-:W-:Y:S02]  /*c6d0*/  F2FP.PACK_AB R6, R248, R250 ;  /* 0x000000faf806723e */ /* 0x000fe400000000ff */
[----:B------:R-:W-:-:S07]  /*c6e0*/  F2FP.PACK_AB R7, R244, R246 ;  /* 0x000000f6f407723e */ /* 0x000fce00000000ff */
[----:B-----5:R-:W-:Y:S01]  /*c6f0*/  HMMA.16816.F32 R140, R4, R32, R192 ;  /* 0x00000020048c723c */ /* 0x020fe200000018c0 */
[----:B-1----:R-:W-:-:S04]  /*c700*/  FFMA.FTZ R0, R105, c[0x0][0x23c], -R13 ;  /* 0x00008f0069007a23 */ /* 0x002fc8000001080d */
[----:B------:R1:W-:Y:S02]  /*c710*/  MUFU.EX2 R239, R0 ;  /* 0x0000000000ef7308 */ /* 0x0003e40000000800 */
[----:B------:R-:W-:Y:S01]  /*c720*/  MOV R194, R92 ;  /* 0x0000005c00c27202 */ /* 0x000fe20000000f00 */
[C---:B------:R-:W-:Y:S01]  /*c730*/  HMMA.16816.F32 R136, R4.reuse, R34, R188 ;  /* 0x000000220488723c */ /* 0x040fe200000018bc */
[----:B------:R-:W-:Y:S02]  /*c740*/  MOV R193, R119 ;  /* 0x0000007700c17202 */ /* 0x000fe40000000f00 */
[----:B------:R-:W-:Y:S02]  /*c750*/  MOV R192, R173 ;  /* 0x000000ad00c07202 */ /* 0x000fe40000000f00 */
[----:B------:R-:W-:Y:S02]  /*c760*/  MOV R173, R163 ;  /* 0x000000a300ad7202 */ /* 0x000fe40000000f00 */
[----:B------:R-:W-:Y:S01]  /*c770*/  MOV R163, R156 ;  /* 0x0000009c00a37202 */ /* 0x000fe20000000f00 */
[----:B----4-:R-:W-:Y:S01]  /*c780*/  HMMA.16816.F32 R128, R4, R26, R184 ;  /* 0x0000001a0480723c */ /* 0x010fe200000018b8 */
[----:B------:R-:W-:Y:S01]  /*c790*/  MOV R156, R117 ;  /* 0x00000075009c7202 */ /* 0x000fe20000000f00 */
[----:B-1----:R-:W-:-:S06]  /*c7a0*/  FFMA.FTZ R0, R107, c[0x0][0x23c], -R13 ;  /* 0x00008f006b007a23 */ /* 0x002fcc000001080d */
[C---:B------:R-:W-:Y:S01]  /*c7b0*/  HMMA.16816.F32 R132, R4.reuse, R24, R132 ;  /* 0x000000180484723c */ /* 0x040fe20000001884 */
[----:B------:R1:W2:Y:S07]  /*c7c0*/  MUFU.EX2 R238, R0 ;  /* 0x0000000000ee7308 */ /* 0x0002ae0000000800 */
[C---:B------:R-:W-:Y:S08]  /*c7d0*/  HMMA.16816.F32 R124, R4.reuse, R20, R180 ;  /* 0x00000014047c723c */ /* 0x040ff000000018b4 */
[----:B------:R-:W-:Y:S01]  /*c7e0*/  HMMA.16816.F32 R120, R4, R22, R120 ;  /* 0x000000160478723c */ /* 0x000fe20000001878 */
[----:B-1----:R-:W-:-:S04]  /*c7f0*/  FFMA.FTZ R0, R196, c[0x0][0x23c], -R13 ;  /* 0x00008f00c4007a23 */ /* 0x002fc8000001080d */
[----:B------:R1:W-:Y:S03]  /*c800*/  MUFU.EX2 R227, R0 ;  /* 0x0000000000e37308 */ /* 0x0003e60000000800 */
[C---:B---3--:R-:W-:Y:S08]  /*c810*/  HMMA.16816.F32 R112, R4.reuse, R10, R112 ;  /* 0x0000000a0470723c */ /* 0x048ff00000001870 */
[----:B------:R-:W-:Y:S01]  /*c820*/  HMMA.16816.F32 R108, R4, R16, R108 ;  /* 0x00000010046c723c */ /* 0x000fe2000000186c */
[----:B-1----:R-:W-:Y:S01]  /*c830*/  FFMA.FTZ R0, R197, c[0x0][0x23c], -R13 ;  /* 0x00008f00c5007a23 */ /* 0x002fe2000001080d */
[----:B------:R-:W-:-:S02]  /*c840*/  MOV R197, R71 ;  /* 0x0000004700c57202 */ /* 0x000fc40000000f00 */
[----:B------:R-:W-:Y:S01]  /*c850*/  MOV R71, R162 ;  /* 0x000000a200477202 */ /* 0x000fe20000000f00 */
[----:B------:R1:W3:Y:S01]  /*c860*/  MUFU.EX2 R196, R0 ;  /* 0x0000000000c47308 */ /* 0x0002e20000000800 */
[----:B------:R-:W-:Y:S02]  /*c870*/  MOV R162, R158 ;  /* 0x0000009e00a27202 */ /* 0x000fe40000000f00 */
[----:B------:R-:W-:Y:S01]  /*c880*/  HMMA.16816.F32 R96, R4, R18, R168 ;  /* 0x000000120460723c */ /* 0x000fe200000018a8 */
[----:B------:R-:W-:Y:S02]  /*c890*/  MOV R158, R159 ;  /* 0x0000009f009e7202 */ /* 0x000fe40000000f00 */
[----:B------:R-:W-:Y:S02]  /*c8a0*/  MOV R159, R116 ;  /* 0x00000074009f7202 */ /* 0x000fe40000000f00 */
[----:B------:R-:W-:-:S03]  /*c8b0*/  MOV R63, R71 ;  /* 0x00000047003f7202 */ /* 0x000fc60000000f00 */
[----:B------:R-:W-:Y:S01]  /*c8c0*/  HMMA.16816.F32 R116, R4, R8, R176 ;  /* 0x000000080474723c */ /* 0x000fe200000018b0 */
[----:B-1----:R-:W-:Y:S01]  /*c8d0*/  FFMA.FTZ R0, R198, c[0x0][0x23c], -R2 ;  /* 0x00008f00c6007a23 */ /* 0x002fe20000010802 */
[----:B------:R-:W-:-:S06]  /*c8e0*/  MOV R198, R70 ;  /* 0x0000004600c67202 */ /* 0x000fcc0000000f00 */
[C---:B------:R-:W-:Y:S01]  /*c8f0*/  HMMA.16816.F32 R92, R4.reuse, R28, R164 ;  /* 0x0000001c045c723c */ /* 0x040fe200000018a4 */
[----:B------:R1:W-:Y:S07]  /*c900*/  MUFU.EX2 R195, R0 ;  /* 0x0000000000c37308 */ /* 0x0003ee0000000800 */
[----:B------:R-:W-:Y:S07]  /*c910*/  HMMA.16816.F32 R80, R4, R30, R152 ;  /* 0x0000001e0450723c */ /* 0x000fee0000001898 */
[----:B------:R-:W-:-:S02]  /*c920*/  F2FP.PACK_AB R4, R242, R243 ;  /* 0x000000f3f204723e */ /* 0x000fc400000000ff */
[----:B--2---:R-:W-:Y:S01]  /*c930*/  F2FP.PACK_AB R5, R238, R239 ;  /* 0x000000efee05723e */ /* 0x004fe200000000ff */
[----:B-1----:R-:W-:Y:S01]  /*c940*/  FFMA.FTZ R0, R199, c[0x0][0x23c], -R2 ;  /* 0x00008f00c7007a23 */ /* 0x002fe20000010802 */
[----:B------:R-:W-:Y:S02]  /*c950*/  MOV R199, R194 ;  /* 0x000000c200c77202 */ /* 0x000fe40000000f00 */
[----:B------:R-:W-:Y:S01]  /*c960*/  F2FP.PACK_AB R6, R240, R241 ;  /* 0x000000f1f006723e */ /* 0x000fe200000000ff */
[----:B------:R1:W2:Y:S01]  /*c970*/  MUFU.EX2 R194, R0 ;  /* 0x0000000000c27308 */ /* 0x0002a20000000800 */
[----:B---3--:R-:W-:-:S07]  /*c980*/  F2FP.PACK_AB R7, R196, R227 ;  /* 0x000000e3c407723e */ /* 0x008fce00000000ff */
        /* <DEDUP_REMOVED lines=8> */
[----:B------:R-:W4:Y:S01]  /*ca10*/  LDSM.16.MT88.4 R16, [R220+0xb800] ;  /* 0x00b80000dc10783b */ /* 0x000f220000004200 */
[----:B---3--:R-:W-:Y:S01]  /*ca20*/  FFMA.FTZ R0, R201, c[0x0][0x23c], -R2 ;  /* 0x00008f00c9007a23 */ /* 0x008fe20000010802 */
[----:B------:R-:W-:-:S03]  /*ca30*/  MOV R201, R192 ;  /* 0x000000c000c97202 */ /* 0x000fc60000000f00 */
[----:B------:R3:W-:Y:S02]  /*ca40*/  MUFU.EX2 R192, R0 ;  /* 0x0000000000c07308 */ /* 0x0007e40000000800 */
[C---:B------:R-:W-:Y:S08]  /*ca50*/  HMMA.16816.F32 R76, R4.reuse, R24, R76 ;  /* 0x00000018044c723c */ /* 0x040ff0000000184c */
[----:B------:R-:W-:Y:S01]  /*ca60*/  HMMA.16816.F32 R72, R4, R26, R72 ;  /* 0x0000001a0448723c */ /* 0x000fe20000001848 */
[----:B------:R-:W5:Y:S01]  /*ca70*/  LDSM.16.MT88.4 R24, [R222+0x9800] ;  /* 0x00980000de18783b */ /* 0x000f620000004200 */
[----:B---3--:R-:W-:Y:S01]  /*ca80*/  FFMA.FTZ R0, R202, c[0x0][0x23c], -R12 ;  /* 0x00008f00ca007a23 */ /* 0x008fe2000001080c */
[----:B------:R-:W-:-:S05]  /*ca90*/  MOV R202, R63 ;  /* 0x0000003f00ca7202 */ /* 0x000fca0000000f00 */
[C---:B------:R-:W-:Y:S01]  /*caa0*/  HMMA.16816.F32 R68, R4.reuse, R20, R144 ;  /* 0x000000140444723c */ /* 0x040fe20000001890 */
[----:B------:R3:W-:Y:S07]  /*cab0*/  MUFU.EX2 R191, R0 ;  /* 0x0000000000bf7308 */ /* 0x0007ee0000000800 */
[C---:B------:R-:W-:Y:S01]  /*cac0*/  HMMA.16816.F32 R64, R4.reuse, R22, R64 ;  /* 0x000000160440723c */ /* 0x040fe20000001840 */
[----:B------:R-:W1:Y:S07]  /*cad0*/  LDSM.16.MT88.4 R20, [R220+0xa800] ;  /* 0x00a80000dc14783b */ /* 0x000e6e0000004200 */
[----:B------:R-:W-:Y:S01]  /*cae0*/  HMMA.16816.F32 R56, R4, R8, R56 ;  /* 0x000000080438723c */ /* 0x000fe20000001838 */
[----:B---3--:R-:W-:Y:S01]  /*caf0*/  FFMA.FTZ R0, R204, c[0x0][0x23c], -R12 ;  /* 0x00008f00cc007a23 */ /* 0x008fe2000001080c */
[----:B------:R-:W-:-:S03]  /*cb00*/  MOV R204, R106 ;  /* 0x0000006a00cc7202 */ /* 0x000fc60000000f00 */
[----:B------:R3:W1:Y:S03]  /*cb10*/  MUFU.EX2 R190, R0 ;  /* 0x0000000000be7308 */ /* 0x0006660000000800 */
[C---:B------:R-:W-:Y:S01]  /*cb20*/  HMMA.16816.F32 R44, R4.reuse, R10, R44 ;  /* 0x0000000a042c723c */ /* 0x040fe2000000182c */
[----:B------:R-:W4:Y:S07]  /*cb30*/  LDSM.16.MT88.4 R8, [R222+0xa800] ;  /* 0x00a80000de08783b */ /* 0x000f2e0000004200 */
[----:B------:R-:W-:Y:S01]  /*cb40*/  HMMA.16816.F32 R52, R4, R28, R52 ;  /* 0x0000001c0434723c */ /* 0x000fe20000001834 */
[----:B---3--:R-:W-:Y:S01]  /*cb50*/  FFMA.FTZ R0, R203, c[0x0][0x23c], -R12 ;  /* 0x00008f00cb007a23 */ /* 0x008fe2000001080c */
[----:B------:R-:W-:-:S06]  /*cb60*/  MOV R203, R101 ;  /* 0x0000006500cb7202 */ /* 0x000fcc0000000f00 */
[----:B------:R-:W-:Y:S01]  /*cb70*/  HMMA.16816.F32 R36, R4, R30, R36 ;  /* 0x0000001e0424723c */ /* 0x000fe20000001824 */
[----:B------:R-:W3:Y:S01]  /*cb80*/  LDSM.16.MT88.4 R28, [R222+0xb800] ;  /* 0x00b80000de1c783b */ /* 0x000ee20000004200 */
[----:B------:R5:W-:Y:S05]  /*cb90*/  MUFU.EX2 R188, R0 ;  /* 0x0000000000bc7308 */ /* 0x000bea0000000800 */
[----:B--2---:R-:W-:Y:S02]  /*cba0*/  F2FP.PACK_AB R4, R194, R195 ;  /* 0x000000c3c204723e */ /* 0x004fe400000000ff */
[----:B-1----:R-:W-:Y:S02]  /*cbb0*/  F2FP.PACK_AB R5, R190, R191 ;  /* 0x000000bfbe05723e */ /* 0x002fe400000000ff */
[----:B------:R-:W-:Y:S01]  /*cbc0*/  F2FP.PACK_AB R6, R192, R193 ;  /* 0x000000c1c006723e */ /* 0x000fe200000000ff */
[----:B-----5:R-:W-:Y:S01]  /*cbd0*/  FFMA.FTZ R0, R205, c[0x0][0x23c], -R12 ;  /* 0x00008f00cd007a23 */ /* 0x020fe2000001080c */
[----:B------:R-:W-:-:S03]  /*cbe0*/  MOV R205, R100 ;  /* 0x0000006400cd7202 */ /* 0x000fc60000000f00 */
[----:B------:R1:W2:Y:S02]  /*cbf0*/  MUFU.EX2 R189, R0 ;  /* 0x0000000000bd7308 */ /* 0x0002a40000000800 */
[----:B-1----:R-:W-:Y:S01]  /*cc00*/  FFMA.FTZ R0, R207, c[0x0][0x23c], -R14 ;  /* 0x00008f00cf007a23 */ /* 0x002fe2000001080e */
[----:B--2---:R-:W-:Y:S02]  /*cc10*/  F2FP.PACK_AB R7, R189, R188 ;  /* 0x000000bcbd07723e */ /* 0x004fe400000000ff */
[----:B------:R-:W-:-:S03]  /*cc20*/  MOV R207, R172 ;  /* 0x000000ac00cf7202 */ /* 0x000fc60000000f00 */
[----:B------:R1:W-:Y:S02]  /*cc30*/  MUFU.EX2 R187, R0 ;  /* 0x0000000000bb7308 */ /* 0x0003e40000000800 */
[C---:B------:R-:W-:Y:S08]  /*cc40*/  HMMA.16816.F32 R176, R4.reuse, R34, R136 ;  /* 0x0000002204b0723c */ /* 0x040ff00000001888 */
[----:B----4-:R-:W-:Y:S01]  /*cc50*/  HMMA.16816.F32 R144, R4, R18, R96 ;  /* 0x000000120490723c */ /* 0x010fe20000001860 */
[----:B-1----:R-:W-:Y:S01]  /*cc60*/  FFMA.FTZ R0, R206, c[0x0][0x23c], -R14 ;  /* 0x00008f00ce007a23 */ /* 0x002fe2000001080e */
[----:B------:R-:W-:-:S03]  /*cc70*/  MOV R206, R173 ;  /* 0x000000ad00ce7202 */ /* 0x000fc60000000f00 */
[----:B------:R1:W2:Y:S03]  /*cc80*/  MUFU.EX2 R186, R0 ;  /* 0x0000000000ba7308 */ /* 0x0002a60000000800 */
[C---:B------:R-:W-:Y:S01]  /*cc90*/  HMMA.16816.F32 R180, R4.reuse, R32, R140 ;  /* 0x0000002004b4723c */ /* 0x040fe2000000188c */
[----:B------:R-:W-:Y:S07]  /*cca0*/  LDSM.16.MT88.4 R140, [R222+0x9c00] ;  /* 0x009c0000de8c783b */ /* 0x000fee0000004200 */
[----:B------:R-:W-:Y:S01]  /*ccb0*/  HMMA.16816.F32 R132, R4, R24, R132 ;  /* 0x000000180484723c */ /* 0x000fe20000001884 */
[----:B-1----:R-:W-:-:S07]  /*ccc0*/  FFMA.FTZ R0, R208, c[0x0][0x23c], -R14 ;  /* 0x00008f00d0007a23 */ /* 0x002fce000001080e */
[C---:B------:R-:W-:Y:S01]  /*ccd0*/  HMMA.16816.F32 R136, R4.reuse, R26, R128 ;  /* 0x0000001a0488723c */ /* 0x040fe20000001880 */
[----:B------:R-:W-:Y:S01]  /*cce0*/  MOV R208, R174 ;  /* 0x000000ae00d07202 */ /* 0x000fe20000000f00 */
[----:B------:R1:W-:Y:S06]  /*ccf0*/  MUFU.EX2 R185, R0 ;  /* 0x0000000000b97308 */ /* 0x0003ec0000000800 */
[C---:B------:R-:W-:Y:S01]  /*cd00*/  HMMA.16816.F32 R148, R4.reuse, R20, R124 ;  /* 0x000000140494723c */ /* 0x040fe2000000187c */
[----:B------:R-:W4:Y:S07]  /*cd10*/  LDSM.16.MT88.4 R124, [R220+0x9c00] ;  /* 0x009c0000dc7c783b */ /* 0x000f2e0000004200 */
[----:B------:R-:W-:Y:S01]  /*cd20*/  HMMA.16816.F32 R152, R4, R22, R120 ;  /* 0x000000160498723c */ /* 0x000fe20000001878 */
[----:B-1----:R-:W-:Y:S01]  /*cd30*/  FFMA.FTZ R0, R209, c[0x0][0x23c], -R14 ;  /* 0x00008f00d1007a23 */ /* 0x002fe2000001080e */
[----:B------:R-:W-:-:S02]  /*cd40*/  MOV R209, R175 ;  /* 0x000000af00d17202 */ /* 0x000fc40000000f00 */
[----:B------:R-:W-:Y:S01]  /*cd50*/  LDSM.16.MT88.4 R172, [R222+0xac00] ;  /* 0x00ac0000deac783b */ /* 0x000fe20000004200 */
[----:B------:R1:W-:Y:S03]  /*cd60*/  MUFU.EX2 R184, R0 ;  /* 0x0000000000b87308 */ /* 0x0003e60000000800 */
[C---:B------:R-:W-:Y:S08]  /*cd70*/  HMMA.16816.F32 R164, R4.reuse, R8, R116 ;  /* 0x0000000804a4723c */ /* 0x040ff00000001874 */
[----:B------:R-:W-:Y:S01]  /*cd80*/  HMMA.16816.F32 R168, R4, R10, R112 ;  /* 0x0000000a04a8723c */ /* 0x000fe20000001870 */
[----:B-1----:R-:W-:Y:S01]  /*cd90*/  FFMA.FTZ R0, R210, c[0x0][0x23c], -R13 ;  /* 0x00008f00d2007a23 */ /* 0x002fe2000001080d */
[----:B------:R-:W-:-:S06]  /*cda0*/  MOV R210, R160 ;  /* 0x000000a000d27202 */ /* 0x000fcc0000000f00 */
[----:B---3--:R-:W-:Y:S01]  /*cdb0*/  HMMA.16816.F32 R96, R4, R30, R80 ;  /* 0x0000001e0460723c */ /* 0x008fe20000001850 */
[----:B------:R-:W-:Y:S01]  /*cdc0*/  LDSM.16.MT88.4 R80, [R220+0xbc00] ;  /* 0x00bc0000dc50783b */ /* 0x000fe20000004200 */
[----:B------:R1:W-:Y:S02]  /*cdd0*/  MUFU.EX2 R107, R0 ;  /* 0x00000000006b7308 */ /* 0x0003e40000000800 */
[----:B-1----:R-:W-:Y:S01]  /*cde0*/  FFMA.FTZ R0, R211, c[0x0][0x23c], -R13 ;  /* 0x00008f00d3007a23 */ /* 0x002fe2000001080d */
[----:B------:R-:W-:-:S05]  /*cdf0*/  MOV R211, R161 ;  /* 0x000000a100d37202 */ /* 0x000fca0000000f00 */
[----:B------:R1:W3:Y:S02]  /*ce00*/  MUFU.EX2 R106, R0 ;  /* 0x00000000006a7308 */ /* 0x0002e40000000800 */
[----:B-1----:R-:W-:Y:S01]  /*ce10*/  FFMA.FTZ R0, R212, c[0x0][0x23c], -R13 ;  /* 0x00008f00d4007a23 */ /* 0x002fe2000001080d */
[----:B------:R-:W-:-:S05]  /*ce20*/  MOV R212, R162 ;  /* 0x000000a200d47202 */ /* 0x000fca0000000f00 */
[----:B------:R1:W-:Y:S02]  /*ce30*/  MUFU.EX2 R105, R0 ;  /* 0x0000000000697308 */ /* 0x0003e40000000800 */
[----:B-1----:R-:W-:Y:S01]  /*ce40*/  FFMA.FTZ R0, R213, c[0x0][0x23c], -R13 ;  /* 0x00008f00d5007a23 */ /* 0x002fe2000001080d */
[----:B------:R-:W-:Y:S02]  /*ce50*/  MOV R213, R163 ;  /* 0x000000a300d57202 */ /* 0x000fe40000000f00 */
[C---:B------:R-:W-:Y:S03]  /*ce60*/  HMMA.16816.F32 R160, R4.reuse, R16, R108 ;  /* 0x0000001004a0723c */ /* 0x040fe6000000186c */
[----:B------:R1:W5:Y:S05]  /*ce70*/  MUFU.EX2 R101, R0 ;  /* 0x0000000000657308 */ /* 0x00036a0000000800 */
[----:B------:R-:W-:Y:S07]  /*ce80*/  HMMA.16816.F32 R108, R4, R28, R92 ;  /* 0x0000001c046c723c */ /* 0x000fee000000185c */
[----:B--2---:R-:W-:Y:S01]  /*ce90*/  F2FP.PACK_AB R4, R186, R187 ;  /* 0x000000bbba04723e */ /* 0x004fe200000000ff */
[----:B-1----:R-:W-:Y:S01]  /*cea0*/  FFMA.FTZ R0, R214, c[0x0][0x23c], -R2 ;  /* 0x00008f00d6007a23 */ /* 0x002fe20000010802 */
[----:B---3--:R-:W-:-:S02]  /*ceb0*/  F2FP.PACK_AB R5, R106, R107 ;  /* 0x0000006b6a05723e */ /* 0x008fc400000000ff */
[----:B------:R-:W-:Y:S01]  /*cec0*/  F2FP.PACK_AB R6, R184, R185 ;  /* 0x000000b9b806723e */ /* 0x000fe200000000ff */
[----:B------:R1:W-:Y:S01]  /*ced0*/  MUFU.EX2 R100, R0 ;  /* 0x0000000000647308 */ /* 0x0003e20000000800 */
[----:B-----5:R-:W-:Y:S02]  /*cee0*/  F2FP.PACK_AB R7, R101, R105 ;  /* 0x000000696507723e */ /* 0x020fe400000000ff */
[----:B------:R-:W-:-:S05]  /*cef0*/  MOV R214, R156 ;  /* 0x0000009c00d67202 */ /* 0x000fca0000000f00 */
[----:B------:R-:W-:Y:S01]  /*cf00*/  HMMA.16816.F32 R84, R4, R34, R84 ;  /* 0x000000220454723c */ /* 0x000fe20000001854 */
[----:B-1----:R-:W-:-:S07]  /*cf10*/  FFMA.FTZ R0, R215, c[0x0][0x23c], -R2 ;  /* 0x00008f00d7007a23 */ /* 0x002fce0000010802 */
[C---:B------:R-:W-:Y:S01]  /*cf20*/  HMMA.16816.F32 R116, R4.reuse, R32, R88 ;  /* 0x000000200474723c */ /* 0x040fe20000001858 */
[----:B------:R-:W-:Y:S01]  /*cf30*/  MOV R215, R157 ;  /* 0x0000009d00d77202 */ /* 0x000fe20000000f00 */
[----:B------:R1:W2:Y:S06]  /*cf40*/  MUFU.EX2 R63, R0 ;  /* 0x00000000003f7308 */ /* 0x0002ac0000000800 */
[C---:B------:R-:W-:Y:S08]  /*cf50*/  HMMA.16816.F32 R64, R4.reuse, R22, R64 ;  /* 0x000000160440723c */ /* 0x040ff00000001840 */
[C---:B------:R-:W-:Y:S01]  /*cf60*/  HMMA.16816.F32 R68, R4.reuse, R20, R68 ;  /* 0x000000140444723c */ /* 0x040fe20000001844 */
[--C-:B-1----:R-:W-:Y:S01]  /*cf70*/  FFMA.FTZ R0, R216, c[0x0][0x23c], -R2.reuse ;  /* 0x00008f00d8007a23 */ /* 0x102fe20000010802 */
[----:B------:R-:W-:Y:S01]  /*cf80*/  MOV R216, R158 ;  /* 0x0000009e00d87202 */ /* 0x000fe20000000f00 */
[----:B------:R-:W-:Y:S01]  /*cf90*/  FFMA.FTZ R2, R217, c[0x0][0x23c], -R2 ;  /* 0x00008f00d9027a23 */ /* 0x000fe20000010802 */
[----:B--2---:R-:W-:Y:S01]  /*cfa0*/  F2FP.PACK_AB R92, R63, R100 ;  /* 0x000000643f5c723e */ /* 0x004fe200000000ff */
[----:B------:R1:W-:Y:S03]  /*cfb0*/  MUFU.EX2 R35, R0 ;  /* 0x0000000000237308 */ /* 0x0003e60000000800 */
[C---:B------:R-:W-:Y:S05]  /*cfc0*/  HMMA.16816.F32 R128, R4.reuse, R24, R76 ;  /* 0x000000180480723c */ /* 0x040fea000000184c */
[----:B------:R-:W2:Y:S03]  /*cfd0*/  MUFU.EX2 R34, R2 ;  /* 0x0000000200227308 */ /* 0x000ea60000000800 */
[----:B------:R-:W-:Y:S01]  /*cfe0*/  HMMA.16816.F32 R56, R4, R8, R56 ;  /* 0x000000080438723c */ /* 0x000fe20000001838 */
[----:B-1----:R-:W-:-:S07]  /*cff0*/  FFMA.FTZ R0, R218, c[0x0][0x23c], -R12 ;  /* 0x00008f00da007a23 */ /* 0x002fce000001080c */
[C---:B------:R-:W-:Y:S01]  /*d000*/  HMMA.16816.F32 R24, R4.reuse, R26, R72 ;  /* 0x0000001a0418723c */ /* 0x040fe20000001848 */
[----:B------:R-:W-:Y:S01]  /*d010*/  MOV R9, R159 ;  /* 0x0000009f00097202 */ /* 0x000fe20000000f00 */
[----:B------:R-:W-:Y:S01]  /*d020*/  FFMA.FTZ R8, R214, R15, R215 ;  /* 0x0000000fd6087223 */ /* 0x000fe200000100d7 */
[----:B------:R1:W-:Y:S01]  /*d030*/  MUFU.EX2 R33, R0 ;  /* 0x0000000000217308 */ /* 0x0003e20000000800 */
[----:B------:R-:W3:Y:S02]  /*d040*/  LDSM.16.MT88.4 R156, [R220+0xac00] ;  /* 0x00ac0000dc9c783b */ /* 0x000ee40000004200 */
[----:B------:R-:W-:Y:S01]  /*d050*/  FFMA.FTZ R9, R216, R60, R9 ;  /* 0x0000003cd8097223 */ /* 0x000fe20000010009 */
[----:B--2---:R-:W-:Y:S01]  /*d060*/  F2FP.PACK_AB R94, R34, R35 ;  /* 0x00000023225e723e */ /* 0x004fe200000000ff */
[----:B------:R-:W-:Y:S01]  /*d070*/  HMMA.16816.F32 R44, R4, R10, R44 ;  /* 0x0000000a042c723c */ /* 0x000fe2000000182c */
[----:B------:R-:W-:Y:S02]  /*d080*/  FFMA.FTZ R2, R212, R62, R213 ;  /* 0x0000003ed4027223 */ /* 0x000fe400000100d5 */
[----:B------:R-:W-:-:S04]  /*d090*/  FADD.FTZ R9, R209, R9 ;  /* 0x00000009d1097221 */ /* 0x000fc80000010000 */
[----:B------:R-:W-:Y:S01]  /*d0a0*/  FADD.FTZ R11, R208, R8 ;  /* 0x00000008d00b7221 */ /* 0x000fe20000010000 */
[C---:B------:R-:W-:Y:S01]  /*d0b0*/  HMMA.16816.F32 R40, R4.reuse, R16, R40 ;  /* 0x000000100428723c */ /* 0x040fe20000001828 */
[----:B------:R-:W-:Y:S02]  /*d0c0*/  FADD.FTZ R10, R206, R2 ;  /* 0x00000002ce0a7221 */ /* 0x000fe40000010000 */
[----:B-1----:R-:W-:Y:S02]  /*d0d0*/  FFMA.FTZ R0, R228, c[0x0][0x23c], -R12 ;  /* 0x00008f00e4007a23 */ /* 0x002fe4000001080c */
[----:B------:R-:W-:Y:S02]  /*d0e0*/  FADD.FTZ R2, R203, R11 ;  /* 0x0000000bcb027221 */ /* 0x000fe40000010000 */
[----:B------:R1:W2:Y:S01]  /*d0f0*/  MUFU.EX2 R32, R0 ;  /* 0x0000000000207308 */ /* 0x0002a20000000800 */
[----:B------:R-:W-:Y:S01]  /*d100*/  HMMA.16816.F32 R48, R4, R18, R48 ;  /* 0x000000120430723c */ /* 0x000fe20000001830 */
[----:B------:R-:W-:-:S04]  /*d110*/  FADD.FTZ R2, R200, R2 ;  /* 0x00000002c8027221 */ /* 0x000fc80000010000 */
[----:B------:R-:W-:-:S03]  /*d120*/  FADD.FTZ R2, R239, R2 ;  /* 0x00000002ef027221 */ /* 0x000fc60000010000 */
[----:B------:R-:W-:Y:S01]  /*d130*/  HMMA.16816.F32 R52, R4, R28, R52 ;  /* 0x0000001c0434723c */ /* 0x000fe20000001834 */
[----:B------:R-:W-:Y:S02]  /*d140*/  FADD.FTZ R2, R238, R2 ;  /* 0x00000002ee027221 */ /* 0x000fe40000010000 */
[----:B-1----:R-:W-:-:S05]  /*d150*/  FFMA.FTZ R0, R219, c[0x0][0x23c], -R12 ;  /* 0x00008f00db007a23 */ /* 0x002fca000001080c */
[----:B------:R-:W-:Y:S01]  /*d160*/  HMMA.16816.F32 R36, R4, R30, R36 ;  /* 0x0000001e0424723c */ /* 0x000fe20000001824 */
[----:B------:R-:W1:Y:S01]  /*d170*/  LDSM.16.MT88.4 R4, [R222+0xbc00] ;  /* 0x00bc0000de04783b */ /* 0x000e620000004200 */
[----:B--2---:R-:W-:Y:S01]  /*d180*/  F2FP.PACK_AB R93, R32, R33 ;  /* 0x00000021205d723e */ /* 0x004fe200000000ff */
[----:B------:R2:W-:Y:S02]  /*d190*/  MUFU.EX2 R23, R0 ;  /* 0x0000000000177308 */ /* 0x0005e40000000800 */
[----:B--2---:R-:W-:-:S06]  /*d1a0*/  FFMA.FTZ R0, R229, c[0x0][0x23c], -R12 ;  /* 0x00008f00e5007a23 */ /* 0x004fcc000001080c */
[----:B------:R2:W5:Y:S02]  /*d1b0*/  MUFU.EX2 R22, R0 ;  /* 0x0000000000167308 */ /* 0x0005640000000800 */
[----:B--2---:R-:W-:Y:S01]  /*d1c0*/  FFMA.FTZ R0, R231, c[0x0][0x23c], -R14 ;  /* 0x00008f00e7007a23 */ /* 0x004fe2000001080e */
[----:B-----5:R-:W-:-:S05]  /*d1d0*/  F2FP.PACK_AB R95, R22, R23 ;  /* 0x00000017165f723e */ /* 0x020fca00000000ff */
[----:B------:R2:W-:Y:S02]  /*d1e0*/  MUFU.EX2 R21, R0 ;  /* 0x0000000000157308 */ /* 0x0005e40000000800 */
[C---:B----4-:R-:W-:Y:S08]  /*d1f0*/  HMMA.16816.F32 R112, R92.reuse, R124, R180 ;  /* 0x0000007c5c70723c */ /* 0x050ff000000018b4 */
[----:B------:R-:W-:Y:S01]  /*d200*/  HMMA.16816.F32 R120, R92, R126, R176 ;  /* 0x0000007e5c78723c */ /* 0x000fe200000018b0 */
[----:B--2---:R-:W-:-:S04]  /*d210*/  FFMA.FTZ R0, R230, c[0x0][0x23c], -R14 ;  /* 0x00008f00e6007a23 */ /* 0x004fc8000001080e */
[----:B------:R2:W4:Y:S03]  /*d220*/  MUFU.EX2 R20, R0 ;  /* 0x0000000000147308 */ /* 0x0005260000000800 */
[C---:B------:R-:W-:Y:S08]  /*d230*/  HMMA.16816.F32 R132, R92.reuse, R140, R132 ;  /* 0x0000008c5c84723c */ /* 0x040ff00000001884 */
[----:B------:R-:W-:Y:S01]  /*d240*/  HMMA.16816.F32 R136, R92, R142, R136 ;  /* 0x0000008e5c88723c */ /* 0x000fe20000001888 */
[----:B--2---:R-:W-:-:S07]  /*d250*/  FFMA.FTZ R0, R237, c[0x0][0x23c], -R14 ;  /* 0x00008f00ed007a23 */ /* 0x004fce000001080e */
[C---:B---3--:R-:W-:Y:S01]  /*d260*/  HMMA.16816.F32 R148, R92.reuse, R156, R148 ;  /* 0x0000009c5c94723c */ /* 0x048fe20000001894 */
[----:B------:R2:W-:Y:S07]  /*d270*/  MUFU.EX2 R19, R0 ;  /* 0x0000000000137308 */ /* 0x0005ee0000000800 */
[C---:B------:R-:W-:Y:S08]  /*d280*/  HMMA.16816.F32 R152, R92.reuse, R158, R152 ;  /* 0x0000009e5c98723c */ /* 0x040ff00000001898 */
[----:B------:R-:W-:Y:S01]  /*d290*/  HMMA.16816.F32 R164, R92, R172, R164 ;  /* 0x000000ac5ca4723c */ /* 0x000fe200000018a4 */
[----:B--2---:R-:W-:-:S04]  /*d2a0*/  FFMA.FTZ R0, R236, c[0x0][0x23c], -R14 ;  /* 0x00008f00ec007a23 */ /* 0x004fc8000001080e */
[----:B------:R2:W3:Y:S03]  /*d2b0*/  MUFU.EX2 R18, R0 ;  /* 0x0000000000127308 */ /* 0x0004e60000000800 */
[C---:B------:R-:W-:Y:S08]  /*d2c0*/  HMMA.16816.F32 R168, R92.reuse, R174, R168 ;  /* 0x000000ae5ca8723c */ /* 0x040ff000000018a8 */
[----:B------:R-:W-:Y:S01]  /*d2d0*/  HMMA.16816.F32 R72, R92, R80, R160 ;  /* 0x000000505c48723c */ /* 0x000fe200000018a0 */
[----:B--2---:R-:W-:-:S07]  /*d2e0*/  FFMA.FTZ R0, R235, c[0x0][0x23c], -R13 ;  /* 0x00008f00eb007a23 */ /* 0x004fce000001080d */
[C---:B------:R-:W-:Y:S01]  /*d2f0*/  HMMA.16816.F32 R76, R92.reuse, R82, R144 ;  /* 0x000000525c4c723c */ /* 0x040fe20000001890 */
[----:B------:R2:W-:Y:S07]  /*d300*/  MUFU.EX2 R17, R0 ;  /* 0x0000000000117308 */ /* 0x0005ee0000000800 */
[C---:B-1----:R-:W-:Y:S08]  /*d310*/  HMMA.16816.F32 R88, R92.reuse, R4, R108 ;  /* 0x000000045c58723c */ /* 0x042ff0000000186c */
[----:B------:R-:W-:Y:S01]  /*d320*/  HMMA.16816.F32 R92, R92, R6, R96 ;  /* 0x000000065c5c723c */ /* 0x000fe20000001860 */
[----:B--2---:R-:W-:-:S04]  /*d330*/  FFMA.FTZ R0, R232, c[0x0][0x23c], -R13 ;  /* 0x00008f00e8007a23 */ /* 0x004fc8000001080d */
[----:B------:R1:W2:Y:S02]  /*d340*/  MUFU.EX2 R16, R0 ;  /* 0x0000000000107308 */ /* 0x0002a40000000800 */
[----:B----4-:R-:W-:Y:S02]  /*d350*/  F2FP.PACK_AB R96, R20, R21 ;  /* 0x000000151460723e */ /* 0x010fe400000000ff */
[----:B---3--:R-:W-:Y:S01]  /*d360*/  F2FP.PACK_AB R98, R18, R19 ;  /* 0x000000131262723e */ /* 0x008fe200000000ff */
[----:B-1----:R-:W-:Y:S01]  /*d370*/  FFMA.FTZ R0, R234, c[0x0][0x23c], -R13 ;  /* 0x00008f00ea007a23 */ /* 0x002fe2000001080d */
[----:B--2---:R-:W-:-:S03]  /*d380*/  F2FP.PACK_AB R97, R16, R17 ;  /* 0x000000111061723e */ /* 0x004fc600000000ff */
[----:B------:R1:W-:Y:S02]  /*d390*/  MUFU.EX2 R14, R0 ;  /* 0x00000000000e7308 */ /* 0x0003e40000000800 */
[----:B-1----:R-:W-:-:S06]  /*d3a0*/  FFMA.FTZ R0, R233, c[0x0][0x23c], -R13 ;  /* 0x00008f00e9007a23 */ /* 0x002fcc000001080d */
[----:B------:R-:W1:Y:S02]  /*d3b0*/  MUFU.EX2 R12, R0 ;  /* 0x00000000000c7308 */ /* 0x000e640000000800 */
[----:B-1----:R-:W-:Y:S01]  /*d3c0*/  F2FP.PACK_AB R99, R12, R14 ;  /* 0x0000000e0c63723e */ /* 0x002fe200000000ff */
[----:B------:R-:W-:-:S04]  /*d3d0*/  FFMA.FTZ R0, R210, R61, R211 ;  /* 0x0000003dd2007223 */ /* 0x000fc800000100d3 */
[----:B------:R-:W-:Y:S02]  /*d3e0*/  FADD.FTZ R8, R207, R0 ;  /* 0x00000000cf087221 */ /* 0x000fe40000010000 */
[----:B------:R-:W-:Y:S01]  /*d3f0*/  HMMA.16816.F32 R116, R96, R124, R116 ;  /* 0x0000007c6074723c */ /* 0x000fe20000001874 */
[----:B------:R-:W-:-:S04]  /*d400*/  FADD.FTZ R0, R205, R9 ;  /* 0x00000009cd007221 */ /* 0x000fc80000010000 */
[----:B------:R-:W-:-:S03]  /*d410*/  FADD.FTZ R0, R201, R0 ;  /* 0x00000000c9007221 */ /* 0x000fc60000010000 */
[C---:B------:R-:W-:Y:S08]  /*d420*/  HMMA.16816.F32 R124, R96.reuse, R126, R84 ;  /* 0x0000007e607c723c */ /* 0x040ff00000001854 */
[C---:B------:R-:W-:Y:S07]  /*d430*/  HMMA.16816.F32 R84, R96.reuse, R4, R52 ;  /* 0x000000046054723c */ /* 0x040fee0000001834 */
        /* <DEDUP_REMOVED lines=12> */
[----:B------:R-:W-:-:S07]  /*d500*/  FADD.FTZ R5, R245, R5 ;  /* 0x00000005f5057221 */ /* 0x000fce0000010000 */
[C---:B------:R-:W-:Y:S08]  /*d510*/  HMMA.16816.F32 R68, R96.reuse, R80, R40 ;  /* 0x000000506044723c */ /* 0x040ff00000001828 */
[C---:B------:R-:W-:Y:S08]  /*d520*/  HMMA.16816.F32 R140, R96.reuse, R142, R24 ;  /* 0x0000008e608c723c */ /* 0x040ff00000001818 */
[C---:B------:R-:W-:Y:S08]  /*d530*/  HMMA.16816.F32 R156, R96.reuse, R158, R64 ;  /* 0x0000009e609c723c */ /* 0x040ff00000001840 */
[C---:B------:R-:W-:Y:S08]  /*d540*/  HMMA.16816.F32 R172, R96.reuse, R174, R44 ;  /* 0x000000ae60ac723c */ /* 0x040ff0000000182c */
[C---:B------:R-:W-:Y:S08]  /*d550*/  HMMA.16816.F32 R80, R96.reuse, R82, R48 ;  /* 0x000000526050723c */ /* 0x040ff00000001830 */
[----:B------:R-:W-:Y:S07]  /*d560*/  HMMA.16816.F32 R96, R96, R6, R36 ;  /* 0x000000066060723c */ /* 0x000fee0000001824 */
[----:B------:R-:W-:-:S02]  /*d570*/  FADD.FTZ R6, R241, R4 ;  /* 0x00000004f1067221 */ /* 0x000fc40000010000 */
[----:B------:R-:W-:Y:S01]  /*d580*/  FADD.FTZ R4, R227, R2 ;  /* 0x00000002e3047221 */ /* 0x000fe20000010000 */
[----:B------:R-:W-:Y:S01]  /*d590*/  @P0 IADD3 R227, R251, -0x4, RZ ;  /* 0xfffffffcfbe30810 */ /* 0x000fe20007ffe0ff */
        /* <DEDUP_REMOVED lines=42> */
[----:B------:R-:W-:Y:S05]  /*d840*/  @P0 BRA `(.L_x_373) ;  /* 0x0000001000000947 */ /* 0x000fea0003800000 */
.L_x_370:
[----:B------:R-:W-:-:S07]  /*d850*/  IADD3 R227, R252, -0x1, RZ ;  /* 0xfffffffffce37810 */ /* 0x000fce0007ffe0ff */
.L_x_373:
[----:B------:R-:W-:-:S13]  /*d860*/  ISETP.GE.AND P0, PT, R227, RZ, PT ;  /* 0x000000ffe300720c */ /* 0x000fda0003f06270 */
[----:B------:R-:W-:Y:S05]  /*d870*/  @!P0 BRA `(.L_x_374) ;  /* 0x0000399000008947 */ /* 0x000fea0003800000 */
[----:B------:R-:W3:Y:S01]  /*d880*/  LDL.LU.64 R6, [R1] ;  /* 0x0000000001067983 */ /* 0x000ee20000300a00 */
[----:B------:R-:W-:Y:S01]  /*d890*/  MOV R107, R3 ;  /* 0x00000003006b7202 */ /* 0x000fe20000000f00 */
[----:B------:R-:W-:Y:S01]  /*d8a0*/  ULDC UR4, c[0x0][0x1a0] ;  /* 0x0000680000047ab9 */ /* 0x000fe20000000800 */
[----:B------:R-:W-:Y:S01]  /*d8b0*/  IMAD.MOV.U32 R105, RZ, RZ, R103 ;  /* 0x000000ffff697224 */ /* 0x000fe200078e0067 */
[----:B-1----:R-:W4:Y:S01]  /*d8c0*/  LDL.LU.64 R4, [R1+0x58] ;  /* 0x0000580001047983 */ /* 0x002f220000300a00 */
[----:B------:R-:W-:Y:S01]  /*d8d0*/  USHF.L.U32 UR4, UR4, 0x5, URZ ;  /* 0x0000000504047899 */ /* 0x000fe2000800063f */
[----:B------:R-:W-:Y:S02]  /*d8e0*/  IMAD.MOV.U32 R100, RZ, RZ, R104 ;  /* 0x000000ffff647224 */ /* 0x000fe400078e0068 */
[----:B------:R-:W-:Y:S01]  /*d8f0*/  IMAD.MOV.U32 R106, RZ, RZ, R102 ;  /* 0x000000ffff6a7224 */ /* 0x000fe200078e0066 */
[----:B------:R-:W-:Y:S02]  /*d900*/  USHF.L.U64.HI UR5, UR4, 0x1, UR5 ;  /* 0x0000000104057899 */ /* 0x000fe40008010205 */
[----:B------:R-:W-:Y:S01]  /*d910*/  USHF.L.U32 UR4, UR4, 0x1, URZ ;  /* 0x0000000104047899 */ /* 0x000fe2000800063f */
[----:B---3--:R-:W-:-:S02]  /*d920*/  MOV R3, R7 ;  /* 0x0000000700037202 */ /* 0x008fc40000000f00 */
[----:B--2-4-:R-:W-:-:S05]  /*d930*/  MOV R2, R4 ;  /* 0x0000000400027202 */ /* 0x014fca0000000f00 */
[----:B------:R1:W-:Y:S01]  /*d940*/  STL.64 [R1+0x20], R2 ;  /* 0x0000200201007387 */ /* 0x0003e20000100a00 */
[----:B------:R-:W-:Y:S05]  /*d950*/  BRA `(.L_x_375) ;  /* 0x0000019000007947 */ /* 0x000fea0003800000 */
.L_x_377:
[----:B------:R-:W2:Y:S01]  /*d960*/  LDL.64 R242, [R1+0x30] ;  /* 0x0000300001f27983 */ /* 0x000ea20000100a00 */
[----:B------:R-:W-:Y:S03]  /*d970*/  IADD3 R0, R227, -0x1, RZ ;  /* 0xffffffffe3007810 */ /* 0x000fe60007ffe0ff */
[----:B------:R-:W3:Y:S01]  /*d980*/  LDL.64 R102, [R1+0x28] ;  /* 0x0000280001667983 */ /* 0x000ee20000100a00 */
[----:B------:R-:W-:Y:S01]  /*d990*/  SHF.R.S32.HI R2, RZ, 0x1f, R0 ;  /* 0x0000001fff027819 */ /* 0x000fe20000011400 */
[----:B------:R-:W-:Y:S04]  /*d9a0*/  IMAD.WIDE.U32 R4, R0, c[0x0][0x198], RZ ;  /* 0x0000660000047a25 */ /* 0x000fe800078e00ff */
[----:B------:R-:W-:Y:S04]  /*d9b0*/  IMAD R2, R2, c[0x0][0x198], RZ ;  /* 0x0000660002027a24 */ /* 0x000fe800078e02ff */
[----:B------:R-:W-:Y:S04]  /*d9c0*/  IMAD R2, R0, c[0x0][0x19c], R2 ;  /* 0x0000670000027a24 */ /* 0x000fe800078e0202 */
[----:B------:R-:W-:Y:S01]  /*d9d0*/  IMAD.IADD R3, R5, 0x1, R2 ;  /* 0x0000000105037824 */ /* 0x000fe200078e0202 */
        /* <DEDUP_REMOVED lines=17> */
.L_x_375:
[----:B------:R-:W2:Y:S01]  /*daf0*/  LDL.64 R4, [R1+0x20] ;  /* 0x0000200001047983 */ /* 0x000ea20000100a00 */
[----:B------:R-:W-:Y:S04]  /*db00*/  DEPBAR.LE SB0, 0x0 ;  /* 0x000080000000791a */ /* 0x000fe80000000000 */
[----:B-1----:R-:W-:Y:S01]  /*db10*/  SHF.R.S32.HI R2, RZ, 0x1f, R227 ;  /* 0x0000001fff027819 */ /* 0x002fe200000114e3 */
[----:B------:R-:W-:Y:S01]  /*db20*/  BAR.SYNC.DEFER_BLOCKING 0x0 ;  /* 0x0000000000007b1d */ /* 0x000fe20000010000 */
[C---:B------:R-:W-:Y:S04]  /*db30*/  IMAD R0, R227.reuse, UR11, RZ ;  /* 0x0000000be3007c24 */ /* 0x040fe8000f8e02ff */
[----:B------:R-:W-:Y:S02]  /*db40*/  IMAD R0, R2, UR12, R0 ;  /* 0x0000000c02007c24 */ /* 0x000fe4000f8e0200 */
[----:B--2---:R-:W-:Y:S05]  /*db50*/  IMAD.WIDE.U32 R6, R227, UR12, R4 ;  /* 0x0000000ce3067c25 */ /* 0x004fea000f8e0004 */
[----:B------:R-:W-:Y:S02]  /*db60*/  LEA R2, P1, R6, c[0x0][0x170], 0x1 ;  /* 0x00005c0006027a11 */ /* 0x000fe400078208ff */
[----:B------:R-:W-:Y:S02]  /*db70*/  IADD3 R0, R7, R0, RZ ;  /* 0x0000000007007210 */ /* 0x000fe40007ffe0ff */
[----:B------:R-:W-:Y:S02]  /*db80*/  IADD3 R4, P0, R2, UR4, RZ ;  /* 0x0000000402047c10 */ /* 0x000fe4000ff1e0ff */
[----:B------:R-:W-:Y:S04]  /*db90*/  LEA.HI.X R3, R6, c[0x0][0x174], R0, 0x1, P1 ;  /* 0x00005d0006037a11 */ /* 0x000fe800008f0c00 */
[----:B------:R-:W-:Y:S01]  /*dba0*/  IADD3.X R5, R3, UR5, RZ, P0, !PT ;  /* 0x0000000503057c10 */ /* 0x000fe200087fe4ff */
        /* <DEDUP_REMOVED lines=11> */
[----:B------:R-:W2:Y:S08]  /*dc60*/  LDSM.16.M88.4 R16, [R221+0x6000] ;  /* 0x00600000dd10783b */ /* 0x000eb00000000200 */
        /* <DEDUP_REMOVED lines=9> */
[----:B------:R-:W3:Y:S01]  /*dd00*/  LDSM.16.M88.4 R180, [R223+0x6000] ;  /* 0x00600000dfb4783b */ /* 0x000ee20000000200 */
        /* <DEDUP_REMOVED lines=252> */
.L_x_376:
        /* <DEDUP_REMOVED lines=596> */
.L_x_374:
[----:B-1----:R-:W3:Y:S04]  /*11210*/  LDL.LU R4, [R1+0x8] ;  /* 0x0000080001047983 */ /* 0x002ee80000300800 */
[----:B------:R-:W4:Y:S04]  /*11220*/  LDL.LU R6, [R1+0xc] ;  /* 0x00000c0001067983 */ /* 0x000f280000300800 */
[----:B--2---:R-:W2:Y:S04]  /*11230*/  LDL.LU R9, [R1+0x14] ;  /* 0x0000140001097983 */ /* 0x004ea80000300800 */
[----:B------:R-:W2:Y:S04]  /*11240*/  LDL.LU R7, [R1+0x10] ;  /* 0x0000100001077983 */ /* 0x000ea80000300800 */
[----:B------:R-:W2:Y:S04]  /*11250*/  LDL.LU R108, [R1+0x18] ;  /* 0x00001800016c7983 */ /* 0x000ea80000300800 */
[----:B---3--:R-:W1:Y:S04]  /*11260*/  SHFL.BFLY PT, R0, R4, 0x2, 0x1f ;  /* 0x0c401f0004007f89 */ /* 0x008e6800000e0000 */
[----:B----4-:R-:W3:Y:S04]  /*11270*/  SHFL.BFLY PT, R2, R6, 0x2, 0x1f ;  /* 0x0c401f0006027f89 */ /* 0x010ee800000e0000 */
[----:B--2---:R-:W2:Y:S04]  /*11280*/  SHFL.BFLY PT, R8, R9, 0x2, 0x1f ;  /* 0x0c401f0009087f89 */ /* 0x004ea800000e0000 */
[----:B------:R-:W4:Y:S01]  /*11290*/  SHFL.BFLY PT, R5, R7, 0x2, 0x1f ;  /* 0x0c401f0007057f89 */ /* 0x000f2200000e0000 */
[----:B------:R-:W-:Y:S01]  /*112a0*/  ISETP.NE.AND P0, PT, R108, -0x1, PT ;  /* 0xffffffff6c00780c */ /* 0x000fe20003f05270 */
[----:B-1----:R-:W-:-:S02]  /*112b0*/  FADD.FTZ R0, R0, R4 ;  /* 0x0000000400007221 */ /* 0x002fc40000010000 */
[----:B---3--:R-:W-:-:S03]  /*112c0*/  FADD.FTZ R2, R2, R6 ;  /* 0x0000000602027221 */ /* 0x008fc60000010000 */
[----:B------:R-:W1:Y:S01]  /*112d0*/  SHFL.BFLY PT, R4, R0, 0x1, 0x1f ;  /* 0x0c201f0000047f89 */ /* 0x000e6200000e0000 */
[----:B--2---:R-:W-:-:S03]  /*112e0*/  FADD.FTZ R8, R8, R9 ;  /* 0x0000000908087221 */ /* 0x004fc60000010000 */
[----:B------:R-:W2:Y:S01]  /*112f0*/  SHFL.BFLY PT, R6, R2, 0x1, 0x1f ;  /* 0x0c201f0002067f89 */ /* 0x000ea200000e0000 */
[----:B----4-:R-:W-:-:S03]  /*11300*/  FADD.FTZ R5, R5, R7 ;  /* 0x0000000705057221 */ /* 0x010fc60000010000 */
[----:B------:R-:W3:Y:S04]  /*11310*/  SHFL.BFLY PT, R10, R8, 0x1, 0x1f ;  /* 0x0c201f00080a7f89 */ /* 0x000ee800000e0000 */
[----:B------:R-:W4:Y:S01]  /*11320*/  SHFL.BFLY PT, R9, R5, 0x1, 0x1f ;  /* 0x0c201f0005097f89 */ /* 0x000f2200000e0000 */
[----:B-1----:R-:W-:Y:S01]  /*11330*/  FADD.FTZ R49, R0, R4 ;  /* 0x0000000400317221 */ /* 0x002fe20000010000 */
[----:B------:R-:W-:Y:S02]  /*11340*/  MOV R0, 0x3f800000 ;  /* 0x3f80000000007802 */ /* 0x000fe40000000f00 */
[----:B------:R-:W-:Y:S01]  /*11350*/  MOV R4, 0x3f800000 ;  /* 0x3f80000000047802 */ /* 0x000fe20000000f00 */
[----:B--2---:R-:W-:Y:S01]  /*11360*/  FADD.FTZ R50, R2, R6 ;  /* 0x0000000602327221 */ /* 0x004fe20000010000 */
[----:B------:R-:W-:Y:S01]  /*11370*/  MOV R2, 0x3f800000 ;  /* 0x3f80000000027802 */ /* 0x000fe20000000f00 */
[----:B------:R-:W-:Y:S01]  /*11380*/  @P0 IMAD.WIDE.U32 R6, R108, c[0x0][0x1e8], RZ ;  /* 0x00007a006c060a25 */ /* 0x000fe200078e00ff */
[----:B------:R-:W-:-:S02]  /*11390*/  FSETP.NE.FTZ.AND P6, PT, R49, RZ, PT ;  /* 0x000000ff3100720b */ /* 0x000fc40003fd5000 */
[----:B------:R-:W-:Y:S01]  /*113a0*/  FSETP.NE.FTZ.AND P5, PT, R50, RZ, PT ;  /* 0x000000ff3200720b */ /* 0x000fe20003fb5000 */
[----:B---3--:R-:W-:Y:S01]  /*113b0*/  FADD.FTZ R100, R8, R10 ;  /* 0x0000000a08647221 */ /* 0x008fe20000010000 */
[----:B------:R-:W-:Y:S01]  /*113c0*/  @P0 MOV R105, R6 ;  /* 0x0000000600690202 */ /* 0x000fe20000000f00 */
[----:B----4-:R-:W-:Y:S02]  /*113d0*/  FADD.FTZ R101, R5, R9 ;  /* 0x0000000905657221 */ /* 0x010fe40000010000 */
[----:B------:R-:W-:Y:S01]  /*113e0*/  @P0 IMAD R106, R108, c[0x0][0x1ec], R7 ;  /* 0x00007b006c6a0a24 */ /* 0x000fe200078e0207 */
[----:B------:R-:W-:Y:S02]  /*113f0*/  FSETP.NE.FTZ.AND P4, PT, R100, RZ, PT ;  /* 0x000000ff6400720b */ /* 0x000fe40003f95000 */
[----:B------:R-:W-:-:S03]  /*11400*/  FSETP.NE.FTZ.AND P3, PT, R101, RZ, PT ;  /* 0x000000ff6500720b */ /* 0x000fc60003f75000 */
[----:B------:R-:W1:Y:S08]  /*11410*/  @P6 MUFU.RCP R0, R49 ;  /* 0x0000003100006308 */ /* 0x000e700000001000 */
[----:B------:R-:W2:Y:S01]  /*11420*/  @P4 MUFU.RCP R2, R100 ;  /* 0x0000006400024308 */ /* 0x000ea20000001000 */
[----:B-1----:R-:W-:-:S07]  /*11430*/  FMUL.FTZ R116, R0, R116 ;  /* 0x0000007400747220 */ /* 0x002fce0000410000 */
[----:B------:R-:W1:Y:S01]  /*11440*/  @P5 MUFU.RCP R4, R50 ;  /* 0x0000003200045308 */ /* 0x000e620000001000 */
[C---:B------:R-:W-:Y:S02]  /*11450*/  FMUL.FTZ R47, R0.reuse, R117 ;  /* 0x00000075002f7220 */ /* 0x040fe40000410000 */
[C---:B------:R-:W-:Y:S02]  /*11460*/  FMUL.FTZ R124, R0.reuse, R124 ;  /* 0x0000007c007c7220 */ /* 0x040fe40000410000 */
[----:B------:R-:W-:Y:S01]  /*11470*/  FMUL.FTZ R40, R0, R125 ;  /* 0x0000007d00287220 */ /* 0x000fe20000410000 */
[----:B------:R-:W-:Y:S01]  /*11480*/  F2FP.PACK_AB R47, R47, R116 ;  /* 0x000000742f2f723e */ /* 0x000fe200000000ff */
[----:B--2---:R-:W-:Y:S02]  /*11490*/  FMUL.FTZ R20, R2, R73 ;  /* 0x0000004902147220 */ /* 0x004fe40000410000 */
[----:B------:R-:W2:Y:S01]  /*114a0*/  S2R R73, SR_TID.X ;  /* 0x0000000000497919 */ /* 0x000ea20000002100 */
[----:B------:R-:W-:Y:S01]  /*114b0*/  FMUL.FTZ R128, R0, R128 ;  /* 0x0000008000807220 */ /* 0x000fe20000410000 */
[----:B------:R-:W-:Y:S01]  /*114c0*/  F2FP.PACK_AB R40, R40, R124 ;  /* 0x0000007c2828723e */ /* 0x000fe200000000ff */
[----:B------:R-:W-:-:S02]  /*114d0*/  FMUL.FTZ R43, R0, R129 ;  /* 0x00000081002b7220 */ /* 0x000fc40000410000 */
[C---:B------:R-:W-:Y:S02]  /*114e0*/  FMUL.FTZ R140, R0.reuse, R140 ;  /* 0x0000008c008c7220 */ /* 0x040fe40000410000 */
        /* <DEDUP_REMOVED lines=13> */
[----:B--2---:R-:W-:Y:S01]  /*115c0*/  SHF.R.S32.HI R51, RZ, 0x1f, R73 ;  /* 0x0000001fff337819 */ /* 0x004fe20000011449 */
[C---:B------:R-:W-:Y:S01]  /*115d0*/  FMUL.FTZ R68, R0.reuse, R68 ;  /* 0x0000004400447220 */ /* 0x040fe20000410000 */
        /* <DEDUP_REMOVED lines=11> */
[----:B------:R-:W-:Y:S01]  /*11690*/  MOV R0, 0x3f800000 ;  /* 0x3f80000000007802 */ /* 0x000fe20000000f00 */
[C---:B-1----:R-:W-:Y:S01]  /*116a0*/  FMUL.FTZ R118, R4.reuse, R118 ;  /* 0x0000007604767220 */ /* 0x042fe20000410000 */
[----:B------:R-:W-:Y:S01]  /*116b0*/  F2FP.PACK_AB R13, R13, R84 ;  /* 0x000000540d0d723e */ /* 0x000fe200000000ff */
[C---:B------:R-:W-:Y:S01]  /*116c0*/  FMUL.FTZ R46, R4.reuse, R119 ;  /* 0x00000077042e7220 */ /* 0x040fe20000410000 */
        /* <DEDUP_REMOVED lines=78> */
[C---:B------:R-:W-:Y:S01]  /*11bb0*/  FMUL.FTZ R120, R2.reuse, R120 ;  /* 0x0000007802787220 */ /* 0x040fe20000410000 */
[----:B------:R-:W-:Y:S01]  /*11bc0*/  F2FP.PACK_AB R6, R95, R6 ;  /* 0x000000065f06723e */ /* 0x000fe200000000ff */
        /* <DEDUP_REMOVED lines=30> */
[----:B------:R-:W-:-:S02]  /*11db0*/  SHF.R.S32.HI R2, RZ, 0x1f, R0 ;  /* 0x0000001fff027819 */ /* 0x000fc40000011400 */
        /* <DEDUP_REMOVED lines=24> */
[----:B------:R-:W-:Y:S03]  /*11f40*/  STS [R0+0x200], R46 ;  /* 0x0002002e00007388 */ /* 0x000fe60000000800 */
[----:B------:R-:W-:Y:S01]  /*11f50*/  SEL R4, R4, 0xffffffe0, !P1 ;  /* 0xffffffe004047807 */ /* 0x000fe20004800000 */
[----:B------:R1:W-:Y:S03]  /*11f60*/  STS [R2], R40 ;  /* 0x0000002802007388 */ /* 0x0003e60000000800 */
[----:B------:R-:W-:Y:S01]  /*11f70*/  IADD3 R5, R0, R4, RZ ;  /* 0x0000000400057210 */ /* 0x000fe20007ffe0ff */
[----:B------:R-:W-:Y:S01]  /*11f80*/  STS [R2+0x200], R44 ;  /* 0x0002002c02007388 */ /* 0x000fe20000000800 */
[----:B------:R-:W-:-:S03]  /*11f90*/  IADD3 R4, R4, R2, RZ ;  /* 0x0000000204047210 */ /* 0x000fc60007ffe0ff */
[----:B------:R-:W-:Y:S04]  /*11fa0*/  STS [R0+0x1000], R48 ;  /* 0x0010003000007388 */ /* 0x000fe80000000800 */
[----:B------:R-:W-:Y:S04]  /*11fb0*/  STS [R0+0x1200], R114 ;  /* 0x0012007200007388 */ /* 0x000fe80000000800 */
[----:B------:R-:W-:Y:S04]  /*11fc0*/  STS [R2+0x1000], R45 ;  /* 0x0010002d02007388 */ /* 0x000fe80000000800 */
[----:B------:R-:W-:Y:S04]  /*11fd0*/  STS [R2+0x1200], R122 ;  /* 0x0012007a02007388 */ /* 0x000fe80000000800 */
[----:B------:R-:W-:Y:S01]  /*11fe0*/  STS [R5], R43 ;  /* 0x0000002b05007388 */ /* 0x000fe20000000800 */
[----:B-1----:R-:W1:Y:S03]  /*11ff0*/  LDC.U8 R40, c[0x0][0x329] ;  /* 0x0000ca40ff287b82 */ /* 0x002e660000000000 */
[----:B------:R-:W-:Y:S04]  /*12000*/  STS [R5+0x200], R42 ;  /* 0x0002002a05007388 */ /* 0x000fe80000000800 */
[----:B------:R-:W-:Y:S04]  /*12010*/  STS [R4], R38 ;  /* 0x0000002604007388 */ /* 0x000fe80000000800 */
[----:B------:R-:W-:Y:S04]  /*12020*/  STS [R4+0x200], R37 ;  /* 0x0002002504007388 */ /* 0x000fe80000000800 */
[----:B------:R-:W-:Y:S04]  /*12030*/  STS [R5+0x1000], R41 ;  /* 0x0010002905007388 */ /* 0x000fe80000000800 */
[----:B------:R-:W-:Y:S04]  /*12040*/  STS [R5+0x1200], R134 ;  /* 0x0012008605007388 */ /* 0x000fe80000000800 */
[----:B------:R-:W-:Y:S01]  /*12050*/  STS [R4+0x1000], R36 ;  /* 0x0010002404007388 */ /* 0x000fe20000000800 */
[----:B-1----:R-:W-:-:S03]  /*12060*/  ISETP.NE.AND P1, PT, R40, RZ, PT ;  /* 0x000000ff2800720c */ /* 0x002fc60003f25270 */
        /* <DEDUP_REMOVED lines=13> */
[----:B------:R-:W-:Y:S01]  /*12140*/  STS [R5+0x3000], R27 ;  /* 0x0030001b05007388 */ /* 0x000fe20000000800 */
[----:B-1----:R-:W1:Y:S03]  /*12150*/  LDC.U8 R30, c[0x0][0x328] ;  /* 0x0000ca00ff1e7b82 */ /* 0x002e660000000000 */
[----:B------:R-:W-:Y:S04]  /*12160*/  STS [R5+0x3200], R166 ;  /* 0x003200a605007388 */ /* 0x000fe80000000800 */
[----:B------:R-:W-:Y:S04]  /*12170*/  STS [R4+0x3000], R24 ;  /* 0x0030001804007388 */ /* 0x000fe80000000800 */
[----:B------:R-:W-:Y:S04]  /*12180*/  STS [R4+0x3200], R23 ;  /* 0x0032001704007388 */ /* 0x000fe80000000800 */
[----:B------:R-:W-:Y:S04]  /*12190*/  STS [R0+0x4000], R22 ;  /* 0x0040001600007388 */ /* 0x000fe80000000800 */
[----:B------:R-:W-:Y:S04]  /*121a0*/  STS [R0+0x4200], R21 ;  /* 0x0042001500007388 */ /* 0x000fe80000000800 */
[----:B------:R-:W-:Y:S01]  /*121b0*/  STS [R2+0x4000], R18 ;  /* 0x0040001202007388 */ /* 0x000fe20000000800 */
[----:B-1----:R-:W-:-:S03]  /*121c0*/  ISETP.NE.AND P2, PT, R30, RZ, PT ;  /* 0x000000ff1e00720c */ /* 0x002fc60003f45270 */
[----:B------:R-:W-:Y:S04]  /*121d0*/  STS [R2+0x4200], R17 ;  /* 0x0042001102007388 */ /* 0x000fe80000000800 */
[----:B------:R1:W-:Y:S04]  /*121e0*/  STS [R0+0x5200], R19 ;  /* 0x0052001300007388 */ /* 0x0003e80000000800 */
[----:B------:R2:W-:Y:S04]  /*121f0*/  STS [R0+0x5000], R20 ;  /* 0x0050001400007388 */ /* 0x0005e80000000800 */
[----:B------:R-:W-:Y:S04]  /*12200*/  STS [R2+0x5000], R16 ;  /* 0x0050001002007388 */ /* 0x000fe80000000800 */
[----:B------:R3:W-:Y:S04]  /*12210*/  STS [R2+0x5200], R14 ;  /* 0x0052000e02007388 */ /* 0x0007e80000000800 */
[----:B------:R-:W-:Y:S04]  /*12220*/  STS [R5+0x4000], R13 ;  /* 0x0040000d05007388 */ /* 0x000fe80000000800 */
[----:B------:R4:W-:Y:S04]  /*12230*/  STS [R5+0x4200], R12 ;  /* 0x0042000c05007388 */ /* 0x0009e80000000800 */
[----:B------:R4:W-:Y:S04]  /*12240*/  STS [R4+0x4000], R9 ;  /* 0x0040000904007388 */ /* 0x0009e80000000800 */
[----:B-1----:R1:W5:Y:S01]  /*12250*/  LDL R19, [R1+0x48] ;  /* 0x0000480001137983 */ /* 0x0023620000100800 */
[----:B--2---:R-:W-:-:S03]  /*12260*/  @P1 MOV R0, c[0x0][0x210] ;  /* 0x0000840000001a02 */ /* 0x004fc60000000f00 */
[----:B------:R2:W-:Y:S04]  /*12270*/  STS [R4+0x4200], R8 ;  /* 0x0042000804007388 */ /* 0x0005e80000000800 */
[----:B------:R1:W-:Y:S01]  /*12280*/  STS [R5+0x5000], R11 ;  /* 0x0050000b05007388 */ /* 0x0003e20000000800 */
[----:B---3--:R-:W-:-:S03]  /*12290*/  LOP3.LUT R2, R51, 0xffffffe0, RZ, 0xc0, !PT ;  /* 0xffffffe033027812 */ /* 0x008fc600078ec0ff */
[----:B------:R-:W-:Y:S04]  /*122a0*/  STS [R5+0x5200], R10 ;  /* 0x0052000a05007388 */ /* 0x000fe80000000800 */
[----:B------:R3:W-:Y:S01]  /*122b0*/  STS [R4+0x5000], R7 ;  /* 0x0050000704007388 */ /* 0x0007e20000000800 */
[----:B----4-:R-:W-:Y:S03]  /*122c0*/  @P5 MUFU.LG2 R12, R50 ;  /* 0x00000032000c5308 */ /* 0x010fe60000000c00 */
[----:B------:R4:W-:Y:S01]  /*122d0*/  STS [R4+0x5200], R6 ;  /* 0x0052000604007388 */ /* 0x0009e20000000800 */
[----:B------:R-:W-:Y:S01]  /*122e0*/  @P1 IMAD R9, R0, c[0x0][0x214], RZ ;  /* 0x0000850000091a24 */ /* 0x000fe200078e02ff */
[----:B------:R-:W-:-:S02]  /*122f0*/  @!P1 MOV R0, c[0x0][0x214] ;  /* 0x0000850000009a02 */ /* 0x000fc40000000f00 */
[----:B------:R-:W-:Y:S02]  /*12300*/  BAR.SYNC.DEFER_BLOCKING 0x0 ;  /* 0x0000000000007b1d */ /* 0x000fe40000010000 */
[----:B------:R-:W-:Y:S02]  /*12310*/  @!P1 SEL R9, R0, c[0x0][0x234], !P2 ;  /* 0x00008d0000099a07 */ /* 0x000fe40005000000 */
[----:B------:R-:W-:Y:S02]  /*12320*/  ISETP.NE.OR P2, PT, R40, RZ, !P2 ;  /* 0x000000ff2800720c */ /* 0x000fe40005745670 */
[----:B------:R-:W4:Y:S01]  /*12330*/  S2R R15, SR_CTAID.Y ;  /* 0x00000000000f7919 */ /* 0x000f220000002600 */
[----:B--2---:R-:W-:Y:S01]  /*12340*/  IADD3 R8, -R2, R73, RZ ;  /* 0x0000004902087210 */ /* 0x004fe20007ffe1ff */
[----:B-1----:R-:W-:Y:S02]  /*12350*/  @P4 MUFU.LG2 R11, R100 ;  /* 0x00000064000b4308 */ /* 0x002fe40000000c00 */
[----:B------:R-:W1:Y:S04]  /*12360*/  S2R R13, SR_CTAID.X ;  /* 0x00000000000d7919 */ /* 0x000e680000002500 */
[----:B------:R-:W2:Y:S02]  /*12370*/  S2R R18, SR_CTAID.Z ;  /* 0x0000000000127919 */ /* 0x000ea40000002700 */
[----:B---3--:R3:W1:Y:S02]  /*12380*/  @P6 MUFU.LG2 R7, R49 ;  /* 0x0000003100076308 */ /* 0x0086640000000c00 */
[----:B------:R1:W1:Y:S04]  /*12390*/  LDS.128 R28, [R226] ;  /* 0x00000000e21c7984 */ /* 0x0002680000000c00 */
[----:B------:R1:W1:Y:S01]  /*123a0*/  LDS.128 R44, [R226+0x800] ;  /* 0x00080000e22c7984 */ /* 0x0002620000000c00 */
[----:B----4-:R-:W-:Y:S01]  /*123b0*/  @!P0 SHF.R.S32.HI R0, RZ, 0x1f, R15 ;  /* 0x0000001fff008819 */ /* 0x010fe2000001140f */
[----:B------:R-:W-:-:S02]  /*123c0*/  @!P0 IMAD.WIDE.U32 R4, R15, c[0x0][0x1e0], RZ ;  /* 0x000078000f048a25 */ /* 0x000fc400078e00ff */
[----:B------:R4:W1:Y:S02]  /*123d0*/  LDS.128 R56, [R226+0x1000] ;  /* 0x00100000e2387984 */ /* 0x0008640000000c00 */
[----:B------:R-:W-:Y:S02]  /*123e0*/  @!P0 IMAD R6, R0, c[0x0][0x1e0], RZ ;  /* 0x0000780000068a24 */ /* 0x000fe400078e02ff */
[----:B------:R4:W1:Y:S01]  /*123f0*/  LDS.128 R68, [R226+0x1800] ;  /* 0x00180000e2447984 */ /* 0x0008620000000c00 */
[----:B------:R-:W-:Y:S01]  /*12400*/  @P1 MOV R0, 0x1 ;  /* 0x0000000100001802 */ /* 0x000fe20000000f00 */
[----:B------:R-:W-:Y:S01]  /*12410*/  @!P1 IMAD R0, R9, c[0x0][0x1c0], RZ ;  /* 0x0000700009009a24 */ /* 0x000fe200078e02ff */
[----:B------:R-:W-:Y:S01]  /*12420*/  @!P0 MOV R105, R4 ;  /* 0x0000000400698202 */ /* 0x000fe20000000f00 */
[----:B------:R4:W1:Y:S01]  /*12430*/  LDS.128 R24, [R226+0x2000] ;  /* 0x00200000e2187984 */ /* 0x0008620000000c00 */
[C---:B------:R-:W-:Y:S02]  /*12440*/  @!P0 IMAD R6, R15.reuse, c[0x0][0x1e4], R6 ;  /* 0x000079000f068a24 */ /* 0x040fe400078e0206 */
[----:B------:R-:W-:Y:S01]  /*12450*/  @!P2 IMAD R4, R15, c[0x0][0x214], RZ ;  /* 0x000085000f04aa24 */ /* 0x000fe200078e02ff */
[----:B------:R4:W2:Y:S04]  /*12460*/  LDS.128 R40, [R226+0x2800] ;  /* 0x00280000e2287984 */ /* 0x0008a80000000c00 */
[----:B------:R4:W4:Y:S01]  /*12470*/  LDS.128 R52, [R226+0x3000] ;  /* 0x00300000e2347984 */ /* 0x0009220000000c00 */
[----:B------:R-:W-:-:S03]  /*12480*/  @!P0 IADD3 R106, R5, R6, RZ ;  /* 0x00000006056a8210 */ /* 0x000fc60007ffe0ff */
[----:B------:R1:W4:Y:S04]  /*12490*/  LDS.128 R64, [R226+0x3800] ;  /* 0x00380000e2407984 */ /* 0x0003280000000c00 */
[----:B------:R1:W4:Y:S04]  /*124a0*/  LDS.128 R20, [R226+0x4000] ;  /* 0x00400000e2147984 */ /* 0x0003280000000c00 */
[----:B------:R1:W4:Y:S04]  /*124b0*/  LDS.128 R32, [R226+0x4800] ;  /* 0x00480000e2207984 */ /* 0x0003280000000c00 */
[----:B---3--:R3:W3:Y:S04]  /*124c0*/  LDS.128 R48, [R226+0x5000] ;  /* 0x00500000e2307984 */ /* 0x0086e80000000c00 */
[----:B------:R3:W3:Y:S01]  /*124d0*/  LDS.128 R60, [R226+0x5800] ;  /* 0x00580000e23c7984 */ /* 0x0006e20000000c00 */
[----:B------:R-:W-:Y:S01]  /*124e0*/  IMAD R0, R15, R0, RZ ;  /* 0x000000000f007224 */ /* 0x000fe200078e02ff */
[----:B------:R-:W-:Y:S01]  /*124f0*/  @P1 MOV R6, c[0x0][0x210] ;  /* 0x0000840000061a02 */ /* 0x000fe20000000f00 */
[----:B------:R-:W2:Y:S01]  /*12500*/  @P3 MUFU.LG2 R10, R101 ;  /* 0x00000065000a3308 */ /* 0x000ea20000000c00 */
[----:B------:R-:W-:-:S02]  /*12510*/  @!P2 SEL R2, R4, R108, !P0 ;  /* 0x0000006c0402a207 */ /* 0x000fc40004000000 */
[----:B------:R-:W-:Y:S01]  /*12520*/  @!P1 MOV R6, 0x1 ;  /* 0x0000000100069802 */ /* 0x000fe20000000f00 */
[----:B------:R-:W-:Y:S01]  /*12530*/  CS2R R4, SRZ ;  /* 0x0000000000047805 */ /* 0x000fe2000001ff00 */
[----:B------:R-:W-:Y:S02]  /*12540*/  SEL R0, R0, RZ, P2 ;  /* 0x000000ff00007207 */ /* 0x000fe40001000000 */
[----:B------:R-:W-:Y:S02]  /*12550*/  @!P2 SHF.R.S32.HI R5, RZ, 0x1f, R2 ;  /* 0x0000001fff05a819 */ /* 0x000fe40000011402 */
[----:B------:R-:W-:Y:S02]  /*12560*/  LOP3.LUT P0, RZ, R8, 0x3, RZ, 0xc0, !PT ;  /* 0x0000000308ff7812 */ /* 0x000fe4000780c0ff */
[----:B------:R-:W-:Y:S01]  /*12570*/  @!P2 MOV R4, R2 ;  /* 0x000000020004a202 */ /* 0x000fe20000000f00 */
[----:B-1----:R-:W-:Y:S02]  /*12580*/  IMAD R2, R13, R6, RZ ;  /* 0x000000060d027224 */ /* 0x002fe400078e02ff */
[----:B------:R-:W-:-:S02]  /*12590*/  @P6 FMUL.FTZ R7, R7, 0.69314718246459960938 ;  /* 0x3f31721807076820 */ /* 0x000fc40000410000 */
[----:B--2---:R-:W-:Y:S01]  /*125a0*/  IMAD R0, R18, R9, R0 ;  /* 0x0000000912007224 */ /* 0x004fe200078e0200 */
[----:B------:R-:W-:Y:S02]  /*125b0*/  SHF.L.U32 R9, R2, 0x7, RZ ;  /* 0x0000000702097819 */ /* 0x000fe400000006ff */
[----:B------:R-:W-:Y:S01]  /*125c0*/  MOV R17, 0x7f800000 ;  /* 0x7f80000000117802 */ /* 0x000fe20000000f00 */
[----:B------:R-:W-:Y:S02]  /*125d0*/  @P6 FFMA.FTZ R17, R104, c[0x0][0x238], R7 ;  /* 0x00008e0068116a23 */ /* 0x000fe40000010007 */
[----:B------:R-:W-:Y:S01]  /*125e0*/  @P4 FMUL.FTZ R7, R11, 0.69314718246459960938 ;  /* 0x3f3172180b074820 */ /* 0x000fe20000410000 */
[--C-:B------:R-:W-:Y:S01]  /*125f0*/  IADD3 R11, P2, P1, R9, R4, R0.reuse ;  /* 0x00000004090b7210 */ /* 0x100fe2000795e000 */
[----:B------:R-:W-:Y:S01]  /*12600*/  @P5 FMUL.FTZ R8, R12, 0.69314718246459960938 ;  /* 0x3f3172180c085820 */ /* 0x000fe20000410000 */
[----:B------:R-:W-:Y:S01]  /*12610*/  SHF.R.S32.HI R4, RZ, 0x1f, R9 ;  /* 0x0000001fff047819 */ /* 0x000fe20000011409 */
[----:B------:R-:W-:Y:S01]  /*12620*/  @P3 FMUL.FTZ R2, R10, 0.69314718246459960938 ;  /* 0x3f3172180a023820 */ /* 0x000fe20000410000 */
[----:B------:R-:W-:Y:S01]  /*12630*/  SHF.R.S32.HI R0, RZ, 0x1f, R0 ;  /* 0x0000001fff007819 */ /* 0x000fe20000011400 */
[----:B------:R-:W-:Y:S01]  /*12640*/  BSSY B0, `(.L_x_378) ;  /* 0x000002e000007945 */ /* 0x000fe20003800000 */
[----:B------:R-:W-:Y:S01]  /*12650*/  MOV R16, 0x7f800000 ;  /* 0x7f80000000107802 */ /* 0x000fe20000000f00 */
[----:B------:R-:W-:Y:S01]  /*12660*/  @P5 FFMA.FTZ R16, R103, c[0x0][0x238], R8 ;  /* 0x00008e0067105a23 */ /* 0x000fe20000010008 */
[----:B------:R-:W-:Y:S01]  /*12670*/  MOV R14, 0x7f800000 ;  /* 0x7f800000000e7802 */ /* 0x000fe20000000f00 */
[----:B------:R-:W-:Y:S01]  /*12680*/  @P4 FFMA.FTZ R14, R102, c[0x0][0x238], R7 ;  /* 0x00008e00660e4a23 */ /* 0x000fe20000010007 */
[----:B------:R-:W-:Y:S01]  /*12690*/  MOV R15, 0x7f800000 ;  /* 0x7f800000000f7802 */ /* 0x000fe20000000f00 */
[----:B------:R-:W-:Y:S01]  /*126a0*/  @P3 FFMA.FTZ R15, R3, c[0x0][0x238], R2 ;  /* 0x00008e00030f3a23 */ /* 0x000fe20000010002 */
[----:B------:R-:W-:Y:S01]  /*126b0*/  IADD3.X R5, R4, R5, R0, P2, P1 ;  /* 0x0000000504057210 */ /* 0x000fe200017e2400 */
[----:B------:R-:W-:Y:S05]  /*126c0*/  @P0 BRA `(.L_x_379) ;  /* 0x0000025000000947 */ /* 0x000fea0003800000 */
[----:B----4-:R-:W2:Y:S01]  /*126d0*/  LDL.LU R36, [R1+0x6c] ;  /* 0x00006c0001247983 */ /* 0x010ea20000300800 */
[----:B------:R-:W-:-:S04]  /*126e0*/  SHF.R.S32.HI R0, RZ, 0x1f, R39 ;  /* 0x0000001fff007819 */ /* 0x000fc80000011427 */
[----:B------:R-:W-:-:S04]  /*126f0*/  LEA.HI R0, R0, R39, RZ, 0x2 ;  /* 0x0000002700007211 */ /* 0x000fc800078f10ff */
[----:B------:R-:W-:-:S05]  /*12700*/  LOP3.LUT R0, R0, 0xffffffc, RZ, 0xc0, !PT ;  /* 0x0ffffffc00007812 */ /* 0x000fca00078ec0ff */
[----:B------:R-:W-:-:S04]  /*12710*/  IMAD.IADD R0, R39, 0x1, -R0 ;  /* 0x0000000127007824 */ /* 0x000fc800078e0a00 */
[----:B--2---:R-:W-:-:S05]  /*12720*/  IMAD R0, R0, 0x10, R36 ;  /* 0x0000001000007824 */ /* 0x004fca00078e0224 */
[CC--:B-----5:R-:W-:Y:S02]  /*12730*/  ISETP.GE.AND P6, PT, R0.reuse, R19.reuse, PT ;  /* 0x000000130000720c */ /* 0x0e0fe40003fc6270 */
        /* <DEDUP_REMOVED lines=30> */
.L_x_379:
[----:B----4-:R-:W-:Y:S05]  /*12920*/  BSYNC B0 ;  /* 0x0000000000007941 */ /* 0x010fea0003800000 */
.L_x_378:
[----:B-1----:R-:W2:Y:S04]  /*12930*/  LDL.LU.64 R8, [R1+0x50] ;  /* 0x0000500001087983 */ /* 0x002ea80000300a00 */
[----:B------:R-:W4:Y:S04]  /*12940*/  LDL.LU.64 R4, [R1+0x38] ;  /* 0x0000380001047983 */ /* 0x000f280000300a00 */
[----:B------:R1:W5:Y:S01]  /*12950*/  LDL.64 R12, [R1+0x40] ;  /* 0x00004000010c7983 */ /* 0x0003620000100a00 */
[----:B------:R-:W-:Y:S01]  /*12960*/  SHF.R.S32.HI R0, RZ, 0x1f, R18 ;  /* 0x0000001fff007819 */ /* 0x000fe20000011412 */
[----:B------:R-:W-:Y:S04]  /*12970*/  BSSY B0, `(.L_x_380) ;  /* 0x0000013000007945 */ /* 0x000fe80003800000 */
[----:B------:R-:W-:-:S04]  /*12980*/  IMAD R0, R0, c[0x0][0x1f0], RZ ;  /* 0x00007c0000007a24 */ /* 0x000fc800078e02ff */
[----:B------:R-:W-:Y:S01]  /*12990*/  IMAD R0, R18, c[0x0][0x1f4], R0 ;  /* 0x00007d0012007a24 */ /* 0x000fe200078e0200 */
[----:B--2---:R-:W-:-:S04]  /*129a0*/  IADD3 R2, P0, R8, R105, RZ ;  /* 0x0000006908027210 */ /* 0x004fc80007f1e0ff */
[----:B------:R-:W-:Y:S02]  /*129b0*/  IADD3.X R3, R9, R106, RZ, P0, !PT ;  /* 0x0000006a09037210 */ /* 0x000fe400007fe4ff */
[----:B----45:R-:W-:-:S03]  /*129c0*/  ISETP.GE.AND P0, PT, R4, R19, PT ;  /* 0x000000130400720c */ /* 0x030fc60003f06270 */
[----:B------:R-:W-:-:S05]  /*129d0*/  IMAD.WIDE.U32 R8, R18, c[0x0][0x1f0], R2 ;  /* 0x00007c0012087a25 */ /* 0x000fca00078e0002 */
[----:B------:R-:W-:-:S05]  /*129e0*/  IADD3 R7, R9, R0, RZ ;  /* 0x0000000009077210 */ /* 0x000fca0007ffe0ff */
[----:B------:R-:W-:Y:S05]  /*129f0*/  @P0 BRA `(.L_x_381) ;  /* 0x000000a000000947 */ /* 0x000fea0003800000 */
[----:B-1----:R-:W-:Y:S01]  /*12a00*/  MOV R6, R8 ;  /* 0x0000000800067202 */ /* 0x002fe20000000f00 */
[----:B------:R-:W-:-:S04]  /*12a10*/  IMAD R0, R13, c[0x0][0x1e8], RZ ;  /* 0x00007a000d007a24 */ /* 0x000fc800078e02ff */
        /* <DEDUP_REMOVED lines=8> */
.L_x_381:
[----:B-1----:R-:W-:Y:S05]  /*12aa0*/  BSYNC B0 ;  /* 0x0000000000007941 */ /* 0x002fea0003800000 */
.L_x_380:
[----:B------:R-:W2:Y:S01]  /*12ab0*/  LDL.LU R0, [R1+0x60] ;  /* 0x0000600001007983 */ /* 0x000ea20000300800 */
[----:B------:R-:W-:Y:S01]  /*12ac0*/  BSSY B0, `(.L_x_382) ;  /* 0x0000010000007945 */ /* 0x000fe20003800000 */
[----:B--2---:R-:W-:-:S13]  /*12ad0*/  ISETP.GE.AND P0, PT, R0, R19, PT ;  /* 0x000000130000720c */ /* 0x004fda0003f06270 */
        /* <DEDUP_REMOVED lines=14> */
.L_x_383:
[----:B------:R-:W-:Y:S05]  /*12bc0*/  BSYNC B0 ;  /* 0x0000000000007941 */ /* 0x000fea0003800000 */
.L_x_382:
[----:B------:R-:W2:Y:S01]  /*12bd0*/  LDL.LU R0, [R1+0x64] ;  /* 0x0000640001007983 */ /* 0x000ea20000300800 */
[----:B------:R-:W-:Y:S01]  /*12be0*/  BSSY B0, `(.L_x_384) ;  /* 0x0000010000007945 */ /* 0x000fe20003800000 */
[----:B--2---:R-:W-:-:S13]  /*12bf0*/  ISETP.GE.AND P0, PT, R0, R19, PT ;  /* 0x000000130000720c */ /* 0x004fda0003f06270 */
[----:B------:R-:W-:Y:S05]  /*12c00*/  @P0 BRA `(.L_x_385) ;  /* 0x000000d000000947 */ /* 0x000fea0003800000 */
[----:B------:R-:W-:Y:S01]  /*12c10*/  IADD3 R10, P0, R12, 0x40, RZ ;  /* 0x000000400c0a7810 */ /* 0x000fe20007f1e0ff */
        /* <DEDUP_REMOVED lines=11> */
[----:B---3--:R1:W-:Y:S02]  /*12cd0*/  STG.E.128 [R2.64+0x80], R48 ;  /* 0x0000803002007986 */ /* 0x0083e4000c101d0e */
.L_x_385:
[----:B------:R-:W-:Y:S05]  /*12ce0*/  BSYNC B0 ;  /* 0x0000000000007941 */ /* 0x000fea0003800000 */
.L_x_384:
[----:B------:R-:W2:Y:S02]  /*12cf0*/  LDL.LU R0, [R1+0x68] ;  /* 0x0000680001007983 */ /* 0x000ea40000300800 */
[----:B--2---:R-:W-:-:S13]  /*12d00*/  ISETP.GE.AND P0, PT, R0, R19, PT ;  /* 0x000000130000720c */ /* 0x004fda0003f06270 */
[----:B------:R-:W-:Y:S05]  /*12d10*/  @P0 EXIT ;  /* 0x000000000000094d */ /* 0x000fea0003800000 */
        /* <DEDUP_REMOVED lines=12> */
[----:B---3--:R-:W-:Y:S01]  /*12de0*/  STG.E.128 [R2.64+0x80], R60 ;  /* 0x0000803c02007986 */ /* 0x008fe2000c101d0e */
[----:B------:R-:W-:Y:S05]  /*12df0*/  EXIT ;  /* 0x000000000000794d */ /* 0x000fea0003800000 */
.L_x_366:
[----:B--2---:R-:W2:Y:S01]  /*12e00*/  LDL.LU R14, [R1+0x18] ;  /* 0x00001800010e7983 */ /* 0x004ea20000300800 */
[----:B------:R-:W1:Y:S01]  /*12e10*/  LDC.U8 R4, c[0x0][0x329] ;  /* 0x0000ca40ff047b82 */ /* 0x000e620000000000 */
[----:B------:R-:W-:Y:S01]  /*12e20*/  SHF.R.S32.HI R10, RZ, 0x1f, R160 ;  /* 0x0000001fff0a7819 */ /* 0x000fe200000114a0 */
[----:B------:R-:W-:Y:S01]  /*12e30*/  IMAD.IADD R15, R101, 0x1, -R162 ;  /* 0x00000001650f7824 */ /* 0x000fe200078e0aa2 */
[----:B------:R-:W-:Y:S02]  /*12e40*/  BSSY B0, `(.L_x_386) ;  /* 0x000003e000007945 */ /* 0x000fe40003800000 */
[----:B------:R-:W-:-:S03]  /*12e50*/  LEA.HI R10, R10, R160, RZ, 0x2 ;  /* 0x000000a00a0a7211 */ /* 0x000fc600078f10ff */
[----:B------:R-:W3:Y:S01]  /*12e60*/  LDC.U8 R0, c[0x0][0x328] ;  /* 0x0000ca00ff007b82 */ /* 0x000ee20000000000 */
[----:B-1----:R-:W-:Y:S02]  /*12e70*/  ISETP.NE.AND P1, PT, R4, RZ, PT ;  /* 0x000000ff0400720c */ /* 0x002fe40003f25270 */
[----:B---3--:R-:W-:-:S04]  /*12e80*/  ISETP.NE.AND P3, PT, R0, RZ, PT ;  /* 0x000000ff0000720c */ /* 0x008fc80003f65270 */
[----:B------:R-:W-:-:S07]  /*12e90*/  ISETP.NE.OR P2, PT, R4, RZ, !P3 ;  /* 0x000000ff0400720c */ /* 0x000fce0005f45670 */
[----:B------:R-:W-:Y:S01]  /*12ea0*/  @P1 IMAD.MOV.U32 R7, RZ, RZ, c[0x0][0x210] ;  /* 0x00008400ff071624 */ /* 0x000fe200078e00ff */
[----:B------:R-:W-:Y:S01]  /*12eb0*/  LOP3.LUT R4, R10, 0x1ffffffc, RZ, 0xc0, !PT ;  /* 0x1ffffffc0a047812 */ /* 0x000fe200078ec0ff */
[----:B------:R-:W-:Y:S01]  /*12ec0*/  @!P1 IMAD.MOV.U32 R6, RZ, RZ, c[0x0][0x214] ;  /* 0x00008500ff069624 */ /* 0x000fe200078e00ff */
[----:B------:R-:W-:Y:S01]  /*12ed0*/  SHF.R.S32.HI R10, RZ, 0x2, R10 ;  /* 0x00000002ff0a7819 */ /* 0x000fe2000001140a */
[----:B------:R-:W-:Y:S02]  /*12ee0*/  @P1 IMAD R7, R7, c[0x0][0x214], RZ ;  /* 0x0000850007071a24 */ /* 0x000fe400078e02ff */
[----:B------:R-:W-:Y:S01]  /*12ef0*/  @P1 IMAD.MOV.U32 R18, RZ, RZ, c[0x0][0x210] ;  /* 0x00008400ff121624 */ /* 0x000fe200078e00ff */
[----:B------:R-:W-:Y:S02]  /*12f00*/  @!P1 SEL R7, R6, c[0x0][0x234], !P3 ;  /* 0x00008d0006079a07 */ /* 0x000fe40005800000 */
[----:B------:R-:W-:Y:S02]  /*12f10*/  @!P1 MOV R18, 0x1 ;  /* 0x0000000100129802 */ /* 0x000fe40000000f00 */
[----:B------:R-:W-:-:S03]  /*12f20*/  SHF.R.S32.HI R11, RZ, 0x1f, R10 ;  /* 0x0000001fff0b7819 */ /* 0x000fc6000001140a */
[----:B------:R-:W-:Y:S01]  /*12f30*/  IMAD R6, R162, R18, RZ ;  /* 0x00000012a2067224 */ /* 0x000fe200078e02ff */
[C---:B--2---:R-:W-:Y:S02]  /*12f40*/  ISETP.NE.AND P4, PT, R14.reuse, -0x1, PT ;  /* 0xffffffff0e00780c */ /* 0x044fe40003f85270 */
[----:B------:R-:W-:-:S11]  /*12f50*/  ISETP.NE.OR P0, PT, R14, -0x1, P2 ;  /* 0xffffffff0e00780c */ /* 0x000fd60001705670 */
[----:B------:R-:W-:Y:S01]  /*12f60*/  @P4 IMAD.WIDE.U32 R2, R14, c[0x0][0x1e8], RZ ;  /* 0x00007a000e024a25 */ /* 0x000fe200078e00ff */
[----:B------:R-:W-:-:S03]  /*12f70*/  @!P4 SHF.R.S32.HI R0, RZ, 0x1f, R12 ;  /* 0x0000001fff00c819 */ /* 0x000fc6000001140c */
[----:B------:R-:W-:Y:S02]  /*12f80*/  @P4 IMAD R5, R14, c[0x0][0x1ec], R3 ;  /* 0x00007b000e054a24 */ /* 0x000fe400078e0203 */
[----:B------:R-:W-:Y:S02]  /*12f90*/  @!P4 IMAD R3, R0, c[0x0][0x1e0], RZ ;  /* 0x000078000003ca24 */ /* 0x000fe400078e02ff */
[----:B------:R-:W-:-:S04]  /*12fa0*/  @!P4 IMAD.WIDE.U32 R8, R12, c[0x0][0x1e0], RZ ;  /* 0x000078000c08ca25 */ /* 0x000fc800078e00ff */
[----:B------:R-:W-:Y:S01]  /*12fb0*/  IMAD.IADD R0, R160, 0x1, -R4 ;  /* 0x00000001a0007824 */ /* 0x000fe200078e0a04 */
[----:B------:R-:W-:Y:S01]  /*12fc0*/  @!P4 MOV R2, R8 ;  /* 0x000000080002c202 */ /* 0x000fe20000000f00 */
[----:B------:R-:W-:Y:S01]  /*12fd0*/  @!P4 IMAD R4, R12, c[0x0][0x1e4], R3 ;  /* 0x000079000c04ca24 */ /* 0x000fe200078e0203 */
[----:B------:R-:W-:Y:S01]  /*12fe0*/  SHF.R.S32.HI R8, RZ, 0x1f, R21 ;  /* 0x0000001fff087819 */ /* 0x000fe20000011415 */
[----:B------:R-:W-:Y:S02]  /*12ff0*/  IMAD.SHL.U32 R0, R0, 0x8, RZ ;  /* 0x0000000800007824 */ /* 0x000fe400078e00ff */
[----:B------:R-:W-:Y:S01]  /*13000*/  @P1 IMAD.MOV.U32 R3, RZ, RZ, 0x1 ;  /* 0x00000001ff031424 */ /* 0x000fe200078e00ff */
[----:B------:R-:W-:Y:S01]  /*13010*/  @!P4 IADD3 R5, R9, R4, RZ ;  /* 0x000000040905c210 */ /* 0x000fe20007ffe0ff */
[----:B------:R-:W-:Y:S01]  /*13020*/  @!P1 IMAD R3, R7, c[0x0][0x1c0], RZ ;  /* 0x0000700007039a24 */ /* 0x000fe200078e02ff */
[----:B------:R-:W-:Y:S01]  /*13030*/  IADD3 R4, P3, R0, R2, RZ ;  /* 0x0000000200047210 */ /* 0x000fe20007f7e0ff */
[----:B------:R-:W-:-:S02]  /*13040*/  @!P0 IMAD R14, R12, c[0x0][0x214], RZ ;  /* 0x000085000c0e8a24 */ /* 0x000fc400078e02ff */
[----:B------:R-:W-:Y:S01]  /*13050*/  IMAD R8, R8, c[0x0][0x1f0], RZ ;  /* 0x00007c0008087a24 */ /* 0x000fe200078e02ff */
[----:B------:R-:W-:Y:S01]  /*13060*/  LEA.HI.X.SX32 R5, R0, R5, 0x1, P3 ;  /* 0x0000000500057211 */ /* 0x000fe200018f0eff */
[----:B------:R-:W-:Y:S01]  /*13070*/  IMAD R0, R12, R3, RZ ;  /* 0x000000030c007224 */ /* 0x000fe200078e02ff */
[----:B------:R1:W-:Y:S01]  /*13080*/  @!P0 STL [R1+0x18], R14 ;  /* 0x0000180e01008387 */ /* 0x0003e20000100800 */
[----:B------:R-:W-:Y:S01]  /*13090*/  CS2R R2, SRZ ;  /* 0x0000000000027805 */ /* 0x000fe2000001ff00 */
[C---:B------:R-:W-:Y:S01]  /*130a0*/  IMAD R8, R21.reuse, c[0x0][0x1f4], R8 ;  /* 0x00007d0015087a24 */ /* 0x040fe200078e0208 */
[--C-:B------:R-:W-:Y:S01]  /*130b0*/  @!P2 SHF.R.S32.HI R3, RZ, 0x1f, R14.reuse ;  /* 0x0000001fff03a819 */ /* 0x100fe2000001140e */
[----:B------:R-:W-:Y:S01]  /*130c0*/  @!P2 IMAD.MOV.U32 R2, RZ, RZ, R14 ;  /* 0x000000ffff02a224 */ /* 0x000fe200078e000e */
[----:B------:R-:W-:Y:S01]  /*130d0*/  SEL R0, R0, RZ, P2 ;  /* 0x000000ff00007207 */ /* 0x000fe20001000000 */
[----:B------:R-:W-:Y:S01]  /*130e0*/  IMAD.WIDE.U32 R12, R21, c[0x0][0x1f0], R4 ;  /* 0x00007c00150c7a25 */ /* 0x000fe200078e0004 */
[----:B------:R-:W-:-:S02]  /*130f0*/  ISETP.GE.AND P2, PT, R10, R15, PT ;  /* 0x0000000f0a00720c */ /* 0x000fc40003f46270 */
[----:B------:R-:W-:Y:S01]  /*13100*/  SHF.R.S32.HI R4, RZ, 0x1f, R6 ;  /* 0x0000001fff047819 */ /* 0x000fe20000011406 */
[----:B------:R-:W-:Y:S01]  /*13110*/  IMAD R0, R21, R7, R0 ;  /* 0x0000000715007224 */ /* 0x000fe200078e0200 */
[----:B------:R-:W-:-:S04]  /*13120*/  IADD3 R9, R8, R13, RZ ;  /* 0x0000000d08097210 */ /* 0x000fc80007ffe0ff */
[----:B------:R-:W-:Y:S01]  /*13130*/  IADD3 R20, P1, P0, R6, R2, R0 ;  /* 0x0000000206147210 */ /* 0x000fe2000783e000 */
[----:B------:R-:W-:Y:S01]  /*13140*/  IMAD.WIDE R6, R22, 0x80, R10 ;  /* 0x0000008016067825 */ /* 0x000fe200078e020a */
[----:B------:R-:W-:-:S04]  /*13150*/  SHF.R.S32.HI R0, RZ, 0x1f, R0 ;  /* 0x0000001fff007819 */ /* 0x000fc80000011400 */
[----:B------:R-:W-:Y:S01]  /*13160*/  IADD3.X R19, R4, R3, R0, P1, P0 ;  /* 0x0000000304137210 */ /* 0x000fe20000fe0400 */
        /* <DEDUP_REMOVED lines=11> */
.L_x_387:
[----:B------:R-:W-:Y:S05]  /*13220*/  BSYNC B0 ;  /* 0x0000000000007941 */ /* 0x000fea0003800000 */
.L_x_386:
[----:B------:R-:W-:Y:S01]  /*13230*/  IADD3 R17, R10, 0x20, RZ ;  /* 0x000000200a117810 */ /* 0x000fe20007ffe0ff */
[----:B------:R-:W-:Y:S03]  /*13240*/  BSSY B0, `(.L_x_388) ;  /* 0x0000010000007945 */ /* 0x000fe60003800000 */
[----:B------:R-:W-:-:S13]  /*13250*/  ISETP.GE.AND P0, PT, R17, R15, PT ;  /* 0x0000000f1100720c */ /* 0x000fda0003f06270 */
[----:B------:R-:W-:Y:S05]  /*13260*/  @P0 BRA `(.L_x_389) ;  /* 0x000000d000000947 */ /* 0x000fea0003800000 */
[----:B------:R-:W-:Y:S01]  /*13270*/  IADD3 R0, P0, R6, 0x20, RZ ;  /* 0x0000002006007810 */ /* 0x000fe20007f1e0ff */
[----:B------:R-:W-:Y:S01]  /*13280*/  IMAD.MOV.U32 R4, RZ, RZ, R12 ;  /* 0x000000ffff047224 */ /* 0x000fe200078e000c */
[----:B------:R-:W-:-:S03]  /*13290*/  MOV R5, R9 ;  /* 0x0000000900057202 */ /* 0x000fc60000000f00 */
[----:B--2---:R-:W-:Y:S02]  /*132a0*/  IMAD.X R2, RZ, RZ, R7, P0 ;  /* 0x000000ffff027224 */ /* 0x004fe400000e0607 */
        /* <DEDUP_REMOVED lines=9> */
.L_x_389:
[----:B------:R-:W-:Y:S05]  /*13340*/  BSYNC B0 ;  /* 0x0000000000007941 */ /* 0x000fea0003800000 */
.L_x_388:
[----:B-1----:R-:W-:Y:S01]  /*13350*/  IADD3 R14, R10, 0x40, RZ ;  /* 0x000000400a0e7810 */ /* 0x002fe20007ffe0ff */
        /* <DEDUP_REMOVED lines=16> */
.L_x_391:
[----:B------:R-:W-:Y:S05]  /*13460*/  BSYNC B0 ;  /* 0x0000000000007941 */ /* 0x000fea0003800000 */
.L_x_390:
[----:B------:R-:W-:Y:S01]  /*13470*/  IADD3 R16, R10, 0x60, RZ ;  /* 0x000000600a107810 */ /* 0x000fe20007ffe0ff */
[----:B------:R-:W-:Y:S03]  /*13480*/  BSSY B0, `(.L_x_392) ;  /* 0x0000010000007945 */ /* 0x000fe60003800000 */
[----:B------:R-:W-:-:S13]  /*13490*/  ISETP.GE.AND P0, PT, R16, R15, PT ;  /* 0x0000000f1000720c */ /* 0x000fda0003f06270 */
[----:B------:R-:W-:Y:S05]  /*134a0*/  @P0 BRA `(.L_x_393) ;  /* 0x000000d000000947 */ /* 0x000fea0003800000 */
[----:B------:R-:W-:Y:S01]  /*134b0*/  IADD3 R0, P0, R6, 0x60, RZ ;  /* 0x0000006006007810 */ /* 0x000fe20007f1e0ff */
[----:B-12---:R-:W-:Y:S01]  /*134c0*/  IMAD.MOV.U32 R2, RZ, RZ, R12 ;  /* 0x000000ffff027224 */ /* 0x006fe200078e000c */
        /* <DEDUP_REMOVED lines=11> */
.L_x_393:
[----:B------:R-:W-:Y:S05]  /*13580*/  BSYNC B0 ;  /* 0x0000000000007941 */ /* 0x000fea0003800000 */
.L_x_392:
[----:B------:R-:W-:-:S04]  /*13590*/  LOP3.LUT P6, RZ, R160, 0x3, RZ, 0xc0, !PT ;  /* 0x00000003a0ff7812 */ /* 0x000fc800078cc0ff */
[-C--:B------:R-:W-:Y:S02]  /*135a0*/  ISETP.GE.OR P5, PT, R10, R15.reuse, P6 ;  /* 0x0000000f0a00720c */ /* 0x080fe400037a6670 */
[-C--:B------:R-:W-:Y:S02]  /*135b0*/  ISETP.GE.OR P4, PT, R17, R15.reuse, P6 ;  /* 0x0000000f1100720c */ /* 0x080fe40003786670 */
[-C--:B------:R-:W-:Y:S02]  /*135c0*/  ISETP.GE.OR P3, PT, R14, R15.reuse, P6 ;  /* 0x0000000f0e00720c */ /* 0x080fe40003766670 */
[----:B------:R-:W-:-:S07]  /*135d0*/  ISETP.GE.OR P6, PT, R16, R15, P6 ;  /* 0x0000000f1000720c */ /* 0x000fce00037c6670 */
[-C--:B------:R-:W-:Y:S02]  /*135e0*/  @!P5 IMAD R0, R10, R18.reuse, RZ ;  /* 0x000000120a00d224 */ /* 0x080fe400078e02ff */
[-C--:B-12---:R-:W-:Y:S02]  /*135f0*/  @!P4 IMAD R3, R17, R18.reuse, RZ ;  /* 0x000000121103c224 */ /* 0x086fe400078e02ff */
[----:B------:R-:W-:Y:S01]  /*13600*/  @!P3 IMAD R5, R14, R18, RZ ;  /* 0x000000120e05b224 */ /* 0x000fe200078e02ff */
[CC--:B------:R-:W-:Y:S02]  /*13610*/  @!P5 IADD3 R2, P0, R0.reuse, R20.reuse, RZ ;  /* 0x000000140002d210 */ /* 0x0c0fe40007f1e0ff */
[----:B------:R-:W-:Y:S02]  /*13620*/  @!P4 IADD3 R9, P1, R3, R20, RZ ;  /* 0x000000140309c210 */ /* 0x000fe40007f3e0ff */
[----:B------:R-:W-:Y:S02]  /*13630*/  @!P5 LEA.HI.X.SX32 R0, R0, R19, 0x1, P0 ;  /* 0x000000130000d211 */ /* 0x000fe400000f0eff */
[----:B------:R-:W-:-:S02]  /*13640*/  @!P5 LEA R6, P2, R2, c[0x0][0x200], 0x2 ;  /* 0x000080000206da11 */ /* 0x000fc400078410ff */
[----:B------:R-:W-:Y:S02]  /*13650*/  @!P3 IADD3 R8, P0, R5, R20, RZ ;  /* 0x000000140508b210 */ /* 0x000fe40007f1e0ff */
[-C--:B------:R-:W-:Y:S02]  /*13660*/  @!P4 LEA.HI.X.SX32 R3, R3, R19.reuse, 0x1, P1 ;  /* 0x000000130303c211 */ /* 0x080fe400008f0eff */
[----:B------:R-:W-:Y:S02]  /*13670*/  @!P5 LEA.HI.X R7, R2, c[0x0][0x204], R0, 0x2, P2 ;  /* 0x000081000207da11 */ /* 0x000fe400010f1400 */
[----:B------:R-:W-:Y:S02]  /*13680*/  @!P4 LEA R4, P1, R9, c[0x0][0x200], 0x2 ;  /* 0x000080000904ca11 */ /* 0x000fe400078210ff */
[----:B------:R-:W-:Y:S02]  /*13690*/  @!P3 LEA.HI.X.SX32 R0, R5, R19, 0x1, P0 ;  /* 0x000000130500b211 */ /* 0x000fe400000f0eff */
        /* <DEDUP_REMOVED lines=10> */
[----:B-1----:R-:W-:-:S05]  /*13740*/  IMAD R0, R16, R18, RZ ;  /* 0x0000001210007224 */ /* 0x002fca00078e02ff */
[----:B------:R-:W-:-:S04]  /*13750*/  IADD3 R3, P0, R0, R20, RZ ;  /* 0x0000001400037210 */ /* 0x000fc80007f1e0ff */
[----:B------:R-:W-:Y:S02]  /*13760*/  LEA.HI.X.SX32 R0, R0, R19, 0x1, P0 ;  /* 0x0000001300007211 */ /* 0x000fe400000f0eff */
[----:B------:R-:W-:-:S04]  /*13770*/  LEA R2, P0, R3, c[0x0][0x200], 0x2 ;  /* 0x0000800003027a11 */ /* 0x000fc800078010ff */
[----:B------:R-:W-:Y:S01]  /*13780*/  LEA.HI.X R3, R3, c[0x0][0x204], R0, 0x2, P0 ;  /* 0x0000810003037a11 */ /* 0x000fe200000f1400 */
[----:B------:R-:W-:-:S05]  /*13790*/  IMAD.MOV.U32 R0, RZ, RZ, 0x7f800000 ;  /* 0x7f800000ff007424 */ /* 0x000fca00078e00ff */
[----:B------:R-:W-:Y:S01]  /*137a0*/  STG.E [R2.64], R0 ;  /* 0x0000000002007986 */ /* 0x000fe2000c10190e */
[----:B------:R-:W-:Y:S05]  /*137b0*/  EXIT ;  /* 0x000000000000794d */ /* 0x000fea0003800000 */
.L_x_394:
        /* <DEDUP_REMOVED lines=12> */
.L_x_990:


//--------------------- .text._ZN5flash16flash_fwd_kernelI23Flash_fwd_kernel_traitsILi96ELi128ELi64ELi4ELb0ELb0EN7cutlass6half_tE19Flash_kernel_traitsILi96ELi128ELi64ELi4ES3_EELb1ELb1ELb0ELb1ELb0ELb0ELb0ELb0EEEvNS_16Flash_fwd_paramsE --------------------------
	.section	.text._ZN5flash16flash_fwd_kernelI23Flash_fwd_kernel_traitsILi96ELi128ELi64ELi4ELb0ELb0EN7cutlass6half_tE19Flash_kernel_traitsILi96ELi128ELi64ELi4ES3_EELb1ELb1ELb0ELb1ELb0ELb0ELb0ELb0EEEvNS_16Flash_fwd_paramsE,"ax",@progbits
	.sectioninfo	@"SHI_REGISTERS=255"
	.align	128
        .global         _ZN5flash16flash_fwd_kernelI23Flash_fwd_kernel_traitsILi96ELi128ELi64ELi4ELb0ELb0EN7cutlass6half_tE19Flash_kernel_traitsILi96ELi128ELi64ELi4ES3_EELb1ELb1ELb0ELb1ELb0ELb0ELb0ELb0EEEvNS_16Flash_fwd_paramsE
        .type           _ZN5flash16flash_fwd_kernelI23Flash_fwd_kernel_traitsILi96ELi128ELi64ELi4ELb0ELb0EN7cutlass6half_tE19Flash_kernel_traitsILi96ELi128ELi64ELi4ES3_EELb1ELb1ELb0ELb1ELb0ELb0ELb0ELb0EEEvNS_16Flash_fwd_paramsE,@function
        .size           _ZN5flash16flash_fwd_kernelI23Flash_fwd_kernel_traitsILi96ELi128ELi64ELi4ELb0ELb0EN7cutlass6half_tE19Flash_kernel_traitsILi96ELi128ELi64ELi4ES3_EELb1ELb1ELb0ELb1ELb0ELb0ELb0ELb0EEEvNS_16Flash_fwd_paramsE,(.L_x_991 - _ZN5flash16flash_fwd_kernelI23Flash_fwd_kernel_traitsILi96ELi128ELi64ELi4ELb0ELb0EN7cutlass6half_tE19Flash_kernel_traitsILi96ELi128ELi64ELi4ES3_EELb1ELb1ELb0ELb1ELb0ELb0ELb0ELb0EEEvNS_16Flash_fwd_paramsE)
        .other          _ZN5flash16flash_fwd_kernelI23Flash_fwd_kernel_traitsILi96ELi128ELi64ELi4ELb0ELb0EN7cutlass6half_tE19Flash_kernel_traitsILi96ELi128ELi64ELi4ES3_EELb1ELb1ELb0ELb1ELb0ELb0ELb0ELb0EEEvNS_16Flash_fwd_paramsE,@"STO_CUDA_ENTRY STV_DEFAULT"
_ZN5flash16flash_fwd_kernelI23Flash_fwd_kernel_traitsILi96ELi128ELi64ELi4ELb0ELb0EN7cutlass6half_tE19Flash_kernel_traitsILi96ELi128ELi64ELi4ES3_EELb1ELb1ELb0ELb1ELb0ELb0ELb0ELb0EEEvNS_16Flash_fwd_paramsE:
.text._ZN5flash16flash_fwd_kernelI23Flash_fwd_kernel_traitsILi96ELi128ELi64ELi4ELb0ELb0EN7cutlass6half_tE19Flash_kernel_traitsILi96ELi128ELi64ELi4ES3_EELb1ELb1ELb0ELb1ELb0ELb0ELb0ELb0EEEvNS_16Flash_fwd_paramsE:
        /* <DEDUP_REMOVED lines=18> */
[----:B------:R-:W1:Y:S01]  /*0120*/  S2UR UR14, SR_CTAID.Y ;  /* 0x00000000000e79c3 */ /* 0x000e620000002600 */
        /* <DEDUP_REMOVED lines=11> */
[----:B------:R-:W-:Y:S02]  /*01e0*/  UISETP.EQ.OR.EX UP0, UPT, URZ, UR5, !UP3, UP0 ;  /* 0x000000053f00728c */ /* 0x000fe4000df02700 */
[----:B-1----:R-:W-:-:S06]  /*01f0*/  ULOP3.LUT UR8, UR12, UR27, UR14, 0xfe, !UPT ;  /* 0x0000001b0c087292 */ /* 0x002fcc000f8efe0e */
[----:B--2---:R-:W-:Y:S01]  /*0200*/  LOP3.LUT P3, RZ, R27, UR8, RZ, 0xfc, !PT ;  /* 0x000000081bff7c12 */ /* 0x004fe2000f86fcff */
[----:B------:R-:W-:Y:S02]  /*0210*/  ULDC.64 UR8, c[0x0][0x240] ;  /* 0x0000900000087ab9 */ /* 0x000fe40000000a00 */
[----:B------:R-:W-:Y:S02]  /*0220*/  UIMAD.WIDE UR8, UR14, UR7, UR8 ;  /* 0x000000070e0872a5 */ /* 0x000fe4000f8e0208 */
[----:B------:R-:W-:-:S08]  /*0230*/  ULDC.64 UR4, c[0x0][0x248] ;  /* 0x0000920000047ab9 */ /* 0x000fd00000000a00 */
[----:B------:R-:W-:Y:S02]  /*0240*/  @!P3 IMAD.MOV.U32 R10, RZ, RZ, c[0x0][0x308] ;  /* 0x0000c200ff0ab624 */ /* 0x000fe400078e00ff */
[----:B------:R-:W-:Y:S01]  /*0250*/  @!P3 IMAD.MOV.U32 R11, RZ, RZ, c[0x0][0x30c] ;  /* 0x0000c300ff0bb624 */ /* 0x000fe200078e00ff */
[----:B------:R-:W-:Y:S01]  /*0260*/  UIMAD.WIDE UR4, UR14, UR7, UR4 ;  /* 0x000000070e0472a5 */ /* 0x000fe2000f8e0204 */
        /* <DEDUP_REMOVED lines=55> */
.L_x_395:
[----:B------:R-:W-:Y:S02]  /*05e0*/  ULDC UR6, c[0x0][0x218] ;  /* 0x0000860000067ab9 */ /* 0x000fe40000000800 */
.L_x_396:
        /* <DEDUP_REMOVED lines=44> */
[----:B------:R-:W-:Y:S02]  /*08b0*/  @UP1 UIMAD UR9, UR26, UR5, UR17 ;  /* 0x000000051a0912a4 */ /* 0x000fe4000f8e0211 */
[----:B------:R-:W-:Y:S02]  /*08c0*/  @UP0 UIADD3 UR17, UR10, UR11, URZ ;  /* 0x0000000b0a110290 */ /* 0x000fe4000fffe03f */
[----:B------:R-:W-:Y:S02]  /*08d0*/  ULDC.64 UR4, c[0x0][0x198] ;  /* 0x0000660000047ab9 */ /* 0x000fe40000000a00 */
[----:B------:R-:W-:-:S02]  /*08e0*/  @!UP1 UIMAD UR13, UR13, UR6, URZ ;  /* 0x000000060d0d92a4 */ /* 0x000fc4000f8e023f */
[----:B------:R-:W-:Y:S02]  /*08f0*/  @UP0 UIMAD.WIDE.U32 UR18, UR17, UR4, URZ ;  /* 0x00000004111202a5 */ /* 0x000fe4000f8e003f */
[----:B------:R-:W-:Y:S02]  /*0900*/  @!UP1 UIMAD.WIDE.U32 UR20, UR14, UR6, URZ ;  /* 0x000000060e1492a5 */ /* 0x000fe4000f8e003f */
[----:B------:R-:W-:Y:S02]  /*0910*/  @!UP1 UIMAD UR4, UR14, UR7, UR13 ;  /* 0x000000070e0492a4 */ /* 0x000fe4000f8e020d */
[----:B------:R-:W-:Y:S02]  /*0920*/  @UP1 UMOV UR6, UR16 ;  /* 0x0000001000061c82 */ /* 0x000fe40008000000 */
[----:B------:R-:W-:Y:S02]  /*0930*/  @UP0 UIMAD UR7, UR17, UR5, UR19 ;  /* 0x00000005110702a4 */ /* 0x000fe4000f8e0213 */
[----:B------:R-:W-:-:S02]  /*0940*/  USHF.R.S32.HI UR13, URZ, 0x1f, UR12 ;  /* 0x0000001f3f0d7899 */ /* 0x000fc4000801140c */
[----:B------:R-:W-:Y:S02]  /*0950*/  @!UP1 UIADD3 UR9, UR21, UR4, URZ ;  /* 0x0000000415099290 */ /* 0x000fe4000fffe03f */
[----:B------:R-:W-:Y:S02]  /*0960*/  @!UP1 UMOV UR6, UR20 ;  /* 0x0000001400069c82 */ /* 0x000fe40008000000 */
[----:B------:R-:W-:Y:S01]  /*0970*/  @UP0 UMOV UR16, UR18 ;  /* 0x0000001200100c82 */ /* 0x000fe20008000000 */
[----:B------:R-:W-:Y:S05]  /*0980*/  @P0 BRA `(.L_x_398) ;  /* 0x000000d000000947 */ /* 0x000fea0003800000 */
[----:B-1----:R-:W-:Y:S02]  /*0990*/  USHF.R.S32.HI UR16, URZ, 0x1f, UR10 ;  /* 0x0000001f3f107899 */ /* 0x002fe4000801140a */
[----:B------:R-:W-:Y:S02]  /*09a0*/  ULDC.64 UR4, c[0x0][0x198] ;  /* 0x0000660000047ab9 */ /* 0x000fe40000000a00 */
[----:B------:R-:W-:Y:S02]  /*09b0*/  UIMAD UR16, UR16, UR4, URZ ;  /* 0x00000004101072a4 */ /* 0x000fe4000f8e023f */
[----:B------:R-:W-:-:S02]  /*09c0*/  UIMAD.WIDE.U32 UR18, UR10, UR4, URZ ;  /* 0x000000040a1272a5 */ /* 0x000fc4000f8e003f */
[----:B------:R-:W-:Y:S02]  /*09d0*/  UIMAD UR16, UR10, UR5, UR16 ;  /* 0x000000050a1072a4 */ /* 0x000fe4000f8e0210 */
[----:B------:R-:W-:Y:S02]  /*09e0*/  USHF.R.S32.HI UR7, URZ, 0x1f, UR14 ;  /* 0x0000001f3f077899 */ /* 0x000fe4000801140e */
[----:B------:R-:W-:Y:S02]  /*09f0*/  ULDC.64 UR4, c[0x0][0x180] ;  /* 0x0000600000047ab9 */ /* 0x000fe40000000a00 */
[----:B------:R-:W-:Y:S02]  /*0a00*/  UIADD3 UR17, UR19, UR16, URZ ;  /* 0x0000001013117290 */ /* 0x000fe4000fffe03f */
[----:B------:R-:W-:Y:S02]  /*0a10*/  UIMAD UR7, UR7, UR4, URZ ;  /* 0x00000004070772a4 */ /* 0x000fe4000f8e023f */
[----:B------:R-:W-:-:S02]  /*0a20*/  UMOV UR16, UR18 ;  /* 0x0000001200107c82 */ /* 0x000fc40008000000 */
[----:B------:R-:W-:Y:S02]  /*0a30*/  UIMAD UR7, UR14, UR5, UR7 ;  /* 0x000000050e0772a4 */ /* 0x000fe4000f8e0207 */
[----:B------:R-:W-:-:S04]  /*0a40*/  UIMAD.WIDE.U32 UR16, UR14, UR4, UR16 ;  /* 0x000000040e1072a5 */ /* 0x000fc8000f8e0010 */
[----:B------:R-:W-:Y:S02]  /*0a50*/  UIADD3 UR7, UR17, UR7, URZ ;  /* 0x0000000711077290 */ /* 0x000fe4000fffe03f */
.L_x_398:
        /* <DEDUP_REMOVED lines=10> */
[----:B--2---:R-:W2:Y:S02]  /*0b00*/  MUFU.RCP R2, R2 ;  /* 0x0000000200027308 */ /* 0x004ea40000001000 */
        /* <DEDUP_REMOVED lines=34> */
.L_x_399:
[CC--:B------:R-:W-:Y:S01]  /*0d30*/  LEA.HI R7, R6.reuse, R27.reuse, RZ, 0x2 ;  /* 0x0000001b06077211 */ /* 0x0c0fe200078f10ff */
[----:B------:R-:W1:Y:S01]  /*0d40*/  S2R R16, SR_CTAID.Z ;  /* 0x0000000000107919 */ /* 0x000e620000002700 */
[CC--:B------:R-:W-:Y:S01]  /*0d50*/  LEA.HI R26, R6.reuse, R27.reuse, RZ, 0x3 ;  /* 0x0000001b061a7211 */ /* 0x0c0fe200078f18ff */
[----:B------:R-:W-:Y:S01]  /*0d60*/  UIADD3 UR19, -UR15, UR28, URZ ;  /* 0x0000001c0f137290 */ /* 0x000fe2000fffe13f */
[----:B------:R-:W-:Y:S01]  /*0d70*/  LOP3.LUT R2, R7, 0xfffffffc, RZ, 0xc0, !PT ;  /* 0xfffffffc07027812 */ /* 0x000fe200078ec0ff */
[----:B------:R-:W-:Y:S01]  /*0d80*/  IMAD.MOV.U32 R28, RZ, RZ, 0x10 ;  /* 0x00000010ff1c7424 */ /* 0x000fe200078e00ff */
[----:B------:R-:W-:Y:S01]  /*0d90*/  SHF.R.S32.HI R25, RZ, 0x3, R26 ;  /* 0x00000003ff197819 */ /* 0x000fe2000001141a */
[----:B------:R-:W-:Y:S01]  /*0da0*/  IMAD.U32 R8, RZ, RZ, UR27 ;  /* 0x0000001bff087e24 */ /* 0x000fe2000f8e00ff */
[----:B------:R-:W-:Y:S01]  /*0db0*/  LEA.HI R24, R6, R27, RZ, 0x4 ;  /* 0x0000001b06187211 */ /* 0x000fe200078f20ff */
[----:B------:R-:W-:Y:S01]  /*0dc0*/  IMAD.IADD R3, R27, 0x1, -R2 ;  /* 0x000000011b037824 */ /* 0x000fe200078e0a02 */
[----:B------:R-:W-:Y:S01]  /*0dd0*/  SHF.R.S32.HI R4, RZ, 0x2, R7 ;  /* 0x00000002ff047819 */ /* 0x000fe20000011407 */
[----:B------:R-:W-:Y:S01]  /*0de0*/  IMAD.SHL.U32 R2, R25, 0x40, RZ ;  /* 0x0000004019027824 */ /* 0x000fe200078e00ff */
[----:B------:R-:W-:Y:S01]  /*0df0*/  LOP3.LUT R6, R24, 0xfffffff0, RZ, 0xc0, !PT ;  /* 0xfffffff018067812 */ /* 0x000fe200078ec0ff */
[----:B------:R-:W-:Y:S01]  /*0e00*/  IMAD.SHL.U32 R164, R3, 0x8, RZ ;  /* 0x0000000803a47824 */ /* 0x000fe200078e00ff */
[----:B------:R-:W-:Y:S01]  /*0e10*/  LEA.HI R7, R7, R4, RZ, 0x1 ;  /* 0x0000000407077211 */ /* 0x000fe200078f08ff */
[----:B------:R-:W-:Y:S01]  /*0e20*/  BSSY B0, `(.L_x_400) ;  /* 0x000005c000007945 */ /* 0x000fe20003800000 */
[----:B------:R-:W-:Y:S01]  /*0e30*/  LOP3.LUT R2, R2, 0xc0, RZ, 0xc0, !PT ;  /* 0x000000c002027812 */ /* 0x000fe200078ec0ff */
[----:B------:R-:W-:Y:S01]  /*0e40*/  IMAD.IADD R19, R27, 0x1, -R6 ;  /* 0x000000011b137824 */ /* 0x000fe200078e0a06 */
[----:B------:R-:W-:-:S02]  /*0e50*/  SHF.R.S32.HI R18, RZ, 0x5, R18 ;  /* 0x00000005ff127819 */ /* 0x000fc40000011412 */
[----:B------:R-:W-:Y:S02]  /*0e60*/  LOP3.LUT R3, R2, 0x18, R164, 0xf8, !PT ;  /* 0x0000001802037812 */ /* 0x000fe400078ef8a4 */
[----:B------:R-:W-:Y:S02]  /*0e70*/  SHF.R.U32.HI R2, RZ, 0x3, R2 ;  /* 0x00000003ff027819 */ /* 0x000fe40000011602 */
[----:B------:R-:W-:Y:S02]  /*0e80*/  LEA.HI R21, R19, R19, RZ, 0x1 ;  /* 0x0000001313157211 */ /* 0x000fe400078f08ff */
[----:B------:R-:W-:Y:S02]  /*0e90*/  LOP3.LUT R13, R3, R2, RZ, 0x3c, !PT ;  /* 0x00000002030d7212 */ /* 0x000fe400078e3cff */
[----:B------:R-:W-:Y:S02]  /*0ea0*/  LOP3.LUT R3, R7, 0x7fffffe, RZ, 0xc0, !PT ;  /* 0x07fffffe07037812 */ /* 0x000fe400078ec0ff */
[----:B------:R-:W-:-:S02]  /*0eb0*/  SHF.R.S32.HI R10, RZ, 0x1, R21 ;  /* 0x00000001ff0a7819 */ /* 0x000fc40000011415 */
[----:B------:R-:W-:Y:S01]  /*0ec0*/  SHF.R.S32.HI R6, RZ, 0x1f, R21 ;  /* 0x0000001fff067819 */ /* 0x000fe20000011415 */
[----:B------:R-:W-:Y:S01]  /*0ed0*/  IMAD.IADD R3, R4, 0x1, -R3 ;  /* 0x0000000104037824 */ /* 0x000fe200078e0a03 */
[----:B------:R-:W-:Y:S02]  /*0ee0*/  SHF.R.S32.HI R5, RZ, 0x1f, R4 ;  /* 0x0000001fff057819 */ /* 0x000fe40000011404 */
[----:B------:R-:W-:Y:S01]  /*0ef0*/  SHF.R.S32.HI R165, RZ, 0x1f, R164 ;  /* 0x0000001fffa57819 */ /* 0x000fe200000114a4 */
[----:B------:R-:W-:Y:S01]  /*0f00*/  IMAD R14, R18, 0x8, R3 ;  /* 0x00000008120e7824 */ /* 0x000fe200078e0203 */
[----:B------:R-:W-:Y:S01]  /*0f10*/  IADD3 R2, P0, R164, UR6, RZ ;  /* 0x00000006a4027c10 */ /* 0x000fe2000ff1e0ff */
[----:B------:R-:W-:Y:S01]  /*0f20*/  IMAD R12, R5, c[0x0][0x198], RZ ;  /* 0x00006600050c7a24 */ /* 0x000fe200078e02ff */
[----:B------:R-:W-:Y:S01]  /*0f30*/  LEA.HI R6, R6, R10, RZ, 0x2 ;  /* 0x0000000a06067211 */ /* 0x000fe200078f10ff */
[----:B------:R2:W-:Y:S01]  /*0f40*/  STL.64 [R1+0x18], R164 ;  /* 0x000018a401007387 */ /* 0x0005e20000100a00 */
[----:B------:R-:W-:Y:S01]  /*0f50*/  IADD3.X R3, R165, UR9, RZ, P0, !PT ;  /* 0x00000009a5037c10 */ /* 0x000fe200087fe4ff */
[----:B------:R-:W-:Y:S01]  /*0f60*/  IMAD R12, R4, c[0x0][0x19c], R12 ;  /* 0x00006700040c7a24 */ /* 0x000fe200078e020c */
[----:B------:R-:W-:Y:S01]  /*0f70*/  LOP3.LUT R11, R6, 0xfffffffc, RZ, 0xc0, !PT ;  /* 0xfffffffc060b7812 */ /* 0x000fe200078ec0ff */
[----:B------:R-:W-:Y:S01]  /*0f80*/  IMAD.WIDE.U32 R6, R4, c[0x0][0x198], R164 ;  /* 0x0000660004067a25 */ /* 0x000fe200078e00a4 */
[----:B------:R-:W-:-:S02]  /*0f90*/  IADD3 R161, R164, 0x20, RZ ;  /* 0x00000020a4a17810 */ /* 0x000fc40007ffe0ff */
[----:B------:R-:W-:Y:S01]  /*0fa0*/  IADD3 R127, R164, 0x40, RZ ;  /* 0x00000040a47f7810 */ /* 0x000fe20007ffe0ff */
[----:B------:R-:W-:Y:S01]  /*0fb0*/  IMAD.IADD R23, R10, 0x1, -R11 ;  /* 0x000000010a177824 */ /* 0x000fe200078e0a0b */
[----:B------:R-:W-:Y:S01]  /*0fc0*/  IADD3 R6, P0, R6, UR16, RZ ;  /* 0x0000001006067c10 */ /* 0x000fe2000ff1e0ff */
[----:B-1----:R-:W-:Y:S01]  /*0fd0*/  IMAD.WIDE.U32 R16, R16, c[0x0][0x1a8], R2 ;  /* 0x00006a0010107a25 */ /* 0x002fe200078e0002 */
[----:B------:R-:W-:Y:S02]  /*0fe0*/  SHF.R.S32.HI R10, RZ, 0x1f, R0 ;  /* 0x0000001fff0a7819 */ /* 0x000fe40000011400 */
[----:B------:R-:W-:Y:S01]  /*0ff0*/  IADD3.X R7, R7, UR7, R12, P0, !PT ;  /* 0x0000000707077c10 */ /* 0x000fe200087fe40c */
[----:B------:R-:W-:Y:S01]  /*1000*/  IMAD R11, R5, c[0x0][0x1a0], RZ ;  /* 0x00006800050b7a24 */ /* 0x000fe200078e02ff */
[----:B------:R-:W-:Y:S01]  /*1010*/  LOP3.LUT P1, RZ, R23, 0x2, RZ, 0xc0, !PT ;  /* 0x0000000217ff7812 */ /* 0x000fe2000782c0ff */
[----:B------:R-:W-:-:S04]  /*1020*/  IMAD.WIDE.U32 R2, R4, c[0x0][0x1a0], R164 ;  /* 0x0000680004027a25 */ /* 0x000fc800078e00a4 */
[----:B------:R-:W-:Y:S01]  /*1030*/  IMAD R11, R4, c[0x0][0x1a4], R11 ;  /* 0x00006900040b7a24 */ /* 0x000fe200078e020b */
[----:B------:R-:W-:Y:S01]  /*1040*/  IADD3 R2, P0, R2, UR4, RZ ;  /* 0x0000000402027c10 */ /* 0x000fe2000ff1e0ff */
[C---:B------:R-:W-:Y:S01]  /*1050*/  IMAD R12, R10.reuse, c[0x0][0x1b0], RZ ;  /* 0x00006c000a0c7a24 */ /* 0x040fe200078e02ff */
[----:B------:R-:W-:Y:S01]  /*1060*/  ULDC.64 UR4, c[0x0][0x1a8] ;  /* 0x00006a0000047ab9 */ /* 0x000fe20000000a00 */
[----:B------:R-:W-:Y:S01]  /*1070*/  IMAD R10, R10, c[0x0][0x1b8], RZ ;  /* 0x00006e000a0a7a24 */ /* 0x000fe200078e02ff */
[----:B------:R-:W-:Y:S01]  /*1080*/  IADD3.X R3, R3, UR11, R11, P0, !PT ;  /* 0x0000000b03037c10 */ /* 0x000fe200087fe40b */
[----:B------:R-:W-:Y:S01]  /*1090*/  IMAD.WIDE.U32 R34, R0, c[0x0][0x1b0], R6 ;  /* 0x00006c0000227a25 */ /* 0x000fe200078e0006 */
[----:B------:R-:W-:Y:S01]  /*10a0*/  ISETP.GE.AND P0, PT, R4, UR19, PT ;  /* 0x0000001304007c0c */ /* 0x000fe2000bf06270 */
[----:B------:R-:W-:Y:S02]  /*10b0*/  UIMAD UR4, UR13, UR4, URZ ;  /* 0x000000040d0472a4 */ /* 0x000fe4000f8e023f */
[C---:B------:R-:W-:Y:S01]  /*10c0*/  IMAD R10, R0.reuse, c[0x0][0x1bc], R10 ;  /* 0x00006f00000a7a24 */ /* 0x040fe200078e020a */
[----:B------:R2:W-:Y:S01]  /*10d0*/  STL.64 [R1+0x28], R34 ;  /* 0x0000282201007387 */ /* 0x0005e20000100a00 */
[----:B------:R-:W-:Y:S01]  /*10e0*/  IMAD.WIDE.U32 R30, R0, c[0x0][0x1b8], R2 ;  /* 0x00006e00001e7a25 */ /* 0x000fe200078e0002 */
[----:B------:R-:W-:Y:S01]  /*10f0*/  UIMAD UR4, UR12, UR5, UR4 ;  /* 0x000000050c0472a4 */ /* 0x000fe2000f8e0204 */
[----:B------:R-:W-:-:S02]  /*1100*/  SEL R3, R28, 0xfffffff0, !P1 ;  /* 0xfffffff01c037807 */ /* 0x000fc40004800000 */
[----:B------:R-:W-:Y:S01]  /*1110*/  IMAD R12, R0, c[0x0][0x1b4], R12 ;  /* 0x00006d00000c7a24 */ /* 0x000fe200078e020c */
[----:B------:R2:W-:Y:S01]  /*1120*/  STL.64 [R1+0x50], R30 ;  /* 0x0000501e01007387 */ /* 0x0005e20000100a00 */
[----:B------:R-:W-:Y:S01]  /*1130*/  IMAD.IADD R33, R31, 0x1, R10 ;  /* 0x000000011f217824 */ /* 0x000fe200078e020a */
[----:B------:R-:W-:Y:S01]  /*1140*/  IADD3 R11, R17, UR4, RZ ;  /* 0x00000004110b7c10 */ /* 0x000fe2000fffe0ff */
[----:B------:R-:W-:Y:S01]  /*1150*/  IMAD.IADD R37, R35, 0x1, R12 ;  /* 0x0000000123257824 */ /* 0x000fe200078e020c */
[----:B------:R2:W-:Y:S01]  /*1160*/  STL [R1+0x30], R161 ;  /* 0x000030a101007387 */ /* 0x0005e20000100800 */
[----:B------:R-:W-:Y:S02]  /*1170*/  IMAD.U32 R13, R14, 0x20, R13 ;  /* 0x000000200e0d7824 */ /* 0x000fe400078e000d */
[----:B------:R-:W-:Y:S01]  /*1180*/  IMAD.WIDE R8, R8, 0x80, R4 ;  /* 0x0000008008087825 */ /* 0x000fe200078e0204 */
[----:B------:R2:W-:Y:S03]  /*1190*/  STL [R1+0x34], R127 ;  /* 0x0000347f01007387 */ /* 0x0005e60000100800 */
[----:B------:R-:W-:Y:S01]  /*11a0*/  IMAD.SHL.U32 R218, R13, 0x2, RZ ;  /* 0x000000020dda7824 */ /* 0x000fe200078e00ff */
[----:B------:R2:W-:Y:S04]  /*11b0*/  STL [R1+0x44], R33 ;  /* 0x0000442101007387 */ /* 0x0005e80000100800 */
[----:B------:R2:W-:Y:S01]  /*11c0*/  STL [R1+0x24], R37 ;  /* 0x0000242501007387 */ /* 0x0005e20000100800 */
        /* <DEDUP_REMOVED lines=33> */
.L_x_401:
[----:B------:R-:W-:Y:S05]  /*13e0*/  BSYNC B0 ;  /* 0x0000000000007941 */ /* 0x000fea0003800000 */
.L_x_400:
        /* <DEDUP_REMOVED lines=37> */
.L_x_403:
[----:B------:R-:W-:Y:S05]  /*1640*/  BSYNC B0 ;  /* 0x0000000000007941 */ /* 0x000fea0003800000 */
.L_x_402:
        /* <DEDUP_REMOVED lines=37> */
.L_x_405:
[----:B------:R-:W-:Y:S05]  /*18a0*/  BSYNC B0 ;  /* 0x0000000000007941 */ /* 0x000fea0003800000 */
.L_x_404:
        /* <DEDUP_REMOVED lines=34> */
[----:B---3--:R-:W-:-:S04]  /*1ad0*/  LEA R6, P0, R10, c[0x0][0x160], 0x1 ;  /* 0x000058000a067a11 */ /* 0x008fc800078008ff */
[----:B------:R-:W-:-:S05]  /*1ae0*/  LEA.HI.X R7, R10, c[0x0][0x164], R0, 0x1, P0 ;  /* 0x000059000a077a11 */ /* 0x000fca00000f0c00 */
[----:B------:R-:W-:Y:S01]  /*1af0*/  @!PT LDS RZ, [RZ] ;  /* 0x00000000fffff984 */ /* 0x000fe20000000800 */
[----:B------:R-:W-:Y:S01]  /*1b00*/  @!PT LDS RZ, [RZ] ;  /* 0x00000000fffff984 */ /* 0x000fe20000000800 */
[----:B------:R-:W-:Y:S01]  /*1b10*/  @!PT LDS RZ, [RZ] ;  /* 0x00000000fffff984 */ /* 0x000fe20000000800 */
[----:B------:R1:W-:Y:S04]  /*1b20*/  LDGSTS.E.BYPASS.LTC128B.128 [R218+0x5800], [R6.64+0x80] ;  /* 0x0580008006da7fae */ /* 0x0003e8000b901d5e */
.L_x_407:
[----:B------:R-:W-:Y:S05]  /*1b30*/  BSYNC B0 ;  /* 0x0000000000007941 */ /* 0x000fea0003800000 */
.L_x_406:
[----:B------:R-:W-:Y:S01]  /*1b40*/  IMAD.MOV.U32 R162, RZ, RZ, R36 ;  /* 0x000000ffffa27224 */ /* 0x000fe200078e0024 */
[----:B------:R-:W-:Y:S01]  /*1b50*/  UIADD3 UR34, UR29, -0x1, URZ ;  /* 0xffffffff1d227890 */ /* 0x000fe2000fffe03f */
[----:B------:R-:W-:Y:S01]  /*1b60*/  IMAD.MOV.U32 R163, RZ, RZ, R37 ;  /* 0x000000ffffa37224 */ /* 0x000fe200078e0025 */
[----:B------:R-:W-:Y:S01]  /*1b70*/  MOV R162, R34 ;  /* 0x0000002200a27202 */ /* 0x000fe20000000f00 */
[----:B------:R-:W-:Y:S01]  /*1b80*/  BSSY B0, `(.L_x_408) ;  /* 0x0000026000007945 */ /* 0x000fe20003800000 */
[----:B------:R-:W-:Y:S01]  /*1b90*/  UIMAD UR10, UR34, -0x40, UR8 ;  /* 0xffffffc0220a78a4 */ /* 0x000fe2000f8e0208 */
[----:B------:R-:W-:Y:S01]  /*1ba0*/  MOV R126, UR7 ;  /* 0x00000007007e7c02 */ /* 0x000fe20008000f00 */
[----:B------:R-:W-:Y:S01]  /*1bb0*/  USHF.R.S32.HI UR11, URZ, 0x1f, UR34 ;  /* 0x0000001f3f0b7899 */ /* 0x000fe20008011422 */
[----:B------:R4:W-:Y:S01]  /*1bc0*/  STL.64 [R1+0x20], R162 ;  /* 0x000020a201007387 */ /* 0x0009e20000100a00 */
[----:B------:R-:W-:Y:S02]  /*1bd0*/  UIMAD UR4, UR6, UR34, URZ ;  /* 0x00000022060472a4 */ /* 0x000fe4000f8e023f */
[----:B------:R-:W-:Y:S01]  /*1be0*/  ISETP.GE.AND P0, PT, R4, UR10, PT ;  /* 0x0000000a04007c0c */ /* 0x000fe2000bf06270 */
[----:B-1-3--:R-:W-:Y:S01]  /*1bf0*/  IMAD.WIDE.U32 R6, R126, UR34, R162 ;  /* 0x000000227e067c25 */ /* 0x00afe2000f8e00a2 */
[----:B------:R-:W-:-:S06]  /*1c00*/  UIMAD UR4, UR11, UR7, UR4 ;  /* 0x000000070b0472a4 */ /* 0x000fcc000f8e0204 */
[----:B------:R-:W-:-:S05]  /*1c10*/  IADD3 R0, R7, UR4, RZ ;  /* 0x0000000407007c10 */ /* 0x000fca000fffe0ff */
        /* <DEDUP_REMOVED lines=28> */
.L_x_409:
[----:B------:R-:W-:Y:S05]  /*1de0*/  BSYNC B0 ;  /* 0x0000000000007941 */ /* 0x000fea0003800000 */
.L_x_408:
        /* <DEDUP_REMOVED lines=34> */
.L_x_411:
[----:B------:R-:W-:Y:S05]  /*2010*/  BSYNC B0 ;  /* 0x0000000000007941 */ /* 0x000fea0003800000 */
.L_x_410:
[----:B------:R-:W-:Y:S01]  /*2020*/  ULDC.64 UR4, c[0x0][0x318] ;  /* 0x0000c60000047ab9 */ /* 0x000fe20000000a00 */
[----:B------:R-:W0:Y:S01]  /*2030*/  LDGDEPBAR ;  /* 0x00000000000079af */ /* 0x000e220000000000 */
[----:B------:R-:W-:Y:S01]  /*2040*/  UISETP.NE.U32.AND UP1, UPT, URZ, UR4, UPT ;  /* 0x000000043f00728c */ /* 0x000fe2000bf25070 */
[----:B------:R-:W-:Y:S02]  /*2050*/  LOP3.LUT R0, R26, 0xfffffff8, RZ, 0xc0, !PT ;  /* 0xfffffff81a007812 */ /* 0x000fe400078ec0ff */
[----:B------:R-:W-:Y:S01]  /*2060*/  SHF.R.S32.HI R2, RZ, 0x1f, R20 ;  /* 0x0000001fff027819 */ /* 0x000fe20000011414 */
[----:B------:R-:W-:Y:S01]  /*2070*/  UISETP.NE.AND.EX UP1, UPT, URZ, UR5, UPT, UP1 ;  /* 0x000000053f00728c */ /* 0x000fe2000bf25310 */
[----:B-1----:R-:W-:Y:S02]  /*2080*/  SHF.R.S32.HI R8, RZ, 0x4, R24 ;  /* 0x00000004ff087819 */ /* 0x002fe40000011418 */
[----:B------:R-:W-:Y:S01]  /*2090*/  ISETP.GE.AND P1, PT, R4, UR10, PT ;  /* 0x0000000a04007c0c */ /* 0x000fe2000bf26270 */
[----:B------:R-:W-:-:S02]  /*20a0*/  ULDC.64 UR4, c[0x0][0x320] ;  /* 0x0000c80000047ab9 */ /* 0x000fc40000000a00 */
[----:B------:R-:W-:Y:S02]  /*20b0*/  PLOP3.LUT P0, PT, PT, PT, UP1, 0x80, 0x0 ;  /* 0x000000000000781c */ /* 0x000fe40003f0f018 */
[----:B------:R-:W-:Y:S02]  /*20c0*/  LOP3.LUT R5, R21, 0x7fffffe, RZ, 0xc0, !PT ;  /* 0x07fffffe15057812 */ /* 0x000fe400078ec0ff */
[----:B------:R-:W-:Y:S01]  /*20d0*/  SHF.R.S32.HI R12, RZ, 0x1f, R19 ;  /* 0x0000001fff0c7819 */ /* 0x000fe20000011413 */
[----:B------:R-:W-:Y:S02]  /*20e0*/  @UP1 USHF.R.S32.HI UR16, URZ, 0x1f, UR14 ;  /* 0x0000001f3f101899 */ /* 0x000fe4000801140e */
[----:B------:R-:W-:Y:S02]  /*20f0*/  @UP1 UIMAD.WIDE.U32 UR12, UR14, UR4, UR12 ;  /* 0x000000040e0c12a5 */ /* 0x000fe4000f8e000c */
[----:B------:R-:W-:Y:S01]  /*2100*/  @UP1 UIMAD UR16, UR16, UR4, URZ ;  /* 0x00000004101012a4 */ /* 0x000fe2000f8e023f */
[----:B------:R-:W-:Y:S01]  /*2110*/  IMAD.MOV.U32 R14, RZ, RZ, R32 ;  /* 0x000000ffff0e7224 */ /* 0x000fe200078e0020 */
[----:B------:R-:W-:-:S02]  /*2120*/  ULDC.64 UR24, c[0x0][0x1a0] ;  /* 0x0000680000187ab9 */ /* 0x000fc40000000a00 */
[----:B------:R-:W-:Y:S01]  /*2130*/  @UP1 UIMAD UR5, UR14, UR5, UR16 ;  /* 0x000000050e0512a4 */ /* 0x000fe2000f8e0210 */
[----:B------:R-:W-:-:S04]  /*2140*/  DEPBAR.LE SB0, 0x0 ;  /* 0x000080000000791a */ /* 0x000fc80000000000 */
[----:B------:R-:W-:Y:S02]  /*2150*/  ULDC UR4, c[0x0][0x318] ;  /* 0x0000c60000047ab9 */ /* 0x000fe40000000800 */
[----:B------:R-:W-:Y:S02]  /*2160*/  @UP1 ULEA UR16, UP0, UR12, UR4, 0x2 ;  /* 0x000000040c101291 */ /* 0x000fe4000f80103f */
[----:B------:R-:W-:Y:S02]  /*2170*/  @UP1 UIADD3 UR5, UR13, UR5, URZ ;  /* 0x000000050d051290 */ /* 0x000fe4000fffe03f */
[----:B------:R-:W-:Y:S02]  /*2180*/  ULDC UR4, c[0x0][0x31c] ;  /* 0x0000c70000047ab9 */ /* 0x000fe40000000800 */
[----:B------:R-:W-:Y:S01]  /*2190*/  @UP1 ULEA.HI.X UR17, UR12, UR4, UR5, 0x2, UP0 ;  /* 0x000000040c111291 */ /* 0x000fe200080f1405 */
[----:B------:R-:W-:-:S05]  /*21a0*/  IMAD.U32 R6, RZ, RZ, UR16 ;  /* 0x00000010ff067e24 */ /* 0x000fca000f8e00ff */
[----:B------:R-:W-:-:S05]  /*21b0*/  IMAD.U32 R7, RZ, RZ, UR17 ;  /* 0x00000011ff077e24 */ /* 0x000fca000f8e00ff */
[----:B------:R1:W3:Y:S01]  /*21c0*/  @P0 LDG.E R11, [R6.64] ;  /* 0x0000001e060b0981 */ /* 0x0002e2000c1e1900 */
[----:B------:R-:W-:Y:S01]  /*21d0*/  IMAD.IADD R0, R27, 0x1, -R0 ;  /* 0x000000011b007824 */ /* 0x000fe200078e0a00 */
[----:B------:R-:W-:Y:S01]  /*21e0*/  LEA.HI R2, R2, R20, RZ, 0x2 ;  /* 0x0000001402027211 */ /* 0x000fe200078f10ff */
[----:B------:R-:W3:Y:S01]  /*21f0*/  @P0 MUFU.RCP R13, c[0x0][0x238] ;  /* 0x00008e00000d0b08 */ /* 0x000ee20000001000 */
[----:B------:R-:W-:Y:S01]  /*2200*/  IMAD.IADD R9, R19, 0x1, -R5 ;  /* 0x0000000113097824 */ /* 0x000fe200078e0a05 */
[----:B------:R-:W-:Y:S01]  /*2210*/  LEA.HI R5, R12, R19, RZ, 0x3 ;  /* 0x000000130c057211 */ /* 0x000fe200078f18ff */
[----:B------:R-:W-:Y:S01]  /*2220*/  BAR.SYNC.DEFER_BLOCKING 0x0 ;  /* 0x0000000000007b1d */ /* 0x000fe20000010000 */
[----:B------:R-:W-:Y:S01]  /*2230*/  LEA.HI R10, R0, R0, RZ, 0x1 ;  /* 0x00000000000a7211 */ /* 0x000fe200078f08ff */
[----:B------:R-:W-:Y:S01]  /*2240*/  IMAD.MOV.U32 R15, RZ, RZ, R33 ;  /* 0x000000ffff0f7224 */ /* 0x000fe200078e0021 */
[----:B------:R-:W-:Y:S01]  /*2250*/  SHF.R.S32.HI R2, RZ, 0x2, R2 ;  /* 0x00000002ff027819 */ /* 0x000fe20000011402 */
[----:B------:R-:W-:Y:S01]  /*2260*/  IMAD.SHL.U32 R5, R5, 0x20, RZ ;  /* 0x0000002005057824 */ /* 0x000fe200078e00ff */
[----:B------:R-:W-:Y:S01]  /*2270*/  LOP3.LUT R4, R10, 0x7fffffe, RZ, 0xc0, !PT ;  /* 0x07fffffe0a047812 */ /* 0x000fe200078ec0ff */
[----:B------:R-:W-:Y:S01]  /*2280*/  IMAD.MOV.U32 R14, RZ, RZ, R30 ;  /* 0x000000ffff0e7224 */ /* 0x000fe200078e001e */
[----:B------:R-:W-:Y:S01]  /*2290*/  USHF.L.U32 UR23, UR24, 0x6, URZ ;  /* 0x0000000618177899 */ /* 0x000fe2000800063f */
[----:B------:R-:W-:Y:S01]  /*22a0*/  IMAD.SHL.U32 R27, R27, 0x2, RZ ;  /* 0x000000021b1b7824 */ /* 0x000fe200078e00ff */
[----:B------:R-:W-:Y:S01]  /*22b0*/  USHF.L.U64.HI UR22, UR24, UR22, UR25 ;  /* 0x0000001618167299 */ /* 0x000fe20008010219 */
[----:B------:R-:W-:Y:S01]  /*22c0*/  BSSY B0, `(.L_x_412) ;  /* 0x0000057000007945 */ /* 0x000fe20003800000 */
[----:B------:R-:W-:-:S02]  /*22d0*/  UIADD3 UR18, UR32, -0x4ab325aa, URZ ;  /* 0xb54cda5620127890 */ /* 0x000fc4000fffe03f */
[----:B------:R-:W-:Y:S01]  /*22e0*/  UIMAD UR4, UR22, UR34, URZ ;  /* 0x00000022160472a4 */ /* 0x000fe2000f8e023f */
[----:B------:R-:W-:Y:S01]  /*22f0*/  LOP3.LUT R157, R27, 0x6, RZ, 0xc0, !PT ;  /* 0x000000061b9d7812 */ /* 0x000fe200078ec0ff */
[----:B------:R-:W-:Y:S02]  /*2300*/  UIADD3 UR17, UR33, 0x646e171e, URZ ;  /* 0x646e171e21117890 */ /* 0x000fe4000fffe03f */
[----:B------:R-:W-:Y:S01]  /*2310*/  UIMAD UR11, UR11, UR23, UR4 ;  /* 0x000000170b0b72a4 */ /* 0x000fe2000f8e0204 */
[----:B-1----:R-:W-:Y:S02]  /*2320*/  LEA.HI R6, R24, R8, RZ, 0x1 ;  /* 0x0000000818067211 */ /* 0x002fe400078f08ff */
[----:B------:R-:W-:Y:S01]  /*2330*/  UMOV UR4, URZ ;  /* 0x0000003f00047c82 */ /* 0x000fe20008000000 */
[----:B------:R-:W-:Y:S02]  /*2340*/  LEA R7, R18, UR15, 0x4 ;  /* 0x0000000f12077c11 */ /* 0x000fe4000f8e20ff */
[----:B------:R-:W-:Y:S01]  /*2350*/  LOP3.LUT R6, R6, 0xfffffffe, RZ, 0xc0, !PT ;  /* 0xfffffffe06067812 */ /* 0x000fe200078ec0ff */
[----:B------:R-:W-:Y:S01]  /*2360*/  @P1 STS [R218+0x9000], RZ ;  /* 0x009000ffda001388 */ /* 0x000fe20000000800 */
[----:B------:R-:W-:Y:S01]  /*2370*/  IADD3 R7, R7, 0x1, R2 ;  /* 0x0000000107077810 */ /* 0x000fe20007ffe002 */
[----:B------:R-:W-:-:S02]  /*2380*/  IMAD.U32 R2, RZ, RZ, UR8 ;  /* 0x00000008ff027e24 */ /* 0x000fc4000f8e00ff */
[----:B------:R-:W-:Y:S01]  /*2390*/  IMAD.IADD R6, R8, 0x1, -R6 ;  /* 0x0000000108067824 */ /* 0x000fe200078e0a06 */
[----:B------:R-:W-:Y:S01]  /*23a0*/  @P1 STS [R218+0x9004], RZ ;  /* 0x009004ffda001388 */ /* 0x000fe20000000800 */
[----:B------:R-:W-:Y:S01]  /*23b0*/  IMAD.IADD R8, R0, 0x1, -R4 ;  /* 0x0000000100087824 */ /* 0x000fe200078e0a04 */
[----:B------:R-:W-:Y:S02]  /*23c0*/  SHF.R.S32.HI R0, RZ, 0x1f, R18 ;  /* 0x0000001fff007819 */ /* 0x000fe40000011412 */
[----:B------:R-:W-:Y:S01]  /*23d0*/  IADD3 R12, R2, -UR28, R7 ;  /* 0x8000001c020c7c10 */ /* 0x000fe2000fffe007 */
[----:B------:R-:W-:Y:S01]  /*23e0*/  IMAD.SHL.U32 R2, R23, 0x40, RZ ;  /* 0x0000004017027824 */ /* 0x000fe200078e00ff */
[----:B------:R-:W-:Y:S01]  /*23f0*/  LEA.HI R0, R0, R18, RZ, 0x2 ;  /* 0x0000001200007211 */ /* 0x000fe200078f10ff */
[----:B------:R-:W-:Y:S01]  /*2400*/  IMAD.U32 R7, RZ, RZ, UR27 ;  /* 0x0000001bff077e24 */ /* 0x000fe2000f8e00ff */
[----:B------:R-:W-:Y:S01]  /*2410*/  @P1 STS.64 [R218+0x9008], RZ ;  /* 0x009008ffda001388 */ /* 0x000fe20000000a00 */
[----:B------:R-:W-:Y:S01]  /*2420*/  IMAD R8, R6, 0x8, R8 ;  /* 0x0000000806087824 */ /* 0x000fe200078e0208 */
[----:B------:R-:W-:Y:S01]  /*2430*/  LOP3.LUT R4, R2, 0xc0, RZ, 0xc0, !PT ;  /* 0x000000c002047812 */ /* 0x000fe200078ec0ff */
[----:B------:R-:W-:Y:S01]  /*2440*/  IMAD R167, R7, 0x8, R18 ;  /* 0x0000000807a77824 */ /* 0x000fe200078e0212 */
[----:B------:R-:W-:Y:S01]  /*2450*/  LOP3.LUT R2, R0, 0xfffffffc, RZ, 0xc0, !PT ;  /* 0xfffffffc00027812 */ /* 0x000fe200078ec0ff */
[----:B------:R-:W-:Y:S01]  /*2460*/  @P1 STS.128 [R218+0xa000], RZ ;  /* 0x00a000ffda001388 */ /* 0x000fe20000000c00 */
[----:B------:R-:W-:Y:S01]  /*2470*/  LOP3.LUT R0, R5, 0xffffff00, RZ, 0xc0, !PT ;  /* 0xffffff0005007812 */ /* 0x000fe200078ec0ff */
[----:B------:R-:W-:Y:S01]  /*2480*/  IMAD.SHL.U32 R5, R6, 0x8, RZ ;  /* 0x0000000806057824 */ /* 0x000fe200078e00ff */
[----:B------:R-:W-:Y:S01]  /*2490*/  IADD3 R124, R12, c[0x0][0x2e8], RZ ;  /* 0x0000ba000c7c7a10 */ /* 0x000fe20007ffe0ff */
[C---:B------:R-:W-:Y:S01]  /*24a0*/  IMAD.IADD R6, R18.reuse, 0x1, -R2 ;  /* 0x0000000112067824 */ /* 0x040fe200078e0a02 */
[----:B------:R-:W-:Y:S01]  /*24b0*/  @P1 STS.128 [R218+0xb000], RZ ;  /* 0x00b000ffda001388 */ /* 0x000fe20000000c00 */
[----:B------:R-:W-:-:S02]  /*24c0*/  IMAD R2, R18, 0x200, R0 ;  /* 0x0000020012027824 */ /* 0x000fc400078e0200 */
[----:B------:R-:W-:Y:S01]  /*24d0*/  IMAD R7, R9, 0x20, R0 ;  /* 0x0000002009077824 */ /* 0x000fe200078e0200 */
[----:B------:R-:W-:Y:S01]  /*24e0*/  SHF.R.S32.HI R0, RZ, 0x1, R10 ;  /* 0x00000001ff007819 */ /* 0x000fe2000001140a */
[----:B------:R1:W-:Y:S04]  /*24f0*/  STL [R1+0x5c], R6 ;  /* 0x00005c0601007387 */ /* 0x0003e80000100800 */
[----:B------:R2:W-:Y:S04]  /*2500*/  STL [R1+0x3c], R167 ;  /* 0x00003ca701007387 */ /* 0x0005e80000100800 */
[----:B------:R2:W-:Y:S01]  /*2510*/  STL.64 [R1+0x40], R14 ;  /* 0x0000400e01007387 */ /* 0x0005e20000100a00 */
[----:B-1----:R-:W-:-:S02]  /*2520*/  LOP3.LUT R6, R4, 0x8, R5, 0xf8, !PT ;  /* 0x0000000804067812 */ /* 0x002fc400078ef805 */
[----:B------:R-:W-:Y:S01]  /*2530*/  SHF.R.U32.HI R5, RZ, 0x3, R4 ;  /* 0x00000003ff057819 */ /* 0x000fe20000011604 */
[----:B------:R-:W-:Y:S02]  /*2540*/  IMAD R4, R9, 0x20, R2 ;  /* 0x0000002009047824 */ /* 0x000fe400078e0202 */
[----:B------:R-:W-:Y:S01]  /*2550*/  IMAD.SHL.U32 R2, R25, 0x8, RZ ;  /* 0x0000000819027824 */ /* 0x000fe200078e00ff */
[----:B------:R-:W-:Y:S01]  /*2560*/  LOP3.LUT R5, R6, R5, RZ, 0x3c, !PT ;  /* 0x0000000506057212 */ /* 0x000fe200078e3cff */
[----:B---3--:R-:W-:Y:S02]  /*2570*/  @P0 FMUL.FTZ R11, R11, R13 ;  /* 0x0000000d0b0b0220 */ /* 0x008fe40000410000 */
[----:B------:R-:W-:Y:S02]  /*2580*/  IMAD.U32 R13, RZ, RZ, UR23 ;  /* 0x00000017ff0d7e24 */ /* 0x000fe4000f8e00ff */
[----:B------:R-:W1:Y:S01]  /*2590*/  @P0 R2UR UR5, R11 ;  /* 0x000000000b0503c2 */ /* 0x000e6200000e0000 */
[C---:B------:R-:W-:Y:S01]  /*25a0*/  LOP3.LUT P0, RZ, R0.reuse, 0x2, RZ, 0xc0, !PT ;  /* 0x0000000200ff7812 */ /* 0x040fe2000780c0ff */
[----:B------:R-:W-:-:S05]  /*25b0*/  IMAD.SHL.U32 R0, R0, 0x40, RZ ;  /* 0x0000004000007824 */ /* 0x000fca00078e00ff */
[----:B------:R-:W-:-:S04]  /*25c0*/  LOP3.LUT R0, R0, 0xc0, RZ, 0xc0, !PT ;  /* 0x000000c000007812 */ /* 0x000fc800078ec0ff */
[----:B------:R-:W-:Y:S02]  /*25d0*/  LOP3.LUT R2, R0, 0x8, R2, 0xf8, !PT ;  /* 0x0000000800027812 */ /* 0x000fe400078ef802 */
[----:B------:R-:W-:-:S04]  /*25e0*/  SHF.R.U32.HI R0, RZ, 0x3, R0 ;  /* 0x00000003ff007819 */ /* 0x000fc80000011600 */
[----:B------:R-:W-:Y:S01]  /*25f0*/  LOP3.LUT R2, R2, R0, RZ, 0x3c, !PT ;  /* 0x0000000002027212 */ /* 0x000fe200078e3cff */
[C---:B------:R-:W-:Y:S01]  /*2600*/  IMAD.IADD R0, R5.reuse, 0x1, R4 ;  /* 0x0000000105007824 */ /* 0x040fe200078e0204 */
[----:B------:R-:W-:Y:S01]  /*2610*/  SEL R4, R28, 0xfffffff0, !P0 ;  /* 0xfffffff01c047807 */ /* 0x000fe20004000000 */
[----:B------:R-:W-:Y:S02]  /*2620*/  IMAD.IADD R5, R5, 0x1, R7 ;  /* 0x0000000105057824 */ /* 0x000fe400078e0207 */
[----:B------:R-:W-:Y:S01]  /*2630*/  IMAD.WIDE.U32 R6, R13, UR34, R14 ;  /* 0x000000220d067c25 */ /* 0x000fe2000f8e000e */
[----:B-1----:R-:W-:-:S03]  /*2640*/  @UP1 UMOV UR4, UR5 ;  /* 0x0000000500041c82 */ /* 0x002fc60008000000 */
[----:B------:R-:W-:Y:S01]  /*2650*/  IMAD.U32 R2, R8, 0x20, R2 ;  /* 0x0000002008027824 */ /* 0x000fe200078e0002 */
        /* <DEDUP_REMOVED lines=29> */
.L_x_413:
[----:B--2---:R-:W-:Y:S05]  /*2830*/  BSYNC B0 ;  /* 0x0000000000007941 */ /* 0x004fea0003800000 */
.L_x_412:
        /* <DEDUP_REMOVED lines=36> */
.L_x_415:
[----:B------:R-:W-:Y:S05]  /*2a80*/  BSYNC B0 ;  /* 0x0000000000007941 */ /* 0x000fea0003800000 */
.L_x_414:
[----:B------:R-:W-:Y:S01]  /*2a90*/  IMAD.SHL.U32 R216, R0, 0x2, RZ ;  /* 0x0000000200d87824 */ /* 0x000fe200078e00ff */
[----:B------:R-:W-:Y:S01]  /*2aa0*/  IADD3 R6, R124, 0x40, RZ ;  /* 0x000000407c067810 */ /* 0x000fe20007ffe0ff */
[----:B------:R-:W-:Y:S01]  /*2ab0*/  IMAD.SHL.U32 R213, R2, 0x2, RZ ;  /* 0x0000000202d57824 */ /* 0x000fe200078e00ff */
[----:B------:R-:W-:Y:S01]  /*2ac0*/  IADD3 R2, R124, 0x48, RZ ;  /* 0x000000487c027810 */ /* 0x000fe20007ffe0ff */
[----:B------:R-:W-:Y:S01]  /*2ad0*/  IMAD R217, R3, 0x2, R216 ;  /* 0x0000000203d97824 */ /* 0x000fe200078e02d8 */
[----:B-1----:R-:W-:Y:S01]  /*2ae0*/  LDSM.16.M88.4 R12, [R216] ;  /* 0x00000000d80c783b */ /* 0x002fe20000000200 */
[----:B------:R-:W-:Y:S01]  /*2af0*/  IMAD R215, R4, 0x2, R213 ;  /* 0x0000000204d77824 */ /* 0x000fe200078e02d5 */
[----:B------:R-:W-:Y:S01]  /*2b00*/  IADD3 R7, R124, 0x8, RZ ;  /* 0x000000087c077810 */ /* 0x000fe20007ffe0ff */
[----:B------:R-:W-:Y:S01]  /*2b10*/  IMAD.U32 R0, RZ, RZ, UR34 ;  /* 0x00000022ff007e24 */ /* 0x000fe2000f8e00ff */
[----:B------:R-:W1:Y:S01]  /*2b20*/  LDSM.16.M88.4 R16, [R213+0x6000] ;  /* 0x00600000d510783b */ /* 0x000e620000000200 */
[----:B------:R-:W-:-:S03]  /*2b30*/  UISETP.GE.AND UP0, UPT, UR29, 0x2, UPT ;  /* 0x000000021d00788c */ /* 0x000fc6000bf06270 */
[----:B------:R-:W3:Y:S04]  /*2b40*/  LDSM.16.M88.4 R8, [R216+0x1000] ;  /* 0x00100000d808783b */ /* 0x000ee80000000200 */
[----:B------:R-:W5:Y:S04]  /*2b50*/  LDSM.16.M88.4 R32, [R213+0x6400] ;  /* 0x00640000d520783b */ /* 0x000f680000000200 */
[----:B------:R-:W2:Y:S04]  /*2b60*/  LDSM.16.M88.4 R28, [R213+0x6800] ;  /* 0x00680000d51c783b */ /* 0x000ea80000000200 */
[----:B------:R-:W4:Y:S04]  /*2b70*/  LDSM.16.M88.4 R24, [R213+0x6c00] ;  /* 0x006c0000d518783b */ /* 0x000f280000000200 */
[----:B------:R-:W-:Y:S04]  /*2b80*/  LDSM.16.M88.4 R52, [R215+0x6000] ;  /* 0x00600000d734783b */ /* 0x000fe80000000200 */
[----:B------:R-:W-:Y:S04]  /*2b90*/  LDSM.16.M88.4 R56, [R215+0x6800] ;  /* 0x00680000d738783b */ /* 0x000fe80000000200 */
[----:B------:R-:W-:Y:S04]  /*2ba0*/  LDSM.16.M88.4 R60, [R215+0x6400] ;  /* 0x00640000d73c783b */ /* 0x000fe80000000200 */
[----:B------:R-:W-:Y:S04]  /*2bb0*/  LDSM.16.M88.4 R20, [R217] ;  /* 0x00000000d914783b */ /* 0x000fe80000000200 */
[----:B------:R-:W-:Y:S01]  /*2bc0*/  LDSM.16.M88.4 R48, [R215+0x6c00] ;  /* 0x006c0000d730783b */ /* 0x000fe20000000200 */
[-C--:B-1----:R-:W-:Y:S03]  /*2bd0*/  HMMA.16816.F32 R40, R12, R16.reuse, RZ ;  /* 0x000000100c28723c */ /* 0x082fe600000018ff */
[----:B------:R-:W-:Y:S04]  /*2be0*/  LDSM.16.M88.4 R44, [R213+0x7400] ;  /* 0x00740000d52c783b */ /* 0x000fe80000000200 */
[----:B------:R-:W0:Y:S01]  /*2bf0*/  LDGDEPBAR ;  /* 0x00000000000079af */ /* 0x000e220000000000 */
[C---:B---3--:R-:W-:Y:S08]  /*2c00*/  HMMA.16816.F32 R36, R8.reuse, R16, RZ ;  /* 0x000000100824723c */ /* 0x048ff000000018ff */
[-C--:B------:R-:W-:Y:S08]  /*2c10*/  HMMA.16816.F32 R100, R8, R18.reuse, RZ ;  /* 0x000000120864723c */ /* 0x080ff000000018ff */
[----:B------:R-:W-:Y:S01]  /*2c20*/  HMMA.16816.F32 R132, R12, R18, RZ ;  /* 0x000000120c84723c */ /* 0x000fe200000018ff */
[----:B------:R-:W1:Y:S07]  /*2c30*/  LDSM.16.M88.4 R16, [R217+0x1000] ;  /* 0x00100000d910783b */ /* 0x000e6e0000000200 */
[C---:B-----5:R-:W-:Y:S08]  /*2c40*/  HMMA.16816.F32 R72, R8.reuse, R32, RZ ;  /* 0x000000200848723c */ /* 0x060ff000000018ff */
[C---:B--2---:R-:W-:Y:S08]  /*2c50*/  HMMA.16816.F32 R84, R8.reuse, R28, RZ ;  /* 0x0000001c0854723c */ /* 0x044ff000000018ff */
[C---:B----4-:R-:W-:Y:S08]  /*2c60*/  HMMA.16816.F32 R88, R8.reuse, R24, RZ ;  /* 0x000000180858723c */ /* 0x050ff000000018ff */
[C---:B------:R-:W-:Y:S08]  /*2c70*/  HMMA.16816.F32 R96, R8.reuse, R34, RZ ;  /* 0x000000220860723c */ /* 0x040ff000000018ff */
[C---:B------:R-:W-:Y:S08]  /*2c80*/  HMMA.16816.F32 R92, R8.reuse, R30, RZ ;  /* 0x0000001e085c723c */ /* 0x040ff000000018ff */
[----:B------:R-:W-:Y:S01]  /*2c90*/  HMMA.16816.F32 R80, R8, R26, RZ ;  /* 0x0000001a0850723c */ /* 0x000fe200000018ff */
[----:B------:R-:W-:Y:S07]  /*2ca0*/  LDSM.16.M88.4 R8, [R216+0x3000] ;  /* 0x00300000d808783b */ /* 0x000fee0000000200 */
[C---:B------:R-:W-:Y:S08]  /*2cb0*/  HMMA.16816.F32 R76, R12.reuse, R32, RZ ;  /* 0x000000200c4c723c */ /* 0x040ff000000018ff */
[C---:B------:R-:W-:Y:S01]  /*2cc0*/  HMMA.16816.F32 R112, R12.reuse, R34, RZ ;  /* 0x000000220c70723c */ /* 0x040fe200000018ff */
[----:B------:R-:W2:Y:S07]  /*2cd0*/  LDSM.16.M88.4 R32, [R213+0x7000] ;  /* 0x00700000d520783b */ /* 0x000eae0000000200 */
[C---:B------:R-:W-:Y:S08]  /*2ce0*/  HMMA.16816.F32 R68, R12.reuse, R28, RZ ;  /* 0x0000001c0c44723c */ /* 0x040ff000000018ff */
[C---:B------:R-:W-:Y:S08]  /*2cf0*/  HMMA.16816.F32 R108, R12.reuse, R30, RZ ;  /* 0x0000001e0c6c723c */ /* 0x040ff000000018ff */
[C---:B------:R-:W-:Y:S08]  /*2d00*/  HMMA.16816.F32 R64, R12.reuse, R24, RZ ;  /* 0x000000180c40723c */ /* 0x040ff000000018ff */
[----:B------:R-:W-:Y:S01]  /*2d10*/  HMMA.16816.F32 R28, R12, R26, RZ ;  /* 0x0000001a0c1c723c */ /* 0x000fe200000018ff */
[----:B------:R-:W3:Y:S07]  /*2d20*/  LDSM.16.M88.4 R12, [R216+0x2000] ;  /* 0x00200000d80c783b */ /* 0x000eee0000000200 */
[C---:B-1----:R-:W-:Y:S01]  /*2d30*/  HMMA.16816.F32 R24, R16.reuse, R52, R36 ;  /* 0x000000341018723c */ /* 0x042fe20000001824 */
[----:B------:R-:W-:Y:S07]  /*2d40*/  LDSM.16.M88.4 R36, [R213+0x7c00] ;  /* 0x007c0000d524783b */ /* 0x000fee0000000200 */
        /* <DEDUP_REMOVED lines=8> */
[C---:B------:R-:W-:Y:S01]  /*2dd0*/  HMMA.16816.F32 R104, R20.reuse, R52, R40 ;  /* 0x000000341468723c */ /* 0x040fe20000001828 */
[----:B------:R-:W1:Y:S07]  /*2de0*/  LDSM.16.M88.4 R40, [R213+0x7800] ;  /* 0x00780000d528783b */ /* 0x000e6e0000000200 */
[C---:B------:R-:W-:Y:S08]  /*2df0*/  HMMA.16816.F32 R92, R20.reuse, R48, R64 ;  /* 0x00000030145c723c */ /* 0x040ff00000001840 */
[C---:B------:R-:W-:Y:S01]  /*2e00*/  HMMA.16816.F32 R88, R20.reuse, R54, R132 ;  /* 0x000000361458723c */ /* 0x040fe20000001884 */
[----:B------:R-:W-:Y:S07]  /*2e10*/  LDSM.16.M88.4 R52, [R215+0x7c00] ;  /* 0x007c0000d734783b */ /* 0x000fee0000000200 */
[C---:B------:R-:W-:Y:S08]  /*2e20*/  HMMA.16816.F32 R80, R20.reuse, R62, R112 ;  /* 0x0000003e1450723c */ /* 0x040ff00000001870 */
[C---:B------:R-:W-:Y:S01]  /*2e30*/  HMMA.16816.F32 R76, R20.reuse, R58, R108 ;  /* 0x0000003a144c723c */ /* 0x040fe2000000186c */
[----:B------:R-:W-:Y:S07]  /*2e40*/  LDSM.16.M88.4 R56, [R215+0x7800] ;  /* 0x00780000d738783b */ /* 0x000fee0000000200 */
[----:B------:R-:W-:Y:S01]  /*2e50*/  HMMA.16816.F32 R68, R20, R50, R28 ;  /* 0x000000321444723c */ /* 0x000fe2000000181c */
[----:B------:R-:W-:Y:S04]  /*2e60*/  LDSM.16.M88.4 R48, [R215+0x7000] ;  /* 0x00700000d730783b */ /* 0x000fe80000000200 */
[----:B------:R-:W-:Y:S03]  /*2e70*/  LDSM.16.M88.4 R28, [R217+0x2000] ;  /* 0x00200000d91c783b */ /* 0x000fe60000000200 */
[----:B--2---:R-:W-:Y:S01]  /*2e80*/  HMMA.16816.F32 R20, R8, R32, R24 ;  /* 0x000000200814723c */ /* 0x004fe20000001818 */
[----:B------:R-:W2:Y:S07]  /*2e90*/  LDSM.16.M88.4 R24, [R217+0x3000] ;  /* 0x00300000d918783b */ /* 0x000eae0000000200 */
[----:B------:R-:W-:Y:S01]  /*2ea0*/  HMMA.16816.F32 R72, R16, R60, R72 ;  /* 0x0000003c1048723c */ /* 0x000fe20000001848 */
[----:B------:R-:W4:Y:S07]  /*2eb0*/  LDSM.16.M88.4 R60, [R215+0x7400] ;  /* 0x00740000d73c783b */ /* 0x000f2e0000000200 */
[----:B---3--:R-:W-:Y:S08]  /*2ec0*/  HMMA.16816.F32 R16, R12, R32, R104 ;  /* 0x000000200c10723c */ /* 0x008ff00000001868 */
[C---:B------:R-:W-:Y:S08]  /*2ed0*/  HMMA.16816.F32 R64, R8.reuse, R34, R120 ;  /* 0x000000220840723c */ /* 0x040ff00000001878 */
[C---:B------:R-:W-:Y:S08]  /*2ee0*/  HMMA.16816.F32 R72, R8.reuse, R44, R72 ;  /* 0x0000002c0848723c */ /* 0x040ff00000001848 */
[C---:B-1----:R-:W-:Y:S08]  /*2ef0*/  HMMA.16816.F32 R148, R8.reuse, R40, R140 ;  /* 0x000000280894723c */ /* 0x042ff0000000188c */
[C---:B------:R-:W-:Y:S08]  /*2f00*/  HMMA.16816.F32 R152, R8.reuse, R36, R136 ;  /* 0x000000240898723c */ /* 0x040ff00000001888 */
[C---:B------:R-:W-:Y:S08]  /*2f10*/  HMMA.16816.F32 R84, R8.reuse, R46, R84 ;  /* 0x0000002e0854723c */ /* 0x040ff00000001854 */
[C---:B------:R-:W-:Y:S08]  /*2f20*/  HMMA.16816.F32 R120, R8.reuse, R42, R116 ;  /* 0x0000002a0878723c */ /* 0x040ff00000001874 */
[----:B------:R-:W-:Y:S08]  /*2f30*/  HMMA.16816.F32 R8, R8, R38, R100 ;  /* 0x000000260808723c */ /* 0x000ff00000001864 */
[C---:B------:R-:W-:Y:S08]  /*2f40*/  HMMA.16816.F32 R136, R12.reuse, R40, R96 ;  /* 0x000000280c88723c */ /* 0x040ff00000001860 */
[----:B------:R-:W-:Y:S01]  /*2f50*/  HMMA.16816.F32 R132, R12, R42, R76 ;  /* 0x0000002a0c84723c */ /* 0x000fe2000000184c */
[----:B------:R-:W-:Y:S07]  /*2f60*/  LDSM.16.M88.4 R40, [R213+0x8000] ;  /* 0x00800000d528783b */ /* 0x000fee0000000200 */
[----:B--2---:R-:W-:Y:S01]  /*2f70*/  HMMA.16816.F32 R112, R24, R48, R20 ;  /* 0x000000301870723c */ /* 0x004fe20000001814 */
[----:B------:R-:W1:Y:S07]  /*2f80*/  LDSM.16.M88.4 R20, [R216+0x4000] ;  /* 0x00400000d814783b */ /* 0x000e6e0000000200 */
[----:B------:R-:W-:Y:S01]  /*2f90*/  HMMA.16816.F32 R144, R12, R34, R88 ;  /* 0x000000220c90723c */ /* 0x000fe20000001858 */
[----:B------:R-:W-:Y:S07]  /*2fa0*/  LDSM.16.M88.4 R32, [R213+0x8800] ;  /* 0x00880000d520783b */ /* 0x000fee0000000200 */
[----:B------:R-:W-:Y:S01]  /*2fb0*/  HMMA.16816.F32 R108, R28, R48, R16 ;  /* 0x000000301c6c723c */ /* 0x000fe20000001810 */
[----:B------:R-:W2:Y:S07]  /*2fc0*/  LDSM.16.M88.4 R16, [R216+0x5000] ;  /* 0x00500000d810783b */ /* 0x000eae0000000200 */
[C---:B------:R-:W-:Y:S08]  /*2fd0*/  HMMA.16816.F32 R140, R12.reuse, R44, R128 ;  /* 0x0000002c0c8c723c */ /* 0x040ff00000001880 */
[C---:B------:R-:W-:Y:S01]  /*2fe0*/  HMMA.16816.F32 R80, R12.reuse, R46, R80 ;  /* 0x0000002e0c50723c */ /* 0x040fe20000001850 */
[----:B------:R-:W-:Y:S07]  /*2ff0*/  LDSM.16.M88.4 R44, [R213+0x8c00] ;  /* 0x008c0000d52c783b */ /* 0x000fee0000000200 */
[C---:B------:R-:W-:Y:S08]  /*3000*/  HMMA.16816.F32 R128, R12.reuse, R36, R92 ;  /* 0x000000240c80723c */ /* 0x040ff0000000185c */
[----:B------:R-:W-:Y:S01]  /*3010*/  HMMA.16816.F32 R116, R12, R38, R68 ;  /* 0x000000260c74723c */ /* 0x000fe20000001844 */
[----:B------:R-:W3:Y:S04]  /*3020*/  LDSM.16.M88.4 R36, [R213+0x8400] ;  /* 0x00840000d524783b */ /* 0x000ee80000000200 */
[----:B------:R-:W-:Y:S03]  /*3030*/  LDSM.16.M88.4 R12, [R217+0x4000] ;  /* 0x00400000d90c783b */ /* 0x000fe60000000200 */
[C---:B----4-:R-:W-:Y:S08]  /*3040*/  HMMA.16816.F32 R100, R24.reuse, R60, R72 ;  /* 0x0000003c1864723c */ /* 0x050ff00000001848 */
[C---:B------:R-:W-:Y:S08]  /*3050*/  HMMA.16816.F32 R96, R24.reuse, R62, R84 ;  /* 0x0000003e1860723c */ /* 0x040ff00000001854 */
[C---:B------:R-:W-:Y:S08]  /*3060*/  HMMA.16816.F32 R104, R24.reuse, R50, R64 ;  /* 0x000000321868723c */ /* 0x040ff00000001840 */
[C---:B------:R-:W-:Y:S08]  /*3070*/  HMMA.16816.F32 R92, R24.reuse, R56, R148 ;  /* 0x00000038185c723c */ /* 0x040ff00000001894 */
[C---:B------:R-:W-:Y:S08]  /*3080*/  HMMA.16816.F32 R88, R24.reuse, R58, R120 ;  /* 0x0000003a1858723c */ /* 0x040ff00000001878 */
[C---:B------:R-:W-:Y:S08]  /*3090*/  HMMA.16816.F32 R84, R24.reuse, R52, R152 ;  /* 0x000000341854723c */ /* 0x040ff00000001898 */
[----:B------:R-:W-:Y:S01]  /*30a0*/  HMMA.16816.F32 R72, R24, R54, R8 ;  /* 0x000000361848723c */ /* 0x000fe20000001808 */
[----:B------:R-:W4:Y:S04]  /*30b0*/  LDSM.16.M88.4 R24, [R215+0x8000] ;  /* 0x00800000d718783b */ /* 0x000f280000000200 */
[----:B------:R-:W5:Y:S03]  /*30c0*/  LDSM.16.M88.4 R8, [R217+0x5000] ;  /* 0x00500000d908783b */ /* 0x000f660000000200 */
[C---:B------:R-:W-:Y:S08]  /*30d0*/  HMMA.16816.F32 R68, R28.reuse, R50, R144 ;  /* 0x000000321c44723c */ /* 0x040ff00000001890 */
[C---:B------:R-:W-:Y:S08]  /*30e0*/  HMMA.16816.F32 R76, R28.reuse, R60, R140 ;  /* 0x0000003c1c4c723c */ /* 0x040ff0000000188c */
[C---:B------:R-:W-:Y:S08]  /*30f0*/  HMMA.16816.F32 R80, R28.reuse, R62, R80 ;  /* 0x0000003e1c50723c */ /* 0x040ff00000001850 */
[C---:B------:R-:W-:Y:S08]  /*3100*/  HMMA.16816.F32 R64, R28.reuse, R56, R136 ;  /* 0x000000381c40723c */ /* 0x040ff00000001888 */
[C---:B------:R-:W-:Y:S08]  /*3110*/  HMMA.16816.F32 R60, R28.reuse, R58, R132 ;  /* 0x0000003a1c3c723c */ /* 0x040ff00000001884 */
[C---:B------:R-:W-:Y:S08]  /*3120*/  HMMA.16816.F32 R56, R28.reuse, R52, R128 ;  /* 0x000000341c38723c */ /* 0x040ff00000001880 */
[----:B------:R-:W-:Y:S08]  /*3130*/  HMMA.16816.F32 R116, R28, R54, R116 ;  /* 0x000000361c74723c */ /* 0x000ff00000001874 */
[-C--:B-1----:R-:W-:Y:S08]  /*3140*/  HMMA.16816.F32 R28, R20, R40.reuse, R108 ;  /* 0x00000028141c723c */ /* 0x082ff0000000186c */
[C---:B--2---:R-:W-:Y:S08]  /*3150*/  HMMA.16816.F32 R48, R16.reuse, R40, R112 ;  /* 0x000000281030723c */ /* 0x044ff00000001870 */
[-C--:B------:R-:W-:Y:S08]  /*3160*/  HMMA.16816.F32 R52, R16, R42.reuse, R104 ;  /* 0x0000002a1034723c */ /* 0x080ff00000001868 */
[C---:B------:R-:W-:Y:S08]  /*3170*/  HMMA.16816.F32 R40, R20.reuse, R42, R68 ;  /* 0x0000002a1428723c */ /* 0x040ff00000001844 */
[C---:B---3--:R-:W-:Y:S08]  /*3180*/  HMMA.16816.F32 R68, R20.reuse, R36, R76 ;  /* 0x000000241444723c */ /* 0x048ff0000000184c */
[----:B------:R-:W-:Y:S08]  /*3190*/  HMMA.16816.F32 R76, R20, R44, R56 ;  /* 0x0000002c144c723c */ /* 0x000ff00000001838 */
[----:B----4-:R-:W-:Y:S01]  /*31a0*/  HMMA.16816.F32 R56, R12, R24, R28 ;  /* 0x000000180c38723c */ /* 0x010fe2000000181c */
[----:B------:R-:W1:Y:S07]  /*31b0*/  LDSM.16.M88.4 R28, [R215+0x8400] ;  /* 0x00840000d71c783b */ /* 0x000e6e0000000200 */
[C---:B------:R-:W-:Y:S07]  /*31c0*/  HMMA.16816.F32 R100, R16.reuse, R36, R100 ;  /* 0x000000241064723c */ /* 0x040fee0000001864 */
[----:B------:R-:W-:Y:S01]  /*31d0*/  IMNMX R37, R124, UR8, PT ;  /* 0x000000087c257c17 */ /* 0x000fe2000b800200 */
[----:B------:R-:W-:Y:S01]  /*31e0*/  HMMA.16816.F32 R96, R16, R38, R96 ;  /* 0x000000261060723c */ /* 0x000fe20000001860 */
[----:B------:R-:W-:-:S07]  /*31f0*/  IMNMX R36, R7, UR8, PT ;  /* 0x0000000807247c17 */ /* 0x000fce000b800200 */
[C---:B------:R-:W-:Y:S08]  /*3200*/  HMMA.16816.F32 R92, R16.reuse, R32, R92 ;  /* 0x00000020105c723c */ /* 0x040ff0000000185c */
[C---:B------:R-:W-:Y:S08]  /*3210*/  HMMA.16816.F32 R88, R16.reuse, R34, R88 ;  /* 0x000000221058723c */ /* 0x040ff00000001858 */
[C---:B------:R-:W-:Y:S08]  /*3220*/  HMMA.16816.F32 R84, R16.reuse, R44, R84 ;  /* 0x0000002c1054723c */ /* 0x040ff00000001854 */
[----:B------:R-:W-:Y:S07]  /*3230*/  HMMA.16816.F32 R104, R16, R46, R72 ;  /* 0x0000002e1068723c */ /* 0x000fee0000001848 */
[----:B------:R-:W-:Y:S01]  /*3240*/  IMAD R19, R0, 0x40, R157 ;  /* 0x0000004000137824 */ /* 0x000fe200078e029d */
[----:B------:R-:W-:Y:S04]  /*3250*/  HMMA.16816.F32 R72, R20, R34, R60 ;  /* 0x000000221448723c */ /* 0x000fe8000000183c */
[----:B------:R-:W-:-:S04]  /*3260*/  IADD3 R0, R19, 0x1, RZ ;  /* 0x0000000113007810 */ /* 0x000fc80007ffe0ff */
[----:B-----5:R-:W-:Y:S01]  /*3270*/  HMMA.16816.F32 R60, R8, R24, R48 ;  /* 0x00000018083c723c */ /* 0x020fe20000001830 */
[----:B------:R-:W2:Y:S01]  /*3280*/  I2F R4, R0 ;  /* 0x0000000000047306 */ /* 0x000ea20000201400 */
[C---:B------:R-:W-:Y:S02]  /*3290*/  ISETP.GE.AND P1, PT, R0.reuse, R37, PT ;  /* 0x000000250000720c */ /* 0x040fe40003f26270 */
[----:B------:R-:W-:-:S04]  /*32a0*/  ISETP.GE.AND P0, PT, R0, R36, PT ;  /* 0x000000240000720c */ /* 0x000fc80003f06270 */
[----:B------:R-:W-:Y:S08]  /*32b0*/  HMMA.16816.F32 R40, R12, R26, R40 ;  /* 0x0000001a0c28723c */ /* 0x000ff00000001828 */
[----:B------:R-:W-:Y:S01]  /*32c0*/  HMMA.16816.F32 R80, R20, R38, R80 ;  /* 0x000000261450723c */ /* 0x000fe20000001850 */
[C---:B--2---:R-:W-:Y:S02]  /*32d0*/  FFMA.FTZ R7, R4.reuse, UR4, R57 ;  /* 0x0000000404077c23 */ /* 0x044fe40008010039 */
[----:B------:R-:W-:-:S03]  /*32e0*/  FFMA.FTZ R17, R4, UR4, R59 ;  /* 0x0000000404117c23 */ /* 0x000fc6000801003b */
[----:B------:R-:W-:Y:S02]  /*32f0*/  FSEL R135, R7, -INF , !P1 ;  /* 0xff80000007877808 */ /* 0x000fe40004800000 */
[----:B------:R-:W-:Y:S01]  /*3300*/  IMNMX R38, R2, UR8, PT ;  /* 0x0000000802267c17 */ /* 0x000fe2000b800200 */
[----:B------:R-:W-:Y:S01]  /*3310*/  HMMA.16816.F32 R52, R8, R26, R52 ;  /* 0x0000001a0834723c */ /* 0x000fe20000001834 */
[C---:B------:R-:W-:Y:S01]  /*3320*/  IADD3 R2, R19.reuse, 0x8, RZ ;  /* 0x0000000813027810 */ /* 0x040fe20007ffe0ff */
[----:B------:R-:W-:Y:S01]  /*3330*/  FFMA.FTZ R16, R4, UR4, R61 ;  /* 0x0000000404107c23 */ /* 0x000fe2000801003d */
[----:B------:R-:W-:Y:S02]  /*3340*/  IMNMX R39, R6, UR8, PT ;  /* 0x0000000806277c17 */ /* 0x000fe4000b800200 */
[----:B------:R2:W3:Y:S01]  /*3350*/  I2F R6, R2 ;  /* 0x0000000200067306 */ /* 0x0004e20000201400 */
[C---:B------:R-:W-:Y:S02]  /*3360*/  ISETP.GE.AND P2, PT, R0.reuse, R38, PT ;  /* 0x000000260000720c */ /* 0x040fe40003f46270 */
[----:B------:R-:W-:Y:S01]  /*3370*/  ISETP.GE.AND P4, PT, R0, R39, PT ;  /* 0x000000270000720c */ /* 0x000fe20003f86270 */
[----:B-1----:R-:W-:Y:S01]  /*3380*/  HMMA.16816.F32 R48, R12, R28, R68 ;  /* 0x0000001c0c30723c */ /* 0x002fe20000001844 */
[----:B------:R-:W-:-:S02]  /*3390*/  IADD3 R0, R19, 0x9, RZ ;  /* 0x0000000913007810 */ /* 0x000fc40007ffe0ff */
[C---:B------:R-:W-:Y:S02]  /*33a0*/  ISETP.GE.AND P6, PT, R2.reuse, R37, PT ;  /* 0x000000250200720c */ /* 0x040fe40003fc6270 */
[C---:B------:R-:W-:Y:S02]  /*33b0*/  ISETP.GE.AND P5, PT, R2.reuse, R36, PT ;  /* 0x000000240200720c */ /* 0x040fe40003fa6270 */
[C---:B------:R-:W-:Y:S01]  /*33c0*/  ISETP.GE.AND P3, PT, R2.reuse, R39, PT ;  /* 0x000000270200720c */ /* 0x040fe20003f66270 */
[C---:B------:R-:W-:Y:S01]  /*33d0*/  HMMA.16816.F32 R64, R20.reuse, R32, R64 ;  /* 0x000000201440723c */ /* 0x040fe20000001840 */
[----:B------:R-:W-:Y:S01]  /*33e0*/  ISETP.GE.AND P1, PT, R2, R38, PT ;  /* 0x000000260200720c */ /* 0x000fe20003f26270 */
[----:B------:R-:W1:Y:S01]  /*33f0*/  LDSM.16.M88.4 R32, [R215+0x8800] ;  /* 0x00880000d720783b */ /* 0x000e620000000200 */
[----:B------:R-:W-:Y:S01]  /*3400*/  FSEL R146, R17, -INF , !P0 ;  /* 0xff80000011927808 */ /* 0x000fe20004000000 */
[----:B--2---:R-:W-:Y:S01]  /*3410*/  FFMA.FTZ R2, R4, UR4, R63 ;  /* 0x0000000404027c23 */ /* 0x004fe2000801003f */
[----:B------:R-:W-:Y:S01]  /*3420*/  FSEL R57, R16, -INF , !P4 ;  /* 0xff80000010397808 */ /* 0x000fe20006000000 */
[----:B------:R-:W2:Y:S01]  /*3430*/  I2F R4, R0 ;  /* 0x0000000000047306 */ /* 0x000ea20000201400 */
[----:B---3--:R-:W-:Y:S01]  /*3440*/  FFMA.FTZ R7, R6, UR4, R40 ;  /* 0x0000000406077c23 */ /* 0x008fe20008010028 */
[----:B------:R-:W-:Y:S01]  /*3450*/  HMMA.16816.F32 R116, R20, R46, R116 ;  /* 0x0000002e1474723c */ /* 0x000fe20000001874 */
[----:B------:R-:W-:Y:S01]  /*3460*/  FSEL R59, R2, -INF , !P2 ;  /* 0xff800000023b7808 */ /* 0x000fe20005000000 */
[C---:B------:R-:W-:Y:S01]  /*3470*/  FFMA.FTZ R17, R6.reuse, UR4, R52 ;  /* 0x0000000406117c23 */ /* 0x040fe20008010034 */
[----:B------:R-:W-:Y:S01]  /*3480*/  IADD3 R2, R19, 0x10, RZ ;  /* 0x0000001013027810 */ /* 0x000fe20007ffe0ff */
[C---:B------:R-:W-:Y:S01]  /*3490*/  FFMA.FTZ R18, R6.reuse, UR4, R42 ;  /* 0x0000000406127c23 */ /* 0x040fe2000801002a */
[----:B------:R-:W-:Y:S01]  /*34a0*/  FSEL R144, R7, -INF , !P6 ;  /* 0xff80000007907808 */ /* 0x000fe20007000000 */
[----:B------:R-:W-:Y:S01]  /*34b0*/  FFMA.FTZ R6, R6, UR4, R54 ;  /* 0x0000000406067c23 */ /* 0x000fe20008010036 */
[----:B------:R-:W3:Y:S01]  /*34c0*/  I2F R7, R2 ;  /* 0x0000000200077306 */ /* 0x000ee20000201400 */
[----:B------:R-:W-:Y:S01]  /*34d0*/  HMMA.16816.F32 R44, R8, R28, R100 ;  /* 0x0000001c082c723c */ /* 0x000fe20000001864 */
[----:B------:R-:W-:-:S02]  /*34e0*/  ISETP.GE.AND P0, PT, R0, R37, PT ;  /* 0x000000250000720c */ /* 0x000fc40003f06270 */
[C---:B------:R-:W-:Y:S02]  /*34f0*/  ISETP.GE.AND P4, PT, R0.reuse, R36, PT ;  /* 0x000000240000720c */ /* 0x040fe40003f86270 */
[----:B------:R-:W-:Y:S01]  /*3500*/  ISETP.GE.AND P2, PT, R0, R39, PT ;  /* 0x000000270000720c */ /* 0x000fe20003f46270 */
[----:B--2---:R-:W-:Y:S01]  /*3510*/  FFMA.FTZ R16, R4, UR4, R41 ;  /* 0x0000000404107c23 */ /* 0x004fe20008010029 */
[----:B------:R-:W-:Y:S01]  /*3520*/  ISETP.GE.AND P6, PT, R0, R38, PT ;  /* 0x000000260000720c */ /* 0x000fe20003fc6270 */
[-C--:B------:R-:W-:Y:S01]  /*3530*/  HMMA.16816.F32 R24, R12, R30.reuse, R80 ;  /* 0x0000001e0c18723c */ /* 0x080fe20000001850 */
[----:B------:R-:W-:Y:S01]  /*3540*/  IADD3 R0, R19, 0x11, RZ ;  /* 0x0000001113007810 */ /* 0x000fe20007ffe0ff */
[----:B------:R-:W-:Y:S01]  /*3550*/  FFMA.FTZ R20, R4, UR4, R43 ;  /* 0x0000000404147c23 */ /* 0x000fe2000801002b */
[----:B------:R-:W-:Y:S02]  /*3560*/  FSEL R54, R6, -INF , !P1 ;  /* 0xff80000006367808 */ /* 0x000fe40004800000 */
[----:B------:R-:W-:Y:S01]  /*3570*/  FSEL R145, R18, -INF , !P5 ;  /* 0xff80000012917808 */ /* 0x000fe20006800000 */
[----:B------:R-:W2:Y:S01]  /*3580*/  I2F R6, R0 ;  /* 0x0000000000067306 */ /* 0x000ea20000201400 */
[----:B------:R-:W-:Y:S01]  /*3590*/  FSEL R52, R17, -INF , !P3 ;  /* 0xff80000011347808 */ /* 0x000fe20005800000 */
[----:B------:R-:W-:Y:S01]  /*35a0*/  HMMA.16816.F32 R28, R8, R30, R96 ;  /* 0x0000001e081c723c */ /* 0x000fe20000001860 */
[----:B------:R-:W-:Y:S01]  /*35b0*/  FSEL R138, R16, -INF , !P0 ;  /* 0xff800000108a7808 */ /* 0x000fe20004000000 */
[----:B------:R-:W-:Y:S01]  /*35c0*/  FFMA.FTZ R16, R4, UR4, R53 ;  /* 0x0000000404107c23 */ /* 0x000fe20008010035 */
[C---:B------:R-:W-:Y:S01]  /*35d0*/  ISETP.GE.AND P5, PT, R2.reuse, R37, PT ;  /* 0x000000250200720c */ /* 0x040fe20003fa6270 */
[----:B---3--:R-:W-:Y:S01]  /*35e0*/  FFMA.FTZ R18, R7, UR4, R50 ;  /* 0x0000000407127c23 */ /* 0x008fe20008010032 */
[----:B------:R-:W-:-:S02]  /*35f0*/  ISETP.GE.AND P3, PT, R2, R36, PT ;  /* 0x000000240200720c */ /* 0x000fc40003f66270 */
[C---:B------:R-:W-:Y:S01]  /*3600*/  ISETP.GE.AND P1, PT, R2.reuse, R39, PT ;  /* 0x000000270200720c */ /* 0x040fe20003f26270 */
[C---:B------:R-:W-:Y:S01]  /*3610*/  FFMA.FTZ R17, R7.reuse, UR4, R44 ;  /* 0x0000000407117c23 */ /* 0x040fe2000801002c */
[----:B------:R-:W-:Y:S01]  /*3620*/  ISETP.GE.AND P0, PT, R2, R38, PT ;  /* 0x000000260200720c */ /* 0x000fe20003f06270 */
[----:B------:R-:W-:Y:S01]  /*3630*/  FFMA.FTZ R2, R4, UR4, R55 ;  /* 0x0000000404027c23 */ /* 0x000fe20008010037 */
[----:B------:R-:W-:Y:S01]  /*3640*/  FSEL R139, R20, -INF , !P4 ;  /* 0xff800000148b7808 */ /* 0x000fe20006000000 */
[C---:B------:R-:W-:Y:S01]  /*3650*/  FFMA.FTZ R4, R7.reuse, UR4, R48 ;  /* 0x0000000407047c23 */ /* 0x040fe20008010030 */
[----:B------:R-:W-:Y:S01]  /*3660*/  FSEL R48, R16, -INF , !P2 ;  /* 0xff80000010307808 */ /* 0x000fe20005000000 */
[----:B------:R-:W-:Y:S01]  /*3670*/  FFMA.FTZ R7, R7, UR4, R46 ;  /* 0x0000000407077c23 */ /* 0x000fe2000801002e */
[----:B------:R-:W-:Y:S01]  /*3680*/  FSEL R53, R2, -INF , !P6 ;  /* 0xff80000002357808 */ /* 0x000fe20007000000 */
[C---:B--2---:R-:W-:Y:S01]  /*3690*/  FFMA.FTZ R16, R6.reuse, UR4, R49 ;  /* 0x0000000406107c23 */ /* 0x044fe20008010031 */
[----:B------:R-:W-:Y:S01]  /*36a0*/  IADD3 R2, R19, 0x18, RZ ;  /* 0x0000001813027810 */ /* 0x000fe20007ffe0ff */
[----:B------:R-:W-:Y:S01]  /*36b0*/  FFMA.FTZ R20, R6, UR4, R51 ;  /* 0x0000000406147c23 */ /* 0x000fe20008010033 */
[----:B------:R-:W-:Y:S01]  /*36c0*/  FSEL R157, R4, -INF , !P5 ;  /* 0xff800000049d7808 */ /* 0x000fe20006800000 */
[----:B-1----:R-:W-:Y:S01]  /*36d0*/  HMMA.16816.F32 R40, R8, R32, R92 ;  /* 0x000000200828723c */ /* 0x002fe2000000185c */
[----:B------:R-:W1:Y:S01]  /*36e0*/  I2F R4, R2 ;  /* 0x0000000200047306 */ /* 0x000e620000201400 */
[----:B------:R-:W-:-:S02]  /*36f0*/  ISETP.GE.AND P4, PT, R0, R37, PT ;  /* 0x000000250000720c */ /* 0x000fc40003f86270 */
[C---:B------:R-:W-:Y:S02]  /*3700*/  ISETP.GE.AND P2, PT, R0.reuse, R36, PT ;  /* 0x000000240000720c */ /* 0x040fe40003f46270 */
[C---:B------:R-:W-:Y:S02]  /*3710*/  ISETP.GE.AND P6, PT, R0.reuse, R39, PT ;  /* 0x000000270000720c */ /* 0x040fe40003fc6270 */
[----:B------:R-:W-:Y:S02]  /*3720*/  ISETP.GE.AND P5, PT, R0, R38, PT ;  /* 0x000000260000720c */ /* 0x000fe40003fa6270 */
[----:B------:R-:W-:Y:S02]  /*3730*/  IADD3 R0, R19, 0x19, RZ ;  /* 0x0000001913007810 */ /* 0x000fe40007ffe0ff */
[----:B------:R-:W-:Y:S02]  /*3740*/  FSEL R159, R18, -INF , !P3 ;  /* 0xff800000129f7808 */ /* 0x000fe40005800000 */
[----:B------:R-:W-:-:S02]  /*3750*/  FSEL R55, R17, -INF , !P1 ;  /* 0xff80000011377808 */ /* 0x000fc40004800000 */
[----:B------:R-:W-:Y:S01]  /*3760*/  FSEL R68, R7, -INF , !P0 ;  /* 0xff80000007447808 */ /* 0x000fe20004000000 */
[----:B-1----:R-:W-:Y:S01]  /*3770*/  FFMA.FTZ R7, R4, UR4, R24 ;  /* 0x0000000404077c23 */ /* 0x002fe20008010018 */
[----:B------:R-:W-:Y:S01]  /*3780*/  FSEL R155, R16, -INF , !P4 ;  /* 0xff800000109b7808 */ /* 0x000fe20006000000 */
[----:B------:R-:W-:Y:S01]  /*3790*/  FFMA.FTZ R16, R6, UR4, R45 ;  /* 0x0000000406107c23 */ /* 0x000fe2000801002d */
[----:B------:R-:W-:Y:S01]  /*37a0*/  ISETP.GE.AND P3, PT, R2, R37, PT ;  /* 0x000000250200720c */ /* 0x000fe20003f66270 */
[----:B------:R-:W-:Y:S01]  /*37b0*/  FFMA.FTZ R17, R4, UR4, R28 ;  /* 0x0000000404117c23 */ /* 0x000fe2000801001c */
[----:B------:R-:W-:Y:S01]  /*37c0*/  ISETP.GE.AND P1, PT, R2, R36, PT ;  /* 0x000000240200720c */ /* 0x000fe20003f26270 */
[----:B------:R-:W-:Y:S01]  /*37d0*/  FFMA.FTZ R18, R4, UR4, R26 ;  /* 0x0000000404127c23 */ /* 0x000fe2000801001a */
[C---:B------:R-:W-:Y:S02]  /*37e0*/  ISETP.GE.AND P0, PT, R2.reuse, R39, PT ;  /* 0x000000270200720c */ /* 0x040fe40003f06270 */
[----:B------:R-:W-:Y:S01]  /*37f0*/  ISETP.GE.AND P4, PT, R2, R38, PT ;  /* 0x000000260200720c */ /* 0x000fe20003f86270 */
[----:B------:R-:W-:Y:S01]  /*3800*/  FFMA.FTZ R2, R6, UR4, R47 ;  /* 0x0000000406027c23 */ /* 0x000fe2000801002f */
[----:B------:R-:W-:Y:S01]  /*3810*/  FSEL R154, R7, -INF , !P3 ;  /* 0xff800000079a7808 */ /* 0x000fe20005800000 */
[----:B------:R-:W1:Y:S01]  /*3820*/  I2F R6, R0 ;  /* 0x0000000000067306 */ /* 0x000e620000201400 */
[----:B------:R-:W-:Y:S01]  /*3830*/  HMMA.16816.F32 R44, R12, R32, R64 ;  /* 0x000000200c2c723c */ /* 0x000fe20000001840 */
[----:B------:R-:W-:Y:S01]  /*3840*/  FFMA.FTZ R7, R4, UR4, R30 ;  /* 0x0000000404077c23 */ /* 0x000fe2000801001e */
[----:B------:R-:W-:-:S02]  /*3850*/  FSEL R158, R20, -INF , !P2 ;  /* 0xff800000149e7808 */ /* 0x000fc40005000000 */
[----:B------:R-:W-:Y:S02]  /*3860*/  FSEL R51, R16, -INF , !P6 ;  /* 0xff80000010337808 */ /* 0x000fe40007000000 */
[----:B------:R-:W-:Y:S02]  /*3870*/  ISETP.GE.AND P2, PT, R0, R37, PT ;  /* 0x000000250000720c */ /* 0x000fe40003f46270 */
[----:B------:R-:W-:Y:S02]  /*3880*/  FSEL R66, R2, -INF , !P5 ;  /* 0xff80000002427808 */ /* 0x000fe40006800000 */
[C---:B------:R-:W-:Y:S02]  /*3890*/  IADD3 R2, R19.reuse, 0x20, RZ ;  /* 0x0000002013027810 */ /* 0x040fe40007ffe0ff */
[----:B------:R-:W-:Y:S02]  /*38a0*/  ISETP.GE.AND P6, PT, R0, R36, PT ;  /* 0x000000240000720c */ /* 0x000fe40003fc6270 */
[----:B------:R-:W2:Y:S01]  /*38b0*/  I2F R4, R2 ;  /* 0x0000000200047306 */ /* 0x000ea20000201400 */
[----:B-1----:R-:W-:Y:S01]  /*38c0*/  FFMA.FTZ R16, R6, UR4, R25 ;  /* 0x0000000406107c23 */ /* 0x002fe20008010019 */
[----:B------:R-:W-:Y:S01]  /*38d0*/  ISETP.GE.AND P5, PT, R0, R39, PT ;  /* 0x000000270000720c */ /* 0x000fe20003fa6270 */
[----:B------:R-:W-:Y:S01]  /*38e0*/  FFMA.FTZ R20, R6, UR4, R27 ;  /* 0x0000000406147c23 */ /* 0x000fe2000801001b */
[----:B------:R-:W-:Y:S01]  /*38f0*/  ISETP.GE.AND P3, PT, R0, R38, PT ;  /* 0x000000260000720c */ /* 0x000fe20003f66270 */
[----:B------:R-:W1:Y:S01]  /*3900*/  LDSM.16.M88.4 R24, [R215+0x8c00] ;  /* 0x008c0000d718783b */ /* 0x000e620000000200 */
[----:B------:R-:W-:Y:S01]  /*3910*/  IADD3 R0, R19, 0x21, RZ ;  /* 0x0000002113007810 */ /* 0x000fe20007ffe0ff */
[----:B------:R-:W-:-:S04]  /*3920*/  DEPBAR.LE SB0, 0x0 ;  /* 0x000080000000791a */ /* 0x000fc80000000000 */
[----:B------:R-:W-:Y:S02]  /*3930*/  FSEL R153, R18, -INF , !P1 ;  /* 0xff80000012997808 */ /* 0x000fe40004800000 */
[----:B------:R-:W-:Y:S02]  /*3940*/  FSEL R50, R17, -INF , !P0 ;  /* 0xff80000011327808 */ /* 0x000fe40004000000 */
[----:B------:R-:W-:Y:S01]  /*3950*/  FSEL R65, R7, -INF , !P4 ;  /* 0xff80000007417808 */ /* 0x000fe20006000000 */
[----:B--2---:R-:W-:Y:S01]  /*3960*/  FFMA.FTZ R7, R4, UR4, R44 ;  /* 0x0000000404077c23 */ /* 0x004fe2000801002c */
[----:B------:R-:W-:Y:S01]  /*3970*/  FSEL R147, R16, -INF , !P2 ;  /* 0xff80000010937808 */ /* 0x000fe20005000000 */
[----:B------:R-:W-:Y:S01]  /*3980*/  FFMA.FTZ R16, R6, UR4, R29 ;  /* 0x0000000406107c23 */ /* 0x000fe2000801001d */
[----:B------:R-:W-:Y:S01]  /*3990*/  ISETP.GE.AND P1, PT, R2, R37, PT ;  /* 0x000000250200720c */ /* 0x000fe20003f26270 */
[----:B------:R-:W-:Y:S01]  /*39a0*/  FFMA.FTZ R6, R6, UR4, R31 ;  /* 0x0000000406067c23 */ /* 0x000fe2000801001f */
[----:B------:R-:W-:Y:S01]  /*39b0*/  ISETP.GE.AND P0, PT, R2, R36, PT ;  /* 0x000000240200720c */ /* 0x000fe20003f06270 */
[----:B------:R-:W-:Y:S01]  /*39c0*/  FFMA.FTZ R17, R4, UR4, R46 ;  /* 0x0000000404117c23 */ /* 0x000fe2000801002e */
[C---:B------:R-:W-:Y:S01]  /*39d0*/  ISETP.GE.AND P4, PT, R2.reuse, R39, PT ;  /* 0x000000270200720c */ /* 0x040fe20003f86270 */
[----:B------:R-:W-:Y:S01]  /*39e0*/  BAR.SYNC.DEFER_BLOCKING 0x0 ;  /* 0x0000000000007b1d */ /* 0x000fe20000010000 */
[----:B------:R-:W-:-:S02]  /*39f0*/  ISETP.GE.AND P2, PT, R2, R38, PT ;  /* 0x000000260200720c */ /* 0x000fc40003f46270 */
[----:B------:R-:W-:Y:S02]  /*3a00*/  FSEL R152, R20, -INF , !P6 ;  /* 0xff80000014987808 */ /* 0x000fe40007000000 */
[-C--:B------:R-:W-:Y:S01]  /*3a10*/  HMMA.16816.F32 R20, R12, R34.reuse, R72 ;  /* 0x000000220c14723c */ /* 0x080fe20000001848 */
[----:B------:R-:W2:Y:S01]  /*3a20*/  I2F R2, R0 ;  /* 0x0000000000027306 */ /* 0x000ea20000201400 */
[----:B------:R-:W-:Y:S01]  /*3a30*/  FSEL R49, R16, -INF , !P5 ;  /* 0xff80000010317808 */ /* 0x000fe20006800000 */
[----:B------:R-:W-:Y:S01]  /*3a40*/  FFMA.FTZ R16, R4, UR4, R40 ;  /* 0x0000000404107c23 */ /* 0x000fe20008010028 */
[----:B------:R-:W-:Y:S01]  /*3a50*/  FSEL R64, R6, -INF , !P3 ;  /* 0xff80000006407808 */ /* 0x000fe20005800000 */
[----:B------:R-:W-:Y:S01]  /*3a60*/  FFMA.FTZ R6, R4, UR4, R42 ;  /* 0x0000000404067c23 */ /* 0x000fe2000801002a */
[----:B------:R-:W-:Y:S02]  /*3a70*/  FSEL R239, R7, -INF , !P1 ;  /* 0xff80000007ef7808 */ /* 0x000fe40004800000 */
[C---:B------:R-:W-:Y:S01]  /*3a80*/  ISETP.GE.AND P6, PT, R0.reuse, R37, PT ;  /* 0x000000250000720c */ /* 0x040fe20003fc6270 */
[----:B------:R-:W-:Y:S01]  /*3a90*/  HMMA.16816.F32 R32, R8, R34, R88 ;  /* 0x000000220820723c */ /* 0x000fe20000001858 */
[----:B------:R-:W-:-:S02]  /*3aa0*/  ISETP.GE.AND P5, PT, R0, R36, PT ;  /* 0x000000240000720c */ /* 0x000fc40003fa6270 */
[C---:B------:R-:W-:Y:S02]  /*3ab0*/  ISETP.GE.AND P3, PT, R0.reuse, R39, PT ;  /* 0x000000270000720c */ /* 0x040fe40003f66270 */
[----:B------:R-:W-:Y:S02]  /*3ac0*/  ISETP.GE.AND P1, PT, R0, R38, PT ;  /* 0x000000260000720c */ /* 0x000fe40003f26270 */
[----:B------:R-:W-:Y:S01]  /*3ad0*/  FSEL R242, R17, -INF , !P0 ;  /* 0xff80000011f27808 */ /* 0x000fe20004000000 */
[C---:B--2---:R-:W-:Y:S01]  /*3ae0*/  FFMA.FTZ R7, R2.reuse, UR4, R45 ;  /* 0x0000000402077c23 */ /* 0x044fe2000801002d */
[----:B------:R-:W-:Y:S01]  /*3af0*/  IADD3 R0, R19, 0x28, RZ ;  /* 0x0000002813007810 */ /* 0x000fe20007ffe0ff */
[----:B------:R-:W-:Y:S01]  /*3b00*/  FFMA.FTZ R18, R2, UR4, R47 ;  /* 0x0000000402127c23 */ /* 0x000fe2000801002f */
[----:B------:R-:W-:Y:S01]  /*3b10*/  FSEL R191, R16, -INF , !P4 ;  /* 0xff80000010bf7808 */ /* 0x000fe20006000000 */
[----:B------:R-:W-:Y:S01]  /*3b20*/  FFMA.FTZ R16, R2, UR4, R41 ;  /* 0x0000000402107c23 */ /* 0x000fe20008010029 */
[----:B------:R-:W2:Y:S01]  /*3b30*/  I2F R4, R0 ;  /* 0x0000000000047306 */ /* 0x000ea20000201400 */
[----:B------:R-:W-:Y:S01]  /*3b40*/  FSEL R226, R6, -INF , !P2 ;  /* 0xff80000006e27808 */ /* 0x000fe20005000000 */
[----:B------:R-:W-:Y:S01]  /*3b50*/  FFMA.FTZ R6, R2, UR4, R43 ;  /* 0x0000000402067c23 */ /* 0x000fe2000801002b */
[----:B------:R-:W-:Y:S01]  /*3b60*/  FSEL R236, R7, -INF , !P6 ;  /* 0xff80000007ec7808 */ /* 0x000fe20007000000 */
[----:B-1----:R-:W-:Y:S01]  /*3b70*/  HMMA.16816.F32 R44, R12, R24, R76 ;  /* 0x000000180c2c723c */ /* 0x002fe2000000184c */
[----:B------:R-:W-:-:S02]  /*3b80*/  ISETP.GE.AND P0, PT, R0, R37, PT ;  /* 0x000000250000720c */ /* 0x000fc40003f06270 */
[C---:B------:R-:W-:Y:S02]  /*3b90*/  ISETP.GE.AND P4, PT, R0.reuse, R36, PT ;  /* 0x000000240000720c */ /* 0x040fe40003f86270 */
[C---:B------:R-:W-:Y:S02]  /*3ba0*/  ISETP.GE.AND P2, PT, R0.reuse, R39, PT ;  /* 0x000000270000720c */ /* 0x040fe40003f46270 */
[----:B------:R-:W-:Y:S01]  /*3bb0*/  ISETP.GE.AND P6, PT, R0, R38, PT ;  /* 0x000000260000720c */ /* 0x000fe20003fc6270 */
[----:B------:R-:W-:Y:S01]  /*3bc0*/  HMMA.16816.F32 R40, R8, R24, R84 ;  /* 0x000000180828723c */ /* 0x000fe20000001854 */
[----:B------:R-:W-:Y:S02]  /*3bd0*/  FSEL R241, R18, -INF , !P5 ;  /* 0xff80000012f17808 */ /* 0x000fe40006800000 */
[----:B------:R-:W-:Y:S01]  /*3be0*/  FSEL R190, R16, -INF , !P3 ;  /* 0xff80000010be7808 */ /* 0x000fe20005800000 */
[C---:B--2---:R-:W-:Y:S01]  /*3bf0*/  FFMA.FTZ R7, R4.reuse, UR4, R20 ;  /* 0x0000000404077c23 */ /* 0x044fe20008010014 */
[----:B------:R-:W-:Y:S01]  /*3c00*/  IADD3 R0, R19, 0x29, RZ ;  /* 0x0000002913007810 */ /* 0x000fe20007ffe0ff */
[----:B------:R-:W-:Y:S01]  /*3c10*/  FFMA.FTZ R17, R4, UR4, R32 ;  /* 0x0000000404117c23 */ /* 0x000fe20008010020 */
[----:B------:R-:W-:Y:S01]  /*3c20*/  FSEL R224, R6, -INF , !P1 ;  /* 0xff80000006e07808 */ /* 0x000fe20004800000 */
[C---:B------:R-:W-:Y:S01]  /*3c30*/  FFMA.FTZ R6, R4.reuse, UR4, R22 ;  /* 0x0000000404067c23 */ /* 0x040fe20008010016 */
[----:B------:R-:W1:Y:S01]  /*3c40*/  I2F R2, R0 ;  /* 0x0000000000027306 */ /* 0x000e620000201400 */
[----:B------:R-:W-:Y:S01]  /*3c50*/  FSEL R234, R7, -INF , !P0 ;  /* 0xff80000007ea7808 */ /* 0x000fe20004000000 */
[----:B------:R-:W-:Y:S01]  /*3c60*/  FFMA.FTZ R16, R4, UR4, R34 ;  /* 0x0000000404107c23 */ /* 0x000fe20008010022 */
[C---:B------:R-:W-:Y:S01]  /*3c70*/  ISETP.GE.AND P5, PT, R0.reuse, R37, PT ;  /* 0x000000250000720c */ /* 0x040fe20003fa6270 */
[----:B------:R-:W-:Y:S01]  /*3c80*/  HMMA.16816.F32 R28, R12, R26, R116 ;  /* 0x0000001a0c1c723c */ /* 0x000fe20000001874 */
[----:B------:R-:W-:-:S02]  /*3c90*/  ISETP.GE.AND P3, PT, R0, R36, PT ;  /* 0x000000240000720c */ /* 0x000fc40003f66270 */
[C---:B------:R-:W-:Y:S02]  /*3ca0*/  ISETP.GE.AND P1, PT, R0.reuse, R39, PT ;  /* 0x000000270000720c */ /* 0x040fe40003f26270 */
[----:B------:R-:W-:Y:S02]  /*3cb0*/  ISETP.GE.AND P0, PT, R0, R38, PT ;  /* 0x000000260000720c */ /* 0x000fe40003f06270 */
[----:B------:R-:W-:Y:S02]  /*3cc0*/  FSEL R232, R6, -INF , !P4 ;  /* 0xff80000006e87808 */ /* 0x000fe40006000000 */
[----:B------:R-:W-:Y:S02]  /*3cd0*/  FSEL R189, R17, -INF , !P2 ;  /* 0xff80000011bd7808 */ /* 0x000fe40005000000 */
[----:B------:R-:W-:Y:S01]  /*3ce0*/  FSEL R225, R16, -INF , !P6 ;  /* 0xff80000010e17808 */ /* 0x000fe20007000000 */
[C---:B-1----:R-:W-:Y:S01]  /*3cf0*/  FFMA.FTZ R4, R2.reuse, UR4, R21 ;  /* 0x0000000402047c23 */ /* 0x042fe20008010015 */
[----:B------:R-:W-:Y:S01]  /*3d00*/  IADD3 R0, R19, 0x30, RZ ;  /* 0x0000003013007810 */ /* 0x000fe20007ffe0ff */
[----:B------:R-:W-:-:S03]  /*3d10*/  FFMA.FTZ R6, R2, UR4, R33 ;  /* 0x0000000402067c23 */ /* 0x000fc60008010021 */
[----:B------:R-:W1:Y:S01]  /*3d20*/  I2F R7, R0 ;  /* 0x0000000000077306 */ /* 0x000e620000201400 */
[----:B------:R-:W-:Y:S01]  /*3d30*/  FSEL R229, R4, -INF , !P5 ;  /* 0xff80000004e57808 */ /* 0x000fe20006800000 */
[----:B------:R-:W-:Y:S01]  /*3d40*/  FFMA.FTZ R4, R2, UR4, R23 ;  /* 0x0000000402047c23 */ /* 0x000fe20008010017 */
[----:B------:R-:W-:Y:S01]  /*3d50*/  ISETP.GE.AND P4, PT, R0, R37, PT ;  /* 0x000000250000720c */ /* 0x000fe20003f86270 */
[----:B------:R-:W-:Y:S01]  /*3d60*/  FFMA.FTZ R2, R2, UR4, R35 ;  /* 0x0000000402027c23 */ /* 0x000fe20008010023 */
[C---:B------:R-:W-:Y:S01]  /*3d70*/  ISETP.GE.AND P2, PT, R0.reuse, R36, PT ;  /* 0x000000240000720c */ /* 0x040fe20003f46270 */
[----:B------:R-:W-:Y:S01]  /*3d80*/  HMMA.16816.F32 R20, R8, R26, R104 ;  /* 0x0000001a0814723c */ /* 0x000fe20000001868 */
[C---:B------:R-:W-:Y:S02]  /*3d90*/  ISETP.GE.AND P6, PT, R0.reuse, R39, PT ;  /* 0x000000270000720c */ /* 0x040fe40003fc6270 */
[----:B------:R-:W-:Y:S02]  /*3da0*/  ISETP.GE.AND P5, PT, R0, R38, PT ;  /* 0x000000260000720c */ /* 0x000fe40003fa6270 */
[----:B------:R-:W-:-:S02]  /*3db0*/  FSEL R228, R4, -INF , !P3 ;  /* 0xff80000004e47808 */ /* 0x000fc40005800000 */
[----:B------:R-:W-:Y:S02]  /*3dc0*/  FSEL R188, R6, -INF , !P1 ;  /* 0xff80000006bc7808 */ /* 0x000fe40004800000 */
[----:B------:R-:W-:Y:S01]  /*3dd0*/  FSEL R219, R2, -INF , !P0 ;  /* 0xff80000002db7808 */ /* 0x000fe20004000000 */
[----:B-1----:R-:W-:Y:S01]  /*3de0*/  FFMA.FTZ R4, R7, UR4, R44 ;  /* 0x0000000407047c23 */ /* 0x002fe2000801002c */
[----:B------:R-:W-:Y:S01]  /*3df0*/  IADD3 R0, R19, 0x31, RZ ;  /* 0x0000003113007810 */ /* 0x000fe20007ffe0ff */
[C---:B------:R-:W-:Y:S02]  /*3e00*/  FFMA.FTZ R6, R7.reuse, UR4, R46 ;  /* 0x0000000407067c23 */ /* 0x040fe4000801002e */
[C---:B------:R-:W-:Y:S01]  /*3e10*/  FFMA.FTZ R2, R7.reuse, UR4, R42 ;  /* 0x0000000407027c23 */ /* 0x040fe2000801002a */
[----:B------:R1:W2:Y:S01]  /*3e20*/  I2F R12, R0 ;  /* 0x00000000000c7306 */ /* 0x0002a20000201400 */
[----:B------:R-:W-:Y:S01]  /*3e30*/  FSEL R247, R4, -INF , !P4 ;  /* 0xff80000004f77808 */ /* 0x000fe20006000000 */
[----:B------:R-:W-:Y:S01]  /*3e40*/  FFMA.FTZ R4, R7, UR4, R40 ;  /* 0x0000000407047c23 */ /* 0x000fe20008010028 */
[----:B------:R-:W-:-:S02]  /*3e50*/  ISETP.GE.AND P3, PT, R0, R37, PT ;  /* 0x000000250000720c */ /* 0x000fc40003f66270 */
[C---:B------:R-:W-:Y:S02]  /*3e60*/  ISETP.GE.AND P1, PT, R0.reuse, R36, PT ;  /* 0x000000240000720c */ /* 0x040fe40003f26270 */
[C---:B------:R-:W-:Y:S02]  /*3e70*/  ISETP.GE.AND P0, PT, R0.reuse, R39, PT ;  /* 0x000000270000720c */ /* 0x040fe40003f06270 */
[----:B------:R-:W-:Y:S02]  /*3e80*/  ISETP.GE.AND P4, PT, R0, R38, PT ;  /* 0x000000260000720c */ /* 0x000fe40003f86270 */
[----:B------:R-:W-:Y:S02]  /*3e90*/  FSEL R233, R4, -INF , !P6 ;  /* 0xff80000004e97808 */ /* 0x000fe40007000000 */
[----:B------:R-:W-:Y:S01]  /*3ea0*/  I2F R4, R19 ;  /* 0x0000001300047306 */ /* 0x000fe20000201400 */
[----:B------:R-:W-:Y:S02]  /*3eb0*/  FSEL R249, R6, -INF , !P2 ;  /* 0xff80000006f97808 */ /* 0x000fe40005000000 */
[----:B-1----:R-:W-:Y:S01]  /*3ec0*/  IADD3 R0, R19, 0x38, RZ ;  /* 0x0000003813007810 */ /* 0x002fe20007ffe0ff */
[----:B--2---:R-:W-:Y:S01]  /*3ed0*/  FFMA.FTZ R7, R12, UR4, R45 ;  /* 0x000000040c077c23 */ /* 0x004fe2000801002d */
[----:B------:R-:W-:Y:S01]  /*3ee0*/  FSEL R240, R2, -INF , !P5 ;  /* 0xff80000002f07808 */ /* 0x000fe20006800000 */
[----:B------:R-:W-:Y:S01]  /*3ef0*/  FFMA.FTZ R9, R12, UR4, R47 ;  /* 0x000000040c097c23 */ /* 0x000fe2000801002f */
[----:B------:R-:W-:Y:S01]  /*3f00*/  ISETP.GE.AND P2, PT, R0, R37, PT ;  /* 0x000000250000720c */ /* 0x000fe20003f46270 */
[----:B------:R1:W2:Y:S01]  /*3f10*/  I2F R8, R0 ;  /* 0x0000000000087306 */ /* 0x0002a20000201400 */
[----:B------:R-:W-:Y:S01]  /*3f20*/  FSEL R244, R7, -INF , !P3 ;  /* 0xff80000007f47808 */ /* 0x000fe20005800000 */
[----:B------:R-:W-:Y:S01]  /*3f30*/  FFMA.FTZ R2, R12, UR4, R43 ;  /* 0x000000040c027c23 */ /* 0x000fe2000801002b */
[----:B------:R-:W-:-:S02]  /*3f40*/  ISETP.GE.AND P6, PT, R0, R36, PT ;  /* 0x000000240000720c */ /* 0x000fc40003fc6270 */
[C---:B------:R-:W-:Y:S02]  /*3f50*/  ISETP.GE.AND P5, PT, R0.reuse, R39, PT ;  /* 0x000000270000720c */ /* 0x040fe40003fa6270 */
[----:B------:R-:W-:Y:S02]  /*3f60*/  ISETP.GE.AND P3, PT, R0, R38, PT ;  /* 0x000000260000720c */ /* 0x000fe40003f66270 */
[----:B------:R-:W-:Y:S02]  /*3f70*/  FSEL R250, R9, -INF , !P1 ;  /* 0xff80000009fa7808 */ /* 0x000fe40004800000 */
[----:B------:R-:W-:Y:S02]  /*3f80*/  FSEL R237, R2, -INF , !P4 ;  /* 0xff80000002ed7808 */ /* 0x000fe40006000000 */
[C---:B------:R-:W-:Y:S02]  /*3f90*/  ISETP.GE.AND P1, PT, R19.reuse, R37, PT ;  /* 0x000000251300720c */ /* 0x040fe40003f26270 */
[----:B------:R-:W-:Y:S01]  /*3fa0*/  ISETP.GE.AND P4, PT, R19, R39, PT ;  /* 0x000000271300720c */ /* 0x000fe20003f86270 */
[----:B-1----:R-:W-:-:S02]  /*3fb0*/  FFMA.FTZ R0, R12, UR4, R41 ;  /* 0x000000040c007c23 */ /* 0x002fc40008010029 */
[C---:B--2---:R-:W-:Y:S02]  /*3fc0*/  FFMA.FTZ R9, R8.reuse, UR4, R20 ;  /* 0x0000000408097c23 */ /* 0x044fe40008010014 */
[----:B------:R-:W-:Y:S01]  /*3fd0*/  FFMA.FTZ R6, R8, UR4, R28 ;  /* 0x0000000408067c23 */ /* 0x000fe2000801001c */
[----:B------:R-:W-:Y:S01]  /*3fe0*/  FSEL R231, R0, -INF , !P0 ;  /* 0xff80000000e77808 */ /* 0x000fe20004000000 */
[----:B------:R-:W-:Y:S01]  /*3ff0*/  FFMA.FTZ R7, R8, UR4, R22 ;  /* 0x0000000408077c23 */ /* 0x000fe20008010016 */
[----:B------:R-:W-:Y:S02]  /*4000*/  IADD3 R0, R19, 0x39, RZ ;  /* 0x0000003913007810 */ /* 0x000fe40007ffe0ff */
[----:B------:R-:W-:Y:S01]  /*4010*/  FSEL R230, R9, -INF , !P5 ;  /* 0xff80000009e67808 */ /* 0x000fe20006800000 */
[----:B------:R-:W-:Y:S01]  /*4020*/  FFMA.FTZ R9, R4, UR4, R58 ;  /* 0x0000000404097c23 */ /* 0x000fe2000801003a */
[----:B------:R-:W1:Y:S01]  /*4030*/  I2F R2, R0 ;  /* 0x0000000000027306 */ /* 0x000e620000201400 */
[----:B------:R-:W-:-:S02]  /*4040*/  ISETP.GE.AND P0, PT, R19, R36, PT ;  /* 0x000000241300720c */ /* 0x000fc40003f06270 */
[----:B------:R-:W-:Y:S01]  /*4050*/  FSEL R245, R6, -INF , !P2 ;  /* 0xff80000006f57808 */ /* 0x000fe20005000000 */
[----:B------:R-:W-:Y:S01]  /*4060*/  FFMA.FTZ R6, R8, UR4, R30 ;  /* 0x0000000408067c23 */ /* 0x000fe2000801001e */
[----:B------:R-:W-:Y:S01]  /*4070*/  FSEL R133, R9, -INF , !P0 ;  /* 0xff80000009857808 */ /* 0x000fe20004000000 */
[----:B------:R-:W-:Y:S01]  /*4080*/  FFMA.FTZ R8, R4, UR4, R60 ;  /* 0x0000000404087c23 */ /* 0x000fe2000801003c */
[----:B------:R-:W-:Y:S02]  /*4090*/  PLOP3.LUT P0, PT, PT, PT, UP0, 0x80, 0x0 ;  /* 0x000000000000781c */ /* 0x000fe40003f0f008 */
[----:B------:R-:W-:Y:S01]  /*40a0*/  FSEL R248, R6, -INF , !P6 ;  /* 0xff80000006f87808 */ /* 0x000fe20007000000 */
[C---:B------:R-:W-:Y:S01]  /*40b0*/  FFMA.FTZ R6, R4.reuse, UR4, R56 ;  /* 0x0000000404067c23 */ /* 0x040fe20008010038 */
[----:B------:R-:W-:Y:S01]  /*40c0*/  FSEL R238, R7, -INF , !P3 ;  /* 0xff80000007ee7808 */ /* 0x000fe20005800000 */
[----:B------:R-:W-:Y:S01]  /*40d0*/  FFMA.FTZ R4, R4, UR4, R62 ;  /* 0x0000000404047c23 */ /* 0x000fe2000801003e */
[----:B------:R-:W-:-:S02]  /*40e0*/  ISETP.GE.AND P6, PT, R0, R37, PT ;  /* 0x000000250000720c */ /* 0x000fc40003fc6270 */
[----:B------:R-:W-:Y:S01]  /*40f0*/  FSEL R132, R6, -INF , !P1 ;  /* 0xff80000006847808 */ /* 0x000fe20004800000 */
[----:B-1----:R-:W-:Y:S01]  /*4100*/  FFMA.FTZ R7, R2, UR4, R29 ;  /* 0x0000000402077c23 */ /* 0x002fe2000801001d */
[----:B------:R-:W-:Y:S01]  /*4110*/  ISETP.GE.AND P5, PT, R0, R36, PT ;  /* 0x000000240000720c */ /* 0x000fe20003fa6270 */
[----:B------:R-:W-:Y:S01]  /*4120*/  FFMA.FTZ R6, R2, UR4, R31 ;  /* 0x0000000402067c23 */ /* 0x000fe2000801001f */
[C---:B------:R-:W-:Y:S02]  /*4130*/  ISETP.GE.AND P3, PT, R0.reuse, R39, PT ;  /* 0x000000270000720c */ /* 0x040fe40003f66270 */
[-C--:B------:R-:W-:Y:S01]  /*4140*/  ISETP.GE.AND P1, PT, R0, R38.reuse, PT ;  /* 0x000000260000720c */ /* 0x080fe20003f26270 */
[C---:B------:R-:W-:Y:S01]  /*4150*/  FFMA.FTZ R0, R2.reuse, UR4, R21 ;  /* 0x0000000402007c23 */ /* 0x040fe20008010015 */
[----:B------:R-:W-:Y:S01]  /*4160*/  ISETP.GE.AND P2, PT, R19, R38, PT ;  /* 0x000000261300720c */ /* 0x000fe20003f46270 */
[----:B------:R-:W-:Y:S01]  /*4170*/  FFMA.FTZ R2, R2, UR4, R23 ;  /* 0x0000000402027c23 */ /* 0x000fe20008010017 */
[----:B------:R-:W-:-:S02]  /*4180*/  FSEL R16, R8, -INF , !P4 ;  /* 0xff80000008107808 */ /* 0x000fc40006000000 */
        /* <DEDUP_REMOVED lines=30> */
[----:B------:R-:W-:Y:S01]  /*4370*/  @!P5 LEA R8, P3, R0, c[0x0][0x168], 0x1 ;  /* 0x00005a000008da11 */ /* 0x000fe200078608ff */
        /* <DEDUP_REMOVED lines=32> */
.L_x_418:
[----:B------:R-:W-:Y:S05]  /*4580*/  BSYNC B0 ;  /* 0x0000000000007941 */ /* 0x000fea0003800000 */
.L_x_417:
[----:B------:R-:W0:Y:S02]  /*4590*/  LDGDEPBAR ;  /* 0x00000000000079af */ /* 0x000e240000000000 */
.L_x_416:
[----:B------:R-:W-:Y:S01]  /*45a0*/  FMNMX.FTZ R0, R16, R57, !PT ;  /* 0x0000003910007209 */ /* 0x000fe20007810000 */
[----:B------:R-:W-:Y:S01]  /*45b0*/  STL [R1+0x6c], R39 ;  /* 0x00006c2701007387 */ /* 0x000fe20000100800 */
[----:B------:R-:W-:Y:S01]  /*45c0*/  IADD3 R4, R167, 0x4, RZ ;  /* 0x00000004a7047810 */ /* 0x000fe20007ffe0ff */
[----:B------:R-:W-:Y:S01]  /*45d0*/  USHF.L.U32 UR6, UR34, 0x1, URZ ;  /* 0x0000000122067899 */ /* 0x000fe2000800063f */
[----:B------:R-:W-:Y:S01]  /*45e0*/  FMNMX.FTZ R0, R52, R0, !PT ;  /* 0x0000000034007209 */ /* 0x000fe20007810000 */
[----:B------:R-:W-:Y:S01]  /*45f0*/  STL [R1+0x68], R38 ;  /* 0x0000682601007387 */ /* 0x000fe20000100800 */
[----:B------:R-:W-:Y:S01]  /*4600*/  UIADD3 UR15, UR33, -0x4498517b, URZ ;  /* 0xbb67ae85210f7890 */ /* 0x000fe2000fffe03f */
[----:B------:R-:W-:Y:S01]  /*4610*/  IMAD.WIDE.U32 R126, R4, -0x326172a9, RZ ;  /* 0xcd9e8d57047e7825 */ /* 0x000fe200078e00ff */
[----:B------:R-:W-:Y:S01]  /*4620*/  FMNMX.FTZ R0, R48, R0, !PT ;  /* 0x0000000030007209 */ /* 0x000fe20007810000 */
[----:B------:R-:W-:Y:S01]  /*4630*/  STL [R1+0x64], R37 ;  /* 0x0000642501007387 */ /* 0x000fe20000100800 */
[----:B------:R-:W-:Y:S01]  /*4640*/  UIADD3 UR16, UR32, -0x61c88647, URZ ;  /* 0x9e3779b920107890 */ /* 0x000fe2000fffe03f */
[----:B------:R-:W-:Y:S01]  /*4650*/  IMAD.WIDE.U32 R136, R160, -0x2daee0ad, RZ ;  /* 0xd2511f53a0887825 */ /* 0x000fe200078e00ff */
[----:B------:R-:W-:Y:S01]  /*4660*/  FMNMX.FTZ R0, R55, R0, !PT ;  /* 0x0000000037007209 */ /* 0x000fe20007810000 */
[----:B------:R2:W-:Y:S01]  /*4670*/  STL [R1+0x60], R36 ;  /* 0x0000602401007387 */ /* 0x0005e20000100800 */
[----:B------:R-:W-:Y:S01]  /*4680*/  UIADD3 UR14, UR32, 0x3c6ef372, URZ ;  /* 0x3c6ef372200e7890 */ /* 0x000fe2000fffe03f */
[----:B-1----:R-:W-:Y:S01]  /*4690*/  IMAD.U32 R6, RZ, RZ, UR6 ;  /* 0x00000006ff067e24 */ /* 0x002fe2000f8e00ff */
[----:B------:R-:W-:Y:S01]  /*46a0*/  FMNMX.FTZ R0, R51, R0, !PT ;  /* 0x0000000033007209 */ /* 0x000fe20007810000 */
[----:B------:R1:W-:Y:S01]  /*46b0*/  STL [R1+0x58], R4 ;  /* 0x0000580401007387 */ /* 0x0003e20000100800 */
[----:B------:R-:W-:Y:S01]  /*46c0*/  UIADD3 UR13, UR33, 0x76cf5d0a, URZ ;  /* 0x76cf5d0a210d7890 */ /* 0x000fe2000fffe03f */
[----:B------:R-:W-:Y:S01]  /*46d0*/  IMAD.SHL.U32 R212, R5, 0x2, RZ ;  /* 0x0000000205d47824 */ /* 0x000fe200078e00ff */
[----:B------:R-:W-:Y:S01]  /*46e0*/  FMNMX.FTZ R0, R50, R0, !PT ;  /* 0x0000000032007209 */ /* 0x000fe20007810000 */
[----:B------:R-:W-:Y:S01]  /*46f0*/  UIADD3 UR11, UR33, 0x32370b8f, URZ ;  /* 0x32370b8f210b7890 */ /* 0x000fe2000fffe03f */
[----:B------:R-:W-:Y:S01]  /*4700*/  IMAD R251, R156, 0x10000, R156 ;  /* 0x000100009cfb7824 */ /* 0x000fe200078e029c */
[----:B------:R-:W-:Y:S01]  /*4710*/  UIADD3 UR12, UR32, -0x255992d5, URZ ;  /* 0xdaa66d2b200c7890 */ /* 0x000fe2000fffe03f */
[----:B------:R-:W-:Y:S01]  /*4720*/  FMNMX.FTZ R0, R49, R0, !PT ;  /* 0x0000000031007209 */ /* 0x000fe20007810000 */
[----:B------:R-:W-:Y:S01]  /*4730*/  UIADD3 UR10, UR32, 0x78dde6e4, URZ ;  /* 0x78dde6e4200a7890 */ /* 0x000fe2000fffe03f */
[----:B------:R-:W-:Y:S01]  /*4740*/  IMAD R214, R3, 0x2, R212 ;  /* 0x0000000203d67824 */ /* 0x000fe200078e02d4 */
[----:B------:R-:W-:Y:S01]  /*4750*/  UIADD3 UR5, UR33, -0x56f99767, URZ ;  /* 0xa906689921057890 */ /* 0x000fe2000fffe03f */
[----:B------:R-:W-:Y:S01]  /*4760*/  FMNMX.FTZ R0, R191, R0, !PT ;  /* 0x00000000bf007209 */ /* 0x000fe20007810000 */
[----:B------:R-:W-:Y:S01]  /*4770*/  UIADD3 UR9, UR33, -0x126145ec, URZ ;  /* 0xed9eba1421097890 */ /* 0x000fe2000fffe03f */
[----:B------:R-:W-:Y:S01]  /*4780*/  LDSM.16.MT88.4 R84, [R212+0x9000] ;  /* 0x00900000d454783b */ /* 0x000fe20000004200 */
[----:B------:R-:W-:Y:S01]  /*4790*/  UIADD3 UR8, UR32, 0x1715609d, URZ ;  /* 0x1715609d20087890 */ /* 0x000fe2000fffe03f */
[----:B------:R-:W-:Y:S01]  /*47a0*/  FMNMX.FTZ R2, R190, R0, !PT ;  /* 0x00000000be027209 */ /* 0x000fe20007810000 */
[----:B------:R-:W-:Y:S01]  /*47b0*/  IMAD.WIDE.U32 R174, R167, -0x326172a9, RZ ;  /* 0xcd9e8d57a7ae7825 */ /* 0x000fe200078e00ff */
[----:B------:R-:W-:Y:S01]  /*47c0*/  FMNMX.FTZ R0, R17, R59, !PT ;  /* 0x0000003b11007209 */ /* 0x000fe20007810000 */
[----:B------:R-:W-:Y:S01]  /*47d0*/  LDSM.16.MT88.4 R100, [R212+0xa000] ;  /* 0x00a00000d464783b */ /* 0x000fe20000004200 */
        /* <DEDUP_REMOVED lines=19> */
[----:B--2---:R-:W-:Y:S02]  /*4910*/  LOP3.LUT R36, R125, UR32, RZ, 0x3c, !PT ;  /* 0x000000207d247c12 */ /* 0x004fe4000f8e3cff */
[----:B------:R-:W-:Y:S01]  /*4920*/  FMNMX.FTZ R0, R226, R0, !PT ;  /* 0x00000000e2007209 */ /* 0x000fe20007810000 */
[----:B------:R-:W2:Y:S01]  /*4930*/  SHFL.BFLY PT, R134, R2, 0x2, 0x1f ;  /* 0x0c401f0002867f89 */ /* 0x000ea200000e0000 */
[----:B-1----:R-:W-:-:S02]  /*4940*/  LOP3.LUT R4, R127, R36, RZ, 0x3c, !PT ;  /* 0x000000247f047212 */ /* 0x002fc400078e3cff */
[----:B------:R-:W-:Y:S01]  /*4950*/  FMNMX.FTZ R0, R224, R0, !PT ;  /* 0x00000000e0007209 */ /* 0x000fe20007810000 */
[----:B------:R-:W-:Y:S02]  /*4960*/  STL [R1+0x38], R36 ;  /* 0x0000382401007387 */ /* 0x000fe40000100800 */
[----:B------:R-:W-:Y:S01]  /*4970*/  IMAD.WIDE.U32 R124, R4, -0x2daee0ad, RZ ;  /* 0xd2511f53047c7825 */ /* 0x000fe200078e00ff */
[----:B------:R-:W-:Y:S01]  /*4980*/  FMNMX.FTZ R0, R225, R0, !PT ;  /* 0x00000000e1007209 */ /* 0x000fe20007810000 */
[----:B------:R-:W-:Y:S03]  /*4990*/  LDSM.16.MT88.4 R140, [R214+0xb400] ;  /* 0x00b40000d68c783b */ /* 0x000fe60000004200 */
[----:B------:R-:W-:Y:S01]  /*49a0*/  FMNMX.FTZ R0, R219, R0, !PT ;  /* 0x00000000db007209 */ /* 0x000fe20007810000 */
[----:B------:R-:W-:Y:S03]  /*49b0*/  LDSM.16.MT88.4 R128, [R214+0x9400] ;  /* 0x00940000d680783b */ /* 0x000fe60000004200 */
[----:B------:R-:W-:Y:S01]  /*49c0*/  FMNMX.FTZ R0, R240, R0, !PT ;  /* 0x00000000f0007209 */ /* 0x000fe20007810000 */
[----:B------:R-:W-:Y:S03]  /*49d0*/  LDSM.16.MT88.4 R116, [R214+0xa400] ;  /* 0x00a40000d674783b */ /* 0x000fe60000004200 */
[----:B------:R-:W-:Y:S01]  /*49e0*/  FMNMX.FTZ R0, R237, R0, !PT ;  /* 0x00000000ed007209 */ /* 0x000fe20007810000 */
[----:B------:R-:W-:Y:S03]  /*49f0*/  LDSM.16.MT88.4 R112, [R212+0xb400] ;  /* 0x00b40000d470783b */ /* 0x000fe60000004200 */
[----:B------:R-:W-:-:S02]  /*4a00*/  FMNMX.FTZ R4, R238, R0, !PT ;  /* 0x00000000ee047209 */ /* 0x000fc40007810000 */
[----:B--2---:R-:W-:Y:S02]  /*4a10*/  FMNMX.FTZ R134, R2, R134, !PT ;  /* 0x0000008602867209 */ /* 0x004fe40007810000 */
        /* <DEDUP_REMOVED lines=17> */
[C---:B------:R-:W-:Y:S01]  /*4b30*/  FSETP.NEU.FTZ.AND P1, PT, R134.reuse, -INF , PT ;  /* 0xff8000008600780b */ /* 0x040fe20003f3d000 */
[----:B------:R-:W-:Y:S01]  /*4b40*/  FMUL.FTZ R0, R134, c[0x0][0x23c] ;  /* 0x00008f0086007a20 */ /* 0x000fe20000410000 */
[----:B------:R-:W-:Y:S01]  /*4b50*/  LOP3.LUT R6, R23, UR10, R6, 0x96, !PT ;  /* 0x0000000a17067c12 */ /* 0x000fe2000f8e9606 */
[----:B------:R-:W-:Y:S01]  /*4b60*/  IMAD.WIDE.U32 R8, R8, -0x2daee0ad, RZ ;  /* 0xd2511f5308087825 */ /* 0x000fe200078e00ff */
[----:B--2---:R-:W-:Y:S02]  /*4b70*/  FMNMX.FTZ R11, R4, R2, !PT ;  /* 0x00000002040b7209 */ /* 0x004fe40007810000 */
[----:B------:R-:W-:Y:S01]  /*4b80*/  FSEL R20, R0, RZ, P1 ;  /* 0x000000ff00147208 */ /* 0x000fe20000800000 */
[----:B------:R-:W-:-:S02]  /*4b90*/  IMAD.WIDE.U32 R18, R6, -0x2daee0ad, RZ ;  /* 0xd2511f5306127825 */ /* 0x000fc400078e00ff */
[----:B------:R-:W1:Y:S02]  /*4ba0*/  SHFL.BFLY PT, R13, R11, 0x1, 0x1f ;  /* 0x0c201f000b0d7f89 */ /* 0x000e6400000e0000 */
[----:B------:R-:W-:Y:S01]  /*4bb0*/  FFMA.FTZ R2, R16, c[0x0][0x23c], -R20 ;  /* 0x00008f0010027a23 */ /* 0x000fe20000010814 */
[----:B------:R-:W-:Y:S02]  /*4bc0*/  LOP3.LUT R6, R19, UR5, R8, 0x96, !PT ;  /* 0x0000000513067c12 */ /* 0x000fe4000f8e9608 */
[----:B------:R-:W-:Y:S01]  /*4bd0*/  LOP3.LUT R8, R9, UR9, R10, 0x96, !PT ;  /* 0x0000000909087c12 */ /* 0x000fe2000f8e960a */
[----:B------:R2:W-:Y:S02]  /*4be0*/  MUFU.EX2 R166, R2 ;  /* 0x0000000200a67308 */ /* 0x0005e40000000800 */
[----:B------:R-:W-:-:S04]  /*4bf0*/  IMAD.WIDE.U32 R6, R6, -0x326172a9, RZ ;  /* 0xcd9e8d5706067825 */ /* 0x000fc800078e00ff */
[----:B------:R-:W-:Y:S01]  /*4c00*/  IMAD.WIDE.U32 R14, R8, -0x326172a9, RZ ;  /* 0xcd9e8d57080e7825 */ /* 0x000fe200078e00ff */
[C---:B------:R-:W-:Y:S02]  /*4c10*/  LOP3.LUT R0, R6.reuse, 0xffff, RZ, 0xc0, !PT ;  /* 0x0000ffff06007812 */ /* 0x040fe400078ec0ff */
[----:B------:R-:W-:Y:S01]  /*4c20*/  LOP3.LUT R9, R6, 0xff, RZ, 0xc0, !PT ;  /* 0x000000ff06097812 */ /* 0x000fe200078ec0ff */
[----:B------:R-:W-:Y:S01]  /*4c30*/  FFMA.FTZ R8, R57, c[0x0][0x23c], -R20 ;  /* 0x00008f0039087a23 */ /* 0x000fe20000010814 */
[--C-:B------:R-:W-:Y:S02]  /*4c40*/  SHF.R.U32.HI R4, RZ, 0x10, R6.reuse ;  /* 0x00000010ff047819 */ /* 0x100fe40000011606 */
[----:B------:R-:W-:Y:S01]  /*4c50*/  SHF.R.U32.HI R12, RZ, 0x18, R6 ;  /* 0x00000018ff0c7819 */ /* 0x000fe20000011606 */
[----:B------:R-:W-:Y:S01]  /*4c60*/  FFMA.FTZ R6, R52, c[0x0][0x23c], -R20 ;  /* 0x00008f0034067a23 */ /* 0x000fe20000010814 */
[----:B------:R-:W-:Y:S01]  /*4c70*/  LOP3.LUT R10, R4, 0xff, RZ, 0xc0, !PT ;  /* 0x000000ff040a7812 */ /* 0x000fe200078ec0ff */
[----:B------:R3:W-:Y:S01]  /*4c80*/  MUFU.EX2 R161, R8 ;  /* 0x0000000800a17308 */ /* 0x0007e20000000800 */
[----:B--2---:R-:W-:-:S02]  /*4c90*/  SHF.R.U32.HI R2, RZ, 0x8, R0 ;  /* 0x00000008ff027819 */ /* 0x004fc40000011600 */
[----:B------:R-:W-:Y:S02]  /*4ca0*/  LOP3.LUT R0, R7, UR18, R14, 0x96, !PT ;  /* 0x0000001207007c12 */ /* 0x000fe4000f8e960e */
[----:B------:R-:W-:Y:S02]  /*4cb0*/  PRMT R14, R9, 0x5410, R2 ;  /* 0x00005410090e7816 */ /* 0x000fe40000000002 */
[----:B-1----:R-:W-:Y:S01]  /*4cc0*/  FMNMX.FTZ R2, R11, R13, !PT ;  /* 0x0000000d0b027209 */ /* 0x002fe20007810000 */
[----:B------:R1:W-:Y:S01]  /*4cd0*/  MUFU.EX2 R172, R6 ;  /* 0x0000000600ac7308 */ /* 0x0003e20000000800 */
[----:B------:R-:W-:Y:S02]  /*4ce0*/  LOP3.LUT R4, R0, 0xffff, RZ, 0xc0, !PT ;  /* 0x0000ffff00047812 */ /* 0x000fe400078ec0ff */
[----:B------:R-:W-:Y:S01]  /*4cf0*/  SHF.R.U32.HI R9, RZ, 0x10, R0 ;  /* 0x00000010ff097819 */ /* 0x000fe20000011600 */
[C---:B------:R-:W-:Y:S01]  /*4d00*/  FMUL.FTZ R7, R2.reuse, c[0x0][0x23c] ;  /* 0x00008f0002077a20 */ /* 0x040fe20000410000 */
[----:B------:R-:W-:-:S02]  /*4d10*/  FSETP.NEU.FTZ.AND P1, PT, R2, -INF , PT ;  /* 0xff8000000200780b */ /* 0x000fc40003f3d000 */
[----:B------:R-:W-:Y:S01]  /*4d20*/  LOP3.LUT R11, R0, 0xff, RZ, 0xc0, !PT ;  /* 0x000000ff000b7812 */ /* 0x000fe200078ec0ff */
[----:B---3--:R-:W-:Y:S01]  /*4d30*/  FFMA.FTZ R8, R48, c[0x0][0x23c], -R20 ;  /* 0x00008f0030087a23 */ /* 0x008fe20000010814 */
[----:B------:R-:W-:Y:S02]  /*4d40*/  SHF.R.U32.HI R4, RZ, 0x8, R4 ;  /* 0x00000008ff047819 */ /* 0x000fe40000011604 */
[----:B------:R-:W-:Y:S01]  /*4d50*/  FSEL R19, R7, RZ, P1 ;  /* 0x000000ff07137208 */ /* 0x000fe20000800000 */
[----:B------:R-:W2:Y:S01]  /*4d60*/  MUFU.EX2 R160, R8 ;  /* 0x0000000800a07308 */ /* 0x000ea20000000800 */
[----:B------:R-:W-:Y:S02]  /*4d70*/  PRMT R7, R10, 0x5410, R12 ;  /* 0x000054100a077816 */ /* 0x000fe4000000000c */
[----:B------:R-:W-:Y:S01]  /*4d80*/  PRMT R11, R11, 0x5410, R4 ;  /* 0x000054100b0b7816 */ /* 0x000fe20000000004 */
[----:B------:R-:W-:Y:S01]  /*4d90*/  FFMA.FTZ R5, R53, c[0x0][0x23c], -R19 ;  /* 0x00008f0035057a23 */ /* 0x000fe20000010813 */
[----:B-1----:R-:W-:Y:S01]  /*4da0*/  SHF.R.U32.HI R6, RZ, 0x18, R0 ;  /* 0x00000018ff067819 */ /* 0x002fe20000011600 */
[----:B------:R-:W-:Y:S01]  /*4db0*/  HSET2.LE.AND R7, R7, R251, PT ;  /* 0x000000fb07077233 */ /* 0x000fe20003803000 */
[----:B------:R-:W-:Y:S01]  /*4dc0*/  LOP3.LUT R0, R9, 0xff, RZ, 0xc0, !PT ;  /* 0x000000ff09007812 */ /* 0x000fe200078ec0ff */
[----:B------:R-:W-:Y:S01]  /*4dd0*/  MUFU.EX2 R37, R5 ;  /* 0x0000000500257308 */ /* 0x000fe20000000800 */
[----:B------:R-:W-:-:S02]  /*4de0*/  FMNMX.FTZ R4, R132, R135, !PT ;  /* 0x0000008784047209 */ /* 0x000fc40007810000 */
[----:B------:R-:W-:Y:S01]  /*4df0*/  PRMT R10, R0, 0x5410, R6 ;  /* 0x00005410000a7816 */ /* 0x000fe20000000006 */
[----:B------:R-:W-:Y:S01]  /*4e00*/  FFMA.FTZ R0, R54, c[0x0][0x23c], -R19 ;  /* 0x00008f0036007a23 */ /* 0x000fe20000010813 */
[----:B------:R-:W-:Y:S02]  /*4e10*/  FMNMX.FTZ R6, R133, R146, !PT ;  /* 0x0000009285067209 */ /* 0x000fe40007810000 */
[----:B------:R-:W-:Y:S01]  /*4e20*/  FMNMX.FTZ R4, R144, R4, !PT ;  /* 0x0000000490047209 */ /* 0x000fe20007810000 */
[----:B------:R1:W3:Y:S03]  /*4e30*/  MUFU.EX2 R173, R0 ;  /* 0x0000000000ad7308 */ /* 0x0002e60000000800 */
[----:B------:R-:W-:-:S04]  /*4e40*/  FMNMX.FTZ R4, R138, R4, !PT ;  /* 0x000000048a047209 */ /* 0x000fc80007810000 */
[----:B------:R-:W-:Y:S01]  /*4e50*/  FMNMX.FTZ R3, R157, R4, !PT ;  /* 0x000000049d037209 */ /* 0x000fe20007810000 */
[----:B------:R-:W-:-:S03]  /*4e60*/  FFMA.FTZ R4, R17, c[0x0][0x23c], -R19 ;  /* 0x00008f0011047a23 */ /* 0x000fc60000010813 */
[----:B------:R-:W-:Y:S01]  /*4e70*/  FMNMX.FTZ R3, R155, R3, !PT ;  /* 0x000000039b037209 */ /* 0x000fe20007810000 */
[----:B------:R4:W-:Y:S03]  /*4e80*/  MUFU.EX2 R164, R4 ;  /* 0x0000000400a47308 */ /* 0x0009e60000000800 */
[----:B------:R-:W-:Y:S02]  /*4e90*/  FMNMX.FTZ R3, R154, R3, !PT ;  /* 0x000000039a037209 */ /* 0x000fe40007810000 */
[----:B-1----:R-:W-:Y:S02]  /*4ea0*/  FMNMX.FTZ R0, R145, R6, !PT ;  /* 0x0000000691007209 */ /* 0x002fe40007810000 */
[----:B------:R-:W-:Y:S02]  /*4eb0*/  FMNMX.FTZ R6, R147, R3, !PT ;  /* 0x0000000393067209 */ /* 0x000fe40007810000 */
[----:B------:R-:W-:-:S02]  /*4ec0*/  FMNMX.FTZ R0, R139, R0, !PT ;  /* 0x000000008b007209 */ /* 0x000fc40007810000 */
[----:B--2---:R-:W-:Y:S02]  /*4ed0*/  F2FP.PACK_AB R3, R160, R172 ;  /* 0x000000aca003723e */ /* 0x004fe400000000ff */
[----:B------:R-:W-:Y:S02]  /*4ee0*/  FMNMX.FTZ R0, R159, R0, !PT ;  /* 0x000000009f007209 */ /* 0x000fe40007810000 */
[----:B------:R-:W-:Y:S01]  /*4ef0*/  FMNMX.FTZ R8, R239, R6, !PT ;  /* 0x00000006ef087209 */ /* 0x000fe20007810000 */
[----:B----4-:R-:W-:Y:S01]  /*4f00*/  FFMA.FTZ R4, R59, c[0x0][0x23c], -R19 ;  /* 0x00008f003b047a23 */ /* 0x010fe20000010813 */
[----:B------:R-:W-:-:S03]  /*4f10*/  FMNMX.FTZ R0, R158, R0, !PT ;  /* 0x000000009e007209 */ /* 0x000fc60007810000 */
[----:B------:R3:W1:Y:S01]  /*4f20*/  MUFU.EX2 R193, R4 ;  /* 0x0000000400c17308 */ /* 0x0006620000000800 */
[----:B------:R-:W-:Y:S01]  /*4f30*/  FMNMX.FTZ R5, R153, R0, !PT ;  /* 0x0000000099057209 */ /* 0x000fe20007810000 */
[----:B------:R-:W-:-:S03]  /*4f40*/  HSET2.LE.AND R0, R14, R251, PT ;  /* 0x000000fb0e007233 */ /* 0x000fc60003803000 */
[----:B------:R-:W-:Y:S02]  /*4f50*/  FMNMX.FTZ R5, R152, R5, !PT ;  /* 0x0000000598057209 */ /* 0x000fe40007810000 */
[----:B------:R-:W-:Y:S02]  /*4f60*/  LOP3.LUT R6, R0, R3, RZ, 0xc0, !PT ;  /* 0x0000000300067212 */ /* 0x000fe400078ec0ff */
[----:B------:R-:W-:Y:S01]  /*4f70*/  FMNMX.FTZ R0, R242, R5, !PT ;  /* 0x00000005f2007209 */ /* 0x000fe20007810000 */
[--C-:B------:R-:W-:Y:S01]  /*4f80*/  HSET2.LE.AND R5, R10, R251.reuse, PT ;  /* 0x000000fb0a057233 */ /* 0x100fe20003803000 */
[----:B------:R-:W-:Y:S02]  /*4f90*/  FMNMX.FTZ R3, R236, R8, !PT ;  /* 0x00000008ec037209 */ /* 0x000fe40007810000 */
[----:B------:R-:W-:Y:S01]  /*4fa0*/  FMNMX.FTZ R9, R241, R0, !PT ;  /* 0x00000000f1097209 */ /* 0x000fe20007810000 */
[----:B------:R-:W-:Y:S01]  /*4fb0*/  HSET2.LE.AND R0, R11, R251, PT ;  /* 0x000000fb0b007233 */ /* 0x000fe20003803000 */
[----:B------:R-:W-:Y:S01]  /*4fc0*/  FFMA.FTZ R11, R50, c[0x0][0x23c], -R20 ;  /* 0x00008f00320b7a23 */ /* 0x000fe20000010814 */
[----:B---3--:R-:W-:-:S02]  /*4fd0*/  F2FP.PACK_AB R4, R37, R173 ;  /* 0x000000ad2504723e */ /* 0x008fc400000000ff */
[----:B------:R-:W-:Y:S01]  /*4fe0*/  FMNMX.FTZ R9, R232, R9, !PT ;  /* 0x00000009e8097209 */ /* 0x000fe20007810000 */
[----:B------:R2:W-:Y:S01]  /*4ff0*/  MUFU.EX2 R192, R11 ;  /* 0x0000000b00c07308 */ /* 0x0005e20000000800 */
[----:B------:R-:W-:Y:S02]  /*5000*/  LOP3.LUT R7, R7, R4, RZ, 0xc0, !PT ;  /* 0x0000000407077212 */ /* 0x000fe400078ec0ff */
[----:B------:R-:W-:Y:S02]  /*5010*/  FMNMX.FTZ R4, R234, R3, !PT ;  /* 0x00000003ea047209 */ /* 0x000fe40007810000 */
[----:B------:R-:W-:Y:S02]  /*5020*/  F2FP.PACK_AB R3, R161, R166 ;  /* 0x000000a6a103723e */ /* 0x000fe400000000ff */
[----:B------:R-:W-:Y:S02]  /*5030*/  FMNMX.FTZ R10, R229, R4, !PT ;  /* 0x00000004e50a7209 */ /* 0x000fe40007810000 */
[----:B------:R-:W-:-:S02]  /*5040*/  LOP3.LUT R4, R0, R3, RZ, 0xc0, !PT ;  /* 0x0000000300047212 */ /* 0x000fc400078ec0ff */
[----:B------:R-:W-:Y:S02]  /*5050*/  FMNMX.FTZ R0, R228, R9, !PT ;  /* 0x00000009e4007209 */ /* 0x000fe40007810000 */
[----:B------:R-:W-:Y:S02]  /*5060*/  FMNMX.FTZ R3, R247, R10, !PT ;  /* 0x0000000af7037209 */ /* 0x000fe40007810000 */
[----:B------:R-:W-:Y:S01]  /*5070*/  FMNMX.FTZ R0, R249, R0, !PT ;  /* 0x00000000f9007209 */ /* 0x000fe20007810000 */
[----:B--2---:R-:W-:Y:S01]  /*5080*/  FFMA.FTZ R11, R49, c[0x0][0x23c], -R20 ;  /* 0x00008f00310b7a23 */ /* 0x004fe20000010814 */
[----:B------:R-:W-:Y:S02]  /*5090*/  FMNMX.FTZ R3, R244, R3, !PT ;  /* 0x00000003f4037209 */ /* 0x000fe40007810000 */
[----:B-1----:R-:W-:Y:S01]  /*50a0*/  F2FP.PACK_AB R8, R193, R164 ;  /* 0x000000a4c108723e */ /* 0x002fe200000000ff */
[----:B------:R-:W1:Y:S01]  /*50b0*/  MUFU.EX2 R38, R11 ;  /* 0x0000000b00267308 */ /* 0x000e620000000800 */
[----:B------:R-:W-:-:S02]  /*50c0*/  FMNMX.FTZ R0, R250, R0, !PT ;  /* 0x00000000fa007209 */ /* 0x000fc40007810000 */
[----:B------:R-:W-:Y:S02]  /*50d0*/  FMNMX.FTZ R3, R245, R3, !PT ;  /* 0x00000003f5037209 */ /* 0x000fe40007810000 */
[----:B------:R-:W-:Y:S02]  /*50e0*/  LOP3.LUT R5, R5, R8, RZ, 0xc0, !PT ;  /* 0x0000000805057212 */ /* 0x000fe400078ec0ff */
[----:B------:R-:W-:Y:S01]  /*50f0*/  FMNMX.FTZ R8, R248, R0, !PT ;  /* 0x00000000f8087209 */ /* 0x000fe20007810000 */
[--C-:B------:R-:W-:Y:S01]  /*5100*/  FFMA.FTZ R0, R55, c[0x0][0x23c], -R20.reuse ;  /* 0x00008f0037007a23 */ /* 0x100fe20000010814 */
[----:B------:R-:W-:Y:S02]  /*5110*/  FMNMX.FTZ R10, R243, R3, !PT ;  /* 0x00000003f30a7209 */ /* 0x000fe40007810000 */
[----:B------:R-:W-:Y:S01]  /*5120*/  FMNMX.FTZ R3, R246, R8, !PT ;  /* 0x00000008f6037209 */ /* 0x000fe20007810000 */
[----:B------:R2:W-:Y:S01]  /*5130*/  MUFU.EX2 R162, R0 ;  /* 0x0000000000a27308 */ /* 0x0005e20000000800 */
[C---:B------:R-:W-:Y:S01]  /*5140*/  HMMA.16816.F32 R24, R4.reuse, R84, RZ ;  /* 0x000000540418723c */ /* 0x040fe200000018ff */
[----:B------:R-:W3:Y:S04]  /*5150*/  SHFL.BFLY PT, R14, R10, 0x2, 0x1f ;  /* 0x0c401f000a0e7f89 */ /* 0x000ee800000e0000 */
[----:B------:R-:W4:Y:S03]  /*5160*/  SHFL.BFLY PT, R13, R3, 0x2, 0x1f ;  /* 0x0c401f00030d7f89 */ /* 0x000f2600000e0000 */
[----:B------:R-:W-:Y:S01]  /*5170*/  HMMA.16816.F32 R28, R4, R88, RZ ;  /* 0x00000058041c723c */ /* 0x000fe200000018ff */
[----:B--2---:R-:W-:-:S07]  /*5180*/  FFMA.FTZ R0, R51, c[0x0][0x23c], -R20 ;  /* 0x00008f0033007a23 */ /* 0x004fce0000010814 */
[C---:B------:R-:W-:Y:S01]  /*5190*/  HMMA.16816.F32 R32, R4.reuse, R100, RZ ;  /* 0x000000640420723c */ /* 0x040fe200000018ff */
[----:B------:R2:W-:Y:S07]  /*51a0*/  MUFU.EX2 R195, R0 ;  /* 0x0000000000c37308 */ /* 0x0005ee0000000800 */
[----:B------:R-:W-:Y:S01]  /*51b0*/  HMMA.16816.F32 R40, R4, R92, RZ ;  /* 0x0000005c0428723c */ /* 0x000fe200000018ff */
[----:B---3--:R-:W-:Y:S02]  /*51c0*/  FMNMX.FTZ R17, R10, R14, !PT ;  /* 0x0000000e0a117209 */ /* 0x008fe40007810000 */
[----:B----4-:R-:W-:-:S05]  /*51d0*/  FMNMX.FTZ R21, R3, R13, !PT ;  /* 0x0000000d03157209 */ /* 0x010fca0007810000 */
[----:B------:R-:W-:Y:S01]  /*51e0*/  HMMA.16816.F32 R60, R4, R104, RZ ;  /* 0x00000068043c723c */ /* 0x000fe200000018ff */
[----:B--2---:R-:W-:-:S05]  /*51f0*/  LOP3.LUT R0, R15, UR8, R22, 0x96, !PT ;  /* 0x000000080f007c12 */ /* 0x004fca000f8e9616 */
[----:B------:R-:W-:Y:S02]  /*5200*/  IMAD.WIDE.U32 R8, R0, -0x2daee0ad, RZ ;  /* 0xd2511f5300087825 */ /* 0x000fe400078e00ff */
[C---:B------:R-:W-:Y:S03]  /*5210*/  HMMA.16816.F32 R56, R4.reuse, R96, RZ ;  /* 0x000000600438723c */ /* 0x040fe600000018ff */
[----:B------:R-:W-:Y:S02]  /*5220*/  LOP3.LUT R0, R9, UR17, R18, 0x96, !PT ;  /* 0x0000001109007c12 */ /* 0x000fe4000f8e9612 */
[----:B------:R-:W-:Y:S01]  /*5230*/  LOP3.LUT R12, R8, 0xffff, RZ, 0xc0, !PT ;  /* 0x0000ffff080c7812 */ /* 0x000fe200078ec0ff */
[----:B------:R-:W-:Y:S01]  /*5240*/  FFMA.FTZ R9, R68, c[0x0][0x23c], -R19 ;  /* 0x00008f0044097a23 */ /* 0x000fe20000010813 */
[--C-:B------:R-:W-:Y:S01]  /*5250*/  SHF.R.U32.HI R11, RZ, 0x10, R8.reuse ;  /* 0x00000010ff0b7819 */ /* 0x100fe20000011608 */
[----:B------:R-:W-:Y:S01]  /*5260*/  HMMA.16816.F32 R52, R4, R86, RZ ;  /* 0x000000560434723c */ /* 0x000fe200000018ff */
[----:B------:R-:W-:Y:S01]  /*5270*/  LOP3.LUT R16, R8, 0xff, RZ, 0xc0, !PT ;  /* 0x000000ff08107812 */ /* 0x000fe200078ec0ff */
[----:B------:R2:W-:Y:S01]  /*5280*/  MUFU.EX2 R163, R9 ;  /* 0x0000000900a37308 */ /* 0x0005e20000000800 */
[----:B------:R-:W-:-:S02]  /*5290*/  SHF.R.U32.HI R15, RZ, 0x18, R8 ;  /* 0x00000018ff0f7819 */ /* 0x000fc40000011608 */
[----:B------:R-:W-:Y:S02]  /*52a0*/  SHF.R.U32.HI R8, RZ, 0x8, R12 ;  /* 0x00000008ff087819 */ /* 0x000fe4000001160c */
[----:B------:R-:W-:Y:S01]  /*52b0*/  LOP3.LUT R3, R0, 0xffff, RZ, 0xc0, !PT ;  /* 0x0000ffff00037812 */ /* 0x000fe200078ec0ff */
[C---:B------:R-:W-:Y:S01]  /*52c0*/  HMMA.16816.F32 R48, R4.reuse, R90, RZ ;  /* 0x0000005a0430723c */ /* 0x040fe200000018ff */
[----:B------:R-:W-:Y:S01]  /*52d0*/  PRMT R12, R16, 0x5410, R8 ;  /* 0x00005410100c7816 */ /* 0x000fe20000000008 */
[----:B------:R-:W-:Y:S01]  /*52e0*/  FFMA.FTZ R8, R64, c[0x0][0x23c], -R19 ;  /* 0x00008f0040087a23 */ /* 0x000fe20000010813 */
[----:B------:R-:W-:Y:S02]  /*52f0*/  LOP3.LUT R10, R0, 0xff, RZ, 0xc0, !PT ;  /* 0x000000ff000a7812 */ /* 0x000fe400078ec0ff */
[----:B------:R-:W-:Y:S01]  /*5300*/  SHF.R.U32.HI R3, RZ, 0x8, R3 ;  /* 0x00000008ff037819 */ /* 0x000fe20000011603 */
[----:B------:R3:W-:Y:S02]  /*5310*/  MUFU.EX2 R156, R8 ;  /* 0x00000008009c7308 */ /* 0x0007e40000000800 */
[----:B------:R-:W-:Y:S01]  /*5320*/  HMMA.16816.F32 R76, R4, R94, RZ ;  /* 0x0000005e044c723c */ /* 0x000fe200000018ff */
[----:B------:R-:W-:-:S02]  /*5330*/  PRMT R14, R10, 0x5410, R3 ;  /* 0x000054100a0e7816 */ /* 0x000fc40000000003 */
[----:B--2---:R-:W-:Y:S01]  /*5340*/  LOP3.LUT R9, R11, 0xff, RZ, 0xc0, !PT ;  /* 0x000000ff0b097812 */ /* 0x004fe200078ec0ff */
[----:B------:R-:W-:Y:S01]  /*5350*/  FFMA.FTZ R11, R65, c[0x0][0x23c], -R19 ;  /* 0x00008f00410b7a23 */ /* 0x000fe20000010813 */
[--C-:B------:R-:W-:Y:S02]  /*5360*/  SHF.R.U32.HI R3, RZ, 0x10, R0.reuse ;  /* 0x00000010ff037819 */ /* 0x100fe40000011600 */
[----:B------:R-:W-:Y:S01]  /*5370*/  SHF.R.U32.HI R10, RZ, 0x18, R0 ;  /* 0x00000018ff0a7819 */ /* 0x000fe20000011600 */
[----:B------:R2:W4:Y:S01]  /*5380*/  MUFU.EX2 R165, R11 ;  /* 0x0000000b00a57308 */ /* 0x0005220000000800 */
[----:B------:R-:W-:Y:S01]  /*5390*/  HSET2.LE.AND R0, R12, R251, PT ;  /* 0x000000fb0c007233 */ /* 0x000fe20003803000 */
[----:B------:R-:W-:Y:S01]  /*53a0*/  LOP3.LUT R12, R175, R36, RZ, 0x3c, !PT ;  /* 0x00000024af0c7212 */ /* 0x000fe200078e3cff */
[----:B------:R-:W-:Y:S01]  /*53b0*/  HMMA.16816.F32 R80, R4, R106, RZ ;  /* 0x0000006a0450723c */ /* 0x000fe200000018ff */
[----:B---3--:R-:W-:-:S03]  /*53c0*/  LOP3.LUT R8, R3, 0xff, RZ, 0xc0, !PT ;  /* 0x000000ff03087812 */ /* 0x008fc600078ec0ff */
[----:B------:R-:W-:Y:S01]  /*53d0*/  IMAD.WIDE.U32 R74, R12, -0x2daee0ad, RZ ;  /* 0xd2511f530c4a7825 */ /* 0x000fe200078e00ff */
[----:B-1----:R-:W-:Y:S02]  /*53e0*/  F2FP.PACK_AB R3, R38, R192 ;  /* 0x000000c02603723e */ /* 0x002fe400000000ff */
[----:B------:R-:W-:Y:S01]  /*53f0*/  PRMT R13, R8, 0x5410, R10 ;  /* 0x00005410080d7816 */ /* 0x000fe2000000000a */
[--C-:B------:R-:W-:Y:S01]  /*5400*/  HSET2.LE.AND R8, R14, R251.reuse, PT ;  /* 0x000000fb0e087233 */ /* 0x100fe20003803000 */
[----:B------:R-:W-:Y:S01]  /*5410*/  LOP3.LUT R10, R0, R3, RZ, 0xc0, !PT ;  /* 0x00000003000a7212 */ /* 0x000fe200078ec0ff */
[C---:B------:R-:W-:Y:S01]  /*5420*/  HMMA.16816.F32 R68, R4.reuse, R98, RZ ;  /* 0x000000620444723c */ /* 0x040fe200000018ff */
[----:B------:R-:W-:Y:S02]  /*5430*/  LOP3.LUT R12, R75, UR15, R136, 0x96, !PT ;  /* 0x0000000f4b0c7c12 */ /* 0x000fe4000f8e9688 */
[----:B--2---:R-:W-:Y:S01]  /*5440*/  PRMT R11, R9, 0x5410, R15 ;  /* 0x00005410090b7816 */ /* 0x004fe2000000000f */
[----:B------:R-:W-:Y:S01]  /*5450*/  FFMA.FTZ R9, R66, c[0x0][0x23c], -R19 ;  /* 0x00008f0042097a23 */ /* 0x000fe20000010813 */
[----:B------:R-:W1:Y:S01]  /*5460*/  SHFL.BFLY PT, R15, R17, 0x1, 0x1f ;  /* 0x0c201f00110f7f89 */ /* 0x000e6200000e0000 */
[----:B----4-:R-:W-:Y:S01]  /*5470*/  F2FP.PACK_AB R3, R156, R165 ;  /* 0x000000a59c03723e */ /* 0x010fe200000000ff */
[----:B------:R-:W-:Y:S01]  /*5480*/  IMAD.WIDE.U32 R44, R12, -0x326172a9, RZ ;  /* 0xcd9e8d570c2c7825 */ /* 0x000fe200078e00ff */
[----:B------:R2:W3:Y:S01]  /*5490*/  MUFU.EX2 R194, R9 ;  /* 0x0000000900c27308 */ /* 0x0004e20000000800 */
[--C-:B------:R-:W-:Y:S01]  /*54a0*/  HSET2.LE.AND R0, R11, R251.reuse, PT ;  /* 0x000000fb0b007233 */ /* 0x100fe20003803000 */
[----:B------:R-:W4:Y:S01]  /*54b0*/  SHFL.BFLY PT, R12, R21, 0x1, 0x1f ;  /* 0x0c201f00150c7f89 */ /* 0x000f2200000e0000 */
[----:B------:R-:W-:Y:S03]  /*54c0*/  HMMA.16816.F32 R64, R4, R102, RZ ;  /* 0x000000660440723c */ /* 0x000fe600000018ff */
[----:B------:R-:W-:Y:S01]  /*54d0*/  LOP3.LUT R11, R0, R3, RZ, 0xc0, !PT ;  /* 0x00000003000b7212 */ /* 0x000fe200078ec0ff */
[----:B------:R-:W-:-:S03]  /*54e0*/  HSET2.LE.AND R0, R13, R251, PT ;  /* 0x000000fb0d007233 */ /* 0x000fc60003803000 */
[----:B------:R-:W-:Y:S01]  /*54f0*/  LOP3.LUT R4, R45, UR14, R46, 0x96, !PT ;  /* 0x0000000e2d047c12 */ /* 0x000fe2000f8e962e */
[----:B------:R-:W-:-:S04]  /*5500*/  IMAD.MOV.U32 R46, RZ, RZ, R166 ;  /* 0x000000ffff2e7224 */ /* 0x000fc800078e00a6 */
[----:B------:R-:W-:Y:S01]  /*5510*/  IMAD.WIDE.U32 R4, R4, -0x2daee0ad, RZ ;  /* 0xd2511f5304047825 */ /* 0x000fe200078e00ff */
[----:B--2---:R-:W-:Y:S02]  /*5520*/  F2FP.PACK_AB R9, R195, R162 ;  /* 0x000000a2c309723e */ /* 0x004fe400000000ff */
[----:B---3--:R-:W-:Y:S02]  /*5530*/  F2FP.PACK_AB R3, R194, R163 ;  /* 0x000000a3c203723e */ /* 0x008fe400000000ff */
[----:B------:R-:W-:Y:S02]  /*5540*/  LOP3.LUT R8, R8, R9, RZ, 0xc0, !PT ;  /* 0x0000000908087212 */ /* 0x000fe400078ec0ff */
[----:B-1----:R-:W-:Y:S02]  /*5550*/  FMNMX.FTZ R136, R17, R15, !PT ;  /* 0x0000000f11887209 */ /* 0x002fe40007810000 */
[----:B------:R-:W-:Y:S02]  /*5560*/  LOP3.LUT R9, R0, R3, RZ, 0xc0, !PT ;  /* 0x0000000300097212 */ /* 0x000fe400078ec0ff */
[C---:B------:R-:W-:Y:S01]  /*5570*/  FSETP.NEU.FTZ.AND P1, PT, R136.reuse, -INF , PT ;  /* 0xff8000008800780b */ /* 0x040fe20003f3d000 */
[----:B------:R-:W-:Y:S01]  /*5580*/  FMUL.FTZ R3, R136, c[0x0][0x23c] ;  /* 0x00008f0088037a20 */ /* 0x000fe20000410000 */
[----:B------:R-:W-:Y:S01]  /*5590*/  LOP3.LUT R0, R47, UR16, R174, 0x96, !PT ;  /* 0x000000102f007c12 */ /* 0x000fe2000f8e96ae */
[----:B------:R-:W-:-:S02]  /*55a0*/  IMAD.MOV.U32 R47, RZ, RZ, R165 ;  /* 0x000000ffff2f7224 */ /* 0x000fc400078e00a5 */
[----:B------:R-:W-:Y:S01]  /*55b0*/  HMMA.16816.F32 R220, R8, R120, R24 ;  /* 0x0000007808dc723c */ /* 0x000fe20000001818 */
[----:B------:R-:W-:Y:S01]  /*55c0*/  FSEL R18, R3, RZ, P1 ;  /* 0x000000ff03127208 */ /* 0x000fe20000800000 */
[----:B------:R-:W-:-:S04]  /*55d0*/  IMAD.WIDE.U32 R6, R0, -0x2daee0ad, RZ ;  /* 0xd2511f5300067825 */ /* 0x000fc800078e00ff */
[----:B------:R-:W-:Y:S01]  /*55e0*/  FFMA.FTZ R0, R132, c[0x0][0x23c], -R18 ;  /* 0x00008f0084007a23 */ /* 0x000fe20000010812 */
[----:B------:R-:W-:Y:S01]  /*55f0*/  LOP3.LUT R3, R7, UR13, R74, 0x96, !PT ;  /* 0x0000000d07037c12 */ /* 0x000fe2000f8e964a */
[C---:B------:R-:W-:Y:S01]  /*5600*/  HMMA.16816.F32 R148, R8.reuse, R122, R52 ;  /* 0x0000007a0894723c */ /* 0x040fe20000001834 */
[----:B------:R-:W-:Y:S01]  /*5610*/  IMAD.MOV.U32 R27, RZ, RZ, R163 ;  /* 0x000000ffff1b7224 */ /* 0x000fe200078e00a3 */
[----:B------:R1:W2:Y:S01]  /*5620*/  MUFU.EX2 R16, R0 ;  /* 0x0000000000107308 */ /* 0x0002a20000000800 */
[----:B------:R-:W-:Y:S02]  /*5630*/  IMAD.MOV.U32 R26, RZ, RZ, R162 ;  /* 0x000000ffff1a7224 */ /* 0x000fe400078e00a2 */
[----:B------:R-:W-:Y:S02]  /*5640*/  IMAD.MOV.U32 R132, RZ, RZ, R164 ;  /* 0x000000ffff847224 */ /* 0x000fe400078e00a4 */
[----:B------:R-:W-:Y:S01]  /*5650*/  IMAD.MOV.U32 R55, RZ, RZ, R37 ;  /* 0x000000ffff377224 */ /* 0x000fe200078e0025 */
[----:B------:R-:W-:Y:S01]  /*5660*/  HMMA.16816.F32 R176, R8, R110, R64 ;  /* 0x0000006e08b0723c */ /* 0x000fe20000001840 */
[----:B------:R-:W-:-:S07]  /*5670*/  IMAD.MOV.U32 R54, RZ, RZ, R160 ;  /* 0x000000ffff367224 */ /* 0x000fce00078e00a0 */
[----:B------:R-:W-:Y:S01]  /*5680*/  HMMA.16816.F32 R208, R8, R128, R28 ;  /* 0x0000008008d0723c */ /* 0x000fe2000000181c */
[----:B-1----:R-:W-:Y:S01]  /*5690*/  LOP3.LUT R0, R5, UR11, R6, 0x96, !PT ;  /* 0x0000000b05007c12 */ /* 0x002fe2000f8e9606 */
[----:B------:R-:W-:-:S04]  /*56a0*/  IMAD.WIDE.U32 R6, R3, -0x326172a9, RZ ;  /* 0xcd9e8d5703067825 */ /* 0x000fc800078e00ff */
[--C-:B------:R-:W-:Y:S01]  /*56b0*/  FFMA.FTZ R3, R135, c[0x0][0x23c], -R18.reuse ;  /* 0x00008f0087037a23 */ /* 0x100fe20000010812 */
[----:B----4-:R-:W-:Y:S01]  /*56c0*/  FMNMX.FTZ R135, R21, R12, !PT ;  /* 0x0000000c15877209 */ /* 0x010fe20007810000 */
[----:B------:R-:W-:Y:S01]  /*56d0*/  IMAD.WIDE.U32 R24, R0, -0x326172a9, RZ ;  /* 0xcd9e8d5700187825 */ /* 0x000fe200078e00ff */
[----:B------:R-:W-:Y:S01]  /*56e0*/  HMMA.16816.F32 R204, R8, R108, R32 ;  /* 0x0000006c08cc723c */ /* 0x000fe20000001820 */
[----:B------:R1:W-:Y:S01]  /*56f0*/  MUFU.EX2 R252, R3 ;  /* 0x0000000300fc7308 */ /* 0x0003e20000000800 */
[----:B------:R-:W-:Y:S01]  /*5700*/  FSETP.NEU.FTZ.AND P1, PT, R135, -INF , PT ;  /* 0xff8000008700780b */ /* 0x000fe20003f3d000 */
[----:B------:R-:W-:Y:S01]  /*5710*/  FFMA.FTZ R5, R144, c[0x0][0x23c], -R18 ;  /* 0x00008f0090057a23 */ /* 0x000fe20000010812 */
[----:B------:R-:W-:Y:S01]  /*5720*/  LOP3.LUT R0, R25, UR10, R6, 0x96, !PT ;  /* 0x0000000a19007c12 */ /* 0x000fe2000f8e9606 */
[----:B--2---:R-:W-:-:S03]  /*5730*/  IMAD.MOV.U32 R21, RZ, RZ, R16 ;  /* 0x000000ffff157224 */ /* 0x004fc600078e0010 */
[C---:B------:R-:W-:Y:S01]  /*5740*/  HMMA.16816.F32 R196, R8.reuse, R116, R40 ;  /* 0x0000007408c4723c */ /* 0x040fe20000001828 */
[----:B------:R-:W-:Y:S01]  /*5750*/  IMAD.WIDE.U32 R22, R0, -0x2daee0ad, RZ ;  /* 0xd2511f5300167825 */ /* 0x000fe200078e00ff */
[----:B------:R-:W2:Y:S03]  /*5760*/  MUFU.EX2 R13, R5 ;  /* 0x00000005000d7308 */ /* 0x000ea60000000800 */
[----:B------:R-:W-:Y:S02]  /*5770*/  FFMA.FTZ R0, R138, c[0x0][0x23c], -R18 ;  /* 0x00008f008a007a23 */ /* 0x000fe40000010812 */
[----:B------:R-:W-:Y:S01]  /*5780*/  IMAD.MOV.U32 R138, RZ, RZ, R161 ;  /* 0x000000ffff8a7224 */ /* 0x000fe200078e00a1 */
[----:B------:R-:W-:Y:S01]  /*5790*/  HMMA.16816.F32 R184, R8, R112, R60 ;  /* 0x0000007008b8723c */ /* 0x000fe2000000183c */
[----:B-1----:R-:W-:Y:S01]  /*57a0*/  LOP3.LUT R3, R7, UR12, R44, 0x96, !PT ;  /* 0x0000000c07037c12 */ /* 0x002fe2000f8e962c */
[----:B------:R1:W3:Y:S04]  /*57b0*/  MUFU.EX2 R144, R0 ;  /* 0x0000000000907308 */ /* 0x0002e80000000800 */
[----:B------:R-:W-:-:S02]  /*57c0*/  IMAD.WIDE.U32 R6, R3, -0x2daee0ad, RZ ;  /* 0xd2511f5303067825 */ /* 0x000fc400078e00ff */
[----:B------:R-:W-:Y:S02]  /*57d0*/  HMMA.16816.F32 R160, R8, R142, R68 ;  /* 0x0000008e08a0723c */ /* 0x000fe40000001844 */
[----:B------:R-:W-:-:S05]  /*57e0*/  FMUL.FTZ R3, R135, c[0x0][0x23c] ;  /* 0x00008f0087037a20 */ /* 0x000fca0000410000 */
[----:B------:R-:W-:Y:S01]  /*57f0*/  FSEL R17, R3, RZ, P1 ;  /* 0x000000ff03117208 */ /* 0x000fe20000800000 */
[C---:B------:R-:W-:Y:S01]  /*5800*/  HMMA.16816.F32 R200, R8.reuse, R140, R56 ;  /* 0x0000008c08c8723c */ /* 0x040fe20000001838 */
[----:B------:R-:W-:Y:S02]  /*5810*/  LOP3.LUT R3, R23, UR5, R6, 0x96, !PT ;  /* 0x0000000517037c12 */ /* 0x000fe4000f8e9606 */
[----:B-1----:R-:W-:Y:S01]  /*5820*/  LOP3.LUT R0, R7, UR9, R4, 0x96, !PT ;  /* 0x0000000907007c12 */ /* 0x002fe2000f8e9604 */
[--C-:B------:R-:W-:Y:S02]  /*5830*/  FFMA.FTZ R5, R133, c[0x0][0x23c], -R17.reuse ;  /* 0x00008f0085057a23 */ /* 0x100fe40000010811 */
[----:B------:R-:W-:Y:S02]  /*5840*/  FFMA.FTZ R6, R145, c[0x0][0x23c], -R17 ;  /* 0x00008f0091067a23 */ /* 0x000fe40000010811 */
[----:B------:R1:W-:Y:S01]  /*5850*/  MUFU.EX2 R36, R5 ;  /* 0x0000000500247308 */ /* 0x0003e20000000800 */
[----:B------:R-:W-:Y:S01]  /*5860*/  IMAD.WIDE.U32 R14, R0, -0x326172a9, RZ ;  /* 0xcd9e8d57000e7825 */ /* 0x000fe200078e00ff */
[----:B------:R-:W-:Y:S03]  /*5870*/  HMMA.16816.F32 R180, R8, R130, R48 ;  /* 0x0000008208b4723c */ /* 0x000fe60000001830 */
[----:B------:R-:W-:-:S03]  /*5880*/  IMAD.MOV.U32 R145, RZ, RZ, R175 ;  /* 0x000000ffff917224 */ /* 0x000fc600078e00af */
[----:B------:R4:W-:Y:S02]  /*5890*/  MUFU.EX2 R39, R6 ;  /* 0x0000000600277308 */ /* 0x0009e40000000800 */
[----:B------:R-:W-:Y:S01]  /*58a0*/  HMMA.16816.F32 R168, R8, R118, R76 ;  /* 0x0000007608a8723c */ /* 0x000fe2000000184c */
[----:B-1----:R-:W-:-:S07]  /*58b0*/  IMAD.WIDE.U32 R4, R3, -0x326172a9, RZ ;  /* 0xcd9e8d5703047825 */ /* 0x002fce00078e00ff */
[----:B------:R-:W-:Y:S01]  /*58c0*/  HMMA.16816.F32 R164, R8, R114, R80 ;  /* 0x0000007208a4723c */ /* 0x000fe20000001850 */
[C---:B------:R-:W-:Y:S02]  /*58d0*/  LOP3.LUT R3, R4.reuse, 0xffff, RZ, 0xc0, !PT ;  /* 0x0000ffff04037812 */ /* 0x040fe400078ec0ff */
[----:B------:R-:W-:Y:S01]  /*58e0*/  LOP3.LUT R0, R5, UR18, R14, 0x96, !PT ;  /* 0x0000001205007c12 */ /* 0x000fe2000f8e960e */
[----:B----4-:R-:W-:Y:S01]  /*58f0*/  FFMA.FTZ R6, R139, c[0x0][0x23c], -R17 ;  /* 0x00008f008b067a23 */ /* 0x010fe20000010811 */
[----:B------:R-:W-:Y:S02]  /*5900*/  LOP3.LUT R7, R4, 0xff, RZ, 0xc0, !PT ;  /* 0x000000ff04077812 */ /* 0x000fe400078ec0ff */
[----:B------:R-:W-:Y:S01]  /*5910*/  SHF.R.U32.HI R5, RZ, 0x8, R3 ;  /* 0x00000008ff057819 */ /* 0x000fe20000011603 */
[----:B------:R1:W4:Y:S01]  /*5920*/  MUFU.EX2 R133, R6 ;  /* 0x0000000600857308 */ /* 0x0003220000000800 */
[--C-:B------:R-:W-:Y:S02]  /*5930*/  SHF.R.U32.HI R3, RZ, 0x10, R4.reuse ;  /* 0x00000010ff037819 */ /* 0x100fe40000011604 */
[----:B------:R-:W-:Y:S01]  /*5940*/  PRMT R7, R7, 0x5410, R5 ;  /* 0x0000541007077816 */ /* 0x000fe20000000005 */
[----:B------:R-:W-:Y:S01]  /*5950*/  FFMA.FTZ R5, R146, c[0x0][0x23c], -R17 ;  /* 0x00008f0092057a23 */ /* 0x000fe20000010811 */
[----:B------:R-:W-:Y:S01]  /*5960*/  LOP3.LUT R12, R3, 0xff, RZ, 0xc0, !PT ;  /* 0x000000ff030c7812 */ /* 0x000fe200078ec0ff */
[----:B--2---:R-:W-:Y:S01]  /*5970*/  IMAD.MOV.U32 R146, RZ, RZ, R13 ;  /* 0x000000ffff927224 */ /* 0x004fe200078e000d */
[----:B------:R-:W-:Y:S01]  /*5980*/  SHF.R.U32.HI R16, RZ, 0x18, R4 ;  /* 0x00000018ff107819 */ /* 0x000fe20000011604 */
[----:B------:R2:W2:Y:S01]  /*5990*/  MUFU.EX2 R37, R5 ;  /* 0x0000000500257308 */ /* 0x0004a20000000800 */
[----:B------:R-:W-:-:S02]  /*59a0*/  LOP3.LUT R3, R0, 0xffff, RZ, 0xc0, !PT ;  /* 0x0000ffff00037812 */ /* 0x000fc400078ec0ff */
[--C-:B------:R-:W-:Y:S02]  /*59b0*/  SHF.R.U32.HI R4, RZ, 0x10, R0.reuse ;  /* 0x00000010ff047819 */ /* 0x100fe40000011600 */
[----:B------:R-:W-:Y:S02]  /*59c0*/  LOP3.LUT R14, R0, 0xff, RZ, 0xc0, !PT ;  /* 0x000000ff000e7812 */ /* 0x000fe400078ec0ff */
[----:B------:R-:W-:Y:S01]  /*59d0*/  SHF.R.U32.HI R13, RZ, 0x18, R0 ;  /* 0x00000018ff0d7819 */ /* 0x000fe20000011600 */
[----:B------:R-:W-:Y:S01]  /*59e0*/  HSET2.LE.AND R0, R7, R251, PT ;  /* 0x000000fb07007233 */ /* 0x000fe20003803000 */
[----:B-1----:R-:W-:Y:S02]  /*59f0*/  SHF.R.U32.HI R6, RZ, 0x8, R3 ;  /* 0x00000008ff067819 */ /* 0x002fe40000011603 */
[----:B------:R-:W-:Y:S02]  /*5a00*/  LOP3.LUT R4, R4, 0xff, RZ, 0xc0, !PT ;  /* 0x000000ff04047812 */ /* 0x000fe400078ec0ff */
[----:B---3--:R-:W-:-:S02]  /*5a10*/  F2FP.PACK_AB R3, R144, R146 ;  /* 0x000000929003723e */ /* 0x008fc400000000ff */
[----:B------:R-:W-:Y:S02]  /*5a20*/  PRMT R7, R14, 0x5410, R6 ;  /* 0x000054100e077816 */ /* 0x000fe40000000006 */
[----:B--2---:R-:W-:Y:S02]  /*5a30*/  PRMT R5, R12, 0x5410, R16 ;  /* 0x000054100c057816 */ /* 0x004fe40000000010 */
[----:B------:R-:W-:Y:S01]  /*5a40*/  PRMT R12, R4, 0x5410, R13 ;  /* 0x00005410040c7816 */ /* 0x000fe2000000000d */
[--C-:B------:R-:W-:Y:S01]  /*5a50*/  HSET2.LE.AND R4, R7, R251.reuse, PT ;  /* 0x000000fb07047233 */ /* 0x100fe20003803000 */
[----:B------:R-:W-:Y:S01]  /*5a60*/  LOP3.LUT R6, R0, R3, RZ, 0xc0, !PT ;  /* 0x0000000300067212 */ /* 0x000fe200078ec0ff */
[--C-:B------:R-:W-:Y:S01]  /*5a70*/  HSET2.LE.AND R0, R5, R251.reuse, PT ;  /* 0x000000fb05007233 */ /* 0x100fe20003803000 */
[----:B------:R-:W-:Y:S01]  /*5a80*/  F2FP.PACK_AB R5, R252, R21 ;  /* 0x00000015fc05723e */ /* 0x000fe200000000ff */
[----:B------:R-:W-:Y:S01]  /*5a90*/  HSET2.LE.AND R12, R12, R251, PT ;  /* 0x000000fb0c0c7233 */ /* 0x000fe20003803000 */
[----:B----4-:R-:W-:-:S02]  /*5aa0*/  F2FP.PACK_AB R3, R133, R39 ;  /* 0x000000278503723e */ /* 0x010fc400000000ff */
[----:B------:R-:W-:Y:S02]  /*5ab0*/  F2FP.PACK_AB R13, R37, R36 ;  /* 0x00000024250d723e */ /* 0x000fe400000000ff */
[----:B------:R-:W-:Y:S02]  /*5ac0*/  LOP3.LUT R4, R4, R5, RZ, 0xc0, !PT ;  /* 0x0000000504047212 */ /* 0x000fe400078ec0ff */
[----:B------:R-:W-:Y:S01]  /*5ad0*/  LOP3.LUT R7, R0, R3, RZ, 0xc0, !PT ;  /* 0x0000000300077212 */ /* 0x000fe200078ec0ff */
[----:B------:R-:W-:Y:S01]  /*5ae0*/  FFMA.FTZ R0, R157, c[0x0][0x23c], -R18 ;  /* 0x00008f009d007a23 */ /* 0x000fe20000010812 */
[----:B------:R-:W-:Y:S02]  /*5af0*/  LOP3.LUT R5, R12, R13, RZ, 0xc0, !PT ;  /* 0x0000000d0c057212 */ /* 0x000fe400078ec0ff */
[----:B------:R-:W-:-:S05]  /*5b00*/  LOP3.LUT R3, R15, UR8, R24, 0x96, !PT ;  /* 0x000000080f037c12 */ /* 0x000fca000f8e9618 */
[C---:B------:R-:W-:Y:S01]  /*5b10*/  HMMA.16816.F32 R64, R4.reuse, R102, RZ ;  /* 0x000000660440723c */ /* 0x040fe200000018ff */
[----:B------:R1:W-:Y:S06]  /*5b20*/  MUFU.EX2 R102, R0 ;  /* 0x0000000000667308 */ /* 0x0003ec0000000800 */
[----:B------:R-:W-:Y:S01]  /*5b30*/  IMAD.MOV.U32 R103, RZ, RZ, R55 ;  /* 0x000000ffff677224 */ /* 0x000fe200078e0037 */
[C---:B------:R-:W-:Y:S07]  /*5b40*/  HMMA.16816.F32 R68, R4.reuse, R94, RZ ;  /* 0x0000005e0444723c */ /* 0x040fee00000018ff */
[----:B------:R-:W-:Y:S01]  /*5b50*/  IMAD.MOV.U32 R95, RZ, RZ, R26 ;  /* 0x000000ffff5f7224 */ /* 0x000fe200078e001a */
[----:B------:R-:W-:Y:S01]  /*5b60*/  HMMA.16816.F32 R40, R4, R84, RZ ;  /* 0x000000540428723c */ /* 0x000fe200000018ff */
[----:B------:R-:W-:-:S02]  /*5b70*/  IMAD.MOV.U32 R94, RZ, RZ, R27 ;  /* 0x000000ffff5e7224 */ /* 0x000fc400078e001b */
[----:B-1----:R-:W-:-:S04]  /*5b80*/  FFMA.FTZ R0, R155, c[0x0][0x23c], -R18 ;  /* 0x00008f009b007a23 */ /* 0x002fc80000010812 */
[----:B------:R1:W-:Y:S01]  /*5b90*/  MUFU.EX2 R16, R0 ;  /* 0x0000000000107308 */ /* 0x0003e20000000800 */
[----:B------:R-:W-:Y:S01]  /*5ba0*/  HMMA.16816.F32 R56, R4, R86, RZ ;  /* 0x000000560438723c */ /* 0x000fe200000018ff */
[----:B------:R-:W-:Y:S02]  /*5bb0*/  IMAD.MOV.U32 R84, RZ, RZ, R38 ;  /* 0x000000ffff547224 */ /* 0x000fe400078e0026 */
[----:B------:R-:W-:-:S05]  /*5bc0*/  IMAD.MOV.U32 R85, RZ, RZ, R156 ;  /* 0x000000ffff557224 */ /* 0x000fca00078e009c */
[----:B------:R-:W-:Y:S01]  /*5bd0*/  HMMA.16816.F32 R32, R4, R88, RZ ;  /* 0x000000580420723c */ /* 0x000fe200000018ff */
[----:B-1----:R-:W-:-:S07]  /*5be0*/  FFMA.FTZ R0, R154, c[0x0][0x23c], -R18 ;  /* 0x00008f009a007a23 */ /* 0x002fce0000010812 */
[C---:B------:R-:W-:Y:S01]  /*5bf0*/  HMMA.16816.F32 R60, R4.reuse, R90, RZ ;  /* 0x0000005a043c723c */ /* 0x040fe200000018ff */
[----:B------:R-:W-:Y:S01]  /*5c00*/  IMAD.MOV.U32 R88, RZ, RZ, R172 ;  /* 0x000000ffff587224 */ /* 0x000fe200078e00ac */
[----:B------:R1:W-:Y:S05]  /*5c10*/  MUFU.EX2 R89, R0 ;  /* 0x0000000000597308 */ /* 0x0003ea0000000800 */
[----:B------:R-:W-:Y:S01]  /*5c20*/  IMAD.MOV.U32 R90, RZ, RZ, R144 ;  /* 0x000000ffff5a7224 */ /* 0x000fe200078e0090 */
[----:B------:R-:W-:Y:S01]  /*5c30*/  HMMA.16816.F32 R28, R4, R100, RZ ;  /* 0x00000064041c723c */ /* 0x000fe200000018ff */
[----:B------:R-:W-:Y:S02]  /*5c40*/  IMAD.MOV.U32 R144, RZ, RZ, R174 ;  /* 0x000000ffff907224 */ /* 0x000fe400078e00ae */
[----:B------:R-:W-:-:S04]  /*5c50*/  IMAD.MOV.U32 R91, RZ, RZ, R173 ;  /* 0x000000ffff5b7224 */ /* 0x000fc800078e00ad */
[----:B------:R-:W-:Y:S01]  /*5c60*/  IMAD.MOV.U32 R100, RZ, RZ, R54 ;  /* 0x000000ffff647224 */ /* 0x000fe200078e0036 */
[----:B------:R-:W-:Y:S01]  /*5c70*/  HMMA.16816.F32 R48, R4, R92, RZ ;  /* 0x0000005c0430723c */ /* 0x000fe200000018ff */
[----:B------:R-:W-:Y:S02]  /*5c80*/  IMAD.MOV.U32 R101, RZ, RZ, R133 ;  /* 0x000000ffff657224 */ /* 0x000fe400078e0085 */
[----:B------:R-:W-:-:S04]  /*5c90*/  IMAD.MOV.U32 R133, RZ, RZ, R195 ;  /* 0x000000ffff857224 */ /* 0x000fc800078e00c3 */
[----:B------:R-:W-:Y:S01]  /*5ca0*/  IMAD.MOV.U32 R93, RZ, RZ, R138 ;  /* 0x000000ffff5d7224 */ /* 0x000fe200078e008a */
[----:B------:R-:W-:Y:S01]  /*5cb0*/  HMMA.16816.F32 R12, R4, R104, RZ ;  /* 0x00000068040c723c */ /* 0x000fe200000018ff */
[----:B------:R-:W-:-:S07]  /*5cc0*/  IMAD.MOV.U32 R138, RZ, RZ, R194 ;  /* 0x000000ffff8a7224 */ /* 0x000fce00078e00c2 */
        /* <DEDUP_REMOVED lines=26> */
[----:B------:R2:W-:Y:S08]  /*5e70*/  MUFU.EX2 R92, R3 ;  /* 0x00000003005c7308 */ /* 0x0005f00000000800 */
[----:B------:R1:W3:Y:S01]  /*5e80*/  MUFU.EX2 R87, R4 ;  /* 0x0000000400577308 */ /* 0x0002e20000000800 */
[----:B--2---:R-:W-:-:S02]  /*5e90*/  F2FP.PACK_AB R3, R86, R89 ;  /* 0x000000595603723e */ /* 0x004fc400000000ff */
        /* <DEDUP_REMOVED lines=23> */
[----:B------:R-:W-:-:S03]  /*6010*/  LOP3.LUT R3, R73, UR14, R22, 0x96, !PT ;  /* 0x0000000e49037c12 */ /* 0x000fc6000f8e9616 */
        /* <DEDUP_REMOVED lines=9> */
[----:B------:R-:W-:Y:S01]  /*60b0*/  HMMA.16816.F32 R172, R4, R108, R28 ;  /* 0x0000006c04ac723c */ /* 0x000fe2000000181c */
[----:B------:R-:W-:Y:S01]  /*60c0*/  LDSM.16.MT88.4 R28, [R212+0x9800] ;  /* 0x00980000d41c783b */ /* 0x000fe20000004200 */
[----:B------:R-:W-:Y:S01]  /*60d0*/  IMAD.MOV.U32 R41, RZ, RZ, R47 ;  /* 0x000000ffff297224 */ /* 0x000fe200078e002f */
[----:B------:R-:W-:Y:S01]  /*60e0*/  LOP3.LUT R3, R55, UR10, R10, 0x96, !PT ;  /* 0x0000000a37037c12 */ /* 0x000fe2000f8e960a */
[----:B------:R-:W-:-:S04]  /*60f0*/  IMAD.WIDE.U32 R10, R0, -0x2daee0ad, RZ ;  /* 0xd2511f53000a7825 */ /* 0x000fc800078e00ff */
[----:B------:R-:W-:Y:S01]  /*6100*/  IMAD.WIDE.U32 R52, R3, -0x2daee0ad, RZ ;  /* 0xd2511f5303347825 */ /* 0x000fe200078e00ff */
[----:B------:R-:W-:Y:S01]  /*6110*/  LOP3.LUT R3, R11, UR9, R8, 0x96, !PT ;  /* 0x000000090b037c12 */ /* 0x000fe2000f8e9608 */
[C---:B------:R-:W-:Y:S02]  /*6120*/  HMMA.16816.F32 R128, R4.reuse, R130, R60 ;  /* 0x000000820480723c */ /* 0x040fe4000000183c */
[--C-:B------:R-:W-:Y:S02]  /*6130*/  FFMA.FTZ R0, R191, c[0x0][0x23c], -R20.reuse ;  /* 0x00008f00bf007a23 */ /* 0x100fe40000010814 */
[----:B------:R-:W-:Y:S02]  /*6140*/  IMAD.WIDE.U32 R46, R3, -0x326172a9, RZ ;  /* 0xcd9e8d57032e7825 */ /* 0x000fe400078e00ff */
[----:B------:R1:W-:Y:S02]  /*6150*/  MUFU.EX2 R38, R0 ;  /* 0x0000000000267308 */ /* 0x0003e40000000800 */
[--C-:B------:R-:W-:Y:S01]  /*6160*/  FFMA.FTZ R3, R189, c[0x0][0x23c], -R20.reuse ;  /* 0x00008f00bd037a23 */ /* 0x100fe20000010814 */
[----:B------:R-:W-:Y:S01]  /*6170*/  HMMA.16816.F32 R76, R4, R114, R76 ;  /* 0x00000072044c723c */ /* 0x000fe2000000184c */
[----:B------:R-:W-:-:S02]  /*6180*/  FFMA.FTZ R8, R190, c[0x0][0x23c], -R20 ;  /* 0x00008f00be087a23 */ /* 0x000fc40000010814 */
[----:B------:R-:W-:Y:S02]  /*6190*/  IMAD.MOV.U32 R40, RZ, RZ, R192 ;  /* 0x000000ffff287224 */ /* 0x000fe400078e00c0 */
[----:B------:R2:W3:Y:S01]  /*61a0*/  MUFU.EX2 R32, R3 ;  /* 0x0000000300207308 */ /* 0x0004e20000000800 */
[----:B------:R-:W-:Y:S02]  /*61b0*/  IMAD.MOV.U32 R42, RZ, RZ, R16 ;  /* 0x000000ffff2a7224 */ /* 0x000fe400078e0010 */
[----:B------:R-:W-:Y:S01]  /*61c0*/  HMMA.16816.F32 R192, R4, R140, R24 ;  /* 0x0000008c04c0723c */ /* 0x000fe20000001818 */
[----:B------:R-:W-:Y:S02]  /*61d0*/  IMAD.MOV.U32 R60, RZ, RZ, R40 ;  /* 0x000000ffff3c7224 */ /* 0x000fe400078e0028 */
[----:B------:R-:W-:Y:S01]  /*61e0*/  IMAD.MOV.U32 R137, RZ, RZ, R42 ;  /* 0x000000ffff897224 */ /* 0x000fe200078e002a */
[----:B-1----:R-:W-:Y:S01]  /*61f0*/  LOP3.LUT R0, R53, UR5, R10, 0x96, !PT ;  /* 0x0000000535007c12 */ /* 0x002fe2000f8e960a */
[----:B------:R1:W-:Y:S01]  /*6200*/  MUFU.EX2 R73, R8 ;  /* 0x0000000800497308 */ /* 0x0003e20000000800 */
[----:B------:R-:W-:-:S02]  /*6210*/  IMAD.MOV.U32 R108, RZ, RZ, R43 ;  /* 0x000000ffff6c7224 */ /* 0x000fc400078e002b */
[C---:B------:R-:W-:Y:S01]  /*6220*/  HMMA.16816.F32 R152, R4.reuse, R116, R48 ;  /* 0x000000740498723c */ /* 0x040fe20000001830 */
[----:B------:R-:W-:Y:S01]  /*6230*/  IMAD.MOV.U32 R61, RZ, RZ, R35 ;  /* 0x000000ffff3d7224 */ /* 0x000fe200078e0023 */
[----:B------:R-:W-:Y:S01]  /*6240*/  LDSM.16.MT88.4 R48, [R212+0xb800] ;  /* 0x00b80000d430783b */ /* 0x000fe20000004200 */
[----:B------:R-:W-:Y:S02]  /*6250*/  IMAD.MOV.U32 R72, RZ, RZ, R90 ;  /* 0x000000ffff487224 */ /* 0x000fe400078e005a */
[----:B--2---:R-:W-:Y:S02]  /*6260*/  FFMA.FTZ R3, R188, c[0x0][0x23c], -R20 ;  /* 0x00008f00bc037a23 */ /* 0x004fe40000010814 */
[----:B---3--:R-:W-:Y:S01]  /*6270*/  IMAD.MOV.U32 R115, RZ, RZ, R32 ;  /* 0x000000ffff737224 */ /* 0x008fe200078e0020 */
[----:B------:R-:W-:Y:S01]  /*6280*/  HMMA.16816.F32 R120, R4, R122, R56 ;  /* 0x0000007a0478723c */ /* 0x000fe20000001838 */
[----:B------:R2:W3:Y:S01]  /*6290*/  MUFU.EX2 R24, R3 ;  /* 0x0000000300187308 */ /* 0x0004e20000000800 */
[----:B------:R-:W-:Y:S01]  /*62a0*/  LDSM.16.MT88.4 R32, [R212+0xa800] ;  /* 0x00a80000d420783b */ /* 0x000fe20000004200 */
[----:B------:R-:W-:-:S02]  /*62b0*/  IMAD.MOV.U32 R112, RZ, RZ, R91 ;  /* 0x000000ffff707224 */ /* 0x000fc400078e005b */
[----:B------:R-:W-:Y:S01]  /*62c0*/  IMAD.MOV.U32 R113, RZ, RZ, R88 ;  /* 0x000000ffff717224 */ /* 0x000fe200078e0058 */
[----:B------:R-:W-:Y:S01]  /*62d0*/  LDSM.16.MT88.4 R56, [R214+0xb800] ;  /* 0x00b80000d638783b */ /* 0x000fe20000004200 */
[----:B-1----:R-:W-:Y:S01]  /*62e0*/  IMAD.WIDE.U32 R8, R0, -0x326172a9, RZ ;  /* 0xcd9e8d5700087825 */ /* 0x002fe200078e00ff */
[C---:B------:R-:W-:Y:S03]  /*62f0*/  HMMA.16816.F32 R64, R4.reuse, R110, R64 ;  /* 0x0000006e0440723c */ /* 0x040fe60000001840 */
[----:B------:R-:W-:Y:S01]  /*6300*/  IMAD.MOV.U32 R114, RZ, RZ, R89 ;  /* 0x000000ffff727224 */ /* 0x000fe200078e0059 */
[----:B------:R-:W-:Y:S01]  /*6310*/  LOP3.LUT R0, R9, UR18, R46, 0x96, !PT ;  /* 0x0000001209007c12 */ /* 0x000fe2000f8e962e */
[----:B------:R-:W-:Y:S01]  /*6320*/  IMAD.MOV.U32 R109, RZ, RZ, R147 ;  /* 0x000000ffff6d7224 */ /* 0x000fe200078e0093 */
[----:B------:R-:W-:Y:S01]  /*6330*/  SHF.R.U32.HI R12, RZ, 0x10, R8 ;  /* 0x00000010ff0c7819 */ /* 0x000fe20000011608 */
[----:B------:R-:W-:Y:S01]  /*6340*/  IMAD.MOV.U32 R141, RZ, RZ, R94 ;  /* 0x000000ffff8d7224 */ /* 0x000fe200078e005e */
[----:B------:R-:W-:Y:S01]  /*6350*/  LOP3.LUT R9, R8, 0xffff, RZ, 0xc0, !PT ;  /* 0x0000ffff08097812 */ /* 0x000fe200078ec0ff */
[C---:B------:R-:W-:Y:S01]  /*6360*/  HMMA.16816.F32 R68, R4.reuse, R118, R68 ;  /* 0x000000760444723c */ /* 0x040fe20000001844 */
[C---:B------:R-:W-:Y:S01]  /*6370*/  LOP3.LUT R10, R0.reuse, 0xffff, RZ, 0xc0, !PT ;  /* 0x0000ffff000a7812 */ /* 0x040fe200078ec0ff */
[----:B------:R-:W-:Y:S01]  /*6380*/  IMAD.MOV.U32 R140, RZ, RZ, R95 ;  /* 0x000000ffff8c7224 */ /* 0x000fe200078e005f */
[----:B------:R-:W-:Y:S01]  /*6390*/  LOP3.LUT R15, R0, 0xff, RZ, 0xc0, !PT ;  /* 0x000000ff000f7812 */ /* 0x000fe200078ec0ff */
[----:B------:R-:W-:Y:S01]  /*63a0*/  IMAD.MOV.U32 R55, RZ, RZ, R92 ;  /* 0x000000ffff377224 */ /* 0x000fe200078e005c */
[--C-:B------:R-:W-:Y:S01]  /*63b0*/  SHF.R.U32.HI R11, RZ, 0x10, R0.reuse ;  /* 0x00000010ff0b7819 */ /* 0x100fe20000011600 */
[----:B------:R-:W-:Y:S01]  /*63c0*/  IMAD.MOV.U32 R63, RZ, RZ, R93 ;  /* 0x000000ffff3f7224 */ /* 0x000fe200078e005d */
[----:B------:R-:W-:Y:S01]  /*63d0*/  SHF.R.U32.HI R14, RZ, 0x18, R0 ;  /* 0x00000018ff0e7819 */ /* 0x000fe20000011600 */
[----:B------:R-:W-:Y:S01]  /*63e0*/  HMMA.16816.F32 R88, R4, R142, R80 ;  /* 0x0000008e0458723c */ /* 0x000fe20000001850 */
[----:B------:R-:W-:Y:S01]  /*63f0*/  SHF.R.U32.HI R13, RZ, 0x18, R8 ;  /* 0x00000018ff0d7819 */ /* 0x000fe20000011608 */
[----:B------:R-:W-:Y:S01]  /*6400*/  IMAD.MOV.U32 R62, RZ, RZ, R102 ;  /* 0x000000ffff3e7224 */ /* 0x000fe200078e0066 */
[----:B------:R-:W-:Y:S01]  /*6410*/  LOP3.LUT R0, R12, 0xff, RZ, 0xc0, !PT ;  /* 0x000000ff0c007812 */ /* 0x000fe200078ec0ff */
[----:B------:R-:W-:Y:S01]  /*6420*/  IMAD.MOV.U32 R12, RZ, RZ, R41 ;  /* 0x000000ffff0c7224 */ /* 0x000fe200078e0029 */
[----:B------:R-:W-:Y:S01]  /*6430*/  LOP3.LUT R16, R8, 0xff, RZ, 0xc0, !PT ;  /* 0x000000ff08107812 */ /* 0x000fe200078ec0ff */
[----:B------:R-:W-:Y:S01]  /*6440*/  FFMA.FTZ R8, R226, c[0x0][0x23c], -R19 ;  /* 0x00008f00e2087a23 */ /* 0x000fe20000010813 */
[----:B--2---:R-:W-:Y:S01]  /*6450*/  SHF.R.U32.HI R3, RZ, 0x8, R9 ;  /* 0x00000008ff037819 */ /* 0x004fe20000011609 */
[----:B------:R-:W1:Y:S01]  /*6460*/  LDSM.16.MT88.4 R40, [R214+0xa800] ;  /* 0x00a80000d628783b */ /* 0x000e620000004200 */
[----:B------:R-:W-:Y:S01]  /*6470*/  PRMT R13, R0, 0x5410, R13 ;  /* 0x00005410000d7816 */ /* 0x000fe2000000000d */
[----:B------:R-:W-:Y:S01]  /*6480*/  FFMA.FTZ R0, R224, c[0x0][0x23c], -R19 ;  /* 0x00008f00e0007a23 */ /* 0x000fe20000010813 */
[----:B------:R-:W-:Y:S01]  /*6490*/  LOP3.LUT R9, R11, 0xff, RZ, 0xc0, !PT ;  /* 0x000000ff0b097812 */ /* 0x000fe200078ec0ff */
[----:B------:R2:W-:Y:S01]  /*64a0*/  MUFU.EX2 R226, R8 ;  /* 0x0000000800e27308 */ /* 0x0005e20000000800 */
[----:B------:R-:W-:Y:S01]  /*64b0*/  PRMT R11, R16, 0x5410, R3 ;  /* 0x00005410100b7816 */ /* 0x000fe20000000003 */
[----:B---3--:R-:W-:Y:S01]  /*64c0*/  IMAD.MOV.U32 R16, RZ, RZ, R24 ;  /* 0x000000ffff107224 */ /* 0x008fe200078e0018 */
[----:B------:R-:W-:Y:S01]  /*64d0*/  SHF.R.U32.HI R10, RZ, 0x8, R10 ;  /* 0x00000008ff0a7819 */ /* 0x000fe2000001160a */
[----:B------:R-:W3:Y:S01]  /*64e0*/  LDSM.16.MT88.4 R24, [R214+0x9800] ;  /* 0x00980000d618783b */ /* 0x000ee20000004200 */
[--C-:B------:R-:W-:Y:S01]  /*64f0*/  FFMA.FTZ R3, R225, c[0x0][0x23c], -R19.reuse ;  /* 0x00008f00e1037a23 */ /* 0x100fe20000010813 */
[----:B------:R-:W-:Y:S01]  /*6500*/  PRMT R9, R9, 0x5410, R14 ;  /* 0x0000541009097816 */ /* 0x000fe2000000000e */
[----:B------:R-:W-:Y:S01]  /*6510*/  FFMA.FTZ R4, R219, c[0x0][0x23c], -R19 ;  /* 0x00008f00db047a23 */ /* 0x000fe20000010813 */
[----:B------:R4:W1:Y:S01]  /*6520*/  MUFU.EX2 R224, R0 ;  /* 0x0000000000e07308 */ /* 0x0008620000000800 */
[----:B------:R-:W-:-:S02]  /*6530*/  IMAD.MOV.U32 R80, RZ, RZ, R144 ;  /* 0x000000ffff507224 */ /* 0x000fc400078e0090 */
[----:B------:R-:W-:Y:S02]  /*6540*/  IMAD.MOV.U32 R53, RZ, RZ, R103 ;  /* 0x000000ffff357224 */ /* 0x000fe400078e0067 */
[----:B------:R-:W-:Y:S02]  /*6550*/  IMAD.MOV.U32 R110, RZ, RZ, R100 ;  /* 0x000000ffff6e7224 */ /* 0x000fe400078e0064 */
[----:B------:R-:W-:Y:S01]  /*6560*/  IMAD.MOV.U32 R111, RZ, RZ, R101 ;  /* 0x000000ffff6f7224 */ /* 0x000fe200078e0065 */
[----:B--2---:R-:W-:Y:S01]  /*6570*/  PRMT R8, R15, 0x5410, R10 ;  /* 0x000054100f087816 */ /* 0x004fe2000000000a */
[----:B------:R2:W-:Y:S01]  /*6580*/  MUFU.EX2 R219, R3 ;  /* 0x0000000300db7308 */ /* 0x0005e20000000800 */
[----:B------:R-:W-:Y:S02]  /*6590*/  IMAD.MOV.U32 R10, RZ, RZ, R86 ;  /* 0x000000ffff0a7224 */ /* 0x000fe400078e0056 */
[----:B------:R-:W-:Y:S02]  /*65a0*/  IMAD.MOV.U32 R15, RZ, RZ, R87 ;  /* 0x000000ffff0f7224 */ /* 0x000fe400078e0057 */
[----:B------:R-:W-:Y:S01]  /*65b0*/  IMAD.MOV.U32 R14, RZ, RZ, R84 ;  /* 0x000000ffff0e7224 */ /* 0x000fe200078e0054 */
[----:B----4-:R-:W-:-:S02]  /*65c0*/  HSET2.LE.AND R0, R8, R251, PT ;  /* 0x000000fb08007233 */ /* 0x010fc40003803000 */
[----:B------:R4:W1:Y:S01]  /*65d0*/  MUFU.EX2 R225, R4 ;  /* 0x0000000400e17308 */ /* 0x0008620000000800 */
[----:B------:R-:W-:Y:S02]  /*65e0*/  IMAD.MOV.U32 R83, RZ, RZ, R85 ;  /* 0x000000ffff537224 */ /* 0x000fe400078e0055 */
[----:B------:R-:W-:Y:S02]  /*65f0*/  IMAD.MOV.U32 R82, RZ, RZ, R146 ;  /* 0x000000ffff527224 */ /* 0x000fe400078e0092 */
[----:B------:R-:W-:Y:S02]  /*6600*/  IMAD.MOV.U32 R81, RZ, RZ, R145 ;  /* 0x000000ffff517224 */ /* 0x000fe400078e0091 */
[----:B------:R-:W-:Y:S01]  /*6610*/  IMAD.MOV.U32 R81, RZ, RZ, R137 ;  /* 0x000000ffff517224 */ /* 0x000fe200078e0089 */
[----:B--2---:R-:W-:-:S04]  /*6620*/  F2FP.PACK_AB R3, R73, R38 ;  /* 0x000000264903723e */ /* 0x004fc800000000ff */
[----:B----4-:R-:W-:Y:S01]  /*6630*/  LOP3.LUT R4, R0, R3, RZ, 0xc0, !PT ;  /* 0x0000000300047212 */ /* 0x010fe200078ec0ff */
[----:B------:R-:W-:Y:S01]  /*6640*/  HSET2.LE.AND R0, R9, R251, PT ;  /* 0x000000fb09007233 */ /* 0x000fe20003803000 */
[----:B-1----:R-:W-:-:S04]  /*6650*/  F2FP.PACK_AB R3, R224, R226 ;  /* 0x000000e2e003723e */ /* 0x002fc800000000ff */
[----:B------:R-:W-:Y:S01]  /*6660*/  LOP3.LUT R5, R0, R3, RZ, 0xc0, !PT ;  /* 0x0000000300057212 */ /* 0x000fe200078ec0ff */
[----:B------:R-:W-:Y:S01]  /*6670*/  HSET2.LE.AND R0, R11, R251, PT ;  /* 0x000000fb0b007233 */ /* 0x000fe20003803000 */
[----:B------:R-:W-:Y:S01]  /*6680*/  F2FP.PACK_AB R3, R16, R115 ;  /* 0x000000731003723e */ /* 0x000fe200000000ff */
[----:B------:R-:W-:-:S03]  /*6690*/  IMAD.MOV.U32 R11, RZ, RZ, R133 ;  /* 0x000000ffff0b7224 */ /* 0x000fc600078e0085 */
[----:B------:R-:W-:Y:S01]  /*66a0*/  LOP3.LUT R6, R0, R3, RZ, 0xc0, !PT ;  /* 0x0000000300067212 */ /* 0x000fe200078ec0ff */
[----:B------:R-:W-:Y:S01]  /*66b0*/  HSET2.LE.AND R0, R13, R251, PT ;  /* 0x000000fb0d007233 */ /* 0x000fe20003803000 */
[----:B------:R-:W-:Y:S01]  /*66c0*/  F2FP.PACK_AB R3, R225, R219 ;  /* 0x000000dbe103723e */ /* 0x000fe200000000ff */
[----:B------:R-:W-:-:S03]  /*66d0*/  IMAD.MOV.U32 R13, RZ, RZ, R138 ;  /* 0x000000ffff0d7224 */ /* 0x000fc600078e008a */
[----:B------:R-:W-:Y:S02]  /*66e0*/  LOP3.LUT R7, R0, R3, RZ, 0xc0, !PT ;  /* 0x0000000300077212 */ /* 0x000fe400078ec0ff */
[----:B------:R-:W-:Y:S01]  /*66f0*/  LOP3.LUT R0, R23, UR16, R80, 0x96, !PT ;  /* 0x0000001017007c12 */ /* 0x000fe2000f8e9650 */
[----:B------:R-:W-:Y:S01]  /*6700*/  IMAD.MOV.U32 R80, RZ, RZ, R139 ;  /* 0x000000ffff507224 */ /* 0x000fe200078e008b */
[----:B------:R-:W-:-:S03]  /*6710*/  LOP3.LUT R3, R45, UR14, R22, 0x96, !PT ;  /* 0x0000000e2d037c12 */ /* 0x000fc6000f8e9616 */
[C---:B------:R-:W-:Y:S08]  /*6720*/  HMMA.16816.F32 R124, R4.reuse, R40, R196 ;  /* 0x00000028047c723c */ /* 0x040ff000000018c4 */
[C---:B------:R-:W-:Y:S07]  /*6730*/  HMMA.16816.F32 R144, R4.reuse, R28, R220 ;  /* 0x0000001c0490723c */ /* 0x040fee00000018dc */
[----:B------:R-:W-:Y:S01]  /*6740*/  IMAD.MOV.U32 R223, RZ, RZ, R132 ;  /* 0x000000ffffdf7224 */ /* 0x000fe200078e0084 */
[----:B---3--:R-:W-:Y:S01]  /*6750*/  HMMA.16816.F32 R84, R4, R24, R208 ;  /* 0x000000180454723c */ /* 0x008fe200000018d0 */
[----:B------:R-:W-:-:S02]  /*6760*/  IMAD.MOV.U32 R220, RZ, RZ, R82 ;  /* 0x000000ffffdc7224 */ /* 0x000fc400078e0052 */
[----:B------:R-:W-:Y:S02]  /*6770*/  IMAD.MOV.U32 R82, RZ, RZ, R141 ;  /* 0x000000ffff527224 */ /* 0x000fe400078e008d */
[----:B------:R-:W-:Y:S02]  /*6780*/  IMAD.MOV.U32 R222, RZ, RZ, R115 ;  /* 0x000000ffffde7224 */ /* 0x000fe400078e0073 */
[----:B------:R-:W-:Y:S01]  /*6790*/  IMAD.MOV.U32 R208, RZ, RZ, R10 ;  /* 0x000000ffffd07224 */ /* 0x000fe200078e000a */
[----:B------:R-:W-:Y:S01]  /*67a0*/  HMMA.16816.F32 R100, R4, R32, R204 ;  /* 0x000000200464723c */ /* 0x000fe200000018cc */
        /* <DEDUP_REMOVED lines=11> */
[----:B------:R-:W-:Y:S02]  /*6860*/  IMAD.MOV.U32 R83, RZ, RZ, R140 ;  /* 0x000000ffff537224 */ /* 0x000fe400078e008c */
[----:B------:R-:W-:-:S03]  /*6870*/  IMAD.MOV.U32 R221, RZ, RZ, R73 ;  /* 0x000000ffffdd7224 */ /* 0x000fc600078e0049 */
[C---:B------:R-:W-:Y:S08]  /*6880*/  HMMA.16816.F32 R148, R4.reuse, R30, R148 ;  /* 0x0000001e0494723c */ /* 0x040ff00000001894 */
[C---:B------:R-:W-:Y:S08]  /*6890*/  HMMA.16816.F32 R92, R4.reuse, R26, R180 ;  /* 0x0000001a045c723c */ /* 0x040ff000000018b4 */
[C---:B------:R-:W-:Y:S08]  /*68a0*/  HMMA.16816.F32 R116, R4.reuse, R34, R176 ;  /* 0x000000220474723c */ /* 0x040ff000000018b0 */
[C---:B------:R-:W-:Y:S08]  /*68b0*/  HMMA.16816.F32 R168, R4.reuse, R42, R168 ;  /* 0x0000002a04a8723c */ /* 0x040ff000000018a8 */
[C---:B------:R-:W-:Y:S08]  /*68c0*/  HMMA.16816.F32 R188, R4.reuse, R50, R164 ;  /* 0x0000003204bc723c */ /* 0x040ff000000018a4 */
[----:B------:R-:W-:Y:S07]  /*68d0*/  HMMA.16816.F32 R196, R4, R58, R160 ;  /* 0x0000003a04c4723c */ /* 0x000fee00000018a0 */
        /* <DEDUP_REMOVED lines=9> */
[----:B------:R-:W-:Y:S02]  /*6970*/  IMAD.WIDE.U32 R6, R3, -0x2daee0ad, RZ ;  /* 0xd2511f5303067825 */ /* 0x000fe400078e00ff */
[----:B------:R1:W-:Y:S02]  /*6980*/  MUFU.EX2 R204, R5 ;  /* 0x0000000500cc7308 */ /* 0x0003e40000000800 */
[----:B------:R-:W-:Y:S01]  /*6990*/  IMAD.WIDE.U32 R44, R0, -0x2daee0ad, RZ ;  /* 0xd2511f53002c7825 */ /* 0x000fe200078e00ff */
[----:B------:R-:W-:-:S03]  /*69a0*/  LOP3.LUT R7, R7, UR9, R4, 0x96, !PT ;  /* 0x0000000907077c12 */ /* 0x000fc6000f8e9604 */
[----:B------:R-:W-:Y:S01]  /*69b0*/  FFMA.FTZ R3, R236, c[0x0][0x23c], -R18 ;  /* 0x00008f00ec037a23 */ /* 0x000fe20000010812 */
[----:B------:R-:W-:Y:S01]  /*69c0*/  LOP3.LUT R0, R45, UR5, R6, 0x96, !PT ;  /* 0x000000052d007c12 */ /* 0x000fe2000f8e9606 */
[----:B------:R-:W-:Y:S02]  /*69d0*/  FFMA.FTZ R6, R229, c[0x0][0x23c], -R18 ;  /* 0x00008f00e5067a23 */ /* 0x000fe40000010812 */
[----:B------:R2:W-:Y:S01]  /*69e0*/  MUFU.EX2 R138, R3 ;  /* 0x00000003008a7308 */ /* 0x0005e20000000800 */
[----:B------:R-:W-:-:S04]  /*69f0*/  IMAD.WIDE.U32 R22, R7, -0x326172a9, RZ ;  /* 0xcd9e8d5707167825 */ /* 0x000fc800078e00ff */
[----:B------:R-:W-:Y:S02]  /*6a00*/  IMAD.MOV.U32 R239, RZ, RZ, R114 ;  /* 0x000000ffffef7224 */ /* 0x000fe400078e0072 */
[----:B-1----:R-:W-:Y:S01]  /*6a10*/  IMAD.WIDE.U32 R4, R0, -0x326172a9, RZ ;  /* 0xcd9e8d5700047825 */ /* 0x002fe200078e00ff */
[----:B------:R1:W-:Y:S03]  /*6a20*/  MUFU.EX2 R137, R6 ;  /* 0x0000000600897308 */ /* 0x0003e60000000800 */
[----:B------:R-:W-:Y:S01]  /*6a30*/  IMAD.MOV.U32 R114, RZ, RZ, R53 ;  /* 0x000000ffff727224 */ /* 0x000fe200078e0035 */
[----:B------:R-:W-:Y:S01]  /*6a40*/  LOP3.LUT R0, R4, 0xffff, RZ, 0xc0, !PT ;  /* 0x0000ffff04007812 */ /* 0x000fe200078ec0ff */
[----:B------:R-:W-:Y:S01]  /*6a50*/  IMAD.MOV.U32 R236, RZ, RZ, R13 ;  /* 0x000000ffffec7224 */ /* 0x000fe200078e000d */
[----:B------:R-:W-:Y:S01]  /*6a60*/  SHF.R.U32.HI R7, RZ, 0x18, R4 ;  /* 0x00000018ff077819 */ /* 0x000fe20000011604 */
[----:B------:R-:W-:-:S02]  /*6a70*/  IMAD.MOV.U32 R229, RZ, RZ, R80 ;  /* 0x000000ffffe57224 */ /* 0x000fc400078e0050 */
[----:B--2---:R-:W-:Y:S02]  /*6a80*/  FFMA.FTZ R3, R234, c[0x0][0x23c], -R18 ;  /* 0x00008f00ea037a23 */ /* 0x004fe40000010812 */
[----:B------:R-:W-:Y:S02]  /*6a90*/  IMAD.MOV.U32 R234, RZ, RZ, R11 ;  /* 0x000000ffffea7224 */ /* 0x000fe400078e000b */
[----:B------:R2:W3:Y:S01]  /*6aa0*/  MUFU.EX2 R139, R3 ;  /* 0x00000003008b7308 */ /* 0x0004e20000000800 */
[----:B-1----:R-:W-:Y:S02]  /*6ab0*/  FFMA.FTZ R6, R232, c[0x0][0x23c], -R17 ;  /* 0x00008f00e8067a23 */ /* 0x002fe40000010811 */
[----:B------:R-:W-:-:S05]  /*6ac0*/  IMAD.MOV.U32 R232, RZ, RZ, R81 ;  /* 0x000000ffffe87224 */ /* 0x000fca00078e0051 */
[----:B------:R1:W-:Y:S01]  /*6ad0*/  MUFU.EX2 R133, R6 ;  /* 0x0000000600857308 */ /* 0x0003e20000000800 */
[----:B--2---:R-:W-:Y:S02]  /*6ae0*/  SHF.R.U32.HI R3, RZ, 0x8, R0 ;  /* 0x00000008ff037819 */ /* 0x004fe40000011600 */
[----:B------:R-:W-:-:S04]  /*6af0*/  LOP3.LUT R0, R4, 0xff, RZ, 0xc0, !PT ;  /* 0x000000ff04007812 */ /* 0x000fc800078ec0ff */
[----:B------:R-:W-:Y:S02]  /*6b00*/  PRMT R10, R0, 0x5410, R3 ;  /* 0x00005410000a7816 */ /* 0x000fe40000000003 */
[----:B------:R-:W-:Y:S01]  /*6b10*/  SHF.R.U32.HI R3, RZ, 0x10, R4 ;  /* 0x00000010ff037819 */ /* 0x000fe20000011604 */
[----:B------:R-:W-:Y:S01]  /*6b20*/  FFMA.FTZ R4, R228, c[0x0][0x23c], -R17 ;  /* 0x00008f00e4047a23 */ /* 0x000fe20000010811 */
[----:B------:R-:W-:Y:S01]  /*6b30*/  LOP3.LUT R0, R5, UR18, R22, 0x96, !PT ;  /* 0x0000001205007c12 */ /* 0x000fe2000f8e9616 */
[----:B------:R-:W-:Y:S01]  /*6b40*/  IMAD.MOV.U32 R228, RZ, RZ, R82 ;  /* 0x000000ffffe47224 */ /* 0x000fe200078e0052 */
[----:B------:R-:W-:Y:S01]  /*6b50*/  LOP3.LUT R3, R3, 0xff, RZ, 0xc0, !PT ;  /* 0x000000ff03037812 */ /* 0x000fe200078ec0ff */
[----:B------:R2:W4:Y:S01]  /*6b60*/  MUFU.EX2 R132, R4 ;  /* 0x0000000400847308 */ /* 0x0005220000000800 */
[----:B-1----:R-:W-:Y:S02]  /*6b70*/  SHF.R.U32.HI R6, RZ, 0x18, R0 ;  /* 0x00000018ff067819 */ /* 0x002fe40000011600 */
[----:B------:R-:W-:-:S02]  /*6b80*/  PRMT R9, R3, 0x5410, R7 ;  /* 0x0000541003097816 */ /* 0x000fc40000000007 */
[C---:B------:R-:W-:Y:S02]  /*6b90*/  LOP3.LUT R3, R0.reuse, 0xffff, RZ, 0xc0, !PT ;  /* 0x0000ffff00037812 */ /* 0x040fe400078ec0ff */
[----:B------:R-:W-:Y:S02]  /*6ba0*/  LOP3.LUT R7, R0, 0xff, RZ, 0xc0, !PT ;  /* 0x000000ff00077812 */ /* 0x000fe400078ec0ff */
[----:B------:R-:W-:Y:S01]  /*6bb0*/  SHF.R.U32.HI R5, RZ, 0x8, R3 ;  /* 0x00000008ff057819 */ /* 0x000fe20000011603 */
[----:B------:R-:W-:Y:S02]  /*6bc0*/  FFMA.FTZ R3, R242, c[0x0][0x23c], -R17 ;  /* 0x00008f00f2037a23 */ /* 0x000fe40000010811 */
[----:B------:R-:W-:Y:S01]  /*6bd0*/  IMAD.MOV.U32 R242, RZ, RZ, R83 ;  /* 0x000000fffff27224 */ /* 0x000fe200078e0053 */
[----:B------:R-:W-:Y:S01]  /*6be0*/  PRMT R8, R7, 0x5410, R5 ;  /* 0x0000541007087816 */ /* 0x000fe20000000005 */
[----:B------:R3:W-:Y:S01]  /*6bf0*/  MUFU.EX2 R63, R3 ;  /* 0x00000003003f7308 */ /* 0x0007e20000000800 */
[----:B------:R-:W1:Y:S01]  /*6c00*/  LDSM.16.MT88.4 R80, [R214+0x9c00] ;  /* 0x009c0000d650783b */ /* 0x000e620000004200 */
[----:B--2---:R-:W-:-:S04]  /*6c10*/  SHF.R.U32.HI R4, RZ, 0x10, R0 ;  /* 0x00000010ff047819 */ /* 0x004fc80000011600 */
[----:B------:R-:W-:Y:S01]  /*6c20*/  LOP3.LUT R0, R4, 0xff, RZ, 0xc0, !PT ;  /* 0x000000ff04007812 */ /* 0x000fe200078ec0ff */
[----:B------:R-:W-:Y:S02]  /*6c30*/  FFMA.FTZ R4, R241, c[0x0][0x23c], -R17 ;  /* 0x00008f00f1047a23 */ /* 0x000fe40000010811 */
[----:B------:R-:W-:Y:S01]  /*6c40*/  IMAD.MOV.U32 R241, RZ, RZ, R14 ;  /* 0x000000fffff17224 */ /* 0x000fe200078e000e */
[----:B------:R-:W-:Y:S01]  /*6c50*/  PRMT R5, R0, 0x5410, R6 ;  /* 0x0000541000057816 */ /* 0x000fe20000000006 */
[----:B------:R-:W-:Y:S01]  /*6c60*/  HSET2.LE.AND R0, R10, R251, PT ;  /* 0x000000fb0a007233 */ /* 0x000fe20003803000 */
[----:B------:R2:W2:Y:S01]  /*6c70*/  MUFU.EX2 R62, R4 ;  /* 0x00000004003e7308 */ /* 0x0004a20000000800 */
[----:B------:R-:W-:Y:S02]  /*6c80*/  FFMA.FTZ R10, R237, c[0x0][0x23c], -R19 ;  /* 0x00008f00ed0a7a23 */ /* 0x000fe40000010813 */
[----:B------:R-:W-:Y:S01]  /*6c90*/  IMAD.MOV.U32 R237, RZ, RZ, R15 ;  /* 0x000000ffffed7224 */ /* 0x000fe200078e000f */
[----:B---3--:R-:W-:-:S04]  /*6ca0*/  F2FP.PACK_AB R3, R137, R139 ;  /* 0x0000008b8903723e */ /* 0x008fc800000000ff */
[----:B------:R-:W-:Y:S01]  /*6cb0*/  LOP3.LUT R6, R0, R3, RZ, 0xc0, !PT ;  /* 0x0000000300067212 */ /* 0x000fe200078ec0ff */
[----:B------:R-:W-:Y:S01]  /*6cc0*/  HSET2.LE.AND R0, R9, R251, PT ;  /* 0x000000fb09007233 */ /* 0x000fe20003803000 */
[----:B----4-:R-:W-:-:S04]  /*6cd0*/  F2FP.PACK_AB R3, R132, R133 ;  /* 0x000000858403723e */ /* 0x010fc800000000ff */
[----:B------:R-:W-:Y:S01]  /*6ce0*/  LOP3.LUT R7, R0, R3, RZ, 0xc0, !PT ;  /* 0x0000000300077212 */ /* 0x000fe200078ec0ff */
[----:B------:R-:W-:Y:S01]  /*6cf0*/  HSET2.LE.AND R0, R8, R251, PT ;  /* 0x000000fb08007233 */ /* 0x000fe20003803000 */
[----:B------:R-:W-:-:S04]  /*6d00*/  F2FP.PACK_AB R3, R138, R204 ;  /* 0x000000cc8a03723e */ /* 0x000fc800000000ff */
[----:B--2---:R-:W-:Y:S01]  /*6d10*/  LOP3.LUT R4, R0, R3, RZ, 0xc0, !PT ;  /* 0x0000000300047212 */ /* 0x004fe200078ec0ff */
[----:B------:R-:W-:Y:S01]  /*6d20*/  HSET2.LE.AND R0, R5, R251, PT ;  /* 0x000000fb05007233 */ /* 0x000fe20003803000 */
[----:B------:R-:W-:-:S04]  /*6d30*/  F2FP.PACK_AB R3, R62, R63 ;  /* 0x0000003f3e03723e */ /* 0x000fc800000000ff */
[----:B------:R-:W-:Y:S01]  /*6d40*/  LOP3.LUT R5, R0, R3, RZ, 0xc0, !PT ;  /* 0x0000000300057212 */ /* 0x000fe200078ec0ff */
[--C-:B------:R-:W-:Y:S02]  /*6d50*/  FFMA.FTZ R0, R233, c[0x0][0x23c], -R20.reuse ;  /* 0x00008f00e9007a23 */ /* 0x100fe40000010814 */
[----:B------:R-:W-:Y:S02]  /*6d60*/  FFMA.FTZ R3, R227, c[0x0][0x23c], -R20 ;  /* 0x00008f00e3037a23 */ /* 0x000fe40000010814 */
[----:B------:R2:W-:Y:S01]  /*6d70*/  MUFU.EX2 R61, R0 ;  /* 0x00000000003d7308 */ /* 0x0005e20000000800 */
[----:B------:R-:W-:Y:S01]  /*6d80*/  IMAD.MOV.U32 R233, RZ, RZ, R12 ;  /* 0x000000ffffe97224 */ /* 0x000fe200078e000c */
[----:B------:R-:W-:Y:S01]  /*6d90*/  HMMA.16816.F32 R64, R4, R34, R64 ;  /* 0x000000220440723c */ /* 0x000fe20000001840 */
[----:B------:R-:W-:-:S05]  /*6da0*/  IMAD.MOV.U32 R227, RZ, RZ, R111 ;  /* 0x000000ffffe37224 */ /* 0x000fca00078e006f */
[----:B------:R-:W-:Y:S02]  /*6db0*/  MUFU.EX2 R46, R3 ;  /* 0x00000003002e7308 */ /* 0x000fe40000000800 */
[----:B------:R-:W-:Y:S01]  /*6dc0*/  HMMA.16816.F32 R172, R4, R32, R172 ;  /* 0x0000002004ac723c */ /* 0x000fe200000018ac */
[----:B--2---:R-:W-:-:S05]  /*6dd0*/  FFMA.FTZ R0, R231, c[0x0][0x23c], -R20 ;  /* 0x00008f00e7007a23 */ /* 0x004fca0000010814 */
[----:B------:R-:W-:Y:S02]  /*6de0*/  MUFU.EX2 R35, R10 ;  /* 0x0000000a00237308 */ /* 0x000fe40000000800 */
[----:B------:R-:W-:Y:S01]  /*6df0*/  HMMA.16816.F32 R140, R4, R28, R104 ;  /* 0x0000001c048c723c */ /* 0x000fe20000001868 */
[----:B------:R-:W-:-:S05]  /*6e00*/  IMAD.MOV.U32 R231, RZ, RZ, R114 ;  /* 0x000000ffffe77224 */ /* 0x000fca00078e0072 */
[----:B------:R2:W3:Y:S02]  /*6e10*/  MUFU.EX2 R55, R0 ;  /* 0x0000000000377308 */ /* 0x0004e40000000800 */
[C---:B------:R-:W-:Y:S01]  /*6e20*/  HMMA.16816.F32 R180, R4.reuse, R30, R120 ;  /* 0x0000001e04b4723c */ /* 0x040fe20000001878 */
[----:B------:R-:W-:Y:S07]  /*6e30*/  LDSM.16.MT88.4 R120, [R212+0xbc00] ;  /* 0x00bc0000d478783b */ /* 0x000fee0000004200 */
[----:B------:R-:W-:Y:S01]  /*6e40*/  HMMA.16816.F32 R28, R4, R26, R128 ;  /* 0x0000001a041c723c */ /* 0x000fe20000001880 */
[----:B--2---:R-:W-:-:S07]  /*6e50*/  FFMA.FTZ R0, R230, c[0x0][0x23c], -R20 ;  /* 0x00008f00e6007a23 */ /* 0x004fce0000010814 */
[C---:B------:R-:W-:Y:S01]  /*6e60*/  HMMA.16816.F32 R164, R4.reuse, R56, R192 ;  /* 0x0000003804a4723c */ /* 0x040fe200000018c0 */
[----:B------:R-:W-:Y:S01]  /*6e70*/  IMAD.MOV.U32 R230, RZ, RZ, R110 ;  /* 0x000000ffffe67224 */ /* 0x000fe200078e006e */
[----:B------:R2:W-:Y:S05]  /*6e80*/  MUFU.EX2 R53, R0 ;  /* 0x0000000000357308 */ /* 0x0005ea0000000800 */
[----:B------:R-:W-:Y:S01]  /*6e90*/  IMAD.MOV.U32 R194, RZ, RZ, R252 ;  /* 0x000000ffffc27224 */ /* 0x000fe200078e00fc */
[C---:B------:R-:W-:Y:S01]  /*6ea0*/  HMMA.16816.F32 R176, R4.reuse, R24, R96 ;  /* 0x0000001804b0723c */ /* 0x040fe20000001860 */
[----:B------:R-:W-:Y:S01]  /*6eb0*/  IMAD.MOV.U32 R195, RZ, RZ, R21 ;  /* 0x000000ffffc37224 */ /* 0x000fe200078e0015 */
[----:B------:R-:W-:Y:S06]  /*6ec0*/  LDSM.16.MT88.4 R96, [R212+0xac00] ;  /* 0x00ac0000d460783b */ /* 0x000fec0000004200 */
[----:B------:R-:W-:Y:S01]  /*6ed0*/  HMMA.16816.F32 R24, R4, R40, R152 ;  /* 0x000000280418723c */ /* 0x000fe20000001898 */
[----:B------:R-:W-:Y:S01]  /*6ee0*/  LDSM.16.MT88.4 R152, [R212+0x9c00] ;  /* 0x009c0000d498783b */ /* 0x000fe20000004200 */
[----:B--2---:R-:W-:Y:S01]  /*6ef0*/  LOP3.LUT R0, R47, UR8, R54, 0x96, !PT ;  /* 0x000000082f007c12 */ /* 0x004fe2000f8e9636 */
[----:B------:R-:W-:-:S02]  /*6f00*/  IMAD.MOV.U32 R47, RZ, RZ, R112 ;  /* 0x000000ffff2f7224 */ /* 0x000fc400078e0070 */
[----:B------:R-:W-:Y:S02]  /*6f10*/  IMAD.MOV.U32 R54, RZ, RZ, R72 ;  /* 0x000000ffff367224 */ /* 0x000fe400078e0048 */
[----:B------:R-:W-:Y:S01]  /*6f20*/  IMAD.WIDE.U32 R8, R0, -0x2daee0ad, RZ ;  /* 0xd2511f5300087825 */ /* 0x000fe200078e00ff */
[C---:B------:R-:W-:Y:S03]  /*6f30*/  HMMA.16816.F32 R40, R4.reuse, R42, R68 ;  /* 0x0000002a0428723c */ /* 0x040fe60000001844 */
[----:B------:R-:W-:Y:S01]  /*6f40*/  FFMA.FTZ R0, R240, c[0x0][0x23c], -R19 ;  /* 0x00008f00f0007a23 */ /* 0x000fe20000010813 */
[C---:B------:R-:W-:Y:S01]  /*6f50*/  LOP3.LUT R11, R8.reuse, 0xffff, RZ, 0xc0, !PT ;  /* 0x0000ffff080b7812 */ /* 0x040fe200078ec0ff */
[----:B------:R-:W-:Y:S01]  /*6f60*/  IMAD.MOV.U32 R240, RZ, RZ, R113 ;  /* 0x000000fffff07224 */ /* 0x000fe200078e0071 */
[----:B------:R-:W-:Y:S01]  /*6f70*/  LOP3.LUT R15, R8, 0xff, RZ, 0xc0, !PT ;  /* 0x000000ff080f7812 */ /* 0x000fe200078ec0ff */
[----:B------:R2:W4:Y:S01]  /*6f80*/  MUFU.EX2 R45, R0 ;  /* 0x00000000002d7308 */ /* 0x0005220000000800 */
[--C-:B------:R-:W-:Y:S01]  /*6f90*/  SHF.R.U32.HI R12, RZ, 0x10, R8.reuse ;  /* 0x00000010ff0c7819 */ /* 0x100fe20000011608 */
[----:B------:R-:W-:Y:S01]  /*6fa0*/  HMMA.16816.F32 R112, R4, R48, R156 ;  /* 0x000000300470723c */ /* 0x000fe2000000189c */
[----:B------:R-:W-:-:S02]  /*6fb0*/  SHF.R.U32.HI R14, RZ, 0x18, R8 ;  /* 0x00000018ff0e7819 */ /* 0x000fc40000011608 */
[----:B------:R-:W-:-:S05]  /*6fc0*/  SHF.R.U32.HI R11, RZ, 0x8, R11 ;  /* 0x00000008ff0b7819 */ /* 0x000fca000001160b */
[----:B------:R-:W-:Y:S01]  /*6fd0*/  HMMA.16816.F32 R48, R4, R50, R76 ;  /* 0x000000320430723c */ /* 0x000fe2000000184c */
[----:B--2---:R-:W-:Y:S01]  /*6fe0*/  LOP3.LUT R0, R9, UR17, R52, 0x96, !PT ;  /* 0x0000001109007c12 */ /* 0x004fe2000f8e9634 */
[----:B------:R-:W-:-:S06]  /*6ff0*/  FFMA.FTZ R9, R238, c[0x0][0x23c], -R19 ;  /* 0x00008f00ee097a23 */ /* 0x000fcc0000010813 */
[----:B------:R-:W-:Y:S01]  /*7000*/  HMMA.16816.F32 R56, R4, R58, R88 ;  /* 0x0000003a0438723c */ /* 0x000fe20000001858 */
[----:B------:R-:W-:Y:S01]  /*7010*/  IMAD.MOV.U32 R238, RZ, RZ, R109 ;  /* 0x000000ffffee7224 */ /* 0x000fe200078e006d */
[C---:B------:R-:W-:Y:S01]  /*7020*/  LOP3.LUT R3, R0.reuse, 0xffff, RZ, 0xc0, !PT ;  /* 0x0000ffff00037812 */ /* 0x040fe200078ec0ff */
[----:B------:R2:W-:Y:S01]  /*7030*/  MUFU.EX2 R34, R9 ;  /* 0x0000000900227308 */ /* 0x0005e20000000800 */
[----:B------:R-:W-:Y:S01]  /*7040*/  LOP3.LUT R10, R0, 0xff, RZ, 0xc0, !PT ;  /* 0x000000ff000a7812 */ /* 0x000fe200078ec0ff */
[----:B------:R-:W-:Y:S01]  /*7050*/  IMAD.MOV.U32 R52, RZ, RZ, R223 ;  /* 0x000000ffff347224 */ /* 0x000fe200078e00df */
[----:B------:R-:W-:Y:S01]  /*7060*/  SHF.R.U32.HI R3, RZ, 0x8, R3 ;  /* 0x00000008ff037819 */ /* 0x000fe20000011603 */
[----:B------:R-:W-:Y:S01]  /*7070*/  IMAD.MOV.U32 R223, RZ, RZ, R16 ;  /* 0x000000ffffdf7224 */ /* 0x000fe200078e0010 */
[----:B------:R-:W-:Y:S01]  /*7080*/  SHF.R.U32.HI R8, RZ, 0x10, R0 ;  /* 0x00000010ff087819 */ /* 0x000fe20000011600 */
[----:B------:R-:W-:Y:S01]  /*7090*/  FFMA.FTZ R7, R250, c[0x0][0x23c], -R17 ;  /* 0x00008f00fa077a23 */ /* 0x000fe20000010811 */
[----:B------:R-:W-:-:S02]  /*70a0*/  PRMT R3, R10, 0x5410, R3 ;  /* 0x000054100a037816 */ /* 0x000fc40000000003 */
[----:B------:R-:W-:Y:S02]  /*70b0*/  SHF.R.U32.HI R13, RZ, 0x18, R0 ;  /* 0x00000018ff0d7819 */ /* 0x000fe40000011600 */
[----:B------:R-:W-:Y:S01]  /*70c0*/  LOP3.LUT R10, R12, 0xff, RZ, 0xc0, !PT ;  /* 0x000000ff0c0a7812 */ /* 0x000fe200078ec0ff */
[--C-:B------:R-:W-:Y:S01]  /*70d0*/  HSET2.LE.AND R0, R3, R251.reuse, PT ;  /* 0x000000fb03007233 */ /* 0x100fe20003803000 */
[----:B---3--:R-:W-:Y:S02]  /*70e0*/  F2FP.PACK_AB R3, R55, R61 ;  /* 0x0000003d3703723e */ /* 0x008fe400000000ff */
[----:B------:R-:W-:Y:S01]  /*70f0*/  PRMT R10, R10, 0x5410, R14 ;  /* 0x000054100a0a7816 */ /* 0x000fe2000000000e */
[----:B--2---:R-:W-:Y:S01]  /*7100*/  FFMA.FTZ R9, R235, c[0x0][0x23c], -R19 ;  /* 0x00008f00eb097a23 */ /* 0x004fe20000010813 */
[----:B------:R-:W-:Y:S01]  /*7110*/  LOP3.LUT R128, R0, R3, RZ, 0xc0, !PT ;  /* 0x0000000300807212 */ /* 0x000fe200078ec0ff */
[----:B------:R-:W-:Y:S01]  /*7120*/  IMAD.MOV.U32 R235, RZ, RZ, R108 ;  /* 0x000000ffffeb7224 */ /* 0x000fe200078e006c */
[----:B----4-:R-:W-:Y:S01]  /*7130*/  F2FP.PACK_AB R3, R35, R45 ;  /* 0x0000002d2303723e */ /* 0x010fe200000000ff */
[----:B------:R2:W3:Y:S01]  /*7140*/  MUFU.EX2 R33, R9 ;  /* 0x0000000900217308 */ /* 0x0004e20000000800 */
[----:B------:R-:W4:Y:S01]  /*7150*/  LDSM.16.MT88.4 R108, [R214+0xac00] ;  /* 0x00ac0000d66c783b */ /* 0x000f220000004200 */
[----:B------:R-:W-:Y:S01]  /*7160*/  HSET2.LE.AND R10, R10, R251, PT ;  /* 0x000000fb0a0a7233 */ /* 0x000fe20003803000 */
[----:B--2---:R-:W-:-:S02]  /*7170*/  LOP3.LUT R9, R8, 0xff, RZ, 0xc0, !PT ;  /* 0x000000ff08097812 */ /* 0x004fc400078ec0ff */
[----:B------:R-:W-:Y:S02]  /*7180*/  PRMT R8, R15, 0x5410, R11 ;  /* 0x000054100f087816 */ /* 0x000fe4000000000b */
[----:B------:R-:W-:Y:S02]  /*7190*/  PRMT R9, R9, 0x5410, R13 ;  /* 0x0000541009097816 */ /* 0x000fe4000000000d */
[----:B---3--:R-:W-:Y:S01]  /*71a0*/  F2FP.PACK_AB R11, R33, R34 ;  /* 0x00000022210b723e */ /* 0x008fe200000000ff */
[--C-:B------:R-:W-:Y:S01]  /*71b0*/  HSET2.LE.AND R8, R8, R251.reuse, PT ;  /* 0x000000fb08087233 */ /* 0x100fe20003803000 */
[----:B------:R-:W-:Y:S01]  /*71c0*/  MUFU.EX2 R13, R7 ;  /* 0x00000007000d7308 */ /* 0x000fe20000000800 */
[----:B------:R-:W-:Y:S01]  /*71d0*/  HSET2.LE.AND R0, R9, R251, PT ;  /* 0x000000fb09007233 */ /* 0x000fe20003803000 */
[----:B------:R-:W-:Y:S02]  /*71e0*/  F2FP.PACK_AB R9, R46, R53 ;  /* 0x000000352e09723e */ /* 0x000fe400000000ff */
[----:B------:R-:W-:-:S02]  /*71f0*/  LOP3.LUT R131, R10, R11, RZ, 0xc0, !PT ;  /* 0x0000000b0a837212 */ /* 0x000fc400078ec0ff */
[----:B------:R-:W-:Y:S01]  /*7200*/  LOP3.LUT R129, R0, R3, RZ, 0xc0, !PT ;  /* 0x0000000300817212 */ /* 0x000fe200078ec0ff */
[--C-:B------:R-:W-:Y:S01]  /*7210*/  FFMA.FTZ R0, R247, c[0x0][0x23c], -R18.reuse ;  /* 0x00008f00f7007a23 */ /* 0x100fe20000010812 */
[----:B------:R-:W-:Y:S01]  /*7220*/  LOP3.LUT R130, R8, R9, RZ, 0xc0, !PT ;  /* 0x0000000908827212 */ /* 0x000fe200078ec0ff */
[----:B------:R-:W-:Y:S02]  /*7230*/  FFMA.FTZ R3, R249, c[0x0][0x23c], -R17 ;  /* 0x00008f00f9037a23 */ /* 0x000fe40000010811 */
[----:B------:R2:W-:Y:S04]  /*7240*/  MUFU.EX2 R32, R0 ;  /* 0x0000000000207308 */ /* 0x0005e80000000800 */
[C---:B-1----:R-:W-:Y:S04]  /*7250*/  HMMA.16816.F32 R76, R128.reuse, R82, R92 ;  /* 0x00000052804c723c */ /* 0x042fe8000000185c */
[----:B------:R1:W-:Y:S04]  /*7260*/  MUFU.EX2 R15, R3 ;  /* 0x00000003000f7308 */ /* 0x0003e80000000800 */
[----:B----4-:R-:W-:Y:S01]  /*7270*/  HMMA.16816.F32 R156, R128, R110, R168 ;  /* 0x0000006e809c723c */ /* 0x010fe200000018a8 */
[----:B--2---:R-:W-:-:S04]  /*7280*/  FFMA.FTZ R0, R244, c[0x0][0x23c], -R18 ;  /* 0x00008f00f4007a23 */ /* 0x004fc80000010812 */
[----:B------:R2:W3:Y:S03]  /*7290*/  MUFU.EX2 R19, R0 ;  /* 0x0000000000137308 */ /* 0x0004e60000000800 */
[----:B------:R-:W-:Y:S01]  /*72a0*/  HMMA.16816.F32 R72, R128, R80, R84 ;  /* 0x000000508048723c */ /* 0x000fe20000001854 */
[----:B-1----:R-:W-:-:S04]  /*72b0*/  FFMA.FTZ R3, R248, c[0x0][0x23c], -R17 ;  /* 0x00008f00f8037a23 */ /* 0x002fc80000010811 */
[----:B------:R-:W-:Y:S03]  /*72c0*/  MUFU.EX2 R14, R3 ;  /* 0x00000003000e7308 */ /* 0x000fe60000000800 */
[----:B------:R-:W-:Y:S01]  /*72d0*/  HMMA.16816.F32 R88, R128, R96, R100 ;  /* 0x000000608058723c */ /* 0x000fe20000001864 */
[----:B--2---:R-:W-:Y:S01]  /*72e0*/  FFMA.FTZ R0, R245, c[0x0][0x23c], -R18 ;  /* 0x00008f00f5007a23 */ /* 0x004fe20000010812 */
[----:B---3--:R-:W-:-:S06]  /*72f0*/  F2FP.PACK_AB R7, R19, R32 ;  /* 0x000000201307723e */ /* 0x008fcc00000000ff */
        /* <DEDUP_REMOVED lines=8> */
[----:B-1----:R-:W-:-:S02]  /*7380*/  LOP3.LUT R0, R23, UR8, R60, 0x96, !PT ;  /* 0x0000000817007c12 */ /* 0x002fc4000f8e963c */
[----:B------:R-:W1:Y:S05]  /*7390*/  LDSM.16.MT88.4 R20, [R214+0xbc00] ;  /* 0x00bc0000d614783b */ /* 0x000e6a0000004200 */
[----:B------:R-:W-:Y:S01]  /*73a0*/  HMMA.16816.F32 R116, R128, R122, R188 ;  /* 0x0000007a8074723c */ /* 0x000fe200000018bc */
[----:B------:R-:W-:-:S05]  /*73b0*/  IMAD.WIDE.U32 R4, R0, -0x2daee0ad, RZ ;  /* 0xd2511f5300047825 */ /* 0x000fca00078e00ff */
[----:B------:R-:W-:Y:S02]  /*73c0*/  SHF.R.U32.HI R3, RZ, 0x10, R4 ;  /* 0x00000010ff037819 */ /* 0x000fe40000011604 */
[----:B------:R-:W-:Y:S02]  /*73d0*/  LOP3.LUT R0, R5, UR17, R44, 0x96, !PT ;  /* 0x0000001105007c12 */ /* 0x000fe4000f8e962c */
[----:B------:R-:W-:Y:S01]  /*73e0*/  LOP3.LUT R6, R4, 0xffff, RZ, 0xc0, !PT ;  /* 0x0000ffff04067812 */ /* 0x000fe200078ec0ff */
[----:B------:R-:W-:Y:S01]  /*73f0*/  FFMA.FTZ R5, R246, c[0x0][0x23c], -R17 ;  /* 0x00008f00f6057a23 */ /* 0x000fe20000010811 */
[----:B------:R-:W-:Y:S02]  /*7400*/  LOP3.LUT R8, R3, 0xff, RZ, 0xc0, !PT ;  /* 0x000000ff03087812 */ /* 0x000fe400078ec0ff */
[----:B------:R-:W-:Y:S01]  /*7410*/  LOP3.LUT R9, R4, 0xff, RZ, 0xc0, !PT ;  /* 0x000000ff04097812 */ /* 0x000fe200078ec0ff */
[----:B------:R3:W4:Y:S01]  /*7420*/  MUFU.EX2 R245, R5 ;  /* 0x0000000500f57308 */ /* 0x0007220000000800 */
[----:B------:R-:W-:-:S02]  /*7430*/  SHF.R.U32.HI R12, RZ, 0x18, R4 ;  /* 0x00000018ff0c7819 */ /* 0x000fc40000011604 */
[C---:B------:R-:W-:Y:S02]  /*7440*/  LOP3.LUT R3, R0.reuse, 0xffff, RZ, 0xc0, !PT ;  /* 0x0000ffff00037812 */ /* 0x040fe400078ec0ff */
[----:B------:R-:W-:Y:S02]  /*7450*/  SHF.R.U32.HI R6, RZ, 0x8, R6 ;  /* 0x00000008ff067819 */ /* 0x000fe40000011606 */
[--C-:B------:R-:W-:Y:S02]  /*7460*/  SHF.R.U32.HI R4, RZ, 0x10, R0.reuse ;  /* 0x00000010ff047819 */ /* 0x100fe40000011600 */
[----:B------:R-:W-:Y:S02]  /*7470*/  LOP3.LUT R11, R0, 0xff, RZ, 0xc0, !PT ;  /* 0x000000ff000b7812 */ /* 0x000fe400078ec0ff */
[----:B------:R-:W-:Y:S02]  /*7480*/  SHF.R.U32.HI R10, RZ, 0x18, R0 ;  /* 0x00000018ff0a7819 */ /* 0x000fe40000011600 */
[----:B------:R-:W-:-:S02]  /*7490*/  LOP3.LUT R4, R4, 0xff, RZ, 0xc0, !PT ;  /* 0x000000ff04047812 */ /* 0x000fc400078ec0ff */
[----:B------:R-:W-:Y:S02]  /*74a0*/  PRMT R0, R9, 0x5410, R6 ;  /* 0x0000541009007816 */ /* 0x000fe40000000006 */
[----:B---3--:R-:W-:Y:S02]  /*74b0*/  SHF.R.U32.HI R5, RZ, 0x8, R3 ;  /* 0x00000008ff057819 */ /* 0x008fe40000011603 */
[----:B------:R-:W-:Y:S01]  /*74c0*/  PRMT R3, R8, 0x5410, R12 ;  /* 0x0000541008037816 */ /* 0x000fe2000000000c */
[--C-:B------:R-:W-:Y:S01]  /*74d0*/  HSET2.LE.AND R0, R0, R251.reuse, PT ;  /* 0x000000fb00007233 */ /* 0x100fe20003803000 */
[----:B------:R-:W-:Y:S02]  /*74e0*/  PRMT R6, R11, 0x5410, R5 ;  /* 0x000054100b067816 */ /* 0x000fe40000000005 */
[----:B------:R-:W-:Y:S01]  /*74f0*/  PRMT R5, R4, 0x5410, R10 ;  /* 0x0000541004057816 */ /* 0x000fe2000000000a */
[--C-:B------:R-:W-:Y:S01]  /*7500*/  HSET2.LE.AND R4, R3, R251.reuse, PT ;  /* 0x000000fb03047233 */ /* 0x100fe20003803000 */
[----:B--2---:R-:W-:Y:S01]  /*7510*/  F2FP.PACK_AB R3, R252, R16 ;  /* 0x00000010fc03723e */ /* 0x004fe200000000ff */
[--C-:B------:R-:W-:Y:S01]  /*7520*/  HSET2.LE.AND R6, R6, R251.reuse, PT ;  /* 0x000000fb06067233 */ /* 0x100fe20003803000 */
[----:B-1----:R-:W-:Y:S01]  /*7530*/  HMMA.16816.F32 R124, R128, R20, R200 ;  /* 0x00000014807c723c */ /* 0x002fe200000018c8 */
[----:B------:R-:W-:Y:S01]  /*7540*/  HSET2.LE.AND R8, R5, R251, PT ;  /* 0x000000fb05087233 */ /* 0x000fe20003803000 */
[----:B------:R-:W-:-:S02]  /*7550*/  LOP3.LUT R170, R0, R3, RZ, 0xc0, !PT ;  /* 0x0000000300aa7212 */ /* 0x000fc400078ec0ff */
[----:B------:R-:W-:Y:S02]  /*7560*/  F2FP.PACK_AB R0, R13, R15 ;  /* 0x0000000f0d00723e */ /* 0x000fe400000000ff */
[----:B----4-:R-:W-:Y:S02]  /*7570*/  F2FP.PACK_AB R5, R245, R14 ;  /* 0x0000000ef505723e */ /* 0x010fe400000000ff */
[----:B------:R-:W-:Y:S01]  /*7580*/  LOP3.LUT R169, R8, R0, RZ, 0xc0, !PT ;  /* 0x0000000008a97212 */ /* 0x000fe200078ec0ff */
[----:B------:R-:W-:Y:S01]  /*7590*/  FADD.FTZ R0, R195, R194 ;  /* 0x000000c2c3007221 */ /* 0x000fe20000010000 */
[----:B------:R-:W-:Y:S01]  /*75a0*/  LOP3.LUT R171, R4, R5, RZ, 0xc0, !PT ;  /* 0x0000000504ab7212 */ /* 0x000fe200078ec0ff */
[----:B------:R-:W-:Y:S01]  /*75b0*/  IMAD.MOV.U32 R195, RZ, RZ, R235 ;  /* 0x000000ffffc37224 */ /* 0x000fe200078e00eb */
[----:B------:R-:W-:Y:S01]  /*75c0*/  LOP3.LUT R168, R6, R7, RZ, 0xc0, !PT ;  /* 0x0000000706a87212 */ /* 0x000fe200078ec0ff */
[----:B------:R-:W-:Y:S01]  /*75d0*/  IMAD.MOV.U32 R194, RZ, RZ, R237 ;  /* 0x000000ffffc27224 */ /* 0x000fe200078e00ed */
[----:B------:R-:W-:Y:S01]  /*75e0*/  HMMA.16816.F32 R128, R128, R22, R196 ;  /* 0x000000168080723c */ /* 0x000fe200000018c4 */
[----:B------:R-:W-:-:S02]  /*75f0*/  IMAD.MOV.U32 R235, RZ, RZ, R52 ;  /* 0x000000ffffeb7224 */ /* 0x000fc400078e0034 */
[----:B------:R-:W-:Y:S02]  /*7600*/  IMAD.MOV.U32 R237, RZ, RZ, R220 ;  /* 0x000000ffffed7224 */ /* 0x000fe400078e00dc */
[----:B------:R-:W-:Y:S02]  /*7610*/  IMAD.MOV.U32 R52, RZ, RZ, R39 ;  /* 0x000000ffff347224 */ /* 0x000fe400078e0027 */
[----:B------:R-:W-:Y:S01]  /*7620*/  FADD.FTZ R3, R36, R37 ;  /* 0x0000002524037221 */ /* 0x000fe20000010000 */
[----:B------:R1:W5:Y:S01]  /*7630*/  LDL.LU R39, [R1+0x6c] ;  /* 0x00006c0001277983 */ /* 0x0003620000300800 */
[----:B------:R-:W-:Y:S01]  /*7640*/  FADD.FTZ R5, R195, R194 ;  /* 0x000000c2c3057221 */ /* 0x000fe20000010000 */
[----:B------:R-:W-:Y:S01]  /*7650*/  HMMA.16816.F32 R140, R168, R152, R140 ;  /* 0x00000098a88c723c */ /* 0x000fe2000000188c */
[----:B------:R-:W-:Y:S02]  /*7660*/  FADD.FTZ R6, R238, R235 ;  /* 0x000000ebee067221 */ /* 0x000fe40000010000 */
[----:B------:R-:W-:-:S02]  /*7670*/  FADD.FTZ R0, R237, R0 ;  /* 0x00000000ed007221 */ /* 0x000fc40000010000 */
[----:B------:R-:W-:Y:S02]  /*7680*/  FADD.FTZ R3, R52, R3 ;  /* 0x0000000334037221 */ /* 0x000fe40000010000 */
        /* <DEDUP_REMOVED lines=25> */
[----:B------:R-:W-:Y:S01]  /*7820*/  IMAD.MOV.U32 R220, RZ, RZ, R38 ;  /* 0x000000ffffdc7224 */ /* 0x000fe200078e0026 */
[C---:B------:R-:W-:Y:S01]  /*7830*/  HMMA.16816.F32 R80, R168.reuse, R82, R28 ;  /* 0x00000052a850723c */ /* 0x040fe2000000181c */
[----:B------:R-:W-:Y:S01]  /*7840*/  FADD.FTZ R3, R210, R0 ;  /* 0x00000000d2037221 */ /* 0x000fe20000010000 */
[----:B------:R1:W5:Y:S01]  /*7850*/  LDL.LU R38, [R1+0x68] ;  /* 0x0000680001267983 */ /* 0x0003620000300800 */
[----:B------:R-:W-:Y:S02]  /*7860*/  FADD.FTZ R0, R211, R5 ;  /* 0x00000005d3007221 */ /* 0x000fe40000010000 */
[----:B------:R-:W-:Y:S01]  /*7870*/  FADD.FTZ R3, R220, R3 ;  /* 0x00000003dc037221 */ /* 0x000fe20000010000 */
[----:B------:R1:W5:Y:S01]  /*7880*/  LDL.LU R37, [R1+0x64] ;  /* 0x0000640001257983 */ /* 0x0003620000300800 */
[----:B------:R-:W-:Y:S01]  /*7890*/  FADD.FTZ R0, R226, R0 ;  /* 0x00000000e2007221 */ /* 0x000fe20000010000 */
[----:B------:R-:W-:Y:S01]  /*78a0*/  HMMA.16816.F32 R96, R168, R98, R64 ;  /* 0x00000062a860723c */ /* 0x000fe20000001840 */
[----:B------:R-:W-:Y:S01]  /*78b0*/  FADD.FTZ R3, R221, R3 ;  /* 0x00000003dd037221 */ /* 0x000fe20000010000 */
[----:B------:R1:W5:Y:S01]  /*78c0*/  LDL.LU R36, [R1+0x60] ;  /* 0x0000600001247983 */ /* 0x0003620000300800 */
[----:B------:R-:W-:-:S02]  /*78d0*/  FADD.FTZ R0, R224, R0 ;  /* 0x00000000e0007221 */ /* 0x000fc40000010000 */
[----:B------:R-:W-:Y:S02]  /*78e0*/  FADD.FTZ R3, R222, R3 ;  /* 0x00000003de037221 */ /* 0x000fe40000010000 */
[----:B------:R-:W-:Y:S01]  /*78f0*/  FADD.FTZ R0, R219, R0 ;  /* 0x00000000db007221 */ /* 0x000fe20000010000 */
[----:B------:R-:W-:Y:S01]  /*7900*/  HMMA.16816.F32 R108, R168, R110, R40 ;  /* 0x0000006ea86c723c */ /* 0x000fe20000001828 */
        /* <DEDUP_REMOVED lines=14> */
[----:B------:R1:W-:Y:S01]  /*79f0*/  STL [R1+0x10], R244 ;  /* 0x000010f401007387 */ /* 0x0003e20000100800 */
[----:B------:R-:W-:Y:S02]  /*7a00*/  FADD.FTZ R5, R139, R5 ;  /* 0x000000058b057221 */ /* 0x000fe40000010000 */
[----:B------:R-:W-:Y:S01]  /*7a10*/  FADD.FTZ R4, R133, R4 ;  /* 0x0000000485047221 */ /* 0x000fe20000010000 */
[----:B------:R1:W-:Y:S01]  /*7a20*/  STL [R1+0x14], R246 ;  /* 0x000014f601007387 */ /* 0x0003e20000100800 */
[----:B------:R-:W-:-:S02]  /*7a30*/  FADD.FTZ R5, R137, R5 ;  /* 0x0000000589057221 */ /* 0x000fc40000010000 */
[----:B------:R-:W-:Y:S02]  /*7a40*/  FADD.FTZ R4, R132, R4 ;  /* 0x0000000484047221 */ /* 0x000fe40000010000 */
[----:B------:R-:W-:Y:S02]  /*7a50*/  FADD.FTZ R5, R32, R5 ;  /* 0x0000000520057221 */ /* 0x000fe40000010000 */
[----:B------:R-:W-:Y:S02]  /*7a60*/  FADD.FTZ R4, R15, R4 ;  /* 0x000000040f047221 */ /* 0x000fe40000010000 */
[----:B------:R-:W-:Y:S02]  /*7a70*/  FADD.FTZ R5, R19, R5 ;  /* 0x0000000513057221 */ /* 0x000fe40000010000 */
[----:B------:R-:W-:Y:S01]  /*7a80*/  FADD.FTZ R4, R13, R4 ;  /* 0x000000040d047221 */ /* 0x000fe20000010000 */
[----:B------:R-:W-:Y:S01]  /*7a90*/  HMMA.16816.F32 R120, R168, R122, R48 ;  /* 0x0000007aa878723c */ /* 0x000fe20000001830 */
[----:B------:R-:W-:-:S02]  /*7aa0*/  FADD.FTZ R5, R16, R5 ;  /* 0x0000000510057221 */ /* 0x000fc40000010000 */
[----:B------:R-:W-:-:S05]  /*7ab0*/  FADD.FTZ R4, R14, R4 ;  /* 0x000000040e047221 */ /* 0x000fca0000010000 */
[----:B------:R-:W-:Y:S01]  /*7ac0*/  HMMA.16816.F32 R164, R168, R20, R164 ;  /* 0x00000014a8a4723c */ /* 0x000fe200000018a4 */
[----:B------:R-:W-:Y:S02]  /*7ad0*/  FADD.FTZ R252, R252, R5 ;  /* 0x00000005fcfc7221 */ /* 0x000fe40000010000 */
[----:B------:R-:W-:-:S05]  /*7ae0*/  FADD.FTZ R245, R245, R4 ;  /* 0x00000004f5f57221 */ /* 0x000fca0000010000 */
[----:B------:R-:W-:Y:S01]  /*7af0*/  HMMA.16816.F32 R168, R168, R22, R56 ;  /* 0x00000016a8a8723c */ /* 0x000fe20000001838 */
[----:B------:R-:W-:Y:S11]  /*7b00*/  @!P0 BRA `(.L_x_419) ;  /* 0x0000aea000008947 */ /* 0x000ff60003800000 */
[----:B-1----:R-:W2:Y:S01]  /*7b10*/  LDL.64 R210, [R1+0x18] ;  /* 0x0000180001d27983 */ /* 0x002ea20000100a00 */
[----:B------:R-:W-:-:S04]  /*7b20*/  DEPBAR.LE SB0, 0x0 ;  /* 0x000080000000791a */ /* 0x000fc80000000000 */
[----:B------:R-:W3:Y:S04]  /*7b30*/  LDL R223, [R1+0x30] ;  /* 0x0000300001df7983 */ /* 0x000ee80000100800 */
[----:B------:R-:W4:Y:S04]  /*7b40*/  LDL R222, [R1+0x34] ;  /* 0x0000340001de7983 */ /* 0x000f280000100800 */
[----:B------:R-:W4:Y:S01]  /*7b50*/  LDL.64 R220, [R1+0x40] ;  /* 0x0000400001dc7983 */ /* 0x000f220000100a00 */
[----:B------:R-:W-:Y:S02]  /*7b60*/  UIADD3 UR6, UR29, -0x2, URZ ;  /* 0xfffffffe1d067890 */ /* 0x000fe4000fffe03f */
[----:B------:R-:W-:Y:S01]  /*7b70*/  UISETP.GE.AND UP0, UPT, UR29, 0x3, UPT ;  /* 0x000000031d00788c */ /* 0x000fe2000bf06270 */
[----:B------:R-:W1:Y:S01]  /*7b80*/  S2R R247, SR_TID.X ;  /* 0x0000000000f77919 */ /* 0x000e620000002100 */
[----:B------:R-:W-:-:S02]  /*7b90*/  USHF.R.S32.HI UR34, URZ, 0x1f, UR6 ;  /* 0x0000001f3f227899 */ /* 0x000fc40008011406 */
[----:B------:R-:W-:-:S04]  /*7ba0*/  UIMAD UR7, UR22, UR6, URZ ;  /* 0x00000006160772a4 */ /* 0x000fc8000f8e023f */
[----:B------:R-:W-:Y:S02]  /*7bb0*/  UIMAD UR7, UR34, UR23, UR7 ;  /* 0x00000017220772a4 */ /* 0x000fe4000f8e0207 */
[----:B------:R-:W-:Y:S01]  /*7bc0*/  UIADD3 UR34, UR29, -0x2, URZ ;  /* 0xfffffffe1d227890 */ /* 0x000fe2000fffe03f */
[----:B-1----:R-:W-:-:S05]  /*7bd0*/  IMAD.SHL.U32 R247, R247, 0x2, RZ ;  /* 0x00000002f7f77824 */ /* 0x002fca00078e00ff */
[----:B------:R-:W-:Y:S01]  /*7be0*/  LOP3.LUT R247, R247, 0x6, RZ, 0xc0, !PT ;  /* 0x00000006f7f77812 */ /* 0x000fe200078ec0ff */
[----:B------:R-:W-:Y:S01]  /*7bf0*/  BAR.SYNC.DEFER_BLOCKING 0x0 ;  /* 0x0000000000007b1d */ /* 0x000fe20000010000 */
[----:B--2---:R-:W-:Y:S02]  /*7c00*/  ISETP.GE.AND P4, PT, R210, c[0x0][0x220], PT ;  /* 0x00008800d2007a0c */ /* 0x004fe40003f86270 */
[----:B---3--:R-:W-:Y:S01]  /*7c10*/  ISETP.GE.AND P3, PT, R223, c[0x0][0x220], PT ;  /* 0x00008800df007a0c */ /* 0x008fe20003f66270 */
[----:B------:R-:W-:Y:S01]  /*7c20*/  IMAD.U32 R223, RZ, RZ, UR23 ;  /* 0x00000017ffdf7e24 */ /* 0x000fe2000f8e00ff */
[----:B----4-:R-:W-:-:S03]  /*7c30*/  ISETP.GE.AND P2, PT, R222, c[0x0][0x220], PT ;  /* 0x00008800de007a0c */ /* 0x010fc60003f46270 */
[----:B------:R-:W-:-:S06]  /*7c40*/  IMAD.WIDE.U32 R4, R223, UR6, R220 ;  /* 0x00000006df047c25 */ /* 0x000fcc000f8e00dc */
[----:B------:R-:W-:Y:S01]  /*7c50*/  @P4 STS [R218+0x9000], RZ ;  /* 0x009000ffda004388 */ /* 0x000fe20000000800 */
[----:B------:R-:W-:-:S03]  /*7c60*/  @!P4 LEA R14, P6, R4, c[0x0][0x170], 0x1 ;  /* 0x00005c00040eca11 */ /* 0x000fc600078c08ff */
[----:B------:R-:W-:Y:S01]  /*7c70*/  @P4 STS [R218+0x9004], RZ ;  /* 0x009004ffda004388 */ /* 0x000fe20000000800 */
[----:B------:R-:W-:Y:S02]  /*7c80*/  IADD3 R3, R5, UR7, RZ ;  /* 0x0000000705037c10 */ /* 0x000fe4000fffe0ff */
[C---:B------:R-:W-:Y:S01]  /*7c90*/  @!P3 LEA R12, P1, R4.reuse, c[0x0][0x170], 0x1 ;  /* 0x00005c00040cba11 */ /* 0x040fe200078208ff */
[----:B------:R-:W-:Y:S01]  /*7ca0*/  @P4 STS.64 [R218+0x9008], RZ ;  /* 0x009008ffda004388 */ /* 0x000fe20000000a00 */
[C---:B------:R-:W-:Y:S02]  /*7cb0*/  @!P2 LEA R10, P0, R4.reuse, c[0x0][0x170], 0x1 ;  /* 0x00005c00040aaa11 */ /* 0x040fe400078008ff */
[C---:B------:R-:W-:Y:S02]  /*7cc0*/  IADD3 R0, P5, R4.reuse, UR25, RZ ;  /* 0x0000001904007c10 */ /* 0x040fe4000ffbe0ff */
[C-C-:B------:R-:W-:Y:S02]  /*7cd0*/  @!P4 LEA.HI.X R15, R4.reuse, c[0x0][0x174], R3.reuse, 0x1, P6 ;  /* 0x00005d00040fca11 */ /* 0x140fe400030f0c03 */
        /* <DEDUP_REMOVED lines=9> */
[C---:B------:R-:W-:Y:S02]  /*7d70*/  @!P3 LEA R6, P5, R0.reuse, c[0x0][0x170], 0x1 ;  /* 0x00005c000006ba11 */ /* 0x040fe400078a08ff */
[C---:B------:R-:W-:Y:S01]  /*7d80*/  @!P2 LEA R4, P1, R0.reuse, c[0x0][0x170], 0x1 ;  /* 0x00005c000004aa11 */ /* 0x040fe200078208ff */
[----:B------:R-:W-:Y:S01]  /*7d90*/  @!PT LDS RZ, [RZ] ;  /* 0x00000000fffff984 */ /* 0x000fe20000000800 */
[----:B------:R-:W-:Y:S01]  /*7da0*/  @!PT LDS RZ, [RZ] ;  /* 0x00000000fffff984 */ /* 0x000fe20000000800 */
[----:B------:R-:W-:Y:S01]  /*7db0*/  @!PT LDS RZ, [RZ] ;  /* 0x00000000fffff984 */ /* 0x000fe20000000800 */
[----:B------:R1:W-:Y:S01]  /*7dc0*/  @!P3 LDGSTS.E.BYPASS.LTC128B.128 [R218+0xa000], [R12.64+0x40] ;  /* 0x0a0000400cdabfae */ /* 0x0003e2000b901d5e */
[----:B------:R-:W-:-:S02]  /*7dd0*/  @!P4 LEA.HI.X R9, R0, c[0x0][0x174], R3, 0x1, P0 ;  /* 0x00005d000009ca11 */ /* 0x000fc400000f0c03 */
        /* <DEDUP_REMOVED lines=23> */
[----:B------:R-:W-:Y:S04]  /*7f50*/  LDSM.16.M88.4 R16, [R213+0x6400] ;  /* 0x00640000d510783b */ /* 0x000fe80000000200 */
[----:B--2---:R-:W2:Y:S04]  /*7f60*/  LDSM.16.M88.4 R8, [R216+0x1000] ;  /* 0x00100000d808783b */ /* 0x004ea80000000200 */
[----:B------:R-:W4:Y:S04]  /*7f70*/  LDSM.16.M88.4 R24, [R213+0x6800] ;  /* 0x00680000d518783b */ /* 0x000f280000000200 */
[----:B------:R-:W4:Y:S04]  /*7f80*/  LDSM.16.M88.4 R28, [R213+0x6c00] ;  /* 0x006c0000d51c783b */ /* 0x000f280000000200 */
[----:B------:R-:W-:Y:S04]  /*7f90*/  LDSM.16.M88.4 R32, [R215+0x6c00] ;  /* 0x006c0000d720783b */ /* 0x000fe80000000200 */
[----:B---3--:R-:W-:Y:S04]  /*7fa0*/  LDSM.16.M88.4 R4, [R217+0x1000] ;  /* 0x00100000d904783b */ /* 0x008fe80000000200 */
[----:B------:R-:W3:Y:S04]  /*7fb0*/  LDSM.16.M88.4 R48, [R215+0x6000] ;  /* 0x00600000d730783b */ /* 0x000ee80000000200 */
[----:B------:R-:W3:Y:S04]  /*7fc0*/  LDSM.16.M88.4 R44, [R215+0x6400] ;  /* 0x00640000d72c783b */ /* 0x000ee80000000200 */
[----:B-1----:R-:W1:Y:S04]  /*7fd0*/  LDSM.16.M88.4 R12, [R216] ;  /* 0x00000000d80c783b */ /* 0x002e680000000200 */
[----:B------:R-:W-:Y:S04]  /*7fe0*/  LDSM.16.M88.4 R40, [R215+0x6800] ;  /* 0x00680000d728783b */ /* 0x000fe80000000200 */
[----:B------:R-:W0:Y:S01]  /*7ff0*/  LDGDEPBAR ;  /* 0x00000000000079af */ /* 0x000e220000000000 */
[C---:B--2---:R-:W-:Y:S08]  /*8000*/  HMMA.16816.F32 R180, R8.reuse, R20, RZ ;  /* 0x0000001408b4723c */ /* 0x044ff000000018ff */
[C---:B------:R-:W-:Y:S08]  /*8010*/  HMMA.16816.F32 R172, R8.reuse, R16, RZ ;  /* 0x0000001008ac723c */ /* 0x040ff000000018ff */
[C---:B----4-:R-:W-:Y:S08]  /*8020*/  HMMA.16816.F32 R60, R8.reuse, R24, RZ ;  /* 0x00000018083c723c */ /* 0x050ff000000018ff */
[C---:B------:R-:W-:Y:S08]  /*8030*/  HMMA.16816.F32 R52, R8.reuse, R28, RZ ;  /* 0x0000001c0834723c */ /* 0x040ff000000018ff */
[C---:B------:R-:W-:Y:S08]  /*8040*/  HMMA.16816.F32 R176, R8.reuse, R22, RZ ;  /* 0x0000001608b0723c */ /* 0x040ff000000018ff */
[C---:B------:R-:W-:Y:S08]  /*8050*/  HMMA.16816.F32 R64, R8.reuse, R18, RZ ;  /* 0x000000120840723c */ /* 0x040ff000000018ff */
[C---:B------:R-:W-:Y:S08]  /*8060*/  HMMA.16816.F32 R56, R8.reuse, R26, RZ ;  /* 0x0000001a0838723c */ /* 0x040ff000000018ff */
[----:B------:R-:W-:Y:S08]  /*8070*/  HMMA.16816.F32 R8, R8, R30, RZ ;  /* 0x0000001e0808723c */ /* 0x000ff000000018ff */
[C---:B---3--:R-:W-:Y:S08]  /*8080*/  HMMA.16816.F32 R184, R4.reuse, R50, R176 ;  /* 0x0000003204b8723c */ /* 0x048ff000000018b0 */
[C---:B------:R-:W-:Y:S08]  /*8090*/  HMMA.16816.F32 R236, R4.reuse, R46, R64 ;  /* 0x0000002e04ec723c */ /* 0x040ff00000001840 */
[----:B------:R-:W-:Y:S01]  /*80a0*/  HMMA.16816.F32 R220, R4, R34, R8 ;  /* 0x0000002204dc723c */ /* 0x000fe20000001808 */
[----:B------:R-:W2:Y:S07]  /*80b0*/  LDSM.16.M88.4 R8, [R217] ;  /* 0x00000000d908783b */ /* 0x000eae0000000200 */
[----:B-1----:R-:W-:Y:S01]  /*80c0*/  HMMA.16816.F32 R64, R12, R24, RZ ;  /* 0x000000180c40723c */ /* 0x002fe200000018ff */
[----:B------:R-:W-:-:S02]  /*80d0*/  IMAD.MOV.U32 R133, RZ, RZ, R184 ;  /* 0x000000ffff857224 */ /* 0x000fc400078e00b8 */
[----:B------:R-:W-:Y:S02]  /*80e0*/  IMAD.MOV.U32 R132, RZ, RZ, R185 ;  /* 0x000000ffff847224 */ /* 0x000fe400078e00b9 */
[----:B------:R-:W-:Y:S02]  /*80f0*/  IMAD.MOV.U32 R3, RZ, RZ, R186 ;  /* 0x000000ffff037224 */ /* 0x000fe400078e00ba */
[----:B------:R-:W-:Y:S01]  /*8100*/  IMAD.MOV.U32 R0, RZ, RZ, R187 ;  /* 0x000000ffff007224 */ /* 0x000fe200078e00bb */
[----:B------:R-:W-:Y:S08]  /*8110*/  HMMA.16816.F32 R188, R4, R48, R180 ;  /* 0x0000003004bc723c */ /* 0x000ff000000018b4 */
[C---:B------:R-:W-:Y:S08]  /*8120*/  HMMA.16816.F32 R184, R12.reuse, R20, RZ ;  /* 0x000000140cb8723c */ /* 0x040ff000000018ff */
[C---:B------:R-:W-:Y:S08]  /*8130*/  HMMA.16816.F32 R180, R12.reuse, R22, RZ ;  /* 0x000000160cb4723c */ /* 0x040ff000000018ff */
[----:B------:R-:W-:Y:S08]  /*8140*/  HMMA.16816.F32 R20, R12, R28, RZ ;  /* 0x0000001c0c14723c */ /* 0x000ff000000018ff */
[----:B--2---:R-:W-:Y:S08]  /*8150*/  HMMA.16816.F32 R64, R8, R40, R64 ;  /* 0x000000280840723c */ /* 0x004ff00000001840 */
[C---:B------:R-:W-:Y:S08]  /*8160*/  HMMA.16816.F32 R240, R4.reuse, R44, R172 ;  /* 0x0000002c04f0723c */ /* 0x040ff000000018ac */
[C---:B------:R-:W-:Y:S08]  /*8170*/  HMMA.16816.F32 R232, R4.reuse, R40, R60 ;  /* 0x0000002804e8723c */ /* 0x040ff0000000183c */
[----:B------:R-:W-:Y:S01]  /*8180*/  HMMA.16816.F32 R224, R4, R32, R52 ;  /* 0x0000002004e0723c */ /* 0x000fe20000001834 */
[----:B------:R-:W-:Y:S01]  /*8190*/  LDSM.16.M88.4 R52, [R213+0x7800] ;  /* 0x00780000d534783b */ /* 0x000fe20000000200 */
[----:B------:R-:W-:-:S02]  /*81a0*/  IMAD.MOV.U32 R41, RZ, RZ, R64 ;  /* 0x000000ffff297224 */ /* 0x000fc400078e0040 */
[----:B------:R-:W-:-:S04]  /*81b0*/  IMAD.MOV.U32 R40, RZ, RZ, R65 ;  /* 0x000000ffff287224 */ /* 0x000fc800078e0041 */
[----:B------:R-:W-:Y:S01]  /*81c0*/  HMMA.16816.F32 R228, R4, R42, R56 ;  /* 0x0000002a04e4723c */ /* 0x000fe20000001838 */
[----:B------:R-:W-:Y:S04]  /*81d0*/  LDSM.16.M88.4 R4, [R216+0x3000] ;  /* 0x00300000d804783b */ /* 0x000fe80000000200 */
[----:B------:R-:W-:Y:S03]  /*81e0*/  LDSM.16.M88.4 R56, [R213+0x7400] ;  /* 0x00740000d538783b */ /* 0x000fe60000000200 */
[C---:B------:R-:W-:Y:S08]  /*81f0*/  HMMA.16816.F32 R176, R12.reuse, R16, RZ ;  /* 0x000000100cb0723c */ /* 0x040ff000000018ff */
[C---:B------:R-:W-:Y:S01]  /*8200*/  HMMA.16816.F32 R172, R12.reuse, R18, RZ ;  /* 0x000000120cac723c */ /* 0x040fe200000018ff */
[----:B------:R-:W1:Y:S07]  /*8210*/  LDSM.16.M88.4 R16, [R213+0x7000] ;  /* 0x00700000d510783b */ /* 0x000e6e0000000200 */
[----:B------:R-:W-:Y:S01]  /*8220*/  HMMA.16816.F32 R60, R12, R26, RZ ;  /* 0x0000001a0c3c723c */ /* 0x000fe200000018ff */
[----:B------:R-:W2:Y:S07]  /*8230*/  LDSM.16.M88.4 R24, [R213+0x7c00] ;  /* 0x007c0000d518783b */ /* 0x000eae0000000200 */
[----:B------:R-:W-:Y:S07]  /*8240*/  HMMA.16816.F32 R208, R8, R48, R184 ;  /* 0x0000003008d0723c */ /* 0x000fee00000018b8 */
[----:B------:R-:W-:Y:S01]  /*8250*/  IMAD.MOV.U32 R186, RZ, RZ, R3 ;  /* 0x000000ffffba7224 */ /* 0x000fe200078e0003 */
[----:B------:R-:W-:Y:S01]  /*8260*/  HMMA.16816.F32 R28, R12, R30, RZ ;  /* 0x0000001e0c1c723c */ /* 0x000fe200000018ff */
[----:B------:R-:W-:Y:S01]  /*8270*/  IMAD.MOV.U32 R187, RZ, RZ, R0 ;  /* 0x000000ffffbb7224 */ /* 0x000fe200078e0000 */
[----:B------:R-:W3:Y:S01]  /*8280*/  LDSM.16.M88.4 R12, [R216+0x2000] ;  /* 0x00200000d80c783b */ /* 0x000ee20000000200 */
[----:B------:R-:W-:-:S02]  /*8290*/  IMAD.MOV.U32 R3, RZ, RZ, R66 ;  /* 0x000000ffff037224 */ /* 0x000fc400078e0042 */
[----:B------:R-:W-:Y:S02]  /*82a0*/  IMAD.MOV.U32 R0, RZ, RZ, R67 ;  /* 0x000000ffff007224 */ /* 0x000fe400078e0043 */
[----:B------:R-:W-:Y:S01]  /*82b0*/  IMAD.MOV.U32 R184, RZ, RZ, R133 ;  /* 0x000000ffffb87224 */ /* 0x000fe200078e0085 */
[----:B------:R-:W-:Y:S01]  /*82c0*/  HMMA.16816.F32 R64, R8, R32, R20 ;  /* 0x000000200840723c */ /* 0x000fe20000001814 */
[----:B------:R-:W-:-:S07]  /*82d0*/  IMAD.MOV.U32 R185, RZ, RZ, R132 ;  /* 0x000000ffffb97224 */ /* 0x000fce00078e0084 */
[C---:B------:R-:W-:Y:S01]  /*82e0*/  HMMA.16816.F32 R196, R8.reuse, R50, R180 ;  /* 0x0000003208c4723c */ /* 0x040fe200000018b4 */
[----:B------:R-:W-:Y:S07]  /*82f0*/  LDSM.16.M88.4 R48, [R215+0x7c00] ;  /* 0x007c0000d730783b */ /* 0x000fee0000000200 */
[C---:B------:R-:W-:Y:S08]  /*8300*/  HMMA.16816.F32 R248, R8.reuse, R44, R176 ;  /* 0x0000002c08f8723c */ /* 0x040ff000000018b0 */
[----:B------:R-:W-:Y:S01]  /*8310*/  IMAD.MOV.U32 R23, RZ, RZ, R64 ;  /* 0x000000ffff177224 */ /* 0x000fe200078e0040 */
[----:B------:R-:W-:Y:S01]  /*8320*/  HMMA.16816.F32 R204, R8, R46, R172 ;  /* 0x0000002e08cc723c */ /* 0x000fe200000018ac */
[----:B------:R-:W-:Y:S01]  /*8330*/  IMAD.MOV.U32 R22, RZ, RZ, R65 ;  /* 0x000000ffff167224 */ /* 0x000fe200078e0041 */
[----:B------:R-:W-:Y:S01]  /*8340*/  LDSM.16.M88.4 R44, [R215+0x7800] ;  /* 0x00780000d72c783b */ /* 0x000fe20000000200 */
[----:B------:R-:W-:-:S02]  /*8350*/  IMAD.MOV.U32 R21, RZ, RZ, R66 ;  /* 0x000000ffff157224 */ /* 0x000fc400078e0042 */
[----:B------:R-:W-:-:S03]  /*8360*/  IMAD.MOV.U32 R20, RZ, RZ, R67 ;  /* 0x000000ffff147224 */ /* 0x000fc600078e0043 */
[C---:B------:R-:W-:Y:S08]  /*8370*/  HMMA.16816.F32 R200, R8.reuse, R42, R60 ;  /* 0x0000002a08c8723c */ /* 0x040ff0000000183c */
[----:B------:R-:W-:Y:S01]  /*8380*/  HMMA.16816.F32 R192, R8, R34, R28 ;  /* 0x0000002208c0723c */ /* 0x000fe2000000181c */
[----:B------:R-:W-:Y:S07]  /*8390*/  LDSM.16.M88.4 R8, [R215+0x7000] ;  /* 0x00700000d708783b */ /* 0x000fee0000000200 */
[C---:B-1----:R-:W-:Y:S08]  /*83a0*/  HMMA.16816.F32 R188, R4.reuse, R16, R188 ;  /* 0x0000001004bc723c */ /* 0x042ff000000018bc */
[C---:B------:R-:W-:Y:S07]  /*83b0*/  HMMA.16816.F32 R180, R4.reuse, R56, R240 ;  /* 0x0000003804b4723c */ /* 0x040fee00000018f0 */
[----:B------:R-:W-:Y:S01]  /*83c0*/  IMAD.MOV.U32 R240, RZ, RZ, R23 ;  /* 0x000000fffff07224 */ /* 0x000fe200078e0017 */
[----:B------:R-:W-:Y:S01]  /*83d0*/  HMMA.16816.F32 R172, R4, R52, R232 ;  /* 0x0000003404ac723c */ /* 0x000fe200000018e8 */
[----:B------:R-:W-:-:S02]  /*83e0*/  IMAD.MOV.U32 R241, RZ, RZ, R22 ;  /* 0x000000fffff17224 */ /* 0x000fc400078e0016 */
[----:B------:R-:W-:Y:S02]  /*83f0*/  IMAD.MOV.U32 R242, RZ, RZ, R21 ;  /* 0x000000fffff27224 */ /* 0x000fe400078e0015 */
[----:B------:R-:W-:Y:S02]  /*8400*/  IMAD.MOV.U32 R243, RZ, RZ, R20 ;  /* 0x000000fffff37224 */ /* 0x000fe400078e0014 */
[----:B------:R-:W-:Y:S01]  /*8410*/  IMAD.MOV.U32 R232, RZ, RZ, R41 ;  /* 0x000000ffffe87224 */ /* 0x000fe200078e0029 */
[C---:B--2---:R-:W-:Y:S01]  /*8420*/  HMMA.16816.F32 R60, R4.reuse, R24, R224 ;  /* 0x00000018043c723c */ /* 0x044fe200000018e0 */
[----:B------:R-:W-:Y:S01]  /*8430*/  IMAD.MOV.U32 R233, RZ, RZ, R40 ;  /* 0x000000ffffe97224 */ /* 0x000fe200078e0028 */
[----:B------:R-:W-:Y:S01]  /*8440*/  LDSM.16.M88.4 R20, [R217+0x2000] ;  /* 0x00200000d914783b */ /* 0x000fe20000000200 */
[----:B------:R-:W-:Y:S02]  /*8450*/  IMAD.MOV.U32 R234, RZ, RZ, R3 ;  /* 0x000000ffffea7224 */ /* 0x000fe400078e0003 */
[----:B------:R-:W-:Y:S01]  /*8460*/  IMAD.MOV.U32 R235, RZ, RZ, R0 ;  /* 0x000000ffffeb7224 */ /* 0x000fe200078e0000 */
[----:B------:R-:W-:Y:S01]  /*8470*/  LDSM.16.M88.4 R40, [R215+0x7400] ;  /* 0x00740000d728783b */ /* 0x000fe20000000200 */
[----:B------:R-:W-:Y:S01]  /*8480*/  IMAD.U32 R0, RZ, RZ, UR34 ;  /* 0x00000022ff007e24 */ /* 0x000fe2000f8e00ff */
[----:B------:R-:W-:Y:S03]  /*8490*/  HMMA.16816.F32 R184, R4, R18, R184 ;  /* 0x0000001204b8723c */ /* 0x000fe600000018b8 */
[----:B------:R-:W-:-:S05]  /*84a0*/  IMAD R0, R0, 0x40, R247 ;  /* 0x0000004000007824 */ /* 0x000fca00078e02f7 */
[----:B------:R-:W-:Y:S01]  /*84b0*/  HMMA.16816.F32 R176, R4, R58, R236 ;  /* 0x0000003a04b0723c */ /* 0x000fe200000018ec */
[----:B------:R-:W-:-:S04]  /*84c0*/  IADD3 R3, R0, 0x1, RZ ;  /* 0x0000000100037810 */ /* 0x000fc80007ffe0ff */
[C---:B-----5:R-:W-:Y:S02]  /*84d0*/  ISETP.GE.AND P0, PT, R3.reuse, R37, PT ;  /* 0x000000250300720c */ /* 0x060fe40003f06270 */
[C---:B------:R-:W-:Y:S01]  /*84e0*/  ISETP.GE.AND P6, PT, R3.reuse, R36, PT ;  /* 0x000000240300720c */ /* 0x040fe20003fc6270 */
[----:B------:R-:W-:Y:S01]  /*84f0*/  HMMA.16816.F32 R64, R4, R54, R228 ;  /* 0x000000360440723c */ /* 0x000fe200000018e4 */
[C---:B------:R-:W-:Y:S02]  /*8500*/  ISETP.GE.AND P5, PT, R3.reuse, R39, PT ;  /* 0x000000270300720c */ /* 0x040fe40003fa6270 */
[----:B------:R-:W-:-:S05]  /*8510*/  ISETP.GE.AND P1, PT, R3, R38, PT ;  /* 0x000000260300720c */ /* 0x000fca0003f26270 */
[----:B------:R-:W-:Y:S01]  /*8520*/  HMMA.16816.F32 R32, R4, R26, R220 ;  /* 0x0000001a0420723c */ /* 0x000fe200000018dc */
[----:B------:R-:W1:Y:S07]  /*8530*/  LDSM.16.M88.4 R4, [R217+0x3000] ;  /* 0x00300000d904783b */ /* 0x000e6e0000000200 */
[C---:B---3--:R-:W-:Y:S08]  /*8540*/  HMMA.16816.F32 R28, R12.reuse, R16, R208 ;  /* 0x000000100c1c723c */ /* 0x048ff000000018d0 */
[C---:B------:R-:W-:Y:S08]  /*8550*/  HMMA.16816.F32 R16, R12.reuse, R18, R196 ;  /* 0x000000120c10723c */ /* 0x040ff000000018c4 */
        /* <DEDUP_REMOVED lines=16> */
[----:B------:R-:W-:Y:S04]  /*8660*/  LDSM.16.M88.4 R4, [R216+0x5000] ;  /* 0x00500000d804783b */ /* 0x000fe80000000200 */
[----:B------:R-:W-:Y:S03]  /*8670*/  LDSM.16.M88.4 R32, [R213+0x8800] ;  /* 0x00880000d520783b */ /* 0x000fe60000000200 */
[C---:B------:R-:W-:Y:S01]  /*8680*/  HMMA.16816.F32 R56, R20.reuse, R8, R28 ;  /* 0x000000081438723c */ /* 0x040fe2000000181c */
[----:B------:R-:W1:Y:S07]  /*8690*/  LDSM.16.M88.4 R28, [R213+0x8000] ;  /* 0x00800000d51c783b */ /* 0x000e6e0000000200 */
[C---:B------:R-:W-:Y:S01]  /*86a0*/  HMMA.16816.F32 R60, R20.reuse, R10, R16 ;  /* 0x0000000a143c723c */ /* 0x040fe20000001810 */
[----:B------:R-:W2:Y:S04]  /*86b0*/  LDSM.16.M88.4 R16, [R216+0x4000] ;  /* 0x00400000d810783b */ /* 0x000ea80000000200 */
[----:B------:R-:W-:Y:S03]  /*86c0*/  LDSM.16.M88.4 R8, [R217+0x5000] ;  /* 0x00500000d908783b */ /* 0x000fe60000000200 */
[C---:B------:R-:W-:Y:S08]  /*86d0*/  HMMA.16816.F32 R176, R20.reuse, R42, R204 ;  /* 0x0000002a14b0723c */ /* 0x040ff000000018cc */
[C---:B------:R-:W-:Y:S01]  /*86e0*/  HMMA.16816.F32 R172, R20.reuse, R40, R196 ;  /* 0x0000002814ac723c */ /* 0x040fe200000018c4 */
[----:B------:R-:W3:Y:S07]  /*86f0*/  LDSM.16.M88.4 R40, [R215+0x8000] ;  /* 0x00800000d728783b */ /* 0x000eee0000000200 */
[C---:B------:R-:W-:Y:S01]  /*8700*/  HMMA.16816.F32 R204, R20.reuse, R50, R12 ;  /* 0x0000003214cc723c */ /* 0x040fe2000000180c */
[----:B------:R-:W4:Y:S07]  /*8710*/  LDSM.16.M88.4 R12, [R217+0x4000] ;  /* 0x00400000d90c783b */ /* 0x000f2e0000000200 */
[C---:B------:R-:W-:Y:S08]  /*8720*/  HMMA.16816.F32 R64, R20.reuse, R44, R228 ;  /* 0x0000002c1440723c */ /* 0x040ff000000018e4 */
[C---:B------:R-:W-:Y:S08]  /*8730*/  HMMA.16816.F32 R180, R20.reuse, R46, R220 ;  /* 0x0000002e14b4723c */ /* 0x040ff000000018dc */
[----:B------:R-:W-:Y:S01]  /*8740*/  HMMA.16816.F32 R224, R20, R48, R224 ;  /* 0x0000003014e0723c */ /* 0x000fe200000018e0 */
[----:B------:R-:W3:Y:S07]  /*8750*/  LDSM.16.M88.4 R20, [R215+0x8400] ;  /* 0x00840000d714783b */ /* 0x000eee0000000200 */
[-C--:B-1----:R-:W-:Y:S08]  /*8760*/  HMMA.16816.F32 R48, R4, R28.reuse, R188 ;  /* 0x0000001c0430723c */ /* 0x082ff000000018bc */
[----:B--2---:R-:W-:Y:S08]  /*8770*/  HMMA.16816.F32 R44, R16, R28, R56 ;  /* 0x0000001c102c723c */ /* 0x004ff00000001838 */
[-C--:B------:R-:W-:Y:S08]  /*8780*/  HMMA.16816.F32 R56, R4, R30.reuse, R240 ;  /* 0x0000001e0438723c */ /* 0x080ff000000018f0 */
[----:B------:R-:W-:Y:S08]  /*8790*/  HMMA.16816.F32 R28, R16, R30, R60 ;  /* 0x0000001e101c723c */ /* 0x000ff0000000183c */
[----:B------:R-:W-:Y:S08]  /*87a0*/  HMMA.16816.F32 R220, R4, R54, R184 ;  /* 0x0000003604dc723c */ /* 0x000ff000000018b8 */
[----:B------:R-:W-:Y:S08]  /*87b0*/  HMMA.16816.F32 R60, R16, R24, R172 ;  /* 0x00000018103c723c */ /* 0x000ff000000018ac */
[-C--:B---3--:R-:W-:Y:S08]  /*87c0*/  HMMA.16816.F32 R184, R8, R40.reuse, R48 ;  /* 0x0000002808b8723c */ /* 0x088ff00000001830 */
[----:B----4-:R-:W-:Y:S08]  /*87d0*/  HMMA.16816.F32 R172, R12, R40, R44 ;  /* 0x000000280cac723c */ /* 0x010ff0000000182c */
[C---:B------:R-:W-:Y:S08]  /*87e0*/  HMMA.16816.F32 R188, R4.reuse, R24, R236 ;  /* 0x0000001804bc723c */ /* 0x040ff000000018ec */
[C---:B------:R-:W-:Y:S08]  /*87f0*/  HMMA.16816.F32 R196, R4.reuse, R26, R232 ;  /* 0x0000001a04c4723c */ /* 0x040ff000000018e8 */
[C---:B------:R-:W-:Y:S08]  /*8800*/  HMMA.16816.F32 R208, R4.reuse, R32, R208 ;  /* 0x0000002004d0723c */ /* 0x040ff000000018d0 */
[C---:B------:R-:W-:Y:S08]  /*8810*/  HMMA.16816.F32 R200, R4.reuse, R34, R200 ;  /* 0x0000002204c8723c */ /* 0x040ff000000018c8 */
[----:B------:R-:W-:Y:S01]  /*8820*/  HMMA.16816.F32 R192, R4, R52, R192 ;  /* 0x0000003404c0723c */ /* 0x000fe200000018c0 */
[----:B------:R-:W1:Y:S06]  /*8830*/  I2F R5, R3 ;  /* 0x0000000300057306 */ /* 0x000e6c0000201400 */
[C---:B------:R-:W-:Y:S01]  /*8840*/  IADD3 R4, R0.reuse, 0x8, RZ ;  /* 0x0000000800047810 */ /* 0x040fe20007ffe0ff */
[-C--:B------:R-:W-:Y:S03]  /*8850*/  HMMA.16816.F32 R28, R12, R42.reuse, R28 ;  /* 0x0000002a0c1c723c */ /* 0x080fe6000000181c */
[----:B------:R-:W2:Y:S05]  /*8860*/  I2F R6, R4 ;  /* 0x0000000400067306 */ /* 0x000eaa0000201400 */
[----:B------:R-:W-:Y:S01]  /*8870*/  HMMA.16816.F32 R40, R8, R42, R56 ;  /* 0x0000002a0828723c */ /* 0x000fe20000001838 */
[C---:B-1----:R-:W-:Y:S01]  /*8880*/  FFMA.FTZ R7, R5.reuse, UR4, R185 ;  /* 0x0000000405077c23 */ /* 0x042fe200080100b9 */
[----:B------:R-:W-:Y:S01]  /*8890*/  IADD3 R3, R0, 0x9, RZ ;  /* 0x0000000900037810 */ /* 0x000fe20007ffe0ff */
[----:B------:R-:W-:-:S02]  /*88a0*/  FFMA.FTZ R25, R5, UR4, R173 ;  /* 0x0000000405197c23 */ /* 0x000fc400080100ad */
[C---:B------:R-:W-:Y:S02]  /*88b0*/  FFMA.FTZ R24, R5.reuse, UR4, R175 ;  /* 0x0000000405187c23 */ /* 0x040fe400080100af */
[----:B------:R-:W-:Y:S01]  /*88c0*/  FFMA.FTZ R5, R5, UR4, R187 ;  /* 0x0000000405057c23 */ /* 0x000fe200080100bb */
[----:B------:R-:W-:Y:S01]  /*88d0*/  HMMA.16816.F32 R176, R16, R26, R176 ;  /* 0x0000001a10b0723c */ /* 0x000fe200000018b0 */
[----:B------:R-:W-:Y:S02]  /*88e0*/  FSEL R187, R7, -INF , !P5 ;  /* 0xff80000007bb7808 */ /* 0x000fe40006800000 */
[----:B------:R-:W-:Y:S02]  /*88f0*/  FSEL R133, R25, -INF , !P0 ;  /* 0xff80000019857808 */ /* 0x000fe40004000000 */
[----:B------:R-:W-:Y:S02]  /*8900*/  FSEL R219, R5, -INF , !P1 ;  /* 0xff80000005db7808 */ /* 0x000fe40004800000 */
[----:B------:R-:W1:Y:S01]  /*8910*/  I2F R5, R3 ;  /* 0x0000000300057306 */ /* 0x000e620000201400 */
[----:B------:R-:W-:Y:S01]  /*8920*/  HMMA.16816.F32 R60, R12, R20, R60 ;  /* 0x000000140c3c723c */ /* 0x000fe2000000183c */
[----:B------:R-:W-:-:S02]  /*8930*/  FSEL R173, R24, -INF , !P6 ;  /* 0xff80000018ad7808 */ /* 0x000fc40007000000 */
[C---:B------:R-:W-:Y:S01]  /*8940*/  ISETP.GE.AND P0, PT, R4.reuse, R37, PT ;  /* 0x000000250400720c */ /* 0x040fe20003f06270 */
[----:B------:R-:W3:Y:S01]  /*8950*/  LDSM.16.M88.4 R24, [R215+0x8800] ;  /* 0x00880000d718783b */ /* 0x000ee20000000200 */
[C---:B------:R-:W-:Y:S02]  /*8960*/  ISETP.GE.AND P6, PT, R4.reuse, R36, PT ;  /* 0x000000240400720c */ /* 0x040fe40003fc6270 */
[-C--:B------:R-:W-:Y:S01]  /*8970*/  ISETP.GE.AND P5, PT, R4, R39.reuse, PT ;  /* 0x000000270400720c */ /* 0x080fe20003fa6270 */
[----:B------:R-:W-:Y:S01]  /*8980*/  HMMA.16816.F32 R44, R8, R20, R188 ;  /* 0x00000014082c723c */ /* 0x000fe200000018bc */
[----:B--2---:R-:W-:Y:S01]  /*8990*/  FFMA.FTZ R7, R6, UR4, R40 ;  /* 0x0000000406077c23 */ /* 0x004fe20008010028 */
[----:B------:R-:W-:Y:S02]  /*89a0*/  ISETP.GE.AND P1, PT, R4, R38, PT ;  /* 0x000000260400720c */ /* 0x000fe40003f26270 */
[----:B------:R-:W-:Y:S02]  /*89b0*/  IADD3 R4, R0, 0x10, RZ ;  /* 0x0000001000047810 */ /* 0x000fe40007ffe0ff */
[----:B------:R-:W-:Y:S01]  /*89c0*/  FSEL R175, R7, -INF , !P5 ;  /* 0xff80000007af7808 */ /* 0x000fe20006800000 */
[C---:B------:R-:W-:Y:S01]  /*89d0*/  FFMA.FTZ R21, R6.reuse, UR4, R28 ;  /* 0x0000000406157c23 */ /* 0x040fe2000801001c */
[----:B------:R-:W-:Y:S01]  /*89e0*/  ISETP.GE.AND P5, PT, R3, R39, PT ;  /* 0x000000270300720c */ /* 0x000fe20003fa6270 */
[C---:B------:R-:W-:Y:S01]  /*89f0*/  FFMA.FTZ R20, R6.reuse, UR4, R30 ;  /* 0x0000000406147c23 */ /* 0x040fe2000801001e */
[----:B------:R-:W-:Y:S01]  /*8a00*/  HMMA.16816.F32 R64, R16, R32, R64 ;  /* 0x000000201040723c */ /* 0x000fe20000001840 */
[----:B------:R-:W-:Y:S01]  /*8a10*/  FFMA.FTZ R6, R6, UR4, R42 ;  /* 0x0000000406067c23 */ /* 0x000fe2000801002a */
[----:B------:R-:W-:Y:S01]  /*8a20*/  FSEL R57, R21, -INF , !P0 ;  /* 0xff80000015397808 */ /* 0x000fe20004000000 */
[C---:B-1----:R-:W-:Y:S01]  /*8a30*/  FFMA.FTZ R21, R5.reuse, UR4, R29 ;  /* 0x0000000405157c23 */ /* 0x042fe2000801001d */
[----:B------:R-:W-:Y:S01]  /*8a40*/  FSEL R138, R20, -INF , !P6 ;  /* 0xff800000148a7808 */ /* 0x000fe20007000000 */
[C---:B------:R-:W-:Y:S01]  /*8a50*/  FFMA.FTZ R20, R5.reuse, UR4, R31 ;  /* 0x0000000405147c23 */ /* 0x040fe2000801001f */
[----:B------:R-:W-:Y:S01]  /*8a60*/  FSEL R185, R6, -INF , !P1 ;  /* 0xff80000006b97808 */ /* 0x000fe20004800000 */
[C---:B------:R-:W-:Y:S01]  /*8a70*/  FFMA.FTZ R7, R5.reuse, UR4, R41 ;  /* 0x0000000405077c23 */ /* 0x040fe20008010029 */
[----:B------:R-:W1:Y:S01]  /*8a80*/  I2F R6, R4 ;  /* 0x0000000400067306 */ /* 0x000e620000201400 */
[----:B------:R-:W-:Y:S01]  /*8a90*/  FFMA.FTZ R5, R5, UR4, R43 ;  /* 0x0000000405057c23 */ /* 0x000fe2000801002b */
[C---:B------:R-:W-:Y:S01]  /*8aa0*/  ISETP.GE.AND P0, PT, R3.reuse, R37, PT ;  /* 0x000000250300720c */ /* 0x040fe20003f06270 */
[----:B------:R-:W-:Y:S01]  /*8ab0*/  HMMA.16816.F32 R28, R12, R22, R176 ;  /* 0x000000160c1c723c */ /* 0x000fe200000018b0 */
[----:B------:R-:W-:-:S02]  /*8ac0*/  ISETP.GE.AND P6, PT, R3, R36, PT ;  /* 0x000000240300720c */ /* 0x000fc40003fc6270 */
[----:B------:R-:W-:Y:S02]  /*8ad0*/  ISETP.GE.AND P1, PT, R3, R38, PT ;  /* 0x000000260300720c */ /* 0x000fe40003f26270 */
[----:B------:R-:W-:Y:S02]  /*8ae0*/  IADD3 R3, R0, 0x11, RZ ;  /* 0x0000001100037810 */ /* 0x000fe40007ffe0ff */
[----:B------:R-:W-:Y:S01]  /*8af0*/  FSEL R139, R5, -INF , !P1 ;  /* 0xff800000058b7808 */ /* 0x000fe20004800000 */
[----:B------:R-:W-:Y:S01]  /*8b00*/  HMMA.16816.F32 R180, R16, R34, R180 ;  /* 0x0000002210b4723c */ /* 0x000fe200000018b4 */
[----:B------:R-:W-:Y:S01]  /*8b10*/  FSEL R137, R7, -INF , !P5 ;  /* 0xff80000007897808 */ /* 0x000fe20006800000 */
[----:B------:R-:W2:Y:S01]  /*8b20*/  I2F R5, R3 ;  /* 0x0000000300057306 */ /* 0x000ea20000201400 */
[----:B------:R-:W-:Y:S02]  /*8b30*/  FSEL R56, R21, -INF , !P0 ;  /* 0xff80000015387808 */ /* 0x000fe40004000000 */
[----:B------:R-:W-:Y:S01]  /*8b40*/  FSEL R132, R20, -INF , !P6 ;  /* 0xff80000014847808 */ /* 0x000fe20007000000 */
[----:B-1----:R-:W-:Y:S01]  /*8b50*/  FFMA.FTZ R7, R6, UR4, R44 ;  /* 0x0000000406077c23 */ /* 0x002fe2000801002c */
[C---:B------:R-:W-:Y:S01]  /*8b60*/  ISETP.GE.AND P0, PT, R4.reuse, R37, PT ;  /* 0x000000250400720c */ /* 0x040fe20003f06270 */
[----:B------:R-:W-:Y:S01]  /*8b70*/  HMMA.16816.F32 R32, R8, R22, R196 ;  /* 0x000000160820723c */ /* 0x000fe200000018c4 */
[----:B------:R-:W-:Y:S01]  /*8b80*/  ISETP.GE.AND P6, PT, R4, R36, PT ;  /* 0x000000240400720c */ /* 0x000fe20003fc6270 */
[----:B------:R-:W-:Y:S01]  /*8b90*/  FFMA.FTZ R21, R6, UR4, R60 ;  /* 0x0000000406157c23 */ /* 0x000fe2000801003c */
[----:B------:R-:W-:Y:S01]  /*8ba0*/  ISETP.GE.AND P5, PT, R4, R39, PT ;  /* 0x000000270400720c */ /* 0x000fe20003fa6270 */
[----:B------:R-:W-:Y:S01]  /*8bb0*/  FFMA.FTZ R20, R6, UR4, R62 ;  /* 0x0000000406147c23 */ /* 0x000fe2000801003e */
[----:B------:R-:W-:Y:S01]  /*8bc0*/  ISETP.GE.AND P1, PT, R4, R38, PT ;  /* 0x000000260400720c */ /* 0x000fe20003f26270 */
[----:B------:R-:W-:Y:S01]  /*8bd0*/  FFMA.FTZ R6, R6, UR4, R46 ;  /* 0x0000000406067c23 */ /* 0x000fe2000801002e */
[----:B------:R-:W-:Y:S01]  /*8be0*/  IADD3 R4, R0, 0x18, RZ ;  /* 0x0000001800047810 */ /* 0x000fe20007ffe0ff */
[----:B------:R-:W-:Y:S01]  /*8bf0*/  HMMA.16816.F32 R48, R16, R52, R224 ;  /* 0x000000341030723c */ /* 0x000fe200000018e0 */
[----:B------:R-:W-:-:S02]  /*8c00*/  FSEL R197, R7, -INF , !P5 ;  /* 0xff80000007c57808 */ /* 0x000fc40006800000 */
[----:B------:R-:W1:Y:S01]  /*8c10*/  I2F R7, R4 ;  /* 0x0000000400077306 */ /* 0x000e620000201400 */
[----:B------:R-:W-:Y:S01]  /*8c20*/  FSEL R198, R6, -INF , !P1 ;  /* 0xff80000006c67808 */ /* 0x000fe20004800000 */
[----:B--2---:R-:W-:Y:S01]  /*8c30*/  FFMA.FTZ R6, R5, UR4, R45 ;  /* 0x0000000405067c23 */ /* 0x004fe2000801002d */
[----:B------:R-:W-:Y:S02]  /*8c40*/  ISETP.GE.AND P5, PT, R3, R39, PT ;  /* 0x000000270300720c */ /* 0x000fe40003fa6270 */
[----:B------:R-:W-:Y:S01]  /*8c50*/  FSEL R225, R21, -INF , !P0 ;  /* 0xff80000015e17808 */ /* 0x000fe20004000000 */
[C---:B------:R-:W-:Y:S01]  /*8c60*/  FFMA.FTZ R21, R5.reuse, UR4, R61 ;  /* 0x0000000405157c23 */ /* 0x040fe2000801003d */
[----:B------:R-:W-:Y:S01]  /*8c70*/  FSEL R227, R20, -INF , !P6 ;  /* 0xff80000014e37808 */ /* 0x000fe20007000000 */
[----:B------:R-:W-:Y:S01]  /*8c80*/  FFMA.FTZ R20, R5, UR4, R63 ;  /* 0x0000000405147c23 */ /* 0x000fe2000801003f */
[----:B------:R-:W-:Y:S01]  /*8c90*/  ISETP.GE.AND P0, PT, R3, R37, PT ;  /* 0x000000250300720c */ /* 0x000fe20003f06270 */
[----:B------:R-:W-:Y:S01]  /*8ca0*/  FFMA.FTZ R5, R5, UR4, R47 ;  /* 0x0000000405057c23 */ /* 0x000fe2000801002f */
[C---:B------:R-:W-:Y:S01]  /*8cb0*/  ISETP.GE.AND P6, PT, R3.reuse, R36, PT ;  /* 0x000000240300720c */ /* 0x040fe20003fc6270 */
[----:B---3--:R-:W-:Y:S01]  /*8cc0*/  HMMA.16816.F32 R44, R12, R24, R64 ;  /* 0x000000180c2c723c */ /* 0x008fe20000001840 */
[----:B------:R-:W-:-:S02]  /*8cd0*/  ISETP.GE.AND P1, PT, R3, R38, PT ;  /* 0x000000260300720c */ /* 0x000fc40003f26270 */
[----:B------:R-:W-:Y:S02]  /*8ce0*/  IADD3 R3, R0, 0x19, RZ ;  /* 0x0000001900037810 */ /* 0x000fe40007ffe0ff */
[----:B------:R-:W-:Y:S02]  /*8cf0*/  FSEL R196, R6, -INF , !P5 ;  /* 0xff80000006c47808 */ /* 0x000fe40006800000 */
[----:B------:R-:W-:Y:S01]  /*8d00*/  FSEL R224, R21, -INF , !P0 ;  /* 0xff80000015e07808 */ /* 0x000fe20004000000 */
[----:B------:R-:W2:Y:S01]  /*8d10*/  I2F R6, R3 ;  /* 0x0000000300067306 */ /* 0x000ea20000201400 */
[----:B------:R-:W-:Y:S01]  /*8d20*/  FSEL R226, R20, -INF , !P6 ;  /* 0xff80000014e27808 */ /* 0x000fe20007000000 */
[----:B------:R-:W-:Y:S01]  /*8d30*/  HMMA.16816.F32 R40, R8, R24, R208 ;  /* 0x000000180828723c */ /* 0x000fe200000018d0 */
[C---:B-1----:R-:W-:Y:S01]  /*8d40*/  FFMA.FTZ R21, R7.reuse, UR4, R28 ;  /* 0x0000000407157c23 */ /* 0x042fe2000801001c */
[C---:B------:R-:W-:Y:S01]  /*8d50*/  ISETP.GE.AND P0, PT, R4.reuse, R37, PT ;  /* 0x000000250400720c */ /* 0x040fe20003f06270 */
[----:B------:R-:W-:Y:S01]  /*8d60*/  FFMA.FTZ R20, R7, UR4, R30 ;  /* 0x0000000407147c23 */ /* 0x000fe2000801001e */
[----:B------:R-:W-:-:S02]  /*8d70*/  ISETP.GE.AND P6, PT, R4, R36, PT ;  /* 0x000000240400720c */ /* 0x000fc40003fc6270 */
[----:B------:R-:W-:Y:S01]  /*8d80*/  FSEL R199, R5, -INF , !P1 ;  /* 0xff80000005c77808 */ /* 0x000fe20004800000 */
[C---:B------:R-:W-:Y:S01]  /*8d90*/  FFMA.FTZ R5, R7.reuse, UR4, R32 ;  /* 0x0000000407057c23 */ /* 0x040fe20008010020 */
[C---:B------:R-:W-:Y:S01]  /*8da0*/  ISETP.GE.AND P5, PT, R4.reuse, R39, PT ;  /* 0x000000270400720c */ /* 0x040fe20003fa6270 */
[----:B------:R-:W-:Y:S01]  /*8db0*/  FFMA.FTZ R7, R7, UR4, R34 ;  /* 0x0000000407077c23 */ /* 0x000fe20008010022 */
[----:B------:R-:W-:Y:S01]  /*8dc0*/  ISETP.GE.AND P1, PT, R4, R38, PT ;  /* 0x000000260400720c */ /* 0x000fe20003f26270 */
[----:B------:R-:W-:Y:S01]  /*8dd0*/  HMMA.16816.F32 R52, R16, R54, R204 ;  /* 0x000000361034723c */ /* 0x000fe200000018cc */
[----:B------:R-:W-:Y:S02]  /*8de0*/  IADD3 R4, R0, 0x20, RZ ;  /* 0x0000002000047810 */ /* 0x000fe40007ffe0ff */
[----:B------:R-:W-:Y:S02]  /*8df0*/  FSEL R208, R21, -INF , !P0 ;  /* 0xff80000015d07808 */ /* 0x000fe40004000000 */
[----:B------:R-:W-:-:S02]  /*8e00*/  FSEL R209, R20, -INF , !P6 ;  /* 0xff80000014d17808 */ /* 0x000fc40007000000 */
[----:B------:R-:W1:Y:S01]  /*8e10*/  LDSM.16.M88.4 R20, [R215+0x8c00] ;  /* 0x008c0000d714783b */ /* 0x000e620000000200 */
[----:B------:R-:W-:Y:S01]  /*8e20*/  FSEL R190, R5, -INF , !P5 ;  /* 0xff80000005be7808 */ /* 0x000fe20006800000 */
[C---:B--2---:R-:W-:Y:S01]  /*8e30*/  FFMA.FTZ R17, R6.reuse, UR4, R29 ;  /* 0x0000000406117c23 */ /* 0x044fe2000801001d */
[----:B------:R-:W2:Y:S01]  /*8e40*/  I2F R5, R4 ;  /* 0x0000000400057306 */ /* 0x000ea20000201400 */
[----:B------:R-:W-:Y:S01]  /*8e50*/  FSEL R191, R7, -INF , !P1 ;  /* 0xff80000007bf7808 */ /* 0x000fe20004800000 */
[C---:B------:R-:W-:Y:S01]  /*8e60*/  FFMA.FTZ R16, R6.reuse, UR4, R31 ;  /* 0x0000000406107c23 */ /* 0x040fe2000801001f */
[C---:B------:R-:W-:Y:S01]  /*8e70*/  ISETP.GE.AND P0, PT, R3.reuse, R37, PT ;  /* 0x000000250300720c */ /* 0x040fe20003f06270 */
[C---:B------:R-:W-:Y:S01]  /*8e80*/  FFMA.FTZ R7, R6.reuse, UR4, R33 ;  /* 0x0000000406077c23 */ /* 0x040fe20008010021 */
[C---:B------:R-:W-:Y:S01]  /*8e90*/  ISETP.GE.AND P6, PT, R3.reuse, R36, PT ;  /* 0x000000240300720c */ /* 0x040fe20003fc6270 */
[----:B------:R-:W-:Y:S01]  /*8ea0*/  FFMA.FTZ R6, R6, UR4, R35 ;  /* 0x0000000406067c23 */ /* 0x000fe20008010023 */
[C---:B------:R-:W-:Y:S01]  /*8eb0*/  ISETP.GE.AND P5, PT, R3.reuse, R39, PT ;  /* 0x000000270300720c */ /* 0x040fe20003fa6270 */
[----:B------:R-:W-:Y:S01]  /*8ec0*/  HMMA.16816.F32 R32, R8, R26, R200 ;  /* 0x0000001a0820723c */ /* 0x000fe200000018c8 */
[----:B------:R-:W-:Y:S01]  /*8ed0*/  ISETP.GE.AND P1, PT, R3, R38, PT ;  /* 0x000000260300720c */ /* 0x000fe20003f26270 */
[----:B------:R-:W-:-:S04]  /*8ee0*/  DEPBAR.LE SB0, 0x0 ;  /* 0x000080000000791a */ /* 0x000fc80000000000 */
[----:B------:R-:W-:Y:S02]  /*8ef0*/  IADD3 R3, R0, 0x21, RZ ;  /* 0x0000002100037810 */ /* 0x000fe40007ffe0ff */
[----:B------:R-:W-:Y:S01]  /*8f00*/  FSEL R189, R6, -INF , !P1 ;  /* 0xff80000006bd7808 */ /* 0x000fe20004800000 */
[----:B------:R-:W-:Y:S01]  /*8f10*/  HMMA.16816.F32 R24, R12, R26, R180 ;  /* 0x0000001a0c18723c */ /* 0x000fe200000018b4 */
[----:B------:R-:W3:Y:S01]  /*8f20*/  I2F R6, R3 ;  /* 0x0000000300067306 */ /* 0x000ee20000201400 */
[----:B------:R-:W-:Y:S01]  /*8f30*/  FSEL R204, R17, -INF , !P0 ;  /* 0xff80000011cc7808 */ /* 0x000fe20004000000 */
[C---:B--2---:R-:W-:Y:S01]  /*8f40*/  FFMA.FTZ R17, R5.reuse, UR4, R44 ;  /* 0x0000000405117c23 */ /* 0x044fe2000801002c */
[----:B------:R-:W-:Y:S01]  /*8f50*/  FSEL R200, R16, -INF , !P6 ;  /* 0xff80000010c87808 */ /* 0x000fe20007000000 */
[----:B------:R-:W-:Y:S01]  /*8f60*/  FFMA.FTZ R16, R5, UR4, R46 ;  /* 0x0000000405107c23 */ /* 0x000fe2000801002e */
[----:B------:R-:W-:Y:S01]  /*8f70*/  FSEL R188, R7, -INF , !P5 ;  /* 0xff80000007bc7808 */ /* 0x000fe20006800000 */
[C---:B------:R-:W-:Y:S01]  /*8f80*/  FFMA.FTZ R7, R5.reuse, UR4, R40 ;  /* 0x0000000405077c23 */ /* 0x040fe20008010028 */
[----:B------:R-:W-:Y:S01]  /*8f90*/  BAR.SYNC.DEFER_BLOCKING 0x0 ;  /* 0x0000000000007b1d */ /* 0x000fe20000010000 */
[----:B------:R-:W-:Y:S01]  /*8fa0*/  FFMA.FTZ R5, R5, UR4, R42 ;  /* 0x0000000405057c23 */ /* 0x000fe2000801002a */
[----:B------:R-:W-:-:S02]  /*8fb0*/  ISETP.GE.AND P0, PT, R4, R37, PT ;  /* 0x000000250400720c */ /* 0x000fc40003f06270 */
[C---:B------:R-:W-:Y:S02]  /*8fc0*/  ISETP.GE.AND P6, PT, R4.reuse, R36, PT ;  /* 0x000000240400720c */ /* 0x040fe40003fc6270 */
[C---:B------:R-:W-:Y:S02]  /*8fd0*/  ISETP.GE.AND P5, PT, R4.reuse, R39, PT ;  /* 0x000000270400720c */ /* 0x040fe40003fa6270 */
[----:B------:R-:W-:Y:S02]  /*8fe0*/  ISETP.GE.AND P1, PT, R4, R38, PT ;  /* 0x000000260400720c */ /* 0x000fe40003f26270 */
[----:B------:R-:W-:Y:S02]  /*8ff0*/  IADD3 R4, R0, 0x28, RZ ;  /* 0x0000002800047810 */ /* 0x000fe40007ffe0ff */
[----:B------:R-:W-:Y:S01]  /*9000*/  FSEL R205, R5, -INF , !P1 ;  /* 0xff80000005cd7808 */ /* 0x000fe20004800000 */
[-C--:B-1----:R-:W-:Y:S01]  /*9010*/  HMMA.16816.F32 R28, R8, R20.reuse, R192 ;  /* 0x00000014081c723c */ /* 0x082fe200000018c0 */
[----:B------:R-:W1:Y:S01]  /*9020*/  I2F R5, R4 ;  /* 0x0000000400057306 */ /* 0x000e620000201400 */
[----:B------:R-:W-:Y:S01]  /*9030*/  FSEL R229, R17, -INF , !P0 ;  /* 0xff80000011e57808 */ /* 0x000fe20004000000 */
[----:B---3--:R-:W-:Y:S01]  /*9040*/  FFMA.FTZ R17, R6, UR4, R45 ;  /* 0x0000000406117c23 */ /* 0x008fe2000801002d */
[----:B------:R-:W-:Y:S01]  /*9050*/  FSEL R231, R16, -INF , !P6 ;  /* 0xff80000010e77808 */ /* 0x000fe20007000000 */
[C---:B------:R-:W-:Y:S01]  /*9060*/  FFMA.FTZ R16, R6.reuse, UR4, R47 ;  /* 0x0000000406107c23 */ /* 0x040fe2000801002f */
[----:B------:R-:W-:Y:S01]  /*9070*/  FSEL R202, R7, -INF , !P5 ;  /* 0xff80000007ca7808 */ /* 0x000fe20006800000 */
[C---:B------:R-:W-:Y:S01]  /*9080*/  FFMA.FTZ R7, R6.reuse, UR4, R41 ;  /* 0x0000000406077c23 */ /* 0x040fe20008010029 */
[C---:B------:R-:W-:Y:S01]  /*9090*/  ISETP.GE.AND P0, PT, R3.reuse, R37, PT ;  /* 0x000000250300720c */ /* 0x040fe20003f06270 */
[----:B------:R-:W-:Y:S01]  /*90a0*/  FFMA.FTZ R6, R6, UR4, R43 ;  /* 0x0000000406067c23 */ /* 0x000fe2000801002b */
[C---:B------:R-:W-:Y:S01]  /*90b0*/  ISETP.GE.AND P6, PT, R3.reuse, R36, PT ;  /* 0x000000240300720c */ /* 0x040fe20003fc6270 */
[----:B------:R-:W-:Y:S01]  /*90c0*/  HMMA.16816.F32 R40, R12, R20, R48 ;  /* 0x000000140c28723c */ /* 0x000fe20000001830 */
[----:B------:R-:W-:-:S02]  /*90d0*/  ISETP.GE.AND P5, PT, R3, R39, PT ;  /* 0x000000270300720c */ /* 0x000fc40003fa6270 */
[----:B------:R-:W-:Y:S02]  /*90e0*/  ISETP.GE.AND P1, PT, R3, R38, PT ;  /* 0x000000260300720c */ /* 0x000fe40003f26270 */
[----:B------:R-:W-:Y:S02]  /*90f0*/  IADD3 R3, R0, 0x29, RZ ;  /* 0x0000002900037810 */ /* 0x000fe40007ffe0ff */
[----:B------:R-:W-:Y:S01]  /*9100*/  FSEL R228, R17, -INF , !P0 ;  /* 0xff80000011e47808 */ /* 0x000fe20004000000 */
[C---:B-1----:R-:W-:Y:S01]  /*9110*/  FFMA.FTZ R17, R5.reuse, UR4, R24 ;  /* 0x0000000405117c23 */ /* 0x042fe20008010018 */
[----:B------:R-:W-:Y:S01]  /*9120*/  FSEL R230, R16, -INF , !P6 ;  /* 0xff80000010e67808 */ /* 0x000fe20007000000 */
[----:B------:R-:W-:Y:S01]  /*9130*/  FFMA.FTZ R16, R5, UR4, R26 ;  /* 0x0000000405107c23 */ /* 0x000fe2000801001a */
[----:B------:R-:W-:Y:S01]  /*9140*/  FSEL R201, R7, -INF , !P5 ;  /* 0xff80000007c97808 */ /* 0x000fe20006800000 */
[C---:B------:R-:W-:Y:S01]  /*9150*/  FFMA.FTZ R7, R5.reuse, UR4, R32 ;  /* 0x0000000405077c23 */ /* 0x040fe20008010020 */
[----:B------:R-:W-:Y:S01]  /*9160*/  FSEL R203, R6, -INF , !P1 ;  /* 0xff80000006cb7808 */ /* 0x000fe20004800000 */
[----:B------:R-:W-:Y:S01]  /*9170*/  FFMA.FTZ R6, R5, UR4, R34 ;  /* 0x0000000405067c23 */ /* 0x000fe20008010022 */
[C---:B------:R-:W-:Y:S01]  /*9180*/  ISETP.GE.AND P0, PT, R4.reuse, R37, PT ;  /* 0x000000250400720c */ /* 0x040fe20003f06270 */
[----:B------:R-:W-:Y:S01]  /*9190*/  HMMA.16816.F32 R12, R12, R22, R52 ;  /* 0x000000160c0c723c */ /* 0x000fe20000001834 */
[----:B------:R-:W-:-:S02]  /*91a0*/  ISETP.GE.AND P6, PT, R4, R36, PT ;  /* 0x000000240400720c */ /* 0x000fc40003fc6270 */
[C---:B------:R-:W-:Y:S02]  /*91b0*/  ISETP.GE.AND P5, PT, R4.reuse, R39, PT ;  /* 0x000000270400720c */ /* 0x040fe40003fa6270 */
[----:B------:R-:W-:Y:S02]  /*91c0*/  ISETP.GE.AND P1, PT, R4, R38, PT ;  /* 0x000000260400720c */ /* 0x000fe40003f26270 */
[----:B------:R-:W1:Y:S01]  /*91d0*/  I2F R4, R3 ;  /* 0x0000000300047306 */ /* 0x000e620000201400 */
[----:B------:R-:W-:Y:S02]  /*91e0*/  IADD3 R5, R0, 0x30, RZ ;  /* 0x0000003000057810 */ /* 0x000fe40007ffe0ff */
[----:B------:R-:W-:Y:S02]  /*91f0*/  FSEL R206, R17, -INF , !P0 ;  /* 0xff80000011ce7808 */ /* 0x000fe40004000000 */
[----:B------:R-:W-:Y:S02]  /*9200*/  FSEL R210, R16, -INF , !P6 ;  /* 0xff80000010d27808 */ /* 0x000fe40007000000 */
[----:B------:R-:W-:Y:S01]  /*9210*/  FSEL R183, R7, -INF , !P5 ;  /* 0xff80000007b77808 */ /* 0x000fe20006800000 */
[----:B------:R-:W-:Y:S01]  /*9220*/  HMMA.16816.F32 R16, R8, R22, R220 ;  /* 0x000000160810723c */ /* 0x000fe200000018dc */
[----:B------:R-:W-:-:S02]  /*9230*/  FSEL R193, R6, -INF , !P1 ;  /* 0xff80000006c17808 */ /* 0x000fc40004800000 */
[C---:B------:R-:W-:Y:S02]  /*9240*/  ISETP.GE.AND P0, PT, R3.reuse, R37, PT ;  /* 0x000000250300720c */ /* 0x040fe40003f06270 */
[C---:B------:R-:W-:Y:S02]  /*9250*/  ISETP.GE.AND P6, PT, R3.reuse, R36, PT ;  /* 0x000000240300720c */ /* 0x040fe40003fc6270 */
[C---:B------:R-:W-:Y:S01]  /*9260*/  ISETP.GE.AND P5, PT, R3.reuse, R39, PT ;  /* 0x000000270300720c */ /* 0x040fe20003fa6270 */
[C---:B-1----:R-:W-:Y:S01]  /*9270*/  FFMA.FTZ R6, R4.reuse, UR4, R33 ;  /* 0x0000000404067c23 */ /* 0x042fe20008010021 */
[----:B------:R-:W-:Y:S01]  /*9280*/  ISETP.GE.AND P1, PT, R3, R38, PT ;  /* 0x000000260300720c */ /* 0x000fe20003f26270 */
[C---:B------:R-:W-:Y:S01]  /*9290*/  FFMA.FTZ R9, R4.reuse, UR4, R25 ;  /* 0x0000000404097c23 */ /* 0x040fe20008010019 */
[----:B------:R-:W1:Y:S01]  /*92a0*/  I2F R3, R5 ;  /* 0x0000000500037306 */ /* 0x000e620000201400 */
[----:B------:R-:W-:Y:S01]  /*92b0*/  FFMA.FTZ R8, R4, UR4, R27 ;  /* 0x0000000404087c23 */ /* 0x000fe2000801001b */
[----:B------:R-:W-:Y:S01]  /*92c0*/  FSEL R182, R6, -INF , !P5 ;  /* 0xff80000006b67808 */ /* 0x000fe20006800000 */
[----:B------:R-:W-:Y:S01]  /*92d0*/  FFMA.FTZ R7, R4, UR4, R35 ;  /* 0x0000000404077c23 */ /* 0x000fe20008010023 */
[----:B------:R-:W-:-:S02]  /*92e0*/  IADD3 R4, R0, 0x31, RZ ;  /* 0x0000003100047810 */ /* 0x000fc40007ffe0ff */
[----:B------:R-:W-:Y:S02]  /*92f0*/  FSEL R194, R9, -INF , !P0 ;  /* 0xff80000009c27808 */ /* 0x000fe40004000000 */
[----:B------:R-:W-:Y:S01]  /*9300*/  FSEL R195, R8, -INF , !P6 ;  /* 0xff80000008c37808 */ /* 0x000fe20007000000 */
[----:B------:R-:W2:Y:S01]  /*9310*/  I2F R6, R4 ;  /* 0x0000000400067306 */ /* 0x000ea20000201400 */
[----:B------:R-:W-:Y:S02]  /*9320*/  FSEL R192, R7, -INF , !P1 ;  /* 0xff80000007c07808 */ /* 0x000fe40004800000 */
[C---:B------:R-:W-:Y:S02]  /*9330*/  ISETP.GE.AND P0, PT, R5.reuse, R37, PT ;  /* 0x000000250500720c */ /* 0x040fe40003f06270 */
[C---:B------:R-:W-:Y:S02]  /*9340*/  ISETP.GE.AND P6, PT, R5.reuse, R36, PT ;  /* 0x000000240500720c */ /* 0x040fe40003fc6270 */
[----:B------:R-:W-:Y:S01]  /*9350*/  ISETP.GE.AND P5, PT, R5, R39, PT ;  /* 0x000000270500720c */ /* 0x000fe20003fa6270 */
[----:B-1----:R-:W-:Y:S01]  /*9360*/  FFMA.FTZ R9, R3, UR4, R40 ;  /* 0x0000000403097c23 */ /* 0x002fe20008010028 */
[----:B------:R-:W-:Y:S01]  /*9370*/  ISETP.GE.AND P1, PT, R5, R38, PT ;  /* 0x000000260500720c */ /* 0x000fe20003f26270 */
[----:B------:R-:W-:-:S02]  /*9380*/  FFMA.FTZ R5, R3, UR4, R28 ;  /* 0x0000000403057c23 */ /* 0x000fc4000801001c */
[----:B------:R-:W-:Y:S01]  /*9390*/  FFMA.FTZ R8, R3, UR4, R42 ;  /* 0x0000000403087c23 */ /* 0x000fe2000801002a */
[----:B------:R-:W-:Y:S01]  /*93a0*/  FSEL R235, R9, -INF , !P0 ;  /* 0xff80000009eb7808 */ /* 0x000fe20004000000 */
[----:B------:R-:W-:Y:S01]  /*93b0*/  FFMA.FTZ R7, R3, UR4, R30 ;  /* 0x0000000403077c23 */ /* 0x000fe2000801001e */
[----:B------:R-:W-:Y:S02]  /*93c0*/  IADD3 R3, R0, 0x38, RZ ;  /* 0x0000003800037810 */ /* 0x000fe40007ffe0ff */
[----:B------:R-:W-:Y:S02]  /*93d0*/  FSEL R220, R5, -INF , !P5 ;  /* 0xff80000005dc7808 */ /* 0x000fe40006800000 */
[----:B------:R-:W1:Y:S01]  /*93e0*/  I2F R5, R3 ;  /* 0x0000000300057306 */ /* 0x000e620000201400 */
[----:B------:R-:W-:Y:S01]  /*93f0*/  FSEL R237, R8, -INF , !P6 ;  /* 0xff80000008ed7808 */ /* 0x000fe20007000000 */
[C---:B--2---:R-:W-:Y:S01]  /*9400*/  FFMA.FTZ R8, R6.reuse, UR4, R41 ;  /* 0x0000000406087c23 */ /* 0x044fe20008010029 */
[----:B------:R-:W-:Y:S01]  /*9410*/  FSEL R223, R7, -INF , !P1 ;  /* 0xff80000007df7808 */ /* 0x000fe20004800000 */
[----:B------:R-:W-:Y:S01]  /*9420*/  FFMA.FTZ R7, R6, UR4, R43 ;  /* 0x0000000406077c23 */ /* 0x000fe2000801002b */
[----:B------:R-:W-:-:S02]  /*9430*/  ISETP.GE.AND P0, PT, R4, R37, PT ;  /* 0x000000250400720c */ /* 0x000fc40003f06270 */
[C---:B------:R-:W-:Y:S02]  /*9440*/  ISETP.GE.AND P6, PT, R4.reuse, R36, PT ;  /* 0x000000240400720c */ /* 0x040fe40003fc6270 */
[C---:B------:R-:W-:Y:S02]  /*9450*/  ISETP.GE.AND P5, PT, R4.reuse, R39, PT ;  /* 0x000000270400720c */ /* 0x040fe40003fa6270 */
[----:B------:R-:W-:Y:S01]  /*9460*/  ISETP.GE.AND P1, PT, R4, R38, PT ;  /* 0x000000260400720c */ /* 0x000fe20003f26270 */
[----:B------:R-:W-:Y:S01]  /*9470*/  FFMA.FTZ R4, R6, UR4, R29 ;  /* 0x0000000406047c23 */ /* 0x000fe2000801001d */
[----:B------:R-:W-:Y:S01]  /*9480*/  FSEL R234, R8, -INF , !P0 ;  /* 0xff80000008ea7808 */ /* 0x000fe20004000000 */
[----:B------:R-:W-:Y:S01]  /*9490*/  FFMA.FTZ R6, R6, UR4, R31 ;  /* 0x0000000406067c23 */ /* 0x000fe2000801001f */
[----:B------:R-:W-:Y:S01]  /*94a0*/  FSEL R238, R7, -INF , !P6 ;  /* 0xff80000007ee7808 */ /* 0x000fe20007000000 */
[C---:B-1----:R-:W-:Y:S01]  /*94b0*/  FFMA.FTZ R7, R5.reuse, UR4, R14 ;  /* 0x0000000405077c23 */ /* 0x042fe2000801000e */
[----:B------:R-:W-:Y:S01]  /*94c0*/  FSEL R211, R4, -INF , !P5 ;  /* 0xff80000004d37808 */ /* 0x000fe20006800000 */
[----:B------:R-:W-:Y:S01]  /*94d0*/  FFMA.FTZ R4, R5, UR4, R16 ;  /* 0x0000000405047c23 */ /* 0x000fe20008010010 */
[----:B------:R-:W-:-:S02]  /*94e0*/  FSEL R221, R6, -INF , !P1 ;  /* 0xff80000006dd7808 */ /* 0x000fc40004800000 */
[C---:B------:R-:W-:Y:S01]  /*94f0*/  ISETP.GE.AND P0, PT, R3.reuse, R37, PT ;  /* 0x000000250300720c */ /* 0x040fe20003f06270 */
[----:B------:R-:W1:Y:S01]  /*9500*/  I2F R6, R0 ;  /* 0x0000000000067306 */ /* 0x000e620000201400 */
[C---:B------:R-:W-:Y:S02]  /*9510*/  ISETP.GE.AND P6, PT, R3.reuse, R36, PT ;  /* 0x000000240300720c */ /* 0x040fe40003fc6270 */
[C---:B------:R-:W-:Y:S02]  /*9520*/  ISETP.GE.AND P5, PT, R3.reuse, R39, PT ;  /* 0x000000270300720c */ /* 0x040fe40003fa6270 */
[----:B------:R-:W-:Y:S01]  /*9530*/  ISETP.GE.AND P1, PT, R3, R38, PT ;  /* 0x000000260300720c */ /* 0x000fe20003f26270 */
[C---:B------:R-:W-:Y:S01]  /*9540*/  FFMA.FTZ R3, R5.reuse, UR4, R12 ;  /* 0x0000000405037c23 */ /* 0x040fe2000801000c */
[----:B------:R-:W-:Y:S01]  /*9550*/  FSEL R207, R4, -INF , !P5 ;  /* 0xff80000004cf7808 */ /* 0x000fe20006800000 */
[----:B------:R-:W-:Y:S01]  /*9560*/  FFMA.FTZ R5, R5, UR4, R18 ;  /* 0x0000000405057c23 */ /* 0x000fe20008010012 */
[----:B------:R-:W-:-:S02]  /*9570*/  FSEL R236, R7, -INF , !P6 ;  /* 0xff80000007ec7808 */ /* 0x000fc40007000000 */
[----:B------:R-:W-:Y:S02]  /*9580*/  FSEL R232, R3, -INF , !P0 ;  /* 0xff80000003e87808 */ /* 0x000fe40004000000 */
[----:B------:R-:W-:Y:S02]  /*9590*/  IADD3 R3, R0, 0x39, RZ ;  /* 0x0000003900037810 */ /* 0x000fe40007ffe0ff */
[----:B------:R-:W-:Y:S01]  /*95a0*/  FSEL R222, R5, -INF , !P1 ;  /* 0xff80000005de7808 */ /* 0x000fe20004800000 */
[----:B-1----:R-:W-:Y:S01]  /*95b0*/  FFMA.FTZ R5, R6, UR4, R172 ;  /* 0x0000000406057c23 */ /* 0x002fe200080100ac */
[----:B------:R-:W1:Y:S01]  /*95c0*/  I2F R4, R3 ;  /* 0x0000000300047306 */ /* 0x000e620000201400 */
[----:B------:R-:W-:Y:S01]  /*95d0*/  ISETP.GE.AND P0, PT, R0, R37, PT ;  /* 0x000000250000720c */ /* 0x000fe20003f06270 */
[----:B------:R-:W-:Y:S01]  /*95e0*/  FFMA.FTZ R7, R6, UR4, R184 ;  /* 0x0000000406077c23 */ /* 0x000fe200080100b8 */
[C---:B------:R-:W-:Y:S02]  /*95f0*/  ISETP.GE.AND P6, PT, R0.reuse, R36, PT ;  /* 0x000000240000720c */ /* 0x040fe40003fc6270 */
[----:B------:R-:W-:-:S02]  /*9600*/  ISETP.GE.AND P5, PT, R0, R39, PT ;  /* 0x000000270000720c */ /* 0x000fc40003fa6270 */
[----:B------:R-:W-:Y:S01]  /*9610*/  ISETP.GE.AND P1, PT, R0, R38, PT ;  /* 0x000000260000720c */ /* 0x000fe20003f26270 */
[C---:B------:R-:W-:Y:S01]  /*9620*/  FFMA.FTZ R0, R6.reuse, UR4, R174 ;  /* 0x0000000406007c23 */ /* 0x040fe200080100ae */
[----:B------:R-:W-:Y:S01]  /*9630*/  FSEL R21, R5, -INF , !P0 ;  /* 0xff80000005157808 */ /* 0x000fe20004000000 */
[----:B------:R-:W-:Y:S01]  /*9640*/  FFMA.FTZ R6, R6, UR4, R186 ;  /* 0x0000000406067c23 */ /* 0x000fe200080100ba */
[----:B------:R-:W-:Y:S02]  /*9650*/  ISETP.GE.AND P0, PT, R3, R37, PT ;  /* 0x000000250300720c */ /* 0x000fe40003f06270 */
[----:B------:R-:W-:Y:S02]  /*9660*/  FSEL R22, R0, -INF , !P6 ;  /* 0xff80000000167808 */ /* 0x000fe40007000000 */
[----:B------:R-:W-:Y:S01]  /*9670*/  FSEL R25, R7, -INF , !P5 ;  /* 0xff80000007197808 */ /* 0x000fe20006800000 */
[----:B-1----:R-:W-:Y:S01]  /*9680*/  FFMA.FTZ R0, R4, UR4, R13 ;  /* 0x0000000404007c23 */ /* 0x002fe2000801000d */
[----:B------:R-:W-:-:S02]  /*9690*/  FSEL R26, R6, -INF , !P1 ;  /* 0xff800000061a7808 */ /* 0x000fc40004800000 */
[C---:B------:R-:W-:Y:S02]  /*96a0*/  ISETP.GE.AND P6, PT, R3.reuse, R36, PT ;  /* 0x000000240300720c */ /* 0x040fe40003fc6270 */
[----:B------:R-:W-:Y:S01]  /*96b0*/  FSEL R186, R0, -INF , !P0 ;  /* 0xff80000000ba7808 */ /* 0x000fe20004000000 */
[C---:B------:R-:W-:Y:S01]  /*96c0*/  FFMA.FTZ R0, R4.reuse, UR4, R17 ;  /* 0x0000000404007c23 */ /* 0x040fe20008010011 */
[----:B------:R-:W-:Y:S02]  /*96d0*/  PLOP3.LUT P0, PT, PT, PT, UP0, 0x40, 0x0 ;  /* 0x000000000000781c */ /* 0x000fe40003f0e808 */
[C---:B------:R-:W-:Y:S02]  /*96e0*/  ISETP.GE.AND P5, PT, R3.reuse, R39, PT ;  /* 0x000000270300720c */ /* 0x040fe40003fa6270 */
[----:B------:R-:W-:Y:S01]  /*96f0*/  ISETP.GE.AND P1, PT, R3, R38, PT ;  /* 0x000000260300720c */ /* 0x000fe20003f26270 */
[----:B------:R-:W-:Y:S01]  /*9700*/  FFMA.FTZ R3, R4, UR4, R15 ;  /* 0x0000000404037c23 */ /* 0x000fe2000801000f */
[----:B------:R-:W-:Y:S01]  /*9710*/  FSEL R174, R0, -INF , !P5 ;  /* 0xff80000000ae7808 */ /* 0x000fe20006800000 */
[----:B------:R-:W-:-:S03]  /*9720*/  FFMA.FTZ R4, R4, UR4, R19 ;  /* 0x0000000404047c23 */ /* 0x000fc60008010013 */
[----:B------:R-:W-:Y:S02]  /*9730*/  FSEL R233, R3, -INF , !P6 ;  /* 0xff80000003e97808 */ /* 0x000fe40007000000 */
[----:B------:R-:W-:Y:S01]  /*9740*/  FSEL R184, R4, -INF , !P1 ;  /* 0xff80000004b87808 */ /* 0x000fe20004800000 */
[----:B------:R-:W-:Y:S05]  /*9750*/  @P0 BRA `(.L_x_420) ;  /* 0x0000040000000947 */ /* 0x000fea0003800000 */
[----:B------:R-:W2:Y:S04]  /*9760*/  LDL.64 R248, [R1+0x28] ;  /* 0x0000280001f87983 */ /* 0x000ea80000100a00 */
[----:B------:R-:W3:Y:S01]  /*9770*/  LDL.64 R250, [R1+0x20] ;  /* 0x0000200001fa7983 */ /* 0x000ee20000100a00 */
[----:B------:R-:W-:Y:S01]  /*9780*/  UIADD3 UR36, UR29, -0x3, URZ ;  /* 0xfffffffd1d247890 */ /* 0x000fe2000fffe03f */
[----:B------:R-:W-:Y:S01]  /*9790*/  BSSY B0, `(.L_x_421) ;  /* 0x000003b000007945 */ /* 0x000fe20003800000 */
[----:B------:R-:W-:Y:S01]  /*97a0*/  ULDC.64 UR6, c[0x0][0x198] ;  /* 0x0000660000067ab9 */ /* 0x000fe20000000a00 */
[----:B------:R1:W-:Y:S01]  /*97b0*/  @P4 STS [R218+0x6000], RZ ;  /* 0x006000ffda004388 */ /* 0x0003e20000000800 */
[----:B------:R-:W-:-:S02]  /*97c0*/  USHF.R.S32.HI UR35, URZ, 0x1f, UR36 ;  /* 0x0000001f3f237899 */ /* 0x000fc40008011424 */
[----:B------:R-:W-:Y:S01]  /*97d0*/  UIMAD.WIDE.U32 UR38, UR36, UR6, URZ ;  /* 0x00000006242672a5 */ /* 0x000fe2000f8e003f */
[----:B------:R1:W-:Y:S01]  /*97e0*/  @P4 STS [R218+0x6004], RZ ;  /* 0x006004ffda004388 */ /* 0x0003e20000000800 */
[----:B------:R-:W-:-:S03]  /*97f0*/  UIMAD UR35, UR35, UR6, URZ ;  /* 0x00000006232372a4 */ /* 0x000fc6000f8e023f */
[----:B------:R1:W-:Y:S01]  /*9800*/  @P4 STS.64 [R218+0x6008], RZ ;  /* 0x006008ffda004388 */ /* 0x0003e20000000a00 */
[----:B------:R-:W-:Y:S01]  /*9810*/  UIMAD UR7, UR36, UR7, UR35 ;  /* 0x00000007240772a4 */ /* 0x000fe2000f8e0223 */
[----:B------:R-:W-:Y:S02]  /*9820*/  IMAD.U32 R0, RZ, RZ, UR38 ;  /* 0x00000026ff007e24 */ /* 0x000fe4000f8e00ff */
[----:B------:R-:W-:Y:S01]  /*9830*/  IMAD.U32 R3, RZ, RZ, UR38 ;  /* 0x00000026ff037e24 */ /* 0x000fe2000f8e00ff */
[----:B------:R-:W-:-:S06]  /*9840*/  UIADD3 UR7, UR39, UR7, URZ ;  /* 0x0000000727077290 */ /* 0x000fcc000fffe03f */
[----:B------:R-:W-:Y:S01]  /*9850*/  IMAD.U32 R4, RZ, RZ, UR7 ;  /* 0x00000007ff047e24 */ /* 0x000fe2000f8e00ff */
[----:B--2---:R-:W-:-:S04]  /*9860*/  LEA R0, P0, R0, R248, 0x6 ;  /* 0x000000f800007211 */ /* 0x004fc800078030ff */
[----:B---3--:R-:W-:Y:S02]  /*9870*/  LEA.HI.X R4, R3, R251, R4, 0x6, P0 ;  /* 0x000000fb03047211 */ /* 0x008fe400000f3404 */
[C---:B------:R-:W-:Y:S02]  /*9880*/  @!P4 LEA R14, P5, R0.reuse, c[0x0][0x168], 0x1 ;  /* 0x00005a00000eca11 */ /* 0x040fe400078a08ff */
[C---:B------:R-:W-:Y:S02]  /*9890*/  @!P3 LEA R10, P0, R0.reuse, c[0x0][0x168], 0x1 ;  /* 0x00005a00000aba11 */ /* 0x040fe400078008ff */
        /* <DEDUP_REMOVED lines=42> */
.L_x_422:
[----:B------:R-:W-:Y:S05]  /*9b40*/  BSYNC B0 ;  /* 0x0000000000007941 */ /* 0x000fea0003800000 */
.L_x_421:
[----:B------:R-:W0:Y:S02]  /*9b50*/  LDGDEPBAR ;  /* 0x00000000000079af */ /* 0x000e240000000000 */
.L_x_420:
[----:B------:R-:W2:Y:S04]  /*9b60*/  LDL R4, [R1+0x3c] ;  /* 0x00003c0001047983 */ /* 0x000ea80000100800 */
[----:B------:R-:W3:Y:S04]  /*9b70*/  LDL R3, [R1+0x58] ;  /* 0x0000580001037983 */ /* 0x000ee80000100800 */
[----:B-1----:R-:W4:Y:S04]  /*9b80*/  LDL R6, [R1+0x38] ;  /* 0x0000380001067983 */ /* 0x002f280000100800 */
[----:B------:R-:W5:Y:S01]  /*9b90*/  LDL R7, [R1+0x48] ;  /* 0x0000480001077983 */ /* 0x000f620000100800 */
[----:B------:R-:W-:Y:S01]  /*9ba0*/  FMNMX.FTZ R0, R136, R21, !PT ;  /* 0x0000001588007209 */ /* 0x000fe20007810000 */
[----:B------:R-:W-:Y:S01]  /*9bb0*/  USHF.L.U32 UR6, UR34, 0x1, URZ ;  /* 0x0000000122067899 */ /* 0x000fe2000800063f */
[----:B------:R-:W-:Y:S01]  /*9bc0*/  FMNMX.FTZ R5, R135, R22, !PT ;  /* 0x0000001687057209 */ /* 0x000fe20007810000 */
[----:B------:R-:W-:Y:S01]  /*9bd0*/  IMAD.MOV.U32 R32, RZ, RZ, R246 ;  /* 0x000000ffff207224 */ /* 0x000fe200078e00f6 */
        /* <DEDUP_REMOVED lines=13> */
[----:B------:R-:W-:Y:S01]  /*9cb0*/  FMNMX.FTZ R0, R229, R0, !PT ;  /* 0x00000000e5007209 */ /* 0x000fe20007810000 */
[----:B--2---:R-:W-:-:S04]  /*9cc0*/  IMAD.WIDE.U32 R34, R4, -0x326172a9, RZ ;  /* 0xcd9e8d5704227825 */ /* 0x004fc800078e00ff */
[----:B---3--:R-:W-:Y:S01]  /*9cd0*/  IMAD.WIDE.U32 R30, R3, -0x326172a9, RZ ;  /* 0xcd9e8d57031e7825 */ /* 0x008fe200078e00ff */
[----:B----4-:R-:W-:-:S03]  /*9ce0*/  LOP3.LUT R3, R35, R6, RZ, 0x3c, !PT ;  /* 0x0000000623037212 */ /* 0x010fc600078e3cff */
[----:B------:R-:W-:Y:S01]  /*9cf0*/  IMAD.U32 R4, RZ, RZ, UR33 ;  /* 0x00000021ff047e24 */ /* 0x000fe2000f8e00ff */
[----:B------:R-:W-:Y:S01]  /*9d00*/  LOP3.LUT R6, R31, R6, RZ, 0x3c, !PT ;  /* 0x000000061f067212 */ /* 0x000fe200078e3cff */
[----:B-----5:R-:W-:-:S04]  /*9d10*/  IMAD.WIDE.U32 R180, R7, -0x2daee0ad, RZ ;  /* 0xd2511f5307b47825 */ /* 0x020fc800078e00ff */
[----:B------:R-:W-:Y:S01]  /*9d20*/  IMAD.WIDE.U32 R178, R3, -0x2daee0ad, RZ ;  /* 0xd2511f5303b27825 */ /* 0x000fe200078e00ff */
[----:B------:R-:W-:Y:S01]  /*9d30*/  LOP3.LUT R4, R181, UR6, R4, 0x96, !PT ;  /* 0x00000006b5047c12 */ /* 0x000fe2000f8e9604 */
[----:B------:R-:W-:Y:S02]  /*9d40*/  UIADD3 UR6, UR6, 0x1, URZ ;  /* 0x0000000106067890 */ /* 0x000fe4000fffe03f */
[----:B------:R-:W-:Y:S01]  /*9d50*/  IMAD.WIDE.U32 R50, R6, -0x2daee0ad, RZ ;  /* 0xd2511f5306327825 */ /* 0x000fe200078e00ff */
[----:B------:R-:W-:-:S03]  /*9d60*/  LOP3.LUT R3, R179, UR15, R180, 0x96, !PT ;  /* 0x0000000fb3037c12 */ /* 0x000fc6000f8e96b4 */
[----:B------:R-:W-:Y:S01]  /*9d70*/  IMAD.WIDE.U32 R4, R4, -0x326172a9, RZ ;  /* 0xcd9e8d5704047825 */ /* 0x000fe200078e00ff */
[----:B------:R-:W-:-:S03]  /*9d80*/  LOP3.LUT R6, R51, UR15, R180, 0x96, !PT ;  /* 0x0000000f33067c12 */ /* 0x000fc6000f8e96b4 */
[----:B------:R-:W-:Y:S01]  /*9d90*/  IMAD.WIDE.U32 R58, R3, -0x326172a9, RZ ;  /* 0xcd9e8d57033a7825 */ /* 0x000fe200078e00ff */
[----:B------:R-:W-:Y:S02]  /*9da0*/  FMNMX.FTZ R3, R228, R0, !PT ;  /* 0x00000000e4037209 */ /* 0x000fe40007810000 */
[----:B------:R-:W-:Y:S01]  /*9db0*/  LOP3.LUT R0, R5, UR16, R34, 0x96, !PT ;  /* 0x0000001005007c12 */ /* 0x000fe2000f8e9622 */
[----:B------:R-:W-:Y:S01]  /*9dc0*/  IMAD.WIDE.U32 R48, R6, -0x326172a9, RZ ;  /* 0xcd9e8d5706307825 */ /* 0x000fe200078e00ff */
[----:B------:R-:W-:Y:S02]  /*9dd0*/  FMNMX.FTZ R3, R206, R3, !PT ;  /* 0x00000003ce037209 */ /* 0x000fe40007810000 */
[----:B------:R-:W-:Y:S02]  /*9de0*/  LOP3.LUT R6, R59, UR14, R4, 0x96, !PT ;  /* 0x0000000e3b067c12 */ /* 0x000fe4000f8e9604 */
[----:B------:R-:W-:Y:S02]  /*9df0*/  LOP3.LUT R10, R5, UR16, R30, 0x96, !PT ;  /* 0x00000010050a7c12 */ /* 0x000fe4000f8e961e */
[----:B------:R-:W-:Y:S01]  /*9e00*/  LOP3.LUT R12, R49, UR14, R4, 0x96, !PT ;  /* 0x0000000e310c7c12 */ /* 0x000fe2000f8e9604 */
[----:B------:R-:W-:Y:S01]  /*9e10*/  IMAD.WIDE.U32 R4, R0, -0x2daee0ad, RZ ;  /* 0xd2511f5300047825 */ /* 0x000fe200078e00ff */
[----:B------:R-:W-:-:S02]  /*9e20*/  FMNMX.FTZ R3, R194, R3, !PT ;  /* 0x00000003c2037209 */ /* 0x000fc40007810000 */
[----:B------:R-:W-:Y:S01]  /*9e30*/  FMNMX.FTZ R0, R226, R8, !PT ;  /* 0x00000008e2007209 */ /* 0x000fe20007810000 */
[----:B------:R-:W-:Y:S01]  /*9e40*/  IMAD.WIDE.U32 R6, R6, -0x2daee0ad, RZ ;  /* 0xd2511f5306067825 */ /* 0x000fe200078e00ff */
[----:B------:R-:W-:Y:S02]  /*9e50*/  FMNMX.FTZ R3, R235, R3, !PT ;  /* 0x00000003eb037209 */ /* 0x000fe40007810000 */
[----:B------:R-:W-:Y:S01]  /*9e60*/  FMNMX.FTZ R0, R209, R0, !PT ;  /* 0x00000000d1007209 */ /* 0x000fe20007810000 */
[----:B------:R-:W-:Y:S01]  /*9e70*/  IMAD.WIDE.U32 R12, R12, -0x2daee0ad, RZ ;  /* 0xd2511f530c0c7825 */ /* 0x000fe200078e00ff */
[----:B------:R-:W-:Y:S02]  /*9e80*/  LOP3.LUT R18, R7, UR11, R4, 0x96, !PT ;  /* 0x0000000b07127c12 */ /* 0x000fe4000f8e9604 */
[----:B------:R-:W-:Y:S02]  /*9e90*/  FMNMX.FTZ R3, R234, R3, !PT ;  /* 0x00000003ea037209 */ /* 0x000fe40007810000 */
[----:B------:R-:W-:Y:S01]  /*9ea0*/  FMNMX.FTZ R7, R200, R0, !PT ;  /* 0x00000000c8077209 */ /* 0x000fe20007810000 */
[----:B------:R-:W-:Y:S01]  /*9eb0*/  IMAD.WIDE.U32 R176, R18, -0x326172a9, RZ ;  /* 0xcd9e8d5712b07825 */ /* 0x000fe200078e00ff */
[----:B------:R-:W-:-:S02]  /*9ec0*/  LOP3.LUT R14, R5, UR13, R178, 0x96, !PT ;  /* 0x0000000d050e7c12 */ /* 0x000fc4000f8e96b2 */
[----:B------:R-:W-:Y:S01]  /*9ed0*/  FMNMX.FTZ R0, R232, R3, !PT ;  /* 0x00000003e8007209 */ /* 0x000fe20007810000 */
[----:B------:R-:W-:Y:S01]  /*9ee0*/  IMAD.WIDE.U32 R4, R10, -0x2daee0ad, RZ ;  /* 0xd2511f530a047825 */ /* 0x000fe200078e00ff */
[----:B------:R-:W-:Y:S02]  /*9ef0*/  FMNMX.FTZ R7, R231, R7, !PT ;  /* 0x00000007e7077209 */ /* 0x000fe40007810000 */
[----:B------:R-:W-:Y:S01]  /*9f00*/  FMNMX.FTZ R8, R187, R9, !PT ;  /* 0x00000009bb087209 */ /* 0x000fe20007810000 */
[----:B------:R-:W-:Y:S01]  /*9f10*/  IMAD.WIDE.U32 R14, R14, -0x326172a9, RZ ;  /* 0xcd9e8d570e0e7825 */ /* 0x000fe200078e00ff */
[----:B------:R-:W-:Y:S02]  /*9f20*/  FMNMX.FTZ R0, R186, R0, !PT ;  /* 0x00000000ba007209 */ /* 0x000fe40007810000 */
[----:B------:R-:W-:Y:S02]  /*9f30*/  LOP3.LUT R10, R5, UR13, R50, 0x96, !PT ;  /* 0x0000000d050a7c12 */ /* 0x000fe4000f8e9632 */
[----:B------:R-:W-:-:S02]  /*9f40*/  FMNMX.FTZ R5, R230, R7, !PT ;  /* 0x00000007e6057209 */ /* 0x000fc40007810000 */
[----:B------:R-:W-:Y:S01]  /*9f50*/  FMNMX.FTZ R3, R175, R8, !PT ;  /* 0x00000008af037209 */ /* 0x000fe20007810000 */
[----:B------:R-:W-:Y:S01]  /*9f60*/  IMAD.WIDE.U32 R10, R10, -0x326172a9, RZ ;  /* 0xcd9e8d570a0a7825 */ /* 0x000fe200078e00ff */
[----:B------:R-:W-:Y:S02]  /*9f70*/  LOP3.LUT R16, R15, UR12, R58, 0x96, !PT ;  /* 0x0000000c0f107c12 */ /* 0x000fe4000f8e963a */
[----:B------:R-:W1:Y:S01]  /*9f80*/  SHFL.BFLY PT, R15, R0, 0x2, 0x1f ;  /* 0x0c401f00000f7f89 */ /* 0x000e6200000e0000 */
[----:B------:R-:W-:Y:S02]  /*9f90*/  FMNMX.FTZ R5, R210, R5, !PT ;  /* 0x00000005d2057209 */ /* 0x000fe40007810000 */
[----:B------:R-:W-:Y:S01]  /*9fa0*/  FMNMX.FTZ R3, R137, R3, !PT ;  /* 0x0000000389037209 */ /* 0x000fe20007810000 */
[----:B------:R-:W-:Y:S01]  /*9fb0*/  IMAD.WIDE.U32 R16, R16, -0x2daee0ad, RZ ;  /* 0xd2511f5310107825 */ /* 0x000fe200078e00ff */
[----:B------:R-:W-:Y:S02]  /*9fc0*/  FMNMX.FTZ R5, R195, R5, !PT ;  /* 0x00000005c3057209 */ /* 0x000fe40007810000 */
[----:B------:R-:W-:-:S02]  /*9fd0*/  FMNMX.FTZ R3, R197, R3, !PT ;  /* 0x00000003c5037209 */ /* 0x000fc40007810000 */
[----:B------:R-:W-:Y:S02]  /*9fe0*/  FMNMX.FTZ R7, R237, R5, !PT ;  /* 0x00000005ed077209 */ /* 0x000fe40007810000 */
[----:B------:R-:W-:Y:S02]  /*9ff0*/  LOP3.LUT R8, R13, UR11, R4, 0x96, !PT ;  /* 0x0000000b0d087c12 */ /* 0x000fe4000f8e9604 */
[----:B------:R-:W-:Y:S02]  /*a000*/  LOP3.LUT R4, R11, UR12, R48, 0x96, !PT ;  /* 0x0000000c0b047c12 */ /* 0x000fe4000f8e9630 */
[----:B------:R-:W-:Y:S01]  /*a010*/  FMNMX.FTZ R3, R196, R3, !PT ;  /* 0x00000003c4037209 */ /* 0x000fe20007810000 */
[----:B------:R-:W-:Y:S01]  /*a020*/  IMAD.WIDE.U32 R8, R8, -0x326172a9, RZ ;  /* 0xcd9e8d5708087825 */ /* 0x000fe200078e00ff */
[----:B------:R-:W-:Y:S02]  /*a030*/  FMNMX.FTZ R7, R238, R7, !PT ;  /* 0x00000007ee077209 */ /* 0x000fe40007810000 */
[----:B------:R-:W-:Y:S01]  /*a040*/  FMNMX.FTZ R3, R190, R3, !PT ;  /* 0x00000003be037209 */ /* 0x000fe20007810000 */
[----:B------:R-:W-:Y:S01]  /*a050*/  IMAD.WIDE.U32 R4, R4, -0x2daee0ad, RZ ;  /* 0xd2511f5304047825 */ /* 0x000fe200078e00ff */
[----:B------:R-:W-:-:S02]  /*a060*/  FMNMX.FTZ R7, R236, R7, !PT ;  /* 0x00000007ec077209 */ /* 0x000fc40007810000 */
[----:B------:R-:W-:Y:S02]  /*a070*/  LOP3.LUT R24, R17, UR9, R6, 0x96, !PT ;  /* 0x0000000911187c12 */ /* 0x000fe4000f8e9606 */
[----:B------:R-:W-:Y:S02]  /*a080*/  FMNMX.FTZ R6, R188, R3, !PT ;  /* 0x00000003bc067209 */ /* 0x000fe40007810000 */
[----:B------:R-:W-:Y:S01]  /*a090*/  LOP3.LUT R12, R5, UR9, R12, 0x96, !PT ;  /* 0x00000009050c7c12 */ /* 0x000fe2000f8e960c */
[----:B------:R-:W-:Y:S01]  /*a0a0*/  IMAD.WIDE.U32 R52, R24, -0x326172a9, RZ ;  /* 0xcd9e8d5718347825 */ /* 0x000fe200078e00ff */
[----:B------:R-:W-:Y:S02]  /*a0b0*/  FMNMX.FTZ R3, R233, R7, !PT ;  /* 0x00000007e9037209 */ /* 0x000fe40007810000 */
[----:B------:R-:W-:Y:S02]  /*a0c0*/  FMNMX.FTZ R5, R2, R26, !PT ;  /* 0x0000001a02057209 */ /* 0x000fe40007810000 */
[----:B------:R-:W-:-:S02]  /*a0d0*/  LOP3.LUT R10, R9, UR10, R10, 0x96, !PT ;  /* 0x0000000a090a7c12 */ /* 0x000fc4000f8e960a */
[----:B-1----:R-:W-:Y:S02]  /*a0e0*/  FMNMX.FTZ R9, R0, R15, !PT ;  /* 0x0000000f00097209 */ /* 0x002fe40007810000 */
[----:B------:R-:W-:Y:S01]  /*a0f0*/  FMNMX.FTZ R0, R219, R5, !PT ;  /* 0x00000005db007209 */ /* 0x000fe20007810000 */
[----:B------:R-:W1:Y:S01]  /*a100*/  SHFL.BFLY PT, R15, R3, 0x2, 0x1f ;  /* 0x0c401f00030f7f89 */ /* 0x000e6200000e0000 */
[----:B------:R-:W-:Y:S01]  /*a110*/  FMNMX.FTZ R5, R202, R6, !PT ;  /* 0x00000006ca057209 */ /* 0x000fe20007810000 */
[----:B------:R-:W-:Y:S01]  /*a120*/  IMAD.WIDE.U32 R44, R10, -0x2daee0ad, RZ ;  /* 0xd2511f530a2c7825 */ /* 0x000fe200078e00ff */
[----:B------:R-:W-:Y:S01]  /*a130*/  FMNMX.FTZ R6, R185, R0, !PT ;  /* 0x00000000b9067209 */ /* 0x000fe20007810000 */
[----:B------:R-:W2:Y:S01]  /*a140*/  SHFL.BFLY PT, R17, R9, 0x1, 0x1f ;  /* 0x0c201f0009117f89 */ /* 0x000ea200000e0000 */
[----:B------:R-:W-:Y:S02]  /*a150*/  FMNMX.FTZ R0, R201, R5, !PT ;  /* 0x00000005c9007209 */ /* 0x000fe40007810000 */
[----:B------:R-:W-:-:S02]  /*a160*/  LOP3.LUT R14, R177, UR10, R14, 0x96, !PT ;  /* 0x0000000ab10e7c12 */ /* 0x000fc4000f8e960e */
[----:B------:R-:W-:Y:S02]  /*a170*/  LOP3.LUT R4, R45, UR5, R4, 0x96, !PT ;  /* 0x000000052d047c12 */ /* 0x000fe4000f8e9604 */
[----:B------:R-:W-:Y:S01]  /*a180*/  FMNMX.FTZ R0, R183, R0, !PT ;  /* 0x00000000b7007209 */ /* 0x000fe20007810000 */
[----:B------:R-:W-:Y:S01]  /*a190*/  IMAD.WIDE.U32 R54, R14, -0x2daee0ad, RZ ;  /* 0xd2511f530e367825 */ /* 0x000fe200078e00ff */
[----:B------:R-:W-:Y:S02]  /*a1a0*/  FMNMX.FTZ R10, R139, R6, !PT ;  /* 0x000000068b0a7209 */ /* 0x000fe40007810000 */
[----:B------:R-:W-:Y:S01]  /*a1b0*/  FMNMX.FTZ R11, R182, R0, !PT ;  /* 0x00000000b60b7209 */ /* 0x000fe20007810000 */
[----:B------:R-:W-:Y:S01]  /*a1c0*/  IMAD.WIDE.U32 R6, R12, -0x326172a9, RZ ;  /* 0xcd9e8d570c067825 */ /* 0x000fe200078e00ff */
[----:B------:R-:W-:Y:S02]  /*a1d0*/  FMNMX.FTZ R10, R198, R10, !PT ;  /* 0x0000000ac60a7209 */ /* 0x000fe40007810000 */
[----:B------:R-:W-:Y:S01]  /*a1e0*/  LOP3.LUT R16, R55, UR5, R16, 0x96, !PT ;  /* 0x0000000537107c12 */ /* 0x000fe2000f8e9610 */
[----:B------:R-:W-:Y:S01]  /*a1f0*/  IMAD.WIDE.U32 R4, R4, -0x326172a9, RZ ;  /* 0xcd9e8d5704047825 */ /* 0x000fe200078e00ff */
[----:B------:R-:W-:-:S02]  /*a200*/  LOP3.LUT R27, R7, UR8, R8, 0x96, !PT ;  /* 0x00000008071b7c12 */ /* 0x000fc4000f8e9608 */
[----:B------:R-:W-:Y:S02]  /*a210*/  FMNMX.FTZ R7, R220, R11, !PT ;  /* 0x0000000bdc077209 */ /* 0x000fe40007810000 */
[----:B------:R-:W-:Y:S02]  /*a220*/  LOP3.LUT R0, R5, UR18, R6, 0x96, !PT ;  /* 0x0000001205007c12 */ /* 0x000fe4000f8e9606 */
[----:B------:R-:W-:Y:S02]  /*a230*/  FMNMX.FTZ R6, R199, R10, !PT ;  /* 0x0000000ac7067209 */ /* 0x000fe40007810000 */
[C---:B------:R-:W-:Y:S02]  /*a240*/  LOP3.LUT R13, R4.reuse, 0xffff, RZ, 0xc0, !PT ;  /* 0x0000ffff040d7812 */ /* 0x040fe400078ec0ff */
[----:B------:R-:W-:Y:S02]  /*a250*/  LOP3.LUT R20, R4, 0xff, RZ, 0xc0, !PT ;  /* 0x000000ff04147812 */ /* 0x000fe400078ec0ff */
[----:B------:R-:W-:-:S02]  /*a260*/  SHF.R.U32.HI R14, RZ, 0x10, R4 ;  /* 0x00000010ff0e7819 */ /* 0x000fc40000011604 */
[----:B------:R-:W-:Y:S01]  /*a270*/  SHF.R.U32.HI R18, RZ, 0x18, R4 ;  /* 0x00000018ff127819 */ /* 0x000fe20000011604 */
[----:B------:R-:W-:Y:S01]  /*a280*/  IMAD.WIDE.U32 R4, R16, -0x326172a9, RZ ;  /* 0xcd9e8d5710047825 */ /* 0x000fe200078e00ff */
[----:B------:R-:W-:Y:S02]  /*a290*/  FMNMX.FTZ R8, R211, R7, !PT ;  /* 0x00000007d3087209 */ /* 0x000fe40007810000 */
[----:B------:R-:W-:Y:S02]  /*a2a0*/  FMNMX.FTZ R7, R191, R6, !PT ;  /* 0x00000006bf077209 */ /* 0x000fe40007810000 */
[----:B-1----:R-:W-:Y:S02]  /*a2b0*/  FMNMX.FTZ R6, R3, R15, !PT ;  /* 0x0000000f03067209 */ /* 0x002fe40007810000 */
[----:B------:R-:W-:Y:S02]  /*a2c0*/  FMNMX.FTZ R3, R207, R8, !PT ;  /* 0x00000008cf037209 */ /* 0x000fe40007810000 */
[----:B------:R-:W-:Y:S01]  /*a2d0*/  FMNMX.FTZ R7, R189, R7, !PT ;  /* 0x00000007bd077209 */ /* 0x000fe20007810000 */
[----:B------:R-:W1:Y:S01]  /*a2e0*/  SHFL.BFLY PT, R12, R6, 0x1, 0x1f ;  /* 0x0c201f00060c7f89 */ /* 0x000e6200000e0000 */
[----:B------:R-:W-:-:S02]  /*a2f0*/  LOP3.LUT R8, R4, 0xffff, RZ, 0xc0, !PT ;  /* 0x0000ffff04087812 */ /* 0x000fc400078ec0ff */
[----:B--2---:R-:W-:Y:S02]  /*a300*/  FMNMX.FTZ R248, R9, R17, !PT ;  /* 0x0000001109f87209 */ /* 0x004fe40007810000 */
[----:B------:R-:W-:Y:S02]  /*a310*/  FMNMX.FTZ R3, R174, R3, !PT ;  /* 0x00000003ae037209 */ /* 0x000fe40007810000 */
[----:B------:R-:W-:Y:S01]  /*a320*/  FMNMX.FTZ R9, R205, R7, !PT ;  /* 0x00000007cd097209 */ /* 0x000fe20007810000 */
[----:B------:R-:W-:Y:S01]  /*a330*/  FMUL.FTZ R19, R248, c[0x0][0x23c] ;  /* 0x00008f00f8137a20 */ /* 0x000fe20000410000 */
[----:B------:R-:W-:Y:S01]  /*a340*/  LOP3.LUT R7, R4, 0xff, RZ, 0xc0, !PT ;  /* 0x000000ff04077812 */ /* 0x000fe200078ec0ff */
[----:B------:R-:W2:Y:S01]  /*a350*/  SHFL.BFLY PT, R11, R3, 0x2, 0x1f ;  /* 0x0c401f00030b7f89 */ /* 0x000ea200000e0000 */
[----:B------:R-:W-:Y:S02]  /*a360*/  SHF.R.U32.HI R8, RZ, 0x8, R8 ;  /* 0x00000008ff087819 */ /* 0x000fe40000011608 */
[----:B------:R-:W-:-:S02]  /*a370*/  FSETP.NEU.FTZ.AND P6, PT, R248, -INF , PT ;  /* 0xff800000f800780b */ /* 0x000fc40003fdd000 */
[----:B------:R-:W-:Y:S02]  /*a380*/  PRMT R23, R7, 0x5410, R8 ;  /* 0x0000541007177816 */ /* 0x000fe40000000008 */
[----:B------:R-:W-:Y:S02]  /*a390*/  FMNMX.FTZ R7, R203, R9, !PT ;  /* 0x00000009cb077209 */ /* 0x000fe40007810000 */
[----:B------:R-:W-:Y:S02]  /*a3a0*/  FSEL R19, R19, RZ, P6 ;  /* 0x000000ff13137208 */ /* 0x000fe40003000000 */
[----:B------:R-:W-:Y:S02]  /*a3b0*/  FMNMX.FTZ R7, R193, R7, !PT ;  /* 0x00000007c1077209 */ /* 0x000fe40007810000 */
[--C-:B------:R-:W-:Y:S02]  /*a3c0*/  SHF.R.U32.HI R10, RZ, 0x10, R4.reuse ;  /* 0x00000010ff0a7819 */ /* 0x100fe40000011604 */
[----:B------:R-:W-:Y:S01]  /*a3d0*/  SHF.R.U32.HI R9, RZ, 0x18, R4 ;  /* 0x00000018ff097819 */ /* 0x000fe20000011604 */
[----:B------:R-:W-:Y:S01]  /*a3e0*/  FFMA.FTZ R4, R21, c[0x0][0x23c], -R19 ;  /* 0x00008f0015047a23 */ /* 0x000fe20000010813 */
[----:B------:R-:W-:-:S02]  /*a3f0*/  FMNMX.FTZ R7, R192, R7, !PT ;  /* 0x00000007c0077209 */ /* 0x000fc40007810000 */
[----:B------:R-:W-:Y:S01]  /*a400*/  LOP3.LUT R8, R10, 0xff, RZ, 0xc0, !PT ;  /* 0x000000ff0a087812 */ /* 0x000fe200078ec0ff */
[----:B------:R3:W-:Y:S01]  /*a410*/  MUFU.EX2 R172, R4 ;  /* 0x0000000400ac7308 */ /* 0x0007e20000000800 */
[----:B------:R-:W-:Y:S02]  /*a420*/  FMNMX.FTZ R7, R223, R7, !PT ;  /* 0x00000007df077209 */ /* 0x000fe40007810000 */
[----:B-1----:R-:W-:Y:S02]  /*a430*/  FMNMX.FTZ R247, R6, R12, !PT ;  /* 0x0000000c06f77209 */ /* 0x002fe40007810000 */
[----:B------:R-:W-:Y:S02]  /*a440*/  FMNMX.FTZ R7, R221, R7, !PT ;  /* 0x00000007dd077209 */ /* 0x000fe40007810000 */
[----:B------:R-:W-:Y:S01]  /*a450*/  PRMT R15, R8, 0x5410, R9 ;  /* 0x00005410080f7816 */ /* 0x000fe20000000009 */
[----:B------:R-:W-:Y:S01]  /*a460*/  FMUL.FTZ R24, R247, c[0x0][0x23c] ;  /* 0x00008f00f7187a20 */ /* 0x000fe20000410000 */
[----:B------:R-:W-:-:S02]  /*a470*/  FMNMX.FTZ R6, R222, R7, !PT ;  /* 0x00000007de067209 */ /* 0x000fc40007810000 */
[----:B--2---:R-:W-:Y:S02]  /*a480*/  FMNMX.FTZ R3, R3, R11, !PT ;  /* 0x0000000b03037209 */ /* 0x004fe40007810000 */
[----:B------:R-:W-:Y:S02]  /*a490*/  SHF.R.U32.HI R9, RZ, 0x8, R13 ;  /* 0x00000008ff097819 */ /* 0x000fe4000001160d */
[----:B------:R-:W-:Y:S01]  /*a4a0*/  FSETP.NEU.FTZ.AND P5, PT, R247, -INF , PT ;  /* 0xff800000f700780b */ /* 0x000fe20003fbd000 */
[----:B------:R-:W1:Y:S01]  /*a4b0*/  SHFL.BFLY PT, R10, R3, 0x1, 0x1f ;  /* 0x0c201f00030a7f89 */ /* 0x000e6200000e0000 */
[----:B---3--:R-:W-:Y:S01]  /*a4c0*/  LOP3.LUT R4, R5, UR18, R52, 0x96, !PT ;  /* 0x0000001205047c12 */ /* 0x008fe2000f8e9634 */
[----:B------:R-:W-:Y:S01]  /*a4d0*/  FFMA.FTZ R5, R133, c[0x0][0x23c], -R19 ;  /* 0x00008f0085057a23 */ /* 0x000fe20000010813 */
[----:B------:R-:W-:Y:S02]  /*a4e0*/  PRMT R13, R20, 0x5410, R9 ;  /* 0x00005410140d7816 */ /* 0x000fe40000000009 */
[----:B------:R-:W-:Y:S01]  /*a4f0*/  LOP3.LUT R8, R14, 0xff, RZ, 0xc0, !PT ;  /* 0x000000ff0e087812 */ /* 0x000fe200078ec0ff */
[----:B------:R2:W-:Y:S01]  /*a500*/  MUFU.EX2 R240, R5 ;  /* 0x0000000500f07308 */ /* 0x0005e20000000800 */
[----:B------:R-:W-:-:S02]  /*a510*/  LOP3.LUT R7, R4, 0xffff, RZ, 0xc0, !PT ;  /* 0x0000ffff04077812 */ /* 0x000fc400078ec0ff */
[----:B------:R-:W-:Y:S02]  /*a520*/  FSEL R24, R24, RZ, P5 ;  /* 0x000000ff18187208 */ /* 0x000fe40002800000 */
[----:B------:R-:W-:Y:S02]  /*a530*/  PRMT R21, R8, 0x5410, R18 ;  /* 0x0000541008157816 */ /* 0x000fe40000000012 */
[----:B------:R-:W-:Y:S01]  /*a540*/  SHF.R.U32.HI R8, RZ, 0x8, R7 ;  /* 0x00000008ff087819 */ /* 0x000fe20000011607 */
[----:B------:R-:W-:-:S04]  /*a550*/  FFMA.FTZ R7, R22, c[0x0][0x23c], -R24 ;  /* 0x00008f0016077a23 */ /* 0x000fc80000010818 */
[----:B------:R3:W4:Y:S01]  /*a560*/  MUFU.EX2 R29, R7 ;  /* 0x00000007001d7308 */ /* 0x0007220000000800 */
[----:B--2---:R-:W-:Y:S01]  /*a570*/  FFMA.FTZ R5, R57, c[0x0][0x23c], -R19 ;  /* 0x00008f0039057a23 */ /* 0x004fe20000010813 */
[----:B-1----:R-:W-:Y:S01]  /*a580*/  FMNMX.FTZ R246, R3, R10, !PT ;  /* 0x0000000a03f67209 */ /* 0x002fe20007810000 */
[----:B------:R-:W-:-:S05]  /*a590*/  IMAD.MOV.U32 R57, RZ, RZ, R35 ;  /* 0x000000ffff397224 */ /* 0x000fca00078e0023 */
[----:B------:R1:W-:Y:S01]  /*a5a0*/  MUFU.EX2 R28, R5 ;  /* 0x00000005001c7308 */ /* 0x0003e20000000800 */
[C---:B------:R-:W-:Y:S01]  /*a5b0*/  FSETP.NEU.FTZ.AND P1, PT, R246.reuse, -INF , PT ;  /* 0xff800000f600780b */ /* 0x040fe20003f3d000 */
[----:B------:R-:W-:Y:S01]  /*a5c0*/  FMUL.FTZ R17, R246, c[0x0][0x23c] ;  /* 0x00008f00f6117a20 */ /* 0x000fe20000410000 */
[----:B---3--:R-:W-:-:S04]  /*a5d0*/  SHF.R.U32.HI R7, RZ, 0x18, R4 ;  /* 0x00000018ff077819 */ /* 0x008fc80000011604 */
[----:B------:R-:W-:Y:S02]  /*a5e0*/  FSEL R17, R17, RZ, P1 ;  /* 0x000000ff11117208 */ /* 0x000fe40000800000 */
[----:B-1----:R-:W-:Y:S01]  /*a5f0*/  FMNMX.FTZ R5, R184, R6, !PT ;  /* 0x00000006b8057209 */ /* 0x002fe20007810000 */
[----:B------:R-:W-:Y:S02]  /*a600*/  FFMA.FTZ R6, R56, c[0x0][0x23c], -R19 ;  /* 0x00008f0038067a23 */ /* 0x000fe40000010813 */
[----:B------:R-:W-:Y:S02]  /*a610*/  IMAD.MOV.U32 R56, RZ, RZ, R34 ;  /* 0x000000ffff387224 */ /* 0x000fe400078e0022 */
[----:B------:R-:W1:Y:S01]  /*a620*/  SHFL.BFLY PT, R9, R5, 0x2, 0x1f ;  /* 0x0c401f0005097f89 */ /* 0x000e6200000e0000 */
[----:B------:R2:W-:Y:S02]  /*a630*/  MUFU.EX2 R33, R6 ;  /* 0x0000000600217308 */ /* 0x0005e40000000800 */
[----:B--2---:R-:W-:-:S04]  /*a640*/  LOP3.LUT R6, R4, 0xff, RZ, 0xc0, !PT ;  /* 0x000000ff04067812 */ /* 0x004fc800078ec0ff */
[----:B------:R-:W-:Y:S02]  /*a650*/  PRMT R8, R6, 0x5410, R8 ;  /* 0x0000541006087816 */ /* 0x000fe40000000008 */
[----:B------:R-:W-:Y:S02]  /*a660*/  SHF.R.U32.HI R6, RZ, 0x10, R4 ;  /* 0x00000010ff067819 */ /* 0x000fe40000011604 */
[----:B-1----:R-:W-:Y:S01]  /*a670*/  FMNMX.FTZ R3, R5, R9, !PT ;  /* 0x0000000905037209 */ /* 0x002fe20007810000 */
[--C-:B------:R-:W-:Y:S01]  /*a680*/  FFMA.FTZ R5, R132, c[0x0][0x23c], -R24.reuse ;  /* 0x00008f0084057a23 */ /* 0x100fe20000010818 */
[----:B------:R-:W-:Y:S01]  /*a690*/  LOP3.LUT R4, R6, 0xff, RZ, 0xc0, !PT ;  /* 0x000000ff06047812 */ /* 0x000fe200078ec0ff */
[----:B------:R-:W-:Y:S02]  /*a6a0*/  FFMA.FTZ R6, R173, c[0x0][0x23c], -R24 ;  /* 0x00008f00ad067a23 */ /* 0x000fe40000010818 */
[----:B------:R1:W2:Y:S01]  /*a6b0*/  MUFU.EX2 R14, R5 ;  /* 0x00000005000e7308 */ /* 0x0002a20000000800 */
[----:B------:R-:W-:Y:S01]  /*a6c0*/  PRMT R12, R4, 0x5410, R7 ;  /* 0x00005410040c7816 */ /* 0x000fe20000000007 */
[----:B----4-:R-:W-:Y:S01]  /*a6d0*/  IMAD.MOV.U32 R173, RZ, RZ, R29 ;  /* 0x000000ffffad7224 */ /* 0x010fe200078e001d */
[----:B------:R-:W-:Y:S01]  /*a6e0*/  LOP3.LUT R4, R0, 0xffff, RZ, 0xc0, !PT ;  /* 0x0000ffff00047812 */ /* 0x000fe200078ec0ff */
[----:B------:R-:W-:-:S03]  /*a6f0*/  IMAD.MOV.U32 R29, RZ, RZ, R244 ;  /* 0x000000ffff1d7224 */ /* 0x000fc600078e00f4 */
[----:B------:R-:W-:Y:S01]  /*a700*/  SHF.R.U32.HI R7, RZ, 0x8, R4 ;  /* 0x00000008ff077819 */ /* 0x000fe20000011604 */
[----:B------:R3:W-:Y:S01]  /*a710*/  MUFU.EX2 R239, R6 ;  /* 0x0000000600ef7308 */ /* 0x0007e20000000800 */
[----:B------:R-:W-:-:S04]  /*a720*/  LOP3.LUT R4, R0, 0xff, RZ, 0xc0, !PT ;  /* 0x000000ff00047812 */ /* 0x000fc800078ec0ff */
[----:B------:R-:W-:Y:S01]  /*a730*/  PRMT R20, R4, 0x5410, R7 ;  /* 0x0000541004147816 */ /* 0x000fe20000000007 */
[----:B------:R-:W-:Y:S01]  /*a740*/  FFMA.FTZ R4, R25, c[0x0][0x23c], -R17 ;  /* 0x00008f0019047a23 */ /* 0x000fe20000010811 */
[----:B-1----:R-:W-:-:S03]  /*a750*/  SHF.R.U32.HI R5, RZ, 0x10, R0 ;  /* 0x00000010ff057819 */ /* 0x002fc60000011600 */
[----:B------:R1:W4:Y:S01]  /*a760*/  MUFU.EX2 R11, R4 ;  /* 0x00000004000b7308 */ /* 0x0003220000000800 */
[----:B---3--:R-:W-:-:S07]  /*a770*/  FFMA.FTZ R6, R138, c[0x0][0x23c], -R24 ;  /* 0x00008f008a067a23 */ /* 0x008fce0000010818 */
[----:B------:R3:W5:Y:S01]  /*a780*/  MUFU.EX2 R241, R6 ;  /* 0x0000000600f17308 */ /* 0x0007620000000800 */
[----:B-1----:R-:W-:Y:S02]  /*a790*/  SHF.R.U32.HI R4, RZ, 0x18, R0 ;  /* 0x00000018ff047819 */ /* 0x002fe40000011600 */
[----:B------:R-:W-:Y:S01]  /*a7a0*/  LOP3.LUT R0, R5, 0xff, RZ, 0xc0, !PT ;  /* 0x000000ff05007812 */ /* 0x000fe200078ec0ff */
[--C-:B------:R-:W-:Y:S02]  /*a7b0*/  FFMA.FTZ R5, R187, c[0x0][0x23c], -R17.reuse ;  /* 0x00008f00bb057a23 */ /* 0x100fe40000010811 */
[----:B--2---:R-:W-:Y:S01]  /*a7c0*/  IMAD.MOV.U32 R187, RZ, RZ, R14 ;  /* 0x000000ffffbb7224 */ /* 0x004fe200078e000e */
[----:B------:R-:W-:Y:S01]  /*a7d0*/  PRMT R16, R0, 0x5410, R4 ;  /* 0x0000541000107816 */ /* 0x000fe20000000004 */
[----:B------:R-:W-:Y:S01]  /*a7e0*/  FFMA.FTZ R0, R175, c[0x0][0x23c], -R17 ;  /* 0x00008f00af007a23 */ /* 0x000fe20000010811 */
[----:B------:R-:W1:Y:S01]  /*a7f0*/  LDC.U8 R4, c[0x0][0x2d8] ;  /* 0x0000b600ff047b82 */ /* 0x000e620000000000 */
[----:B------:R-:W-:Y:S01]  /*a800*/  MUFU.EX2 R47, R5 ;  /* 0x00000005002f7308 */ /* 0x000fe20000000800 */
[----:B---3--:R-:W2:Y:S01]  /*a810*/  SHFL.BFLY PT, R6, R3, 0x1, 0x1f ;  /* 0x0c201f0003067f89 */ /* 0x008ea200000e0000 */
[----:B----4-:R-:W-:-:S06]  /*a820*/  IMAD.MOV.U32 R175, RZ, RZ, R11 ;  /* 0x000000ffffaf7224 */ /* 0x010fcc00078e000b */
[----:B------:R3:W-:Y:S02]  /*a830*/  MUFU.EX2 R22, R0 ;  /* 0x0000000000167308 */ /* 0x0007e40000000800 */
[----:B---3--:R-:W-:Y:S02]  /*a840*/  FSEL R0, R248, RZ, P6 ;  /* 0x000000fff8007208 */ /* 0x008fe40003000000 */
[----:B--2---:R-:W-:Y:S01]  /*a850*/  FMNMX.FTZ R244, R3, R6, !PT ;  /* 0x0000000603f47209 */ /* 0x004fe20007810000 */
[----:B------:R-:W-:Y:S02]  /*a860*/  FFMA.FTZ R3, R137, c[0x0][0x23c], -R17 ;  /* 0x00008f0089037a23 */ /* 0x000fe40000010811 */
[----:B------:R-:W-:Y:S01]  /*a870*/  FADD.FTZ R6, R136, -R0 ;  /* 0x8000000088067221 */ /* 0x000fe20000010000 */
[C---:B------:R-:W-:Y:S01]  /*a880*/  FSETP.NEU.FTZ.AND P0, PT, R244.reuse, -INF , PT ;  /* 0xff800000f400780b */ /* 0x040fe20003f1d000 */
[----:B------:R-:W-:Y:S01]  /*a890*/  FMUL.FTZ R18, R244, c[0x0][0x23c] ;  /* 0x00008f00f4127a20 */ /* 0x000fe20000410000 */
[----:B------:R2:W-:Y:S01]  /*a8a0*/  MUFU.EX2 R179, R3 ;  /* 0x0000000300b37308 */ /* 0x0005e20000000800 */
[----:B------:R-:W-:-:S03]  /*a8b0*/  FMUL.FTZ R6, R6, c[0x0][0x23c] ;  /* 0x00008f0006067a20 */ /* 0x000fc60000410000 */
[----:B------:R-:W-:-:S05]  /*a8c0*/  FSEL R18, R18, RZ, P0 ;  /* 0x000000ff12127208 */ /* 0x000fca0000000000 */
[----:B------:R-:W-:Y:S01]  /*a8d0*/  FFMA.FTZ R0, R26, c[0x0][0x23c], -R18 ;  /* 0x00008f001a007a23 */ /* 0x000fe20000010812 */
[----:B------:R-:W-:Y:S01]  /*a8e0*/  MOV R26, R33 ;  /* 0x00000021001a7202 */ /* 0x000fe20000000f00 */
[----:B------:R-:W-:Y:S02]  /*a8f0*/  IMAD.MOV.U32 R33, RZ, RZ, R32 ;  /* 0x000000ffff217224 */ /* 0x000fe400078e0020 */
[----:B------:R3:W-:Y:S01]  /*a900*/  MUFU.EX2 R32, R0 ;  /* 0x0000000000207308 */ /* 0x0007e20000000800 */
[----:B--2---:R-:W-:-:S05]  /*a910*/  FSEL R3, R247, RZ, P5 ;  /* 0x000000fff7037208 */ /* 0x004fca0002800000 */
[----:B------:R-:W-:Y:S01]  /*a920*/  FADD.FTZ R5, R135, -R3 ;  /* 0x8000000387057221 */ /* 0x000fe20000010000 */
[----:B-1----:R-:W-:Y:S02]  /*a930*/  PRMT R135, R4, 0x7054, R4 ;  /* 0x0000705404877816 */ /* 0x002fe40000000004 */
[----:B------:R-:W-:Y:S01]  /*a940*/  FSEL R3, R244, RZ, P0 ;  /* 0x000000fff4037208 */ /* 0x000fe20000000000 */
[----:B------:R-:W-:Y:S01]  /*a950*/  FMUL.FTZ R5, R5, c[0x0][0x23c] ;  /* 0x00008f0005057a20 */ /* 0x000fe20000410000 */
[----:B------:R-:W-:Y:S01]  /*a960*/  FSEL R4, R246, RZ, P1 ;  /* 0x000000fff6047208 */ /* 0x000fe20000800000 */
[--C-:B------:R-:W-:Y:S01]  /*a970*/  HSET2.LE.AND R10, R23, R135.reuse, PT ;  /* 0x00000087170a7233 */ /* 0x100fe20003803000 */
[----:B------:R-:W-:Y:S01]  /*a980*/  PLOP3.LUT P0, PT, PT, PT, UP0, 0x40, 0x0 ;  /* 0x000000000000781c */ /* 0x000fe20003f0e808 */
[--C-:B---3--:R-:W-:Y:S01]  /*a990*/  FFMA.FTZ R0, R219, c[0x0][0x23c], -R18.reuse ;  /* 0x00008f00db007a23 */ /* 0x108fe20000010812 */
[--C-:B------:R-:W-:Y:S01]  /*a9a0*/  HSET2.LE.AND R11, R15, R135.reuse, PT ;  /* 0x000000870f0b7233 */ /* 0x100fe20003803000 */
[----:B------:R-:W-:Y:S01]  /*a9b0*/  FADD.FTZ R3, R2, -R3 ;  /* 0x8000000302037221 */ /* 0x000fe20000010000 */
[--C-:B------:R-:W-:Y:S01]  /*a9c0*/  HSET2.LE.AND R8, R8, R135.reuse, PT ;  /* 0x0000008708087233 */ /* 0x100fe20003803000 */
[----:B------:R1:W-:Y:S01]  /*a9d0*/  MUFU.EX2 R46, R0 ;  /* 0x00000000002e7308 */ /* 0x0003e20000000800 */
[----:B------:R-:W-:Y:S01]  /*a9e0*/  FFMA.FTZ R2, R185, c[0x0][0x23c], -R18 ;  /* 0x00008f00b9027a23 */ /* 0x000fe20000010812 */
[----:B------:R-:W-:Y:S01]  /*a9f0*/  HSET2.LE.AND R9, R12, R135, PT ;  /* 0x000000870c097233 */ /* 0x000fe20003803000 */
[----:B------:R-:W-:-:S02]  /*aa00*/  FADD.FTZ R4, R134, -R4 ;  /* 0x8000000486047221 */ /* 0x000fc40000010000 */
[----:B------:R-:W-:Y:S02]  /*aa10*/  FMUL.FTZ R3, R3, c[0x0][0x23c] ;  /* 0x00008f0003037a20 */ /* 0x000fe40000410000 */
[----:B------:R-:W-:Y:S01]  /*aa20*/  FMUL.FTZ R4, R4, c[0x0][0x23c] ;  /* 0x00008f0004047a20 */ /* 0x000fe20000410000 */
[----:B------:R2:W-:Y:S01]  /*aa30*/  MUFU.EX2 R185, R2 ;  /* 0x0000000200b97308 */ /* 0x0005e20000000800 */
[----:B------:R-:W-:Y:S01]  /*aa40*/  IMAD.MOV.U32 R219, RZ, RZ, R33 ;  /* 0x000000ffffdb7224 */ /* 0x000fe200078e0021 */
[----:B-1----:R-:W-:-:S06]  /*aa50*/  F2FP.PACK_AB R0, R26, R28 ;  /* 0x0000001c1a00723e */ /* 0x002fcc00000000ff */
[----:B------:R-:W1:Y:S01]  /*aa60*/  MUFU.EX2 R134, R6 ;  /* 0x0000000600867308 */ /* 0x000e620000000800 */
[----:B------:R-:W-:Y:S02]  /*aa70*/  LOP3.LUT R10, R10, R0, RZ, 0xc0, !PT ;  /* 0x000000000a0a7212 */ /* 0x000fe400078ec0ff */
[----:B-----5:R-:W-:Y:S01]  /*aa80*/  F2FP.PACK_AB R0, R187, R241 ;  /* 0x000000f1bb00723e */ /* 0x020fe200000000ff */
[----:B--2---:R-:W-:-:S04]  /*aa90*/  FFMA.FTZ R2, R139, c[0x0][0x23c], -R18 ;  /* 0x00008f008b027a23 */ /* 0x004fc80000010812 */
[----:B------:R-:W2:Y:S01]  /*aaa0*/  MUFU.EX2 R132, R4 ;  /* 0x0000000400847308 */ /* 0x000ea20000000800 */
[----:B------:R-:W-:Y:S02]  /*aab0*/  LOP3.LUT R11, R11, R0, RZ, 0xc0, !PT ;  /* 0x000000000b0b7212 */ /* 0x000fe400078ec0ff */
[----:B------:R-:W-:-:S04]  /*aac0*/  F2FP.PACK_AB R0, R240, R172 ;  /* 0x000000acf000723e */ /* 0x000fc800000000ff */
[----:B------:R-:W-:Y:S01]  /*aad0*/  LOP3.LUT R8, R8, R0, RZ, 0xc0, !PT ;  /* 0x0000000008087212 */ /* 0x000fe200078ec0ff */
[----:B------:R3:W4:Y:S01]  /*aae0*/  MUFU.EX2 R251, R2 ;  /* 0x0000000200fb7308 */ /* 0x0007220000000800 */
[----:B------:R-:W-:Y:S01]  /*aaf0*/  F2FP.PACK_AB R0, R239, R173 ;  /* 0x000000adef00723e */ /* 0x000fe200000000ff */
[-C--:B-1----:R-:W-:Y:S02]  /*ab00*/  FMUL.FTZ R68, R68, R134.reuse ;  /* 0x0000008644447220 */ /* 0x082fe40000410000 */
[----:B------:R-:W-:Y:S01]  /*ab10*/  FMUL.FTZ R69, R69, R134 ;  /* 0x0000008645457220 */ /* 0x000fe20000410000 */
[----:B------:R-:W-:Y:S01]  /*ab20*/  LOP3.LUT R9, R9, R0, RZ, 0xc0, !PT ;  /* 0x0000000009097212 */ /* 0x000fe200078ec0ff */
[----:B------:R-:W-:Y:S01]  /*ab30*/  HSET2.LE.AND R0, R13, R135, PT ;  /* 0x000000870d007233 */ /* 0x000fe20003803000 */
[----:B------:R-:W-:Y:S01]  /*ab40*/  FMUL.FTZ R140, R140, R134 ;  /* 0x000000868c8c7220 */ /* 0x000fe20000410000 */
[----:B------:R-:W1:Y:S01]  /*ab50*/  LDSM.16.MT88.4 R12, [R212+0x9000] ;  /* 0x00900000d40c783b */ /* 0x000e620000004200 */
[----:B------:R-:W5:Y:S01]  /*ab60*/  MUFU.EX2 R133, R5 ;  /* 0x0000000500857308 */ /* 0x000f620000000800 */
[----:B--2---:R-:W-:-:S02]  /*ab70*/  FMUL.FTZ R72, R72, R132 ;  /* 0x0000008448487220 */ /* 0x004fc40000410000 */
[----:B------:R-:W-:Y:S02]  /*ab80*/  FMUL.FTZ R73, R73, R132 ;  /* 0x0000008449497220 */ /* 0x000fe40000410000 */
[----:B------:R-:W-:Y:S01]  /*ab90*/  FMUL.FTZ R141, R141, R134 ;  /* 0x000000868d8d7220 */ /* 0x000fe20000410000 */
[----:B---3--:R-:W-:Y:S02]  /*aba0*/  F2FP.PACK_AB R2, R179, R22 ;  /* 0x00000016b302723e */ /* 0x008fe400000000ff */
[----:B------:R-:W2:Y:S01]  /*abb0*/  MUFU.EX2 R25, R3 ;  /* 0x0000000300197308 */ /* 0x000ea20000000800 */
[----:B------:R-:W-:Y:S01]  /*abc0*/  FMUL.FTZ R144, R144, R132 ;  /* 0x0000008490907220 */ /* 0x000fe20000410000 */
[----:B------:R-:W-:Y:S01]  /*abd0*/  LOP3.LUT R6, R0, R2, RZ, 0xc0, !PT ;  /* 0x0000000200067212 */ /* 0x000fe200078ec0ff */
[----:B------:R-:W-:Y:S01]  /*abe0*/  HSET2.LE.AND R0, R21, R135, PT ;  /* 0x0000008715007233 */ /* 0x000fe20003803000 */
[----:B----4-:R-:W-:Y:S01]  /*abf0*/  F2FP.PACK_AB R2, R251, R185 ;  /* 0x000000b9fb02723e */ /* 0x010fe200000000ff */
[----:B------:R-:W-:-:S02]  /*ac00*/  FMUL.FTZ R145, R145, R132 ;  /* 0x0000008491917220 */ /* 0x000fc40000410000 */
[----:B-----5:R-:W-:Y:S01]  /*ac10*/  FMUL.FTZ R70, R70, R133 ;  /* 0x0000008546467220 */ /* 0x020fe20000410000 */
[----:B------:R-:W-:Y:S01]  /*ac20*/  LOP3.LUT R7, R0, R2, RZ, 0xc0, !PT ;  /* 0x0000000200077212 */ /* 0x000fe200078ec0ff */
[--C-:B------:R-:W-:Y:S01]  /*ac30*/  HSET2.LE.AND R0, R20, R135.reuse, PT ;  /* 0x0000008714007233 */ /* 0x100fe20003803000 */
[----:B------:R-:W-:Y:S01]  /*ac40*/  F2FP.PACK_AB R2, R47, R175 ;  /* 0x000000af2f02723e */ /* 0x000fe200000000ff */
[-C--:B------:R-:W-:Y:S02]  /*ac50*/  FMUL.FTZ R71, R71, R133.reuse ;  /* 0x0000008547477220 */ /* 0x080fe40000410000 */
[----:B------:R-:W-:Y:S01]  /*ac60*/  FMUL.FTZ R142, R142, R133 ;  /* 0x000000858e8e7220 */ /* 0x000fe20000410000 */
[----:B------:R-:W-:Y:S01]  /*ac70*/  LOP3.LUT R4, R0, R2, RZ, 0xc0, !PT ;  /* 0x0000000200047212 */ /* 0x000fe200078ec0ff */
[----:B------:R-:W-:Y:S01]  /*ac80*/  HSET2.LE.AND R2, R16, R135, PT ;  /* 0x0000008710027233 */ /* 0x000fe20003803000 */
[----:B------:R-:W-:Y:S01]  /*ac90*/  IMAD.MOV.U32 R16, RZ, RZ, R22 ;  /* 0x000000ffff107224 */ /* 0x000fe200078e0016 */
[----:B------:R-:W-:Y:S01]  /*aca0*/  F2FP.PACK_AB R0, R46, R32 ;  /* 0x000000202e00723e */ /* 0x000fe200000000ff */
[----:B------:R-:W3:Y:S01]  /*acb0*/  LDSM.16.MT88.4 R20, [R214+0x9000] ;  /* 0x00900000d614783b */ /* 0x000ee20000004200 */
[----:B--2---:R-:W-:-:S02]  /*acc0*/  FMUL.FTZ R74, R74, R25 ;  /* 0x000000194a4a7220 */ /* 0x004fc40000410000 */
[----:B------:R-:W-:Y:S01]  /*acd0*/  LOP3.LUT R5, R2, R0, RZ, 0xc0, !PT ;  /* 0x0000000002057212 */ /* 0x000fe200078ec0ff */
[----:B------:R-:W-:Y:S02]  /*ace0*/  FMUL.FTZ R75, R75, R25 ;  /* 0x000000194b4b7220 */ /* 0x000fe40000410000 */
[----:B------:R-:W-:Y:S02]  /*acf0*/  FMUL.FTZ R143, R143, R133 ;  /* 0x000000858f8f7220 */ /* 0x000fe40000410000 */
[-C--:B------:R-:W-:Y:S02]  /*ad00*/  FMUL.FTZ R146, R146, R25.reuse ;  /* 0x0000001992927220 */ /* 0x080fe40000410000 */
[----:B------:R-:W-:Y:S02]  /*ad10*/  FMUL.FTZ R147, R147, R25 ;  /* 0x0000001993937220 */ /* 0x000fe40000410000 */
        /* <DEDUP_REMOVED lines=10> */
[----:B------:R-:W-:Y:S01]  /*adc0*/  FFMA.FTZ R0, R197, c[0x0][0x23c], -R17 ;  /* 0x00008f00c5007a23 */ /* 0x000fe20000010811 */
[-C--:B------:R-:W-:Y:S01]  /*add0*/  HMMA.16816.F32 R148, R4, R14.reuse, R148 ;  /* 0x0000000e0494723c */ /* 0x080fe20000001894 */
[-C--:B------:R-:W-:Y:S02]  /*ade0*/  FMUL.FTZ R112, R112, R134.reuse ;  /* 0x0000008670707220 */ /* 0x080fe40000410000 */
[----:B------:R1:W-:Y:S01]  /*adf0*/  MUFU.EX2 R242, R0 ;  /* 0x0000000000f27308 */ /* 0x0003e20000000800 */
[----:B------:R-:W-:Y:S02]  /*ae00*/  FMUL.FTZ R113, R113, R134 ;  /* 0x0000008671717220 */ /* 0x000fe40000410000 */
[-C--:B------:R-:W-:Y:S02]  /*ae10*/  FMUL.FTZ R114, R114, R133.reuse ;  /* 0x0000008572727220 */ /* 0x080fe40000410000 */
[----:B------:R-:W-:Y:S01]  /*ae20*/  HMMA.16816.F32 R152, R8, R14, R152 ;  /* 0x0000000e0898723c */ /* 0x000fe20000001898 */
[----:B------:R-:W-:Y:S01]  /*ae30*/  LDSM.16.MT88.4 R12, [R214+0xb000] ;  /* 0x00b00000d60c783b */ /* 0x000fe20000004200 */
[----:B------:R-:W-:-:S02]  /*ae40*/  FMUL.FTZ R115, R115, R133 ;  /* 0x0000008573737220 */ /* 0x000fc40000410000 */
[-C--:B------:R-:W-:Y:S02]  /*ae50*/  FMUL.FTZ R76, R76, R132.reuse ;  /* 0x000000844c4c7220 */ /* 0x080fe40000410000 */
[-C--:B------:R-:W-:Y:S02]  /*ae60*/  FMUL.FTZ R77, R77, R132.reuse ;  /* 0x000000844d4d7220 */ /* 0x080fe40000410000 */
[-C--:B---3--:R-:W-:Y:S01]  /*ae70*/  HMMA.16816.F32 R136, R8, R20.reuse, R68 ;  /* 0x000000140888723c */ /* 0x088fe20000001844 */
[----:B------:R-:W-:Y:S02]  /*ae80*/  FMUL.FTZ R88, R88, R132 ;  /* 0x0000008458587220 */ /* 0x000fe40000410000 */
[----:B-1----:R-:W-:Y:S02]  /*ae90*/  FFMA.FTZ R0, R196, c[0x0][0x23c], -R17 ;  /* 0x00008f00c4007a23 */ /* 0x002fe40000010811 */
[----:B------:R-:W-:Y:S02]  /*aea0*/  FMUL.FTZ R78, R78, R25 ;  /* 0x000000194e4e7220 */ /* 0x000fe40000410000 */
[----:B------:R-:W-:Y:S01]  /*aeb0*/  IMAD.MOV.U32 R68, RZ, RZ, R32 ;  /* 0x000000ffff447224 */ /* 0x000fe200078e0020 */
[----:B------:R-:W-:Y:S01]  /*aec0*/  HMMA.16816.F32 R72, R4, R20, R72 ;  /* 0x000000140448723c */ /* 0x000fe20000001848 */
[----:B------:R-:W-:Y:S01]  /*aed0*/  IMAD.MOV.U32 R69, RZ, RZ, R29 ;  /* 0x000000ffff457224 */ /* 0x000fe200078e001d */
[----:B------:R-:W1:Y:S01]  /*aee0*/  LDSM.16.MT88.4 R32, [R214+0xa000] ;  /* 0x00a00000d620783b */ /* 0x000e620000004200 */
[----:B------:R-:W-:Y:S01]  /*aef0*/  IMAD.MOV.U32 R70, RZ, RZ, R30 ;  /* 0x000000ffff467224 */ /* 0x000fe200078e001e */
[----:B------:R2:W-:Y:S01]  /*af00*/  MUFU.EX2 R243, R0 ;  /* 0x0000000000f37308 */ /* 0x0005e20000000800 */
[----:B------:R-:W-:-:S02]  /*af10*/  IMAD.MOV.U32 R71, RZ, RZ, R31 ;  /* 0x000000ffff477224 */ /* 0x000fc400078e001f */
[----:B------:R-:W-:Y:S01]  /*af20*/  MOV R21, R28 ;  /* 0x0000001c00157202 */ /* 0x000fe20000000f00 */
[-C--:B------:R-:W-:Y:S01]  /*af30*/  FMUL.FTZ R79, R79, R25.reuse ;  /* 0x000000194f4f7220 */ /* 0x080fe20000410000 */
[----:B------:R-:W3:Y:S01]  /*af40*/  LDSM.16.MT88.4 R28, [R212+0xa000] ;  /* 0x00a00000d41c783b */ /* 0x000ee20000004200 */
[-C--:B------:R-:W-:Y:S01]  /*af50*/  FMUL.FTZ R89, R89, R132.reuse ;  /* 0x0000008459597220 */ /* 0x080fe20000410000 */
[----:B------:R-:W-:Y:S01]  /*af60*/  HMMA.16816.F32 R60, R8, R40, R112 ;  /* 0x00000028083c723c */ /* 0x000fe20000001870 */
[-C--:B------:R-:W-:Y:S02]  /*af70*/  FMUL.FTZ R92, R92, R132.reuse ;  /* 0x000000845c5c7220 */ /* 0x080fe40000410000 */
[----:B------:R-:W-:Y:S02]  /*af80*/  FMUL.FTZ R93, R93, R132 ;  /* 0x000000845d5d7220 */ /* 0x000fe40000410000 */
[-C--:B------:R-:W-:Y:S02]  /*af90*/  FMUL.FTZ R90, R90, R25.reuse ;  /* 0x000000195a5a7220 */ /* 0x080fe40000410000 */
[----:B------:R-:W-:Y:S01]  /*afa0*/  FMUL.FTZ R91, R91, R25 ;  /* 0x000000195b5b7220 */ /* 0x000fe20000410000 */
[----:B------:R-:W-:Y:S01]  /*afb0*/  HMMA.16816.F32 R76, R4, R22, R76 ;  /* 0x00000016044c723c */ /* 0x000fe2000000184c */
[----:B--2---:R-:W-:-:S02]  /*afc0*/  FFMA.FTZ R0, R190, c[0x0][0x23c], -R17 ;  /* 0x00008f00be007a23 */ /* 0x004fc40000010811 */
[-C--:B------:R-:W-:Y:S02]  /*afd0*/  FMUL.FTZ R94, R94, R25.reuse ;  /* 0x000000195e5e7220 */ /* 0x080fe40000410000 */
[----:B------:R2:W-:Y:S01]  /*afe0*/  MUFU.EX2 R249, R0 ;  /* 0x0000000000f97308 */ /* 0x0005e20000000800 */
        /* <DEDUP_REMOVED lines=8> */
[----:B--2---:R-:W-:Y:S01]  /*b070*/  FFMA.FTZ R0, R188, c[0x0][0x23c], -R17 ;  /* 0x00008f00bc007a23 */ /* 0x004fe20000010811 */
[----:B-1----:R-:W-:Y:S01]  /*b080*/  HMMA.16816.F32 R104, R4, R32, R104 ;  /* 0x000000200468723c */ /* 0x002fe20000001868 */
[----:B------:R-:W-:Y:S02]  /*b090*/  IMAD.MOV.U32 R188, RZ, RZ, R241 ;  /* 0x000000ffffbc7224 */ /* 0x000fe400078e00f1 */
[----:B------:R1:W2:Y:S01]  /*b0a0*/  MUFU.EX2 R250, R0 ;  /* 0x0000000000fa7308 */ /* 0x0002a20000000800 */
[----:B------:R-:W-:-:S02]  /*b0b0*/  FMUL.FTZ R159, R159, R25 ;  /* 0x000000199f9f7220 */ /* 0x000fc40000410000 */
[-C--:B------:R-:W-:Y:S02]  /*b0c0*/  FMUL.FTZ R160, R160, R132.reuse ;  /* 0x00000084a0a07220 */ /* 0x080fe40000410000 */
[-C--:B------:R-:W-:Y:S01]  /*b0d0*/  FMUL.FTZ R161, R161, R132.reuse ;  /* 0x00000084a1a17220 */ /* 0x080fe20000410000 */
[C---:B---3--:R-:W-:Y:S01]  /*b0e0*/  HMMA.16816.F32 R88, R4.reuse, R28, R88 ;  /* 0x0000001c0458723c */ /* 0x048fe20000001858 */
[-C--:B------:R-:W-:Y:S02]  /*b0f0*/  FMUL.FTZ R162, R162, R25.reuse ;  /* 0x00000019a2a27220 */ /* 0x080fe40000410000 */
[----:B------:R-:W-:Y:S02]  /*b100*/  FMUL.FTZ R163, R163, R25 ;  /* 0x00000019a3a37220 */ /* 0x000fe40000410000 */
[-C--:B------:R-:W-:Y:S02]  /*b110*/  FMUL.FTZ R116, R116, R132.reuse ;  /* 0x0000008474747220 */ /* 0x080fe40000410000 */
[-C--:B------:R-:W-:Y:S01]  /*b120*/  FMUL.FTZ R117, R117, R132.reuse ;  /* 0x0000008475757220 */ /* 0x080fe20000410000 */
[----:B------:R-:W-:Y:S01]  /*b130*/  HMMA.16816.F32 R92, R4, R30, R92 ;  /* 0x0000001e045c723c */ /* 0x000fe2000000185c */
[----:B------:R-:W-:-:S02]  /*b140*/  FMUL.FTZ R124, R124, R132 ;  /* 0x000000847c7c7220 */ /* 0x000fc40000410000 */
[----:B-1----:R-:W-:Y:S02]  /*b150*/  FFMA.FTZ R0, R198, c[0x0][0x23c], -R18 ;  /* 0x00008f00c6007a23 */ /* 0x002fe40000010812 */
[-C--:B------:R-:W-:Y:S02]  /*b160*/  FMUL.FTZ R125, R125, R132.reuse ;  /* 0x000000847d7d7220 */ /* 0x080fe40000410000 */
[----:B------:R1:W-:Y:S01]  /*b170*/  MUFU.EX2 R241, R0 ;  /* 0x0000000000f17308 */ /* 0x0003e20000000800 */
[-C--:B------:R-:W-:Y:S01]  /*b180*/  FMUL.FTZ R118, R118, R25.reuse ;  /* 0x0000001976767220 */ /* 0x080fe20000410000 */
[----:B------:R-:W-:Y:S01]  /*b190*/  HMMA.16816.F32 R156, R4, R34, R156 ;  /* 0x00000022049c723c */ /* 0x000fe2000000189c */
        /* <DEDUP_REMOVED lines=8> */
[----:B-1----:R-:W-:Y:S01]  /*b220*/  FFMA.FTZ R0, R191, c[0x0][0x23c], -R18 ;  /* 0x00008f00bf007a23 */ /* 0x002fe20000010812 */
[----:B------:R-:W-:Y:S01]  /*b230*/  HMMA.16816.F32 R116, R4, R42, R116 ;  /* 0x0000002a0474723c */ /* 0x000fe20000001874 */
[----:B------:R-:W-:-:S04]  /*b240*/  IMAD.WIDE.U32 R2, R27, -0x2daee0ad, RZ ;  /* 0xd2511f531b027825 */ /* 0x000fc800078e00ff */
[-C--:B------:R-:W-:Y:S02]  /*b250*/  FMUL.FTZ R164, R164, R134.reuse ;  /* 0x00000086a4a47220 */ /* 0x080fe40000410000 */
        /* <DEDUP_REMOVED lines=12> */
[-C--:B------:R-:W-:Y:S01]  /*b320*/  FMUL.FTZ R86, R86, R133.reuse ;  /* 0x0000008556567220 */ /* 0x080fe20000410000 */
[----:B------:R-:W-:Y:S01]  /*b330*/  LOP3.LUT R6, R2, 0xff, RZ, 0xc0, !PT ;  /* 0x000000ff02067812 */ /* 0x000fe200078ec0ff */
        /* <DEDUP_REMOVED lines=15> */
[----:B------:R-:W1:Y:S01]  /*b430*/  LDSM.16.MT88.4 R28, [R212+0x9400] ;  /* 0x00940000d41c783b */ /* 0x000e620000004200 */
        /* <DEDUP_REMOVED lines=9> */
[-C--:B------:R-:W-:Y:S01]  /*b4d0*/  FMUL.FTZ R170, R170, R133.reuse ;  /* 0x00000085aaaa7220 */ /* 0x080fe20000410000 */
[----:B------:R-:W-:Y:S01]  /*b4e0*/  LDSM.16.MT88.4 R32, [R214+0xa400] ;  /* 0x00a40000d620783b */ /* 0x000fe20000004200 */
[----:B------:R-:W-:-:S02]  /*b4f0*/  FMUL.FTZ R171, R171, R133 ;  /* 0x00000085abab7220 */ /* 0x000fc40000410000 */
[----:B------:R-:W-:Y:S02]  /*b500*/  IMAD.MOV.U32 R113, RZ, RZ, R239 ;  /* 0x000000ffff717224 */ /* 0x000fe400078e00ef */
[----:B------:R3:W-:Y:S01]  /*b510*/  MUFU.EX2 R239, R0 ;  /* 0x0000000000ef7308 */ /* 0x0007e20000000800 */
[----:B------:R-:W-:Y:S01]  /*b520*/  FFMA.FTZ R5, R189, c[0x0][0x23c], -R18 ;  /* 0x00008f00bd057a23 */ /* 0x000fe20000010812 */
[C---:B------:R-:W-:Y:S01]  /*b530*/  HMMA.16816.F32 R120, R8.reuse, R42, R120 ;  /* 0x0000002a0878723c */ /* 0x040fe20000001878 */
[----:B------:R-:W-:Y:S01]  /*b540*/  IMAD.MOV.U32 R27, RZ, RZ, R21 ;  /* 0x000000ffff1b7224 */ /* 0x000fe200078e0015 */
[----:B------:R-:W-:Y:S01]  /*b550*/  LDSM.16.MT88.4 R40, [R212+0xb400] ;  /* 0x00b40000d428783b */ /* 0x000fe20000004200 */
[----:B------:R-:W-:Y:S02]  /*b560*/  IMAD.MOV.U32 R112, RZ, RZ, R47 ;  /* 0x000000ffff707224 */ /* 0x000fe400078e002f */
[----:B------:R-:W-:Y:S01]  /*b570*/  IMAD.MOV.U32 R167, RZ, RZ, R46 ;  /* 0x000000ffffa77224 */ /* 0x000fe200078e002e */
[----:B------:R-:W-:Y:S01]  /*b580*/  LDSM.16.MT88.4 R20, [R212+0xa400] ;  /* 0x00a40000d414783b */ /* 0x000fe20000004200 */
[----:B------:R-:W-:Y:S01]  /*b590*/  IMAD.MOV.U32 R114, RZ, RZ, R240 ;  /* 0x000000ffff727224 */ /* 0x000fe200078e00f0 */
[----:B------:R-:W-:Y:S01]  /*b5a0*/  HMMA.16816.F32 R168, R8, R14, R168 ;  /* 0x0000000e08a8723c */ /* 0x000fe200000018a8 */
[----:B------:R4:W5:Y:S01]  /*b5b0*/  MUFU.EX2 R240, R5 ;  /* 0x0000000500f07308 */ /* 0x0009620000000800 */
[----:B------:R-:W1:Y:S01]  /*b5c0*/  LDSM.16.MT88.4 R12, [R214+0x9400] ;  /* 0x00940000d60c783b */ /* 0x000e620000004200 */
[----:B------:R-:W-:-:S02]  /*b5d0*/  IMAD.MOV.U32 R115, RZ, RZ, R219 ;  /* 0x000000ffff737224 */ /* 0x000fc400078e00db */
[----:B------:R-:W-:Y:S01]  /*b5e0*/  IMAD.MOV.U32 R177, RZ, RZ, R113 ;  /* 0x000000ffffb17224 */ /* 0x000fe200078e0071 */
[----:B---3--:R-:W-:Y:S01]  /*b5f0*/  LOP3.LUT R0, R2, 0xffff, RZ, 0xc0, !PT ;  /* 0x0000ffff02007812 */ /* 0x008fe200078ec0ff */
[----:B------:R-:W-:Y:S01]  /*b600*/  IMAD.MOV.U32 R164, RZ, RZ, R114 ;  /* 0x000000ffffa47224 */ /* 0x000fe200078e0072 */
[----:B------:R-:W-:Y:S01]  /*b610*/  SHF.R.U32.HI R10, RZ, 0x18, R2 ;  /* 0x00000018ff0a7819 */ /* 0x000fe20000011602 */
[----:B------:R-:W-:Y:S01]  /*b620*/  IMAD.MOV.U32 R165, RZ, RZ, R115 ;  /* 0x000000ffffa57224 */ /* 0x000fe200078e0073 */
[----:B------:R-:W-:Y:S01]  /*b630*/  SHF.R.U32.HI R4, RZ, 0x8, R0 ;  /* 0x00000008ff047819 */ /* 0x000fe20000011600 */
[----:B------:R-:W-:Y:S01]  /*b640*/  IMAD.MOV.U32 R166, RZ, RZ, R68 ;  /* 0x000000ffffa67224 */ /* 0x000fe200078e0044 */
[----:B------:R-:W-:Y:S02]  /*b650*/  LOP3.LUT R0, R3, UR17, R44, 0x96, !PT ;  /* 0x0000001103007c12 */ /* 0x000fe4000f8e962c */
[----:B------:R-:W3:Y:S01]  /*b660*/  LDSM.16.MT88.4 R44, [R214+0xb400] ;  /* 0x00b40000d62c783b */ /* 0x000ee20000004200 */
[----:B------:R-:W-:-:S02]  /*b670*/  SHF.R.U32.HI R3, RZ, 0x10, R2 ;  /* 0x00000010ff037819 */ /* 0x000fc40000011602 */
[----:B------:R-:W-:Y:S01]  /*b680*/  PRMT R6, R6, 0x5410, R4 ;  /* 0x0000541006067816 */ /* 0x000fe20000000004 */
[----:B------:R-:W-:Y:S01]  /*b690*/  FFMA.FTZ R4, R199, c[0x0][0x23c], -R18 ;  /* 0x00008f00c7047a23 */ /* 0x000fe20000010812 */
[----:B------:R-:W-:Y:S02]  /*b6a0*/  LOP3.LUT R7, R3, 0xff, RZ, 0xc0, !PT ;  /* 0x000000ff03077812 */ /* 0x000fe400078ec0ff */
[C---:B------:R-:W-:Y:S01]  /*b6b0*/  LOP3.LUT R2, R0.reuse, 0xffff, RZ, 0xc0, !PT ;  /* 0x0000ffff00027812 */ /* 0x040fe200078ec0ff */
[----:B------:R5:W1:Y:S01]  /*b6c0*/  MUFU.EX2 R219, R4 ;  /* 0x0000000400db7308 */ /* 0x000a620000000800 */
[--C-:B------:R-:W-:Y:S02]  /*b6d0*/  SHF.R.U32.HI R3, RZ, 0x10, R0.reuse ;  /* 0x00000010ff037819 */ /* 0x100fe40000011600 */
[----:B------:R-:W-:Y:S02]  /*b6e0*/  LOP3.LUT R9, R0, 0xff, RZ, 0xc0, !PT ;  /* 0x000000ff00097812 */ /* 0x000fe400078ec0ff */
[----:B------:R-:W-:Y:S01]  /*b6f0*/  SHF.R.U32.HI R8, RZ, 0x18, R0 ;  /* 0x00000018ff087819 */ /* 0x000fe20000011600 */
[----:B------:R-:W-:Y:S01]  /*b700*/  HSET2.LE.AND R0, R6, R135, PT ;  /* 0x0000008706007233 */ /* 0x000fe20003803000 */
[----:B----4-:R-:W-:-:S02]  /*b710*/  SHF.R.U32.HI R5, RZ, 0x8, R2 ;  /* 0x00000008ff057819 */ /* 0x010fc40000011602 */
[----:B------:R-:W-:Y:S02]  /*b720*/  LOP3.LUT R3, R3, 0xff, RZ, 0xc0, !PT ;  /* 0x000000ff03037812 */ /* 0x000fe400078ec0ff */
[----:B--2---:R-:W-:Y:S02]  /*b730*/  F2FP.PACK_AB R2, R250, R249 ;  /* 0x000000f9fa02723e */ /* 0x004fe400000000ff */
[----:B------:R-:W-:Y:S02]  /*b740*/  PRMT R5, R9, 0x5410, R5 ;  /* 0x0000541009057816 */ /* 0x000fe40000000005 */
[----:B------:R-:W-:Y:S02]  /*b750*/  LOP3.LUT R6, R0, R2, RZ, 0xc0, !PT ;  /* 0x0000000200067212 */ /* 0x000fe400078ec0ff */
[----:B-----5:R-:W-:Y:S02]  /*b760*/  PRMT R4, R7, 0x5410, R10 ;  /* 0x0000541007047816 */ /* 0x020fe4000000000a */
[----:B------:R-:W-:Y:S01]  /*b770*/  PRMT R7, R3, 0x5410, R8 ;  /* 0x0000541003077816 */ /* 0x000fe20000000008 */
[--C-:B------:R-:W-:Y:S01]  /*b780*/  HSET2.LE.AND R3, R5, R135.reuse, PT ;  /* 0x0000008705037233 */ /* 0x100fe20003803000 */
[----:B------:R-:W-:Y:S01]  /*b790*/  F2FP.PACK_AB R2, R240, R239 ;  /* 0x000000eff002723e */ /* 0x000fe200000000ff */
[--C-:B------:R-:W-:Y:S01]  /*b7a0*/  HSET2.LE.AND R0, R4, R135.reuse, PT ;  /* 0x0000008704007233 */ /* 0x100fe20003803000 */
[----:B------:R-:W-:Y:S01]  /*b7b0*/  F2FP.PACK_AB R4, R243, R242 ;  /* 0x000000f2f304723e */ /* 0x000fe200000000ff */
[----:B------:R-:W-:Y:S01]  /*b7c0*/  HSET2.LE.AND R5, R7, R135, PT ;  /* 0x0000008707057233 */ /* 0x000fe20003803000 */
[----:B-1----:R-:W-:-:S02]  /*b7d0*/  F2FP.PACK_AB R8, R219, R241 ;  /* 0x000000f1db08723e */ /* 0x002fc400000000ff */
[----:B------:R-:W-:Y:S01]  /*b7e0*/  LOP3.LUT R7, R0, R2, RZ, 0xc0, !PT ;  /* 0x0000000200077212 */ /* 0x000fe200078ec0ff */
[----:B------:R-:W-:Y:S01]  /*b7f0*/  FFMA.FTZ R0, R225, c[0x0][0x23c], -R19 ;  /* 0x00008f00e1007a23 */ /* 0x000fe20000010813 */
[----:B------:R-:W-:Y:S01]  /*b800*/  LOP3.LUT R2, R53, UR8, R176, 0x96, !PT ;  /* 0x0000000835027c12 */ /* 0x000fe2000f8e96b0 */
[----:B------:R-:W-:Y:S01]  /*b810*/  IMAD.MOV.U32 R176, RZ, RZ, R112 ;  /* 0x000000ffffb07224 */ /* 0x000fe200078e0070 */
[----:B------:R-:W-:Y:S01]  /*b820*/  LOP3.LUT R4, R3, R4, RZ, 0xc0, !PT ;  /* 0x0000000403047212 */ /* 0x000fe200078ec0ff */
[----:B------:R1:W-:Y:S01]  /*b830*/  MUFU.EX2 R196, R0 ;  /* 0x0000000000c47308 */ /* 0x0003e20000000800 */
[----:B------:R-:W-:Y:S01]  /*b840*/  LOP3.LUT R5, R5, R8, RZ, 0xc0, !PT ;  /* 0x0000000805057212 */ /* 0x000fe200078ec0ff */
[----:B------:R-:W-:Y:S01]  /*b850*/  IMAD.WIDE.U32 R2, R2, -0x2daee0ad, RZ ;  /* 0xd2511f5302027825 */ /* 0x000fe200078e00ff */
[----:B------:R-:W-:Y:S02]  /*b860*/  MOV R53, R167 ;  /* 0x000000a700357202 */ /* 0x000fe40000000f00 */
[----:B------:R-:W-:Y:S01]  /*b870*/  MOV R225, R71 ;  /* 0x0000004700e17202 */ /* 0x000fe20000000f00 */
[----:B------:R-:W-:-:S02]  /*b880*/  IMAD.MOV.U32 R167, RZ, RZ, R69 ;  /* 0x000000ffffa77224 */ /* 0x000fc400078e0045 */
[----:B------:R-:W-:Y:S01]  /*b890*/  HMMA.16816.F32 R144, R4, R28, R144 ;  /* 0x0000001c0490723c */ /* 0x000fe20000001890 */
[----:B------:R-:W-:Y:S02]  /*b8a0*/  IMAD.MOV.U32 R55, RZ, RZ, R53 ;  /* 0x000000ffff377224 */ /* 0x000fe400078e0035 */
[----:B------:R-:W-:Y:S02]  /*b8b0*/  IMAD.MOV.U32 R225, RZ, RZ, R179 ;  /* 0x000000ffffe17224 */ /* 0x000fe400078e00b3 */
[----:B-1----:R-:W-:-:S03]  /*b8c0*/  FFMA.FTZ R0, R224, c[0x0][0x23c], -R19 ;  /* 0x00008f00e0007a23 */ /* 0x002fc60000010813 */
[C---:B------:R-:W-:Y:S01]  /*b8d0*/  HMMA.16816.F32 R148, R4.reuse, R30, R148 ;  /* 0x0000001e0494723c */ /* 0x040fe20000001894 */
[----:B------:R-:W-:Y:S01]  /*b8e0*/  IMAD.MOV.U32 R224, RZ, RZ, R70 ;  /* 0x000000ffffe07224 */ /* 0x000fe200078e0046 */
[----:B------:R1:W-:Y:S06]  /*b8f0*/  MUFU.EX2 R198, R0 ;  /* 0x0000000000c67308 */ /* 0x0003ec0000000800 */
[C---:B------:R-:W-:Y:S08]  /*b900*/  HMMA.16816.F32 R72, R4.reuse, R12, R72 ;  /* 0x0000000c0448723c */ /* 0x040ff00000001848 */
[----:B------:R-:W-:Y:S01]  /*b910*/  HMMA.16816.F32 R76, R4, R14, R76 ;  /* 0x0000000e044c723c */ /* 0x000fe2000000184c */
[----:B-1----:R-:W-:-:S04]  /*b920*/  FFMA.FTZ R0, R208, c[0x0][0x23c], -R19 ;  /* 0x00008f00d0007a23 */ /* 0x002fc80000010813 */
[----:B------:R1:W-:Y:S03]  /*b930*/  MUFU.EX2 R208, R0 ;  /* 0x0000000000d07308 */ /* 0x0003e60000000800 */
[C---:B------:R-:W-:Y:S08]  /*b940*/  HMMA.16816.F32 R88, R4.reuse, R20, R88 ;  /* 0x000000140458723c */ /* 0x040ff00000001858 */
[----:B------:R-:W-:Y:S01]  /*b950*/  HMMA.16816.F32 R92, R4, R22, R92 ;  /* 0x00000016045c723c */ /* 0x000fe2000000185c */
[----:B-1----:R-:W-:-:S07]  /*b960*/  LOP3.LUT R0, R3, UR17, R54, 0x96, !PT ;  /* 0x0000001103007c12 */ /* 0x002fce000f8e9636 */
[----:B------:R-:W-:Y:S01]  /*b970*/  HMMA.16816.F32 R104, R4, R32, R104 ;  /* 0x000000200468723c */ /* 0x000fe20000001868 */
[----:B------:R-:W-:Y:S01]  /*b980*/  LOP3.LUT R3, R2, 0xffff, RZ, 0xc0, !PT ;  /* 0x0000ffff02037812 */ /* 0x000fe200078ec0ff */
[----:B------:R-:W-:-:S06]  /*b990*/  IMAD.MOV.U32 R54, RZ, RZ, R27 ;  /* 0x000000ffff367224 */ /* 0x000fcc00078e001b */
[C---:B------:R-:W-:Y:S08]  /*b9a0*/  HMMA.16816.F32 R156, R4.reuse, R34, R156 ;  /* 0x00000022049c723c */ /* 0x040ff0000000189c */
[C---:B------:R-:W-:Y:S08]  /*b9b0*/  HMMA.16816.F32 R160, R4.reuse, R40, R160 ;  /* 0x0000002804a0723c */ /* 0x040ff000000018a0 */
[C---:B------:R-:W-:Y:S08]  /*b9c0*/  HMMA.16816.F32 R116, R4.reuse, R42, R116 ;  /* 0x0000002a0474723c */ /* 0x040ff00000001874 */
[C---:B---3--:R-:W-:Y:S08]  /*b9d0*/  HMMA.16816.F32 R124, R4.reuse, R44, R124 ;  /* 0x0000002c047c723c */ /* 0x048ff0000000187c */
[----:B------:R-:W-:Y:S07]  /*b9e0*/  HMMA.16816.F32 R128, R4, R46, R128 ;  /* 0x0000002e0480723c */ /* 0x000fee0000001880 */
[----:B------:R-:W-:Y:S01]  /*b9f0*/  LOP3.LUT R7, R2, 0xff, RZ, 0xc0, !PT ;  /* 0x000000ff02077812 */ /* 0x000fe200078ec0ff */
[----:B------:R-:W-:Y:S01]  /*ba00*/  FFMA.FTZ R4, R204, c[0x0][0x23c], -R19 ;  /* 0x00008f00cc047a23 */ /* 0x000fe20000010813 */
[----:B------:R-:W-:-:S02]  /*ba10*/  SHF.R.U32.HI R6, RZ, 0x10, R2 ;  /* 0x00000010ff067819 */ /* 0x000fc40000011602 */
[----:B------:R-:W-:Y:S01]  /*ba20*/  SHF.R.U32.HI R5, RZ, 0x18, R2 ;  /* 0x00000018ff057819 */ /* 0x000fe20000011602 */
[----:B------:R1:W2:Y:S01]  /*ba30*/  MUFU.EX2 R199, R4 ;  /* 0x0000000400c77308 */ /* 0x0002a20000000800 */
[----:B------:R-:W-:Y:S01]  /*ba40*/  SHF.R.U32.HI R2, RZ, 0x8, R3 ;  /* 0x00000008ff027819 */ /* 0x000fe20000011603 */
[----:B------:R-:W-:Y:S01]  /*ba50*/  FFMA.FTZ R3, R209, c[0x0][0x23c], -R24 ;  /* 0x00008f00d1037a23 */ /* 0x000fe20000010818 */
[----:B------:R-:W-:Y:S01]  /*ba60*/  MOV R204, R26 ;  /* 0x0000001a00cc7202 */ /* 0x000fe20000000f00 */
[----:B------:R-:W-:Y:S01]  /*ba70*/  IMAD.MOV.U32 R209, RZ, RZ, R185 ;  /* 0x000000ffffd17224 */ /* 0x000fe200078e00b9 */
[----:B------:R-:W-:Y:S02]  /*ba80*/  PRMT R8, R7, 0x5410, R2 ;  /* 0x0000541007087816 */ /* 0x000fe40000000002 */
[----:B------:R-:W-:Y:S01]  /*ba90*/  LOP3.LUT R2, R6, 0xff, RZ, 0xc0, !PT ;  /* 0x000000ff06027812 */ /* 0x000fe200078ec0ff */
[----:B------:R3:W-:Y:S01]  /*baa0*/  MUFU.EX2 R197, R3 ;  /* 0x0000000300c57308 */ /* 0x0007e20000000800 */
[----:B------:R-:W-:-:S02]  /*bab0*/  LOP3.LUT R6, R0, 0xff, RZ, 0xc0, !PT ;  /* 0x000000ff00067812 */ /* 0x000fc400078ec0ff */
[----:B------:R-:W-:Y:S02]  /*bac0*/  PRMT R7, R2, 0x5410, R5 ;  /* 0x0000541002077816 */ /* 0x000fe40000000005 */
[----:B------:R-:W-:Y:S02]  /*bad0*/  LOP3.LUT R2, R0, 0xffff, RZ, 0xc0, !PT ;  /* 0x0000ffff00027812 */ /* 0x000fe400078ec0ff */
[----:B------:R-:W-:Y:S02]  /*bae0*/  SHF.R.U32.HI R5, RZ, 0x18, R0 ;  /* 0x00000018ff057819 */ /* 0x000fe40000011600 */
[----:B-1----:R-:W-:Y:S01]  /*baf0*/  SHF.R.U32.HI R4, RZ, 0x8, R2 ;  /* 0x00000008ff047819 */ /* 0x002fe20000011602 */
[----:B------:R-:W-:Y:S02]  /*bb00*/  FFMA.FTZ R2, R227, c[0x0][0x23c], -R24 ;  /* 0x00008f00e3027a23 */ /* 0x000fe40000010818 */
[----:B------:R-:W-:Y:S01]  /*bb10*/  IMAD.MOV.U32 R227, RZ, RZ, R188 ;  /* 0x000000ffffe37224 */ /* 0x000fe200078e00bc */
[----:B------:R-:W-:Y:S01]  /*bb20*/  PRMT R4, R6, 0x5410, R4 ;  /* 0x0000541006047816 */ /* 0x000fe20000000004 */
[----:B------:R2:W-:Y:S01]  /*bb30*/  MUFU.EX2 R190, R2 ;  /* 0x0000000200be7308 */ /* 0x0005e20000000800 */
[----:B------:R-:W-:-:S02]  /*bb40*/  FFMA.FTZ R6, R205, c[0x0][0x23c], -R18 ;  /* 0x00008f00cd067a23 */ /* 0x000fc40000010812 */
[----:B---3--:R-:W-:Y:S02]  /*bb50*/  FFMA.FTZ R3, R200, c[0x0][0x23c], -R24 ;  /* 0x00008f00c8037a23 */ /* 0x008fe40000010818 */
[----:B------:R-:W-:Y:S02]  /*bb60*/  IMAD.MOV.U32 R200, RZ, RZ, R16 ;  /* 0x000000ffffc87224 */ /* 0x000fe400078e0010 */
[----:B------:R-:W-:Y:S01]  /*bb70*/  IMAD.MOV.U32 R205, RZ, RZ, R177 ;  /* 0x000000ffffcd7224 */ /* 0x000fe200078e00b1 */
[----:B------:R1:W3:Y:S01]  /*bb80*/  MUFU.EX2 R191, R3 ;  /* 0x0000000300bf7308 */ /* 0x0002e20000000800 */
[----:B--2---:R-:W-:Y:S02]  /*bb90*/  F2FP.PACK_AB R2, R199, R208 ;  /* 0x000000d0c702723e */ /* 0x004fe400000000ff */
[----:B-1----:R-:W-:-:S04]  /*bba0*/  SHF.R.U32.HI R3, RZ, 0x10, R0 ;  /* 0x00000010ff037819 */ /* 0x002fc80000011600 */
[----:B------:R-:W-:Y:S01]  /*bbb0*/  LOP3.LUT R0, R3, 0xff, RZ, 0xc0, !PT ;  /* 0x000000ff03007812 */ /* 0x000fe200078ec0ff */
[----:B------:R-:W-:Y:S02]  /*bbc0*/  FFMA.FTZ R3, R226, c[0x0][0x23c], -R24 ;  /* 0x00008f00e2037a23 */ /* 0x000fe40000010818 */
[----:B------:R-:W-:Y:S01]  /*bbd0*/  IMAD.MOV.U32 R226, RZ, RZ, R54 ;  /* 0x000000ffffe27224 */ /* 0x000fe200078e0036 */
[----:B------:R-:W-:Y:S01]  /*bbe0*/  PRMT R5, R0, 0x5410, R5 ;  /* 0x0000541000057816 */ /* 0x000fe20000000005 */
[--C-:B------:R-:W-:Y:S01]  /*bbf0*/  HSET2.LE.AND R0, R8, R135.reuse, PT ;  /* 0x0000008708007233 */ /* 0x100fe20003803000 */
[----:B------:R-:W1:Y:S04]  /*bc00*/  MUFU.EX2 R189, R3 ;  /* 0x0000000300bd7308 */ /* 0x000e680000000800 */
[----:B------:R-:W-:Y:S01]  /*bc10*/  LOP3.LUT R10, R0, R2, RZ, 0xc0, !PT ;  /* 0x00000002000a7212 */ /* 0x000fe200078ec0ff */
[----:B------:R-:W-:Y:S01]  /*bc20*/  HSET2.LE.AND R0, R7, R135, PT ;  /* 0x0000008707007233 */ /* 0x000fe20003803000 */
[----:B---3--:R-:W-:-:S04]  /*bc30*/  F2FP.PACK_AB R2, R191, R197 ;  /* 0x000000c5bf02723e */ /* 0x008fc800000000ff */
[----:B------:R-:W-:Y:S01]  /*bc40*/  LOP3.LUT R11, R0, R2, RZ, 0xc0, !PT ;  /* 0x00000002000b7212 */ /* 0x000fe200078ec0ff */
[----:B------:R-:W-:Y:S01]  /*bc50*/  HSET2.LE.AND R0, R4, R135, PT ;  /* 0x0000008704007233 */ /* 0x000fe20003803000 */
[----:B------:R-:W-:-:S04]  /*bc60*/  F2FP.PACK_AB R2, R198, R196 ;  /* 0x000000c4c602723e */ /* 0x000fc800000000ff */
[----:B------:R-:W-:Y:S01]  /*bc70*/  LOP3.LUT R8, R0, R2, RZ, 0xc0, !PT ;  /* 0x0000000200087212 */ /* 0x000fe200078ec0ff */
[----:B------:R-:W-:Y:S01]  /*bc80*/  HSET2.LE.AND R0, R5, R135, PT ;  /* 0x0000008705007233 */ /* 0x000fe20003803000 */
[----:B-1----:R-:W-:-:S04]  /*bc90*/  F2FP.PACK_AB R2, R189, R190 ;  /* 0x000000bebd02723e */ /* 0x002fc800000000ff */
[----:B------:R-:W-:Y:S01]  /*bca0*/  LOP3.LUT R9, R0, R2, RZ, 0xc0, !PT ;  /* 0x0000000200097212 */ /* 0x000fe200078ec0ff */
[----:B------:R-:W-:-:S05]  /*bcb0*/  IMAD.U32 R0, RZ, RZ, UR33 ;  /* 0x00000021ff007e24 */ /* 0x000fca000f8e00ff */
[----:B------:R-:W-:Y:S01]  /*bcc0*/  LOP3.LUT R0, R181, UR6, R0, 0x96, !PT ;  /* 0x00000006b5007c12 */ /* 0x000fe2000f8e9600 */
[C---:B------:R-:W-:Y:S07]  /*bcd0*/  HMMA.16816.F32 R112, R8.reuse, R12, R136 ;  /* 0x0000000c0870723c */ /* 0x040fee0000001888 */
[----:B------:R-:W-:Y:S01]  /*bce0*/  IMAD.WIDE.U32 R12, R0, -0x326172a9, RZ ;  /* 0xcd9e8d57000c7825 */ /* 0x000fe200078e00ff */
[C---:B------:R-:W-:Y:S04]  /*bcf0*/  HMMA.16816.F32 R68, R8.reuse, R30, R152 ;  /* 0x0000001e0844723c */ /* 0x040fe80000001898 */
[----:B------:R-:W-:Y:S01]  /*bd00*/  LOP3.LUT R2, R13, UR16, R224, 0x96, !PT ;  /* 0x000000100d027c12 */ /* 0x000fe2000f8e96e0 */
[----:B------:R-:W-:Y:S01]  /*bd10*/  IMAD.MOV.U32 R224, RZ, RZ, R187 ;  /* 0x000000ffffe07224 */ /* 0x000fe200078e00bb */
[----:B------:R-:W-:Y:S01]  /*bd20*/  LOP3.LUT R0, R49, UR14, R12, 0x96, !PT ;  /* 0x0000000e31007c12 */ /* 0x000fe2000f8e960c */
[----:B------:R-:W-:Y:S01]  /*bd30*/  IMAD.MOV.U32 R154, RZ, RZ, R56 ;  /* 0x000000ffff9a7224 */ /* 0x000fe200078e0038 */
[----:B------:R-:W-:Y:S01]  /*bd40*/  HMMA.16816.F32 R80, R8, R14, R80 ;  /* 0x0000000e0850723c */ /* 0x000fe20000001850 */
[----:B------:R-:W-:-:S04]  /*bd50*/  IMAD.WIDE.U32 R2, R2, -0x2daee0ad, RZ ;  /* 0xd2511f5302027825 */ /* 0x000fc800078e00ff */
[----:B------:R-:W-:Y:S01]  /*bd60*/  IMAD.WIDE.U32 R4, R0, -0x2daee0ad, RZ ;  /* 0xd2511f5300047825 */ /* 0x000fe200078e00ff */
[----:B------:R-:W-:Y:S02]  /*bd70*/  LOP3.LUT R3, R3, UR13, R50, 0x96, !PT ;  /* 0x0000000d03037c12 */ /* 0x000fe4000f8e9632 */
[C---:B------:R-:W-:Y:S01]  /*bd80*/  HMMA.16816.F32 R140, R8.reuse, R28, R140 ;  /* 0x0000001c088c723c */ /* 0x040fe2000000188c */
[----:B------:R-:W-:Y:S01]  /*bd90*/  IMAD.MOV.U32 R155, RZ, RZ, R57 ;  /* 0x000000ffff9b7224 */ /* 0x000fe200078e0039 */
[----:B------:R-:W-:Y:S01]  /*bda0*/  LOP3.LUT R0, R5, UR11, R2, 0x96, !PT ;  /* 0x0000000b05007c12 */ /* 0x000fe2000f8e9602 */
[----:B------:R-:W-:Y:S01]  /*bdb0*/  IMAD.WIDE.U32 R2, R3, -0x326172a9, RZ ;  /* 0xcd9e8d5703027825 */ /* 0x000fe200078e00ff */
[----:B------:R-:W-:Y:S03]  /*bdc0*/  LDSM.16.MT88.4 R28, [R214+0x9800] ;  /* 0x00980000d61c783b */ /* 0x000fe60000004200 */
[----:B------:R-:W-:Y:S01]  /*bdd0*/  IMAD.WIDE.U32 R56, R0, -0x326172a9, RZ ;  /* 0xcd9e8d5700387825 */ /* 0x000fe200078e00ff */
[----:B------:R-:W-:Y:S01]  /*bde0*/  LOP3.LUT R3, R3, UR12, R48, 0x96, !PT ;  /* 0x0000000c03037c12 */ /* 0x000fe2000f8e9630 */
[----:B------:R-:W-:Y:S01]  /*bdf0*/  HMMA.16816.F32 R84, R8, R20, R84 ;  /* 0x000000140854723c */ /* 0x000fe20000001854 */
[----:B------:R-:W-:Y:S01]  /*be00*/  LDSM.16.MT88.4 R48, [R214+0xb800] ;  /* 0x00b80000d630783b */ /* 0x000fe20000004200 */
[----:B------:R-:W-:Y:S01]  /*be10*/  FFMA.FTZ R5, R202, c[0x0][0x23c], -R17 ;  /* 0x00008f00ca057a23 */ /* 0x000fe20000010811 */
[----:B------:R-:W-:Y:S01]  /*be20*/  LOP3.LUT R0, R57, UR10, R2, 0x96, !PT ;  /* 0x0000000a39007c12 */ /* 0x000fe2000f8e9602 */
[----:B------:R-:W-:-:S02]  /*be30*/  IMAD.WIDE.U32 R2, R3, -0x2daee0ad, RZ ;  /* 0xd2511f5303027825 */ /* 0x000fc400078e00ff */
[----:B------:R1:W-:Y:S02]  /*be40*/  MUFU.EX2 R188, R5 ;  /* 0x0000000500bc7308 */ /* 0x0003e40000000800 */
[----:B------:R-:W-:Y:S01]  /*be50*/  IMAD.WIDE.U32 R52, R0, -0x2daee0ad, RZ ;  /* 0xd2511f5300347825 */ /* 0x000fe200078e00ff */
[----:B------:R-:W-:Y:S01]  /*be60*/  LOP3.LUT R0, R3, UR9, R4, 0x96, !PT ;  /* 0x0000000903007c12 */ /* 0x000fe2000f8e9604 */
[C---:B------:R-:W-:Y:S01]  /*be70*/  HMMA.16816.F32 R96, R8.reuse, R22, R96 ;  /* 0x000000160860723c */ /* 0x040fe20000001860 */
[----:B------:R-:W-:Y:S01]  /*be80*/  LDSM.16.MT88.4 R20, [R212+0xa800] ;  /* 0x00a80000d414783b */ /* 0x000fe20000004200 */
[--C-:B------:R-:W-:Y:S01]  /*be90*/  FFMA.FTZ R4, R183, c[0x0][0x23c], -R17.reuse ;  /* 0x00008f00b7047a23 */ /* 0x100fe20000010811 */
[----:B------:R-:W-:Y:S01]  /*bea0*/  LOP3.LUT R2, R53, UR5, R2, 0x96, !PT ;  /* 0x0000000535027c12 */ /* 0x000fe2000f8e9602 */
[----:B------:R-:W-:Y:S02]  /*beb0*/  IMAD.WIDE.U32 R26, R0, -0x326172a9, RZ ;  /* 0xcd9e8d57001a7825 */ /* 0x000fe400078e00ff */
[----:B------:R2:W-:Y:S02]  /*bec0*/  MUFU.EX2 R185, R4 ;  /* 0x0000000400b97308 */ /* 0x0005e40000000800 */
[----:B------:R-:W-:Y:S01]  /*bed0*/  IMAD.WIDE.U32 R2, R2, -0x326172a9, RZ ;  /* 0xcd9e8d5702027825 */ /* 0x000fe200078e00ff */
[C---:B------:R-:W-:Y:S03]  /*bee0*/  HMMA.16816.F32 R100, R8.reuse, R32, R100 ;  /* 0x000000200864723c */ /* 0x040fe60000001864 */
[----:B-1----:R-:W-:Y:S01]  /*bef0*/  FFMA.FTZ R5, R201, c[0x0][0x23c], -R17 ;  /* 0x00008f00c9057a23 */ /* 0x002fe20000010811 */
[----:B------:R-:W-:Y:S01]  /*bf00*/  LOP3.LUT R0, R3, UR18, R26, 0x96, !PT ;  /* 0x0000001203007c12 */ /* 0x000fe2000f8e961a */
[----:B------:R-:W-:Y:S01]  /*bf10*/  IMAD.MOV.U32 R202, RZ, RZ, R55 ;  /* 0x000000ffffca7224 */ /* 0x000fe200078e0037 */
[----:B------:R-:W-:Y:S01]  /*bf20*/  LOP3.LUT R7, R2, 0xff, RZ, 0xc0, !PT ;  /* 0x000000ff02077812 */ /* 0x000fe200078ec0ff */
[----:B------:R1:W3:Y:S01]  /*bf30*/  MUFU.EX2 R187, R5 ;  /* 0x0000000500bb7308 */ /* 0x0002e20000000800 */
[--C-:B------:R-:W-:Y:S01]  /*bf40*/  SHF.R.U32.HI R14, RZ, 0x10, R2.reuse ;  /* 0x00000010ff0e7819 */ /* 0x100fe20000011602 */
[----:B------:R-:W-:Y:S01]  /*bf50*/  HMMA.16816.F32 R108, R8, R34, R108 ;  /* 0x00000022086c723c */ /* 0x000fe2000000186c */
[----:B------:R-:W-:Y:S01]  /*bf60*/  SHF.R.U32.HI R15, RZ, 0x18, R2 ;  /* 0x00000018ff0f7819 */ /* 0x000fe20000011602 */
[----:B------:R-:W4:Y:S01]  /*bf70*/  LDSM.16.MT88.4 R32, [R212+0x9800] ;  /* 0x00980000d420783b */ /* 0x000f220000004200 */
[----:B------:R-:W-:Y:S01]  /*bf80*/  MOV R201, R176 ;  /* 0x000000b000c97202 */ /* 0x000fe20000000f00 */
[----:B--2---:R-:W-:-:S02]  /*bf90*/  FFMA.FTZ R4, R182, c[0x0][0x23c], -R17 ;  /* 0x00008f00b6047a23 */ /* 0x004fc40000010811 */
[----:B------:R2:W-:Y:S02]  /*bfa0*/  MUFU.EX2 R182, R6 ;  /* 0x0000000600b67308 */ /* 0x0005e40000000800 */
[----:B------:R-:W-:Y:S01]  /*bfb0*/  HMMA.16816.F32 R60, R8, R40, R60 ;  /* 0x00000028083c723c */ /* 0x000fe2000000183c */
[----:B-1----:R-:W-:-:S05]  /*bfc0*/  LOP3.LUT R5, R2, 0xffff, RZ, 0xc0, !PT ;  /* 0x0000ffff02057812 */ /* 0x002fca00078ec0ff */
[----:B------:R1:W-:Y:S01]  /*bfd0*/  MUFU.EX2 R183, R4 ;  /* 0x0000000400b77308 */ /* 0x0003e20000000800 */
[----:B------:R-:W-:Y:S01]  /*bfe0*/  LOP3.LUT R3, R0, 0xffff, RZ, 0xc0, !PT ;  /* 0x0000ffff00037812 */ /* 0x000fe200078ec0ff */
[C---:B------:R-:W-:Y:S01]  /*bff0*/  HMMA.16816.F32 R120, R8.reuse, R42, R120 ;  /* 0x0000002a0878723c */ /* 0x040fe20000001878 */
[----:B------:R-:W-:Y:S01]  /*c000*/  SHF.R.U32.HI R5, RZ, 0x8, R5 ;  /* 0x00000008ff057819 */ /* 0x000fe20000011605 */
[----:B------:R-:W5:Y:S01]  /*c010*/  LDSM.16.MT88.4 R40, [R214+0xa800] ;  /* 0x00a80000d628783b */ /* 0x000f620000004200 */
[----:B------:R-:W-:Y:S02]  /*c020*/  SHF.R.U32.HI R3, RZ, 0x8, R3 ;  /* 0x00000008ff037819 */ /* 0x000fe40000011603 */
[----:B------:R-:W-:Y:S02]  /*c030*/  PRMT R16, R7, 0x5410, R5 ;  /* 0x0000541007107816 */ /* 0x000fe40000000005 */
[----:B--2---:R-:W-:Y:S01]  /*c040*/  SHF.R.U32.HI R6, RZ, 0x18, R0 ;  /* 0x00000018ff067819 */ /* 0x004fe20000011600 */
[----:B------:R-:W-:Y:S01]  /*c050*/  HMMA.16816.F32 R64, R8, R44, R64 ;  /* 0x0000002c0840723c */ /* 0x000fe20000001840 */
[----:B------:R-:W-:-:S04]  /*c060*/  LOP3.LUT R5, R14, 0xff, RZ, 0xc0, !PT ;  /* 0x000000ff0e057812 */ /* 0x000fc800078ec0ff */
[----:B------:R-:W-:Y:S02]  /*c070*/  PRMT R7, R5, 0x5410, R15 ;  /* 0x0000541005077816 */ /* 0x000fe4000000000f */
[----:B-1----:R-:W-:Y:S01]  /*c080*/  LOP3.LUT R4, R0, 0xff, RZ, 0xc0, !PT ;  /* 0x000000ff00047812 */ /* 0x002fe200078ec0ff */
[----:B------:R-:W-:Y:S01]  /*c090*/  HMMA.16816.F32 R168, R8, R46, R168 ;  /* 0x0000002e08a8723c */ /* 0x000fe200000018a8 */
[----:B------:R-:W1:Y:S02]  /*c0a0*/  LDSM.16.MT88.4 R44, [R212+0xb800] ;  /* 0x00b80000d42c783b */ /* 0x000e640000004200 */
[----:B------:R-:W-:Y:S01]  /*c0b0*/  PRMT R2, R4, 0x5410, R3 ;  /* 0x0000541004027816 */ /* 0x000fe20000000003 */
[----:B------:R-:W-:Y:S01]  /*c0c0*/  FFMA.FTZ R4, R203, c[0x0][0x23c], -R18 ;  /* 0x00008f00cb047a23 */ /* 0x000fe20000010812 */
[----:B------:R-:W-:Y:S01]  /*c0d0*/  SHF.R.U32.HI R3, RZ, 0x10, R0 ;  /* 0x00000010ff037819 */ /* 0x000fe20000011600 */
[----:B------:R-:W-:Y:S02]  /*c0e0*/  IMAD.MOV.U32 R203, RZ, RZ, R164 ;  /* 0x000000ffffcb7224 */ /* 0x000fe400078e00a4 */
[----:B------:R2:W1:Y:S01]  /*c0f0*/  MUFU.EX2 R181, R4 ;  /* 0x0000000400b57308 */ /* 0x0004620000000800 */
[----:B------:R-:W-:Y:S01]  /*c100*/  HSET2.LE.AND R0, R2, R135, PT ;  /* 0x0000008702007233 */ /* 0x000fe20003803000 */
[----:B---3--:R-:W-:Y:S01]  /*c110*/  F2FP.PACK_AB R2, R187, R188 ;  /* 0x000000bcbb02723e */ /* 0x008fe200000000ff */
[--C-:B------:R-:W-:Y:S01]  /*c120*/  FFMA.FTZ R9, R221, c[0x0][0x23c], -R18.reuse ;  /* 0x00008f00dd097a23 */ /* 0x100fe20000010812 */
[----:B--2---:R-:W-:Y:S01]  /*c130*/  LOP3.LUT R4, R3, 0xff, RZ, 0xc0, !PT ;  /* 0x000000ff03047812 */ /* 0x004fe200078ec0ff */
[----:B------:R-:W-:-:S02]  /*c140*/  FFMA.FTZ R3, R193, c[0x0][0x23c], -R18 ;  /* 0x00008f00c1037a23 */ /* 0x000fc40000010812 */
[----:B------:R-:W-:Y:S01]  /*c150*/  IMAD.MOV.U32 R193, RZ, RZ, R165 ;  /* 0x000000ffffc17224 */ /* 0x000fe200078e00a5 */
[----:B------:R-:W-:Y:S01]  /*c160*/  PRMT R5, R4, 0x5410, R6 ;  /* 0x0000541004057816 */ /* 0x000fe20000000006 */
[----:B------:R-:W-:Y:S01]  /*c170*/  MUFU.EX2 R180, R3 ;  /* 0x0000000300b47308 */ /* 0x000fe20000000800 */
[----:B------:R-:W-:Y:S01]  /*c180*/  LOP3.LUT R4, R0, R2, RZ, 0xc0, !PT ;  /* 0x0000000200047212 */ /* 0x000fe200078ec0ff */
[----:B------:R-:W-:Y:S02]  /*c190*/  FFMA.FTZ R2, R192, c[0x0][0x23c], -R18 ;  /* 0x00008f00c0027a23 */ /* 0x000fe40000010812 */
[----:B------:R-:W-:Y:S01]  /*c1a0*/  HSET2.LE.AND R0, R5, R135, PT ;  /* 0x0000008705007233 */ /* 0x000fe20003803000 */
[----:B------:R-:W-:-:S03]  /*c1b0*/  IMAD.MOV.U32 R192, RZ, RZ, R166 ;  /* 0x000000ffffc07224 */ /* 0x000fc600078e00a6 */
[----:B------:R1:W2:Y:S02]  /*c1c0*/  MUFU.EX2 R179, R2 ;  /* 0x0000000200b37308 */ /* 0x0002a40000000800 */
[----:B-1----:R-:W-:-:S04]  /*c1d0*/  F2FP.PACK_AB R2, R181, R182 ;  /* 0x000000b6b502723e */ /* 0x002fc800000000ff */
[----:B------:R-:W-:Y:S01]  /*c1e0*/  LOP3.LUT R5, R0, R2, RZ, 0xc0, !PT ;  /* 0x0000000200057212 */ /* 0x000fe200078ec0ff */
[----:B------:R-:W-:Y:S01]  /*c1f0*/  HSET2.LE.AND R0, R16, R135, PT ;  /* 0x0000008710007233 */ /* 0x000fe20003803000 */
[----:B------:R-:W-:-:S04]  /*c200*/  F2FP.PACK_AB R2, R183, R185 ;  /* 0x000000b9b702723e */ /* 0x000fc800000000ff */
[----:B------:R-:W-:Y:S01]  /*c210*/  LOP3.LUT R6, R0, R2, RZ, 0xc0, !PT ;  /* 0x0000000200067212 */ /* 0x000fe200078ec0ff */
[----:B------:R-:W-:Y:S01]  /*c220*/  HSET2.LE.AND R0, R7, R135, PT ;  /* 0x0000008707007233 */ /* 0x000fe20003803000 */
[----:B--2---:R-:W-:-:S04]  /*c230*/  F2FP.PACK_AB R2, R179, R180 ;  /* 0x000000b4b302723e */ /* 0x004fc800000000ff */
[----:B------:R-:W-:Y:S02]  /*c240*/  LOP3.LUT R7, R0, R2, RZ, 0xc0, !PT ;  /* 0x0000000200077212 */ /* 0x000fe400078ec0ff */
[----:B------:R-:W-:Y:S02]  /*c250*/  LOP3.LUT R2, R13, UR16, R154, 0x96, !PT ;  /* 0x000000100d027c12 */ /* 0x000fe4000f8e969a */
[----:B------:R-:W-:Y:S01]  /*c260*/  LOP3.LUT R0, R59, UR14, R12, 0x96, !PT ;  /* 0x0000000e3b007c12 */ /* 0x000fe2000f8e960c */
[----:B------:R-:W1:Y:S02]  /*c270*/  LDSM.16.MT88.4 R152, [R212+0x9c00] ;  /* 0x009c0000d498783b */ /* 0x000e640000004200 */
[----:B----4-:R-:W-:Y:S01]  /*c280*/  HMMA.16816.F32 R144, R4, R32, R144 ;  /* 0x000000200490723c */ /* 0x010fe20000001890 */
[----:B------:R-:W-:-:S05]  /*c290*/  IMAD.WIDE.U32 R2, R2, -0x2daee0ad, RZ ;  /* 0xd2511f5302027825 */ /* 0x000fca00078e00ff */
[----:B------:R-:W-:Y:S02]  /*c2a0*/  LOP3.LUT R3, R3, UR13, R178, 0x96, !PT ;  /* 0x0000000d03037c12 */ /* 0x000fe4000f8e96b2 */
[C---:B------:R-:W-:Y:S08]  /*c2b0*/  HMMA.16816.F32 R148, R4.reuse, R34, R148 ;  /* 0x000000220494723c */ /* 0x040ff00000001894 */
[C---:B------:R-:W-:Y:S08]  /*c2c0*/  HMMA.16816.F32 R72, R4.reuse, R28, R72 ;  /* 0x0000001c0448723c */ /* 0x040ff00000001848 */
[C---:B------:R-:W-:Y:S08]  /*c2d0*/  HMMA.16816.F32 R76, R4.reuse, R30, R76 ;  /* 0x0000001e044c723c */ /* 0x040ff0000000184c */
[C---:B------:R-:W-:Y:S08]  /*c2e0*/  HMMA.16816.F32 R88, R4.reuse, R20, R88 ;  /* 0x000000140458723c */ /* 0x040ff00000001858 */
[C---:B------:R-:W-:Y:S08]  /*c2f0*/  HMMA.16816.F32 R92, R4.reuse, R22, R92 ;  /* 0x00000016045c723c */ /* 0x040ff0000000185c */
[C---:B-----5:R-:W-:Y:S08]  /*c300*/  HMMA.16816.F32 R104, R4.reuse, R40, R104 ;  /* 0x000000280468723c */ /* 0x060ff00000001868 */
[C---:B------:R-:W-:Y:S08]  /*c310*/  HMMA.16816.F32 R156, R4.reuse, R42, R156 ;  /* 0x0000002a049c723c */ /* 0x040ff0000000189c */
[C---:B------:R-:W-:Y:S08]  /*c320*/  HMMA.16816.F32 R160, R4.reuse, R44, R160 ;  /* 0x0000002c04a0723c */ /* 0x040ff000000018a0 */
[C---:B------:R-:W-:Y:S08]  /*c330*/  HMMA.16816.F32 R116, R4.reuse, R46, R116 ;  /* 0x0000002e0474723c */ /* 0x040ff00000001874 */
[C---:B------:R-:W-:Y:S08]  /*c340*/  HMMA.16816.F32 R124, R4.reuse, R48, R124 ;  /* 0x00000030047c723c */ /* 0x040ff0000000187c */
[----:B------:R-:W-:Y:S07]  /*c350*/  HMMA.16816.F32 R136, R4, R50, R128 ;  /* 0x000000320488723c */ /* 0x000fee0000001880 */
[----:B------:R-:W-:-:S05]  /*c360*/  IMAD.WIDE.U32 R4, R0, -0x2daee0ad, RZ ;  /* 0xd2511f5300047825 */ /* 0x000fca00078e00ff */
[----:B------:R-:W-:Y:S01]  /*c370*/  LOP3.LUT R0, R5, UR11, R2, 0x96, !PT ;  /* 0x0000000b05007c12 */ /* 0x000fe2000f8e9602 */
[----:B------:R-:W-:-:S04]  /*c380*/  IMAD.WIDE.U32 R2, R3, -0x326172a9, RZ ;  /* 0xcd9e8d5703027825 */ /* 0x000fc800078e00ff */
[----:B------:R-:W-:Y:S01]  /*c390*/  IMAD.WIDE.U32 R54, R0, -0x326172a9, RZ ;  /* 0xcd9e8d5700367825 */ /* 0x000fe200078e00ff */
[----:B------:R-:W-:-:S03]  /*c3a0*/  LOP3.LUT R3, R3, UR12, R58, 0x96, !PT ;  /* 0x0000000c03037c12 */ /* 0x000fc6000f8e963a */
[----:B------:R-:W-:Y:S01]  /*c3b0*/  FFMA.FTZ R5, R229, c[0x0][0x23c], -R19 ;  /* 0x00008f00e5057a23 */ /* 0x000fe20000010813 */
[----:B------:R-:W-:Y:S01]  /*c3c0*/  LOP3.LUT R0, R55, UR10, R2, 0x96, !PT ;  /* 0x0000000a37007c12 */ /* 0x000fe2000f8e9602 */
[----:B------:R-:W-:Y:S01]  /*c3d0*/  IMAD.WIDE.U32 R2, R3, -0x2daee0ad, RZ ;  /* 0xd2511f5303027825 */ /* 0x000fe200078e00ff */
[----:B------:R-:W-:Y:S03]  /*c3e0*/  MUFU.EX2 R55, R9 ;  /* 0x0000000900377308 */ /* 0x000fe60000000800 */
[----:B------:R-:W-:Y:S01]  /*c3f0*/  IMAD.WIDE.U32 R58, R0, -0x2daee0ad, RZ ;  /* 0xd2511f53003a7825 */ /* 0x000fe200078e00ff */
[----:B------:R-:W-:-:S03]  /*c400*/  LOP3.LUT R6, R3, UR9, R4, 0x96, !PT ;  /* 0x0000000903067c12 */ /* 0x000fc6000f8e9604 */
[----:B------:R-:W-:Y:S01]  /*c410*/  FFMA.FTZ R0, R228, c[0x0][0x23c], -R19 ;  /* 0x00008f00e4007a23 */ /* 0x000fe20000010813 */
[----:B------:R-:W-:Y:S01]  /*c420*/  LOP3.LUT R2, R59, UR5, R2, 0x96, !PT ;  /* 0x000000053b027c12 */ /* 0x000fe2000f8e9602 */
[----:B------:R-:W-:Y:S01]  /*c430*/  IMAD.MOV.U32 R229, RZ, RZ, R167 ;  /* 0x000000ffffe57224 */ /* 0x000fe200078e00a7 */
[----:B------:R2:W-:Y:S01]  /*c440*/  MUFU.EX2 R176, R5 ;  /* 0x0000000500b07308 */ /* 0x0005e20000000800 */
[----:B------:R-:W-:Y:S01]  /*c450*/  FFMA.FTZ R4, R206, c[0x0][0x23c], -R19 ;  /* 0x00008f00ce047a23 */ /* 0x000fe20000010813 */
[----:B------:R-:W-:Y:S01]  /*c460*/  MOV R206, R173 ;  /* 0x000000ad00ce7202 */ /* 0x000fe20000000f00 */
[----:B------:R-:W-:-:S04]  /*c470*/  IMAD.WIDE.U32 R2, R2, -0x326172a9, RZ ;  /* 0xcd9e8d5702027825 */ /* 0x000fc800078e00ff */
[----:B------:R-:W-:Y:S01]  /*c480*/  IMAD.WIDE.U32 R14, R6, -0x326172a9, RZ ;  /* 0xcd9e8d57060e7825 */ /* 0x000fe200078e00ff */
[----:B------:R3:W-:Y:S03]  /*c490*/  MUFU.EX2 R167, R0 ;  /* 0x0000000000a77308 */ /* 0x0007e60000000800 */
[----:B------:R-:W-:-:S05]  /*c4a0*/  IMAD.MOV.U32 R228, RZ, RZ, R175 ;  /* 0x000000ffffe47224 */ /* 0x000fca00078e00af */
[----:B------:R4:W-:Y:S01]  /*c4b0*/  MUFU.EX2 R178, R4 ;  /* 0x0000000400b27308 */ /* 0x0009e20000000800 */
[----:B--2---:R-:W-:Y:S02]  /*c4c0*/  FFMA.FTZ R5, R194, c[0x0][0x23c], -R19 ;  /* 0x00008f00c2057a23 */ /* 0x004fe40000010813 */
[----:B------:R-:W-:Y:S01]  /*c4d0*/  IMAD.MOV.U32 R194, RZ, RZ, R172 ;  /* 0x000000ffffc27224 */ /* 0x000fe200078e00ac */
[----:B---3--:R-:W-:-:S04]  /*c4e0*/  LOP3.LUT R0, R2, 0xffff, RZ, 0xc0, !PT ;  /* 0x0000ffff02007812 */ /* 0x008fc800078ec0ff */
[----:B------:R2:W3:Y:S01]  /*c4f0*/  MUFU.EX2 R177, R5 ;  /* 0x0000000500b17308 */ /* 0x0004e20000000800 */
[----:B----4-:R-:W-:Y:S02]  /*c500*/  SHF.R.U32.HI R4, RZ, 0x8, R0 ;  /* 0x00000008ff047819 */ /* 0x010fe40000011600 */
[----:B------:R-:W-:-:S04]  /*c510*/  LOP3.LUT R0, R2, 0xff, RZ, 0xc0, !PT ;  /* 0x000000ff02007812 */ /* 0x000fc800078ec0ff */
[----:B------:R-:W-:Y:S01]  /*c520*/  PRMT R8, R0, 0x5410, R4 ;  /* 0x0000541000087816 */ /* 0x000fe20000000004 */
[----:B------:R-:W-:Y:S01]  /*c530*/  FFMA.FTZ R4, R210, c[0x0][0x23c], -R24 ;  /* 0x00008f00d2047a23 */ /* 0x000fe20000010818 */
[--C-:B------:R-:W-:Y:S02]  /*c540*/  SHF.R.U32.HI R0, RZ, 0x10, R2.reuse ;  /* 0x00000010ff007819 */ /* 0x100fe40000011602 */
[----:B--2---:R-:W-:Y:S01]  /*c550*/  SHF.R.U32.HI R5, RZ, 0x18, R2 ;  /* 0x00000018ff057819 */ /* 0x004fe20000011602 */
[----:B------:R2:W-:Y:S01]  /*c560*/  MUFU.EX2 R166, R4 ;  /* 0x0000000400a67308 */ /* 0x0005e20000000800 */
[----:B------:R-:W-:Y:S01]  /*c570*/  LOP3.LUT R2, R3, UR18, R14, 0x96, !PT ;  /* 0x0000001203027c12 */ /* 0x000fe2000f8e960e */
[----:B------:R-:W-:Y:S01]  /*c580*/  FFMA.FTZ R3, R195, c[0x0][0x23c], -R24 ;  /* 0x00008f00c3037a23 */ /* 0x000fe20000010818 */
[----:B------:R-:W-:Y:S02]  /*c590*/  LOP3.LUT R0, R0, 0xff, RZ, 0xc0, !PT ;  /* 0x000000ff00007812 */ /* 0x000fe400078ec0ff */
[----:B------:R-:W-:-:S02]  /*c5a0*/  LOP3.LUT R6, R2, 0xff, RZ, 0xc0, !PT ;  /* 0x000000ff02067812 */ /* 0x000fc400078ec0ff */
[----:B------:R-:W-:Y:S01]  /*c5b0*/  PRMT R7, R0, 0x5410, R5 ;  /* 0x0000541000077816 */ /* 0x000fe20000000005 */
[----:B------:R4:W5:Y:S01]  /*c5c0*/  MUFU.EX2 R175, R3 ;  /* 0x0000000300af7308 */ /* 0x0009620000000800 */
[----:B------:R-:W-:Y:S02]  /*c5d0*/  LOP3.LUT R0, R2, 0xffff, RZ, 0xc0, !PT ;  /* 0x0000ffff02007812 */ /* 0x000fe400078ec0ff */
[----:B------:R-:W-:Y:S02]  /*c5e0*/  SHF.R.U32.HI R5, RZ, 0x18, R2 ;  /* 0x00000018ff057819 */ /* 0x000fe40000011602 */
[----:B--2---:R-:W-:-:S04]  /*c5f0*/  SHF.R.U32.HI R4, RZ, 0x8, R0 ;  /* 0x00000008ff047819 */ /* 0x004fc80000011600 */
[----:B------:R-:W-:Y:S02]  /*c600*/  PRMT R4, R6, 0x5410, R4 ;  /* 0x0000541006047816 */ /* 0x000fe40000000004 */
[----:B----4-:R-:W-:Y:S01]  /*c610*/  SHF.R.U32.HI R3, RZ, 0x10, R2 ;  /* 0x00000010ff037819 */ /* 0x010fe20000011602 */
[----:B------:R-:W-:-:S03]  /*c620*/  FFMA.FTZ R2, R231, c[0x0][0x23c], -R24 ;  /* 0x00008f00e7027a23 */ /* 0x000fc60000010818 */
[----:B------:R-:W-:Y:S01]  /*c630*/  LOP3.LUT R0, R3, 0xff, RZ, 0xc0, !PT ;  /* 0x000000ff03007812 */ /* 0x000fe200078ec0ff */
[----:B------:R-:W-:Y:S01]  /*c640*/  FFMA.FTZ R3, R230, c[0x0][0x23c], -R24 ;  /* 0x00008f00e6037a23 */ /* 0x000fe20000010818 */
[----:B------:R3:W-:Y:S02]  /*c650*/  MUFU.EX2 R165, R2 ;  /* 0x0000000200a57308 */ /* 0x0007e40000000800 */
[----:B------:R-:W-:Y:S01]  /*c660*/  PRMT R5, R0, 0x5410, R5 ;  /* 0x0000541000057816 */ /* 0x000fe20000000005 */
[----:B------:R-:W-:-:S05]  /*c670*/  HSET2.LE.AND R0, R8, R135, PT ;  /* 0x0000008708007233 */ /* 0x000fca0003803000 */
[----:B------:R-:W2:Y:S01]  /*c680*/  MUFU.EX2 R164, R3 ;  /* 0x0000000300a47308 */ /* 0x000ea20000000800 */
[----:B---3--:R-:W-:-:S04]  /*c690*/  F2FP.PACK_AB R2, R177, R178 ;  /* 0x000000b2b102723e */ /* 0x008fc800000000ff */
[----:B------:R-:W-:Y:S01]  /*c6a0*/  LOP3.LUT R6, R0, R2, RZ, 0xc0, !PT ;  /* 0x0000000200067212 */ /* 0x000fe200078ec0ff */
[----:B------:R-:W-:Y:S01]  /*c6b0*/  HSET2.LE.AND R0, R7, R135, PT ;  /* 0x0000008707007233 */ /* 0x000fe20003803000 */
[----:B-----5:R-:W-:-:S04]  /*c6c0*/  F2FP.PACK_AB R2, R175, R166 ;  /* 0x000000a6af02723e */ /* 0x020fc800000000ff */
[----:B------:R-:W-:Y:S01]  /*c6d0*/  LOP3.LUT R7, R0, R2, RZ, 0xc0, !PT ;  /* 0x0000000200077212 */ /* 0x000fe200078ec0ff */
[----:B------:R-:W-:Y:S01]  /*c6e0*/  HSET2.LE.AND R0, R4, R135, PT ;  /* 0x0000008704007233 */ /* 0x000fe20003803000 */
[----:B------:R-:W-:-:S04]  /*c6f0*/  F2FP.PACK_AB R2, R167, R176 ;  /* 0x000000b0a702723e */ /* 0x000fc800000000ff */
[----:B------:R-:W-:Y:S01]  /*c700*/  LOP3.LUT R4, R0, R2, RZ, 0xc0, !PT ;  /* 0x0000000200047212 */ /* 0x000fe200078ec0ff */
[----:B------:R-:W-:Y:S01]  /*c710*/  HSET2.LE.AND R0, R5, R135, PT ;  /* 0x0000008705007233 */ /* 0x000fe20003803000 */
[----:B--2---:R-:W-:-:S04]  /*c720*/  F2FP.PACK_AB R2, R164, R165 ;  /* 0x000000a5a402723e */ /* 0x004fc800000000ff */
[----:B------:R-:W-:Y:S01]  /*c730*/  LOP3.LUT R5, R0, R2, RZ, 0xc0, !PT ;  /* 0x0000000200057212 */ /* 0x000fe200078ec0ff */
[----:B------:R-:W-:Y:S01]  /*c740*/  FFMA.FTZ R0, R220, c[0x0][0x23c], -R17 ;  /* 0x00008f00dc007a23 */ /* 0x000fe20000010811 */
[----:B------:R-:W-:-:S03]  /*c750*/  LOP3.LUT R2, R27, UR8, R56, 0x96, !PT ;  /* 0x000000081b027c12 */ /* 0x000fc6000f8e9638 */
[----:B------:R2:W-:Y:S02]  /*c760*/  MUFU.EX2 R59, R0 ;  /* 0x00000000003b7308 */ /* 0x0005e40000000800 */
[----:B------:R-:W-:Y:S01]  /*c770*/  IMAD.WIDE.U32 R2, R2, -0x2daee0ad, RZ ;  /* 0xd2511f5302027825 */ /* 0x000fe200078e00ff */
[C---:B------:R-:W-:Y:S04]  /*c780*/  HMMA.16816.F32 R140, R4.reuse, R32, R140 ;  /* 0x00000020048c723c */ /* 0x040fe8000000188c */
[C---:B------:R-:W-:Y:S02]  /*c790*/  LOP3.LUT R10, R2.reuse, 0xffff, RZ, 0xc0, !PT ;  /* 0x0000ffff020a7812 */ /* 0x040fe400078ec0ff */
[----:B------:R-:W-:Y:S02]  /*c7a0*/  LOP3.LUT R14, R2, 0xff, RZ, 0xc0, !PT ;  /* 0x000000ff020e7812 */ /* 0x000fe400078ec0ff */
[--C-:B------:R-:W-:Y:S01]  /*c7b0*/  SHF.R.U32.HI R11, RZ, 0x10, R2.reuse ;  /* 0x00000010ff0b7819 */ /* 0x100fe20000011602 */
[----:B------:R-:W-:Y:S01]  /*c7c0*/  HMMA.16816.F32 R32, R4, R34, R68 ;  /* 0x000000220420723c */ /* 0x000fe20000001844 */
[----:B------:R-:W-:-:S02]  /*c7d0*/  SHF.R.U32.HI R13, RZ, 0x18, R2 ;  /* 0x00000018ff0d7819 */ /* 0x000fc40000011602 */
[----:B------:R-:W-:Y:S01]  /*c7e0*/  SHF.R.U32.HI R10, RZ, 0x8, R10 ;  /* 0x00000008ff0a7819 */ /* 0x000fe2000001160a */
[----:B--2---:R-:W-:-:S04]  /*c7f0*/  FFMA.FTZ R0, R211, c[0x0][0x23c], -R17 ;  /* 0x00008f00d3007a23 */ /* 0x004fc80000010811 */
[----:B------:R2:W3:Y:S01]  /*c800*/  MUFU.EX2 R172, R0 ;  /* 0x0000000000ac7308 */ /* 0x0004e20000000800 */
[C---:B------:R-:W-:Y:S08]  /*c810*/  HMMA.16816.F32 R68, R4.reuse, R28, R112 ;  /* 0x0000001c0444723c */ /* 0x040ff00000001870 */
[----:B------:R-:W-:Y:S01]  /*c820*/  HMMA.16816.F32 R84, R4, R20, R84 ;  /* 0x000000140454723c */ /* 0x000fe20000001854 */
[----:B--2---:R-:W-:-:S07]  /*c830*/  FFMA.FTZ R0, R207, c[0x0][0x23c], -R17 ;  /* 0x00008f00cf007a23 */ /* 0x004fce0000010811 */
[C---:B------:R-:W-:Y:S01]  /*c840*/  HMMA.16816.F32 R100, R4.reuse, R40, R100 ;  /* 0x000000280464723c */ /* 0x040fe20000001864 */
[----:B------:R2:W-:Y:S07]  /*c850*/  MUFU.EX2 R173, R0 ;  /* 0x0000000000ad7308 */ /* 0x0005ee0000000800 */
[C---:B------:R-:W-:Y:S08]  /*c860*/  HMMA.16816.F32 R60, R4.reuse, R44, R60 ;  /* 0x0000002c043c723c */ /* 0x040ff0000000183c */
[----:B------:R-:W-:Y:S01]  /*c870*/  HMMA.16816.F32 R64, R4, R48, R64 ;  /* 0x000000300440723c */ /* 0x000fe20000001840 */
[----:B--2---:R-:W-:-:S04]  /*c880*/  FFMA.FTZ R0, R174, c[0x0][0x23c], -R17 ;  /* 0x00008f00ae007a23 */ /* 0x004fc80000010811 */
[----:B------:R2:W-:Y:S03]  /*c890*/  MUFU.EX2 R57, R0 ;  /* 0x0000000000397308 */ /* 0x0005e60000000800 */
[C---:B------:R-:W-:Y:S01]  /*c8a0*/  HMMA.16816.F32 R28, R4.reuse, R30, R80 ;  /* 0x0000001e041c723c */ /* 0x040fe20000001850 */
[----:B------:R-:W4:Y:S07]  /*c8b0*/  LDSM.16.MT88.4 R80, [R214+0x9c00] ;  /* 0x009c0000d650783b */ /* 0x000f2e0000004200 */
[----:B------:R-:W-:Y:S01]  /*c8c0*/  HMMA.16816.F32 R20, R4, R22, R96 ;  /* 0x000000160414723c */ /* 0x000fe20000001860 */
[----:B------:R-:W5:Y:S01]  /*c8d0*/  LDSM.16.MT88.4 R96, [R212+0xac00] ;  /* 0x00ac0000d460783b */ /* 0x000f620000004200 */
[----:B--2---:R-:W-:-:S06]  /*c8e0*/  FFMA.FTZ R0, R223, c[0x0][0x23c], -R18 ;  /* 0x00008f00df007a23 */ /* 0x004fcc0000010812 */
[C---:B------:R-:W-:Y:S01]  /*c8f0*/  HMMA.16816.F32 R40, R4.reuse, R42, R108 ;  /* 0x0000002a0428723c */ /* 0x040fe2000000186c */
[----:B------:R-:W2:Y:S01]  /*c900*/  LDSM.16.MT88.4 R108, [R214+0xac00] ;  /* 0x00ac0000d66c783b */ /* 0x000ea20000004200 */
[----:B------:R1:W1:Y:S06]  /*c910*/  MUFU.EX2 R56, R0 ;  /* 0x0000000000387308 */ /* 0x00026c0000000800 */
[C---:B------:R-:W-:Y:S01]  /*c920*/  HMMA.16816.F32 R44, R4.reuse, R46, R120 ;  /* 0x0000002e042c723c */ /* 0x040fe20000001878 */
[----:B------:R-:W2:Y:S07]  /*c930*/  LDSM.16.MT88.4 R120, [R212+0xbc00] ;  /* 0x00bc0000d478783b */ /* 0x000eae0000004200 */
[----:B------:R-:W-:Y:S01]  /*c940*/  HMMA.16816.F32 R48, R4, R50, R168 ;  /* 0x000000320430723c */ /* 0x000fe200000018a8 */
[----:B-1----:R-:W-:-:S04]  /*c950*/  LOP3.LUT R0, R3, UR17, R52, 0x96, !PT ;  /* 0x0000001103007c12 */ /* 0x002fc8000f8e9634 */
[C---:B------:R-:W-:Y:S02]  /*c960*/  LOP3.LUT R8, R0.reuse, 0xffff, RZ, 0xc0, !PT ;  /* 0x0000ffff00087812 */ /* 0x040fe400078ec0ff */
[----:B------:R-:W-:Y:S01]  /*c970*/  FFMA.FTZ R4, R237, c[0x0][0x23c], -R24 ;  /* 0x00008f00ed047a23 */ /* 0x000fe20000010818 */
[----:B------:R-:W-:Y:S02]  /*c980*/  LOP3.LUT R9, R0, 0xff, RZ, 0xc0, !PT ;  /* 0x000000ff00097812 */ /* 0x000fe400078ec0ff */
[----:B------:R-:W-:Y:S01]  /*c990*/  SHF.R.U32.HI R3, RZ, 0x8, R8 ;  /* 0x00000008ff037819 */ /* 0x000fe20000011608 */
[----:B------:R-:W-:Y:S01]  /*c9a0*/  FFMA.FTZ R8, R222, c[0x0][0x23c], -R18 ;  /* 0x00008f00de087a23 */ /* 0x000fe20000010812 */
[--C-:B------:R-:W-:Y:S02]  /*c9b0*/  SHF.R.U32.HI R12, RZ, 0x18, R0.reuse ;  /* 0x00000018ff0c7819 */ /* 0x100fe40000011600 */
[----:B------:R-:W-:Y:S01]  /*c9c0*/  PRMT R2, R9, 0x5410, R3 ;  /* 0x0000541009027816 */ /* 0x000fe20000000003 */
[----:B------:R1:W-:Y:S01]  /*c9d0*/  MUFU.EX2 R53, R8 ;  /* 0x0000000800357308 */ /* 0x0003e20000000800 */
[----:B------:R-:W-:-:S02]  /*c9e0*/  SHF.R.U32.HI R3, RZ, 0x10, R0 ;  /* 0x00000010ff037819 */ /* 0x000fc40000011600 */
[----:B------:R-:W-:Y:S01]  /*c9f0*/  LOP3.LUT R9, R11, 0xff, RZ, 0xc0, !PT ;  /* 0x000000ff0b097812 */ /* 0x000fe200078ec0ff */
[--C-:B------:R-:W-:Y:S01]  /*ca00*/  HSET2.LE.AND R0, R2, R135.reuse, PT ;  /* 0x0000008702007233 */ /* 0x100fe20003803000 */
[----:B---3--:R-:W-:Y:S02]  /*ca10*/  F2FP.PACK_AB R2, R172, R59 ;  /* 0x0000003bac02723e */ /* 0x008fe400000000ff */
[----:B------:R-:W-:Y:S01]  /*ca20*/  PRMT R9, R9, 0x5410, R13 ;  /* 0x0000541009097816 */ /* 0x000fe2000000000d */
[----:B------:R-:W-:Y:S01]  /*ca30*/  MUFU.EX2 R11, R4 ;  /* 0x00000004000b7308 */ /* 0x000fe20000000800 */
[----:B------:R-:W-:Y:S02]  /*ca40*/  LOP3.LUT R128, R0, R2, RZ, 0xc0, !PT ;  /* 0x0000000200807212 */ /* 0x000fe400078ec0ff */
[----:B------:R-:W-:Y:S01]  /*ca50*/  F2FP.PACK_AB R2, R55, R56 ;  /* 0x000000383702723e */ /* 0x000fe200000000ff */
[----:B------:R-:W-:Y:S01]  /*ca60*/  HSET2.LE.AND R9, R9, R135, PT ;  /* 0x0000008709097233 */ /* 0x000fe20003803000 */
[----:B-1----:R-:W-:-:S04]  /*ca70*/  FFMA.FTZ R8, R184, c[0x0][0x23c], -R18 ;  /* 0x00008f00b8087a23 */ /* 0x002fc80000010812 */
[----:B------:R1:W3:Y:S02]  /*ca80*/  MUFU.EX2 R52, R8 ;  /* 0x0000000800347308 */ /* 0x0002e40000000800 */
[----:B-1----:R-:W-:Y:S02]  /*ca90*/  LOP3.LUT R8, R3, 0xff, RZ, 0xc0, !PT ;  /* 0x000000ff03087812 */ /* 0x002fe400078ec0ff */
[----:B------:R-:W-:Y:S02]  /*caa0*/  PRMT R3, R14, 0x5410, R10 ;  /* 0x000054100e037816 */ /* 0x000fe4000000000a */
[----:B------:R-:W-:Y:S02]  /*cab0*/  PRMT R8, R8, 0x5410, R12 ;  /* 0x0000541008087816 */ /* 0x000fe4000000000c */
[----:B---3--:R-:W-:Y:S01]  /*cac0*/  F2FP.PACK_AB R10, R52, R53 ;  /* 0x00000035340a723e */ /* 0x008fe200000000ff */
[--C-:B------:R-:W-:Y:S02]  /*cad0*/  HSET2.LE.AND R3, R3, R135.reuse, PT ;  /* 0x0000008703037233 */ /* 0x100fe40003803000 */
[----:B------:R-:W-:Y:S01]  /*cae0*/  HSET2.LE.AND R0, R8, R135, PT ;  /* 0x0000008708007233 */ /* 0x000fe20003803000 */
[----:B------:R-:W-:-:S02]  /*caf0*/  F2FP.PACK_AB R8, R57, R173 ;  /* 0x000000ad3908723e */ /* 0x000fc400000000ff */
[----:B------:R-:W-:Y:S02]  /*cb00*/  LOP3.LUT R131, R9, R10, RZ, 0xc0, !PT ;  /* 0x0000000a09837212 */ /* 0x000fe400078ec0ff */
[----:B------:R-:W-:Y:S01]  /*cb10*/  LOP3.LUT R129, R0, R2, RZ, 0xc0, !PT ;  /* 0x0000000200817212 */ /* 0x000fe200078ec0ff */
[----:B------:R-:W-:Y:S01]  /*cb20*/  FFMA.FTZ R0, R235, c[0x0][0x23c], -R19 ;  /* 0x00008f00eb007a23 */ /* 0x000fe20000010813 */
[----:B------:R-:W-:Y:S02]  /*cb30*/  LOP3.LUT R2, R15, UR8, R54, 0x96, !PT ;  /* 0x000000080f027c12 */ /* 0x000fe4000f8e9636 */
[----:B------:R-:W-:Y:S01]  /*cb40*/  LOP3.LUT R130, R3, R8, RZ, 0xc0, !PT ;  /* 0x0000000803827212 */ /* 0x000fe200078ec0ff */
[----:B------:R1:W-:Y:S01]  /*cb50*/  MUFU.EX2 R18, R0 ;  /* 0x0000000000127308 */ /* 0x0003e20000000800 */
[----:B------:R-:W3:Y:S01]  /*cb60*/  LDSM.16.MT88.4 R12, [R214+0xbc00] ;  /* 0x00bc0000d60c783b */ /* 0x000ee20000004200 */
[----:B------:R-:W-:-:S04]  /*cb70*/  IMAD.WIDE.U32 R2, R2, -0x2daee0ad, RZ ;  /* 0xd2511f5302027825 */ /* 0x000fc800078e00ff */
[C---:B------:R-:W-:Y:S01]  /*cb80*/  HMMA.16816.F32 R144, R128.reuse, R152, R144 ;  /* 0x000000988090723c */ /* 0x040fe20000001890 */
[C---:B------:R-:W-:Y:S02]  /*cb90*/  LOP3.LUT R5, R2.reuse, 0xffff, RZ, 0xc0, !PT ;  /* 0x0000ffff02057812 */ /* 0x040fe400078ec0ff */
[----:B------:R-:W-:Y:S02]  /*cba0*/  LOP3.LUT R6, R2, 0xff, RZ, 0xc0, !PT ;  /* 0x000000ff02067812 */ /* 0x000fe400078ec0ff */
[----:B------:R-:W-:Y:S02]  /*cbb0*/  SHF.R.U32.HI R4, RZ, 0x18, R2 ;  /* 0x00000018ff047819 */ /* 0x000fe40000011602 */
[----:B------:R-:W-:Y:S01]  /*cbc0*/  SHF.R.U32.HI R5, RZ, 0x8, R5 ;  /* 0x00000008ff057819 */ /* 0x000fe20000011605 */
[----:B------:R-:W-:Y:S01]  /*cbd0*/  HMMA.16816.F32 R148, R128, R154, R148 ;  /* 0x0000009a8094723c */ /* 0x000fe20000001894 */
[----:B-1----:R-:W-:Y:S02]  /*cbe0*/  FFMA.FTZ R0, R234, c[0x0][0x23c], -R19 ;  /* 0x00008f00ea007a23 */ /* 0x002fe40000010813 */
[----:B------:R-:W-:-:S02]  /*cbf0*/  PRMT R8, R6, 0x5410, R5 ;  /* 0x0000541006087816 */ /* 0x000fc40000000005 */
[----:B------:R1:W-:Y:S03]  /*cc00*/  MUFU.EX2 R27, R0 ;  /* 0x00000000001b7308 */ /* 0x0003e60000000800 */
[C---:B----4-:R-:W-:Y:S08]  /*cc10*/  HMMA.16816.F32 R72, R128.reuse, R80, R72 ;  /* 0x000000508048723c */ /* 0x050ff00000001848 */
[----:B------:R-:W-:Y:S01]  /*cc20*/  HMMA.16816.F32 R76, R128, R82, R76 ;  /* 0x00000052804c723c */ /* 0x000fe2000000184c */
[----:B-1----:R-:W-:-:S07]  /*cc30*/  FFMA.FTZ R0, R232, c[0x0][0x23c], -R19 ;  /* 0x00008f00e8007a23 */ /* 0x002fce0000010813 */
[C---:B-----5:R-:W-:Y:S01]  /*cc40*/  HMMA.16816.F32 R88, R128.reuse, R96, R88 ;  /* 0x000000608058723c */ /* 0x060fe20000001858 */
[----:B------:R1:W-:Y:S07]  /*cc50*/  MUFU.EX2 R26, R0 ;  /* 0x00000000001a7308 */ /* 0x0003ee0000000800 */
[C---:B------:R-:W-:Y:S08]  /*cc60*/  HMMA.16816.F32 R92, R128.reuse, R98, R92 ;  /* 0x00000062805c723c */ /* 0x040ff0000000185c */
[----:B--2---:R-:W-:Y:S01]  /*cc70*/  HMMA.16816.F32 R104, R128, R108, R104 ;  /* 0x0000006c8068723c */ /* 0x004fe20000001868 */
[----:B-1----:R-:W-:-:S04]  /*cc80*/  FFMA.FTZ R0, R186, c[0x0][0x23c], -R19 ;  /* 0x00008f00ba007a23 */ /* 0x002fc80000010813 */
[----:B------:R1:W-:Y:S03]  /*cc90*/  MUFU.EX2 R17, R0 ;  /* 0x0000000000117308 */ /* 0x0003e60000000800 */
[C---:B------:R-:W-:Y:S08]  /*cca0*/  HMMA.16816.F32 R156, R128.reuse, R110, R156 ;  /* 0x0000006e809c723c */ /* 0x040ff0000000189c */
[----:B------:R-:W-:Y:S01]  /*ccb0*/  HMMA.16816.F32 R160, R128, R120, R160 ;  /* 0x0000007880a0723c */ /* 0x000fe200000018a0 */
[----:B-1----:R-:W-:-:S02]  /*ccc0*/  LOP3.LUT R0, R3, UR17, R58, 0x96, !PT ;  /* 0x0000001103007c12 */ /* 0x002fc4000f8e963a */
[----:B------:R-:W-:Y:S01]  /*ccd0*/  SHF.R.U32.HI R3, RZ, 0x10, R2 ;  /* 0x00000010ff037819 */ /* 0x000fe20000011602 */
[----:B------:R-:W-:Y:S01]  /*cce0*/  FFMA.FTZ R2, R236, c[0x0][0x23c], -R24 ;  /* 0x00008f00ec027a23 */ /* 0x000fe20000010818 */
[----:B------:R-:W-:-:S03]  /*ccf0*/  LOP3.LUT R5, R0, 0xff, RZ, 0xc0, !PT ;  /* 0x000000ff00057812 */ /* 0x000fc600078ec0ff */
[C---:B------:R-:W-:Y:S01]  /*cd00*/  HMMA.16816.F32 R116, R128.reuse, R122, R116 ;  /* 0x0000007a8074723c */ /* 0x040fe20000001874 */
[----:B------:R-:W-:Y:S01]  /*cd10*/  LOP3.LUT R3, R3, 0xff, RZ, 0xc0, !PT ;  /* 0x000000ff03037812 */ /* 0x000fe200078ec0ff */
[----:B------:R1:W-:Y:S03]  /*cd20*/  MUFU.EX2 R16, R2 ;  /* 0x0000000200107308 */ /* 0x0003e60000000800 */
[----:B------:R-:W-:Y:S01]  /*cd30*/  PRMT R6, R3, 0x5410, R4 ;  /* 0x0000541003067816 */ /* 0x000fe20000000004 */
[----:B------:R-:W-:Y:S01]  /*cd40*/  FFMA.FTZ R4, R238, c[0x0][0x23c], -R24 ;  /* 0x00008f00ee047a23 */ /* 0x000fe20000010818 */
[----:B------:R-:W-:Y:S01]  /*cd50*/  SHF.R.U32.HI R3, RZ, 0x10, R0 ;  /* 0x00000010ff037819 */ /* 0x000fe20000011600 */
[----:B---3--:R-:W-:Y:S02]  /*cd60*/  HMMA.16816.F32 R124, R128, R12, R124 ;  /* 0x0000000c807c723c */ /* 0x008fe4000000187c */
[----:B------:R-:W-:Y:S01]  /*cd70*/  MUFU.EX2 R9, R4 ;  /* 0x0000000400097308 */ /* 0x000fe20000000800 */
[----:B------:R-:W-:-:S05]  /*cd80*/  LOP3.LUT R3, R3, 0xff, RZ, 0xc0, !PT ;  /* 0x000000ff03037812 */ /* 0x000fca00078ec0ff */
[----:B------:R-:W-:Y:S01]  /*cd90*/  HMMA.16816.F32 R128, R128, R14, R136 ;  /* 0x0000000e8080723c */ /* 0x000fe20000001888 */
[----:B-1----:R-:W-:-:S04]  /*cda0*/  FFMA.FTZ R2, R233, c[0x0][0x23c], -R24 ;  /* 0x00008f00e9027a23 */ /* 0x002fc80000010818 */
[----:B------:R1:W2:Y:S02]  /*cdb0*/  MUFU.EX2 R10, R2 ;  /* 0x00000002000a7308 */ /* 0x0002a40000000800 */
[----:B------:R-:W-:Y:S01]  /*cdc0*/  IMAD.MOV.U32 R136, RZ, RZ, R248 ;  /* 0x000000ffff887224 */ /* 0x000fe200078e00f8 */
[----:B-1----:R-:W-:Y:S02]  /*cdd0*/  LOP3.LUT R2, R0, 0xffff, RZ, 0xc0, !PT ;  /* 0x0000ffff00027812 */ /* 0x002fe400078ec0ff */
[----:B------:R-:W-:Y:S02]  /*cde0*/  SHF.R.U32.HI R0, RZ, 0x18, R0 ;  /* 0x00000018ff007819 */ /* 0x000fe40000011600 */
[----:B------:R-:W-:Y:S02]  /*cdf0*/  SHF.R.U32.HI R2, RZ, 0x8, R2 ;  /* 0x00000008ff027819 */ /* 0x000fe40000011602 */
[----:B------:R-:W-:Y:S01]  /*ce00*/  PRMT R7, R3, 0x5410, R0 ;  /* 0x0000541003077816 */ /* 0x000fe20000000000 */
[--C-:B------:R-:W-:Y:S01]  /*ce10*/  HSET2.LE.AND R0, R8, R135.reuse, PT ;  /* 0x0000008708007233 */ /* 0x100fe20003803000 */
[----:B------:R-:W-:Y:S01]  /*ce20*/  PRMT R2, R5, 0x5410, R2 ;  /* 0x0000541005027816 */ /* 0x000fe20000000002 */
[--C-:B------:R-:W-:Y:S01]  /*ce30*/  HSET2.LE.AND R3, R6, R135.reuse, PT ;  /* 0x0000008706037233 */ /* 0x100fe20003803000 */
[----:B--2---:R-:W-:Y:S01]  /*ce40*/  F2FP.PACK_AB R4, R10, R16 ;  /* 0x000000100a04723e */ /* 0x004fe200000000ff */
[--C-:B------:R-:W-:Y:S01]  /*ce50*/  HSET2.LE.AND R7, R7, R135.reuse, PT ;  /* 0x0000008707077233 */ /* 0x100fe20003803000 */
[----:B------:R-:W-:Y:S01]  /*ce60*/  F2FP.PACK_AB R6, R27, R18 ;  /* 0x000000121b06723e */ /* 0x000fe200000000ff */
[----:B------:R-:W-:Y:S01]  /*ce70*/  HSET2.LE.AND R5, R2, R135, PT ;  /* 0x0000008702057233 */ /* 0x000fe20003803000 */
[----:B------:R-:W-:Y:S01]  /*ce80*/  F2FP.PACK_AB R2, R17, R26 ;  /* 0x0000001a1102723e */ /* 0x000fe200000000ff */
[----:B------:R-:W-:Y:S01]  /*ce90*/  IMAD.MOV.U32 R135, RZ, RZ, R247 ;  /* 0x000000ffff877224 */ /* 0x000fe200078e00f7 */
[----:B------:R-:W-:Y:S01]  /*cea0*/  LOP3.LUT R171, R3, R4, RZ, 0xc0, !PT ;  /* 0x0000000403ab7212 */ /* 0x000fe200078ec0ff */
[----:B------:R-:W-:Y:S01]  /*ceb0*/  FFMA.FTZ R4, R252, R134, R194 ;  /* 0x00000086fc047223 */ /* 0x000fe200000100c2 */
[----:B------:R-:W-:Y:S01]  /*cec0*/  LOP3.LUT R170, R0, R2, RZ, 0xc0, !PT ;  /* 0x0000000200aa7212 */ /* 0x000fe200078ec0ff */
[----:B------:R-:W-:Y:S01]  /*ced0*/  FFMA.FTZ R3, R245, R133, R206 ;  /* 0x00000085f5037223 */ /* 0x000fe200000100ce */
[----:B------:R-:W-:Y:S01]  /*cee0*/  F2FP.PACK_AB R0, R9, R11 ;  /* 0x0000000b0900723e */ /* 0x000fe200000000ff */
[----:B------:R-:W-:Y:S01]  /*cef0*/  FFMA.FTZ R2, R229, R132, R228 ;  /* 0x00000084e5027223 */ /* 0x000fe200000100e4 */
[----:B------:R-:W-:Y:S01]  /*cf00*/  LOP3.LUT R168, R5, R6, RZ, 0xc0, !PT ;  /* 0x0000000605a87212 */ /* 0x000fe200078ec0ff */
[----:B------:R-:W-:Y:S01]  /*cf10*/  FADD.FTZ R5, R203, R4 ;  /* 0x00000004cb057221 */ /* 0x000fe20000010000 */
[----:B------:R-:W-:Y:S01]  /*cf20*/  LOP3.LUT R169, R7, R0, RZ, 0xc0, !PT ;  /* 0x0000000007a97212 */ /* 0x000fe200078ec0ff */
[----:B------:R-:W-:-:S02]  /*cf30*/  FFMA.FTZ R0, R193, R25, R192 ;  /* 0x00000019c1007223 */ /* 0x000fc400000100c0 */
        /* <DEDUP_REMOVED lines=72> */
[----:B------:R-:W-:Y:S01]  /*d3c0*/  IMAD.MOV.U32 R134, RZ, RZ, R246 ;  /* 0x000000ffff867224 */ /* 0x000fe200078e00f6 */
[----:B------:R2:W-:Y:S01]  /*d3d0*/  STL [R1+0x14], R0 ;  /* 0x0000140001007387 */ /* 0x0005e20000100800 */
[----:B-1----:R-:W-:Y:S01]  /*d3e0*/  IMAD.MOV.U32 R2, RZ, RZ, R244 ;  /* 0x000000ffff027224 */ /* 0x002fe200078e00f4 */
[----:B------:R-:W-:Y:S05]  /*d3f0*/  @P0 BRA `(.L_x_419) ;  /* 0x000055b000000947 */ /* 0x000fea0003800000 */
[----:B------:R-:W3:Y:S04]  /*d400*/  LDL.64 R226, [R1+0x50] ;  /* 0x0000500001e27983 */ /* 0x000ee80000100a00 */
[----:B------:R-:W4:Y:S01]  /*d410*/  LDL.64 R224, [R1+0x40] ;  /* 0x0000400001e07983 */ /* 0x000f220000100a00 */
[----:B------:R-:W-:Y:S01]  /*d420*/  UIADD3 UR34, UR29, -0x3, URZ ;  /* 0xfffffffd1d227890 */ /* 0x000fe2000fffe03f */
[----:B------:R-:W-:-:S04]  /*d430*/  DEPBAR.LE SB0, 0x0 ;  /* 0x000080000000791a */ /* 0x000fc80000000000 */
[----:B------:R-:W-:Y:S01]  /*d440*/  USHF.R.S32.HI UR35, URZ, 0x1f, UR34 ;  /* 0x0000001f3f237899 */ /* 0x000fe20008011422 */
[----:B------:R-:W-:Y:S01]  /*d450*/  BAR.SYNC.DEFER_BLOCKING 0x0 ;  /* 0x0000000000007b1d */ /* 0x000fe20000010000 */
[----:B------:R-:W-:-:S05]  /*d460*/  UISETP.GE.AND UP0, UPT, UR29, 0x4, UPT ;  /* 0x000000041d00788c */ /* 0x000fca000bf06270 */
[----:B------:R-:W-:Y:S01]  /*d470*/  ULDC.64 UR6, c[0x0][0x1a0] ;  /* 0x0000680000067ab9 */ /* 0x000fe20000000a00 */
[----:B------:R-:W1:Y:S01]  /*d480*/  S2R R251, SR_TID.X ;  /* 0x0000000000fb7919 */ /* 0x000e620000002100 */
[----:B------:R-:W-:Y:S02]  /*d490*/  UIMAD UR35, UR35, UR6, URZ ;  /* 0x00000006232372a4 */ /* 0x000fe4000f8e023f */
[----:B------:R-:W-:Y:S02]  /*d4a0*/  UIMAD.WIDE.U32 UR36, UR34, UR6, URZ ;  /* 0x00000006222472a5 */ /* 0x000fe4000f8e003f */
[----:B------:R-:W-:-:S04]  /*d4b0*/  UIMAD UR7, UR34, UR7, UR35 ;  /* 0x00000007220772a4 */ /* 0x000fc8000f8e0223 */
[----:B------:R-:W-:Y:S01]  /*d4c0*/  UIADD3 UR7, UR37, UR7, URZ ;  /* 0x0000000725077290 */ /* 0x000fe2000fffe03f */
[----:B------:R-:W-:Y:S02]  /*d4d0*/  IMAD.U32 R2, RZ, RZ, UR36 ;  /* 0x00000024ff027e24 */ /* 0x000fe4000f8e00ff */
[----:B------:R-:W-:-:S03]  /*d4e0*/  IMAD.U32 R3, RZ, RZ, UR37 ;  /* 0x00000025ff037e24 */ /* 0x000fc6000f8e00ff */
[----:B------:R-:W-:Y:S01]  /*d4f0*/  IMAD.U32 R3, RZ, RZ, UR7 ;  /* 0x00000007ff037e24 */ /* 0x000fe2000f8e00ff */
[----:B------:R-:W-:Y:S04]  /*d500*/  @P4 STS [R218+0x9000], RZ ;  /* 0x009000ffda004388 */ /* 0x000fe80000000800 */
[----:B------:R-:W-:Y:S01]  /*d510*/  @P4 STS [R218+0x9004], RZ ;  /* 0x009004ffda004388 */ /* 0x000fe20000000800 */
[----:B-1----:R-:W-:-:S03]  /*d520*/  IMAD.SHL.U32 R251, R251, 0x2, RZ ;  /* 0x00000002fbfb7824 */ /* 0x002fc600078e00ff */
[----:B------:R-:W-:Y:S02]  /*d530*/  @P4 STS.64 [R218+0x9008], RZ ;  /* 0x009008ffda004388 */ /* 0x000fe40000000a00 */
[----:B------:R-:W-:Y:S02]  /*d540*/  LOP3.LUT R251, R251, 0x6, RZ, 0xc0, !PT ;  /* 0x00000006fbfb7812 */ /* 0x000fe400078ec0ff */
[----:B--23--:R-:W-:-:S04]  /*d550*/  LEA R0, P0, R2, R226, 0x6 ;  /* 0x000000e202007211 */ /* 0x00cfc800078030ff */
[----:B------:R-:W-:Y:S02]  /*d560*/  @!P4 LEA R14, P5, R0, c[0x0][0x170], 0x1 ;  /* 0x00005c00000eca11 */ /* 0x000fe400078a08ff */
[----:B----4-:R-:W-:Y:S02]  /*d570*/  LEA.HI.X R3, R2, R225, R3, 0x6, P0 ;  /* 0x000000e102037211 */ /* 0x010fe400000f3403 */
        /* <DEDUP_REMOVED lines=10> */
[C---:B------:R-:W-:Y:S01]  /*d620*/  @!P4 LEA R12, P5, R2.reuse, c[0x0][0x170], 0x1 ;  /* 0x00005c00020cca11 */ /* 0x040fe200078a08ff */
[----:B------:R-:W-:Y:S01]  /*d630*/  IMAD.U32 R0, RZ, RZ, UR34 ;  /* 0x00000022ff007e24 */ /* 0x000fe2000f8e00ff */
[----:B------:R-:W-:Y:S01]  /*d640*/  IADD3.X R3, R3, UR24, RZ, P6, !PT ;  /* 0x0000001803037c10 */ /* 0x000fe2000b7fe4ff */
[----:B------:R-:W-:Y:S01]  /*d650*/  @P3 STS.128 [R218+0xa000], RZ ;  /* 0x00a000ffda003388 */ /* 0x000fe20000000c00 */
[----:B------:R-:W-:Y:S01]  /*d660*/  @!P3 LEA R6, P1, R2, c[0x0][0x170], 0x1 ;  /* 0x00005c000206ba11 */ /* 0x000fe200078208ff */
[----:B------:R-:W-:Y:S01]  /*d670*/  IMAD R0, R0, 0x40, R251 ;  /* 0x0000004000007824 */ /* 0x000fe200078e02fb */
        /* <DEDUP_REMOVED lines=8> */
[----:B------:R-:W-:Y:S02]  /*d700*/  @!P2 LEA.HI.X R5, R2, c[0x0][0x174], R3, 0x1, P0 ;  /* 0x00005d000205aa11 */ /* 0x000fe400000f0c03 */
[C---:B------:R-:W-:Y:S01]  /*d710*/  ISETP.GE.AND P0, PT, R0.reuse, R37, PT ;  /* 0x000000250000720c */ /* 0x040fe20003f06270 */
[----:B------:R-:W-:Y:S01]  /*d720*/  @!PT LDS RZ, [RZ] ;  /* 0x00000000fffff984 */ /* 0x000fe20000000800 */
[----:B------:R-:W-:Y:S01]  /*d730*/  @!PT LDS RZ, [RZ] ;  /* 0x00000000fffff984 */ /* 0x000fe20000000800 */
[----:B------:R-:W-:Y:S01]  /*d740*/  @!PT LDS RZ, [RZ] ;  /* 0x00000000fffff984 */ /* 0x000fe20000000800 */
[----:B------:R2:W-:Y:S01]  /*d750*/  @!P2 LDGSTS.E.BYPASS.LTC128B.128 [R218+0xb000], [R8.64+0x80] ;  /* 0x0b00008008daafae */ /* 0x0005e2000b901d5e */
[C---:B------:R-:W-:Y:S02]  /*d760*/  IADD3 R3, R0.reuse, 0x31, RZ ;  /* 0x0000003100037810 */ /* 0x040fe40007ffe0ff */
[----:B------:R-:W-:Y:S01]  /*d770*/  ISETP.GE.AND P1, PT, R0, R36, PT ;  /* 0x000000240000720c */ /* 0x000fe20003f26270 */
        /* <DEDUP_REMOVED lines=17> */
[----:B------:R-:W-:Y:S04]  /*d890*/  LDSM.16.M88.4 R24, [R213+0x6800] ;  /* 0x00680000d518783b */ /* 0x000fe80000000200 */
[----:B------:R-:W-:Y:S04]  /*d8a0*/  LDSM.16.M88.4 R20, [R213+0x6c00] ;  /* 0x006c0000d514783b */ /* 0x000fe80000000200 */
[----:B--2---:R-:W2:Y:S04]  /*d8b0*/  LDSM.16.M88.4 R8, [R216] ;  /* 0x00000000d808783b */ /* 0x004ea80000000200 */
[----:B------:R-:W-:Y:S04]  /*d8c0*/  LDSM.16.M88.4 R48, [R215+0x6000] ;  /* 0x00600000d730783b */ /* 0x000fe80000000200 */
[----:B---3--:R-:W3:Y:S04]  /*d8d0*/  LDSM.16.M88.4 R4, [R216+0x1000] ;  /* 0x00100000d804783b */ /* 0x008ee80000000200 */
[----:B-1----:R-:W1:Y:S04]  /*d8e0*/  LDSM.16.M88.4 R12, [R217+0x1000] ;  /* 0x00100000d90c783b */ /* 0x002e680000000200 */
[----:B------:R-:W4:Y:S04]  /*d8f0*/  LDSM.16.M88.4 R44, [R215+0x6400] ;  /* 0x00640000d72c783b */ /* 0x000f280000000200 */
[----:B------:R-:W-:Y:S04]  /*d900*/  LDSM.16.M88.4 R40, [R215+0x6800] ;  /* 0x00680000d728783b */ /* 0x000fe80000000200 */
[----:B------:R-:W-:Y:S04]  /*d910*/  LDSM.16.M88.4 R32, [R215+0x6c00] ;  /* 0x006c0000d720783b */ /* 0x000fe80000000200 */
[----:B------:R-:W0:Y:S01]  /*d920*/  LDGDEPBAR ;  /* 0x00000000000079af */ /* 0x000e220000000000 */
[-C--:B--2---:R-:W-:Y:S08]  /*d930*/  HMMA.16816.F32 R224, R8, R16.reuse, RZ ;  /* 0x0000001008e0723c */ /* 0x084ff000000018ff */
[C---:B---3--:R-:W-:Y:S08]  /*d940*/  HMMA.16816.F32 R52, R4.reuse, R16, RZ ;  /* 0x000000100434723c */ /* 0x048ff000000018ff */
[C---:B------:R-:W-:Y:S08]  /*d950*/  HMMA.16816.F32 R184, R4.reuse, R18, RZ ;  /* 0x0000001204b8723c */ /* 0x040ff000000018ff */
[C---:B------:R-:W-:Y:S08]  /*d960*/  HMMA.16816.F32 R56, R4.reuse, R28, RZ ;  /* 0x0000001c0438723c */ /* 0x040ff000000018ff */
[C---:B------:R-:W-:Y:S08]  /*d970*/  HMMA.16816.F32 R176, R4.reuse, R24, RZ ;  /* 0x0000001804b0723c */ /* 0x040ff000000018ff */
[C---:B------:R-:W-:Y:S08]  /*d980*/  HMMA.16816.F32 R180, R4.reuse, R20, RZ ;  /* 0x0000001404b4723c */ /* 0x040ff000000018ff */
[C---:B------:R-:W-:Y:S08]  /*d990*/  HMMA.16816.F32 R192, R4.reuse, R30, RZ ;  /* 0x0000001e04c0723c */ /* 0x040ff000000018ff */
[C---:B------:R-:W-:Y:S08]  /*d9a0*/  HMMA.16816.F32 R204, R4.reuse, R26, RZ ;  /* 0x0000001a04cc723c */ /* 0x040ff000000018ff */
[----:B------:R-:W-:Y:S01]  /*d9b0*/  HMMA.16816.F32 R196, R4, R22, RZ ;  /* 0x0000001604c4723c */ /* 0x000fe200000018ff */
[----:B------:R-:W2:Y:S07]  /*d9c0*/  LDSM.16.M88.4 R4, [R217] ;  /* 0x00000000d904783b */ /* 0x000eae0000000200 */
[C---:B------:R-:W-:Y:S08]  /*d9d0*/  HMMA.16816.F32 R188, R8.reuse, R28, RZ ;  /* 0x0000001c08bc723c */ /* 0x040ff000000018ff */
[C---:B------:R-:W-:Y:S01]  /*d9e0*/  HMMA.16816.F32 R200, R8.reuse, R18, RZ ;  /* 0x0000001208c8723c */ /* 0x040fe200000018ff */
[----:B------:R-:W-:Y:S07]  /*d9f0*/  LDSM.16.M88.4 R16, [R213+0x7c00] ;  /* 0x007c0000d510783b */ /* 0x000fee0000000200 */
[C---:B------:R-:W-:Y:S01]  /*da00*/  HMMA.16816.F32 R208, R8.reuse, R30, RZ ;  /* 0x0000001e08d0723c */ /* 0x040fe200000018ff */
[----:B------:R-:W-:Y:S07]  /*da10*/  LDSM.16.M88.4 R28, [R213+0x7000] ;  /* 0x00700000d51c783b */ /* 0x000fee0000000200 */
[C---:B------:R-:W-:Y:S08]  /*da20*/  HMMA.16816.F32 R172, R8.reuse, R24, RZ ;  /* 0x0000001808ac723c */ /* 0x040ff000000018ff */
[C---:B------:R-:W-:Y:S01]  /*da30*/  HMMA.16816.F32 R136, R8.reuse, R26, RZ ;  /* 0x0000001a0888723c */ /* 0x040fe200000018ff */
[----:B------:R-:W-:Y:S07]  /*da40*/  LDSM.16.M88.4 R24, [R213+0x7400] ;  /* 0x00740000d518783b */ /* 0x000fee0000000200 */
[C---:B------:R-:W-:Y:S08]  /*da50*/  HMMA.16816.F32 R132, R8.reuse, R20, RZ ;  /* 0x000000140884723c */ /* 0x040ff000000018ff */
[----:B------:R-:W-:Y:S01]  /*da60*/  HMMA.16816.F32 R64, R8, R22, RZ ;  /* 0x000000160840723c */ /* 0x000fe200000018ff */
[----:B------:R-:W3:Y:S04]  /*da70*/  LDSM.16.M88.4 R8, [R216+0x3000] ;  /* 0x00300000d808783b */ /* 0x000ee80000000200 */
[----:B------:R-:W5:Y:S03]  /*da80*/  LDSM.16.M88.4 R20, [R213+0x7800] ;  /* 0x00780000d514783b */ /* 0x000f660000000200 */
[C---:B-1----:R-:W-:Y:S08]  /*da90*/  HMMA.16816.F32 R60, R12.reuse, R48, R52 ;  /* 0x000000300c3c723c */ /* 0x042ff00000001834 */
[----:B----4-:R-:W-:Y:S08]  /*daa0*/  HMMA.16816.F32 R56, R12, R44, R56 ;  /* 0x0000002c0c38723c */ /* 0x010ff00000001838 */
[----:B--2---:R-:W-:Y:S08]  /*dab0*/  HMMA.16816.F32 R228, R4, R48, R224 ;  /* 0x0000003004e4723c */ /* 0x004ff000000018e0 */
[C---:B------:R-:W-:Y:S08]  /*dac0*/  HMMA.16816.F32 R52, R12.reuse, R40, R176 ;  /* 0x000000280c34723c */ /* 0x040ff000000018b0 */
[C---:B------:R-:W-:Y:S08]  /*dad0*/  HMMA.16816.F32 R180, R12.reuse, R32, R180 ;  /* 0x000000200cb4723c */ /* 0x040ff000000018b4 */
[C---:B------:R-:W-:Y:S08]  /*dae0*/  HMMA.16816.F32 R184, R12.reuse, R50, R184 ;  /* 0x000000320cb8723c */ /* 0x040ff000000018b8 */
[C---:B------:R-:W-:Y:S08]  /*daf0*/  HMMA.16816.F32 R192, R12.reuse, R46, R192 ;  /* 0x0000002e0cc0723c */ /* 0x040ff000000018c0 */
[----:B------:R-:W-:Y:S08]  /*db00*/  HMMA.16816.F32 R220, R12, R34, R196 ;  /* 0x000000220cdc723c */ /* 0x000ff000000018c4 */
[----:B------:R-:W-:Y:S08]  /*db10*/  HMMA.16816.F32 R224, R4, R44, R188 ;  /* 0x0000002c04e0723c */ /* 0x000ff000000018bc */
[----:B------:R-:W-:Y:S01]  /*db20*/  HMMA.16816.F32 R204, R12, R42, R204 ;  /* 0x0000002a0ccc723c */ /* 0x000fe200000018cc */
[----:B------:R-:W-:Y:S07]  /*db30*/  LDSM.16.M88.4 R12, [R217+0x3000] ;  /* 0x00300000d90c783b */ /* 0x000fee0000000200 */
        /* <DEDUP_REMOVED lines=9> */
[----:B------:R-:W1:Y:S04]  /*dbd0*/  LDSM.16.M88.4 R4, [R216+0x2000] ;  /* 0x00200000d804783b */ /* 0x000e680000000200 */
[----:B------:R-:W2:Y:S03]  /*dbe0*/  LDSM.16.M88.4 R32, [R215+0x7c00] ;  /* 0x007c0000d720783b */ /* 0x000ea60000000200 */
[C---:B---3--:R-:W-:Y:S08]  /*dbf0*/  HMMA.16816.F32 R172, R8.reuse, R28, R60 ;  /* 0x0000001c08ac723c */ /* 0x048ff0000000183c */
[C---:B------:R-:W-:Y:S08]  /*dc00*/  HMMA.16816.F32 R136, R8.reuse, R24, R56 ;  /* 0x000000180888723c */ /* 0x040ff00000001838 */
[C---:B-----5:R-:W-:Y:S08]  /*dc10*/  HMMA.16816.F32 R56, R8.reuse, R20, R52 ;  /* 0x000000140838723c */ /* 0x060ff00000001834 */
[C---:B------:R-:W-:Y:S08]  /*dc20*/  HMMA.16816.F32 R132, R8.reuse, R16, R180 ;  /* 0x000000100884723c */ /* 0x040ff000000018b4 */
[C---:B------:R-:W-:Y:S08]  /*dc30*/  HMMA.16816.F32 R64, R8.reuse, R30, R184 ;  /* 0x0000001e0840723c */ /* 0x040ff000000018b8 */
[C---:B------:R-:W-:Y:S08]  /*dc40*/  HMMA.16816.F32 R60, R8.reuse, R26, R192 ;  /* 0x0000001a083c723c */ /* 0x040ff000000018c0 */
[C---:B------:R-:W-:Y:S08]  /*dc50*/  HMMA.16816.F32 R52, R8.reuse, R22, R204 ;  /* 0x000000160834723c */ /* 0x040ff000000018cc */
[----:B------:R-:W-:Y:S01]  /*dc60*/  HMMA.16816.F32 R180, R8, R18, R220 ;  /* 0x0000001208b4723c */ /* 0x000fe200000018dc */
[----:B------:R-:W3:Y:S07]  /*dc70*/  LDSM.16.M88.4 R8, [R217+0x2000] ;  /* 0x00200000d908783b */ /* 0x000eee0000000200 */
[C---:B-1----:R-:W-:Y:S08]  /*dc80*/  HMMA.16816.F32 R232, R4.reuse, R28, R228 ;  /* 0x0000001c04e8723c */ /* 0x042ff000000018e4 */
[C---:B------:R-:W-:Y:S08]  /*dc90*/  HMMA.16816.F32 R184, R4.reuse, R22, R188 ;  /* 0x0000001604b8723c */ /* 0x040ff000000018bc */
[C---:B------:R-:W-:Y:S08]  /*dca0*/  HMMA.16816.F32 R192, R4.reuse, R26, R196 ;  /* 0x0000001a04c0723c */ /* 0x040ff000000018c4 */
[----:B------:R-:W-:Y:S08]  /*dcb0*/  HMMA.16816.F32 R204, R4, R18, R176 ;  /* 0x0000001204cc723c */ /* 0x000ff000000018b0 */
[----:B------:R-:W-:Y:S08]  /*dcc0*/  HMMA.16816.F32 R188, R12, R44, R136 ;  /* 0x0000002c0cbc723c */ /* 0x000ff00000001888 */
        /* <DEDUP_REMOVED lines=8> */
[----:B------:R-:W4:Y:S03]  /*dd50*/  LDSM.16.M88.4 R16, [R213+0x8c00] ;  /* 0x008c0000d510783b */ /* 0x000f260000000200 */
[C---:B------:R-:W-:Y:S08]  /*dd60*/  HMMA.16816.F32 R196, R12.reuse, R50, R64 ;  /* 0x000000320cc4723c */ /* 0x040ff00000001840 */
[C---:B------:R-:W-:Y:S08]  /*dd70*/  HMMA.16816.F32 R176, R12.reuse, R46, R60 ;  /* 0x0000002e0cb0723c */ /* 0x040ff0000000183c */
[C---:B------:R-:W-:Y:S08]  /*dd80*/  HMMA.16816.F32 R136, R12.reuse, R40, R56 ;  /* 0x000000280c88723c */ /* 0x040ff00000001838 */
[C---:B------:R-:W-:Y:S08]  /*dd90*/  HMMA.16816.F32 R200, R12.reuse, R48, R172 ;  /* 0x000000300cc8723c */ /* 0x040ff000000018ac */
[C---:B------:R-:W-:Y:S08]  /*dda0*/  HMMA.16816.F32 R64, R12.reuse, R42, R52 ;  /* 0x0000002a0c40723c */ /* 0x040ff00000001834 */
[C---:B--2---:R-:W-:Y:S08]  /*ddb0*/  HMMA.16816.F32 R60, R12.reuse, R32, R132 ;  /* 0x000000200c3c723c */ /* 0x044ff00000001884 */
[----:B------:R-:W-:Y:S01]  /*ddc0*/  HMMA.16816.F32 R56, R12, R34, R180 ;  /* 0x000000220c38723c */ /* 0x000fe200000018b4 */
[----:B------:R-:W2:Y:S07]  /*ddd0*/  LDSM.16.M88.4 R12, [R216+0x4000] ;  /* 0x00400000d80c783b */ /* 0x000eae0000000200 */
[C---:B---3--:R-:W-:Y:S08]  /*dde0*/  HMMA.16816.F32 R52, R8.reuse, R48, R232 ;  /* 0x000000300834723c */ /* 0x048ff000000018e8 */
[C---:B------:R-:W-:Y:S08]  /*ddf0*/  HMMA.16816.F32 R172, R8.reuse, R46, R192 ;  /* 0x0000002e08ac723c */ /* 0x040ff000000018c0 */
[C---:B------:R-:W-:Y:S08]  /*de00*/  HMMA.16816.F32 R132, R8.reuse, R50, R228 ;  /* 0x000000320884723c */ /* 0x040ff000000018e4 */
[C---:B------:R-:W-:Y:S08]  /*de10*/  HMMA.16816.F32 R192, R8.reuse, R32, R208 ;  /* 0x0000002008c0723c */ /* 0x040ff000000018d0 */
[C---:B------:R-:W-:Y:S01]  /*de20*/  HMMA.16816.F32 R48, R8.reuse, R44, R224 ;  /* 0x0000002c0830723c */ /* 0x040fe200000018e0 */
[----:B------:R-:W-:Y:S07]  /*de30*/  LDSM.16.M88.4 R44, [R215+0x8000] ;  /* 0x00800000d72c783b */ /* 0x000fee0000000200 */
[C---:B------:R-:W-:Y:S08]  /*de40*/  HMMA.16816.F32 R180, R8.reuse, R40, R220 ;  /* 0x0000002808b4723c */ /* 0x040ff000000018dc */
[C---:B------:R-:W-:Y:S01]  /*de50*/  HMMA.16816.F32 R184, R8.reuse, R42, R184 ;  /* 0x0000002a08b8723c */ /* 0x040fe200000018b8 */
[----:B------:R-:W-:Y:S07]  /*de60*/  LDSM.16.M88.4 R40, [R215+0x8400] ;  /* 0x00840000d728783b */ /* 0x000fee0000000200 */
[----:B------:R-:W-:Y:S01]  /*de70*/  HMMA.16816.F32 R32, R8, R34, R204 ;  /* 0x000000220820723c */ /* 0x000fe200000018cc */
[----:B------:R-:W3:Y:S07]  /*de80*/  LDSM.16.M88.4 R8, [R217+0x4000] ;  /* 0x00400000d908783b */ /* 0x000eee0000000200 */
[C---:B-1----:R-:W-:Y:S08]  /*de90*/  HMMA.16816.F32 R200, R4.reuse, R24, R200 ;  /* 0x0000001804c8723c */ /* 0x042ff000000018c8 */
[C---:B------:R-:W-:Y:S08]  /*dea0*/  HMMA.16816.F32 R204, R4.reuse, R26, R196 ;  /* 0x0000001a04cc723c */ /* 0x040ff000000018c4 */
[C---:B------:R-:W-:Y:S08]  /*deb0*/  HMMA.16816.F32 R208, R4.reuse, R28, R188 ;  /* 0x0000001c04d0723c */ /* 0x040ff000000018bc */
[C---:B------:R-:W-:Y:S08]  /*dec0*/  HMMA.16816.F32 R220, R4.reuse, R30, R176 ;  /* 0x0000001e04dc723c */ /* 0x040ff000000018b0 */
[C---:B------:R-:W-:Y:S08]  /*ded0*/  HMMA.16816.F32 R224, R4.reuse, R20, R136 ;  /* 0x0000001404e0723c */ /* 0x040ff00000001888 */
[C---:B------:R-:W-:Y:S08]  /*dee0*/  HMMA.16816.F32 R228, R4.reuse, R22, R64 ;  /* 0x0000001604e4723c */ /* 0x040ff00000001840 */
[C---:B----4-:R-:W-:Y:S08]  /*def0*/  HMMA.16816.F32 R232, R4.reuse, R16, R60 ;  /* 0x0000001004e8723c */ /* 0x050ff0000000183c */
[----:B------:R-:W-:Y:S08]  /*df00*/  HMMA.16816.F32 R236, R4, R18, R56 ;  /* 0x0000001204ec723c */ /* 0x000ff00000001838 */
[C---:B--2---:R-:W-:Y:S01]  /*df10*/  HMMA.16816.F32 R4, R12.reuse, R24, R52 ;  /* 0x000000180c04723c */ /* 0x044fe20000001834 */
[----:B------:R-:W1:Y:S07]  /*df20*/  LDSM.16.M88.4 R52, [R215+0x8800] ;  /* 0x00880000d734783b */ /* 0x000e6e0000000200 */
[C---:B------:R-:W-:Y:S08]  /*df30*/  HMMA.16816.F32 R136, R12.reuse, R26, R132 ;  /* 0x0000001a0c88723c */ /* 0x040ff00000001884 */
[----:B------:R-:W-:Y:S01]  /*df40*/  HMMA.16816.F32 R64, R12, R28, R48 ;  /* 0x0000001c0c40723c */ /* 0x000fe20000001830 */
[----:B------:R-:W-:Y:S07]  /*df50*/  LDSM.16.M88.4 R48, [R215+0x8c00] ;  /* 0x008c0000d730783b */ /* 0x000fee0000000200 */
[----:B---3--:R-:W-:Y:S01]  /*df60*/  HMMA.16816.F32 R132, R8, R44, R4 ;  /* 0x0000002c0884723c */ /* 0x008fe20000001804 */
[----:B------:R-:W2:Y:S01]  /*df70*/  LDSM.16.M88.4 R4, [R217+0x5000] ;  /* 0x00500000d904783b */ /* 0x000ea20000000200 */
[----:B------:R-:W-:-:S06]  /*df80*/  DEPBAR.LE SB0, 0x0 ;  /* 0x000080000000791a */ /* 0x000fcc0000000000 */
[C---:B------:R-:W-:Y:S08]  /*df90*/  HMMA.16816.F32 R60, R12.reuse, R30, R172 ;  /* 0x0000001e0c3c723c */ /* 0x040ff000000018ac */
[C---:B------:R-:W-:Y:S08]  /*dfa0*/  HMMA.16816.F32 R28, R12.reuse, R20, R180 ;  /* 0x000000140c1c723c */ /* 0x040ff000000018b4 */
[C---:B------:R-:W-:Y:S08]  /*dfb0*/  HMMA.16816.F32 R56, R12.reuse, R22, R184 ;  /* 0x000000160c38723c */ /* 0x040ff000000018b8 */
[----:B------:R-:W-:Y:S07]  /*dfc0*/  HMMA.16816.F32 R24, R12, R16, R192 ;  /* 0x000000100c18723c */ /* 0x000fee00000018c0 */
[C---:B------:R-:W-:Y:S01]  /*dfd0*/  IADD3 R17, R0.reuse, 0x9, RZ ;  /* 0x0000000900117810 */ /* 0x040fe20007ffe0ff */
[----:B------:R-:W-:Y:S01]  /*dfe0*/  HMMA.16816.F32 R136, R8, R46, R136 ;  /* 0x0000002e0888723c */ /* 0x000fe20000001888 */
[----:B------:R-:W-:-:S07]  /*dff0*/  IADD3 R16, R0, 0x10, RZ ;  /* 0x0000001000107810 */ /* 0x000fce0007ffe0ff */
[----:B------:R-:W-:Y:S01]  /*e000*/  HMMA.16816.F32 R20, R12, R18, R32 ;  /* 0x000000120c14723c */ /* 0x000fe20000001820 */
[----:B------:R-:W3:Y:S06]  /*e010*/  I2F R35, R0 ;  /* 0x0000000000237306 */ /* 0x000eec0000201400 */
[C---:B------:R-:W-:Y:S01]  /*e020*/  IADD3 R19, R0.reuse, 0x1, RZ ;  /* 0x0000000100137810 */ /* 0x040fe20007ffe0ff */
[----:B------:R-:W-:Y:S01]  /*e030*/  HMMA.16816.F32 R172, R8, R40, R64 ;  /* 0x0000002808ac723c */ /* 0x000fe20000001840 */
[----:B------:R-:W4:Y:S01]  /*e040*/  I2F R32, R17 ;  /* 0x0000001100207306 */ /* 0x000f220000201400 */
[----:B------:R-:W-:-:S02]  /*e050*/  IADD3 R18, R0, 0x8, RZ ;  /* 0x0000000800127810 */ /* 0x000fc40007ffe0ff */
[C---:B------:R-:W-:Y:S02]  /*e060*/  IADD3 R15, R0.reuse, 0x11, RZ ;  /* 0x00000011000f7810 */ /* 0x040fe40007ffe0ff */
[C---:B------:R-:W-:Y:S02]  /*e070*/  IADD3 R14, R0.reuse, 0x18, RZ ;  /* 0x00000018000e7810 */ /* 0x040fe40007ffe0ff */
[----:B-1----:R-:W-:Y:S01]  /*e080*/  HMMA.16816.F32 R184, R8, R52, R28 ;  /* 0x0000003408b8723c */ /* 0x002fe2000000181c */
[----:B------:R-:W1:Y:S01]  /*e090*/  I2F R34, R19 ;  /* 0x0000001300227306 */ /* 0x000e620000201400 */
[C---:B------:R-:W-:Y:S01]  /*e0a0*/  IADD3 R13, R0.reuse, 0x19, RZ ;  /* 0x00000019000d7810 */ /* 0x040fe20007ffe0ff */
[----:B---3--:R-:W-:Y:S01]  /*e0b0*/  FFMA.FTZ R64, R35, UR4, R134 ;  /* 0x0000000423407c23 */ /* 0x008fe20008010086 */
[----:B------:R-:W-:Y:S02]  /*e0c0*/  IADD3 R12, R0, 0x20, RZ ;  /* 0x00000020000c7810 */ /* 0x000fe40007ffe0ff */
[----:B------:R-:W-:-:S02]  /*e0d0*/  ISETP.GE.AND P5, PT, R19, R37, PT ;  /* 0x000000251300720c */ /* 0x000fc40003fa6270 */
[----:B------:R-:W-:Y:S01]  /*e0e0*/  HMMA.16816.F32 R188, R8, R42, R60 ;  /* 0x0000002a08bc723c */ /* 0x000fe2000000183c */
[----:B------:R-:W3:Y:S01]  /*e0f0*/  I2F R31, R16 ;  /* 0x00000010001f7306 */ /* 0x000ee20000201400 */
[----:B----4-:R-:W-:Y:S01]  /*e100*/  FFMA.FTZ R2, R32, UR4, R137 ;  /* 0x0000000420027c23 */ /* 0x010fe20008010089 */
[----:B------:R-:W-:-:S04]  /*e110*/  ISETP.GE.AND P6, PT, R18, R37, PT ;  /* 0x000000251200720c */ /* 0x000fc80003fc6270 */
[----:B------:R-:W-:Y:S01]  /*e120*/  FFMA.FTZ R61, R32, UR4, R139 ;  /* 0x00000004203d7c23 */ /* 0x000fe2000801008b */
[----:B--2---:R-:W-:Y:S01]  /*e130*/  HMMA.16816.F32 R196, R4, R44, R200 ;  /* 0x0000002c04c4723c */ /* 0x004fe200000018c8 */
[----:B------:R-:W2:Y:S01]  /*e140*/  I2F R33, R18 ;  /* 0x0000001200217306 */ /* 0x000ea20000201400 */
[----:B-1----:R-:W-:-:S06]  /*e150*/  FFMA.FTZ R63, R34, UR4, R135 ;  /* 0x00000004223f7c23 */ /* 0x002fcc0008010087 */
[----:B------:R-:W-:Y:S01]  /*e160*/  HMMA.16816.F32 R200, R4, R46, R204 ;  /* 0x0000002e04c8723c */ /* 0x000fe200000018cc */
[----:B------:R-:W1:Y:S01]  /*e170*/  I2F R30, R15 ;  /* 0x0000000f001e7306 */ /* 0x000e620000201400 */
[----:B---3--:R-:W-:-:S06]  /*e180*/  FFMA.FTZ R60, R31, UR4, R174 ;  /* 0x000000041f3c7c23 */ /* 0x008fcc00080100ae */
[----:B------:R-:W-:Y:S01]  /*e190*/  HMMA.16816.F32 R204, R4, R40, R208 ;  /* 0x0000002804cc723c */ /* 0x000fe200000018d0 */
[----:B------:R-:W3:Y:S01]  /*e1a0*/  I2F R29, R14 ;  /* 0x0000000e001d7306 */ /* 0x000ee20000201400 */
[----:B--2---:R-:W-:-:S05]  /*e1b0*/  FFMA.FTZ R62, R33, UR4, R138 ;  /* 0x00000004213e7c23 */ /* 0x004fca000801008a */
[----:B------:R-:W-:Y:S01]  /*e1c0*/  FFMA.FTZ R40, R35, UR4, R132 ;  /* 0x0000000423287c23 */ /* 0x000fe20008010084 */
[C---:B------:R-:W-:Y:S01]  /*e1d0*/  HMMA.16816.F32 R180, R8.reuse, R54, R56 ;  /* 0x0000003608b4723c */ /* 0x040fe20000001838 */
[----:B------:R-:W2:Y:S01]  /*e1e0*/  I2F R28, R13 ;  /* 0x0000000d001c7306 */ /* 0x000ea20000201400 */
[----:B------:R-:W-:Y:S02]  /*e1f0*/  FFMA.FTZ R41, R31, UR4, R172 ;  /* 0x000000041f297c23 */ /* 0x000fe400080100ac */
[----:B------:R-:W-:Y:S02]  /*e200*/  FSEL R137, R40, -INF , !P0 ;  /* 0xff80000028897808 */ /* 0x000fe40004000000 */
[-C--:B------:R-:W-:Y:S01]  /*e210*/  ISETP.GE.AND P0, PT, R17, R37.reuse, PT ;  /* 0x000000251100720c */ /* 0x080fe20003f06270 */
[----:B-1----:R-:W-:Y:S01]  /*e220*/  FFMA.FTZ R56, R30, UR4, R173 ;  /* 0x000000041e387c23 */ /* 0x002fe200080100ad */
[C---:B------:R-:W-:Y:S01]  /*e230*/  HMMA.16816.F32 R176, R8.reuse, R48, R24 ;  /* 0x0000003008b0723c */ /* 0x040fe20000001818 */
[----:B------:R-:W1:Y:S01]  /*e240*/  I2F R27, R12 ;  /* 0x0000000c001b7306 */ /* 0x000e620000201400 */
[----:B------:R-:W-:Y:S01]  /*e250*/  FSEL R172, R2, -INF , !P0 ;  /* 0xff80000002ac7808 */ /* 0x000fe20004000000 */
[C---:B---3--:R-:W-:Y:S01]  /*e260*/  FFMA.FTZ R47, R29.reuse, UR4, R188 ;  /* 0x000000041d2f7c23 */ /* 0x048fe200080100bc */
[----:B------:R-:W-:Y:S01]  /*e270*/  IADD3 R2, R0, 0x38, RZ ;  /* 0x0000003800027810 */ /* 0x000fe20007ffe0ff */
[----:B------:R-:W-:Y:S01]  /*e280*/  FFMA.FTZ R58, R29, UR4, R190 ;  /* 0x000000041d3a7c23 */ /* 0x000fe200080100be */
[----:B------:R-:W-:Y:S01]  /*e290*/  ISETP.GE.AND P0, PT, R14, R37, PT ;  /* 0x000000250e00720c */ /* 0x000fe20003f06270 */
[----:B------:R-:W-:Y:S01]  /*e2a0*/  FFMA.FTZ R59, R30, UR4, R175 ;  /* 0x000000041e3b7c23 */ /* 0x000fe200080100af */
[----:B------:R-:W-:Y:S01]  /*e2b0*/  HMMA.16816.F32 R192, R8, R50, R20 ;  /* 0x0000003208c0723c */ /* 0x000fe20000001814 */
[----:B------:R-:W3:Y:S01]  /*e2c0*/  I2F R22, R3 ;  /* 0x0000000300167306 */ /* 0x000ee20000201400 */
[----:B--2---:R-:W-:-:S02]  /*e2d0*/  FFMA.FTZ R46, R28, UR4, R189 ;  /* 0x000000041c2e7c23 */ /* 0x004fc400080100bd */
[----:B------:R-:W-:-:S03]  /*e2e0*/  FFMA.FTZ R57, R28, UR4, R191 ;  /* 0x000000041c397c23 */ /* 0x000fc600080100bf */
[----:B------:R-:W-:Y:S01]  /*e2f0*/  IADD3 R10, R0, 0x28, RZ ;  /* 0x00000028000a7810 */ /* 0x000fe20007ffe0ff */
[----:B------:R-:W-:Y:S01]  /*e300*/  FFMA.FTZ R21, R34, UR4, R133 ;  /* 0x0000000422157c23 */ /* 0x000fe20008010085 */
[C---:B------:R-:W-:Y:S01]  /*e310*/  IADD3 R9, R0.reuse, 0x29, RZ ;  /* 0x0000002900097810 */ /* 0x040fe20007ffe0ff */
[----:B------:R-:W-:Y:S01]  /*e320*/  FFMA.FTZ R20, R33, UR4, R136 ;  /* 0x0000000421147c23 */ /* 0x000fe20008010088 */
[----:B------:R-:W2:Y:S01]  /*e330*/  I2F R25, R10 ;  /* 0x0000000a00197306 */ /* 0x000ea20000201400 */
[----:B------:R-:W-:Y:S01]  /*e340*/  IADD3 R11, R0, 0x21, RZ ;  /* 0x00000021000b7810 */ /* 0x000fe20007ffe0ff */
[----:B-1----:R-:W-:Y:S01]  /*e350*/  FFMA.FTZ R45, R27, UR4, R184 ;  /* 0x000000041b2d7c23 */ /* 0x002fe200080100b8 */
[----:B------:R-:W-:Y:S01]  /*e360*/  FSEL R138, R21, -INF , !P5 ;  /* 0xff800000158a7808 */ /* 0x000fe20006800000 */
[----:B------:R-:W-:Y:S01]  /*e370*/  HMMA.16816.F32 R208, R4, R42, R220 ;  /* 0x0000002a04d0723c */ /* 0x000fe200000018dc */
[----:B------:R-:W-:Y:S01]  /*e380*/  FSEL R139, R20, -INF , !P6 ;  /* 0xff800000148b7808 */ /* 0x000fe20007000000 */
[----:B---3--:R-:W-:Y:S01]  /*e390*/  FFMA.FTZ R65, R22, UR4, R177 ;  /* 0x0000000416417c23 */ /* 0x008fe200080100b1 */
[-C--:B------:R-:W-:Y:S01]  /*e3a0*/  ISETP.GE.AND P5, PT, R16, R37.reuse, PT ;  /* 0x000000251000720c */ /* 0x080fe20003fa6270 */
[----:B------:R-:W1:Y:S01]  /*e3b0*/  I2F R24, R9 ;  /* 0x0000000900187306 */ /* 0x000e620000201400 */
[----:B------:R-:W-:Y:S01]  /*e3c0*/  ISETP.GE.AND P6, PT, R15, R37, PT ;  /* 0x000000250f00720c */ /* 0x000fe20003fc6270 */
[----:B------:R-:W-:Y:S01]  /*e3d0*/  FFMA.FTZ R132, R27, UR4, R186 ;  /* 0x000000041b847c23 */ /* 0x000fe200080100ba */
[----:B------:R-:W-:Y:S01]  /*e3e0*/  IADD3 R8, R0, 0x30, RZ ;  /* 0x0000003000087810 */ /* 0x000fe20007ffe0ff */
[----:B------:R-:W-:Y:S01]  /*e3f0*/  FFMA.FTZ R135, R22, UR4, R179 ;  /* 0x0000000416877c23 */ /* 0x000fe200080100b3 */
[----:B------:R-:W-:-:S02]  /*e400*/  FSEL R189, R41, -INF , !P5 ;  /* 0xff80000029bd7808 */ /* 0x000fc40006800000 */
[----:B------:R-:W-:Y:S01]  /*e410*/  FSEL R188, R56, -INF , !P6 ;  /* 0xff80000038bc7808 */ /* 0x000fe20007000000 */
[----:B------:R-:W3:Y:S01]  /*e420*/  I2F R21, R2 ;  /* 0x0000000200157306 */ /* 0x000ee20000201400 */
[-C--:B------:R-:W-:Y:S01]  /*e430*/  ISETP.GE.AND P5, PT, R13, R37.reuse, PT ;  /* 0x000000250d00720c */ /* 0x080fe20003fa6270 */
[C---:B--2---:R-:W-:Y:S01]  /*e440*/  FFMA.FTZ R43, R25.reuse, UR4, R180 ;  /* 0x00000004192b7c23 */ /* 0x044fe200080100b4 */
[-C--:B------:R-:W-:Y:S01]  /*e450*/  ISETP.GE.AND P6, PT, R12, R37.reuse, PT ;  /* 0x000000250c00720c */ /* 0x080fe20003fc6270 */
[----:B------:R-:W-:Y:S01]  /*e460*/  FFMA.FTZ R134, R25, UR4, R182 ;  /* 0x0000000419867c23 */ /* 0x000fe200080100b6 */
[----:B------:R-:W-:Y:S02]  /*e470*/  FSEL R190, R46, -INF , !P5 ;  /* 0xff8000002ebe7808 */ /* 0x000fe40006800000 */
[----:B------:R-:W-:Y:S01]  /*e480*/  FSEL R221, R45, -INF , !P6 ;  /* 0xff8000002ddd7808 */ /* 0x000fe20007000000 */
[----:B------:R-:W2:Y:S01]  /*e490*/  I2F R26, R11 ;  /* 0x0000000b001a7306 */ /* 0x000ea20000201400 */
[----:B-1----:R-:W-:Y:S01]  /*e4a0*/  FFMA.FTZ R42, R24, UR4, R181 ;  /* 0x00000004182a7c23 */ /* 0x002fe200080100b5 */
[-C--:B------:R-:W-:Y:S01]  /*e4b0*/  ISETP.GE.AND P5, PT, R10, R37.reuse, PT ;  /* 0x000000250a00720c */ /* 0x080fe20003fa6270 */
[----:B------:R-:W-:Y:S01]  /*e4c0*/  FFMA.FTZ R133, R24, UR4, R183 ;  /* 0x0000000418857c23 */ /* 0x000fe200080100b7 */
[----:B------:R-:W-:-:S02]  /*e4d0*/  ISETP.GE.AND P6, PT, R9, R37, PT ;  /* 0x000000250900720c */ /* 0x000fc40003fc6270 */
[----:B------:R-:W-:Y:S02]  /*e4e0*/  FSEL R240, R43, -INF , !P5 ;  /* 0xff8000002bf07808 */ /* 0x000fe40006800000 */
[----:B------:R-:W1:Y:S01]  /*e4f0*/  I2F R23, R8 ;  /* 0x0000000800177306 */ /* 0x000e620000201400 */
[----:B------:R-:W-:Y:S01]  /*e500*/  FSEL R241, R42, -INF , !P6 ;  /* 0xff8000002af17808 */ /* 0x000fe20007000000 */
[----:B---3--:R-:W-:Y:S01]  /*e510*/  FFMA.FTZ R20, R21, UR4, R192 ;  /* 0x0000000415147c23 */ /* 0x008fe200080100c0 */
[-C--:B------:R-:W-:Y:S01]  /*e520*/  ISETP.GE.AND P5, PT, R3, R37.reuse, PT ;  /* 0x000000250300720c */ /* 0x080fe20003fa6270 */
[----:B------:R-:W-:Y:S01]  /*e530*/  FFMA.FTZ R40, R21, UR4, R194 ;  /* 0x0000000415287c23 */ /* 0x000fe200080100c2 */
[----:B------:R-:W-:Y:S01]  /*e540*/  BAR.SYNC.DEFER_BLOCKING 0x0 ;  /* 0x0000000000007b1d */ /* 0x000fe20000010000 */
[----:B------:R-:W-:Y:S01]  /*e550*/  ISETP.GE.AND P6, PT, R2, R37, PT ;  /* 0x000000250200720c */ /* 0x000fe20003fc6270 */
[C---:B--2---:R-:W-:Y:S01]  /*e560*/  FFMA.FTZ R67, R26.reuse, UR4, R187 ;  /* 0x000000041a437c23 */ /* 0x044fe200080100bb */
[----:B------:R-:W-:Y:S01]  /*e570*/  FSEL R187, R47, -INF , !P0 ;  /* 0xff8000002fbb7808 */ /* 0x000fe20004000000 */
[----:B------:R-:W-:Y:S01]  /*e580*/  FFMA.FTZ R44, R26, UR4, R185 ;  /* 0x000000041a2c7c23 */ /* 0x000fe200080100b9 */
[----:B------:R-:W-:-:S02]  /*e590*/  FSEL R181, R65, -INF , !P5 ;  /* 0xff80000041b57808 */ /* 0x000fc40006800000 */
[----:B------:R-:W-:Y:S02]  /*e5a0*/  FSEL R180, R20, -INF , !P6 ;  /* 0xff80000014b47808 */ /* 0x000fe40007000000 */
[----:B------:R-:W-:Y:S01]  /*e5b0*/  FSEL R56, R64, -INF , !P1 ;  /* 0xff80000040387808 */ /* 0x000fe20004800000 */
[----:B-1----:R-:W-:Y:S01]  /*e5c0*/  FFMA.FTZ R66, R23, UR4, R176 ;  /* 0x0000000417427c23 */ /* 0x002fe200080100b0 */
[----:B------:R-:W-:Y:S01]  /*e5d0*/  ISETP.GE.AND P0, PT, R11, R37, PT ;  /* 0x000000250b00720c */ /* 0x000fe20003f06270 */
[----:B------:R-:W-:Y:S01]  /*e5e0*/  FFMA.FTZ R136, R23, UR4, R178 ;  /* 0x0000000417887c23 */ /* 0x000fe200080100b2 */
[-C--:B------:R-:W-:Y:S02]  /*e5f0*/  ISETP.GE.AND P5, PT, R19, R36.reuse, PT ;  /* 0x000000241300720c */ /* 0x080fe40003fa6270 */
[-C--:B------:R-:W-:Y:S02]  /*e600*/  ISETP.GE.AND P6, PT, R18, R36.reuse, PT ;  /* 0x000000241200720c */ /* 0x080fe40003fc6270 */
[----:B------:R-:W-:-:S02]  /*e610*/  ISETP.GE.AND P1, PT, R17, R36, PT ;  /* 0x000000241100720c */ /* 0x000fc40003f26270 */
[----:B------:R-:W-:Y:S02]  /*e620*/  FSEL R223, R44, -INF , !P0 ;  /* 0xff8000002cdf7808 */ /* 0x000fe40004000000 */
[----:B------:R-:W-:Y:S02]  /*e630*/  FSEL R63, R63, -INF , !P5 ;  /* 0xff8000003f3f7808 */ /* 0x000fe40006800000 */
[----:B------:R-:W-:Y:S02]  /*e640*/  FSEL R62, R62, -INF , !P6 ;  /* 0xff8000003e3e7808 */ /* 0x000fe40007000000 */
[----:B------:R-:W-:Y:S02]  /*e650*/  FSEL R61, R61, -INF , !P1 ;  /* 0xff8000003d3d7808 */ /* 0x000fe40004800000 */
[----:B------:R-:W-:Y:S02]  /*e660*/  ISETP.GE.AND P0, PT, R8, R37, PT ;  /* 0x000000250800720c */ /* 0x000fe40003f06270 */
[----:B------:R-:W-:-:S02]  /*e670*/  ISETP.GE.AND P5, PT, R16, R36, PT ;  /* 0x000000241000720c */ /* 0x000fc40003fa6270 */
[-C--:B------:R-:W-:Y:S02]  /*e680*/  ISETP.GE.AND P6, PT, R15, R36.reuse, PT ;  /* 0x000000240f00720c */ /* 0x080fe40003fc6270 */
[----:B------:R-:W-:Y:S02]  /*e690*/  ISETP.GE.AND P1, PT, R14, R36, PT ;  /* 0x000000240e00720c */ /* 0x000fe40003f26270 */
[----:B------:R-:W-:Y:S02]  /*e6a0*/  FSEL R66, R66, -INF , !P0 ;  /* 0xff80000042427808 */ /* 0x000fe40004000000 */
[----:B------:R-:W-:Y:S02]  /*e6b0*/  FSEL R192, R60, -INF , !P5 ;  /* 0xff8000003cc07808 */ /* 0x000fe40006800000 */
[----:B------:R-:W-:Y:S02]  /*e6c0*/  FSEL R219, R59, -INF , !P6 ;  /* 0xff8000003bdb7808 */ /* 0x000fe40007000000 */
[----:B------:R-:W-:-:S02]  /*e6d0*/  FSEL R185, R58, -INF , !P1 ;  /* 0xff8000003ab97808 */ /* 0x000fc40004800000 */
[C---:B------:R-:W-:Y:S02]  /*e6e0*/  ISETP.GE.AND P0, PT, R0.reuse, R39, PT ;  /* 0x000000270000720c */ /* 0x040fe40003f06270 */
[----:B------:R-:W-:Y:S02]  /*e6f0*/  ISETP.GE.AND P5, PT, R13, R36, PT ;  /* 0x000000240d00720c */ /* 0x000fe40003fa6270 */
[----:B------:R-:W-:Y:S02]  /*e700*/  ISETP.GE.AND P6, PT, R0, R38, PT ;  /* 0x000000260000720c */ /* 0x000fe40003fc6270 */
[----:B------:R-:W-:Y:S02]  /*e710*/  ISETP.GE.AND P1, PT, R12, R36, PT ;  /* 0x000000240c00720c */ /* 0x000fe40003f26270 */
[----:B------:R-:W-:Y:S02]  /*e720*/  IADD3 R0, R0, 0x39, RZ ;  /* 0x0000003900007810 */ /* 0x000fe40007ffe0ff */
[----:B------:R-:W-:-:S02]  /*e730*/  FSEL R186, R57, -INF , !P5 ;  /* 0xff80000039ba7808 */ /* 0x000fc40006800000 */
[----:B------:R-:W-:Y:S01]  /*e740*/  FSEL R242, R132, -INF , !P1 ;  /* 0xff80000084f27808 */ /* 0x000fe20004800000 */
[----:B------:R-:W1:Y:S01]  /*e750*/  I2F R20, R0 ;  /* 0x0000000000147306 */ /* 0x000e620000201400 */
[-C--:B------:R-:W-:Y:S02]  /*e760*/  ISETP.GE.AND P5, PT, R11, R36.reuse, PT ;  /* 0x000000240b00720c */ /* 0x080fe40003fa6270 */
[-C--:B------:R-:W-:Y:S02]  /*e770*/  ISETP.GE.AND P1, PT, R10, R36.reuse, PT ;  /* 0x000000240a00720c */ /* 0x080fe40003f26270 */
[----:B------:R-:W-:Y:S02]  /*e780*/  FSEL R243, R67, -INF , !P5 ;  /* 0xff80000043f37808 */ /* 0x000fe40006800000 */
[----:B------:R-:W-:Y:S02]  /*e790*/  FSEL R220, R134, -INF , !P1 ;  /* 0xff80000086dc7808 */ /* 0x000fe40004800000 */
[----:B------:R-:W-:-:S02]  /*e7a0*/  ISETP.GE.AND P5, PT, R9, R36, PT ;  /* 0x000000240900720c */ /* 0x000fc40003fa6270 */
[-C--:B------:R-:W-:Y:S02]  /*e7b0*/  ISETP.GE.AND P1, PT, R8, R36.reuse, PT ;  /* 0x000000240800720c */ /* 0x080fe40003f26270 */
[----:B------:R-:W-:Y:S02]  /*e7c0*/  FSEL R222, R133, -INF , !P5 ;  /* 0xff80000085de7808 */ /* 0x000fe40006800000 */
[----:B------:R-:W-:Y:S02]  /*e7d0*/  FSEL R251, R136, -INF , !P1 ;  /* 0xff80000088fb7808 */ /* 0x000fe40004800000 */
[-C--:B------:R-:W-:Y:S02]  /*e7e0*/  ISETP.GE.AND P5, PT, R3, R36.reuse, PT ;  /* 0x000000240300720c */ /* 0x080fe40003fa6270 */
[----:B------:R-:W-:Y:S02]  /*e7f0*/  ISETP.GE.AND P1, PT, R2, R36, PT ;  /* 0x000000240200720c */ /* 0x000fe40003f26270 */
[----:B------:R-:W-:-:S02]  /*e800*/  FSEL R60, R135, -INF , !P5 ;  /* 0xff800000873c7808 */ /* 0x000fc40006800000 */
[----:B------:R-:W-:Y:S01]  /*e810*/  FSEL R58, R40, -INF , !P1 ;  /* 0xff800000283a7808 */ /* 0x000fe20004800000 */
[C---:B------:R-:W-:Y:S01]  /*e820*/  FFMA.FTZ R40, R35.reuse, UR4, R196 ;  /* 0x0000000423287c23 */ /* 0x040fe200080100c4 */
[----:B------:R-:W-:Y:S01]  /*e830*/  ISETP.GE.AND P5, PT, R0, R37, PT ;  /* 0x000000250000720c */ /* 0x000fe20003fa6270 */
[----:B-1----:R-:W-:Y:S01]  /*e840*/  FFMA.FTZ R37, R20, UR4, R193 ;  /* 0x0000000414257c23 */ /* 0x002fe200080100c1 */
[----:B------:R-:W-:Y:S01]  /*e850*/  ISETP.GE.AND P1, PT, R0, R36, PT ;  /* 0x000000240000720c */ /* 0x000fe20003f26270 */
[----:B------:R-:W-:Y:S02]  /*e860*/  FFMA.FTZ R36, R20, UR4, R195 ;  /* 0x0000000414247c23 */ /* 0x000fe400080100c3 */
[----:B------:R-:W-:Y:S01]  /*e870*/  FFMA.FTZ R35, R35, UR4, R198 ;  /* 0x0000000423237c23 */ /* 0x000fe200080100c6 */
[----:B------:R-:W-:Y:S02]  /*e880*/  FSEL R249, R37, -INF , !P5 ;  /* 0xff80000025f97808 */ /* 0x000fe40006800000 */
[----:B------:R-:W-:-:S02]  /*e890*/  FSEL R250, R36, -INF , !P1 ;  /* 0xff80000024fa7808 */ /* 0x000fc40004800000 */
[CC--:B------:R-:W-:Y:S02]  /*e8a0*/  ISETP.GE.AND P5, PT, R19.reuse, R39.reuse, PT ;  /* 0x000000271300720c */ /* 0x0c0fe40003fa6270 */
[-C--:B------:R-:W-:Y:S01]  /*e8b0*/  ISETP.GE.AND P1, PT, R19, R38.reuse, PT ;  /* 0x000000261300720c */ /* 0x080fe20003f26270 */
[----:B------:R-:W-:Y:S01]  /*e8c0*/  FFMA.FTZ R19, R34, UR4, R199 ;  /* 0x0000000422137c23 */ /* 0x000fe200080100c7 */
[----:B------:R-:W-:Y:S02]  /*e8d0*/  FSEL R36, R40, -INF , !P0 ;  /* 0xff80000028247808 */ /* 0x000fe40004000000 */
[----:B------:R-:W-:Y:S01]  /*e8e0*/  FSEL R37, R35, -INF , !P6 ;  /* 0xff80000023257808 */ /* 0x000fe20007000000 */
[----:B------:R-:W-:Y:S01]  /*e8f0*/  FFMA.FTZ R35, R34, UR4, R197 ;  /* 0x0000000422237c23 */ /* 0x000fe200080100c5 */
[C---:B------:R-:W-:Y:S01]  /*e900*/  ISETP.GE.AND P0, PT, R18.reuse, R39, PT ;  /* 0x000000271200720c */ /* 0x040fe20003f06270 */
[C---:B------:R-:W-:Y:S01]  /*e910*/  FFMA.FTZ R34, R33.reuse, UR4, R200 ;  /* 0x0000000421227c23 */ /* 0x040fe200080100c8 */
[----:B------:R-:W-:Y:S01]  /*e920*/  ISETP.GE.AND P6, PT, R18, R38, PT ;  /* 0x000000261200720c */ /* 0x000fe20003fc6270 */
[----:B------:R-:W-:Y:S01]  /*e930*/  FFMA.FTZ R18, R33, UR4, R202 ;  /* 0x0000000421127c23 */ /* 0x000fe200080100ca */
[----:B------:R-:W-:Y:S01]  /*e940*/  HMMA.16816.F32 R40, R4, R52, R224 ;  /* 0x000000340428723c */ /* 0x000fe200000018e0 */
[----:B------:R-:W-:-:S02]  /*e950*/  FSEL R35, R35, -INF , !P5 ;  /* 0xff80000023237808 */ /* 0x000fc40006800000 */
[----:B------:R-:W-:Y:S01]  /*e960*/  FSEL R33, R19, -INF , !P1 ;  /* 0xff80000013217808 */ /* 0x000fe20004800000 */
[----:B------:R-:W-:Y:S01]  /*e970*/  FFMA.FTZ R19, R32, UR4, R201 ;  /* 0x0000000420137c23 */ /* 0x000fe200080100c9 */
[----:B------:R-:W-:Y:S02]  /*e980*/  FSEL R34, R34, -INF , !P0 ;  /* 0xff80000022227808 */ /* 0x000fe40004000000 */
[----:B------:R-:W-:Y:S01]  /*e990*/  FSEL R57, R18, -INF , !P6 ;  /* 0xff80000012397808 */ /* 0x000fe20007000000 */
[----:B------:R-:W-:Y:S01]  /*e9a0*/  FFMA.FTZ R18, R31, UR4, R204 ;  /* 0x000000041f127c23 */ /* 0x000fe200080100cc */
[CC--:B------:R-:W-:Y:S01]  /*e9b0*/  ISETP.GE.AND P5, PT, R17.reuse, R39.reuse, PT ;  /* 0x000000271100720c */ /* 0x0c0fe20003fa6270 */
[----:B------:R-:W-:Y:S01]  /*e9c0*/  HMMA.16816.F32 R52, R4, R54, R228 ;  /* 0x000000360434723c */ /* 0x000fe200000018e4 */
[----:B------:R-:W-:Y:S01]  /*e9d0*/  ISETP.GE.AND P1, PT, R17, R38, PT ;  /* 0x000000261100720c */ /* 0x000fe20003f26270 */
[----:B------:R-:W-:Y:S01]  /*e9e0*/  FFMA.FTZ R17, R32, UR4, R203 ;  /* 0x0000000420117c23 */ /* 0x000fe200080100cb */
[----:B------:R-:W-:-:S02]  /*e9f0*/  ISETP.GE.AND P0, PT, R16, R39, PT ;  /* 0x000000271000720c */ /* 0x000fc40003f06270 */
[----:B------:R-:W-:Y:S01]  /*ea00*/  ISETP.GE.AND P6, PT, R16, R38, PT ;  /* 0x000000261000720c */ /* 0x000fe20003fc6270 */
[----:B------:R-:W-:Y:S01]  /*ea10*/  FFMA.FTZ R16, R31, UR4, R206 ;  /* 0x000000041f107c23 */ /* 0x000fe200080100ce */
[----:B------:R-:W-:Y:S01]  /*ea20*/  FSEL R32, R17, -INF , !P1 ;  /* 0xff80000011207808 */ /* 0x000fe20004800000 */
[----:B------:R-:W-:Y:S01]  /*ea30*/  FFMA.FTZ R17, R30, UR4, R205 ;  /* 0x000000041e117c23 */ /* 0x000fe200080100cd */
[----:B------:R-:W-:Y:S02]  /*ea40*/  FSEL R31, R19, -INF , !P5 ;  /* 0xff800000131f7808 */ /* 0x000fe40006800000 */
[----:B------:R-:W-:Y:S01]  /*ea50*/  FSEL R177, R16, -INF , !P6 ;  /* 0xff80000010b17808 */ /* 0x000fe20007000000 */
[----:B------:R-:W-:Y:S01]  /*ea60*/  FFMA.FTZ R16, R29, UR4, R208 ;  /* 0x000000041d107c23 */ /* 0x000fe200080100d0 */
[----:B------:R-:W-:Y:S02]  /*ea70*/  FSEL R174, R18, -INF , !P0 ;  /* 0xff80000012ae7808 */ /* 0x000fe40004000000 */
[----:B------:R-:W-:-:S02]  /*ea80*/  ISETP.GE.AND P5, PT, R15, R39, PT ;  /* 0x000000270f00720c */ /* 0x000fc40003fa6270 */
[-C--:B------:R-:W-:Y:S02]  /*ea90*/  ISETP.GE.AND P0, PT, R14, R39.reuse, PT ;  /* 0x000000270e00720c */ /* 0x080fe40003f06270 */
[-C--:B------:R-:W-:Y:S01]  /*eaa0*/  ISETP.GE.AND P1, PT, R15, R38.reuse, PT ;  /* 0x000000260f00720c */ /* 0x080fe20003f26270 */
[----:B------:R-:W-:Y:S01]  /*eab0*/  FFMA.FTZ R15, R30, UR4, R207 ;  /* 0x000000041e0f7c23 */ /* 0x000fe200080100cf */
[----:B------:R-:W-:Y:S01]  /*eac0*/  ISETP.GE.AND P6, PT, R14, R38, PT ;  /* 0x000000260e00720c */ /* 0x000fe20003fc6270 */
[----:B------:R-:W-:Y:S01]  /*ead0*/  FFMA.FTZ R14, R29, UR4, R210 ;  /* 0x000000041d0e7c23 */ /* 0x000fe200080100d2 */
[----:B------:R-:W-:Y:S02]  /*eae0*/  FSEL R133, R17, -INF , !P5 ;  /* 0xff80000011857808 */ /* 0x000fe40006800000 */
[----:B------:R-:W-:Y:S02]  /*eaf0*/  FSEL R173, R16, -INF , !P0 ;  /* 0xff80000010ad7808 */ /* 0x000fe40004000000 */
[----:B------:R-:W-:Y:S01]  /*eb00*/  HMMA.16816.F32 R16, R4, R48, R232 ;  /* 0x000000300410723c */ /* 0x000fe200000018e8 */
[----:B------:R-:W-:Y:S01]  /*eb10*/  FSEL R178, R15, -INF , !P1 ;  /* 0xff8000000fb27808 */ /* 0x000fe20004800000 */
[----:B------:R-:W-:Y:S01]  /*eb20*/  FFMA.FTZ R15, R28, UR4, R209 ;  /* 0x000000041c0f7c23 */ /* 0x000fe200080100d1 */
[----:B------:R-:W-:Y:S01]  /*eb30*/  FSEL R176, R14, -INF , !P6 ;  /* 0xff8000000eb07808 */ /* 0x000fe20007000000 */
[----:B------:R-:W-:Y:S01]  /*eb40*/  FFMA.FTZ R14, R27, UR4, R40 ;  /* 0x000000041b0e7c23 */ /* 0x000fe20008010028 */
[----:B------:R-:W-:-:S02]  /*eb50*/  ISETP.GE.AND P5, PT, R13, R39, PT ;  /* 0x000000270d00720c */ /* 0x000fc40003fa6270 */
[-C--:B------:R-:W-:Y:S01]  /*eb60*/  ISETP.GE.AND P1, PT, R13, R38.reuse, PT ;  /* 0x000000260d00720c */ /* 0x080fe20003f26270 */
[----:B------:R-:W-:Y:S01]  /*eb70*/  FFMA.FTZ R13, R28, UR4, R211 ;  /* 0x000000041c0d7c23 */ /* 0x000fe200080100d3 */
[CC--:B------:R-:W-:Y:S01]  /*eb80*/  ISETP.GE.AND P0, PT, R12.reuse, R39.reuse, PT ;  /* 0x000000270c00720c */ /* 0x0c0fe20003f06270 */
[----:B------:R-:W-:Y:S01]  /*eb90*/  HMMA.16816.F32 R48, R4, R50, R236 ;  /* 0x000000320430723c */ /* 0x000fe200000018ec */
[----:B------:R-:W-:Y:S01]  /*eba0*/  ISETP.GE.AND P6, PT, R12, R38, PT ;  /* 0x000000260c00720c */ /* 0x000fe20003fc6270 */
[----:B------:R-:W-:Y:S01]  /*ebb0*/  FFMA.FTZ R12, R27, UR4, R42 ;  /* 0x000000041b0c7c23 */ /* 0x000fe2000801002a */
[----:B------:R-:W-:Y:S02]  /*ebc0*/  FSEL R132, R15, -INF , !P5 ;  /* 0xff8000000f847808 */ /* 0x000fe40006800000 */
[----:B------:R-:W-:Y:S02]  /*ebd0*/  FSEL R175, R13, -INF , !P1 ;  /* 0xff8000000daf7808 */ /* 0x000fe40004800000 */
        /* <DEDUP_REMOVED lines=8> */
[----:B------:R-:W-:Y:S01]  /*ec60*/  FFMA.FTZ R4, R23, UR4, R18 ;  /* 0x0000000417047c23 */ /* 0x000fe20008010012 */
[----:B------:R-:W-:Y:S01]  /*ec70*/  ISETP.GE.AND P6, PT, R10, R38, PT ;  /* 0x000000260a00720c */ /* 0x000fe20003fc6270 */
[----:B------:R-:W-:Y:S01]  /*ec80*/  FFMA.FTZ R10, R26, UR4, R43 ;  /* 0x000000041a0a7c23 */ /* 0x000fe2000801002b */
[----:B------:R-:W-:Y:S01]  /*ec90*/  FSEL R184, R11, -INF , !P5 ;  /* 0xff8000000bb87808 */ /* 0x000fe20006800000 */
[----:B------:R-:W-:Y:S01]  /*eca0*/  FFMA.FTZ R11, R25, UR4, R52 ;  /* 0x00000004190b7c23 */ /* 0x000fe20008010034 */
[----:B------:R-:W-:Y:S01]  /*ecb0*/  ISETP.GE.AND P5, PT, R9, R39, PT ;  /* 0x000000270900720c */ /* 0x000fe20003fa6270 */
[----:B------:R-:W-:Y:S01]  /*ecc0*/  FFMA.FTZ R6, R23, UR4, R16 ;  /* 0x0000000417067c23 */ /* 0x000fe20008010010 */
[----:B------:R-:W-:-:S02]  /*ecd0*/  FSEL R195, R10, -INF , !P1 ;  /* 0xff8000000ac37808 */ /* 0x000fc40004800000 */
[-C--:B------:R-:W-:Y:S01]  /*ece0*/  ISETP.GE.AND P1, PT, R9, R38.reuse, PT ;  /* 0x000000260900720c */ /* 0x080fe20003f26270 */
[----:B------:R-:W-:Y:S01]  /*ecf0*/  FFMA.FTZ R9, R25, UR4, R54 ;  /* 0x0000000419097c23 */ /* 0x000fe20008010036 */
[----:B------:R-:W-:Y:S02]  /*ed00*/  FSEL R182, R11, -INF , !P0 ;  /* 0xff8000000bb67808 */ /* 0x000fe40004000000 */
[----:B------:R-:W-:Y:S02]  /*ed10*/  FSEL R179, R7, -INF , !P5 ;  /* 0xff80000007b37808 */ /* 0x000fe40006800000 */
[----:B------:R-:W-:Y:S02]  /*ed20*/  FSEL R191, R9, -INF , !P6 ;  /* 0xff80000009bf7808 */ /* 0x000fe40007000000 */
[C---:B------:R-:W-:Y:S02]  /*ed30*/  ISETP.GE.AND P6, PT, R8.reuse, R38, PT ;  /* 0x000000260800720c */ /* 0x040fe40003fc6270 */
[----:B------:R-:W-:-:S02]  /*ed40*/  ISETP.GE.AND P0, PT, R8, R39, PT ;  /* 0x000000270800720c */ /* 0x000fc40003f06270 */
[----:B------:R-:W-:Y:S01]  /*ed50*/  FSEL R202, R4, -INF , !P6 ;  /* 0xff80000004ca7808 */ /* 0x000fe20007000000 */
[----:B------:R-:W-:Y:S01]  /*ed60*/  FFMA.FTZ R4, R22, UR4, R17 ;  /* 0x0000000416047c23 */ /* 0x000fe20008010011 */
[-C--:B------:R-:W-:Y:S02]  /*ed70*/  ISETP.GE.AND P5, PT, R3, R39.reuse, PT ;  /* 0x000000270300720c */ /* 0x080fe40003fa6270 */
[----:B------:R-:W-:Y:S02]  /*ed80*/  FSEL R199, R6, -INF , !P0 ;  /* 0xff80000006c77808 */ /* 0x000fe40004000000 */
[----:B------:R-:W-:Y:S02]  /*ed90*/  FSEL R198, R4, -INF , !P5 ;  /* 0xff80000004c67808 */ /* 0x000fe40006800000 */
[C---:B------:R-:W-:Y:S02]  /*eda0*/  ISETP.GE.AND P0, PT, R2.reuse, R39, PT ;  /* 0x000000270200720c */ /* 0x040fe40003f06270 */
[-C--:B------:R-:W-:Y:S01]  /*edb0*/  ISETP.GE.AND P5, PT, R2, R38.reuse, PT ;  /* 0x000000260200720c */ /* 0x080fe20003fa6270 */
[----:B------:R-:W-:Y:S01]  /*edc0*/  FFMA.FTZ R2, R21, UR4, R48 ;  /* 0x0000000415027c23 */ /* 0x000fe20008010030 */
[----:B------:R-:W-:Y:S01]  /*edd0*/  FSEL R194, R5, -INF , !P1 ;  /* 0xff80000005c27808 */ /* 0x000fe20004800000 */
[----:B------:R-:W-:Y:S01]  /*ede0*/  FFMA.FTZ R21, R21, UR4, R50 ;  /* 0x0000000415157c23 */ /* 0x000fe20008010032 */
[----:B------:R-:W-:Y:S01]  /*edf0*/  ISETP.GE.AND P1, PT, R3, R38, PT ;  /* 0x000000260300720c */ /* 0x000fe20003f26270 */
[----:B------:R-:W-:Y:S01]  /*ee00*/  FFMA.FTZ R3, R22, UR4, R19 ;  /* 0x0000000416037c23 */ /* 0x000fe20008010013 */
[----:B------:R-:W-:-:S02]  /*ee10*/  FSEL R196, R2, -INF , !P0 ;  /* 0xff80000002c47808 */ /* 0x000fc40004000000 */
[----:B------:R-:W-:Y:S02]  /*ee20*/  PLOP3.LUT P0, PT, PT, PT, UP0, 0x80, 0x0 ;  /* 0x000000000000781c */ /* 0x000fe40003f0f008 */
[----:B------:R-:W-:Y:S02]  /*ee30*/  FSEL R200, R3, -INF , !P1 ;  /* 0xff80000003c87808 */ /* 0x000fe40004800000 */
[C---:B------:R-:W-:Y:S02]  /*ee40*/  ISETP.GE.AND P6, PT, R0.reuse, R39, PT ;  /* 0x000000270000720c */ /* 0x040fe40003fc6270 */
[----:B------:R-:W-:Y:S01]  /*ee50*/  ISETP.GE.AND P1, PT, R0, R38, PT ;  /* 0x000000260000720c */ /* 0x000fe20003f26270 */
[C---:B------:R-:W-:Y:S01]  /*ee60*/  FFMA.FTZ R0, R20.reuse, UR4, R49 ;  /* 0x0000000414007c23 */ /* 0x040fe20008010031 */
[----:B------:R-:W-:Y:S01]  /*ee70*/  FSEL R201, R21, -INF , !P5 ;  /* 0xff80000015c97808 */ /* 0x000fe20006800000 */
[----:B------:R-:W-:-:S03]  /*ee80*/  FFMA.FTZ R20, R20, UR4, R51 ;  /* 0x0000000414147c23 */ /* 0x000fc60008010033 */
[----:B------:R-:W-:Y:S02]  /*ee90*/  FSEL R197, R0, -INF , !P6 ;  /* 0xff80000000c57808 */ /* 0x000fe40007000000 */
[----:B------:R-:W-:Y:S01]  /*eea0*/  FSEL R203, R20, -INF , !P1 ;  /* 0xff80000014cb7808 */ /* 0x000fe20004800000 */
[----:B------:R-:W-:Y:S05]  /*eeb0*/  @!P0 BRA `(.L_x_423) ;  /* 0x0000040000008947 */ /* 0x000fea0003800000 */
        /* <DEDUP_REMOVED lines=17> */
[----:B------:R-:W-:Y:S02]  /*efd0*/  @!P4 LEA R12, P1, R0, c[0x0][0x168], 0x1 ;  /* 0x00005a00000cca11 */ /* 0x000fe400078208ff */
[----:B---3--:R-:W-:Y:S02]  /*efe0*/  LEA.HI.X R3, R2, R47, R3, 0x6, P5 ;  /* 0x0000002f02037211 */ /* 0x008fe400028f3403 */
        /* <DEDUP_REMOVED lines=43> */
.L_x_425:
[----:B------:R-:W-:Y:S05]  /*f2a0*/  BSYNC B0 ;  /* 0x0000000000007941 */ /* 0x000fea0003800000 */
.L_x_424:
[----:B------:R-:W0:Y:S02]  /*f2b0*/  LDGDEPBAR ;  /* 0x00000000000079af */ /* 0x000e240000000000 */
.L_x_423:
[----:B-1----:R-:W2:Y:S01]  /*f2c0*/  LDL.LU R9, [R1+0x14] ;  /* 0x0000140001097983 */ /* 0x002ea20000300800 */
[----:B------:R-:W-:Y:S02]  /*f2d0*/  IMAD.MOV.U32 R28, RZ, RZ, R66 ;  /* 0x000000ffff1c7224 */ /* 0x000fe400078e0042 */
[----:B------:R-:W-:Y:S01]  /*f2e0*/  IMAD.MOV.U32 R16, RZ, RZ, R181 ;  /* 0x000000ffff107224 */ /* 0x000fe200078e00b5 */
[----:B------:R-:W3:Y:S01]  /*f2f0*/  LDL.LU R10, [R1+0x10] ;  /* 0x00001000010a7983 */ /* 0x000ee20000300800 */
[----:B------:R-:W-:-:S03]  /*f300*/  IMAD.MOV.U32 R25, RZ, RZ, R180 ;  /* 0x000000ffff197224 */ /* 0x000fc600078e00b4 */
[----:B------:R-:W4:Y:S04]  /*f310*/  LDL R12, [R1+0x3c] ;  /* 0x00003c00010c7983 */ /* 0x000f280000100800 */
[----:B------:R-:W5:Y:S04]  /*f320*/  LDL R8, [R1+0x58] ;  /* 0x0000580001087983 */ /* 0x000f680000100800 */
[----:B------:R-:W2:Y:S04]  /*f330*/  LDL R5, [R1+0x38] ;  /* 0x0000380001057983 */ /* 0x000ea80000100800 */
[----:B------:R-:W3:Y:S01]  /*f340*/  LDL R11, [R1+0x48] ;  /* 0x00004800010b7983 */ /* 0x000ee20000100800 */
[----:B------:R-:W-:Y:S01]  /*f350*/  FMNMX.FTZ R0, R248, R137, !PT ;  /* 0x00000089f8007209 */ /* 0x000fe20007810000 */
[----:B------:R-:W-:Y:S01]  /*f360*/  USHF.L.U32 UR6, UR34, 0x1, URZ ;  /* 0x0000000122067899 */ /* 0x000fe2000800063f */
[----:B------:R-:W-:Y:S01]  /*f370*/  IMAD.U32 R7, RZ, RZ, UR33 ;  /* 0x00000021ff077e24 */ /* 0x000fe2000f8e00ff */
[----:B------:R-:W-:Y:S01]  /*f380*/  LDSM.16.MT88.4 R40, [R214+0x9000] ;  /* 0x00900000d628783b */ /* 0x000fe20000004200 */
        /* <DEDUP_REMOVED lines=11> */
[----:B------:R-:W-:-:S04]  /*f440*/  FMNMX.FTZ R0, R247, R56, !PT ;  /* 0x00000038f7007209 */ /* 0x000fc80007810000 */
        /* <DEDUP_REMOVED lines=9> */
[----:B------:R-:W-:-:S03]  /*f4e0*/  FMNMX.FTZ R2, R185, R2, !PT ;  /* 0x00000002b9027209 */ /* 0x000fc60007810000 */
[----:B------:R-:W1:Y:S01]  /*f4f0*/  SHFL.BFLY PT, R4, R0, 0x2, 0x1f ;  /* 0x0c401f0000047f89 */ /* 0x000e6200000e0000 */
        /* <DEDUP_REMOVED lines=14> */
[----:B------:R-:W-:Y:S01]  /*f5e0*/  FMNMX.FTZ R6, R251, R6, !PT ;  /* 0x00000006fb067209 */ /* 0x000fe20007810000 */
[----:B------:R-:W1:Y:S03]  /*f5f0*/  SHFL.BFLY PT, R136, R0, 0x1, 0x1f ;  /* 0x0c201f0000887f89 */ /* 0x000e6600000e0000 */
[----:B------:R-:W-:-:S04]  /*f600*/  FMNMX.FTZ R6, R60, R6, !PT ;  /* 0x000000063c067209 */ /* 0x000fc80007810000 */
[----:B------:R-:W-:-:S04]  /*f610*/  FMNMX.FTZ R6, R58, R6, !PT ;  /* 0x000000063a067209 */ /* 0x000fc80007810000 */
[----:B------:R-:W-:-:S05]  /*f620*/  FMNMX.FTZ R6, R250, R6, !PT ;  /* 0x00000006fa067209 */ /* 0x000fca0007810000 */
[----:B------:R-:W1:Y:S02]  /*f630*/  SHFL.BFLY PT, R135, R6, 0x2, 0x1f ;  /* 0x0c401f0006877f89 */ /* 0x000e6400000e0000 */
[----:B-1----:R-:W-:-:S04]  /*f640*/  FMNMX.FTZ R136, R0, R136, !PT ;  /* 0x0000008800887209 */ /* 0x002fc80007810000 */
[C---:B------:R-:W-:Y:S01]  /*f650*/  FSETP.NEU.FTZ.AND P4, PT, R136.reuse, -INF , PT ;  /* 0xff8000008800780b */ /* 0x040fe20003f9d000 */
[----:B------:R-:W-:Y:S01]  /*f660*/  FMUL.FTZ R20, R136, c[0x0][0x23c] ;  /* 0x00008f0088147a20 */ /* 0x000fe20000410000 */
[----:B------:R-:W-:-:S05]  /*f670*/  FMNMX.FTZ R135, R6, R135, !PT ;  /* 0x0000008706877209 */ /* 0x000fca0007810000 */
[----:B------:R-:W1:Y:S01]  /*f680*/  SHFL.BFLY PT, R14, R135, 0x1, 0x1f ;  /* 0x0c201f00870e7f89 */ /* 0x000e6200000e0000 */
[----:B------:R-:W-:Y:S02]  /*f690*/  FSEL R20, R20, RZ, P4 ;  /* 0x000000ff14147208 */ /* 0x000fe40002000000 */
[----:B-1----:R-:W-:-:S04]  /*f6a0*/  FMNMX.FTZ R135, R135, R14, !PT ;  /* 0x0000000e87877209 */ /* 0x002fc80007810000 */
[C---:B------:R-:W-:Y:S01]  /*f6b0*/  FSETP.NEU.FTZ.AND P3, PT, R135.reuse, -INF , PT ;  /* 0xff8000008700780b */ /* 0x040fe20003f7d000 */
[----:B------:R-:W-:Y:S02]  /*f6c0*/  FMUL.FTZ R21, R135, c[0x0][0x23c] ;  /* 0x00008f0087157a20 */ /* 0x000fe40000410000 */
[----:B----4-:R-:W-:-:S04]  /*f6d0*/  IMAD.WIDE.U32 R232, R12, -0x326172a9, RZ ;  /* 0xcd9e8d570ce87825 */ /* 0x010fc800078e00ff */
[----:B-----5:R-:W-:Y:S01]  /*f6e0*/  IMAD.WIDE.U32 R210, R8, -0x326172a9, RZ ;  /* 0xcd9e8d5708d27825 */ /* 0x020fe200078e00ff */
[----:B------:R-:W-:Y:S02]  /*f6f0*/  FMNMX.FTZ R8, R33, R3, !PT ;  /* 0x0000000321087209 */ /* 0x000fe40007810000 */
[-C--:B--2---:R-:W-:Y:S02]  /*f700*/  LOP3.LUT R4, R233, R5.reuse, RZ, 0x3c, !PT ;  /* 0x00000005e9047212 */ /* 0x084fe400078e3cff */
[----:B------:R-:W-:Y:S02]  /*f710*/  FMNMX.FTZ R3, R132, R2, !PT ;  /* 0x0000000284037209 */ /* 0x000fe40007810000 */
[----:B------:R-:W-:Y:S01]  /*f720*/  LOP3.LUT R5, R211, R5, RZ, 0x3c, !PT ;  /* 0x00000005d3057212 */ /* 0x000fe200078e3cff */
[----:B---3--:R-:W-:Y:S01]  /*f730*/  IMAD.WIDE.U32 R180, R11, -0x2daee0ad, RZ ;  /* 0xd2511f530bb47825 */ /* 0x008fe200078e00ff */
[----:B------:R-:W-:-:S03]  /*f740*/  FMNMX.FTZ R3, R183, R3, !PT ;  /* 0x00000003b7037209 */ /* 0x000fc60007810000 */
[----:B------:R-:W-:Y:S01]  /*f750*/  IMAD.WIDE.U32 R66, R4, -0x2daee0ad, RZ ;  /* 0xd2511f5304427825 */ /* 0x000fe200078e00ff */
[----:B------:R-:W-:-:S03]  /*f760*/  LOP3.LUT R2, R181, UR6, R7, 0x96, !PT ;  /* 0x00000006b5027c12 */ /* 0x000fc6000f8e9607 */
[----:B------:R-:W-:Y:S01]  /*f770*/  IMAD.WIDE.U32 R48, R5, -0x2daee0ad, RZ ;  /* 0xd2511f5305307825 */ /* 0x000fe200078e00ff */
[--C-:B------:R-:W-:Y:S02]  /*f780*/  LOP3.LUT R5, R67, UR15, R180.reuse, 0x96, !PT ;  /* 0x0000000f43057c12 */ /* 0x100fe4000f8e96b4 */
[----:B------:R-:W-:Y:S01]  /*f790*/  FMNMX.FTZ R4, R184, R3, !PT ;  /* 0x00000003b8047209 */ /* 0x000fe20007810000 */
[----:B------:R-:W-:Y:S01]  /*f7a0*/  IMAD.WIDE.U32 R2, R2, -0x326172a9, RZ ;  /* 0xcd9e8d5702027825 */ /* 0x000fe200078e00ff */
[----:B------:R-:W-:Y:S02]  /*f7b0*/  LOP3.LUT R7, R49, UR15, R180, 0x96, !PT ;  /* 0x0000000f31077c12 */ /* 0x000fe4000f8e96b4 */
[----:B------:R-:W-:Y:S01]  /*f7c0*/  FMNMX.FTZ R4, R182, R4, !PT ;  /* 0x00000004b6047209 */ /* 0x000fe20007810000 */
[----:B------:R-:W-:Y:S01]  /*f7d0*/  IMAD.WIDE.U32 R64, R5, -0x326172a9, RZ ;  /* 0xcd9e8d5705407825 */ /* 0x000fe200078e00ff */
[----:B------:R-:W-:Y:S02]  /*f7e0*/  FMNMX.FTZ R8, R57, R8, !PT ;  /* 0x0000000839087209 */ /* 0x000fe40007810000 */
[----:B------:R-:W-:Y:S01]  /*f7f0*/  FMNMX.FTZ R5, R179, R4, !PT ;  /* 0x00000004b3057209 */ /* 0x000fe20007810000 */
[----:B------:R-:W-:Y:S01]  /*f800*/  IMAD.WIDE.U32 R44, R7, -0x326172a9, RZ ;  /* 0xcd9e8d57072c7825 */ /* 0x000fe200078e00ff */
[----:B------:R-:W-:-:S02]  /*f810*/  LOP3.LUT R4, R3, UR16, R232, 0x96, !PT ;  /* 0x0000001003047c12 */ /* 0x000fc4000f8e96e8 */
[--C-:B------:R-:W-:Y:S01]  /*f820*/  LOP3.LUT R12, R65, UR14, R2.reuse, 0x96, !PT ;  /* 0x0000000e410c7c12 */ /* 0x100fe2000f8e9602 */
[----:B------:R-:W-:Y:S01]  /*f830*/  IMAD.MOV.U32 R15, RZ, RZ, R9 ;  /* 0x000000ffff0f7224 */ /* 0x000fe200078e0009 */
[----:B------:R-:W-:Y:S02]  /*f840*/  FMNMX.FTZ R9, R32, R8, !PT ;  /* 0x0000000820097209 */ /* 0x000fe40007810000 */
[----:B------:R-:W-:Y:S01]  /*f850*/  FMNMX.FTZ R8, R199, R5, !PT ;  /* 0x00000005c7087209 */ /* 0x000fe20007810000 */
[----:B------:R-:W-:Y:S01]  /*f860*/  IMAD.WIDE.U32 R4, R4, -0x2daee0ad, RZ ;  /* 0xd2511f5304047825 */ /* 0x000fe200078e00ff */
[----:B------:R-:W-:-:S03]  /*f870*/  LOP3.LUT R7, R45, UR14, R2, 0x96, !PT ;  /* 0x0000000e2d077c12 */ /* 0x000fc6000f8e9602 */
[----:B------:R-:W-:Y:S01]  /*f880*/  IMAD.WIDE.U32 R12, R12, -0x2daee0ad, RZ ;  /* 0xd2511f530c0c7825 */ /* 0x000fe200078e00ff */
[----:B------:R-:W-:-:S04]  /*f890*/  FMNMX.FTZ R2, R177, R9, !PT ;  /* 0x00000009b1027209 */ /* 0x000fc80007810000 */
[----:B------:R-:W-:Y:S02]  /*f8a0*/  LOP3.LUT R9, R13, UR11, R4, 0x96, !PT ;  /* 0x0000000b0d097c12 */ /* 0x000fe4000f8e9604 */
        /* <DEDUP_REMOVED lines=8> */
[----:B------:R-:W-:Y:S02]  /*f930*/  FMNMX.FTZ R0, R195, R0, !PT ;  /* 0x00000000c3007209 */ /* 0x000fe40007810000 */
[----:B------:R-:W-:Y:S02]  /*f940*/  LOP3.LUT R3, R3, UR16, R210, 0x96, !PT ;  /* 0x0000001003037c12 */ /* 0x000fe4000f8e96d2 */
[----:B------:R-:W-:Y:S02]  /*f950*/  LOP3.LUT R5, R5, UR13, R66, 0x96, !PT ;  /* 0x0000000d05057c12 */ /* 0x000fe4000f8e9642 */
[----:B------:R-:W-:Y:S01]  /*f960*/  FMNMX.FTZ R0, R191, R0, !PT ;  /* 0x00000000bf007209 */ /* 0x000fe20007810000 */
[----:B------:R-:W-:-:S03]  /*f970*/  IMAD.WIDE.U32 R2, R3, -0x2daee0ad, RZ ;  /* 0xd2511f5303027825 */ /* 0x000fc600078e00ff */
[----:B------:R-:W-:Y:S01]  /*f980*/  FMNMX.FTZ R0, R194, R0, !PT ;  /* 0x00000000c2007209 */ /* 0x000fe20007810000 */
[----:B------:R-:W-:-:S04]  /*f990*/  IMAD.WIDE.U32 R6, R7, -0x2daee0ad, RZ ;  /* 0xd2511f5307067825 */ /* 0x000fc800078e00ff */
[----:B------:R-:W-:Y:S01]  /*f9a0*/  IMAD.WIDE.U32 R4, R5, -0x326172a9, RZ ;  /* 0xcd9e8d5705047825 */ /* 0x000fe200078e00ff */
[----:B------:R-:W-:-:S03]  /*f9b0*/  FMNMX.FTZ R0, R202, R0, !PT ;  /* 0x00000000ca007209 */ /* 0x000fc60007810000 */
[----:B------:R-:W-:Y:S01]  /*f9c0*/  IMAD.MOV.U32 R17, RZ, RZ, R10 ;  /* 0x000000ffff117224 */ /* 0x000fe200078e000a */
[----:B------:R-:W-:Y:S01]  /*f9d0*/  LOP3.LUT R10, R7, UR11, R2, 0x96, !PT ;  /* 0x0000000b070a7c12 */ /* 0x000fe2000f8e9602 */
[----:B------:R-:W-:Y:S01]  /*f9e0*/  IMAD.WIDE.U32 R54, R9, -0x326172a9, RZ ;  /* 0xcd9e8d5709367825 */ /* 0x000fe200078e00ff */
[----:B------:R-:W-:-:S03]  /*f9f0*/  LOP3.LUT R7, R5, UR12, R64, 0x96, !PT ;  /* 0x0000000c05077c12 */ /* 0x000fc6000f8e9640 */
[----:B------:R-:W-:Y:S01]  /*fa00*/  FFMA.FTZ R5, R137, c[0x0][0x23c], -R20 ;  /* 0x00008f0089057a23 */ /* 0x000fe20000010814 */
[----:B------:R-:W-:Y:S02]  /*fa10*/  FMNMX.FTZ R0, R200, R0, !PT ;  /* 0x00000000c8007209 */ /* 0x000fe40007810000 */
[----:B------:R-:W-:Y:S01]  /*fa20*/  LOP3.LUT R3, R3, UR13, R48, 0x96, !PT ;  /* 0x0000000d03037c12 */ /* 0x000fe2000f8e9630 */
[----:B------:R2:W3:Y:S01]  /*fa30*/  MUFU.EX2 R18, R5 ;  /* 0x0000000500127308 */ /* 0x0004e20000000800 */
[----:B------:R-:W-:Y:S01]  /*fa40*/  LOP3.LUT R13, R55, UR10, R4, 0x96, !PT ;  /* 0x0000000a370d7c12 */ /* 0x000fe2000f8e9604 */
[----:B------:R-:W-:Y:S01]  /*fa50*/  IMAD.WIDE.U32 R10, R10, -0x326172a9, RZ ;  /* 0xcd9e8d570a0a7825 */ /* 0x000fe200078e00ff */
[----:B-1----:R-:W-:-:S03]  /*fa60*/  FMNMX.FTZ R134, R8, R134, !PT ;  /* 0x0000008608867209 */ /* 0x002fc60007810000 */
[----:B------:R-:W-:-:S04]  /*fa70*/  IMAD.WIDE.U32 R2, R3, -0x326172a9, RZ ;  /* 0xcd9e8d5703027825 */ /* 0x000fc800078e00ff */
[----:B--2---:R-:W-:Y:S01]  /*fa80*/  IMAD.WIDE.U32 R4, R7, -0x2daee0ad, RZ ;  /* 0xd2511f5307047825 */ /* 0x004fe200078e00ff */
[----:B------:R-:W-:-:S04]  /*fa90*/  FMNMX.FTZ R7, R201, R0, !PT ;  /* 0x00000000c9077209 */ /* 0x000fc80007810000 */
[----:B------:R-:W-:Y:S02]  /*faa0*/  FMNMX.FTZ R7, R203, R7, !PT ;  /* 0x00000007cb077209 */ /* 0x000fe40007810000 */
[----:B------:R-:W-:Y:S02]  /*fab0*/  LOP3.LUT R9, R11, UR10, R2, 0x96, !PT ;  /* 0x0000000a0b097c12 */ /* 0x000fe4000f8e9602 */
[----:B------:R-:W1:Y:S01]  /*fac0*/  SHFL.BFLY PT, R11, R134, 0x1, 0x1f ;  /* 0x0c201f00860b7f89 */ /* 0x000e6200000e0000 */
[----:B------:R-:W-:Y:S01]  /*fad0*/  LOP3.LUT R3, R3, UR12, R44, 0x96, !PT ;  /* 0x0000000c03037c12 */ /* 0x000fe2000f8e962c */
[--C-:B------:R-:W-:Y:S02]  /*fae0*/  FFMA.FTZ R2, R138, c[0x0][0x23c], -R20.reuse ;  /* 0x00008f008a027a23 */ /* 0x100fe40000010814 */
[----:B------:R-:W2:Y:S01]  /*faf0*/  SHFL.BFLY PT, R14, R7, 0x2, 0x1f ;  /* 0x0c401f00070e7f89 */ /* 0x000ea200000e0000 */
[----:B------:R-:W-:Y:S01]  /*fb00*/  FFMA.FTZ R8, R139, c[0x0][0x23c], -R20 ;  /* 0x00008f008b087a23 */ /* 0x000fe20000010814 */
[----:B------:R4:W-:Y:S01]  /*fb10*/  MUFU.EX2 R29, R2 ;  /* 0x00000002001d7308 */ /* 0x0009e20000000800 */
[----:B------:R-:W-:-:S04]  /*fb20*/  IMAD.WIDE.U32 R52, R13, -0x2daee0ad, RZ ;  /* 0xd2511f530d347825 */ /* 0x000fc800078e00ff */
[----:B------:R-:W-:-:S03]  /*fb30*/  IMAD.WIDE.U32 R46, R9, -0x2daee0ad, RZ ;  /* 0xd2511f53092e7825 */ /* 0x000fc600078e00ff */
[----:B------:R5:W-:Y:S01]  /*fb40*/  MUFU.EX2 R30, R8 ;  /* 0x00000008001e7308 */ /* 0x000be20000000800 */
[----:B----4-:R-:W-:Y:S01]  /*fb50*/  IMAD.WIDE.U32 R2, R3, -0x2daee0ad, RZ ;  /* 0xd2511f5303027825 */ /* 0x010fe200078e00ff */
[----:B------:R-:W-:-:S04]  /*fb60*/  LOP3.LUT R12, R5, UR9, R12, 0x96, !PT ;  /* 0x00000009050c7c12 */ /* 0x000fc8000f8e960c */
[----:B-----5:R-:W-:Y:S02]  /*fb70*/  LOP3.LUT R8, R3, UR9, R6, 0x96, !PT ;  /* 0x0000000903087c12 */ /* 0x020fe4000f8e9606 */
[----:B------:R-:W-:Y:S02]  /*fb80*/  LOP3.LUT R3, R53, UR5, R4, 0x96, !PT ;  /* 0x0000000535037c12 */ /* 0x000fe4000f8e9604 */
[----:B------:R-:W-:Y:S01]  /*fb90*/  LOP3.LUT R4, R47, UR5, R2, 0x96, !PT ;  /* 0x000000052f047c12 */ /* 0x000fe2000f8e9602 */
[----:B------:R-:W-:-:S04]  /*fba0*/  IMAD.WIDE.U32 R8, R8, -0x326172a9, RZ ;  /* 0xcd9e8d5708087825 */ /* 0x000fc800078e00ff */
[----:B------:R-:W-:Y:S01]  /*fbb0*/  IMAD.WIDE.U32 R2, R3, -0x326172a9, RZ ;  /* 0xcd9e8d5703027825 */ /* 0x000fe200078e00ff */
[----:B------:R-:W-:-:S03]  /*fbc0*/  LOP3.LUT R47, R9, UR8, R10, 0x96, !PT ;  /* 0x00000008092f7c12 */ /* 0x000fc6000f8e960a */
[----:B------:R-:W-:Y:S01]  /*fbd0*/  IMAD.WIDE.U32 R50, R12, -0x326172a9, RZ ;  /* 0xcd9e8d570c327825 */ /* 0x000fe200078e00ff */
[C---:B------:R-:W-:Y:S02]  /*fbe0*/  LOP3.LUT R9, R2.reuse, 0xffff, RZ, 0xc0, !PT ;  /* 0x0000ffff02097812 */ /* 0x040fe400078ec0ff */
[----:B------:R-:W-:Y:S01]  /*fbf0*/  LOP3.LUT R13, R2, 0xff, RZ, 0xc0, !PT ;  /* 0x000000ff020d7812 */ /* 0x000fe200078ec0ff */
[----:B------:R-:W-:Y:S01]  /*fc00*/  IMAD.MOV.U32 R27, RZ, RZ, R15 ;  /* 0x000000ffff1b7224 */ /* 0x000fe200078e000f */
[----:B------:R-:W-:Y:S01]  /*fc10*/  SHF.R.U32.HI R12, RZ, 0x10, R2 ;  /* 0x00000010ff0c7819 */ /* 0x000fe20000011602 */
[----:B------:R-:W-:Y:S01]  /*fc20*/  FFMA.FTZ R0, R172, c[0x0][0x23c], -R20 ;  /* 0x00008f00ac007a23 */ /* 0x000fe20000010814 */
[----:B------:R-:W-:Y:S02]  /*fc30*/  SHF.R.U32.HI R15, RZ, 0x18, R2 ;  /* 0x00000018ff0f7819 */ /* 0x000fe40000011602 */
[----:B------:R-:W-:Y:S02]  /*fc40*/  FSEL R21, R21, RZ, P3 ;  /* 0x000000ff15157208 */ /* 0x000fe40001800000 */
[----:B-1----:R-:W-:-:S02]  /*fc50*/  FMNMX.FTZ R134, R134, R11, !PT ;  /* 0x0000000b86867209 */ /* 0x002fc40007810000 */
[----:B--2---:R-:W-:Y:S01]  /*fc60*/  FMNMX.FTZ R2, R7, R14, !PT ;  /* 0x0000000e07027209 */ /* 0x004fe20007810000 */
[----:B------:R1:W-:Y:S01]  /*fc70*/  MUFU.EX2 R38, R0 ;  /* 0x0000000000267308 */ /* 0x0003e20000000800 */
[----:B------:R-:W-:Y:S01]  /*fc80*/  IMAD.MOV.U32 R26, RZ, RZ, R17 ;  /* 0x000000ffff1a7224 */ /* 0x000fe200078e0011 */
[----:B------:R-:W-:Y:S01]  /*fc90*/  LOP3.LUT R6, R3, UR18, R50, 0x96, !PT ;  /* 0x0000001203067c12 */ /* 0x000fe2000f8e9632 */
[----:B------:R-:W-:Y:S01]  /*fca0*/  FFMA.FTZ R3, R62, c[0x0][0x23c], -R21 ;  /* 0x00008f003e037a23 */ /* 0x000fe20000010815 */
[----:B------:R-:W2:Y:S01]  /*fcb0*/  SHFL.BFLY PT, R14, R2, 0x1, 0x1f ;  /* 0x0c201f00020e7f89 */ /* 0x000ea200000e0000 */
[C---:B------:R-:W-:Y:S01]  /*fcc0*/  FMUL.FTZ R17, R134.reuse, c[0x0][0x23c] ;  /* 0x00008f0086117a20 */ /* 0x040fe20000410000 */
[----:B------:R-:W-:Y:S01]  /*fcd0*/  FSETP.NEU.FTZ.AND P2, PT, R134, -INF , PT ;  /* 0xff8000008600780b */ /* 0x000fe20003f5d000 */
[----:B---3--:R-:W-:Y:S01]  /*fce0*/  IMAD.MOV.U32 R138, RZ, RZ, R18 ;  /* 0x000000ffff8a7224 */ /* 0x008fe200078e0012 */
[----:B------:R3:W-:Y:S01]  /*fcf0*/  MUFU.EX2 R238, R3 ;  /* 0x0000000300ee7308 */ /* 0x0007e20000000800 */
[----:B------:R-:W-:Y:S01]  /*fd00*/  IMAD.WIDE.U32 R4, R4, -0x326172a9, RZ ;  /* 0xcd9e8d5704047825 */ /* 0x000fe200078e00ff */
[----:B------:R-:W-:-:S03]  /*fd10*/  FSEL R17, R17, RZ, P2 ;  /* 0x000000ff11117208 */ /* 0x000fc60001000000 */
[----:B-1----:R-:W-:-:S04]  /*fd20*/  FFMA.FTZ R0, R56, c[0x0][0x23c], -R21 ;  /* 0x00008f0038007a23 */ /* 0x002fc80000010815 */
[----:B------:R1:W4:Y:S01]  /*fd30*/  MUFU.EX2 R18, R0 ;  /* 0x0000000000127308 */ /* 0x0003220000000800 */
[----:B---3--:R-:W-:Y:S01]  /*fd40*/  FFMA.FTZ R3, R61, c[0x0][0x23c], -R21 ;  /* 0x00008f003d037a23 */ /* 0x008fe20000010815 */
[----:B------:R-:W-:-:S06]  /*fd50*/  LOP3.LUT R7, R4, 0xffff, RZ, 0xc0, !PT ;  /* 0x0000ffff04077812 */ /* 0x000fcc00078ec0ff */
[----:B------:R3:W5:Y:S01]  /*fd60*/  MUFU.EX2 R237, R3 ;  /* 0x0000000300ed7308 */ /* 0x0007620000000800 */
[----:B-1----:R-:W-:-:S07]  /*fd70*/  FFMA.FTZ R0, R63, c[0x0][0x23c], -R21 ;  /* 0x00008f003f007a23 */ /* 0x002fce0000010815 */
[----:B------:R1:W-:Y:S01]  /*fd80*/  MUFU.EX2 R239, R0 ;  /* 0x0000000000ef7308 */ /* 0x0003e20000000800 */
[----:B---3--:R-:W-:Y:S01]  /*fd90*/  FFMA.FTZ R3, R36, c[0x0][0x23c], -R17 ;  /* 0x00008f0024037a23 */ /* 0x008fe20000010811 */
[----:B------:R-:W-:Y:S02]  /*fda0*/  LOP3.LUT R11, R4, 0xff, RZ, 0xc0, !PT ;  /* 0x000000ff040b7812 */ /* 0x000fe400078ec0ff */
[----:B------:R-:W-:-:S04]  /*fdb0*/  SHF.R.U32.HI R10, RZ, 0x18, R4 ;  /* 0x00000018ff0a7819 */ /* 0x000fc80000011604 */
[----:B------:R3:W-:Y:S01]  /*fdc0*/  MUFU.EX2 R236, R3 ;  /* 0x0000000300ec7308 */ /* 0x0007e20000000800 */
[----:B-1----:R-:W-:Y:S02]  /*fdd0*/  LOP3.LUT R0, R5, UR18, R8, 0x96, !PT ;  /* 0x0000001205007c12 */ /* 0x002fe4000f8e9608 */
[----:B------:R-:W-:Y:S02]  /*fde0*/  SHF.R.U32.HI R5, RZ, 0x10, R4 ;  /* 0x00000010ff057819 */ /* 0x000fe40000011604 */
[----:B------:R-:W-:Y:S02]  /*fdf0*/  SHF.R.U32.HI R8, RZ, 0x8, R9 ;  /* 0x00000008ff087819 */ /* 0x000fe40000011609 */
[----:B------:R-:W-:Y:S02]  /*fe00*/  LOP3.LUT R4, R5, 0xff, RZ, 0xc0, !PT ;  /* 0x000000ff05047812 */ /* 0x000fe400078ec0ff */
[----:B---3--:R-:W-:Y:S02]  /*fe10*/  LOP3.LUT R3, R6, 0xffff, RZ, 0xc0, !PT ;  /* 0x0000ffff06037812 */ /* 0x008fe400078ec0ff */
[----:B------:R-:W-:-:S02]  /*fe20*/  PRMT R13, R13, 0x5410, R8 ;  /* 0x000054100d0d7816 */ /* 0x000fc40000000008 */
[----:B------:R-:W-:Y:S01]  /*fe30*/  SHF.R.U32.HI R8, RZ, 0x8, R7 ;  /* 0x00000008ff087819 */ /* 0x000fe20000011607 */
[----:B------:R-:W1:Y:S01]  /*fe40*/  LDC.U8 R62, c[0x0][0x2d8] ;  /* 0x0000b600ff3e7b82 */ /* 0x000e620000000000 */
[----:B------:R-:W-:Y:S02]  /*fe50*/  LOP3.LUT R5, R6, 0xff, RZ, 0xc0, !PT ;  /* 0x000000ff06057812 */ /* 0x000fe400078ec0ff */
[----:B------:R-:W-:Y:S02]  /*fe60*/  SHF.R.U32.HI R3, RZ, 0x8, R3 ;  /* 0x00000008ff037819 */ /* 0x000fe40000011603 */
[----:B------:R-:W-:Y:S01]  /*fe70*/  PRMT R23, R4, 0x5410, R10 ;  /* 0x0000541004177816 */ /* 0x000fe2000000000a */
[----:B------:R-:W-:Y:S01]  /*fe80*/  FFMA.FTZ R4, R34, c[0x0][0x23c], -R17 ;  /* 0x00008f0022047a23 */ /* 0x000fe20000010811 */
[----:B------:R-:W-:Y:S02]  /*fe90*/  PRMT R24, R11, 0x5410, R8 ;  /* 0x000054100b187816 */ /* 0x000fe40000000008 */
[----:B------:R-:W-:Y:S01]  /*fea0*/  PRMT R8, R5, 0x5410, R3 ;  /* 0x0000541005087816 */ /* 0x000fe20000000003 */
[----:B------:R3:W-:Y:S01]  /*feb0*/  MUFU.EX2 R234, R4 ;  /* 0x0000000400ea7308 */ /* 0x0007e20000000800 */
[----:B------:R-:W-:-:S02]  /*fec0*/  SHF.R.U32.HI R3, RZ, 0x10, R6 ;  /* 0x00000010ff037819 */ /* 0x000fc40000011606 */
[----:B--2---:R-:W-:Y:S01]  /*fed0*/  FMNMX.FTZ R2, R2, R14, !PT ;  /* 0x0000000e02027209 */ /* 0x004fe20007810000 */
[--C-:B------:R-:W-:Y:S01]  /*fee0*/  FFMA.FTZ R7, R35, c[0x0][0x23c], -R17.reuse ;  /* 0x00008f0023077a23 */ /* 0x100fe20000010811 */
[----:B------:R-:W-:Y:S02]  /*fef0*/  LOP3.LUT R9, R12, 0xff, RZ, 0xc0, !PT ;  /* 0x000000ff0c097812 */ /* 0x000fe400078ec0ff */
[----:B------:R-:W-:Y:S01]  /*ff00*/  SHF.R.U32.HI R6, RZ, 0x18, R6 ;  /* 0x00000018ff067819 */ /* 0x000fe20000011606 */
[C---:B------:R-:W-:Y:S01]  /*ff10*/  FMUL.FTZ R19, R2.reuse, c[0x0][0x23c] ;  /* 0x00008f0002137a20 */ /* 0x040fe20000410000 */
[----:B------:R-:W-:Y:S02]  /*ff20*/  LOP3.LUT R3, R3, 0xff, RZ, 0xc0, !PT ;  /* 0x000000ff03037812 */ /* 0x000fe400078ec0ff */
[----:B------:R-:W-:Y:S01]  /*ff30*/  FSETP.NEU.FTZ.AND P1, PT, R2, -INF , PT ;  /* 0xff8000000200780b */ /* 0x000fe20003f3d000 */
[----:B---3--:R-:W-:Y:S01]  /*ff40*/  FFMA.FTZ R4, R31, c[0x0][0x23c], -R17 ;  /* 0x00008f001f047a23 */ /* 0x008fe20000010811 */
[----:B------:R-:W-:-:S03]  /*ff50*/  PRMT R15, R9, 0x5410, R15 ;  /* 0x00005410090f7816 */ /* 0x000fc6000000000f */
[----:B------:R2:W3:Y:S01]  /*ff60*/  MUFU.EX2 R233, R4 ;  /* 0x0000000400e97308 */ /* 0x0004e20000000800 */
[----:B------:R-:W-:Y:S02]  /*ff70*/  PRMT R9, R3, 0x5410, R6 ;  /* 0x0000541003097816 */ /* 0x000fe40000000006 */
[----:B------:R-:W-:Y:S02]  /*ff80*/  LOP3.LUT R3, R0, 0xffff, RZ, 0xc0, !PT ;  /* 0x0000ffff00037812 */ /* 0x000fe400078ec0ff */
[----:B------:R-:W-:-:S03]  /*ff90*/  SHF.R.U32.HI R6, RZ, 0x18, R0 ;  /* 0x00000018ff067819 */ /* 0x000fc60000011600 */
[----:B------:R1:W-:Y:S01]  /*ffa0*/  MUFU.EX2 R235, R7 ;  /* 0x0000000700eb7308 */ /* 0x0003e20000000800 */
[----:B------:R-:W-:Y:S02]  /*ffb0*/  FSEL R19, R19, RZ, P1 ;  /* 0x000000ff13137208 */ /* 0x000fe40000800000 */
[----:B--2---:R-:W-:-:S03]  /*ffc0*/  SHF.R.U32.HI R4, RZ, 0x10, R0 ;  /* 0x00000010ff047819 */ /* 0x004fc60000011600 */
[----:B------:R-:W-:Y:S01]  /*ffd0*/  FFMA.FTZ R5, R37, c[0x0][0x23c], -R19 ;  /* 0x00008f0025057a23 */ /* 0x000fe20000010813 */
[----:B-1----:R-:W-:Y:S02]  /*ffe0*/  LOP3.LUT R7, R0, 0xff, RZ, 0xc0, !PT ;  /* 0x000000ff00077812 */ /* 0x002fe400078ec0ff */
[----:B------:R-:W-:Y:S02]  /*fff0*/  LOP3.LUT R0, R4, 0xff, RZ, 0xc0, !PT ;  /* 0x000000ff04007812 */ /* 0x000fe400078ec0ff */
[----:B------:R-:W-:Y:S02]  /*10000*/  FSEL R4, R136, RZ, P4 ;  /* 0x000000ff88047208 */ /* 0x000fe40002000000 */
[----:B------:R-:W-:Y:S02]  /*10010*/  PRMT R22, R0, 0x5410, R6 ;  /* 0x0000541000167816 */ /* 0x000fe40000000006 */
[----:B------:R-:W-:Y:S01]  /*10020*/  FSEL R0, R135, RZ, P3 ;  /* 0x000000ff87007208 */ /* 0x000fe20001800000 */
[----:B------:R1:W-:Y:S01]  /*10030*/  MUFU.EX2 R231, R5 ;  /* 0x0000000500e77308 */ /* 0x0003e20000000800 */
[----:B------:R-:W-:Y:S01]  /*10040*/  SHF.R.U32.HI R3, RZ, 0x8, R3 ;  /* 0x00000008ff037819 */ /* 0x000fe20000011603 */
[----:B----4-:R-:W-:Y:S01]  /*10050*/  IMAD.MOV.U32 R63, RZ, RZ, R18 ;  /* 0x000000ffff3f7224 */ /* 0x010fe200078e0012 */
[----:B------:R-:W-:Y:S01]  /*10060*/  PRMT R62, R62, 0x7054, R62 ;  /* 0x000070543e3e7816 */ /* 0x000fe2000000003e */
[----:B------:R-:W-:Y:S01]  /*10070*/  FADD.FTZ R6, R247, -R0 ;  /* 0x80000000f7067221 */ /* 0x000fe20000010000 */
[----:B------:R-:W-:Y:S01]  /*10080*/  PRMT R18, R7, 0x5410, R3 ;  /* 0x0000541007127816 */ /* 0x000fe20000000003 */
[----:B------:R-:W-:-:S02]  /*10090*/  IMAD.MOV.U32 R247, RZ, RZ, R30 ;  /* 0x000000fffff77224 */ /* 0x000fc400078e001e */
[--C-:B------:R-:W-:Y:S02]  /*100a0*/  FFMA.FTZ R0, R57, c[0x0][0x23c], -R19.reuse ;  /* 0x00008f0039007a23 */ /* 0x100fe40000010813 */
[----:B------:R-:W-:Y:S01]  /*100b0*/  FFMA.FTZ R3, R33, c[0x0][0x23c], -R19 ;  /* 0x00008f0021037a23 */ /* 0x000fe20000010813 */
[--C-:B------:R-:W-:Y:S01]  /*100c0*/  HSET2.LE.AND R10, R13, R62.reuse, PT ;  /* 0x0000003e0d0a7233 */ /* 0x100fe20003803000 */
[----:B-1----:R-:W-:Y:S02]  /*100d0*/  FADD.FTZ R5, R248, -R4 ;  /* 0x80000004f8057221 */ /* 0x002fe40000010000 */
[----:B------:R-:W-:Y:S01]  /*100e0*/  IMAD.MOV.U32 R248, RZ, RZ, R38 ;  /* 0x000000fffff87224 */ /* 0x000fe200078e0026 */
[----:B------:R1:W-:Y:S01]  /*100f0*/  MUFU.EX2 R229, R0 ;  /* 0x0000000000e57308 */ /* 0x0003e20000000800 */
[----:B------:R-:W-:Y:S01]  /*10100*/  FSEL R4, R134, RZ, P2 ;  /* 0x000000ff86047208 */ /* 0x000fe20001000000 */
[----:B------:R-:W-:Y:S01]  /*10110*/  HSET2.LE.AND R11, R15, R62, PT ;  /* 0x0000003e0f0b7233 */ /* 0x000fe20003803000 */
[----:B------:R-:W-:Y:S01]  /*10120*/  IMAD.MOV.U32 R57, RZ, RZ, R16 ;  /* 0x000000ffff397224 */ /* 0x000fe200078e0010 */
[----:B------:R-:W2:Y:S04]  /*10130*/  LDSM.16.MT88.4 R12, [R212+0x9000] ;  /* 0x00900000d40c783b */ /* 0x000ea80000004200 */
[----:B------:R4:W-:Y:S01]  /*10140*/  MUFU.EX2 R230, R3 ;  /* 0x0000000300e67308 */ /* 0x0009e20000000800 */
[----:B------:R-:W-:Y:S01]  /*10150*/  IMAD.MOV.U32 R137, RZ, RZ, R28 ;  /* 0x000000ffff897224 */ /* 0x000fe200078e001c */
[----:B------:R-:W-:Y:S01]  /*10160*/  LDSM.16.MT88.4 R36, [R212+0xb000] ;  /* 0x00b00000d424783b */ /* 0x000fe20000004200 */
[----:B-1----:R-:W-:-:S04]  /*10170*/  F2FP.PACK_AB R0, R248, R247 ;  /* 0x000000f7f800723e */ /* 0x002fc800000000ff */
[----:B------:R-:W-:Y:S02]  /*10180*/  LOP3.LUT R10, R10, R0, RZ, 0xc0, !PT ;  /* 0x000000000a0a7212 */ /* 0x000fe400078ec0ff */
[----:B----4-:R-:W-:Y:S02]  /*10190*/  FSEL R3, R2, RZ, P1 ;  /* 0x000000ff02037208 */ /* 0x010fe40000800000 */
[----:B-----5:R-:W-:Y:S01]  /*101a0*/  F2FP.PACK_AB R0, R237, R238 ;  /* 0x000000eeed00723e */ /* 0x020fe200000000ff */
[----:B------:R-:W-:Y:S02]  /*101b0*/  FADD.FTZ R7, R246, -R4 ;  /* 0x80000004f6077221 */ /* 0x000fe40000010000 */
[----:B------:R-:W-:Y:S01]  /*101c0*/  FADD.FTZ R16, R244, -R3 ;  /* 0x80000003f4107221 */ /* 0x000fe20000010000 */
[----:B------:R-:W-:Y:S01]  /*101d0*/  LOP3.LUT R11, R11, R0, RZ, 0xc0, !PT ;  /* 0x000000000b0b7212 */ /* 0x000fe200078ec0ff */
[----:B------:R-:W-:Y:S01]  /*101e0*/  FFMA.FTZ R3, R32, c[0x0][0x23c], -R19 ;  /* 0x00008f0020037a23 */ /* 0x000fe20000010813 */
[----:B------:R-:W-:Y:S01]  /*101f0*/  HSET2.LE.AND R0, R24, R62, PT ;  /* 0x0000003e18007233 */ /* 0x000fe20003803000 */
[----:B------:R-:W-:Y:S01]  /*10200*/  IMAD.MOV.U32 R246, RZ, RZ, R29 ;  /* 0x000000fffff67224 */ /* 0x000fe200078e001d */
[----:B------:R-:W-:Y:S01]  /*10210*/  LDSM.16.MT88.4 R32, [R214+0xa000] ;  /* 0x00a00000d620783b */ /* 0x000fe20000004200 */
[----:B------:R-:W-:-:S02]  /*10220*/  IMAD.MOV.U32 R172, RZ, RZ, R27 ;  /* 0x000000ffffac7224 */ /* 0x000fc400078e001b */
[----:B------:R-:W-:Y:S01]  /*10230*/  IMAD.MOV.U32 R56, RZ, RZ, R26 ;  /* 0x000000ffff387224 */ /* 0x000fe200078e001a */
[----:B------:R-:W1:Y:S01]  /*10240*/  LDSM.16.MT88.4 R28, [R212+0xa000] ;  /* 0x00a00000d41c783b */ /* 0x000e620000004200 */
[----:B------:R-:W-:Y:S01]  /*10250*/  IMAD.MOV.U32 R244, RZ, RZ, R25 ;  /* 0x000000fffff47224 */ /* 0x000fe200078e0019 */
[----:B------:R4:W5:Y:S02]  /*10260*/  MUFU.EX2 R228, R3 ;  /* 0x0000000300e47308 */ /* 0x0009640000000800 */
[----:B------:R-:W1:Y:S01]  /*10270*/  LDSM.16.MT88.4 R24, [R214+0xb000] ;  /* 0x00b00000d618783b */ /* 0x000e620000004200 */
[----:B------:R-:W-:Y:S01]  /*10280*/  HSET2.LE.AND R8, R8, R62, PT ;  /* 0x0000003e08087233 */ /* 0x000fe20003803000 */
[----:B------:R-:W-:Y:S02]  /*10290*/  FMUL.FTZ R6, R6, c[0x0][0x23c] ;  /* 0x00008f0006067a20 */ /* 0x000fe40000410000 */
[----:B------:R-:W-:Y:S02]  /*102a0*/  IMAD.MOV.U32 R139, RZ, RZ, R60 ;  /* 0x000000ffff8b7224 */ /* 0x000fe400078e003c */
[----:B------:R2:W-:Y:S01]  /*102b0*/  MUFU.EX2 R60, R6 ;  /* 0x00000006003c7308 */ /* 0x0005e20000000800 */
[----:B----4-:R-:W-:-:S04]  /*102c0*/  F2FP.PACK_AB R3, R246, R138 ;  /* 0x0000008af603723e */ /* 0x010fc800000000ff */
[----:B------:R-:W-:Y:S02]  /*102d0*/  LOP3.LUT R8, R8, R3, RZ, 0xc0, !PT ;  /* 0x0000000308087212 */ /* 0x000fe400078ec0ff */
[----:B---3--:R-:W-:Y:S01]  /*102e0*/  F2FP.PACK_AB R3, R233, R234 ;  /* 0x000000eae903723e */ /* 0x008fe200000000ff */
[----:B------:R-:W-:Y:S02]  /*102f0*/  FMUL.FTZ R7, R7, c[0x0][0x23c] ;  /* 0x00008f0007077a20 */ /* 0x000fe40000410000 */
[----:B------:R-:W-:Y:S01]  /*10300*/  FMUL.FTZ R16, R16, c[0x0][0x23c] ;  /* 0x00008f0010107a20 */ /* 0x000fe20000410000 */
[----:B--2---:R-:W-:Y:S01]  /*10310*/  LOP3.LUT R6, R0, R3, RZ, 0xc0, !PT ;  /* 0x0000000300067212 */ /* 0x004fe200078ec0ff */
[--C-:B------:R-:W-:Y:S01]  /*10320*/  HSET2.LE.AND R0, R23, R62.reuse, PT ;  /* 0x0000003e17007233 */ /* 0x100fe20003803000 */
[----:B------:R-:W-:Y:S01]  /*10330*/  IMAD.MOV.U32 R23, RZ, RZ, R58 ;  /* 0x000000ffff177224 */ /* 0x000fe200078e003a */
[----:B------:R2:W3:Y:S01]  /*10340*/  MUFU.EX2 R59, R7 ;  /* 0x00000007003b7308 */ /* 0x0004e20000000800 */
[----:B-----5:R-:W-:Y:S01]  /*10350*/  F2FP.PACK_AB R3, R228, R229 ;  /* 0x000000e5e403723e */ /* 0x020fe200000000ff */
[----:B------:R-:W-:Y:S01]  /*10360*/  FMUL.FTZ R5, R5, c[0x0][0x23c] ;  /* 0x00008f0005057a20 */ /* 0x000fe20000410000 */
[----:B------:R-:W-:-:S05]  /*10370*/  HSET2.LE.AND R9, R9, R62, PT ;  /* 0x0000003e09097233 */ /* 0x000fca0003803000 */
[----:B------:R-:W4:Y:S01]  /*10380*/  MUFU.EX2 R58, R16 ;  /* 0x00000010003a7308 */ /* 0x000f220000000800 */
[----:B------:R-:W-:Y:S02]  /*10390*/  F2FP.PACK_AB R4, R239, R63 ;  /* 0x0000003fef04723e */ /* 0x000fe400000000ff */
[----:B--2---:R-:W-:-:S05]  /*103a0*/  LOP3.LUT R7, R0, R3, RZ, 0xc0, !PT ;  /* 0x0000000300077212 */ /* 0x004fca00078ec0ff */
[----:B------:R2:W5:Y:S01]  /*103b0*/  MUFU.EX2 R61, R5 ;  /* 0x00000005003d7308 */ /* 0x0005620000000800 */
[--C-:B------:R-:W-:Y:S01]  /*103c0*/  HSET2.LE.AND R0, R18, R62.reuse, PT ;  /* 0x0000003e12007233 */ /* 0x100fe20003803000 */
[----:B------:R-:W-:Y:S02]  /*103d0*/  F2FP.PACK_AB R3, R235, R236 ;  /* 0x000000eceb03723e */ /* 0x000fe400000000ff */
[----:B------:R-:W-:Y:S02]  /*103e0*/  LOP3.LUT R9, R9, R4, RZ, 0xc0, !PT ;  /* 0x0000000409097212 */ /* 0x000fe400078ec0ff */
[----:B------:R-:W-:Y:S01]  /*103f0*/  LOP3.LUT R4, R0, R3, RZ, 0xc0, !PT ;  /* 0x0000000300047212 */ /* 0x000fe200078ec0ff */
[----:B------:R-:W-:Y:S01]  /*10400*/  HSET2.LE.AND R3, R22, R62, PT ;  /* 0x0000003e16037233 */ /* 0x000fe20003803000 */
[----:B------:R-:W-:Y:S01]  /*10410*/  F2FP.PACK_AB R0, R230, R231 ;  /* 0x000000e7e600723e */ /* 0x000fe200000000ff */
[-C--:B---3--:R-:W-:Y:S02]  /*10420*/  FMUL.FTZ R144, R144, R59.reuse ;  /* 0x0000003b90907220 */ /* 0x088fe40000410000 */
[----:B------:R-:W-:-:S02]  /*10430*/  FMUL.FTZ R145, R145, R59 ;  /* 0x0000003b91917220 */ /* 0x000fc40000410000 */
[-C--:B----4-:R-:W-:Y:S02]  /*10440*/  FMUL.FTZ R146, R146, R58.reuse ;  /* 0x0000003a92927220 */ /* 0x090fe40000410000 */
[----:B------:R-:W-:Y:S01]  /*10450*/  FMUL.FTZ R147, R147, R58 ;  /* 0x0000003a93937220 */ /* 0x000fe20000410000 */
[----:B--2---:R-:W-:Y:S01]  /*10460*/  LOP3.LUT R5, R3, R0, RZ, 0xc0, !PT ;  /* 0x0000000003057212 */ /* 0x004fe200078ec0ff */
        /* <DEDUP_REMOVED lines=44> */
[-C--:B-----5:R-:W-:Y:S02]  /*10730*/  FMUL.FTZ R140, R140, R61.reuse ;  /* 0x0000003d8c8c7220 */ /* 0x0a0fe40000410000 */
[----:B------:R-:W-:-:S02]  /*10740*/  FMUL.FTZ R141, R141, R61 ;  /* 0x0000003d8d8d7220 */ /* 0x000fc40000410000 */
[-C--:B------:R-:W-:Y:S02]  /*10750*/  FMUL.FTZ R142, R142, R60.reuse ;  /* 0x0000003c8e8e7220 */ /* 0x080fe40000410000 */
[----:B------:R-:W-:Y:S01]  /*10760*/  FMUL.FTZ R143, R143, R60 ;  /* 0x0000003c8f8f7220 */ /* 0x000fe20000410000 */
[----:B------:R-:W-:Y:S01]  /*10770*/  HMMA.16816.F32 R144, R4, R12, R144 ;  /* 0x0000000c0490723c */ /* 0x000fe20000001890 */
[--C-:B------:R-:W-:Y:S02]  /*10780*/  FFMA.FTZ R0, R174, c[0x0][0x23c], -R17.reuse ;  /* 0x00008f00ae007a23 */ /* 0x100fe40000010811 */
[----:B------:R-:W-:-:S05]  /*10790*/  FFMA.FTZ R3, R133, c[0x0][0x23c], -R17 ;  /* 0x00008f0085037a23 */ /* 0x000fca0000010811 */
[C---:B------:R-:W-:Y:S01]  /*107a0*/  HMMA.16816.F32 R148, R4.reuse, R14, R148 ;  /* 0x0000000e0494723c */ /* 0x040fe20000001894 */
[----:B------:R2:W-:Y:S07]  /*107b0*/  MUFU.EX2 R227, R0 ;  /* 0x0000000000e37308 */ /* 0x0005ee0000000800 */
[C---:B------:R-:W-:Y:S01]  /*107c0*/  HMMA.16816.F32 R72, R4.reuse, R40, R72 ;  /* 0x000000280448723c */ /* 0x040fe20000001848 */
[----:B------:R3:W-:Y:S07]  /*107d0*/  MUFU.EX2 R226, R3 ;  /* 0x0000000300e27308 */ /* 0x0007ee0000000800 */
        /* <DEDUP_REMOVED lines=9> */
[----:B------:R-:W-:Y:S01]  /*10870*/  IMAD.WIDE.U32 R4, R47, -0x2daee0ad, RZ ;  /* 0xd2511f532f047825 */ /* 0x000fe200078e00ff */
[----:B------:R-:W-:Y:S04]  /*10880*/  HMMA.16816.F32 R140, R8, R12, R140 ;  /* 0x0000000c088c723c */ /* 0x000fe8000000188c */
[----:B--2---:R-:W-:-:S02]  /*10890*/  LOP3.LUT R0, R5, UR17, R46, 0x96, !PT ;  /* 0x0000001105007c12 */ /* 0x004fc4000f8e962e */
[C---:B---3--:R-:W-:Y:S01]  /*108a0*/  LOP3.LUT R3, R4.reuse, 0xffff, RZ, 0xc0, !PT ;  /* 0x0000ffff04037812 */ /* 0x048fe200078ec0ff */
[--C-:B------:R-:W-:Y:S01]  /*108b0*/  FFMA.FTZ R5, R173, c[0x0][0x23c], -R17.reuse ;  /* 0x00008f00ad057a23 */ /* 0x100fe20000010811 */
[----:B------:R-:W-:Y:S02]  /*108c0*/  LOP3.LUT R13, R4, 0xff, RZ, 0xc0, !PT ;  /* 0x000000ff040d7812 */ /* 0x000fe400078ec0ff */
[--C-:B------:R-:W-:Y:S02]  /*108d0*/  SHF.R.U32.HI R12, RZ, 0x10, R4.reuse ;  /* 0x00000010ff0c7819 */ /* 0x100fe40000011604 */
[----:B------:R-:W-:Y:S01]  /*108e0*/  SHF.R.U32.HI R7, RZ, 0x18, R4 ;  /* 0x00000018ff077819 */ /* 0x000fe20000011604 */
[----:B------:R-:W-:Y:S01]  /*108f0*/  FFMA.FTZ R4, R132, c[0x0][0x23c], -R17 ;  /* 0x00008f0084047a23 */ /* 0x000fe20000010811 */
[----:B------:R-:W-:Y:S01]  /*10900*/  SHF.R.U32.HI R6, RZ, 0x8, R3 ;  /* 0x00000008ff067819 */ /* 0x000fe20000011603 */
[----:B------:R1:W-:Y:S01]  /*10910*/  MUFU.EX2 R224, R5 ;  /* 0x0000000500e07308 */ /* 0x0003e20000000800 */
[----:B------:R-:W-:Y:S01]  /*10920*/  LOP3.LUT R3, R12, 0xff, RZ, 0xc0, !PT ;  /* 0x000000ff0c037812 */ /* 0x000fe200078ec0ff */
[----:B------:R-:W-:-:S06]  /*10930*/  FMUL.FTZ R152, R152, R61 ;  /* 0x0000003d98987220 */ /* 0x000fcc0000410000 */
[----:B------:R2:W3:Y:S01]  /*10940*/  MUFU.EX2 R225, R4 ;  /* 0x0000000400e17308 */ /* 0x0004e20000000800 */
[-C--:B------:R-:W-:Y:S01]  /*10950*/  FMUL.FTZ R153, R153, R61.reuse ;  /* 0x0000003d99997220 */ /* 0x080fe20000410000 */
[----:B------:R-:W-:Y:S01]  /*10960*/  PRMT R16, R3, 0x5410, R7 ;  /* 0x0000541003107816 */ /* 0x000fe20000000007 */
[-C--:B------:R-:W-:Y:S01]  /*10970*/  FMUL.FTZ R154, R154, R60.reuse ;  /* 0x0000003c9a9a7220 */ /* 0x080fe20000410000 */
[----:B------:R-:W-:Y:S01]  /*10980*/  LOP3.LUT R12, R0, 0xff, RZ, 0xc0, !PT ;  /* 0x000000ff000c7812 */ /* 0x000fe200078ec0ff */
[-C--:B------:R-:W-:Y:S01]  /*10990*/  FMUL.FTZ R155, R155, R60.reuse ;  /* 0x0000003c9b9b7220 */ /* 0x080fe20000410000 */
[--C-:B------:R-:W-:Y:S01]  /*109a0*/  SHF.R.U32.HI R3, RZ, 0x10, R0.reuse ;  /* 0x00000010ff037819 */ /* 0x100fe20000011600 */
[-C--:B------:R-:W-:Y:S01]  /*109b0*/  FMUL.FTZ R68, R68, R61.reuse ;  /* 0x0000003d44447220 */ /* 0x080fe20000410000 */
[----:B-1----:R-:W-:Y:S01]  /*109c0*/  LOP3.LUT R5, R0, 0xffff, RZ, 0xc0, !PT ;  /* 0x0000ffff00057812 */ /* 0x002fe200078ec0ff */
[----:B------:R-:W-:Y:S01]  /*109d0*/  FMUL.FTZ R69, R69, R61 ;  /* 0x0000003d45457220 */ /* 0x000fe20000410000 */
[----:B------:R-:W-:Y:S01]  /*109e0*/  SHF.R.U32.HI R7, RZ, 0x18, R0 ;  /* 0x00000018ff077819 */ /* 0x000fe20000011600 */
[----:B------:R-:W-:-:S02]  /*109f0*/  FMUL.FTZ R70, R70, R60 ;  /* 0x0000003c46467220 */ /* 0x000fc40000410000 */
[-C--:B------:R-:W-:Y:S02]  /*10a00*/  FMUL.FTZ R71, R71, R60.reuse ;  /* 0x0000003c47477220 */ /* 0x080fe40000410000 */
[----:B--2---:R-:W-:Y:S02]  /*10a10*/  FFMA.FTZ R4, R177, c[0x0][0x23c], -R19 ;  /* 0x00008f00b1047a23 */ /* 0x004fe40000010813 */
        /* <DEDUP_REMOVED lines=35> */
[----:B------:R-:W-:Y:S01]  /*10c50*/  FMUL.FTZ R171, R171, R60 ;  /* 0x0000003cabab7220 */ /* 0x000fe20000410000 */
[----:B------:R-:W-:Y:S01]  /*10c60*/  PRMT R13, R13, 0x5410, R6 ;  /* 0x000054100d0d7816 */ /* 0x000fe20000000006 */
[----:B------:R1:W-:Y:S01]  /*10c70*/  MUFU.EX2 R208, R4 ;  /* 0x0000000400d07308 */ /* 0x0003e20000000800 */
[--C-:B------:R-:W-:Y:S02]  /*10c80*/  FFMA.FTZ R0, R176, c[0x0][0x23c], -R19.reuse ;  /* 0x00008f00b0007a23 */ /* 0x100fe40000010813 */
[----:B------:R-:W-:Y:S01]  /*10c90*/  FFMA.FTZ R6, R175, c[0x0][0x23c], -R19 ;  /* 0x00008f00af067a23 */ /* 0x000fe20000010813 */
[C---:B------:R-:W-:Y:S04]  /*10ca0*/  HMMA.16816.F32 R152, R8.reuse, R14, R152 ;  /* 0x0000000e0898723c */ /* 0x040fe80000001898 */
[----:B------:R2:W-:Y:S04]  /*10cb0*/  MUFU.EX2 R211, R0 ;  /* 0x0000000000d37308 */ /* 0x0005e80000000800 */
[----:B------:R-:W-:Y:S01]  /*10cc0*/  HMMA.16816.F32 R68, R8, R40, R68 ;  /* 0x000000280844723c */ /* 0x000fe20000001844 */
[----:B-1----:R-:W-:-:S03]  /*10cd0*/  SHF.R.U32.HI R4, RZ, 0x8, R5 ;  /* 0x00000008ff047819 */ /* 0x002fc60000011605 */
[----:B------:R1:W4:Y:S04]  /*10ce0*/  MUFU.EX2 R209, R6 ;  /* 0x0000000600d17308 */ /* 0x0003280000000800 */
[----:B------:R-:W-:Y:S01]  /*10cf0*/  HMMA.16816.F32 R80, R8, R42, R80 ;  /* 0x0000002a0850723c */ /* 0x000fe20000001850 */
[----:B------:R-:W-:Y:S01]  /*10d00*/  PRMT R4, R12, 0x5410, R4 ;  /* 0x000054100c047816 */ /* 0x000fe20000000004 */
[----:B------:R-:W-:Y:S01]  /*10d10*/  LDSM.16.MT88.4 R40, [R214+0xb400] ;  /* 0x00b40000d628783b */ /* 0x000fe20000004200 */
[----:B--2---:R-:W-:-:S03]  /*10d20*/  HSET2.LE.AND R0, R13, R62, PT ;  /* 0x0000003e0d007233 */ /* 0x004fc60003803000 */
[----:B------:R-:W-:Y:S02]  /*10d30*/  LDSM.16.MT88.4 R12, [R214+0x9400] ;  /* 0x00940000d60c783b */ /* 0x000fe40000004200 */
[----:B------:R-:W-:Y:S01]  /*10d40*/  HMMA.16816.F32 R84, R8, R28, R84 ;  /* 0x0000001c0854723c */ /* 0x000fe20000001854 */
[----:B------:R-:W-:Y:S02]  /*10d50*/  LOP3.LUT R5, R3, 0xff, RZ, 0xc0, !PT ;  /* 0x000000ff03057812 */ /* 0x000fe400078ec0ff */
[----:B---3--:R-:W-:-:S05]  /*10d60*/  F2FP.PACK_AB R3, R225, R224 ;  /* 0x000000e0e103723e */ /* 0x008fca00000000ff */
[C---:B------:R-:W-:Y:S01]  /*10d70*/  HMMA.16816.F32 R96, R8.reuse, R30, R96 ;  /* 0x0000001e0860723c */ /* 0x040fe20000001860 */
[----:B------:R-:W-:Y:S07]  /*10d80*/  LDSM.16.MT88.4 R28, [R212+0xa400] ;  /* 0x00a40000d41c783b */ /* 0x000fee0000004200 */
[C---:B------:R-:W-:Y:S08]  /*10d90*/  HMMA.16816.F32 R100, R8.reuse, R32, R100 ;  /* 0x000000200864723c */ /* 0x040ff00000001864 */
[C---:B------:R-:W-:Y:S01]  /*10da0*/  HMMA.16816.F32 R108, R8.reuse, R34, R108 ;  /* 0x00000022086c723c */ /* 0x040fe2000000186c */
[----:B------:R-:W-:Y:S07]  /*10db0*/  LDSM.16.MT88.4 R32, [R214+0xa400] ;  /* 0x00a40000d620783b */ /* 0x000fee0000004200 */
[C---:B------:R-:W-:Y:S08]  /*10dc0*/  HMMA.16816.F32 R112, R8.reuse, R36, R112 ;  /* 0x000000240870723c */ /* 0x040ff00000001870 */
[C---:B------:R-:W-:Y:S01]  /*10dd0*/  HMMA.16816.F32 R120, R8.reuse, R38, R120 ;  /* 0x000000260878723c */ /* 0x040fe20000001878 */
[----:B------:R-:W-:Y:S07]  /*10de0*/  LDSM.16.MT88.4 R36, [R212+0xb400] ;  /* 0x00b40000d424783b */ /* 0x000fee0000004200 */
[C---:B------:R-:W-:Y:S08]  /*10df0*/  HMMA.16816.F32 R164, R8.reuse, R24, R164 ;  /* 0x0000001808a4723c */ /* 0x040ff000000018a4 */
[----:B------:R-:W-:Y:S01]  /*10e00*/  HMMA.16816.F32 R168, R8, R26, R168 ;  /* 0x0000001a08a8723c */ /* 0x000fe200000018a8 */
        /* <DEDUP_REMOVED lines=13> */
[----:B------:R-:W-:Y:S01]  /*10ee0*/  LOP3.LUT R5, R0, R3, RZ, 0xc0, !PT ;  /* 0x0000000300057212 */ /* 0x000fe200078ec0ff */
[----:B------:R-:W-:Y:S01]  /*10ef0*/  FFMA.FTZ R0, R189, c[0x0][0x23c], -R20 ;  /* 0x00008f00bd007a23 */ /* 0x000fe20000010814 */
[----:B------:R-:W-:-:S03]  /*10f00*/  LOP3.LUT R3, R51, UR8, R54, 0x96, !PT ;  /* 0x0000000833037c12 */ /* 0x000fc6000f8e9636 */
[----:B------:R1:W-:Y:S02]  /*10f10*/  MUFU.EX2 R204, R0 ;  /* 0x0000000000cc7308 */ /* 0x0003e40000000800 */
[C---:B--2---:R-:W-:Y:S08]  /*10f20*/  HMMA.16816.F32 R144, R4.reuse, R24, R144 ;  /* 0x000000180490723c */ /* 0x044ff00000001890 */
[----:B------:R-:W-:Y:S01]  /*10f30*/  HMMA.16816.F32 R148, R4, R26, R148 ;  /* 0x0000001a0494723c */ /* 0x000fe20000001894 */
[----:B-1----:R-:W-:-:S07]  /*10f40*/  FFMA.FTZ R0, R188, c[0x0][0x23c], -R20 ;  /* 0x00008f00bc007a23 */ /* 0x002fce0000010814 */
[C---:B------:R-:W-:Y:S01]  /*10f50*/  HMMA.16816.F32 R72, R4.reuse, R12, R72 ;  /* 0x0000000c0448723c */ /* 0x040fe20000001848 */
        /* <DEDUP_REMOVED lines=13> */
[----:B------:R-:W-:Y:S02]  /*11030*/  LOP3.LUT R3, R4, 0xffff, RZ, 0xc0, !PT ;  /* 0x0000ffff04037812 */ /* 0x000fe400078ec0ff */
[----:B-1----:R-:W-:Y:S01]  /*11040*/  LOP3.LUT R0, R5, UR17, R52, 0x96, !PT ;  /* 0x0000001105007c12 */ /* 0x002fe2000f8e9634 */
[----:B------:R-:W-:Y:S01]  /*11050*/  FFMA.FTZ R6, R190, c[0x0][0x23c], -R20 ;  /* 0x00008f00be067a23 */ /* 0x000fe20000010814 */
[----:B------:R-:W-:Y:S02]  /*11060*/  LOP3.LUT R8, R4, 0xff, RZ, 0xc0, !PT ;  /* 0x000000ff04087812 */ /* 0x000fe400078ec0ff */
[--C-:B------:R-:W-:Y:S02]  /*11070*/  SHF.R.U32.HI R7, RZ, 0x10, R4.reuse ;  /* 0x00000010ff077819 */ /* 0x100fe40000011604 */
[----:B------:R-:W-:Y:S01]  /*11080*/  SHF.R.U32.HI R5, RZ, 0x18, R4 ;  /* 0x00000018ff057819 */ /* 0x000fe20000011604 */
[----:B------:R-:W-:Y:S01]  /*11090*/  FFMA.FTZ R4, R185, c[0x0][0x23c], -R21 ;  /* 0x00008f00b9047a23 */ /* 0x000fe20000010815 */
[----:B------:R-:W-:Y:S01]  /*110a0*/  SHF.R.U32.HI R3, RZ, 0x8, R3 ;  /* 0x00000008ff037819 */ /* 0x000fe20000011603 */
[----:B------:R-:W1:Y:S03]  /*110b0*/  MUFU.EX2 R190, R6 ;  /* 0x0000000600be7308 */ /* 0x000e660000000800 */
[----:B------:R-:W-:-:S02]  /*110c0*/  PRMT R9, R8, 0x5410, R3 ;  /* 0x0000541008097816 */ /* 0x000fc40000000003 */
[----:B------:R-:W-:-:S03]  /*110d0*/  LOP3.LUT R3, R7, 0xff, RZ, 0xc0, !PT ;  /* 0x000000ff07037812 */ /* 0x000fc600078ec0ff */
[----:B------:R2:W-:Y:S01]  /*110e0*/  MUFU.EX2 R188, R4 ;  /* 0x0000000400bc7308 */ /* 0x0005e20000000800 */
[----:B------:R-:W-:Y:S02]  /*110f0*/  PRMT R8, R3, 0x5410, R5 ;  /* 0x0000541003087816 */ /* 0x000fe40000000005 */
[C---:B------:R-:W-:Y:S02]  /*11100*/  LOP3.LUT R3, R0.reuse, 0xffff, RZ, 0xc0, !PT ;  /* 0x0000ffff00037812 */ /* 0x040fe400078ec0ff */
[----:B------:R-:W-:Y:S02]  /*11110*/  LOP3.LUT R7, R0, 0xff, RZ, 0xc0, !PT ;  /* 0x000000ff00077812 */ /* 0x000fe400078ec0ff */
[----:B------:R-:W-:Y:S01]  /*11120*/  SHF.R.U32.HI R5, RZ, 0x8, R3 ;  /* 0x00000008ff057819 */ /* 0x000fe20000011603 */
[----:B--2---:R-:W-:-:S04]  /*11130*/  FFMA.FTZ R4, R186, c[0x0][0x23c], -R21 ;  /* 0x00008f00ba047a23 */ /* 0x004fc80000010815 */
[----:B------:R2:W3:Y:S01]  /*11140*/  MUFU.EX2 R189, R4 ;  /* 0x0000000400bd7308 */ /* 0x0004e20000000800 */
[--C-:B------:R-:W-:Y:S01]  /*11150*/  SHF.R.U32.HI R6, RZ, 0x18, R0.reuse ;  /* 0x00000018ff067819 */ /* 0x100fe20000011600 */
[----:B------:R-:W-:Y:S01]  /*11160*/  FFMA.FTZ R3, R192, c[0x0][0x23c], -R21 ;  /* 0x00008f00c0037a23 */ /* 0x000fe20000010815 */
[----:B--2---:R-:W-:-:S04]  /*11170*/  SHF.R.U32.HI R4, RZ, 0x10, R0 ;  /* 0x00000010ff047819 */ /* 0x004fc80000011600 */
[----:B------:R-:W-:Y:S01]  /*11180*/  LOP3.LUT R0, R4, 0xff, RZ, 0xc0, !PT ;  /* 0x000000ff04007812 */ /* 0x000fe200078ec0ff */
[----:B------:R-:W-:Y:S01]  /*11190*/  FFMA.FTZ R4, R219, c[0x0][0x23c], -R21 ;  /* 0x00008f00db047a23 */ /* 0x000fe20000010815 */
[----:B------:R1:W-:Y:S02]  /*111a0*/  MUFU.EX2 R186, R3 ;  /* 0x0000000300ba7308 */ /* 0x0003e40000000800 */
[----:B------:R-:W-:Y:S01]  /*111b0*/  PRMT R6, R0, 0x5410, R6 ;  /* 0x0000541000067816 */ /* 0x000fe20000000006 */
[----:B------:R-:W-:Y:S01]  /*111c0*/  HSET2.LE.AND R0, R9, R62, PT ;  /* 0x0000003e09007233 */ /* 0x000fe20003803000 */
[----:B------:R-:W-:-:S04]  /*111d0*/  PRMT R5, R7, 0x5410, R5 ;  /* 0x0000541007057816 */ /* 0x000fc80000000005 */
[----:B------:R-:W2:Y:S01]  /*111e0*/  MUFU.EX2 R187, R4 ;  /* 0x0000000400bb7308 */ /* 0x000ea20000000800 */
[----:B-1----:R-:W-:-:S04]  /*111f0*/  F2FP.PACK_AB R3, R190, R206 ;  /* 0x000000cebe03723e */ /* 0x002fc800000000ff */
        /* <DEDUP_REMOVED lines=8> */
[----:B--2---:R-:W-:Y:S01]  /*11280*/  F2FP.PACK_AB R3, R187, R186 ;  /* 0x000000babb03723e */ /* 0x004fe200000000ff */
        /* <DEDUP_REMOVED lines=10> */
[----:B------:R-:W-:Y:S01]  /*11330*/  LOP3.LUT R3, R5, UR13, R48, 0x96, !PT ;  /* 0x0000000d05037c12 */ /* 0x000fe2000f8e9630 */
[----:B------:R-:W-:Y:S01]  /*11340*/  HMMA.16816.F32 R80, R8, R14, R80 ;  /* 0x0000000e0850723c */ /* 0x000fe20000001850 */
[----:B------:R-:W-:Y:S02]  /*11350*/  LDSM.16.MT88.4 R48, [R214+0xb800] ;  /* 0x00b80000d630783b */ /* 0x000fe40000004200 */
[----:B------:R-:W-:Y:S01]  /*11360*/  LOP3.LUT R0, R7, UR11, R4, 0x96, !PT ;  /* 0x0000000b07007c12 */ /* 0x000fe2000f8e9604 */
[----:B------:R-:W-:-:S04]  /*11370*/  IMAD.WIDE.U32 R4, R3, -0x326172a9, RZ ;  /* 0xcd9e8d5703047825 */ /* 0x000fc800078e00ff */
[----:B------:R-:W-:Y:S01]  /*11380*/  IMAD.WIDE.U32 R52, R0, -0x326172a9, RZ ;  /* 0xcd9e8d5700347825 */ /* 0x000fe200078e00ff */
[----:B------:R-:W-:-:S04]  /*11390*/  LOP3.LUT R3, R5, UR12, R44, 0x96, !PT ;  /* 0x0000000c05037c12 */ /* 0x000fc8000f8e962c */
[----:B------:R-:W-:Y:S01]  /*113a0*/  LOP3.LUT R0, R53, UR10, R4, 0x96, !PT ;  /* 0x0000000a35007c12 */ /* 0x000fe2000f8e9604 */
[----:B------:R-:W-:-:S04]  /*113b0*/  IMAD.WIDE.U32 R4, R3, -0x2daee0ad, RZ ;  /* 0xd2511f5303047825 */ /* 0x000fc800078e00ff */
[----:B------:R-:W-:-:S04]  /*113c0*/  IMAD.WIDE.U32 R46, R0, -0x2daee0ad, RZ ;  /* 0xd2511f53002e7825 */ /* 0x000fc800078e00ff */
[--C-:B------:R-:W-:Y:S02]  /*113d0*/  FFMA.FTZ R0, R184, c[0x0][0x23c], -R17.reuse ;  /* 0x00008f00b8007a23 */ /* 0x100fe40000010811 */
[----:B------:R-:W-:Y:S01]  /*113e0*/  FFMA.FTZ R7, R183, c[0x0][0x23c], -R17 ;  /* 0x00008f00b7077a23 */ /* 0x000fe20000010811 */
[----:B------:R-:W-:Y:S01]  /*113f0*/  LOP3.LUT R3, R5, UR9, R6, 0x96, !PT ;  /* 0x0000000905037c12 */ /* 0x000fe2000f8e9606 */
[----:B------:R1:W-:Y:S04]  /*11400*/  MUFU.EX2 R183, R0 ;  /* 0x0000000000b77308 */ /* 0x0003e80000000800 */
[----:B------:R-:W-:Y:S01]  /*11410*/  IMAD.WIDE.U32 R44, R3, -0x326172a9, RZ ;  /* 0xcd9e8d57032c7825 */ /* 0x000fe200078e00ff */
[----:B-1----:R-:W-:-:S03]  /*11420*/  LOP3.LUT R0, R47, UR5, R4, 0x96, !PT ;  /* 0x000000052f007c12 */ /* 0x002fc6000f8e9604 */
[--C-:B------:R-:W-:Y:S02]  /*11430*/  FFMA.FTZ R3, R179, c[0x0][0x23c], -R17.reuse ;  /* 0x00008f00b3037a23 */ /* 0x100fe40000010811 */
[----:B------:R-:W-:Y:S01]  /*11440*/  IMAD.WIDE.U32 R4, R0, -0x326172a9, RZ ;  /* 0xcd9e8d5700047825 */ /* 0x000fe200078e00ff */
[----:B------:R-:W1:Y:S04]  /*11450*/  MUFU.EX2 R185, R7 ;  /* 0x0000000700b97308 */ /* 0x000e680000000800 */
[----:B------:R-:W-:Y:S01]  /*11460*/  LOP3.LUT R0, R5, UR18, R44, 0x96, !PT ;  /* 0x0000001205007c12 */ /* 0x000fe2000f8e962c */
[----:B------:R-:W-:Y:S01]  /*11470*/  FFMA.FTZ R6, R182, c[0x0][0x23c], -R17 ;  /* 0x00008f00b6067a23 */ /* 0x000fe20000010811 */
[C---:B------:R-:W-:Y:S02]  /*11480*/  LOP3.LUT R5, R4.reuse, 0xffff, RZ, 0xc0, !PT ;  /* 0x0000ffff04057812 */ /* 0x040fe400078ec0ff */
[----:B------:R2:W-:Y:S01]  /*11490*/  MUFU.EX2 R181, R3 ;  /* 0x0000000300b57308 */ /* 0x0005e20000000800 */
[----:B------:R-:W-:-:S02]  /*114a0*/  LOP3.LUT R14, R4, 0xff, RZ, 0xc0, !PT ;  /* 0x000000ff040e7812 */ /* 0x000fc400078ec0ff */
[----:B------:R-:W-:Y:S02]  /*114b0*/  SHF.R.U32.HI R5, RZ, 0x8, R5 ;  /* 0x00000008ff057819 */ /* 0x000fe40000011605 */
[----:B------:R-:W-:-:S03]  /*114c0*/  SHF.R.U32.HI R15, RZ, 0x10, R4 ;  /* 0x00000010ff0f7819 */ /* 0x000fc60000011604 */
[----:B------:R3:W-:Y:S01]  /*114d0*/  MUFU.EX2 R182, R6 ;  /* 0x0000000600b67308 */ /* 0x0007e20000000800 */
[----:B------:R-:W-:Y:S02]  /*114e0*/  SHF.R.U32.HI R16, RZ, 0x18, R4 ;  /* 0x00000018ff107819 */ /* 0x000fe40000011604 */
[----:B--2---:R-:W-:Y:S01]  /*114f0*/  LOP3.LUT R3, R0, 0xffff, RZ, 0xc0, !PT ;  /* 0x0000ffff00037812 */ /* 0x004fe200078ec0ff */
[----:B------:R-:W-:-:S03]  /*11500*/  FFMA.FTZ R7, R193, c[0x0][0x23c], -R19 ;  /* 0x00008f00c1077a23 */ /* 0x000fc60000010813 */
[----:B------:R-:W-:Y:S01]  /*11510*/  SHF.R.U32.HI R3, RZ, 0x8, R3 ;  /* 0x00000008ff037819 */ /* 0x000fe20000011603 */
[----:B------:R-:W-:Y:S01]  /*11520*/  FFMA.FTZ R4, R195, c[0x0][0x23c], -R19 ;  /* 0x00008f00c3047a23 */ /* 0x000fe20000010813 */
[----:B---3--:R-:W-:Y:S02]  /*11530*/  LOP3.LUT R6, R0, 0xff, RZ, 0xc0, !PT ;  /* 0x000000ff00067812 */ /* 0x008fe400078ec0ff */
[----:B------:R-:W-:Y:S01]  /*11540*/  PRMT R18, R14, 0x5410, R5 ;  /* 0x000054100e127816 */ /* 0x000fe20000000005 */
[----:B------:R-:W-:Y:S01]  /*11550*/  HMMA.16816.F32 R140, R8, R24, R140 ;  /* 0x00000018088c723c */ /* 0x000fe2000000188c */
[----:B------:R-:W-:Y:S02]  /*11560*/  PRMT R5, R6, 0x5410, R3 ;  /* 0x0000541006057816 */ /* 0x000fe40000000003 */
[--C-:B------:R-:W-:Y:S01]  /*11570*/  SHF.R.U32.HI R3, RZ, 0x10, R0.reuse ;  /* 0x00000010ff037819 */ /* 0x100fe20000011600 */
[----:B------:R-:W-:Y:S01]  /*11580*/  MUFU.EX2 R180, R7 ;  /* 0x0000000700b47308 */ /* 0x000fe20000000800 */
[----:B------:R-:W-:-:S03]  /*11590*/  SHF.R.U32.HI R14, RZ, 0x18, R0 ;  /* 0x00000018ff0e7819 */ /* 0x000fc60000011600 */
[C---:B------:R-:W-:Y:S01]  /*115a0*/  HMMA.16816.F32 R152, R8.reuse, R26, R152 ;  /* 0x0000001a0898723c */ /* 0x040fe20000001898 */
[----:B------:R-:W-:Y:S01]  /*115b0*/  LDSM.16.MT88.4 R24, [R214+0x9800] ;  /* 0x00980000d618783b */ /* 0x000fe20000004200 */
[----:B------:R-:W-:Y:S02]  /*115c0*/  HSET2.LE.AND R0, R5, R62, PT ;  /* 0x0000003e05007233 */ /* 0x000fe40003803000 */
[----:B------:R2:W3:Y:S04]  /*115d0*/  MUFU.EX2 R179, R4 ;  /* 0x0000000400b37308 */ /* 0x0004e80000000800 */
[C---:B------:R-:W-:Y:S08]  /*115e0*/  HMMA.16816.F32 R84, R8.reuse, R28, R84 ;  /* 0x0000001c0854723c */ /* 0x040ff00000001854 */
[----:B------:R-:W-:Y:S01]  /*115f0*/  HMMA.16816.F32 R96, R8, R30, R96 ;  /* 0x0000001e0860723c */ /* 0x000fe20000001860 */
[----:B------:R-:W-:Y:S01]  /*11600*/  LDSM.16.MT88.4 R28, [R212+0xa800] ;  /* 0x00a80000d41c783b */ /* 0x000fe20000004200 */
[----:B--2---:R-:W-:-:S06]  /*11610*/  LOP3.LUT R4, R3, 0xff, RZ, 0xc0, !PT ;  /* 0x000000ff03047812 */ /* 0x004fcc00078ec0ff */
[----:B------:R-:W-:Y:S01]  /*11620*/  HMMA.16816.F32 R100, R8, R32, R100 ;  /* 0x000000200864723c */ /* 0x000fe20000001864 */
[----:B-1----:R-:W-:-:S07]  /*11630*/  F2FP.PACK_AB R3, R183, R185 ;  /* 0x000000b9b703723e */ /* 0x002fce00000000ff */
[C---:B------:R-:W-:Y:S01]  /*11640*/  HMMA.16816.F32 R108, R8.reuse, R34, R108 ;  /* 0x00000022086c723c */ /* 0x040fe2000000186c */
[----:B------:R-:W-:Y:S07]  /*11650*/  LDSM.16.MT88.4 R32, [R214+0xa800] ;  /* 0x00a80000d620783b */ /* 0x000fee0000004200 */
[C---:B------:R-:W-:Y:S08]  /*11660*/  HMMA.16816.F32 R112, R8.reuse, R36, R112 ;  /* 0x000000240870723c */ /* 0x040ff00000001870 */
[C---:B------:R-:W-:Y:S01]  /*11670*/  HMMA.16816.F32 R120, R8.reuse, R38, R120 ;  /* 0x000000260878723c */ /* 0x040fe20000001878 */
[----:B------:R-:W1:Y:S07]  /*11680*/  LDSM.16.MT88.4 R36, [R212+0x9800] ;  /* 0x00980000d424783b */ /* 0x000e6e0000004200 */
[C---:B------:R-:W-:Y:S08]  /*11690*/  HMMA.16816.F32 R164, R8.reuse, R40, R164 ;  /* 0x0000002808a4723c */ /* 0x040ff000000018a4 */
[----:B------:R-:W-:Y:S01]  /*116a0*/  HMMA.16816.F32 R168, R8, R42, R168 ;  /* 0x0000002a08a8723c */ /* 0x000fe200000018a8 */
[----:B------:R-:W2:Y:S01]  /*116b0*/  LDSM.16.MT88.4 R40, [R212+0xb800] ;  /* 0x00b80000d428783b */ /* 0x000ea20000004200 */
[----:B------:R-:W-:Y:S01]  /*116c0*/  PRMT R5, R4, 0x5410, R14 ;  /* 0x0000541004057816 */ /* 0x000fe2000000000e */
[--C-:B------:R-:W-:Y:S01]  /*116d0*/  FFMA.FTZ R6, R191, c[0x0][0x23c], -R19.reuse ;  /* 0x00008f00bf067a23 */ /* 0x100fe20000010813 */
[----:B------:R-:W-:Y:S01]  /*116e0*/  LOP3.LUT R4, R0, R3, RZ, 0xc0, !PT ;  /* 0x0000000300047212 */ /* 0x000fe200078ec0ff */
[----:B------:R-:W-:-:S02]  /*116f0*/  FFMA.FTZ R3, R194, c[0x0][0x23c], -R19 ;  /* 0x00008f00c2037a23 */ /* 0x000fc40000010813 */
[----:B------:R-:W-:Y:S01]  /*11700*/  MUFU.EX2 R178, R6 ;  /* 0x0000000600b27308 */ /* 0x000fe20000000800 */
[----:B------:R-:W-:Y:S01]  /*11710*/  HSET2.LE.AND R0, R5, R62, PT ;  /* 0x0000003e05007233 */ /* 0x000fe20003803000 */
[----:B------:R-:W-:-:S06]  /*11720*/  LOP3.LUT R7, R15, 0xff, RZ, 0xc0, !PT ;  /* 0x000000ff0f077812 */ /* 0x000fcc00078ec0ff */
[----:B------:R3:W4:Y:S01]  /*11730*/  MUFU.EX2 R177, R3 ;  /* 0x0000000300b17308 */ /* 0x0007220000000800 */
[----:B------:R-:W-:Y:S02]  /*11740*/  PRMT R7, R7, 0x5410, R16 ;  /* 0x0000541007077816 */ /* 0x000fe40000000010 */
[----:B---3--:R-:W-:-:S04]  /*11750*/  F2FP.PACK_AB R3, R179, R180 ;  /* 0x000000b4b303723e */ /* 0x008fc800000000ff */
[----:B------:R-:W-:Y:S01]  /*11760*/  LOP3.LUT R5, R0, R3, RZ, 0xc0, !PT ;  /* 0x0000000300057212 */ /* 0x000fe200078ec0ff */
[----:B------:R-:W-:Y:S01]  /*11770*/  HSET2.LE.AND R0, R18, R62, PT ;  /* 0x0000003e12007233 */ /* 0x000fe20003803000 */
[----:B------:R-:W-:-:S04]  /*11780*/  F2FP.PACK_AB R3, R181, R182 ;  /* 0x000000b6b503723e */ /* 0x000fc800000000ff */
[----:B------:R-:W-:Y:S01]  /*11790*/  LOP3.LUT R6, R0, R3, RZ, 0xc0, !PT ;  /* 0x0000000300067212 */ /* 0x000fe200078ec0ff */
[----:B------:R-:W-:Y:S01]  /*117a0*/  HSET2.LE.AND R0, R7, R62, PT ;  /* 0x0000003e07007233 */ /* 0x000fe20003803000 */
[----:B----4-:R-:W-:-:S04]  /*117b0*/  F2FP.PACK_AB R3, R177, R178 ;  /* 0x000000b2b103723e */ /* 0x010fc800000000ff */
[----:B------:R-:W-:Y:S02]  /*117c0*/  LOP3.LUT R7, R0, R3, RZ, 0xc0, !PT ;  /* 0x0000000300077212 */ /* 0x000fe400078ec0ff */
[----:B------:R-:W-:Y:S02]  /*117d0*/  LOP3.LUT R0, R13, UR16, R232, 0x96, !PT ;  /* 0x000000100d007c12 */ /* 0x000fe4000f8e96e8 */
[----:B------:R-:W-:Y:S01]  /*117e0*/  LOP3.LUT R3, R65, UR14, R12, 0x96, !PT ;  /* 0x0000000e41037c12 */ /* 0x000fe2000f8e960c */
[----:B------:R-:W-:Y:S02]  /*117f0*/  IMAD.MOV.U32 R195, RZ, RZ, R244 ;  /* 0x000000ffffc37224 */ /* 0x000fe400078e00f4 */
[----:B------:R-:W-:Y:S01]  /*11800*/  IMAD.MOV.U32 R244, RZ, RZ, R172 ;  /* 0x000000fffff47224 */ /* 0x000fe200078e00ac */
        /* <DEDUP_REMOVED lines=8> */
[C---:B--2---:R-:W-:Y:S08]  /*11890*/  HMMA.16816.F32 R160, R4.reuse, R40, R160 ;  /* 0x0000002804a0723c */ /* 0x044ff000000018a0 */
        /* <DEDUP_REMOVED lines=11> */
[----:B------:R-:W-:Y:S02]  /*11950*/  IMAD.MOV.U32 R191, RZ, RZ, R57 ;  /* 0x000000ffffbf7224 */ /* 0x000fe400078e0039 */
[----:B------:R-:W-:Y:S02]  /*11960*/  IMAD.MOV.U32 R192, RZ, RZ, R56 ;  /* 0x000000ffffc07224 */ /* 0x000fe400078e0038 */
[----:B------:R-:W-:-:S04]  /*11970*/  IMAD.WIDE.U32 R4, R3, -0x2daee0ad, RZ ;  /* 0xd2511f5303047825 */ /* 0x000fc800078e00ff */
[----:B------:R-:W-:-:S04]  /*11980*/  IMAD.WIDE.U32 R56, R0, -0x2daee0ad, RZ ;  /* 0xd2511f5300387825 */ /* 0x000fc800078e00ff */
[----:B------:R-:W-:Y:S01]  /*11990*/  FFMA.FTZ R7, R221, c[0x0][0x23c], -R20 ;  /* 0x00008f00dd077a23 */ /* 0x000fe20000010814 */
[----:B------:R-:W-:Y:S01]  /*119a0*/  LOP3.LUT R0, R57, UR5, R4, 0x96, !PT ;  /* 0x0000000539007c12 */ /* 0x000fe2000f8e9604 */
[----:B------:R-:W-:Y:S02]  /*119b0*/  IMAD.MOV.U32 R16, RZ, RZ, R137 ;  /* 0x000000ffff107224 */ /* 0x000fe400078e0089 */
[----:B------:R1:W-:Y:S01]  /*119c0*/  MUFU.EX2 R137, R7 ;  /* 0x0000000700897308 */ /* 0x0003e20000000800 */
[----:B------:R-:W-:Y:S02]  /*119d0*/  FFMA.FTZ R3, R223, c[0x0][0x23c], -R20 ;  /* 0x00008f00df037a23 */ /* 0x000fe40000010814 */
[----:B------:R-:W-:-:S05]  /*119e0*/  IMAD.MOV.U32 R210, RZ, RZ, R138 ;  /* 0x000000ffffd27224 */ /* 0x000fca00078e008a */
[----:B------:R2:W-:Y:S01]  /*119f0*/  MUFU.EX2 R138, R3 ;  /* 0x00000003008a7308 */ /* 0x0005e20000000800 */
[----:B-1----:R-:W-:Y:S01]  /*11a00*/  LOP3.LUT R7, R5, UR9, R6, 0x96, !PT ;  /* 0x0000000905077c12 */ /* 0x002fe2000f8e9606 */
[----:B------:R-:W-:-:S05]  /*11a10*/  IMAD.WIDE.U32 R4, R0, -0x326172a9, RZ ;  /* 0xcd9e8d5700047825 */ /* 0x000fca00078e00ff */
[----:B------:R-:W-:Y:S01]  /*11a20*/  LOP3.LUT R0, R4, 0xffff, RZ, 0xc0, !PT ;  /* 0x0000ffff04007812 */ /* 0x000fe200078ec0ff */
[--C-:B--2---:R-:W-:Y:S02]  /*11a30*/  FFMA.FTZ R3, R240, c[0x0][0x23c], -R20.reuse ;  /* 0x00008f00f0037a23 */ /* 0x104fe40000010814 */
[----:B------:R-:W-:Y:S02]  /*11a40*/  IMAD.MOV.U32 R184, RZ, RZ, R139 ;  /* 0x000000ffffb87224 */ /* 0x000fe400078e008b */
[----:B------:R1:W-:Y:S01]  /*11a50*/  MUFU.EX2 R139, R3 ;  /* 0x00000003008b7308 */ /* 0x0003e20000000800 */
[----:B------:R-:W-:Y:S02]  /*11a60*/  IMAD.MOV.U32 R193, RZ, RZ, R23 ;  /* 0x000000ffffc17224 */ /* 0x000fe400078e0017 */
[----:B------:R-:W-:Y:S02]  /*11a70*/  FFMA.FTZ R6, R241, c[0x0][0x23c], -R20 ;  /* 0x00008f00f1067a23 */ /* 0x000fe40000010814 */
[----:B------:R-:W-:Y:S01]  /*11a80*/  IMAD.WIDE.U32 R22, R7, -0x326172a9, RZ ;  /* 0xcd9e8d5707167825 */ /* 0x000fe200078e00ff */
[----:B------:R-:W-:-:S02]  /*11a90*/  SHF.R.U32.HI R7, RZ, 0x18, R4 ;  /* 0x00000018ff077819 */ /* 0x000fc40000011604 */
[----:B-1----:R-:W-:Y:S02]  /*11aa0*/  SHF.R.U32.HI R3, RZ, 0x8, R0 ;  /* 0x00000008ff037819 */ /* 0x002fe40000011600 */
[----:B------:R-:W-:-:S04]  /*11ab0*/  LOP3.LUT R0, R4, 0xff, RZ, 0xc0, !PT ;  /* 0x000000ff04007812 */ /* 0x000fc800078ec0ff */
[----:B------:R-:W-:Y:S02]  /*11ac0*/  PRMT R10, R0, 0x5410, R3 ;  /* 0x00005410000a7816 */ /* 0x000fe40000000003 */
[----:B------:R-:W-:Y:S01]  /*11ad0*/  SHF.R.U32.HI R3, RZ, 0x10, R4 ;  /* 0x00000010ff037819 */ /* 0x000fe20000011604 */
[----:B------:R1:W2:Y:S01]  /*11ae0*/  MUFU.EX2 R176, R6 ;  /* 0x0000000600b07308 */ /* 0x0002a20000000800 */
[----:B------:R-:W-:Y:S01]  /*11af0*/  LOP3.LUT R0, R5, UR18, R22, 0x96, !PT ;  /* 0x0000001205007c12 */ /* 0x000fe2000f8e9616 */
[----:B------:R-:W-:Y:S01]  /*11b00*/  FFMA.FTZ R4, R222, c[0x0][0x23c], -R21 ;  /* 0x00008f00de047a23 */ /* 0x000fe20000010815 */
[----:B------:R-:W-:-:S04]  /*11b10*/  LOP3.LUT R3, R3, 0xff, RZ, 0xc0, !PT ;  /* 0x000000ff03037812 */ /* 0x000fc800078ec0ff */
[----:B------:R-:W-:Y:S01]  /*11b20*/  PRMT R9, R3, 0x5410, R7 ;  /* 0x0000541003097816 */ /* 0x000fe20000000007 */
[----:B------:R3:W-:Y:S01]  /*11b30*/  MUFU.EX2 R132, R4 ;  /* 0x0000000400847308 */ /* 0x0007e20000000800 */
[----:B------:R-:W-:Y:S01]  /*11b40*/  LOP3.LUT R3, R0, 0xffff, RZ, 0xc0, !PT ;  /* 0x0000ffff00037812 */ /* 0x000fe200078ec0ff */
[----:B-1----:R-:W-:Y:S01]  /*11b50*/  FFMA.FTZ R6, R220, c[0x0][0x23c], -R21 ;  /* 0x00008f00dc067a23 */ /* 0x002fe20000010815 */
[----:B------:R-:W-:-:S05]  /*11b60*/  LOP3.LUT R7, R0, 0xff, RZ, 0xc0, !PT ;  /* 0x000000ff00077812 */ /* 0x000fca00078ec0ff */
[----:B------:R1:W4:Y:S01]  /*11b70*/  MUFU.EX2 R133, R6 ;  /* 0x0000000600857308 */ /* 0x0003220000000800 */
[----:B------:R-:W-:Y:S02]  /*11b80*/  SHF.R.U32.HI R5, RZ, 0x8, R3 ;  /* 0x00000008ff057819 */ /* 0x000fe40000011603 */
[----:B---3--:R-:W-:Y:S01]  /*11b90*/  SHF.R.U32.HI R4, RZ, 0x10, R0 ;  /* 0x00000010ff047819 */ /* 0x008fe20000011600 */
[----:B------:R-:W-:Y:S01]  /*11ba0*/  FFMA.FTZ R3, R242, c[0x0][0x23c], -R21 ;  /* 0x00008f00f2037a23 */ /* 0x000fe20000010815 */
[----:B------:R-:W-:-:S03]  /*11bb0*/  PRMT R8, R7, 0x5410, R5 ;  /* 0x0000541007087816 */ /* 0x000fc60000000005 */
[----:B------:R2:W-:Y:S01]  /*11bc0*/  MUFU.EX2 R66, R3 ;  /* 0x0000000300427308 */ /* 0x0005e20000000800 */
[----:B-1----:R-:W-:Y:S02]  /*11bd0*/  SHF.R.U32.HI R6, RZ, 0x18, R0 ;  /* 0x00000018ff067819 */ /* 0x002fe40000011600 */
[----:B------:R-:W-:Y:S01]  /*11be0*/  LOP3.LUT R0, R4, 0xff, RZ, 0xc0, !PT ;  /* 0x000000ff04007812 */ /* 0x000fe200078ec0ff */
[----:B------:R-:W-:-:S03]  /*11bf0*/  FFMA.FTZ R4, R243, c[0x0][0x23c], -R21 ;  /* 0x00008f00f3047a23 */ /* 0x000fc60000010815 */
[----:B------:R-:W-:Y:S01]  /*11c00*/  PRMT R5, R0, 0x5410, R6 ;  /* 0x0000541000057816 */ /* 0x000fe20000000006 */
[--C-:B------:R-:W-:Y:S01]  /*11c10*/  HSET2.LE.AND R0, R10, R62.reuse, PT ;  /* 0x0000003e0a007233 */ /* 0x100fe20003803000 */
[----:B--2---:R-:W-:Y:S01]  /*11c20*/  F2FP.PACK_AB R3, R176, R139 ;  /* 0x0000008bb003723e */ /* 0x004fe200000000ff */
[----:B------:R1:W2:Y:S03]  /*11c30*/  MUFU.EX2 R67, R4 ;  /* 0x0000000400437308 */ /* 0x0002a60000000800 */
        /* <DEDUP_REMOVED lines=10> */
[----:B------:R-:W-:-:S04]  /*11ce0*/  FFMA.FTZ R0, R199, c[0x0][0x23c], -R17 ;  /* 0x00008f00c7007a23 */ /* 0x000fc80000010811 */
[----:B------:R1:W-:Y:S01]  /*11cf0*/  MUFU.EX2 R65, R0 ;  /* 0x0000000000417308 */ /* 0x0003e20000000800 */
[----:B------:R-:W-:Y:S02]  /*11d00*/  IMAD.MOV.U32 R219, RZ, RZ, R63 ;  /* 0x000000ffffdb7224 */ /* 0x000fe400078e003f */
[----:B-1----:R-:W-:-:S05]  /*11d10*/  FFMA.FTZ R0, R198, c[0x0][0x23c], -R17 ;  /* 0x00008f00c6007a23 */ /* 0x002fca0000010811 */
        /* <DEDUP_REMOVED lines=34> */
[--C-:B------:R-:W-:Y:S01]  /*11f40*/  FFMA.FTZ R0, R16, c[0x0][0x23c], -R20.reuse ;  /* 0x00008f0010007a23 */ /* 0x100fe20000010814 */
[----:B------:R-:W-:Y:S01]  /*11f50*/  SHF.R.U32.HI R11, RZ, 0x8, R11 ;  /* 0x00000008ff0b7819 */ /* 0x000fe2000001160b */
[----:B------:R-:W-:Y:S01]  /*11f60*/  FFMA.FTZ R3, R251, c[0x0][0x23c], -R21 ;  /* 0x00008f00fb037a23 */ /* 0x000fe20000010815 */
[----:B------:R-:W-:Y:S01]  /*11f70*/  HMMA.16816.F32 R140, R4, R36, R140 ;  /* 0x00000024048c723c */ /* 0x000fe2000000188c */
[----:B------:R1:W-:Y:S01]  /*11f80*/  MUFU.EX2 R46, R0 ;  /* 0x00000000002e7308 */ /* 0x0003e20000000800 */
[----:B------:R-:W-:Y:S01]  /*11f90*/  LOP3.LUT R10, R12, 0xff, RZ, 0xc0, !PT ;  /* 0x000000ff0c0a7812 */ /* 0x000fe200078ec0ff */
[----:B------:R-:W-:Y:S01]  /*11fa0*/  LDSM.16.MT88.4 R16, [R214+0xbc00] ;  /* 0x00bc0000d610783b */ /* 0x000fe20000004200 */
[----:B-1----:R-:W-:-:S05]  /*11fb0*/  FFMA.FTZ R0, R191, c[0x0][0x23c], -R20 ;  /* 0x00008f00bf007a23 */ /* 0x002fca0000010814 */
[----:B------:R1:W-:Y:S01]  /*11fc0*/  MUFU.EX2 R45, R0 ;  /* 0x00000000002d7308 */ /* 0x0003e20000000800 */
[----:B------:R-:W-:Y:S01]  /*11fd0*/  HMMA.16816.F32 R68, R4, R24, R68 ;  /* 0x000000180444723c */ /* 0x000fe20000001844 */
[----:B------:R-:W-:Y:S01]  /*11fe0*/  PRMT R8, R15, 0x5410, R11 ;  /* 0x000054100f087816 */ /* 0x000fe2000000000b */
[----:B-1----:R-:W-:-:S05]  /*11ff0*/  FFMA.FTZ R0, R195, c[0x0][0x23c], -R20 ;  /* 0x00008f00c3007a23 */ /* 0x002fca0000010814 */
[----:B------:R1:W-:Y:S01]  /*12000*/  MUFU.EX2 R44, R0 ;  /* 0x00000000002c7308 */ /* 0x0003e20000000800 */
[----:B------:R-:W-:Y:S01]  /*12010*/  HMMA.16816.F32 R84, R4, R28, R84 ;  /* 0x0000001c0454723c */ /* 0x000fe20000001854 */
[----:B------:R-:W-:Y:S01]  /*12020*/  PRMT R10, R10, 0x5410, R14 ;  /* 0x000054100a0a7816 */ /* 0x000fe2000000000e */
[----:B------:R-:W-:Y:S01]  /*12030*/  HSET2.LE.AND R8, R8, R62, PT ;  /* 0x0000003e08087233 */ /* 0x000fe20003803000 */
[----:B-1----:R-:W-:-:S04]  /*12040*/  FFMA.FTZ R0, R249, c[0x0][0x23c], -R20 ;  /* 0x00008f00f9007a23 */ /* 0x002fc80000010814 */
[----:B------:R1:W2:Y:S01]  /*12050*/  MUFU.EX2 R22, R0 ;  /* 0x0000000000167308 */ /* 0x0002a20000000800 */
[----:B------:R-:W-:Y:S01]  /*12060*/  HMMA.16816.F32 R100, R4, R32, R100 ;  /* 0x000000200464723c */ /* 0x000fe20000001864 */
[----:B------:R-:W-:-:S06]  /*12070*/  F2FP.PACK_AB R9, R57, R63 ;  /* 0x0000003f3909723e */ /* 0x000fcc00000000ff */
[----:B------:R4:W-:Y:S01]  /*12080*/  MUFU.EX2 R20, R3 ;  /* 0x0000000300147308 */ /* 0x0009e20000000800 */
[----:B------:R-:W-:Y:S01]  /*12090*/  HMMA.16816.F32 R112, R4, R40, R112 ;  /* 0x000000280470723c */ /* 0x000fe20000001870 */
[----:B-1----:R-:W-:-:S07]  /*120a0*/  LOP3.LUT R0, R23, UR8, R54, 0x96, !PT ;  /* 0x0000000817007c12 */ /* 0x002fce000f8e9636 */
[----:B------:R-:W-:Y:S01]  /*120b0*/  HMMA.16816.F32 R164, R4, R48, R164 ;  /* 0x0000003004a4723c */ /* 0x000fe200000018a4 */
[----:B----4-:R-:W-:-:S07]  /*120c0*/  FFMA.FTZ R3, R193, c[0x0][0x23c], -R21 ;  /* 0x00008f00c1037a23 */ /* 0x010fce0000010815 */
[C---:B------:R-:W-:Y:S08]  /*120d0*/  HMMA.16816.F32 R36, R4.reuse, R38, R152 ;  /* 0x000000260424723c */ /* 0x040ff00000001898 */
[C---:B------:R-:W-:Y:S01]  /*120e0*/  HMMA.16816.F32 R24, R4.reuse, R26, R80 ;  /* 0x0000001a0418723c */ /* 0x040fe20000001850 */
[----:B------:R1:W-:Y:S07]  /*120f0*/  MUFU.EX2 R15, R3 ;  /* 0x00000003000f7308 */ /* 0x0003ee0000000800 */
[C---:B------:R-:W-:Y:S08]  /*12100*/  HMMA.16816.F32 R28, R4.reuse, R30, R96 ;  /* 0x0000001e041c723c */ /* 0x040ff00000001860 */
[----:B------:R-:W-:Y:S01]  /*12110*/  HMMA.16816.F32 R32, R4, R34, R108 ;  /* 0x000000220420723c */ /* 0x000fe2000000186c */
[----:B------:R-:W-:Y:S01]  /*12120*/  HSET2.LE.AND R10, R10, R62, PT ;  /* 0x0000003e0a0a7233 */ /* 0x000fe20003803000 */
[----:B------:R-:W-:Y:S01]  /*12130*/  LOP3.LUT R130, R8, R9, RZ, 0xc0, !PT ;  /* 0x0000000908827212 */ /* 0x000fe200078ec0ff */
[----:B------:R-:W4:Y:S01]  /*12140*/  LDSM.16.MT88.4 R152, [R212+0x9c00] ;  /* 0x009c0000d498783b */ /* 0x000f220000004200 */
[----:B---3--:R-:W-:-:S03]  /*12150*/  F2FP.PACK_AB R11, R47, R52 ;  /* 0x000000342f0b723e */ /* 0x008fc600000000ff */
[----:B------:R-:W3:Y:S01]  /*12160*/  LDSM.16.MT88.4 R80, [R214+0x9c00] ;  /* 0x009c0000d650783b */ /* 0x000ee20000004200 */
[C---:B------:R-:W-:Y:S08]  /*12170*/  HMMA.16816.F32 R40, R4.reuse, R42, R120 ;  /* 0x0000002a0428723c */ /* 0x040ff00000001878 */
[----:B------:R-:W-:Y:S01]  /*12180*/  HMMA.16816.F32 R48, R4, R50, R168 ;  /* 0x000000320430723c */ /* 0x000fe200000018a8 */
[----:B------:R-:W-:Y:S01]  /*12190*/  LOP3.LUT R131, R10, R11, RZ, 0xc0, !PT ;  /* 0x0000000b0a837212 */ /* 0x000fe200078ec0ff */
[----:B------:R-:W5:Y:S04]  /*121a0*/  LDSM.16.MT88.4 R96, [R212+0xac00] ;  /* 0x00ac0000d460783b */ /* 0x000f680000004200 */
[----:B------:R-:W2:Y:S01]  /*121b0*/  LDSM.16.MT88.4 R108, [R214+0xac00] ;  /* 0x00ac0000d66c783b */ /* 0x000ea20000004200 */
[----:B------:R-:W-:-:S03]  /*121c0*/  IMAD.WIDE.U32 R4, R0, -0x2daee0ad, RZ ;  /* 0xd2511f5300047825 */ /* 0x000fc600078e00ff */
[----:B------:R-:W2:Y:S01]  /*121d0*/  LDSM.16.MT88.4 R120, [R212+0xbc00] ;  /* 0x00bc0000d478783b */ /* 0x000ea20000004200 */
[--C-:B------:R-:W-:Y:S01]  /*121e0*/  FFMA.FTZ R7, R184, c[0x0][0x23c], -R21.reuse ;  /* 0x00008f00b8077a23 */ /* 0x100fe20000010815 */
[----:B-1----:R-:W-:Y:S02]  /*121f0*/  SHF.R.U32.HI R3, RZ, 0x10, R4 ;  /* 0x00000010ff037819 */ /* 0x002fe40000011604 */
[----:B------:R-:W-:Y:S02]  /*12200*/  LOP3.LUT R0, R5, UR17, R56, 0x96, !PT ;  /* 0x0000001105007c12 */ /* 0x000fe4000f8e9638 */
[----:B------:R-:W-:Y:S01]  /*12210*/  LOP3.LUT R6, R4, 0xffff, RZ, 0xc0, !PT ;  /* 0x0000ffff04067812 */ /* 0x000fe200078ec0ff */
[----:B------:R-:W-:Y:S01]  /*12220*/  FFMA.FTZ R5, R250, c[0x0][0x23c], -R21 ;  /* 0x00008f00fa057a23 */ /* 0x000fe20000010815 */
[----:B------:R-:W-:Y:S01]  /*12230*/  LOP3.LUT R8, R3, 0xff, RZ, 0xc0, !PT ;  /* 0x000000ff03087812 */ /* 0x000fe200078ec0ff */
[----:B------:R-:W1:Y:S01]  /*12240*/  MUFU.EX2 R13, R7 ;  /* 0x00000007000d7308 */ /* 0x000e620000000800 */
[----:B------:R-:W-:-:S02]  /*12250*/  LOP3.LUT R9, R4, 0xff, RZ, 0xc0, !PT ;  /* 0x000000ff04097812 */ /* 0x000fc400078ec0ff */
[----:B------:R-:W-:Y:S02]  /*12260*/  SHF.R.U32.HI R12, RZ, 0x18, R4 ;  /* 0x00000018ff0c7819 */ /* 0x000fe40000011604 */
[C---:B------:R-:W-:Y:S02]  /*12270*/  LOP3.LUT R3, R0.reuse, 0xffff, RZ, 0xc0, !PT ;  /* 0x0000ffff00037812 */ /* 0x040fe400078ec0ff */
[----:B------:R-:W-:Y:S01]  /*12280*/  SHF.R.U32.HI R6, RZ, 0x8, R6 ;  /* 0x00000008ff067819 */ /* 0x000fe20000011606 */
[----:B------:R1:W1:Y:S01]  /*12290*/  MUFU.EX2 R14, R5 ;  /* 0x00000005000e7308 */ /* 0x0002620000000800 */
[--C-:B------:R-:W-:Y:S02]  /*122a0*/  SHF.R.U32.HI R4, RZ, 0x10, R0.reuse ;  /* 0x00000010ff047819 */ /* 0x100fe40000011600 */
[----:B------:R-:W-:Y:S02]  /*122b0*/  LOP3.LUT R11, R0, 0xff, RZ, 0xc0, !PT ;  /* 0x000000ff000b7812 */ /* 0x000fe400078ec0ff */
[----:B------:R-:W-:-:S02]  /*122c0*/  SHF.R.U32.HI R10, RZ, 0x18, R0 ;  /* 0x00000018ff0a7819 */ /* 0x000fc40000011600 */
[----:B------:R-:W-:Y:S02]  /*122d0*/  LOP3.LUT R4, R4, 0xff, RZ, 0xc0, !PT ;  /* 0x000000ff04047812 */ /* 0x000fe400078ec0ff */
[----:B------:R-:W-:Y:S02]  /*122e0*/  PRMT R0, R9, 0x5410, R6 ;  /* 0x0000541009007816 */ /* 0x000fe40000000006 */
[----:B-1----:R-:W-:Y:S02]  /*122f0*/  SHF.R.U32.HI R5, RZ, 0x8, R3 ;  /* 0x00000008ff057819 */ /* 0x002fe40000011603 */
[----:B------:R-:W-:Y:S02]  /*12300*/  PRMT R3, R8, 0x5410, R12 ;  /* 0x0000541008037816 */ /* 0x000fe4000000000c */
[----:B------:R-:W-:Y:S01]  /*12310*/  PRMT R6, R11, 0x5410, R5 ;  /* 0x000054100b067816 */ /* 0x000fe20000000005 */
[--C-:B------:R-:W-:Y:S01]  /*12320*/  HSET2.LE.AND R0, R0, R62.reuse, PT ;  /* 0x0000003e00007233 */ /* 0x100fe20003803000 */
[----:B------:R-:W-:Y:S01]  /*12330*/  PRMT R5, R4, 0x5410, R10 ;  /* 0x0000541004057816 */ /* 0x000fe2000000000a */
[----:B------:R-:W-:Y:S01]  /*12340*/  HSET2.LE.AND R4, R3, R62, PT ;  /* 0x0000003e03047233 */ /* 0x000fe20003803000 */
[----:B--2---:R-:W-:-:S03]  /*12350*/  F2FP.PACK_AB R3, R22, R44 ;  /* 0x0000002c1603723e */ /* 0x004fc600000000ff */
[--C-:B------:R-:W-:Y:S01]  /*12360*/  HSET2.LE.AND R8, R5, R62.reuse, PT ;  /* 0x0000003e05087233 */ /* 0x100fe20003803000 */
[----:B------:R-:W-:Y:S02]  /*12370*/  LOP3.LUT R170, R0, R3, RZ, 0xc0, !PT ;  /* 0x0000000300aa7212 */ /* 0x000fe400078ec0ff */
[----:B------:R-:W-:Y:S01]  /*12380*/  F2FP.PACK_AB R0, R13, R20 ;  /* 0x000000140d00723e */ /* 0x000fe200000000ff */
[----:B------:R-:W-:Y:S01]  /*12390*/  HSET2.LE.AND R6, R6, R62, PT ;  /* 0x0000003e06067233 */ /* 0x000fe20003803000 */
[----:B------:R-:W-:Y:S01]  /*123a0*/  F2FP.PACK_AB R5, R14, R15 ;  /* 0x0000000f0e05723e */ /* 0x000fe200000000ff */
[----:B------:R-:W-:Y:S01]  /*123b0*/  FFMA.FTZ R3, R252, R61, R210 ;  /* 0x0000003dfc037223 */ /* 0x000fe200000100d2 */
[----:B------:R-:W-:Y:S02]  /*123c0*/  F2FP.PACK_AB R7, R45, R46 ;  /* 0x0000002e2d07723e */ /* 0x000fe400000000ff */
[----:B------:R-:W-:Y:S01]  /*123d0*/  LOP3.LUT R169, R8, R0, RZ, 0xc0, !PT ;  /* 0x0000000008a97212 */ /* 0x000fe200078ec0ff */
[----:B------:R-:W-:Y:S01]  /*123e0*/  FFMA.FTZ R0, R245, R60, R219 ;  /* 0x0000003cf5007223 */ /* 0x000fe200000100db */
        /* <DEDUP_REMOVED lines=59> */
[----:B------:R-:W-:-:S03]  /*127a0*/  FADD.FTZ R0, R47, R0 ;  /* 0x000000002f007221 */ /* 0x000fc60000010000 */
[----:B------:R1:W-:Y:S04]  /*127b0*/  STL [R1+0x10], R3 ;  /* 0x0000100301007387 */ /* 0x0003e80000100800 */
[----:B------:R1:W-:Y:S01]  /*127c0*/  STL [R1+0x14], R0 ;  /* 0x0000140001007387 */ /* 0x0003e20000100800 */
[----:B----4-:R-:W-:Y:S01]  /*127d0*/  HMMA.16816.F32 R144, R128, R152, R144 ;  /* 0x000000988090723c */ /* 0x010fe20000001890 */
[----:B------:R-:W-:Y:S01]  /*127e0*/  FADD.FTZ R5, R44, R6 ;  /* 0x000000062c057221 */ /* 0x000fe20000010000 */
[----:B------:R-:W-:Y:S01]  /*127f0*/  @UP0 UIADD3 UR29, UR29, -0x4, URZ ;  /* 0xfffffffc1d1d0890 */ /* 0x000fe2000fffe03f */
[----:B------:R-:W-:-:S05]  /*12800*/  FADD.FTZ R4, R15, R4 ;  /* 0x000000040f047221 */ /* 0x000fca0000010000 */
[----:B------:R-:W-:Y:S01]  /*12810*/  HMMA.16816.F32 R148, R128, R154, R148 ;  /* 0x0000009a8094723c */ /* 0x000fe20000001894 */
[----:B------:R-:W-:Y:S02]  /*12820*/  FADD.FTZ R252, R22, R5 ;  /* 0x0000000516fc7221 */ /* 0x000fe40000010000 */
[----:B------:R-:W-:-:S05]  /*12830*/  FADD.FTZ R245, R14, R4 ;  /* 0x000000040ef57221 */ /* 0x000fca0000010000 */
        /* <DEDUP_REMOVED lines=12> */
[----:B------:R-:W-:Y:S08]  /*12900*/  HMMA.16816.F32 R112, R168, R120, R112 ;  /* 0x00000078a870723c */ /* 0x000ff00000001870 */
[----:B------:R-:W-:Y:S08]  /*12910*/  HMMA.16816.F32 R124, R128, R16, R124 ;  /* 0x00000010807c723c */ /* 0x000ff0000000187c */
[C---:B------:R-:W-:Y:S08]  /*12920*/  HMMA.16816.F32 R152, R168.reuse, R154, R36 ;  /* 0x0000009aa898723c */ /* 0x040ff00000001824 */
[C---:B------:R-:W-:Y:S08]  /*12930*/  HMMA.16816.F32 R80, R168.reuse, R82, R24 ;  /* 0x00000052a850723c */ /* 0x040ff00000001818 */
[C---:B------:R-:W-:Y:S08]  /*12940*/  HMMA.16816.F32 R96, R168.reuse, R98, R28 ;  /* 0x00000062a860723c */ /* 0x040ff0000000181c */
[C---:B------:R-:W-:Y:S08]  /*12950*/  HMMA.16816.F32 R108, R168.reuse, R110, R32 ;  /* 0x0000006ea86c723c */ /* 0x040ff00000001820 */
[C---:B------:R-:W-:Y:S08]  /*12960*/  HMMA.16816.F32 R120, R168.reuse, R122, R40 ;  /* 0x0000007aa878723c */ /* 0x040ff00000001828 */
[----:B------:R-:W-:Y:S08]  /*12970*/  HMMA.16816.F32 R164, R168, R16, R164 ;  /* 0x00000010a8a4723c */ /* 0x000ff000000018a4 */
[-C--:B------:R-:W-:Y:S08]  /*12980*/  HMMA.16816.F32 R128, R128, R18.reuse, R172 ;  /* 0x000000128080723c */ /* 0x080ff000000018ac */
[----:B------:R-:W-:Y:S01]  /*12990*/  HMMA.16816.F32 R168, R168, R18, R48 ;  /* 0x00000012a8a8723c */ /* 0x000fe20000001830 */
[----:B------:R-:W-:Y:S11]  /*129a0*/  @P0 BRA `(.L_x_426) ;  /* 0x0000001000000947 */ /* 0x000ff60003800000 */
.L_x_419:
[----:B-1----:R-:W-:-:S12]  /*129b0*/  UIADD3 UR29, UR34, -0x1, URZ ;  /* 0xffffffff221d7890 */ /* 0x002fd8000fffe03f */
.L_x_426:
[----:B-1----:R-:W-:-:S13]  /*129c0*/  ISETP.LE.AND P0, PT, RZ, UR29, PT ;  /* 0x0000001dff007c0c */ /* 0x002fda000bf03270 */
[----:B------:R-:W-:Y:S05]  /*129d0*/  @!P0 BRA `(.L_x_427) ;  /* 0x00004cb000008947 */ /* 0x000fea0003800000 */
[----:B------:R-:W3:Y:S01]  /*129e0*/  LDL.LU R13, [R1+0x58] ;  /* 0x00005800010d7983 */ /* 0x000ee20000300800 */
[----:B------:R-:W1:Y:S01]  /*129f0*/  LDC.U8 R244, c[0x0][0x2d8] ;  /* 0x0000b600fff47b82 */ /* 0x000e620000000000 */
[----:B------:R-:W-:Y:S01]  /*12a00*/  IMAD.MOV.U32 R3, RZ, RZ, R135 ;  /* 0x000000ffff037224 */ /* 0x000fe200078e0087 */
[----:B------:R-:W-:Y:S01]  /*12a10*/  MOV R138, R2 ;  /* 0x00000002008a7202 */ /* 0x000fe20000000f00 */
[----:B------:R-:W4:Y:S01]  /*12a20*/  LDL.64 R14, [R1+0x18] ;  /* 0x00001800010e7983 */ /* 0x000f220000100a00 */
[----:B--2---:R-:W-:Y:S02]  /*12a30*/  IMAD.MOV.U32 R0, RZ, RZ, R136 ;  /* 0x000000ffff007224 */ /* 0x004fe400078e0088 */
[----:B------:R-:W-:Y:S01]  /*12a40*/  IMAD.MOV.U32 R137, RZ, RZ, R134 ;  /* 0x000000ffff897224 */ /* 0x000fe200078e0086 */
[----:B------:R-:W2:Y:S04]  /*12a50*/  LDL R12, [R1+0x30] ;  /* 0x00003000010c7983 */ /* 0x000ea80000100800 */
[----:B------:R-:W4:Y:S04]  /*12a60*/  LDL R11, [R1+0x34] ;  /* 0x00003400010b7983 */ /* 0x000f280000100800 */
[----:B------:R-:W4:Y:S04]  /*12a70*/  LDL.LU R9, [R1+0x38] ;  /* 0x0000380001097983 */ /* 0x000f280000300800 */
[----:B------:R-:W4:Y:S04]  /*12a80*/  LDL.LU R8, [R1+0x48] ;  /* 0x0000480001087983 */ /* 0x000f280000300800 */
[----:B------:R-:W4:Y:S01]  /*12a90*/  LDL.LU.64 R6, [R1+0x40] ;  /* 0x0000400001067983 */ /* 0x000f220000300a00 */
[----:B-1----:R-:W-:-:S03]  /*12aa0*/  PRMT R244, R244, 0x7054, R244 ;  /* 0x00007054f4f47816 */ /* 0x002fc600000000f4 */
[----:B------:R-:W4:Y:S04]  /*12ab0*/  LDL.LU.64 R4, [R1+0x50] ;  /* 0x0000500001047983 */ /* 0x000f280000300a00 */
[----:B------:R-:W4:Y:S01]  /*12ac0*/  LDL.LU R10, [R1+0x3c] ;  /* 0x00003c00010a7983 */ /* 0x000f220000300800 */
[----:B---3--:R-:W-:Y:S01]  /*12ad0*/  MOV R16, R13 ;  /* 0x0000000d00107202 */ /* 0x008fe20000000f00 */
[----:B--2---:R-:W-:Y:S01]  /*12ae0*/  IMAD.MOV.U32 R13, RZ, RZ, R12 ;  /* 0x000000ffff0d7224 */ /* 0x004fe200078e000c */
[----:B----4-:R-:W-:-:S03]  /*12af0*/  MOV R12, R11 ;  /* 0x0000000b000c7202 */ /* 0x010fc60000000f00 */
[----:B------:R-:W-:Y:S01]  /*12b00*/  IMAD.WIDE.U32 R250, R16, -0x326172a9, RZ ;  /* 0xcd9e8d5710fa7825 */ /* 0x000fe200078e00ff */
[----:B------:R-:W-:-:S03]  /*12b10*/  MOV R5, R7 ;  /* 0x0000000700057202 */ /* 0x000fc60000000f00 */
[----:B------:R-:W-:-:S05]  /*12b20*/  IMAD.WIDE.U32 R10, R10, -0x326172a9, RZ ;  /* 0xcd9e8d570a0a7825 */ /* 0x000fca00078e00ff */
[----:B------:R1:W-:Y:S04]  /*12b30*/  STL.64 [R1], R10 ;  /* 0x0000000a01007387 */ /* 0x0003e80000100a00 */
[----:B------:R1:W-:Y:S01]  /*12b40*/  STL.64 [R1+0x8], R4 ;  /* 0x0000080401007387 */ /* 0x0003e20000100a00 */
[-C--:B------:R-:W-:Y:S02]  /*12b50*/  LOP3.LUT R248, R11, R9.reuse, RZ, 0x3c, !PT ;  /* 0x000000090bf87212 */ /* 0x080fe400078e3cff */
[----:B------:R-:W-:Y:S01]  /*12b60*/  LOP3.LUT R246, R251, R9, RZ, 0x3c, !PT ;  /* 0x00000009fbf67212 */ /* 0x000fe200078e3cff */
[----:B------:R-:W-:Y:S01]  /*12b70*/  IMAD.WIDE.U32 R242, R8, -0x2daee0ad, RZ ;  /* 0xd2511f5308f27825 */ /* 0x000fe200078e00ff */
[----:B------:R-:W-:Y:S02]  /*12b80*/  ISETP.GE.AND P4, PT, R14, c[0x0][0x220], PT ;  /* 0x000088000e007a0c */ /* 0x000fe40003f86270 */
[----:B------:R-:W-:Y:S01]  /*12b90*/  ISETP.GE.AND P3, PT, R13, c[0x0][0x220], PT ;  /* 0x000088000d007a0c */ /* 0x000fe20003f66270 */
[----:B------:R-:W-:Y:S01]  /*12ba0*/  IMAD.WIDE.U32 R248, R248, -0x2daee0ad, RZ ;  /* 0xd2511f53f8f87825 */ /* 0x000fe200078e00ff */
[----:B------:R-:W-:-:S03]  /*12bb0*/  ISETP.GE.AND P2, PT, R12, c[0x0][0x220], PT ;  /* 0x000088000c007a0c */ /* 0x000fc60003f46270 */
[----:B------:R-:W-:Y:S01]  /*12bc0*/  IMAD.WIDE.U32 R246, R246, -0x2daee0ad, RZ ;  /* 0xd2511f53f6f67825 */ /* 0x000fe200078e00ff */
[----:B------:R-:W-:Y:S05]  /*12bd0*/  BRA `(.L_x_428) ;  /* 0x000003e000007947 */ /* 0x000fea0003800000 */
.L_x_430:
[----:B------:R-:W2:Y:S01]  /*12be0*/  LDL.64 R222, [R1+0x28] ;  /* 0x0000280001de7983 */ /* 0x000ea20000100a00 */
[----:B------:R-:W-:Y:S02]  /*12bf0*/  ULDC.64 UR6, c[0x0][0x198] ;  /* 0x0000660000067ab9 */ /* 0x000fe40000000a00 */
[----:B------:R-:W-:Y:S01]  /*12c00*/  UIADD3 UR35, UR29, -0x1, URZ ;  /* 0xffffffff1d237890 */ /* 0x000fe2000fffe03f */
[----:B------:R-:W3:Y:S03]  /*12c10*/  LDL.64 R220, [R1+0x20] ;  /* 0x0000200001dc7983 */ /* 0x000ee60000100a00 */
[----:B------:R-:W-:Y:S01]  /*12c20*/  USHF.R.S32.HI UR34, URZ, 0x1f, UR35 ;  /* 0x0000001f3f227899 */ /* 0x000fe20008011423 */
[----:B------:R1:W-:Y:S01]  /*12c30*/  @P4 STS [R218+0x6000], RZ ;  /* 0x006000ffda004388 */ /* 0x0003e20000000800 */
[----:B------:R-:W-:Y:S02]  /*12c40*/  UIMAD.WIDE.U32 UR36, UR35, UR6, URZ ;  /* 0x00000006232472a5 */ /* 0x000fe4000f8e003f */
[----:B------:R-:W-:Y:S01]  /*12c50*/  UIMAD UR34, UR34, UR6, URZ ;  /* 0x00000006222272a4 */ /* 0x000fe2000f8e023f */
[----:B------:R1:W-:Y:S03]  /*12c60*/  @P4 STS [R218+0x6004], RZ ;  /* 0x006004ffda004388 */ /* 0x0003e60000000800 */
[----:B------:R-:W-:Y:S01]  /*12c70*/  UIMAD UR34, UR35, UR7, UR34 ;  /* 0x00000007232272a4 */ /* 0x000fe2000f8e0222 */
[----:B------:R1:W-:Y:S01]  /*12c80*/  @P4 STS.64 [R218+0x6008], RZ ;  /* 0x006008ffda004388 */ /* 0x0003e20000000a00 */
[----:B------:R-:W-:Y:S02]  /*12c90*/  IMAD.U32 R2, RZ, RZ, UR36 ;  /* 0x00000024ff027e24 */ /* 0x000fe4000f8e00ff */
[----:B------:R-:W-:Y:S01]  /*12ca0*/  UIADD3 UR34, UR37, UR34, URZ ;  /* 0x0000002225227290 */ /* 0x000fe2000fffe03f */
[----:B------:R-:W-:Y:S05]  /*12cb0*/  IMAD.U32 R132, RZ, RZ, UR36 ;  /* 0x00000024ff847e24 */ /* 0x000fea000f8e00ff */
[----:B------:R-:W-:Y:S01]  /*12cc0*/  IMAD.U32 R133, RZ, RZ, UR34 ;  /* 0x00000022ff857e24 */ /* 0x000fe2000f8e00ff */
[----:B--2---:R-:W-:Y:S04]  /*12cd0*/  LEA R2, P1, R2, R222, 0x6 ;  /* 0x000000de02027211 */ /* 0x004fe800078230ff */
[----:B------:R-:W-:Y:S02]  /*12ce0*/  @!P4 LEA R180, P0, R2, c[0x0][0x168], 0x1 ;  /* 0x00005a0002b4ca11 */ /* 0x000fe400078008ff */
[----:B---3--:R-:W-:Y:S02]  /*12cf0*/  LEA.HI.X R133, R132, R221, R133, 0x6, P1 ;  /* 0x000000dd84857211 */ /* 0x008fe400008f3485 */
[C---:B------:R-:W-:Y:S02]  /*12d00*/  @!P3 LEA R176, P6, R2.reuse, c[0x0][0x168], 0x1 ;  /* 0x00005a0002b0ba11 */ /* 0x040fe400078c08ff */
[C-C-:B------:R-:W-:Y:S02]  /*12d10*/  @!P4 LEA.HI.X R181, R2.reuse, c[0x0][0x16c], R133.reuse, 0x1, P0 ;  /* 0x00005b0002b5ca11 */ /* 0x140fe400000f0c85 */
[C-C-:B------:R-:W-:Y:S02]  /*12d20*/  @!P3 LEA.HI.X R177, R2.reuse, c[0x0][0x16c], R133.reuse, 0x1, P6 ;  /* 0x00005b0002b1ba11 */ /* 0x140fe400030f0c85 */
[C---:B------:R-:W-:Y:S01]  /*12d30*/  @!P2 LEA R174, P0, R2.reuse, c[0x0][0x168], 0x1 ;  /* 0x00005a0002aeaa11 */ /* 0x040fe200078008ff */
[----:B------:R-:W-:Y:S01]  /*12d40*/  @!PT LDS RZ, [RZ] ;  /* 0x00000000fffff984 */ /* 0x000fe20000000800 */
[----:B------:R-:W-:Y:S01]  /*12d50*/  @!PT LDS RZ, [RZ] ;  /* 0x00000000fffff984 */ /* 0x000fe20000000800 */
[----:B------:R-:W-:Y:S01]  /*12d60*/  @!PT LDS RZ, [RZ] ;  /* 0x00000000fffff984 */ /* 0x000fe20000000800 */
[----:B------:R1:W-:Y:S01]  /*12d70*/  @!P4 LDGSTS.E.BYPASS.LTC128B.128 [R218+0x6000], [R180.64] ;  /* 0x06000000b4dacfae */ /* 0x0003e2000b901d5e */
[C---:B------:R-:W-:Y:S02]  /*12d80*/  IADD3 R132, P1, R2.reuse, UR21, RZ ;  /* 0x0000001502847c10 */ /* 0x040fe4000ff3e0ff */
[----:B------:R-:W-:Y:S01]  /*12d90*/  @!P2 LEA.HI.X R175, R2, c[0x0][0x16c], R133, 0x1, P0 ;  /* 0x00005b0002afaa11 */ /* 0x000fe200000f0c85 */
[----:B------:R1:W-:Y:S01]  /*12da0*/  @P3 STS.128 [R218+0x7000], RZ ;  /* 0x007000ffda003388 */ /* 0x0003e20000000c00 */
[C---:B------:R-:W-:Y:S02]  /*12db0*/  @!P4 LEA R178, P6, R132.reuse, c[0x0][0x168], 0x1 ;  /* 0x00005a0084b2ca11 */ /* 0x040fe400078c08ff */
[C---:B------:R-:W-:Y:S01]  /*12dc0*/  @!P2 LEA R134, P0, R132.reuse, c[0x0][0x168], 0x1 ;  /* 0x00005a008486aa11 */ /* 0x040fe200078008ff */
[----:B------:R-:W-:Y:S01]  /*12dd0*/  @!PT LDS RZ, [RZ] ;  /* 0x00000000fffff984 */ /* 0x000fe20000000800 */
[----:B------:R-:W-:Y:S01]  /*12de0*/  @!PT LDS RZ, [RZ] ;  /* 0x00000000fffff984 */ /* 0x000fe20000000800 */
[----:B------:R-:W-:Y:S01]  /*12df0*/  @!PT LDS RZ, [RZ] ;  /* 0x00000000fffff984 */ /* 0x000fe20000000800 */
[----:B------:R1:W-:Y:S01]  /*12e00*/  @!P3 LDGSTS.E.BYPASS.LTC128B.128 [R218+0x7000], [R176.64+0x40] ;  /* 0x07000040b0dabfae */ /* 0x0003e2000b901d5e */
[----:B------:R-:W-:Y:S02]  /*12e10*/  IADD3.X R133, R133, UR20, RZ, P1, !PT ;  /* 0x0000001485857c10 */ /* 0x000fe40008ffe4ff */
[C---:B------:R-:W-:Y:S01]  /*12e20*/  @!P3 LEA R172, P1, R132.reuse, c[0x0][0x168], 0x1 ;  /* 0x00005a0084acba11 */ /* 0x040fe200078208ff */
[----:B------:R1:W-:Y:S01]  /*12e30*/  @P2 STS.128 [R218+0x8000], RZ ;  /* 0x008000ffda002388 */ /* 0x0003e20000000c00 */
[C-C-:B------:R-:W-:Y:S02]  /*12e40*/  @!P4 LEA.HI.X R179, R132.reuse, c[0x0][0x16c], R133.reuse, 0x1, P6 ;  /* 0x00005b0084b3ca11 */ /* 0x140fe400030f0c85 */
[C-C-:B------:R-:W-:Y:S01]  /*12e50*/  @!P3 LEA.HI.X R173, R132.reuse, c[0x0][0x16c], R133.reuse, 0x1, P1 ;  /* 0x00005b0084adba11 */ /* 0x140fe200008f0c85 */
[----:B------:R-:W-:Y:S01]  /*12e60*/  @!PT LDS RZ, [RZ] ;  /* 0x00000000fffff984 */ /* 0x000fe20000000800 */
[----:B------:R-:W-:Y:S01]  /*12e70*/  @!PT LDS RZ, [RZ] ;  /* 0x00000000fffff984 */ /* 0x000fe20000000800 */
[----:B------:R-:W-:Y:S01]  /*12e80*/  @!PT LDS RZ, [RZ] ;  /* 0x00000000fffff984 */ /* 0x000fe20000000800 */
[----:B------:R1:W-:Y:S01]  /*12e90*/  @!P2 LDGSTS.E.BYPASS.LTC128B.128 [R218+0x8000], [R174.64+0x80] ;  /* 0x08000080aedaafae */ /* 0x0003e2000b901d5e */
[----:B------:R-:W-:Y:S03]  /*12ea0*/  @!P2 LEA.HI.X R135, R132, c[0x0][0x16c], R133, 0x1, P0 ;  /* 0x00005b008487aa11 */ /* 0x000fe600000f0c85 */
        /* <DEDUP_REMOVED lines=17> */
.L_x_428:
[----:B-1----:R-:W2:Y:S01]  /*12fc0*/  LDL.64 R4, [R1+0x8] ;  /* 0x0000080001047983 */ /* 0x002ea20000100a00 */
[----:B------:R-:W-:Y:S04]  /*12fd0*/  DEPBAR.LE SB0, 0x0 ;  /* 0x000080000000791a */ /* 0x000fe80000000000 */
[----:B------:R-:W-:Y:S01]  /*12fe0*/  USHF.R.S32.HI UR7, URZ, 0x1f, UR29 ;  /* 0x0000001f3f077899 */ /* 0x000fe2000801141d */
[----:B------:R-:W-:Y:S01]  /*12ff0*/  BAR.SYNC.DEFER_BLOCKING 0x0 ;  /* 0x0000000000007b1d */ /* 0x000fe20000010000 */
[----:B------:R-:W-:Y:S01]  /*13000*/  UIMAD UR6, UR22, UR29, URZ ;  /* 0x0000001d160672a4 */ /* 0x000fe2000f8e023f */
[----:B------:R-:W-:Y:S03]  /*13010*/  IMAD.U32 R2, RZ, RZ, UR23 ;  /* 0x00000017ff027e24 */ /* 0x000fe6000f8e00ff */
[----:B------:R-:W-:Y:S01]  /*13020*/  UIMAD UR6, UR7, UR23, UR6 ;  /* 0x00000017070672a4 */ /* 0x000fe2000f8e0206 */
[----:B------:R-:W-:Y:S06]  /*13030*/  @P4 STS [R218+0x9000], RZ ;  /* 0x009000ffda004388 */ /* 0x000fec0000000800 */
[----:B------:R-:W-:Y:S06]  /*13040*/  @P4 STS [R218+0x9004], RZ ;  /* 0x009004ffda004388 */ /* 0x000fec0000000800 */
[----:B------:R-:W-:Y:S01]  /*13050*/  @P4 STS.64 [R218+0x9008], RZ ;  /* 0x009008ffda004388 */ /* 0x000fe20000000a00 */
[----:B--2---:R-:W-:Y:S05]  /*13060*/  IMAD.WIDE.U32 R4, R2, UR29, R4 ;  /* 0x0000001d02047c25 */ /* 0x004fea000f8e0004 */
[C---:B------:R-:W-:Y:S02]  /*13070*/  @!P4 LEA R18, P1, R4.reuse, c[0x0][0x170], 0x1 ;  /* 0x00005c000412ca11 */ /* 0x040fe400078208ff */
[----:B------:R-:W-:Y:S02]  /*13080*/  IADD3 R5, R5, UR6, RZ ;  /* 0x0000000605057c10 */ /* 0x000fe4000fffe0ff */
        /* <DEDUP_REMOVED lines=9> */
[----:B------:R-:W-:Y:S02]  /*13120*/  @!P2 LEA.HI.X R13, R4, c[0x0][0x174], R5, 0x1, P5 ;  /* 0x00005d00040daa11 */ /* 0x000fe400028f0c05 */
[----:B------:R-:W-:Y:S01]  /*13130*/  IADD3.X R6, R5, UR24, RZ, P6, !PT ;  /* 0x0000001805067c10 */ /* 0x000fe2000b7fe4ff */
[----:B------:R-:W-:Y:S01]  /*13140*/  @P3 STS.128 [R218+0xa000], RZ ;  /* 0x00a000ffda003388 */ /* 0x000fe20000000c00 */
[C---:B------:R-:W-:Y:S02]  /*13150*/  @!P4 LEA R16, P6, R2.reuse, c[0x0][0x170], 0x1 ;  /* 0x00005c000210ca11 */ /* 0x040fe400078c08ff */
[C---:B------:R-:W-:Y:S02]  /*13160*/  @!P3 LEA R10, P1, R2.reuse, c[0x0][0x170], 0x1 ;  /* 0x00005c00020aba11 */ /* 0x040fe400078208ff */
[C-C-:B------:R-:W-:Y:S01]  /*13170*/  @!P4 LEA.HI.X R17, R2.reuse, c[0x0][0x174], R6.reuse, 0x1, P6 ;  /* 0x00005d000211ca11 */ /* 0x140fe200030f0c06 */
[----:B------:R-:W-:Y:S01]  /*13180*/  @!PT LDS RZ, [RZ] ;  /* 0x00000000fffff984 */ /* 0x000fe20000000800 */
[----:B------:R-:W-:Y:S01]  /*13190*/  @!PT LDS RZ, [RZ] ;  /* 0x00000000fffff984 */ /* 0x000fe20000000800 */
[----:B------:R-:W-:Y:S01]  /*131a0*/  @!PT LDS RZ, [RZ] ;  /* 0x00000000fffff984 */ /* 0x000fe20000000800 */
[----:B------:R2:W-:Y:S01]  /*131b0*/  @!P3 LDGSTS.E.BYPASS.LTC128B.128 [R218+0xa000], [R14.64+0x40] ;  /* 0x0a0000400edabfae */ /* 0x0005e2000b901d5e */
[C-C-:B------:R-:W-:Y:S02]  /*131c0*/  @!P3 LEA.HI.X R11, R2.reuse, c[0x0][0x174], R6.reuse, 0x1, P1 ;  /* 0x00005d00020bba11 */ /* 0x140fe400008f0c06 */
[C---:B------:R-:W-:Y:S02]  /*131d0*/  @!P2 LEA R8, P0, R2.reuse, c[0x0][0x170], 0x1 ;  /* 0x00005c000208aa11 */ /* 0x040fe400078008ff */
[----:B------:R-:W-:Y:S01]  /*131e0*/  ISETP.LT.AND P5, PT, RZ, UR29, PT ;  /* 0x0000001dff007c0c */ /* 0x000fe2000bfa1270 */
[----:B------:R-:W-:Y:S01]  /*131f0*/  @P2 STS.128 [R218+0xb000], RZ ;  /* 0x00b000ffda002388 */ /* 0x000fe20000000c00 */
[----:B------:R-:W-:Y:S05]  /*13200*/  @!P2 LEA.HI.X R9, R2, c[0x0][0x174], R6, 0x1, P0 ;  /* 0x00005d000209aa11 */ /* 0x000fea00000f0c06 */
        /* <DEDUP_REMOVED lines=20> */
[----:B-1----:R-:W1:Y:S06]  /*13350*/  LDSM.16.M88.4 R16, [R213+0x6000] ;  /* 0x00600000d510783b */ /* 0x002e6c0000000200 */
[----:B------:R-:W3:Y:S06]  /*13360*/  LDSM.16.M88.4 R60, [R216+0x1000] ;  /* 0x00100000d83c783b */ /* 0x000eec0000000200 */
[----:B------:R-:W4:Y:S06]  /*13370*/  LDSM.16.M88.4 R32, [R213+0x6400] ;  /* 0x00640000d520783b */ /* 0x000f2c0000000200 */
[----:B------:R-:W0:Y:S06]  /*13380*/  LDGDEPBAR ;  /* 0x00000000000079af */ /* 0x000e2c0000000000 */
[----:B------:R-:W4:Y:S06]  /*13390*/  LDSM.16.M88.4 R48, [R213+0x6800] ;  /* 0x00680000d530783b */ /* 0x000f2c0000000200 */
[----:B------:R-:W4:Y:S06]  /*133a0*/  LDSM.16.M88.4 R132, [R213+0x6c00] ;  /* 0x006c0000d584783b */ /* 0x000f2c0000000200 */
[----:B------:R-:W-:Y:S01]  /*133b0*/  LDSM.16.M88.4 R172, [R217] ;  /* 0x00000000d9ac783b */ /* 0x000fe20000000200 */
[-C--:B-1----:R-:W-:Y:S05]  /*133c0*/  HMMA.16816.F32 R4, R64, R16.reuse, RZ ;  /* 0x000000104004723c */ /* 0x082fea00000018ff */
[----:B------:R-:W1:Y:S03]  /*133d0*/  LDSM.16.M88.4 R176, [R215+0x6000] ;  /* 0x00600000d7b0783b */ /* 0x000e660000000200 */
[C---:B---3--:R-:W-:Y:S03]  /*133e0*/  HMMA.16816.F32 R8, R60.reuse, R16, RZ ;  /* 0x000000103c08723c */ /* 0x048fe600000018ff */
[----:B------:R-:W3:Y:S06]  /*133f0*/  LDSM.16.M88.4 R180, [R217+0x1000] ;  /* 0x00100000d9b4783b */ /* 0x000eec0000000200 */
[----:B------:R-:W1:Y:S01]  /*13400*/  LDSM.16.M88.4 R184, [R215+0x6400] ;  /* 0x00640000d7b8783b */ /* 0x000e620000000200 */
[-C--:B--2---:R-:W-:Y:S05]  /*13410*/  HMMA.16816.F32 R12, R60, R18.reuse, RZ ;  /* 0x000000123c0c723c */ /* 0x084fea00000018ff */
[----:B------:R-:W2:Y:S03]  /*13420*/  LDSM.16.M88.4 R188, [R215+0x6800] ;  /* 0x00680000d7bc783b */ /* 0x000ea60000000200 */
        /* <DEDUP_REMOVED lines=20> */
[C---:B---3--:R-:W-:Y:S08]  /*13570*/  HMMA.16816.F32 R8, R180.reuse, R176, R8 ;  /* 0x000000b0b408723c */ /* 0x048ff00000001808 */
        /* <DEDUP_REMOVED lines=18> */
[----:B------:R-:W3:Y:S06]  /*136a0*/  LDSM.16.M88.4 R172, [R217+0x2000] ;  /* 0x00200000d9ac783b */ /* 0x000eec0000000200 */
[----:B------:R-:W2:Y:S01]  /*136b0*/  LDSM.16.M88.4 R192, [R217+0x3000] ;  /* 0x00300000d9c0783b */ /* 0x000ea20000000200 */
        /* <DEDUP_REMOVED lines=21> */
[----:B------:R-:W2:Y:S01]  /*13810*/  LDSM.16.M88.4 R184, [R213+0x8400] ;  /* 0x00840000d5b8783b */ /* 0x000ea20000000200 */
[-C--:B---3--:R-:W-:Y:S08]  /*13820*/  HMMA.16816.F32 R4, R172, R188.reuse, R4 ;  /* 0x000000bcac04723c */ /* 0x088ff00000001804 */
[C---:B------:R-:W-:Y:S08]  /*13830*/  HMMA.16816.F32 R8, R192.reuse, R188, R8 ;  /* 0x000000bcc008723c */ /* 0x040ff00000001808 */
[-C--:B------:R-:W-:Y:S08]  /*13840*/  HMMA.16816.F32 R12, R192, R190.reuse, R12 ;  /* 0x000000bec00c723c */ /* 0x080ff0000000180c */
[C---:B------:R-:W-:Y:S01]  /*13850*/  HMMA.16816.F32 R16, R172.reuse, R190, R16 ;  /* 0x000000beac10723c */ /* 0x040fe20000001810 */
[----:B------:R-:W3:Y:S07]  /*13860*/  LDSM.16.M88.4 R188, [R213+0x8800] ;  /* 0x00880000d5bc783b */ /* 0x000eee0000000200 */
[-C--:B----4-:R-:W-:Y:S08]  /*13870*/  HMMA.16816.F32 R20, R172, R196.reuse, R20 ;  /* 0x000000c4ac14723c */ /* 0x090ff00000001814 */
        /* <DEDUP_REMOVED lines=14> */
[----:B------:R-:W3:Y:S06]  /*13960*/  LDSM.16.M88.4 R172, [R217+0x4000] ;  /* 0x00400000d9ac783b */ /* 0x000eec0000000200 */
[----:B------:R-:W3:Y:S01]  /*13970*/  LDSM.16.M88.4 R208, [R215+0x8800] ;  /* 0x00880000d7d0783b */ /* 0x000ee20000000200 */
        /* <DEDUP_REMOVED lines=36> */
.L_x_429:
[----:B------:R-:W2:Y:S01]  /*13bc0*/  S2R R132, SR_TID.X ;  /* 0x0000000000847919 */ /* 0x000ea20000002100 */
[----:B------:R-:W-:Y:S01]  /*13bd0*/  MOV R2, UR29 ;  /* 0x0000001d00027c02 */ /* 0x000fe20008000f00 */
[----:B------:R-:W-:Y:S02]  /*13be0*/  USHF.L.U32 UR6, UR29, 0x1, URZ ;  /* 0x000000011d067899 */ /* 0x000fe4000800063f */
[----:B------:R-:W-:Y:S04]  /*13bf0*/  UIADD3 UR29, UR29, -0x1, URZ ;  /* 0xffffffff1d1d7890 */ /* 0x000fe8000fffe03f */
[----:B------:R-:W3:Y:S01]  /*13c00*/  LDL.64 R204, [R1] ;  /* 0x0000000001cc7983 */ /* 0x000ee20000100a00 */
[----:B--2---:R-:W-:Y:S04]  /*13c10*/  SHF.L.U32 R132, R132, 0x1, RZ ;  /* 0x0000000184847819 */ /* 0x004fe800000006ff */
[----:B------:R-:W-:Y:S05]  /*13c20*/  LOP3.LUT R132, R132, 0x6, RZ, 0xc0, !PT ;  /* 0x0000000684847812 */ /* 0x000fea00078ec0ff */
[----:B------:R-:W-:Y:S04]  /*13c30*/  IMAD R2, R2, 0x40, R132 ;  /* 0x0000004002027824 */ /* 0x000fe800078e0284 */
[----:B-1----:R-:W1:Y:S01]  /*13c40*/  I2F R172, R2 ;  /* 0x0000000200ac7306 */ /* 0x002e620000201400 */
[C---:B------:R-:W-:Y:S02]  /*13c50*/  IADD3 R136, R2.reuse, 0x1, RZ ;  /* 0x0000000102887810 */ /* 0x040fe40007ffe0ff */
[C---:B------:R-:W-:Y:S02]  /*13c60*/  IADD3 R135, R2.reuse, 0x8, RZ ;  /* 0x0000000802877810 */ /* 0x040fe40007ffe0ff */
[C---:B------:R-:W-:Y:S02]  /*13c70*/  IADD3 R176, R2.reuse, 0x21, RZ ;  /* 0x0000002102b07810 */ /* 0x040fe40007ffe0ff */
[C---:B------:R-:W-:Y:S02]  /*13c80*/  IADD3 R177, R2.reuse, 0x28, RZ ;  /* 0x0000002802b17810 */ /* 0x040fe40007ffe0ff */
[C---:B------:R-:W-:Y:S01]  /*13c90*/  IADD3 R179, R2.reuse, 0x29, RZ ;  /* 0x0000002902b37810 */ /* 0x040fe20007ffe0ff */
[----:B------:R-:W2:Y:S01]  /*13ca0*/  I2F R136, R136 ;  /* 0x0000008800887306 */ /* 0x000ea20000201400 */
[C---:B------:R-:W-:Y:S02]  /*13cb0*/  IADD3 R134, R2.reuse, 0x9, RZ ;  /* 0x0000000902867810 */ /* 0x040fe40007ffe0ff */
[C---:B------:R-:W-:Y:S02]  /*13cc0*/  IADD3 R178, R2.reuse, 0x31, RZ ;  /* 0x0000003102b27810 */ /* 0x040fe40007ffe0ff */
[C---:B------:R-:W-:Y:S02]  /*13cd0*/  IADD3 R133, R2.reuse, 0x10, RZ ;  /* 0x0000001002857810 */ /* 0x040fe40007ffe0ff */
[C---:B------:R-:W-:Y:S02]  /*13ce0*/  IADD3 R132, R2.reuse, 0x11, RZ ;  /* 0x0000001102847810 */ /* 0x040fe40007ffe0ff */
[C---:B------:R-:W-:Y:S01]  /*13cf0*/  IADD3 R174, R2.reuse, 0x18, RZ ;  /* 0x0000001802ae7810 */ /* 0x040fe20007ffe0ff */
[----:B------:R-:W4:Y:S01]  /*13d00*/  I2F R135, R135 ;  /* 0x0000008700877306 */ /* 0x000f220000201400 */
[C---:B------:R-:W-:Y:S02]  /*13d10*/  IADD3 R173, R2.reuse, 0x19, RZ ;  /* 0x0000001902ad7810 */ /* 0x040fe40007ffe0ff */
[----:B------:R-:W-:Y:S01]  /*13d20*/  IADD3 R175, R2, 0x20, RZ ;  /* 0x0000002002af7810 */ /* 0x000fe20007ffe0ff */
[----:B-1----:R-:W-:Y:S01]  /*13d30*/  FFMA.FTZ R8, R172, UR4, R8 ;  /* 0x00000004ac087c23 */ /* 0x002fe20008010008 */
[----:B------:R-:W-:Y:S01]  /*13d40*/  IADD3 R180, R2, 0x30, RZ ;  /* 0x0000003002b47810 */ /* 0x000fe20007ffe0ff */
[----:B------:R-:W-:Y:S01]  /*13d50*/  FFMA.FTZ R10, R172, UR4, R10 ;  /* 0x00000004ac0a7c23 */ /* 0x000fe2000801000a */
[----:B------:R-:W-:Y:S01]  /*13d60*/  IADD3 R139, R2, 0x38, RZ ;  /* 0x00000038028b7810 */ /* 0x000fe20007ffe0ff */
[----:B------:R-:W-:Y:S01]  /*13d70*/  FFMA.FTZ R4, R172, UR4, R4 ;  /* 0x00000004ac047c23 */ /* 0x000fe20008010004 */
[----:B------:R-:W-:Y:S01]  /*13d80*/  IADD3 R2, R2, 0x39, RZ ;  /* 0x0000003902027810 */ /* 0x000fe20007ffe0ff */
[----:B------:R-:W1:Y:S01]  /*13d90*/  I2F R134, R134 ;  /* 0x0000008600867306 */ /* 0x000e620000201400 */
[----:B------:R-:W-:Y:S01]  /*13da0*/  FMNMX.FTZ R181, R8, R137, !PT ;  /* 0x0000008908b57209 */ /* 0x000fe20007810000 */
[----:B------:R-:W-:Y:S01]  /*13db0*/  FFMA.FTZ R6, R172, UR4, R6 ;  /* 0x00000004ac067c23 */ /* 0x000fe20008010006 */
[----:B------:R-:W-:Y:S01]  /*13dc0*/  FMNMX.FTZ R183, R4, R0, !PT ;  /* 0x0000000004b77209 */ /* 0x000fe20007810000 */
[C---:B--2---:R-:W-:Y:S02]  /*13dd0*/  FFMA.FTZ R9, R136.reuse, UR4, R9 ;  /* 0x0000000488097c23 */ /* 0x044fe40008010009 */
[----:B------:R-:W-:Y:S01]  /*13de0*/  FFMA.FTZ R11, R136, UR4, R11 ;  /* 0x00000004880b7c23 */ /* 0x000fe2000801000b */
[----:B------:R-:W-:Y:S01]  /*13df0*/  FMNMX.FTZ R182, R6, R3, !PT ;  /* 0x0000000306b67209 */ /* 0x000fe20007810000 */
[C---:B------:R-:W-:Y:S01]  /*13e00*/  FFMA.FTZ R5, R136.reuse, UR4, R5 ;  /* 0x0000000488057c23 */ /* 0x040fe20008010005 */
[----:B------:R-:W-:Y:S01]  /*13e10*/  FMNMX.FTZ R181, R9, R181, !PT ;  /* 0x000000b509b57209 */ /* 0x000fe20007810000 */
[----:B------:R-:W2:Y:S01]  /*13e20*/  I2F R133, R133 ;  /* 0x0000008500857306 */ /* 0x000ea20000201400 */
[----:B------:R-:W-:Y:S01]  /*13e30*/  FFMA.FTZ R7, R136, UR4, R7 ;  /* 0x0000000488077c23 */ /* 0x000fe20008010007 */
[----:B------:R-:W-:Y:S01]  /*13e40*/  FMNMX.FTZ R136, R10, R138, !PT ;  /* 0x0000008a0a887209 */ /* 0x000fe20007810000 */
[----:B----4-:R-:W-:Y:S01]  /*13e50*/  FFMA.FTZ R12, R135, UR4, R12 ;  /* 0x00000004870c7c23 */ /* 0x010fe2000801000c */
[----:B------:R-:W-:Y:S01]  /*13e60*/  FMNMX.FTZ R183, R5, R183, !PT ;  /* 0x000000b705b77209 */ /* 0x000fe20007810000 */
[----:B------:R-:W-:Y:S01]  /*13e70*/  FFMA.FTZ R14, R135, UR4, R14 ;  /* 0x00000004870e7c23 */ /* 0x000fe2000801000e */
[----:B------:R-:W-:Y:S01]  /*13e80*/  FMNMX.FTZ R182, R7, R182, !PT ;  /* 0x000000b607b67209 */ /* 0x000fe20007810000 */
[C---:B------:R-:W-:Y:S01]  /*13e90*/  FFMA.FTZ R16, R135.reuse, UR4, R16 ;  /* 0x0000000487107c23 */ /* 0x040fe20008010010 */
[----:B------:R-:W-:Y:S02]  /*13ea0*/  FMNMX.FTZ R181, R12, R181, !PT ;  /* 0x000000b50cb57209 */ /* 0x000fe40007810000 */
[----:B------:R-:W4:Y:S01]  /*13eb0*/  I2F R132, R132 ;  /* 0x0000008400847306 */ /* 0x000f220000201400 */
[----:B------:R-:W-:Y:S01]  /*13ec0*/  FFMA.FTZ R18, R135, UR4, R18 ;  /* 0x0000000487127c23 */ /* 0x000fe20008010012 */
[----:B------:R-:W-:Y:S01]  /*13ed0*/  FMNMX.FTZ R135, R11, R136, !PT ;  /* 0x000000880b877209 */ /* 0x000fe20007810000 */
[----:B-1----:R-:W-:Y:S01]  /*13ee0*/  FFMA.FTZ R13, R134, UR4, R13 ;  /* 0x00000004860d7c23 */ /* 0x002fe2000801000d */
[----:B------:R-:W-:Y:S01]  /*13ef0*/  FMNMX.FTZ R183, R16, R183, !PT ;  /* 0x000000b710b77209 */ /* 0x000fe20007810000 */
[----:B------:R-:W-:Y:S01]  /*13f00*/  FFMA.FTZ R15, R134, UR4, R15 ;  /* 0x00000004860f7c23 */ /* 0x000fe2000801000f */
[----:B------:R-:W-:Y:S01]  /*13f10*/  FMNMX.FTZ R182, R18, R182, !PT ;  /* 0x000000b612b67209 */ /* 0x000fe20007810000 */
[C---:B------:R-:W-:Y:S01]  /*13f20*/  FFMA.FTZ R17, R134.reuse, UR4, R17 ;  /* 0x0000000486117c23 */ /* 0x040fe20008010011 */
[----:B------:R-:W-:Y:S02]  /*13f30*/  FMNMX.FTZ R181, R13, R181, !PT ;  /* 0x000000b50db57209 */ /* 0x000fe40007810000 */
[----:B------:R-:W1:Y:S01]  /*13f40*/  I2F R174, R174 ;  /* 0x000000ae00ae7306 */ /* 0x000e620000201400 */
[----:B------:R-:W-:Y:S01]  /*13f50*/  FFMA.FTZ R19, R134, UR4, R19 ;  /* 0x0000000486137c23 */ /* 0x000fe20008010013 */
[----:B------:R-:W-:Y:S01]  /*13f60*/  FMNMX.FTZ R134, R14, R135, !PT ;  /* 0x000000870e867209 */ /* 0x000fe20007810000 */
[----:B--2---:R-:W-:Y:S01]  /*13f70*/  FFMA.FTZ R24, R133, UR4, R24 ;  /* 0x0000000485187c23 */ /* 0x004fe20008010018 */
[----:B------:R-:W-:Y:S01]  /*13f80*/  FMNMX.FTZ R183, R17, R183, !PT ;  /* 0x000000b711b77209 */ /* 0x000fe20007810000 */
[----:B------:R-:W-:Y:S01]  /*13f90*/  FFMA.FTZ R26, R133, UR4, R26 ;  /* 0x00000004851a7c23 */ /* 0x000fe2000801001a */
[----:B------:R-:W-:Y:S01]  /*13fa0*/  FMNMX.FTZ R182, R19, R182, !PT ;  /* 0x000000b613b67209 */ /* 0x000fe20007810000 */
[C---:B------:R-:W-:Y:S01]  /*13fb0*/  FFMA.FTZ R20, R133.reuse, UR4, R20 ;  /* 0x0000000485147c23 */ /* 0x040fe20008010014 */
[----:B------:R-:W-:Y:S02]  /*13fc0*/  FMNMX.FTZ R181, R24, R181, !PT ;  /* 0x000000b518b57209 */ /* 0x000fe40007810000 */
        /* <DEDUP_REMOVED lines=10> */
[----:B------:R-:W-:Y:S01]  /*14070*/  FMNMX.FTZ R182, R23, R182, !PT ;  /* 0x000000b617b67209 */ /* 0x000fe20007810000 */
[----:B------:R-:W-:Y:S01]  /*14080*/  FFMA.FTZ R27, R132, UR4, R27 ;  /* 0x00000004841b7c23 */ /* 0x000fe2000801001b */
[----:B------:R-:W-:Y:S01]  /*14090*/  FMNMX.FTZ R181, R25, R181, !PT ;  /* 0x000000b519b57209 */ /* 0x000fe20007810000 */
[----:B-1----:R-:W-:Y:S01]  /*140a0*/  FFMA.FTZ R32, R174, UR4, R32 ;  /* 0x00000004ae207c23 */ /* 0x002fe20008010020 */
[----:B------:R-:W-:Y:S01]  /*140b0*/  FMNMX.FTZ R132, R26, R133, !PT ;  /* 0x000000851a847209 */ /* 0x000fe20007810000 */
[C---:B------:R-:W-:Y:S02]  /*140c0*/  FFMA.FTZ R34, R174.reuse, UR4, R34 ;  /* 0x00000004ae227c23 */ /* 0x040fe40008010022 */
[----:B------:R-:W-:Y:S01]  /*140d0*/  FFMA.FTZ R28, R174, UR4, R28 ;  /* 0x00000004ae1c7c23 */ /* 0x000fe2000801001c */
[----:B------:R-:W-:Y:S01]  /*140e0*/  FMNMX.FTZ R183, R32, R183, !PT ;  /* 0x000000b720b77209 */ /* 0x000fe20007810000 */
[----:B------:R-:W1:Y:S01]  /*140f0*/  I2F R176, R176 ;  /* 0x000000b000b07306 */ /* 0x000e620000201400 */
[----:B------:R-:W-:Y:S01]  /*14100*/  FMNMX.FTZ R182, R34, R182, !PT ;  /* 0x000000b622b67209 */ /* 0x000fe20007810000 */
[----:B------:R-:W-:Y:S01]  /*14110*/  FFMA.FTZ R30, R174, UR4, R30 ;  /* 0x00000004ae1e7c23 */ /* 0x000fe2000801001e */
[----:B------:R-:W-:Y:S01]  /*14120*/  FMNMX.FTZ R181, R28, R181, !PT ;  /* 0x000000b51cb57209 */ /* 0x000fe20007810000 */
[----:B--2---:R-:W-:Y:S01]  /*14130*/  FFMA.FTZ R33, R173, UR4, R33 ;  /* 0x00000004ad217c23 */ /* 0x004fe20008010021 */
[----:B------:R-:W-:Y:S01]  /*14140*/  FMNMX.FTZ R132, R27, R132, !PT ;  /* 0x000000841b847209 */ /* 0x000fe20007810000 */
[C---:B------:R-:W-:Y:S02]  /*14150*/  FFMA.FTZ R35, R173.reuse, UR4, R35 ;  /* 0x00000004ad237c23 */ /* 0x040fe40008010023 */
[----:B------:R-:W-:Y:S01]  /*14160*/  FFMA.FTZ R29, R173, UR4, R29 ;  /* 0x00000004ad1d7c23 */ /* 0x000fe2000801001d */
[----:B------:R-:W-:Y:S01]  /*14170*/  FMNMX.FTZ R183, R33, R183, !PT ;  /* 0x000000b721b77209 */ /* 0x000fe20007810000 */
[----:B------:R-:W2:Y:S01]  /*14180*/  I2F R177, R177 ;  /* 0x000000b100b17306 */ /* 0x000ea20000201400 */
[----:B------:R-:W-:Y:S01]  /*14190*/  FMNMX.FTZ R182, R35, R182, !PT ;  /* 0x000000b623b67209 */ /* 0x000fe20007810000 */
[----:B------:R-:W-:Y:S01]  /*141a0*/  FFMA.FTZ R31, R173, UR4, R31 ;  /* 0x00000004ad1f7c23 */ /* 0x000fe2000801001f */
[----:B------:R-:W-:Y:S01]  /*141b0*/  FMNMX.FTZ R181, R29, R181, !PT ;  /* 0x000000b51db57209 */ /* 0x000fe20007810000 */
[C---:B----4-:R-:W-:Y:S01]  /*141c0*/  FFMA.FTZ R36, R175.reuse, UR4, R36 ;  /* 0x00000004af247c23 */ /* 0x050fe20008010024 */
[----:B------:R-:W-:Y:S01]  /*141d0*/  FMNMX.FTZ R132, R30, R132, !PT ;  /* 0x000000841e847209 */ /* 0x000fe20007810000 */
[C---:B------:R-:W-:Y:S02]  /*141e0*/  FFMA.FTZ R38, R175.reuse, UR4, R38 ;  /* 0x00000004af267c23 */ /* 0x040fe40008010026 */
[C---:B------:R-:W-:Y:S01]  /*141f0*/  FFMA.FTZ R40, R175.reuse, UR4, R40 ;  /* 0x00000004af287c23 */ /* 0x040fe20008010028 */
[----:B------:R-:W-:Y:S01]  /*14200*/  FMNMX.FTZ R183, R36, R183, !PT ;  /* 0x000000b724b77209 */ /* 0x000fe20007810000 */
[----:B------:R-:W4:Y:S01]  /*14210*/  I2F R179, R179 ;  /* 0x000000b300b37306 */ /* 0x000f220000201400 */
[----:B------:R-:W-:Y:S01]  /*14220*/  FMNMX.FTZ R182, R38, R182, !PT ;  /* 0x000000b626b67209 */ /* 0x000fe20007810000 */
[----:B------:R-:W-:Y:S01]  /*14230*/  FFMA.FTZ R42, R175, UR4, R42 ;  /* 0x00000004af2a7c23 */ /* 0x000fe2000801002a */
[----:B------:R-:W-:Y:S01]  /*14240*/  FMNMX.FTZ R181, R40, R181, !PT ;  /* 0x000000b528b57209 */ /* 0x000fe20007810000 */
[C---:B-1----:R-:W-:Y:S01]  /*14250*/  FFMA.FTZ R37, R176.reuse, UR4, R37 ;  /* 0x00000004b0257c23 */ /* 0x042fe20008010025 */
[----:B------:R-:W-:Y:S01]  /*14260*/  FMNMX.FTZ R132, R31, R132, !PT ;  /* 0x000000841f847209 */ /* 0x000fe20007810000 */
[C---:B------:R-:W-:Y:S02]  /*14270*/  FFMA.FTZ R39, R176.reuse, UR4, R39 ;  /* 0x00000004b0277c23 */ /* 0x040fe40008010027 */
[C---:B------:R-:W-:Y:S01]  /*14280*/  FFMA.FTZ R41, R176.reuse, UR4, R41 ;  /* 0x00000004b0297c23 */ /* 0x040fe20008010029 */
[----:B------:R-:W-:Y:S01]  /*14290*/  FMNMX.FTZ R183, R37, R183, !PT ;  /* 0x000000b725b77209 */ /* 0x000fe20007810000 */
[----:B------:R-:W1:Y:S01]  /*142a0*/  I2F R180, R180 ;  /* 0x000000b400b47306 */ /* 0x000e620000201400 */
[----:B------:R-:W-:Y:S01]  /*142b0*/  FMNMX.FTZ R182, R39, R182, !PT ;  /* 0x000000b627b67209 */ /* 0x000fe20007810000 */
[----:B------:R-:W-:Y:S01]  /*142c0*/  FFMA.FTZ R43, R176, UR4, R43 ;  /* 0x00000004b02b7c23 */ /* 0x000fe2000801002b */
[----:B------:R-:W-:Y:S01]  /*142d0*/  FMNMX.FTZ R181, R41, R181, !PT ;  /* 0x000000b529b57209 */ /* 0x000fe20007810000 */
[C---:B--2---:R-:W-:Y:S01]  /*142e0*/  FFMA.FTZ R48, R177.reuse, UR4, R48 ;  /* 0x00000004b1307c23 */ /* 0x044fe20008010030 */
[----:B------:R-:W-:Y:S01]  /*142f0*/  FMNMX.FTZ R132, R42, R132, !PT ;  /* 0x000000842a847209 */ /* 0x000fe20007810000 */
[C---:B------:R-:W-:Y:S02]  /*14300*/  FFMA.FTZ R50, R177.reuse, UR4, R50 ;  /* 0x00000004b1327c23 */ /* 0x040fe40008010032 */
[C---:B------:R-:W-:Y:S01]  /*14310*/  FFMA.FTZ R44, R177.reuse, UR4, R44 ;  /* 0x00000004b12c7c23 */ /* 0x040fe2000801002c */
[----:B------:R-:W-:Y:S01]  /*14320*/  FMNMX.FTZ R183, R48, R183, !PT ;  /* 0x000000b730b77209 */ /* 0x000fe20007810000 */
[----:B------:R-:W2:Y:S01]  /*14330*/  I2F R178, R178 ;  /* 0x000000b200b27306 */ /* 0x000ea20000201400 */
[----:B------:R-:W-:Y:S01]  /*14340*/  FMNMX.FTZ R182, R50, R182, !PT ;  /* 0x000000b632b67209 */ /* 0x000fe20007810000 */
[----:B------:R-:W-:Y:S01]  /*14350*/  FFMA.FTZ R46, R177, UR4, R46 ;  /* 0x00000004b12e7c23 */ /* 0x000fe2000801002e */
[----:B------:R-:W-:Y:S01]  /*14360*/  FMNMX.FTZ R181, R44, R181, !PT ;  /* 0x000000b52cb57209 */ /* 0x000fe20007810000 */
[C---:B----4-:R-:W-:Y:S02]  /*14370*/  FFMA.FTZ R49, R179.reuse, UR4, R49 ;  /* 0x00000004b3317c23 */ /* 0x050fe40008010031 */
[C---:B------:R-:W-:Y:S02]  /*14380*/  FFMA.FTZ R51, R179.reuse, UR4, R51 ;  /* 0x00000004b3337c23 */ /* 0x040fe40008010033 */
[----:B------:R-:W-:Y:S01]  /*14390*/  FFMA.FTZ R45, R179, UR4, R45 ;  /* 0x00000004b32d7c23 */ /* 0x000fe2000801002d */
[----:B------:R-:W-:Y:S01]  /*143a0*/  FMNMX.FTZ R183, R49, R183, !PT ;  /* 0x000000b731b77209 */ /* 0x000fe20007810000 */
[----:B------:R-:W4:Y:S01]  /*143b0*/  I2F R139, R139 ;  /* 0x0000008b008b7306 */ /* 0x000f220000201400 */
[----:B------:R-:W-:Y:S01]  /*143c0*/  FMNMX.FTZ R182, R51, R182, !PT ;  /* 0x000000b633b67209 */ /* 0x000fe20007810000 */
[----:B------:R-:W-:Y:S01]  /*143d0*/  FFMA.FTZ R47, R179, UR4, R47 ;  /* 0x00000004b32f7c23 */ /* 0x000fe2000801002f */
[----:B------:R-:W-:Y:S01]  /*143e0*/  FMNMX.FTZ R181, R45, R181, !PT ;  /* 0x000000b52db57209 */ /* 0x000fe20007810000 */
[C---:B-1----:R-:W-:Y:S02]  /*143f0*/  FFMA.FTZ R52, R180.reuse, UR4, R52 ;  /* 0x00000004b4347c23 */ /* 0x042fe40008010034 */
[C---:B------:R-:W-:Y:S02]  /*14400*/  FFMA.FTZ R54, R180.reuse, UR4, R54 ;  /* 0x00000004b4367c23 */ /* 0x040fe40008010036 */
[----:B------:R-:W-:Y:S01]  /*14410*/  FFMA.FTZ R56, R180, UR4, R56 ;  /* 0x00000004b4387c23 */ /* 0x000fe20008010038 */
[----:B------:R-:W-:Y:S01]  /*14420*/  FMNMX.FTZ R183, R52, R183, !PT ;  /* 0x000000b734b77209 */ /* 0x000fe20007810000 */
[----:B------:R-:W1:Y:S01]  /*14430*/  I2F R2, R2 ;  /* 0x0000000200027306 */ /* 0x000e620000201400 */
[----:B------:R-:W-:Y:S01]  /*14440*/  FMNMX.FTZ R182, R54, R182, !PT ;  /* 0x000000b636b67209 */ /* 0x000fe20007810000 */
[----:B------:R-:W-:Y:S01]  /*14450*/  FFMA.FTZ R58, R180, UR4, R58 ;  /* 0x00000004b43a7c23 */ /* 0x000fe2000801003a */
[----:B------:R-:W-:Y:S01]  /*14460*/  FMNMX.FTZ R181, R56, R181, !PT ;  /* 0x000000b538b57209 */ /* 0x000fe20007810000 */
[C---:B--2---:R-:W-:Y:S02]  /*14470*/  FFMA.FTZ R53, R178.reuse, UR4, R53 ;  /* 0x00000004b2357c23 */ /* 0x044fe40008010035 */
[C---:B------:R-:W-:Y:S02]  /*14480*/  FFMA.FTZ R55, R178.reuse, UR4, R55 ;  /* 0x00000004b2377c23 */ /* 0x040fe40008010037 */
[C---:B------:R-:W-:Y:S01]  /*14490*/  FFMA.FTZ R57, R178.reuse, UR4, R57 ;  /* 0x00000004b2397c23 */ /* 0x040fe20008010039 */
[----:B------:R-:W-:Y:S01]  /*144a0*/  FMNMX.FTZ R183, R53, R183, !PT ;  /* 0x000000b735b77209 */ /* 0x000fe20007810000 */
[----:B------:R-:W-:Y:S01]  /*144b0*/  FFMA.FTZ R59, R178, UR4, R59 ;  /* 0x00000004b23b7c23 */ /* 0x000fe2000801003b */
[----:B------:R-:W-:Y:S01]  /*144c0*/  FMNMX.FTZ R182, R55, R182, !PT ;  /* 0x000000b637b67209 */ /* 0x000fe20007810000 */
[----:B------:R-:W-:Y:S01]  /*144d0*/  LDSM.16.MT88.4 R176, [R212+0x9000] ;  /* 0x00900000d4b0783b */ /* 0x000fe20000004200 */
[----:B------:R-:W-:Y:S01]  /*144e0*/  FMNMX.FTZ R181, R57, R181, !PT ;  /* 0x000000b539b57209 */ /* 0x000fe20007810000 */
[C---:B----4-:R-:W-:Y:S02]  /*144f0*/  FFMA.FTZ R64, R139.reuse, UR4, R64 ;  /* 0x000000048b407c23 */ /* 0x050fe40008010040 */
[C---:B------:R-:W-:Y:S02]  /*14500*/  FFMA.FTZ R66, R139.reuse, UR4, R66 ;  /* 0x000000048b427c23 */ /* 0x040fe40008010042 */
[C---:B------:R-:W-:Y:S01]  /*14510*/  FFMA.FTZ R60, R139.reuse, UR4, R60 ;  /* 0x000000048b3c7c23 */ /* 0x040fe2000801003c */
[----:B------:R-:W-:Y:S01]  /*14520*/  FMNMX.FTZ R183, R64, R183, !PT ;  /* 0x000000b740b77209 */ /* 0x000fe20007810000 */
[----:B------:R-:W-:Y:S01]  /*14530*/  FFMA.FTZ R62, R139, UR4, R62 ;  /* 0x000000048b3e7c23 */ /* 0x000fe2000801003e */
[----:B------:R-:W-:Y:S02]  /*14540*/  FMNMX.FTZ R182, R66, R182, !PT ;  /* 0x000000b642b67209 */ /* 0x000fe40007810000 */
[----:B------:R-:W-:Y:S01]  /*14550*/  FMNMX.FTZ R181, R60, R181, !PT ;  /* 0x000000b53cb57209 */ /* 0x000fe20007810000 */
[C---:B-1----:R-:W-:Y:S02]  /*14560*/  FFMA.FTZ R65, R2.reuse, UR4, R65 ;  /* 0x0000000402417c23 */ /* 0x042fe40008010041 */
[C---:B------:R-:W-:Y:S02]  /*14570*/  FFMA.FTZ R67, R2.reuse, UR4, R67 ;  /* 0x0000000402437c23 */ /* 0x040fe40008010043 */
[C---:B------:R-:W-:Y:S01]  /*14580*/  FFMA.FTZ R61, R2.reuse, UR4, R61 ;  /* 0x00000004023d7c23 */ /* 0x040fe2000801003d */
[----:B------:R-:W-:Y:S01]  /*14590*/  FMNMX.FTZ R183, R65, R183, !PT ;  /* 0x000000b741b77209 */ /* 0x000fe20007810000 */
[----:B------:R-:W-:Y:S01]  /*145a0*/  FFMA.FTZ R63, R2, UR4, R63 ;  /* 0x00000004023f7c23 */ /* 0x000fe2000801003f */
[----:B------:R-:W-:Y:S02]  /*145b0*/  FMNMX.FTZ R182, R67, R182, !PT ;  /* 0x000000b643b67209 */ /* 0x000fe40007810000 */
[----:B------:R-:W-:Y:S01]  /*145c0*/  FMNMX.FTZ R181, R61, R181, !PT ;  /* 0x000000b53db57209 */ /* 0x000fe20007810000 */
[----:B------:R-:W1:Y:S08]  /*145d0*/  SHFL.BFLY PT, R186, R183, 0x2, 0x1f ;  /* 0x0c401f00b7ba7f89 */ /* 0x000e7000000e0000 */
[----:B------:R-:W2:Y:S08]  /*145e0*/  SHFL.BFLY PT, R184, R182, 0x2, 0x1f ;  /* 0x0c401f00b6b87f89 */ /* 0x000eb000000e0000 */
[----:B------:R-:W4:Y:S01]  /*145f0*/  SHFL.BFLY PT, R185, R181, 0x2, 0x1f ;  /* 0x0c401f00b5b97f89 */ /* 0x000f2200000e0000 */
[----:B-1----:R-:W-:Y:S07]  /*14600*/  FMNMX.FTZ R183, R183, R186, !PT ;  /* 0x000000bab7b77209 */ /* 0x002fee0007810000 */
[----:B------:R-:W1:Y:S01]  /*14610*/  SHFL.BFLY PT, R186, R183, 0x1, 0x1f ;  /* 0x0c201f00b7ba7f89 */ /* 0x000e6200000e0000 */
[----:B--2---:R-:W-:Y:S07]  /*14620*/  FMNMX.FTZ R182, R182, R184, !PT ;  /* 0x000000b8b6b67209 */ /* 0x004fee0007810000 */
[----:B------:R-:W2:Y:S01]  /*14630*/  SHFL.BFLY PT, R184, R182, 0x1, 0x1f ;  /* 0x0c201f00b6b87f89 */ /* 0x000ea200000e0000 */
[----:B----4-:R-:W-:Y:S07]  /*14640*/  FMNMX.FTZ R172, R181, R185, !PT ;  /* 0x000000b9b5ac7209 */ /* 0x010fee0007810000 */
[----:B------:R-:W4:Y:S01]  /*14650*/  SHFL.BFLY PT, R181, R172, 0x1, 0x1f ;  /* 0x0c201f00acb57f89 */ /* 0x000f2200000e0000 */
[----:B-1----:R-:W-:Y:S04]  /*14660*/  FMNMX.FTZ R136, R183, R186, !PT ;  /* 0x000000bab7887209 */ /* 0x002fe80007810000 */
[C---:B------:R-:W-:Y:S01]  /*14670*/  FSETP.NEU.FTZ.AND P0, PT, R136.reuse, -INF , PT ;  /* 0xff8000008800780b */ /* 0x040fe20003f1d000 */
[----:B------:R-:W-:Y:S01]  /*14680*/  FADD.FTZ R0, -R136, R0 ;  /* 0x0000000088007221 */ /* 0x000fe20000010100 */
[----:B--2---:R-:W-:Y:S03]  /*14690*/  FMNMX.FTZ R135, R182, R184, !PT ;  /* 0x000000b8b6877209 */ /* 0x004fe60007810000 */
[----:B------:R-:W-:Y:S02]  /*146a0*/  FMUL.FTZ R0, R0, c[0x0][0x23c] ;  /* 0x00008f0000007a20 */ /* 0x000fe40000410000 */
[----:B------:R-:W-:Y:S02]  /*146b0*/  FMUL.FTZ R184, R136, c[0x0][0x23c] ;  /* 0x00008f0088b87a20 */ /* 0x000fe40000410000 */
[----:B------:R1:W2:Y:S01]  /*146c0*/  MUFU.EX2 R133, R0 ;  /* 0x0000000000857308 */ /* 0x0002a20000000800 */
[C---:B------:R-:W-:Y:S01]  /*146d0*/  FMUL.FTZ R185, R135.reuse, c[0x0][0x23c] ;  /* 0x00008f0087b97a20 */ /* 0x040fe20000410000 */
[----:B----4-:R-:W-:Y:S02]  /*146e0*/  FMNMX.FTZ R134, R172, R181, !PT ;  /* 0x000000b5ac867209 */ /* 0x010fe40007810000 */
[----:B------:R-:W-:Y:S02]  /*146f0*/  FSEL R184, R184, RZ, P0 ;  /* 0x000000ffb8b87208 */ /* 0x000fe40000000000 */
[----:B------:R-:W-:Y:S01]  /*14700*/  FSETP.NEU.FTZ.AND P0, PT, R135, -INF , PT ;  /* 0xff8000008700780b */ /* 0x000fe20003f1d000 */
[----:B------:R-:W-:Y:S02]  /*14710*/  FMUL.FTZ R186, R134, c[0x0][0x23c] ;  /* 0x00008f0086ba7a20 */ /* 0x000fe40000410000 */
[--C-:B------:R-:W-:Y:S01]  /*14720*/  FFMA.FTZ R16, R16, c[0x0][0x23c], -R184.reuse ;  /* 0x00008f0010107a23 */ /* 0x100fe200000108b8 */
[----:B------:R-:W-:Y:S01]  /*14730*/  FSEL R185, R185, RZ, P0 ;  /* 0x000000ffb9b97208 */ /* 0x000fe20000000000 */
[--C-:B------:R-:W-:Y:S01]  /*14740*/  FFMA.FTZ R17, R17, c[0x0][0x23c], -R184.reuse ;  /* 0x00008f0011117a23 */ /* 0x100fe200000108b8 */
[----:B------:R-:W-:Y:S01]  /*14750*/  FSETP.NEU.FTZ.AND P0, PT, R134, -INF , PT ;  /* 0xff8000008600780b */ /* 0x000fe20003f1d000 */
[----:B------:R4:W-:Y:S01]  /*14760*/  MUFU.EX2 R240, R16 ;  /* 0x0000001000f07308 */ /* 0x0009e20000000800 */
[--C-:B------:R-:W-:Y:S02]  /*14770*/  FFMA.FTZ R4, R4, c[0x0][0x23c], -R184.reuse ;  /* 0x00008f0004047a23 */ /* 0x100fe400000108b8 */
[--C-:B------:R-:W-:Y:S01]  /*14780*/  FFMA.FTZ R18, R18, c[0x0][0x23c], -R185.reuse ;  /* 0x00008f0012127a23 */ /* 0x100fe200000108b9 */
[----:B------:R-:W-:Y:S01]  /*14790*/  FSEL R186, R186, RZ, P0 ;  /* 0x000000ffbaba7208 */ /* 0x000fe20000000000 */
[----:B------:R-:W-:Y:S02]  /*147a0*/  FFMA.FTZ R5, R5, c[0x0][0x23c], -R184 ;  /* 0x00008f0005057a23 */ /* 0x000fe400000108b8 */
[--C-:B------:R-:W-:Y:S02]  /*147b0*/  FFMA.FTZ R6, R6, c[0x0][0x23c], -R185.reuse ;  /* 0x00008f0006067a23 */ /* 0x100fe400000108b9 */
[----:B------:R-:W-:Y:S01]  /*147c0*/  FFMA.FTZ R19, R19, c[0x0][0x23c], -R185 ;  /* 0x00008f0013137a23 */ /* 0x000fe200000108b9 */
[----:B------:R5:W-:Y:S01]  /*147d0*/  MUFU.EX2 R241, R17 ;  /* 0x0000001100f17308 */ /* 0x000be20000000800 */
[----:B-1----:R-:W-:Y:S01]  /*147e0*/  FADD.FTZ R0, -R135, R3 ;  /* 0x0000000387007221 */ /* 0x002fe20000010100 */
[----:B------:R-:W-:Y:S01]  /*147f0*/  FMNMX.FTZ R3, R43, R132, !PT ;  /* 0x000000842b037209 */ /* 0x000fe20007810000 */
[----:B------:R-:W-:Y:S02]  /*14800*/  FFMA.FTZ R7, R7, c[0x0][0x23c], -R185 ;  /* 0x00008f0007077a23 */ /* 0x000fe400000108b9 */
[----:B------:R-:W-:Y:S01]  /*14810*/  FMUL.FTZ R0, R0, c[0x0][0x23c] ;  /* 0x00008f0000007a20 */ /* 0x000fe20000410000 */
[----:B------:R-:W-:Y:S01]  /*14820*/  FMNMX.FTZ R3, R46, R3, !PT ;  /* 0x000000032e037209 */ /* 0x000fe20007810000 */
[--C-:B------:R-:W-:Y:S02]  /*14830*/  FFMA.FTZ R8, R8, c[0x0][0x23c], -R186.reuse ;  /* 0x00008f0008087a23 */ /* 0x100fe400000108ba */
[--C-:B------:R-:W-:Y:S01]  /*14840*/  FFMA.FTZ R9, R9, c[0x0][0x23c], -R186.reuse ;  /* 0x00008f0009097a23 */ /* 0x100fe200000108ba */
[----:B------:R1:W1:Y:S01]  /*14850*/  MUFU.EX2 R132, R0 ;  /* 0x0000000000847308 */ /* 0x0002620000000800 */
[--C-:B------:R-:W-:Y:S02]  /*14860*/  FFMA.FTZ R12, R12, c[0x0][0x23c], -R186.reuse ;  /* 0x00008f000c0c7a23 */ /* 0x100fe400000108ba */
[----:B------:R-:W-:Y:S01]  /*14870*/  FFMA.FTZ R13, R13, c[0x0][0x23c], -R186 ;  /* 0x00008f000d0d7a23 */ /* 0x000fe200000108ba */
[----:B----4-:R-:W-:Y:S01]  /*14880*/  MOV R16, UR33 ;  /* 0x0000002100107c02 */ /* 0x010fe20008000f00 */
[C---:B--2---:R-:W-:Y:S02]  /*14890*/  FMUL.FTZ R68, R133.reuse, R68 ;  /* 0x0000004485447220 */ /* 0x044fe40000410000 */
[C---:B------:R-:W-:Y:S02]  /*148a0*/  FMUL.FTZ R69, R133.reuse, R69 ;  /* 0x0000004585457220 */ /* 0x040fe40000410000 */
[C---:B------:R-:W-:Y:S01]  /*148b0*/  FMUL.FTZ R80, R133.reuse, R80 ;  /* 0x0000005085507220 */ /* 0x040fe20000410000 */
[----:B------:R2:W-:Y:S01]  /*148c0*/  MUFU.EX2 R237, R4 ;  /* 0x0000000400ed7308 */ /* 0x0005e20000000800 */
[C---:B------:R-:W-:Y:S02]  /*148d0*/  FMUL.FTZ R81, R133.reuse, R81 ;  /* 0x0000005185517220 */ /* 0x040fe40000410000 */
[----:B------:R-:W-:Y:S01]  /*148e0*/  FMUL.FTZ R84, R133, R84 ;  /* 0x0000005485547220 */ /* 0x000fe20000410000 */
[----:B-----5:R-:W-:Y:S01]  /*148f0*/  LOP3.LUT R17, R243, UR6, R16, 0x96, !PT ;  /* 0x00000006f3117c12 */ /* 0x020fe2000f8e9610 */
[----:B------:R-:W-:Y:S01]  /*14900*/  FMUL.FTZ R85, R133, R85 ;  /* 0x0000005585557220 */ /* 0x000fe20000410000 */
[--C-:B------:R-:W-:Y:S01]  /*14910*/  LOP3.LUT R16, R249, UR15, R242.reuse, 0x96, !PT ;  /* 0x0000000ff9107c12 */ /* 0x100fe2000f8e96f2 */
[----:B------:R-:W-:Y:S01]  /*14920*/  FMUL.FTZ R96, R133, R96 ;  /* 0x0000006085607220 */ /* 0x000fe20000410000 */
[----:B------:R-:W-:Y:S01]  /*14930*/  UIADD3 UR6, UR6, 0x1, URZ ;  /* 0x0000000106067890 */ /* 0x000fe2000fffe03f */
[----:B------:R-:W-:Y:S01]  /*14940*/  IMAD.WIDE.U32 R172, R17, -0x326172a9, RZ ;  /* 0xcd9e8d5711ac7825 */ /* 0x000fe200078e00ff */
[----:B------:R4:W-:Y:S03]  /*14950*/  MUFU.EX2 R238, R18 ;  /* 0x0000001200ee7308 */ /* 0x0009e60000000800 */
[----:B------:R-:W-:Y:S04]  /*14960*/  IMAD.WIDE.U32 R196, R16, -0x326172a9, RZ ;  /* 0xcd9e8d5710c47825 */ /* 0x000fe800078e00ff */
[----:B-1----:R-:W-:Y:S01]  /*14970*/  FADD.FTZ R0, -R134, R137 ;  /* 0x0000008986007221 */ /* 0x002fe20000010100 */
[----:B------:R-:W-:Y:S01]  /*14980*/  FMNMX.FTZ R137, R47, R3, !PT ;  /* 0x000000032f897209 */ /* 0x000fe20007810000 */
[----:B------:R-:W-:Y:S01]  /*14990*/  FMUL.FTZ R70, R132, R70 ;  /* 0x0000004684467220 */ /* 0x000fe20000410000 */
[----:B------:R1:W-:Y:S01]  /*149a0*/  MUFU.EX2 R236, R5 ;  /* 0x0000000500ec7308 */ /* 0x0003e20000000800 */
[----:B------:R-:W-:Y:S01]  /*149b0*/  FMUL.FTZ R0, R0, c[0x0][0x23c] ;  /* 0x00008f0000007a20 */ /* 0x000fe20000410000 */
[----:B------:R-:W-:Y:S01]  /*149c0*/  FMNMX.FTZ R137, R58, R137, !PT ;  /* 0x000000893a897209 */ /* 0x000fe20007810000 */
[C---:B------:R-:W-:Y:S01]  /*149d0*/  FMUL.FTZ R71, R132.reuse, R71 ;  /* 0x0000004784477220 */ /* 0x040fe20000410000 */
[----:B--2---:R-:W-:Y:S01]  /*149e0*/  LOP3.LUT R4, R247, UR15, R242, 0x96, !PT ;  /* 0x0000000ff7047c12 */ /* 0x004fe2000f8e96f2 */
[C---:B------:R-:W-:Y:S01]  /*149f0*/  FMUL.FTZ R82, R132.reuse, R82 ;  /* 0x0000005284527220 */ /* 0x040fe20000410000 */
[----:B------:R-:W-:Y:S01]  /*14a00*/  LOP3.LUT R16, R197, UR14, R172, 0x96, !PT ;  /* 0x0000000ec5107c12 */ /* 0x000fe2000f8e96ac */
[----:B------:R-:W-:Y:S02]  /*14a10*/  FMUL.FTZ R83, R132, R83 ;  /* 0x0000005384537220 */ /* 0x000fe40000410000 */
[----:B------:R-:W-:Y:S01]  /*14a20*/  IMAD.WIDE.U32 R198, R4, -0x326172a9, RZ ;  /* 0xcd9e8d5704c67825 */ /* 0x000fe200078e00ff */
[----:B------:R2:W5:Y:S01]  /*14a30*/  MUFU.EX2 R3, R0 ;  /* 0x0000000000037308 */ /* 0x0005620000000800 */
[C---:B---3--:R-:W-:Y:S02]  /*14a40*/  LOP3.LUT R4, R173.reuse, UR16, R204, 0x96, !PT ;  /* 0x00000010ad047c12 */ /* 0x048fe4000f8e96cc */
[----:B------:R-:W-:Y:S01]  /*14a50*/  IMAD.WIDE.U32 R16, R16, -0x2daee0ad, RZ ;  /* 0xd2511f5310107825 */ /* 0x000fe200078e00ff */
[----:B----4-:R-:W-:Y:S03]  /*14a60*/  LOP3.LUT R18, R173, UR16, R250, 0x96, !PT ;  /* 0x00000010ad127c12 */ /* 0x010fe6000f8e96fa */
[----:B------:R-:W-:Y:S03]  /*14a70*/  IMAD.WIDE.U32 R174, R4, -0x2daee0ad, RZ ;  /* 0xd2511f5304ae7825 */ /* 0x000fe600078e00ff */
[----:B------:R3:W-:Y:S01]  /*14a80*/  MUFU.EX2 R235, R6 ;  /* 0x0000000600eb7308 */ /* 0x0007e20000000800 */
[C---:B------:R-:W-:Y:S02]  /*14a90*/  FMUL.FTZ R86, R132.reuse, R86 ;  /* 0x0000005684567220 */ /* 0x040fe40000410000 */
[----:B------:R-:W-:Y:S01]  /*14aa0*/  FMUL.FTZ R87, R132, R87 ;  /* 0x0000005784577220 */ /* 0x000fe20000410000 */
[----:B-1----:R-:W-:Y:S01]  /*14ab0*/  LOP3.LUT R5, R199, UR14, R172, 0x96, !PT ;  /* 0x0000000ec7057c12 */ /* 0x002fe2000f8e96ac */
[----:B------:R-:W-:Y:S01]  /*14ac0*/  IMAD.WIDE.U32 R172, R18, -0x2daee0ad, RZ ;  /* 0xd2511f5312ac7825 */ /* 0x000fe200078e00ff */
[----:B------:R-:W-:Y:S03]  /*14ad0*/  LOP3.LUT R18, R175, UR13, R248, 0x96, !PT ;  /* 0x0000000daf127c12 */ /* 0x000fe6000f8e96f8 */
[----:B------:R-:W-:Y:S01]  /*14ae0*/  IMAD.WIDE.U32 R4, R5, -0x2daee0ad, RZ ;  /* 0xd2511f5305047825 */ /* 0x000fe200078e00ff */
[----:B------:R-:W1:Y:S03]  /*14af0*/  MUFU.EX2 R239, R19 ;  /* 0x0000001300ef7308 */ /* 0x000e660000000800 */
[----:B------:R-:W-:Y:S01]  /*14b00*/  FMUL.FTZ R97, R133, R97 ;  /* 0x0000006185617220 */ /* 0x000fe20000410000 */
[----:B--2---:R-:W-:Y:S01]  /*14b10*/  FMNMX.FTZ R0, R59, R137, !PT ;  /* 0x000000893b007209 */ /* 0x004fe20007810000 */
[----:B-----5:R-:W-:Y:S01]  /*14b20*/  FMUL.FTZ R72, R3, R72 ;  /* 0x0000004803487220 */ /* 0x020fe20000410000 */
[----:B------:R-:W-:Y:S01]  /*14b30*/  LOP3.LUT R5, R5, UR11, R172, 0x96, !PT ;  /* 0x0000000b05057c12 */ /* 0x000fe2000f8e96ac */
[C---:B------:R-:W-:Y:S01]  /*14b40*/  FMUL.FTZ R73, R3.reuse, R73 ;  /* 0x0000004903497220 */ /* 0x040fe20000410000 */
[----:B------:R-:W-:Y:S01]  /*14b50*/  FMNMX.FTZ R0, R62, R0, !PT ;  /* 0x000000003e007209 */ /* 0x000fe20007810000 */
[----:B------:R-:W-:Y:S01]  /*14b60*/  FMUL.FTZ R76, R3, R76 ;  /* 0x0000004c034c7220 */ /* 0x000fe20000410000 */
[----:B------:R2:W4:Y:S01]  /*14b70*/  MUFU.EX2 R234, R7 ;  /* 0x0000000700ea7308 */ /* 0x0005220000000800 */
[----:B------:R-:W-:Y:S01]  /*14b80*/  IMAD.WIDE.U32 R188, R5, -0x326172a9, RZ ;  /* 0xcd9e8d5705bc7825 */ /* 0x000fe200078e00ff */
[----:B------:R-:W-:Y:S02]  /*14b90*/  FMNMX.FTZ R0, R63, R0, !PT ;  /* 0x000000003f007209 */ /* 0x000fe40007810000 */
[----:B---3--:R-:W-:Y:S01]  /*14ba0*/  LOP3.LUT R6, R17, UR11, R174, 0x96, !PT ;  /* 0x0000000b11067c12 */ /* 0x008fe2000f8e96ae */
[----:B------:R-:W-:Y:S01]  /*14bb0*/  IMAD.WIDE.U32 R174, R18, -0x326172a9, RZ ;  /* 0xcd9e8d5712ae7825 */ /* 0x000fe200078e00ff */
[----:B------:R-:W-:Y:S01]  /*14bc0*/  LOP3.LUT R17, R173, UR13, R246, 0x96, !PT ;  /* 0x0000000dad117c12 */ /* 0x000fe2000f8e96f6 */
[----:B------:R-:W3:Y:S02]  /*14bd0*/  SHFL.BFLY PT, R2, R0, 0x2, 0x1f ;  /* 0x0c401f0000027f89 */ /* 0x000ee400000e0000 */
[----:B------:R-:W-:Y:S01]  /*14be0*/  IMAD.WIDE.U32 R190, R6, -0x326172a9, RZ ;  /* 0xcd9e8d5706be7825 */ /* 0x000fe200078e00ff */
[----:B------:R-:W-:Y:S01]  /*14bf0*/  MUFU.EX2 R233, R8 ;  /* 0x0000000800e97308 */ /* 0x000fe20000000800 */
[----:B------:R-:W-:Y:S02]  /*14c00*/  LOP3.LUT R18, R175, UR12, R196, 0x96, !PT ;  /* 0x0000000caf127c12 */ /* 0x000fe4000f8e96c4 */
[----:B------:R-:W-:Y:S01]  /*14c10*/  IMAD.WIDE.U32 R172, R17, -0x326172a9, RZ ;  /* 0xcd9e8d5711ac7825 */ /* 0x000fe200078e00ff */
[----:B-1----:R-:W-:Y:S03]  /*14c20*/  F2FP.PACK_AB R175, R239, R238 ;  /* 0x000000eeefaf723e */ /* 0x002fe600000000ff */
[----:B------:R-:W-:Y:S01]  /*14c30*/  IMAD.WIDE.U32 R18, R18, -0x2daee0ad, RZ ;  /* 0xd2511f5312127825 */ /* 0x000fe200078e00ff */
[----:B------:R-:W-:Y:S02]  /*14c40*/  LOP3.LUT R6, R173, UR12, R198, 0x96, !PT ;  /* 0x0000000cad067c12 */ /* 0x000fe4000f8e96c6 */
[----:B------:R-:W-:Y:S01]  /*14c50*/  MUFU.EX2 R232, R9 ;  /* 0x0000000900e87308 */ /* 0x000fe20000000800 */
[----:B------:R-:W-:Y:S01]  /*14c60*/  LOP3.LUT R5, R189, UR10, R172, 0x96, !PT ;  /* 0x0000000abd057c12 */ /* 0x000fe2000f8e96ac */
[----:B------:R-:W-:Y:S01]  /*14c70*/  FMUL.FTZ R77, R3, R77 ;  /* 0x0000004d034d7220 */ /* 0x000fe20000410000 */
[----:B------:R-:W-:Y:S01]  /*14c80*/  LOP3.LUT R16, R19, UR9, R16, 0x96, !PT ;  /* 0x0000000913107c12 */ /* 0x000fe2000f8e9610 */
[----:B--2---:R-:W-:Y:S01]  /*14c90*/  IMAD.WIDE.U32 R6, R6, -0x2daee0ad, RZ ;  /* 0xd2511f5306067825 */ /* 0x004fe200078e00ff */
[----:B------:R-:W-:Y:S02]  /*14ca0*/  F2FP.PACK_AB R172, R236, R237 ;  /* 0x000000edecac723e */ /* 0x000fe400000000ff */
[----:B----4-:R-:W-:Y:S01]  /*14cb0*/  F2FP.PACK_AB R173, R234, R235 ;  /* 0x000000ebeaad723e */ /* 0x010fe200000000ff */
[----:B------:R-:W-:Y:S02]  /*14cc0*/  IMAD.WIDE.U32 R194, R5, -0x2daee0ad, RZ ;  /* 0xd2511f5305c27825 */ /* 0x000fe400078e00ff */
[----:B------:R-:W-:Y:S01]  /*14cd0*/  MUFU.EX2 R229, R12 ;  /* 0x0000000c00e57308 */ /* 0x000fe20000000800 */
[----:B---3--:R-:W-:Y:S01]  /*14ce0*/  FMNMX.FTZ R0, R0, R2, !PT ;  /* 0x0000000200007209 */ /* 0x008fe20007810000 */
[----:B------:R-:W-:Y:S01]  /*14cf0*/  IMAD.WIDE.U32 R202, R16, -0x326172a9, RZ ;  /* 0xcd9e8d5710ca7825 */ /* 0x000fe200078e00ff */
[----:B------:R-:W-:Y:S03]  /*14d00*/  LOP3.LUT R5, R195, UR5, R6, 0x96, !PT ;  /* 0x00000005c3057c12 */ /* 0x000fe6000f8e9606 */
[----:B------:R-:W1:Y:S01]  /*14d10*/  SHFL.BFLY PT, R2, R0, 0x1, 0x1f ;  /* 0x0c201f0000027f89 */ /* 0x000e6200000e0000 */
[C---:B------:R-:W-:Y:S02]  /*14d20*/  FMUL.FTZ R19, R132.reuse, R155 ;  /* 0x0000009b84137220 */ /* 0x040fe40000410000 */
[C---:B------:R-:W-:Y:S01]  /*14d30*/  FMUL.FTZ R88, R3.reuse, R88 ;  /* 0x0000005803587220 */ /* 0x040fe20000410000 */
[----:B------:R-:W2:Y:S01]  /*14d40*/  MUFU.EX2 R228, R13 ;  /* 0x0000000d00e47308 */ /* 0x000ea20000000800 */
[C---:B------:R-:W-:Y:S02]  /*14d50*/  FMUL.FTZ R89, R3.reuse, R89 ;  /* 0x0000005903597220 */ /* 0x040fe40000410000 */
[C---:B------:R-:W-:Y:S02]  /*14d60*/  FMUL.FTZ R92, R3.reuse, R92 ;  /* 0x0000005c035c7220 */ /* 0x040fe40000410000 */
[----:B------:R-:W-:Y:S02]  /*14d70*/  FMUL.FTZ R93, R3, R93 ;  /* 0x0000005d035d7220 */ /* 0x000fe40000410000 */
[C---:B------:R-:W-:Y:S02]  /*14d80*/  FMUL.FTZ R98, R132.reuse, R98 ;  /* 0x0000006284627220 */ /* 0x040fe40000410000 */
[----:B------:R-:W-:Y:S02]  /*14d90*/  FMUL.FTZ R99, R132, R99 ;  /* 0x0000006384637220 */ /* 0x000fe40000410000 */
[--C-:B------:R-:W-:Y:S02]  /*14da0*/  FFMA.FTZ R32, R32, c[0x0][0x23c], -R184.reuse ;  /* 0x00008f0020207a23 */ /* 0x100fe400000108b8 */
[----:B------:R-:W-:Y:S02]  /*14db0*/  FFMA.FTZ R33, R33, c[0x0][0x23c], -R184 ;  /* 0x00008f0021217a23 */ /* 0x000fe400000108b8 */
[--C-:B------:R-:W-:Y:S01]  /*14dc0*/  FFMA.FTZ R34, R34, c[0x0][0x23c], -R185.reuse ;  /* 0x00008f0022227a23 */ /* 0x100fe200000108b9 */
[----:B------:R3:W-:Y:S01]  /*14dd0*/  MUFU.EX2 R225, R32 ;  /* 0x0000002000e17308 */ /* 0x0007e20000000800 */
[----:B------:R-:W-:Y:S02]  /*14de0*/  FFMA.FTZ R35, R35, c[0x0][0x23c], -R185 ;  /* 0x00008f0023237a23 */ /* 0x000fe400000108b9 */
[C---:B------:R-:W-:Y:S01]  /*14df0*/  FMUL.FTZ R100, R133.reuse, R100 ;  /* 0x0000006485647220 */ /* 0x040fe20000410000 */
[----:B-1----:R-:W-:Y:S01]  /*14e00*/  FMNMX.FTZ R2, R0, R2, !PT ;  /* 0x0000000200027209 */ /* 0x002fe20007810000 */
[----:B------:R-:W-:Y:S01]  /*14e10*/  FMUL.FTZ R101, R133, R101 ;  /* 0x0000006585657220 */ /* 0x000fe20000410000 */
[----:B------:R-:W-:Y:S01]  /*14e20*/  LOP3.LUT R0, R191, UR10, R174, 0x96, !PT ;  /* 0x0000000abf007c12 */ /* 0x000fe2000f8e96ae */
[----:B------:R-:W-:Y:S01]  /*14e30*/  FMUL.FTZ R102, R132, R102 ;  /* 0x0000006684667220 */ /* 0x000fe20000410000 */
[C---:B------:R-:W-:Y:S01]  /*14e40*/  FSETP.NEU.FTZ.AND P0, PT, R2.reuse, -INF , PT ;  /* 0xff8000000200780b */ /* 0x040fe20003f1d000 */
[----:B------:R-:W-:Y:S01]  /*14e50*/  FMUL.FTZ R187, R2, c[0x0][0x23c] ;  /* 0x00008f0002bb7a20 */ /* 0x000fe20000410000 */
[----:B--2---:R-:W-:Y:S01]  /*14e60*/  F2FP.PACK_AB R182, R228, R229 ;  /* 0x000000e5e4b6723e */ /* 0x004fe200000000ff */
[----:B------:R-:W-:Y:S01]  /*14e70*/  IMAD.WIDE.U32 R192, R0, -0x2daee0ad, RZ ;  /* 0xd2511f5300c07825 */ /* 0x000fe200078e00ff */
[----:B------:R-:W-:Y:S01]  /*14e80*/  LOP3.LUT R0, R7, UR9, R4, 0x96, !PT ;  /* 0x0000000907007c12 */ /* 0x000fe2000f8e9604 */
[----:B------:R-:W-:Y:S01]  /*14e90*/  MUFU.EX2 R224, R33 ;  /* 0x0000002100e07308 */ /* 0x000fe20000000800 */
[----:B------:R-:W-:Y:S01]  /*14ea0*/  FSEL R187, R187, RZ, P0 ;  /* 0x000000ffbbbb7208 */ /* 0x000fe20000000000 */
[----:B------:R-:W-:Y:S01]  /*14eb0*/  IMAD.WIDE.U32 R4, R5, -0x326172a9, RZ ;  /* 0xcd9e8d5705047825 */ /* 0x000fe200078e00ff */
[----:B------:R-:W-:Y:S03]  /*14ec0*/  LOP3.LUT R8, R193, UR5, R18, 0x96, !PT ;  /* 0x00000005c1087c12 */ /* 0x000fe6000f8e9612 */
[--C-:B------:R-:W-:Y:S01]  /*14ed0*/  FFMA.FTZ R10, R10, c[0x0][0x23c], -R187.reuse ;  /* 0x00008f000a0a7a23 */ /* 0x100fe200000108bb */
[--C-:B------:R-:W-:Y:S01]  /*14ee0*/  SHF.R.U32.HI R12, RZ, 0x18, R4.reuse ;  /* 0x00000018ff0c7819 */ /* 0x100fe20000011604 */
[--C-:B------:R-:W-:Y:S01]  /*14ef0*/  FFMA.FTZ R11, R11, c[0x0][0x23c], -R187.reuse ;  /* 0x00008f000b0b7a23 */ /* 0x100fe200000108bb */
[----:B------:R-:W-:Y:S01]  /*14f00*/  SHF.R.U32.HI R9, RZ, 0x10, R4 ;  /* 0x00000010ff097819 */ /* 0x000fe20000011604 */
[----:B------:R1:W-:Y:S01]  /*14f10*/  MUFU.EX2 R231, R10 ;  /* 0x0000000a00e77308 */ /* 0x0003e20000000800 */
[----:B------:R-:W-:Y:S04]  /*14f20*/  IMAD.WIDE.U32 R200, R0, -0x326172a9, RZ ;  /* 0xcd9e8d5700c87825 */ /* 0x000fe800078e00ff */
[----:B------:R-:W-:Y:S01]  /*14f30*/  IMAD.WIDE.U32 R6, R8, -0x326172a9, RZ ;  /* 0xcd9e8d5708067825 */ /* 0x000fe200078e00ff */
[----:B------:R-:W-:Y:S03]  /*14f40*/  LOP3.LUT R0, R5, UR18, R200, 0x96, !PT ;  /* 0x0000001205007c12 */ /* 0x000fe6000f8e96c8 */
[--C-:B------:R-:W-:Y:S01]  /*14f50*/  FFMA.FTZ R14, R14, c[0x0][0x23c], -R187.reuse ;  /* 0x00008f000e0e7a23 */ /* 0x100fe200000108bb */
[----:B------:R2:W4:Y:S01]  /*14f60*/  MUFU.EX2 R230, R11 ;  /* 0x0000000b00e67308 */ /* 0x0005220000000800 */
[C---:B------:R-:W-:Y:S01]  /*14f70*/  LOP3.LUT R8, R6.reuse, 0xffff, RZ, 0xc0, !PT ;  /* 0x0000ffff06087812 */ /* 0x040fe200078ec0ff */
[----:B------:R-:W-:Y:S01]  /*14f80*/  FFMA.FTZ R15, R15, c[0x0][0x23c], -R187 ;  /* 0x00008f000f0f7a23 */ /* 0x000fe200000108bb */
[--C-:B------:R-:W-:Y:S01]  /*14f90*/  SHF.R.U32.HI R16, RZ, 0x10, R6.reuse ;  /* 0x00000010ff107819 */ /* 0x100fe20000011606 */
[C---:B------:R-:W-:Y:S01]  /*14fa0*/  FMUL.FTZ R13, R3.reuse, R149 ;  /* 0x00000095030d7220 */ /* 0x040fe20000410000 */
[----:B------:R-:W-:Y:S01]  /*14fb0*/  LOP3.LUT R18, R6, 0xff, RZ, 0xc0, !PT ;  /* 0x000000ff06127812 */ /* 0x000fe200078ec0ff */
[----:B------:R-:W-:Y:S01]  /*14fc0*/  FMUL.FTZ R103, R132, R103 ;  /* 0x0000006784677220 */ /* 0x000fe20000410000 */
[----:B------:R-:W-:Y:S01]  /*14fd0*/  SHF.R.U32.HI R17, RZ, 0x18, R6 ;  /* 0x00000018ff117819 */ /* 0x000fe20000011606 */
[----:B------:R-:W-:Y:S01]  /*14fe0*/  FMUL.FTZ R104, R3, R104 ;  /* 0x0000006803687220 */ /* 0x000fe20000410000 */
[----:B------:R-:W-:Y:S01]  /*14ff0*/  LOP3.LUT R6, R7, UR18, R202, 0x96, !PT ;  /* 0x0000001207067c12 */ /* 0x000fe2000f8e96ca */
[----:B------:R-:W-:Y:S01]  /*15000*/  MUFU.EX2 R227, R14 ;  /* 0x0000000e00e37308 */ /* 0x000fe20000000800 */
[C---:B------:R-:W-:Y:S01]  /*15010*/  LOP3.LUT R7, R4.reuse, 0xffff, RZ, 0xc0, !PT ;  /* 0x0000ffff04077812 */ /* 0x040fe200078ec0ff */
[C---:B------:R-:W-:Y:S01]  /*15020*/  FMUL.FTZ R105, R3.reuse, R105 ;  /* 0x0000006903697220 */ /* 0x040fe20000410000 */
[----:B------:R-:W-:Y:S01]  /*15030*/  SHF.R.U32.HI R8, RZ, 0x8, R8 ;  /* 0x00000008ff087819 */ /* 0x000fe20000011608 */
[C---:B---3--:R-:W-:Y:S01]  /*15040*/  FMUL.FTZ R32, R3.reuse, R156 ;  /* 0x0000009c03207220 */ /* 0x048fe20000410000 */
[----:B-1----:R-:W-:Y:S01]  /*15050*/  LOP3.LUT R10, R4, 0xff, RZ, 0xc0, !PT ;  /* 0x000000ff040a7812 */ /* 0x002fe200078ec0ff */
[----:B------:R-:W-:Y:S01]  /*15060*/  FMUL.FTZ R33, R3, R157 ;  /* 0x0000009d03217220 */ /* 0x000fe20000410000 */
[----:B------:R-:W-:Y:S01]  /*15070*/  LOP3.LUT R5, R16, 0xff, RZ, 0xc0, !PT ;  /* 0x000000ff10057812 */ /* 0x000fe200078ec0ff */
[--C-:B------:R-:W-:Y:S01]  /*15080*/  FFMA.FTZ R48, R48, c[0x0][0x23c], -R184.reuse ;  /* 0x00008f0030307a23 */ /* 0x100fe200000108b8 */
[----:B------:R-:W-:Y:S01]  /*15090*/  SHF.R.U32.HI R7, RZ, 0x8, R7 ;  /* 0x00000008ff077819 */ /* 0x000fe20000011607 */
[----:B------:R-:W1:Y:S01]  /*150a0*/  MUFU.EX2 R226, R15 ;  /* 0x0000000f00e27308 */ /* 0x000e620000000800 */
[----:B------:R-:W-:Y:S01]  /*150b0*/  LOP3.LUT R4, R0, 0xffff, RZ, 0xc0, !PT ;  /* 0x0000ffff00047812 */ /* 0x000fe200078ec0ff */
[----:B------:R-:W-:Y:S01]  /*150c0*/  FFMA.FTZ R49, R49, c[0x0][0x23c], -R184 ;  /* 0x00008f0031317a23 */ /* 0x000fe200000108b8 */
[----:B------:R-:W-:Y:S01]  /*150d0*/  PRMT R18, R18, 0x5410, R8 ;  /* 0x0000541012127816 */ /* 0x000fe20000000008 */
[----:B------:R-:W-:Y:S01]  /*150e0*/  FFMA.FTZ R50, R50, c[0x0][0x23c], -R185 ;  /* 0x00008f0032327a23 */ /* 0x000fe200000108b9 */
[----:B------:R-:W-:Y:S01]  /*150f0*/  PRMT R16, R10, 0x5410, R7 ;  /* 0x000054100a107816 */ /* 0x000fe20000000007 */
[----:B------:R-:W-:Y:S01]  /*15100*/  FFMA.FTZ R51, R51, c[0x0][0x23c], -R185 ;  /* 0x00008f0033337a23 */ /* 0x000fe200000108b9 */
[----:B------:R-:W-:Y:S01]  /*15110*/  PRMT R17, R5, 0x5410, R17 ;  /* 0x0000541005117816 */ /* 0x000fe20000000011 */
[--C-:B------:R-:W-:Y:S01]  /*15120*/  HSET2.LE.AND R174, R18, R244.reuse, PT ;  /* 0x000000f412ae7233 */ /* 0x100fe20003803000 */
[----:B------:R-:W-:Y:S01]  /*15130*/  LOP3.LUT R5, R6, 0xffff, RZ, 0xc0, !PT ;  /* 0x0000ffff06057812 */ /* 0x000fe200078ec0ff */
[----:B------:R-:W-:Y:S01]  /*15140*/  FMUL.FTZ R18, R132, R154 ;  /* 0x0000009a84127220 */ /* 0x000fe20000410000 */
[----:B------:R-:W-:Y:S01]  /*15150*/  SHF.R.U32.HI R7, RZ, 0x10, R6 ;  /* 0x00000010ff077819 */ /* 0x000fe20000011606 */
[----:B------:R-:W-:Y:S01]  /*15160*/  MUFU.EX2 R223, R34 ;  /* 0x0000002200df7308 */ /* 0x000fe20000000800 */
[----:B------:R-:W-:Y:S01]  /*15170*/  LOP3.LUT R8, R0, 0xff, RZ, 0xc0, !PT ;  /* 0x000000ff00087812 */ /* 0x000fe200078ec0ff */
[----:B------:R-:W-:Y:S01]  /*15180*/  FFMA.FTZ R47, R47, c[0x0][0x23c], -R187 ;  /* 0x00008f002f2f7a23 */ /* 0x000fe200000108bb */
[----:B------:R-:W-:Y:S01]  /*15190*/  SHF.R.U32.HI R4, RZ, 0x8, R4 ;  /* 0x00000008ff047819 */ /* 0x000fe20000011604 */
[--C-:B------:R-:W-:Y:S01]  /*151a0*/  FFMA.FTZ R64, R64, c[0x0][0x23c], -R184.reuse ;  /* 0x00008f0040407a23 */ /* 0x100fe200000108b8 */
[----:B------:R-:W-:Y:S01]  /*151b0*/  LOP3.LUT R10, R9, 0xff, RZ, 0xc0, !PT ;  /* 0x000000ff090a7812 */ /* 0x000fe200078ec0ff */
[----:B------:R-:W-:Y:S01]  /*151c0*/  FFMA.FTZ R65, R65, c[0x0][0x23c], -R184 ;  /* 0x00008f0041417a23 */ /* 0x000fe200000108b8 */
[----:B--2---:R-:W-:Y:S01]  /*151d0*/  LOP3.LUT R11, R6, 0xff, RZ, 0xc0, !PT ;  /* 0x000000ff060b7812 */ /* 0x004fe200078ec0ff */
[--C-:B------:R-:W-:Y:S01]  /*151e0*/  FFMA.FTZ R66, R66, c[0x0][0x23c], -R185.reuse ;  /* 0x00008f0042427a23 */ /* 0x100fe200000108b9 */
[----:B------:R-:W-:Y:S01]  /*151f0*/  PRMT R8, R8, 0x5410, R4 ;  /* 0x0000541008087816 */ /* 0x000fe20000000004 */
[----:B------:R-:W-:Y:S01]  /*15200*/  MUFU.EX2 R222, R35 ;  /* 0x0000002300de7308 */ /* 0x000fe20000000800 */
        /* <DEDUP_REMOVED lines=19> */
[--C-:B------:R-:W-:Y:S01]  /*15340*/  FFMA.FTZ R59, R59, c[0x0][0x23c], -R187.reuse ;  /* 0x00008f003b3b7a23 */ /* 0x100fe200000108bb */
[----:B------:R-:W-:Y:S01]  /*15350*/  LOP3.LUT R175, R5, R175, RZ, 0xc0, !PT ;  /* 0x000000af05af7212 */ /* 0x000fe200078ec0ff */
[----:B------:R-:W2:Y:S01]  /*15360*/  MUFU.EX2 R0, R0 ;  /* 0x0000000000007308 */ /* 0x000ea20000000800 */
[----:B------:R-:W-:Y:S01]  /*15370*/  LOP3.LUT R174, R174, R4, RZ, 0xc0, !PT ;  /* 0x00000004aeae7212 */ /* 0x000fe200078ec0ff */
[--C-:B------:R-:W-:Y:S01]  /*15380*/  HSET2.LE.AND R4, R11, R244.reuse, PT ;  /* 0x000000f40b047233 */ /* 0x100fe20003803000 */
[----:B----4-:R-:W-:Y:S01]  /*15390*/  F2FP.PACK_AB R7, R230, R231 ;  /* 0x000000e7e607723e */ /* 0x010fe200000000ff */
        /* <DEDUP_REMOVED lines=16> */
[--C-:B------:R-:W-:Y:S01]  /*154a0*/  FFMA.FTZ R62, R62, c[0x0][0x23c], -R187.reuse ;  /* 0x00008f003e3e7a23 */ /* 0x100fe200000108bb */
        /* <DEDUP_REMOVED lines=8> */
[----:B------:R-:W-:Y:S01]  /*15530*/  MUFU.EX2 R203, R49 ;  /* 0x0000003100cb7308 */ /* 0x000fe20000000800 */
[----:B------:R-:W1:Y:S01]  /*15540*/  LDSM.16.MT88.4 R144, [R212+0xa000] ;  /* 0x00a00000d490783b */ /* 0x000e620000004200 */
[C---:B------:R-:W-:Y:S01]  /*15550*/  FMUL.FTZ R34, R0.reuse, R158 ;  /* 0x0000009e00227220 */ /* 0x040fe20000410000 */
[----:B------:R-:W-:Y:S03]  /*15560*/  LOP3.LUT R148, R201, UR8, R188, 0x96, !PT ;  /* 0x00000008c9947c12 */ /* 0x000fe6000f8e96bc */
[C---:B------:R-:W-:Y:S01]  /*15570*/  HMMA.16816.F32 R8, R180.reuse, R176, R8 ;  /* 0x000000b0b408723c */ /* 0x040fe20000001808 */
[C---:B------:R-:W-:Y:S02]  /*15580*/  FMUL.FTZ R14, R0.reuse, R150 ;  /* 0x00000096000e7220 */ /* 0x040fe40000410000 */
[C---:B------:R-:W-:Y:S01]  /*15590*/  FMUL.FTZ R15, R0.reuse, R151 ;  /* 0x00000097000f7220 */ /* 0x040fe20000410000 */
[----:B------:R-:W-:Y:S01]  /*155a0*/  MUFU.EX2 R201, R51 ;  /* 0x0000003300c97308 */ /* 0x000fe20000000800 */
[C---:B------:R-:W-:Y:S02]  /*155b0*/  FMUL.FTZ R35, R0.reuse, R159 ;  /* 0x0000009f00237220 */ /* 0x040fe40000410000 */
[----:B------:R-:W-:Y:S01]  /*155c0*/  LDSM.16.MT88.4 R156, [R214+0x9400] ;  /* 0x00940000d69c783b */ /* 0x000fe20000004200 */
[C---:B------:R-:W-:Y:S01]  /*155d0*/  FMUL.FTZ R74, R0.reuse, R74 ;  /* 0x0000004a004a7220 */ /* 0x040fe20000410000 */
[----:B------:R-:W-:Y:S01]  /*155e0*/  MOV R176, R204 ;  /* 0x000000cc00b07202 */ /* 0x000fe20000000f00 */
[-C--:B------:R-:W-:Y:S02]  /*155f0*/  HMMA.16816.F32 R12, R180, R178.reuse, R12 ;  /* 0x000000b2b40c723c */ /* 0x080fe4000000180c */
[C---:B------:R-:W-:Y:S02]  /*15600*/  FMUL.FTZ R75, R0.reuse, R75 ;  /* 0x0000004b004b7220 */ /* 0x040fe40000410000 */
[----:B------:R2:W-:Y:S01]  /*15610*/  MUFU.EX2 R204, R48 ;  /* 0x0000003000cc7308 */ /* 0x0005e20000000800 */
[C---:B------:R-:W-:Y:S02]  /*15620*/  FMUL.FTZ R78, R0.reuse, R78 ;  /* 0x0000004e004e7220 */ /* 0x040fe40000410000 */
[C---:B------:R-:W-:Y:S01]  /*15630*/  FMUL.FTZ R79, R0.reuse, R79 ;  /* 0x0000004f004f7220 */ /* 0x040fe20000410000 */
[C---:B------:R-:W-:Y:S01]  /*15640*/  HMMA.16816.F32 R16, R172.reuse, R178, R16 ;  /* 0x000000b2ac10723c */ /* 0x040fe20000001810 */
[C---:B------:R-:W-:Y:S03]  /*15650*/  FMUL.FTZ R90, R0.reuse, R90 ;  /* 0x0000005a005a7220 */ /* 0x040fe60000410000 */
[C---:B------:R-:W-:Y:S02]  /*15660*/  FMUL.FTZ R91, R0.reuse, R91 ;  /* 0x0000005b005b7220 */ /* 0x040fe40000410000 */
[----:B------:R-:W-:Y:S01]  /*15670*/  MUFU.EX2 R179, R65 ;  /* 0x0000004100b37308 */ /* 0x000fe20000000800 */
[C---:B------:R-:W-:Y:S01]  /*15680*/  FMUL.FTZ R94, R0.reuse, R94 ;  /* 0x0000005e005e7220 */ /* 0x040fe20000410000 */
[-C--:B---3--:R-:W-:Y:S01]  /*15690*/  HMMA.16816.F32 R68, R172, R140.reuse, R68 ;  /* 0x0000008cac44723c */ /* 0x088fe20000001844 */
[C---:B------:R-:W-:Y:S03]  /*156a0*/  FMUL.FTZ R95, R0.reuse, R95 ;  /* 0x0000005f005f7220 */ /* 0x040fe60000410000 */
[C---:B------:R-:W-:Y:S02]  /*156b0*/  FMUL.FTZ R106, R0.reuse, R106 ;  /* 0x0000006a006a7220 */ /* 0x040fe40000410000 */
[----:B------:R-:W-:Y:S02]  /*156c0*/  FMUL.FTZ R107, R0, R107 ;  /* 0x0000006b006b7220 */ /* 0x000fe40000410000 */
[C---:B------:R-:W-:Y:S01]  /*156d0*/  HMMA.16816.F32 R72, R180.reuse, R140, R72 ;  /* 0x0000008cb448723c */ /* 0x040fe20000001848 */
[----:B------:R-:W-:Y:S01]  /*156e0*/  MUFU.EX2 R178, R66 ;  /* 0x0000004200b27308 */ /* 0x000fe20000000800 */
[----:B--2---:R-:W-:Y:S02]  /*156f0*/  LDSM.16.MT88.4 R48, [R212+0xb400] ;  /* 0x00b40000d430783b */ /* 0x004fe40000004200 */
[C---:B------:R-:W-:Y:S02]  /*15700*/  FMUL.FTZ R108, R133.reuse, R108 ;  /* 0x0000006c856c7220 */ /* 0x040fe40000410000 */
[----:B------:R-:W-:Y:S02]  /*15710*/  FMUL.FTZ R109, R133, R109 ;  /* 0x0000006d856d7220 */ /* 0x000fe40000410000 */
[-C--:B------:R-:W-:Y:S01]  /*15720*/  HMMA.16816.F32 R76, R180, R142.reuse, R76 ;  /* 0x0000008eb44c723c */ /* 0x080fe2000000184c */
[C---:B------:R-:W-:Y:S03]  /*15730*/  FMUL.FTZ R110, R132.reuse, R110 ;  /* 0x0000006e846e7220 */ /* 0x040fe60000410000 */
[----:B------:R-:W-:Y:S02]  /*15740*/  FMUL.FTZ R111, R132, R111 ;  /* 0x0000006f846f7220 */ /* 0x000fe40000410000 */
[--C-:B------:R-:W-:Y:S02]  /*15750*/  FFMA.FTZ R28, R28, c[0x0][0x23c], -R186.reuse ;  /* 0x00008f001c1c7a23 */ /* 0x100fe400000108ba */
[C---:B------:R-:W-:Y:S01]  /*15760*/  HMMA.16816.F32 R80, R172.reuse, R142, R80 ;  /* 0x0000008eac50723c */ /* 0x040fe20000001850 */
[----:B------:R-:W2:Y:S01]  /*15770*/  LDSM.16.MT88.4 R140, [R214+0xa000] ;  /* 0x00a00000d68c783b */ /* 0x000ea20000004200 */
[----:B------:R-:W-:Y:S02]  /*15780*/  MUFU.EX2 R210, R28 ;  /* 0x0000001c00d27308 */ /* 0x000fe40000000800 */
[----:B------:R-:W-:Y:S02]  /*15790*/  FFMA.FTZ R29, R29, c[0x0][0x23c], -R186 ;  /* 0x00008f001d1d7a23 */ /* 0x000fe400000108ba */
[--C-:B------:R-:W-:Y:S02]  /*157a0*/  FFMA.FTZ R30, R30, c[0x0][0x23c], -R187.reuse ;  /* 0x00008f001e1e7a23 */ /* 0x100fe400000108bb */
[-C--:B-1----:R-:W-:Y:S01]  /*157b0*/  HMMA.16816.F32 R84, R172, R144.reuse, R84 ;  /* 0x00000090ac54723c */ /* 0x082fe20000001854 */
[----:B------:R-:W-:Y:S03]  /*157c0*/  FFMA.FTZ R31, R31, c[0x0][0x23c], -R187 ;  /* 0x00008f001f1f7a23 */ /* 0x000fe600000108bb */
[----:B------:R-:W-:Y:S01]  /*157d0*/  IMAD.WIDE.U32 R138, R138, -0x2daee0ad, RZ ;  /* 0xd2511f538a8a7825 */ /* 0x000fe200078e00ff */
[----:B------:R1:W-:Y:S03]  /*157e0*/  MUFU.EX2 R209, R29 ;  /* 0x0000001d00d17308 */ /* 0x0003e60000000800 */
[C---:B------:R-:W-:Y:S01]  /*157f0*/  HMMA.16816.F32 R88, R180.reuse, R144, R88 ;  /* 0x00000090b458723c */ /* 0x040fe20000001858 */
[--C-:B------:R-:W-:Y:S03]  /*15800*/  SHF.R.U32.HI R151, RZ, 0x10, R138.reuse ;  /* 0x00000010ff977819 */ /* 0x100fe6000001168a */
[----:B------:R-:W-:Y:S01]  /*15810*/  LOP3.LUT R150, R138, 0xff, RZ, 0xc0, !PT ;  /* 0x000000ff8a967812 */ /* 0x000fe200078ec0ff */
[----:B------:R-:W-:Y:S01]  /*15820*/  IMAD.WIDE.U32 R148, R148, -0x2daee0ad, RZ ;  /* 0xd2511f5394947825 */ /* 0x000fe200078e00ff */
[----:B------:R-:W-:Y:S01]  /*15830*/  SHF.R.U32.HI R152, RZ, 0x18, R138 ;  /* 0x00000018ff987819 */ /* 0x000fe2000001168a */
[----:B------:R3:W-:Y:S01]  /*15840*/  MUFU.EX2 R208, R30 ;  /* 0x0000001e00d07308 */ /* 0x0007e20000000800 */
[-C--:B------:R-:W-:Y:S01]  /*15850*/  HMMA.16816.F32 R92, R180, R146.reuse, R92 ;  /* 0x00000092b45c723c */ /* 0x080fe2000000185c */
[--C-:B------:R-:W-:Y:S03]  /*15860*/  FFMA.FTZ R24, R24, c[0x0][0x23c], -R186.reuse ;  /* 0x00008f0018187a23 */ /* 0x100fe600000108ba */
[----:B------:R-:W-:Y:S01]  /*15870*/  FFMA.FTZ R25, R25, c[0x0][0x23c], -R186 ;  /* 0x00008f0019197a23 */ /* 0x000fe200000108ba */
[----:B------:R-:W-:Y:S01]  /*15880*/  LOP3.LUT R153, R148, 0xff, RZ, 0xc0, !PT ;  /* 0x000000ff94997812 */ /* 0x000fe200078ec0ff */
[----:B------:R-:W-:Y:S01]  /*15890*/  IMAD.MOV.U32 R177, RZ, RZ, R205 ;  /* 0x000000ffffb17224 */ /* 0x000fe200078e00cd */
[----:B------:R-:W-:Y:S01]  /*158a0*/  LOP3.LUT R137, R139, UR17, R192, 0x96, !PT ;  /* 0x000000118b897c12 */ /* 0x000fe2000f8e96c0 */
[C---:B------:R-:W-:Y:S01]  /*158b0*/  HMMA.16816.F32 R96, R172.reuse, R146, R96 ;  /* 0x00000092ac60723c */ /* 0x040fe20000001860 */
[----:B------:R-:W4:Y:S01]  /*158c0*/  LDSM.16.MT88.4 R144, [R212+0xb000] ;  /* 0x00b00000d490783b */ /* 0x000f220000004200 */
[----:B------:R5:W-:Y:S02]  /*158d0*/  MUFU.EX2 R207, R31 ;  /* 0x0000001f00cf7308 */ /* 0x000be40000000800 */
[--C-:B------:R-:W-:Y:S01]  /*158e0*/  FFMA.FTZ R26, R26, c[0x0][0x23c], -R187.reuse ;  /* 0x00008f001a1a7a23 */ /* 0x100fe200000108bb */
[----:B-1----:R-:W-:Y:S01]  /*158f0*/  LOP3.LUT R29, R148, 0xffff, RZ, 0xc0, !PT ;  /* 0x0000ffff941d7812 */ /* 0x002fe200078ec0ff */
[----:B------:R-:W-:Y:S01]  /*15900*/  FFMA.FTZ R27, R27, c[0x0][0x23c], -R187 ;  /* 0x00008f001b1b7a23 */ /* 0x000fe200000108bb */
[----:B------:R-:W-:Y:S01]  /*15910*/  LOP3.LUT R139, R138, 0xffff, RZ, 0xc0, !PT ;  /* 0x0000ffff8a8b7812 */ /* 0x000fe200078ec0ff */
[C---:B------:R-:W-:Y:S01]  /*15920*/  FMUL.FTZ R124, R3.reuse, R124 ;  /* 0x0000007c037c7220 */ /* 0x040fe20000410000 */
[-C--:B--2---:R-:W-:Y:S03]  /*15930*/  HMMA.16816.F32 R100, R172, R140.reuse, R100 ;  /* 0x0000008cac64723c */ /* 0x084fe60000001864 */
[----:B------:R-:W-:Y:S01]  /*15940*/  MUFU.EX2 R177, R67 ;  /* 0x0000004300b17308 */ /* 0x000fe20000000800 */
[----:B------:R-:W-:Y:S01]  /*15950*/  SHF.R.U32.HI R28, RZ, 0x8, R139 ;  /* 0x00000008ff1c7819 */ /* 0x000fe2000001168b */
[----:B------:R-:W-:Y:S01]  /*15960*/  FMUL.FTZ R125, R3, R125 ;  /* 0x0000007d037d7220 */ /* 0x000fe20000410000 */
[----:B------:R-:W-:Y:S01]  /*15970*/  SHF.R.U32.HI R139, RZ, 0x10, R148 ;  /* 0x00000010ff8b7819 */ /* 0x000fe20000011694 */
[----:B---3--:R-:W-:Y:S01]  /*15980*/  FMUL.FTZ R30, R132, R166 ;  /* 0x000000a6841e7220 */ /* 0x008fe20000410000 */
[C---:B------:R-:W-:Y:S01]  /*15990*/  HMMA.16816.F32 R104, R180.reuse, R140, R104 ;  /* 0x0000008cb468723c */ /* 0x040fe20000001868 */
[--C-:B------:R-:W-:Y:S03]  /*159a0*/  FFMA.FTZ R21, R21, c[0x0][0x23c], -R184.reuse ;  /* 0x00008f0015157a23 */ /* 0x100fe600000108b8 */
[--C-:B------:R-:W-:Y:S01]  /*159b0*/  FFMA.FTZ R22, R22, c[0x0][0x23c], -R185.reuse ;  /* 0x00008f0016167a23 */ /* 0x100fe200000108b9 */
[----:B------:R1:W-:Y:S01]  /*159c0*/  MUFU.EX2 R220, R21 ;  /* 0x0000001500dc7308 */ /* 0x0003e20000000800 */
[----:B------:R-:W-:Y:S01]  /*159d0*/  FFMA.FTZ R20, R20, c[0x0][0x23c], -R184 ;  /* 0x00008f0014147a23 */ /* 0x000fe200000108b8 */
[----:B------:R-:W-:Y:S01]  /*159e0*/  PRMT R154, R150, 0x5410, R28 ;  /* 0x00005410969a7816 */ /* 0x000fe2000000001c */
[-C--:B------:R-:W-:Y:S01]  /*159f0*/  HMMA.16816.F32 R32, R180, R142.reuse, R32 ;  /* 0x0000008eb420723c */ /* 0x080fe20000001820 */
[--C-:B------:R-:W-:Y:S03]  /*15a00*/  FFMA.FTZ R140, R23, c[0x0][0x23c], -R185.reuse ;  /* 0x00008f00178c7a23 */ /* 0x100fe600000108b9 */
[----:B------:R-:W-:Y:S01]  /*15a10*/  FMUL.FTZ R23, R0, R163 ;  /* 0x000000a300177220 */ /* 0x000fe20000410000 */
[----:B------:R-:W-:Y:S01]  /*15a20*/  LOP3.LUT R138, R149, UR17, R194, 0x96, !PT ;  /* 0x00000011958a7c12 */ /* 0x000fe2000f8e96c2 */
[C---:B-----5:R-:W-:Y:S01]  /*15a30*/  FMUL.FTZ R31, R132.reuse, R167 ;  /* 0x000000a7841f7220 */ /* 0x060fe20000410000 */
[----:B------:R2:W-:Y:S01]  /*15a40*/  MUFU.EX2 R219, R22 ;  /* 0x0000001600db7308 */ /* 0x0005e20000000800 */
[C---:B------:R-:W-:Y:S01]  /*15a50*/  HMMA.16816.F32 R108, R172.reuse, R142, R108 ;  /* 0x0000008eac6c723c */ /* 0x040fe2000000186c */
[C---:B------:R-:W-:Y:S03]  /*15a60*/  FMUL.FTZ R112, R133.reuse, R112 ;  /* 0x0000007085707220 */ /* 0x040fe60000410000 */
[----:B------:R-:W-:Y:S01]  /*15a70*/  FMUL.FTZ R113, R133, R113 ;  /* 0x0000007185717220 */ /* 0x000fe20000410000 */
[----:B------:R-:W-:Y:S01]  /*15a80*/  SHF.R.U32.HI R149, RZ, 0x18, R148 ;  /* 0x00000018ff957819 */ /* 0x000fe20000011694 */
[C---:B------:R-:W-:Y:S01]  /*15a90*/  FMUL.FTZ R114, R132.reuse, R114 ;  /* 0x0000007284727220 */ /* 0x040fe20000410000 */
[----:B------:R-:W-:Y:S01]  /*15aa0*/  LOP3.LUT R148, R151, 0xff, RZ, 0xc0, !PT ;  /* 0x000000ff97947812 */ /* 0x000fe200078ec0ff */
[----:B------:R-:W-:Y:S01]  /*15ab0*/  FMUL.FTZ R115, R132, R115 ;  /* 0x0000007384737220 */ /* 0x000fe20000410000 */
[----:B------:R3:W5:Y:S03]  /*15ac0*/  MUFU.EX2 R221, R20 ;  /* 0x0000001400dd7308 */ /* 0x0007660000000800 */
[----:B------:R-:W-:Y:S01]  /*15ad0*/  PRMT R152, R148, 0x5410, R152 ;  /* 0x0000541094987816 */ /* 0x000fe20000000098 */
[----:B-1----:R-:W-:Y:S01]  /*15ae0*/  FMUL.FTZ R21, R3, R161 ;  /* 0x000000a103157220 */ /* 0x002fe20000410000 */
[----:B------:R-:W-:Y:S01]  /*15af0*/  LOP3.LUT R28, R137, 0xffff, RZ, 0xc0, !PT ;  /* 0x0000ffff891c7812 */ /* 0x000fe200078ec0ff */
[-C--:B----4-:R-:W-:Y:S01]  /*15b00*/  HMMA.16816.F32 R112, R172, R144.reuse, R112 ;  /* 0x00000090ac70723c */ /* 0x090fe20000001870 */
[C---:B------:R-:W-:Y:S02]  /*15b10*/  FMUL.FTZ R116, R3.reuse, R116 ;  /* 0x0000007403747220 */ /* 0x040fe40000410000 */
[----:B------:R-:W-:Y:S01]  /*15b20*/  FMUL.FTZ R117, R3, R117 ;  /* 0x0000007503757220 */ /* 0x000fe20000410000 */
[----:B------:R1:W4:Y:S01]  /*15b30*/  MUFU.EX2 R211, R140 ;  /* 0x0000008c00d37308 */ /* 0x0003220000000800 */
[C---:B------:R-:W-:Y:S02]  /*15b40*/  FMUL.FTZ R118, R0.reuse, R118 ;  /* 0x0000007600767220 */ /* 0x040fe40000410000 */
[C---:B------:R-:W-:Y:S02]  /*15b50*/  FMUL.FTZ R119, R0.reuse, R119 ;  /* 0x0000007700777220 */ /* 0x040fe40000410000 */
[----:B--2---:R-:W-:Y:S03]  /*15b60*/  FMUL.FTZ R22, R0, R162 ;  /* 0x000000a200167220 */ /* 0x004fe60000410000 */
[C---:B------:R-:W-:Y:S02]  /*15b70*/  FMUL.FTZ R120, R133.reuse, R120 ;  /* 0x0000007885787220 */ /* 0x040fe40000410000 */
[----:B------:R-:W-:Y:S01]  /*15b80*/  FMUL.FTZ R121, R133, R121 ;  /* 0x0000007985797220 */ /* 0x000fe20000410000 */
[----:B------:R2:W-:Y:S01]  /*15b90*/  MUFU.EX2 R206, R24 ;  /* 0x0000001800ce7308 */ /* 0x0005e20000000800 */
[----:B------:R-:W-:Y:S02]  /*15ba0*/  FMUL.FTZ R122, R132, R122 ;  /* 0x0000007a847a7220 */ /* 0x000fe40000410000 */
[C---:B---3--:R-:W-:Y:S02]  /*15bb0*/  FMUL.FTZ R20, R3.reuse, R160 ;  /* 0x000000a003147220 */ /* 0x048fe40000410000 */
[C---:B------:R-:W-:Y:S02]  /*15bc0*/  FMUL.FTZ R126, R0.reuse, R126 ;  /* 0x0000007e007e7220 */ /* 0x040fe40000410000 */
[C---:B------:R-:W-:Y:S02]  /*15bd0*/  FMUL.FTZ R127, R0.reuse, R127 ;  /* 0x0000007f007f7220 */ /* 0x040fe40000410000 */
[C---:B------:R-:W-:Y:S01]  /*15be0*/  FMUL.FTZ R128, R3.reuse, R128 ;  /* 0x0000008003807220 */ /* 0x040fe20000410000 */
[C---:B------:R-:W-:Y:S01]  /*15bf0*/  HMMA.16816.F32 R20, R180.reuse, R144, R20 ;  /* 0x00000090b414723c */ /* 0x040fe20000001814 */
[----:B------:R-:W-:Y:S01]  /*15c00*/  FMUL.FTZ R129, R3, R129 ;  /* 0x0000008103817220 */ /* 0x000fe20000410000 */
[----:B------:R-:W3:Y:S01]  /*15c10*/  MUFU.EX2 R205, R25 ;  /* 0x0000001900cd7308 */ /* 0x000ee20000000800 */
[----:B-1----:R-:W1:Y:S01]  /*15c20*/  LDSM.16.MT88.4 R140, [R214+0xb000] ;  /* 0x00b00000d68c783b */ /* 0x002e620000004200 */
[C---:B------:R-:W-:Y:S02]  /*15c30*/  FMUL.FTZ R130, R0.reuse, R130 ;  /* 0x0000008200827220 */ /* 0x040fe40000410000 */
[----:B------:R-:W-:Y:S01]  /*15c40*/  FMUL.FTZ R131, R0, R131 ;  /* 0x0000008300837220 */ /* 0x000fe20000410000 */
[----:B------:R-:W-:Y:S01]  /*15c50*/  LOP3.LUT R145, R137, 0xff, RZ, 0xc0, !PT ;  /* 0x000000ff89917812 */ /* 0x000fe200078ec0ff */
[-C--:B------:R-:W-:Y:S01]  /*15c60*/  HMMA.16816.F32 R116, R180, R146.reuse, R116 ;  /* 0x00000092b474723c */ /* 0x080fe20000001874 */
[----:B------:R-:W-:Y:S03]  /*15c70*/  FMUL.FTZ R123, R132, R123 ;  /* 0x0000007b847b7220 */ /* 0x000fe60000410000 */
[--C-:B------:R-:W-:Y:S01]  /*15c80*/  FFMA.FTZ R40, R40, c[0x0][0x23c], -R186.reuse ;  /* 0x00008f0028287a23 */ /* 0x100fe200000108ba */
[----:B------:R3:W-:Y:S01]  /*15c90*/  MUFU.EX2 R167, R26 ;  /* 0x0000001a00a77308 */ /* 0x0007e20000000800 */
[----:B------:R-:W-:Y:S01]  /*15ca0*/  FFMA.FTZ R39, R39, c[0x0][0x23c], -R185 ;  /* 0x00008f0027277a23 */ /* 0x000fe200000108b9 */
[----:B------:R-:W-:Y:S01]  /*15cb0*/  SHF.R.U32.HI R144, RZ, 0x18, R137 ;  /* 0x00000018ff907819 */ /* 0x000fe20000011689 */
[C---:B------:R-:W-:Y:S01]  /*15cc0*/  HMMA.16816.F32 R120, R172.reuse, R146, R120 ;  /* 0x00000092ac78723c */ /* 0x040fe20000001878 */
[----:B--2---:R-:W-:Y:S03]  /*15cd0*/  LOP3.LUT R24, R138, 0xffff, RZ, 0xc0, !PT ;  /* 0x0000ffff8a187812 */ /* 0x004fe600078ec0ff */
[--C-:B------:R-:W-:Y:S02]  /*15ce0*/  FFMA.FTZ R42, R42, c[0x0][0x23c], -R187.reuse ;  /* 0x00008f002a2a7a23 */ /* 0x100fe400000108bb */
[----:B------:R-:W-:Y:S01]  /*15cf0*/  FFMA.FTZ R43, R43, c[0x0][0x23c], -R187 ;  /* 0x00008f002b2b7a23 */ /* 0x000fe200000108bb */
[----:B------:R-:W-:Y:S01]  /*15d00*/  LOP3.LUT R146, R139, 0xff, RZ, 0xc0, !PT ;  /* 0x000000ff8b927812 */ /* 0x000fe200078ec0ff */
[----:B------:R2:W2:Y:S01]  /*15d10*/  MUFU.EX2 R166, R27 ;  /* 0x0000001b00a67308 */ /* 0x0004a20000000800 */
[----:B------:R-:W-:Y:S03]  /*15d20*/  SHF.R.U32.HI R147, RZ, 0x8, R29 ;  /* 0x00000008ff937819 */ /* 0x000fe6000001161d */
[----:B------:R-:W-:Y:S01]  /*15d30*/  PRMT R155, R146, 0x5410, R149 ;  /* 0x00005410929b7816 */ /* 0x000fe20000000095 */
[C---:B------:R-:W-:Y:S01]  /*15d40*/  FMUL.FTZ R29, R133.reuse, R165 ;  /* 0x000000a5851d7220 */ /* 0x040fe20000410000 */
[----:B------:R-:W4:Y:S01]  /*15d50*/  LDSM.16.MT88.4 R148, [R212+0x9400] ;  /* 0x00940000d494783b */ /* 0x000f220000004200 */
[----:B------:R-:W-:Y:S01]  /*15d60*/  SHF.R.U32.HI R139, RZ, 0x10, R137 ;  /* 0x00000010ff8b7819 */ /* 0x000fe20000011689 */
[----:B------:R-:W-:Y:S01]  /*15d70*/  FFMA.FTZ R44, R44, c[0x0][0x23c], -R186 ;  /* 0x00008f002c2c7a23 */ /* 0x000fe200000108ba */
[----:B------:R-:W-:Y:S01]  /*15d80*/  SHF.R.U32.HI R137, RZ, 0x8, R28 ;  /* 0x00000008ff897819 */ /* 0x000fe2000001161c */
[----:B------:R-:W-:Y:S01]  /*15d90*/  FMUL.FTZ R28, R133, R164 ;  /* 0x000000a4851c7220 */ /* 0x000fe20000410000 */
[----:B------:R-:W-:Y:S01]  /*15da0*/  PRMT R147, R153, 0x5410, R147 ;  /* 0x0000541099937816 */ /* 0x000fe20000000093 */
[--C-:B------:R-:W-:Y:S01]  /*15db0*/  HSET2.LE.AND R155, R155, R244.reuse, PT ;  /* 0x000000f49b9b7233 */ /* 0x100fe20003803000 */
[----:B---3--:R-:W-:Y:S01]  /*15dc0*/  FMUL.FTZ R26, R132, R170 ;  /* 0x000000aa841a7220 */ /* 0x008fe20000410000 */
[----:B------:R-:W-:Y:S01]  /*15dd0*/  MUFU.EX2 R192, R40 ;  /* 0x0000002800c07308 */ /* 0x000fe20000000800 */
[----:B------:R-:W-:Y:S01]  /*15de0*/  FFMA.FTZ R45, R45, c[0x0][0x23c], -R186 ;  /* 0x00008f002d2d7a23 */ /* 0x000fe200000108ba */
[----:B------:R-:W-:Y:S01]  /*15df0*/  F2FP.PACK_AB R146, R224, R225 ;  /* 0x000000e1e092723e */ /* 0x000fe200000000ff */
[----:B------:R-:W-:Y:S01]  /*15e00*/  FFMA.FTZ R46, R46, c[0x0][0x23c], -R187 ;  /* 0x00008f002e2e7a23 */ /* 0x000fe200000108bb */
[----:B------:R-:W-:Y:S01]  /*15e10*/  SHF.R.U32.HI R25, RZ, 0x10, R138 ;  /* 0x00000010ff197819 */ /* 0x000fe2000001168a */
[-C--:B-1----:R-:W-:Y:S01]  /*15e20*/  HMMA.16816.F32 R28, R172, R140.reuse, R28 ;  /* 0x0000008cac1c723c */ /* 0x082fe2000000181c */
[--C-:B------:R-:W-:Y:S01]  /*15e30*/  FFMA.FTZ R56, R56, c[0x0][0x23c], -R186.reuse ;  /* 0x00008f0038387a23 */ /* 0x100fe200000108ba */
[----:B------:R-:W-:Y:S01]  /*15e40*/  PRMT R145, R145, 0x5410, R137 ;  /* 0x0000541091917816 */ /* 0x000fe20000000089 */
[----:B------:R-:W-:Y:S01]  /*15e50*/  FFMA.FTZ R57, R57, c[0x0][0x23c], -R186 ;  /* 0x00008f0039397a23 */ /* 0x000fe200000108ba */
[----:B------:R-:W-:Y:S01]  /*15e60*/  LOP3.LUT R25, R25, 0xff, RZ, 0xc0, !PT ;  /* 0x000000ff19197812 */ /* 0x000fe200078ec0ff */
[----:B--2---:R-:W-:Y:S01]  /*15e70*/  FMUL.FTZ R27, R132, R171 ;  /* 0x000000ab841b7220 */ /* 0x004fe20000410000 */
[----:B------:R-:W-:Y:S01]  /*15e80*/  MUFU.EX2 R193, R39 ;  /* 0x0000002700c17308 */ /* 0x000fe20000000800 */
[----:B------:R-:W-:Y:S01]  /*15e90*/  FFMA.FTZ R58, R58, c[0x0][0x23c], -R187 ;  /* 0x00008f003a3a7a23 */ /* 0x000fe200000108bb */
[C---:B------:R-:W-:Y:S01]  /*15ea0*/  HMMA.16816.F32 R124, R180.reuse, R140, R124 ;  /* 0x0000008cb47c723c */ /* 0x040fe2000000187c */
[----:B------:R-:W-:Y:S03]  /*15eb0*/  LOP3.LUT R139, R139, 0xff, RZ, 0xc0, !PT ;  /* 0x000000ff8b8b7812 */ /* 0x000fe600078ec0ff */
[----:B------:R-:W-:Y:S01]  /*15ec0*/  SHF.R.U32.HI R137, RZ, 0x8, R24 ;  /* 0x00000008ff897819 */ /* 0x000fe20000011618 */
[--C-:B------:R-:W-:Y:S01]  /*15ed0*/  HSET2.LE.AND R24, R154, R244.reuse, PT ;  /* 0x000000f49a187233 */ /* 0x100fe20003803000 */
[----:B------:R-:W-:Y:S01]  /*15ee0*/  PRMT R144, R139, 0x5410, R144 ;  /* 0x000054108b907816 */ /* 0x000fe20000000090 */
[--C-:B------:R-:W-:Y:S01]  /*15ef0*/  HSET2.LE.AND R140, R147, R244.reuse, PT ;  /* 0x000000f4938c7233 */ /* 0x100fe20003803000 */
[-C--:B------:R-:W-:Y:S01]  /*15f00*/  HMMA.16816.F32 R128, R180, R142.reuse, R128 ;  /* 0x0000008eb480723c */ /* 0x080fe20000001880 */
[----:B------:R-:W-:Y:S01]  /*15f10*/  LOP3.LUT R139, R138, 0xff, RZ, 0xc0, !PT ;  /* 0x000000ff8a8b7812 */ /* 0x000fe200078ec0ff */
[----:B------:R-:W-:Y:S02]  /*15f20*/  MUFU.EX2 R182, R47 ;  /* 0x0000002f00b67308 */ /* 0x000fe40000000800 */
[----:B------:R-:W-:Y:S01]  /*15f30*/  SHF.R.U32.HI R138, RZ, 0x18, R138 ;  /* 0x00000018ff8a7819 */ /* 0x000fe2000001168a */
[----:B------:R-:W-:Y:S01]  /*15f40*/  FFMA.FTZ R36, R36, c[0x0][0x23c], -R184 ;  /* 0x00008f0024247a23 */ /* 0x000fe200000108b8 */
[----:B------:R-:W-:Y:S01]  /*15f50*/  LOP3.LUT R146, R24, R146, RZ, 0xc0, !PT ;  /* 0x0000009218927212 */ /* 0x000fe200078ec0ff */
[----:B------:R-:W-:Y:S01]  /*15f60*/  FMUL.FTZ R24, R133, R168 ;  /* 0x000000a885187220 */ /* 0x000fe20000410000 */
[----:B------:R-:W-:Y:S01]  /*15f70*/  PRMT R160, R25, 0x5410, R138 ;  /* 0x0000541019a07816 */ /* 0x000fe2000000008a */
[----:B------:R-:W-:Y:S03]  /*15f80*/  FMUL.FTZ R25, R133, R169 ;  /* 0x000000a985197220 */ /* 0x000fe60000410000 */
[----:B------:R-:W-:Y:S01]  /*15f90*/  PRMT R153, R139, 0x5410, R137 ;  /* 0x000054108b997816 */ /* 0x000fe20000000089 */
[--C-:B------:R-:W-:Y:S01]  /*15fa0*/  HSET2.LE.AND R137, R152, R244.reuse, PT ;  /* 0x000000f498897233 */ /* 0x100fe20003803000 */
[----:B------:R-:W-:Y:S01]  /*15fb0*/  F2FP.PACK_AB R147, R222, R223 ;  /* 0x000000dfde93723e */ /* 0x000fe200000000ff */
[--C-:B------:R-:W-:Y:S01]  /*15fc0*/  HSET2.LE.AND R138, R145, R244.reuse, PT ;  /* 0x000000f4918a7233 */ /* 0x100fe20003803000 */
[----:B------:R-:W-:Y:S01]  /*15fd0*/  HMMA.16816.F32 R24, R172, R142, R24 ;  /* 0x0000008eac18723c */ /* 0x000fe20000001818 */
[--C-:B------:R-:W-:Y:S01]  /*15fe0*/  HSET2.LE.AND R139, R144, R244.reuse, PT ;  /* 0x000000f4908b7233 */ /* 0x100fe20003803000 */
[----:B-----5:R-:W-:Y:S01]  /*15ff0*/  F2FP.PACK_AB R144, R220, R221 ;  /* 0x000000dddc90723e */ /* 0x020fe200000000ff */
[--C-:B------:R-:W-:Y:S01]  /*16000*/  HSET2.LE.AND R152, R153, R244.reuse, PT ;  /* 0x000000f499987233 */ /* 0x100fe20003803000 */
[----:B----4-:R-:W-:Y:S01]  /*16010*/  F2FP.PACK_AB R145, R211, R219 ;  /* 0x000000dbd391723e */ /* 0x010fe200000000ff */
[--C-:B------:R-:W-:Y:S01]  /*16020*/  HSET2.LE.AND R153, R160, R244.reuse, PT ;  /* 0x000000f4a0997233 */ /* 0x100fe20003803000 */
[----:B------:R-:W-:Y:S01]  /*16030*/  LOP3.LUT R147, R137, R147, RZ, 0xc0, !PT ;  /* 0x0000009389937212 */ /* 0x000fe200078ec0ff */
[----:B------:R1:W-:Y:S01]  /*16040*/  MUFU.EX2 R200, R36 ;  /* 0x0000002400c87308 */ /* 0x0003e20000000800 */
[----:B------:R-:W-:Y:S01]  /*16050*/  LOP3.LUT R144, R138, R144, RZ, 0xc0, !PT ;  /* 0x000000908a907212 */ /* 0x000fe200078ec0ff */
[----:B------:R-:W-:Y:S03]  /*16060*/  FFMA.FTZ R37, R37, c[0x0][0x23c], -R184 ;  /* 0x00008f0025257a23 */ /* 0x000fe600000108b8 */
[----:B------:R-:W-:Y:S01]  /*16070*/  LOP3.LUT R145, R139, R145, RZ, 0xc0, !PT ;  /* 0x000000918b917212 */ /* 0x000fe200078ec0ff */
[----:B------:R-:W-:Y:S01]  /*16080*/  FFMA.FTZ R187, R63, c[0x0][0x23c], -R187 ;  /* 0x00008f003fbb7a23 */ /* 0x000fe200000108bb */
[----:B------:R-:W-:Y:S01]  /*16090*/  F2FP.PACK_AB R154, R209, R210 ;  /* 0x000000d2d19a723e */ /* 0x000fe200000000ff */
[----:B------:R-:W-:Y:S01]  /*160a0*/  FFMA.FTZ R60, R60, c[0x0][0x23c], -R186 ;  /* 0x00008f003c3c7a23 */ /* 0x000fe200000108ba */
[----:B------:R-:W-:Y:S01]  /*160b0*/  F2FP.PACK_AB R137, R207, R208 ;  /* 0x000000d0cf89723e */ /* 0x000fe200000000ff */
[----:B------:R2:W-:Y:S01]  /*160c0*/  MUFU.EX2 R180, R64 ;  /* 0x0000004000b47308 */ /* 0x0005e20000000800 */
[----:B------:R-:W-:Y:S01]  /*160d0*/  F2FP.PACK_AB R138, R205, R206 ;  /* 0x000000cecd8a723e */ /* 0x000fe200000000ff */
[-C--:B------:R-:W-:Y:S01]  /*160e0*/  HMMA.16816.F32 R4, R144, R148.reuse, R4 ;  /* 0x000000949004723c */ /* 0x080fe20000001804 */
[----:B------:R-:W-:Y:S01]  /*160f0*/  F2FP.PACK_AB R139, R166, R167 ;  /* 0x000000a7a68b723e */ /* 0x000fe200000000ff */
[--C-:B------:R-:W-:Y:S01]  /*16100*/  FFMA.FTZ R38, R38, c[0x0][0x23c], -R185.reuse ;  /* 0x00008f0026267a23 */ /* 0x100fe200000108b9 */
[----:B------:R-:W-:Y:S01]  /*16110*/  LOP3.LUT R154, R140, R154, RZ, 0xc0, !PT ;  /* 0x0000009a8c9a7212 */ /* 0x000fe200078ec0ff */
[--C-:B------:R-:W-:Y:S01]  /*16120*/  FFMA.FTZ R54, R54, c[0x0][0x23c], -R185.reuse ;  /* 0x00008f0036367a23 */ /* 0x100fe200000108b9 */
[----:B------:R-:W-:Y:S01]  /*16130*/  LOP3.LUT R155, R155, R137, RZ, 0xc0, !PT ;  /* 0x000000899b9b7212 */ /* 0x000fe200078ec0ff */
[----:B------:R-:W3:Y:S01]  /*16140*/  LDSM.16.MT88.4 R140, [R212+0xa400] ;  /* 0x00a40000d48c783b */ /* 0x000ee20000004200 */
[----:B------:R-:W-:Y:S01]  /*16150*/  LOP3.LUT R152, R152, R138, RZ, 0xc0, !PT ;  /* 0x0000008a98987212 */ /* 0x000fe200078ec0ff */
[----:B------:R4:W-:Y:S01]  /*16160*/  MUFU.EX2 R195, R37 ;  /* 0x0000002500c37308 */ /* 0x0009e20000000800 */
[----:B------:R-:W-:Y:S03]  /*16170*/  LOP3.LUT R153, R153, R139, RZ, 0xc0, !PT ;  /* 0x0000008b99997212 */ /* 0x000fe600078ec0ff */
[----:B-1----:R-:W-:Y:S01]  /*16180*/  MOV R36, UR33 ;  /* 0x0000002100247c02 */ /* 0x002fe20008000f00 */
[--C-:B------:R-:W-:Y:S02]  /*16190*/  FFMA.FTZ R52, R52, c[0x0][0x23c], -R184.reuse ;  /* 0x00008f0034347a23 */ /* 0x100fe400000108b8 */
[----:B------:R-:W-:Y:S01]  /*161a0*/  FFMA.FTZ R184, R53, c[0x0][0x23c], -R184 ;  /* 0x00008f0035b87a23 */ /* 0x000fe200000108b8 */
[C---:B------:R-:W-:Y:S01]  /*161b0*/  HMMA.16816.F32 R8, R152.reuse, R148, R8 ;  /* 0x000000949808723c */ /* 0x040fe20000001808 */
[----:B------:R-:W-:Y:S01]  /*161c0*/  LOP3.LUT R36, R243, UR6, R36, 0x96, !PT ;  /* 0x00000006f3247c12 */ /* 0x000fe2000f8e9624 */
[----:B------:R1:W-:Y:S01]  /*161d0*/  MUFU.EX2 R194, R38 ;  /* 0x0000002600c27308 */ /* 0x0003e20000000800 */
[----:B------:R-:W-:Y:S02]  /*161e0*/  FFMA.FTZ R185, R55, c[0x0][0x23c], -R185 ;  /* 0x00008f0037b97a23 */ /* 0x000fe400000108b9 */
[----:B------:R-:W-:Y:S01]  /*161f0*/  FFMA.FTZ R132, R132, R245, R235 ;  /* 0x000000f584847223 */ /* 0x000fe200000100eb */
[----:B--2---:R-:W-:Y:S01]  /*16200*/  LDSM.16.MT88.4 R64, [R212+0xb800] ;  /* 0x00b80000d440783b */ /* 0x004fe20000004200 */
[----:B------:R-:W-:Y:S01]  /*16210*/  IMAD.WIDE.U32 R138, R36, -0x326172a9, RZ ;  /* 0xcd9e8d57248a7825 */ /* 0x000fe200078e00ff */
[-C--:B------:R-:W-:Y:S04]  /*16220*/  HMMA.16816.F32 R12, R152, R150.reuse, R12 ;  /* 0x00000096980c723c */ /* 0x080fe8000000180c */
[----:B------:R-:W-:Y:S01]  /*16230*/  MUFU.EX2 R183, R44 ;  /* 0x0000002c00b77308 */ /* 0x000fe20000000800 */
[C---:B------:R-:W-:Y:S03]  /*16240*/  LOP3.LUT R36, R139.reuse, UR16, R176, 0x96, !PT ;  /* 0x000000108b247c12 */ /* 0x040fe6000f8e96b0 */
[C---:B------:R-:W-:Y:S01]  /*16250*/  HMMA.16816.F32 R16, R144.reuse, R150, R16 ;  /* 0x000000969010723c */ /* 0x040fe20000001810 */
[----:B------:R-:W2:Y:S03]  /*16260*/  LDSM.16.MT88.4 R148, [R214+0xa400] ;  /* 0x00a40000d694783b */ /* 0x000ea60000004200 */
[----:B----4-:R-:W-:Y:S02]  /*16270*/  LOP3.LUT R37, R139, UR16, R250, 0x96, !PT ;  /* 0x000000108b257c12 */ /* 0x010fe4000f8e96fa */
[----:B------:R-:W-:Y:S02]  /*16280*/  MUFU.EX2 R181, R46 ;  /* 0x0000002e00b57308 */ /* 0x000fe40000000800 */
[-C--:B------:R-:W-:Y:S08]  /*16290*/  HMMA.16816.F32 R68, R144, R156.reuse, R68 ;  /* 0x0000009c9044723c */ /* 0x080ff00000001844 */
[C---:B------:R-:W-:Y:S01]  /*162a0*/  HMMA.16816.F32 R72, R152.reuse, R156, R72 ;  /* 0x0000009c9848723c */ /* 0x040fe20000001848 */
[----:B------:R-:W-:Y:S07]  /*162b0*/  MUFU.EX2 R174, R56 ;  /* 0x0000003800ae7308 */ /* 0x000fee0000000800 */
[-C--:B------:R-:W-:Y:S03]  /*162c0*/  HMMA.16816.F32 R76, R152, R158.reuse, R76 ;  /* 0x0000009e984c723c */ /* 0x080fe6000000184c */
[----:B------:R-:W-:Y:S05]  /*162d0*/  MUFU.EX2 R173, R57 ;  /* 0x0000003900ad7308 */ /* 0x000fea0000000800 */
[C---:B------:R-:W-:Y:S05]  /*162e0*/  HMMA.16816.F32 R80, R144.reuse, R158, R80 ;  /* 0x0000009e9050723c */ /* 0x040fea0000001850 */
[----:B------:R-:W-:Y:S03]  /*162f0*/  MUFU.EX2 R172, R58 ;  /* 0x0000003a00ac7308 */ /* 0x000fe60000000800 */
[-C--:B---3--:R-:W-:Y:S07]  /*16300*/  HMMA.16816.F32 R84, R144, R140.reuse, R84 ;  /* 0x0000008c9054723c */ /* 0x088fee0000001854 */
[----:B------:R-:W-:Y:S01]  /*16310*/  MUFU.EX2 R187, R187 ;  /* 0x000000bb00bb7308 */ /* 0x000fe20000000800 */
[C---:B------:R-:W-:Y:S07]  /*16320*/  HMMA.16816.F32 R88, R152.reuse, R140, R88 ;  /* 0x0000008c9858723c */ /* 0x040fee0000001858 */
[--C-:B------:R-:W-:Y:S01]  /*16330*/  LOP3.LUT R140, R197, UR14, R138.reuse, 0x96, !PT ;  /* 0x0000000ec58c7c12 */ /* 0x100fe2000f8e968a */
[-C--:B------:R-:W-:Y:S01]  /*16340*/  HMMA.16816.F32 R92, R152, R142.reuse, R92 ;  /* 0x0000008e985c723c */ /* 0x080fe2000000185c */
[----:B------:R-:W-:Y:S03]  /*16350*/  MUFU.EX2 R189, R42 ;  /* 0x0000002a00bd7308 */ /* 0x000fe60000000800 */
[----:B------:R-:W-:Y:S01]  /*16360*/  IMAD.WIDE.U32 R140, R140, -0x2daee0ad, RZ ;  /* 0xd2511f538c8c7825 */ /* 0x000fe200078e00ff */
[----:B------:R-:W-:Y:S03]  /*16370*/  LOP3.LUT R138, R199, UR14, R138, 0x96, !PT ;  /* 0x0000000ec78a7c12 */ /* 0x000fe6000f8e968a */
[C---:B------:R-:W-:Y:S03]  /*16380*/  HMMA.16816.F32 R96, R144.reuse, R142, R96 ;  /* 0x0000008e9060723c */ /* 0x040fe60000001860 */
[----:B------:R-:W-:Y:S01]  /*16390*/  MUFU.EX2 R190, R43 ;  /* 0x0000002b00be7308 */ /* 0x000fe20000000800 */
[----:B------:R-:W-:Y:S04]  /*163a0*/  IMAD.WIDE.U32 R138, R138, -0x2daee0ad, RZ ;  /* 0xd2511f538a8a7825 */ /* 0x000fe800078e00ff */
[-C--:B--2---:R-:W-:Y:S01]  /*163b0*/  HMMA.16816.F32 R100, R144, R148.reuse, R100 ;  /* 0x000000949064723c */ /* 0x084fe20000001864 */
[----:B------:R-:W-:Y:S04]  /*163c0*/  IMAD.WIDE.U32 R142, R37, -0x2daee0ad, RZ ;  /* 0xd2511f53258e7825 */ /* 0x000fe800078e00ff */
[----:B------:R-:W-:Y:S01]  /*163d0*/  MUFU.EX2 R188, R45 ;  /* 0x0000002d00bc7308 */ /* 0x000fe20000000800 */
[----:B------:R-:W-:Y:S02]  /*163e0*/  LOP3.LUT R39, R139, UR11, R142, 0x96, !PT ;  /* 0x0000000b8b277c12 */ /* 0x000fe4000f8e968e */
[C---:B------:R-:W-:Y:S01]  /*163f0*/  HMMA.16816.F32 R104, R152.reuse, R148, R104 ;  /* 0x000000949868723c */ /* 0x040fe20000001868 */
[----:B-1----:R-:W-:Y:S03]  /*16400*/  LOP3.LUT R38, R143, UR13, R246, 0x96, !PT ;  /* 0x0000000d8f267c12 */ /* 0x002fe6000f8e96f6 */
[----:B------:R-:W-:Y:S03]  /*16410*/  IMAD.WIDE.U32 R160, R39, -0x326172a9, RZ ;  /* 0xcd9e8d5727a07825 */ /* 0x000fe600078e00ff */
[----:B------:R-:W-:Y:S01]  /*16420*/  MUFU.EX2 R175, R54 ;  /* 0x0000003600af7308 */ /* 0x000fe20000000800 */
[-C--:B------:R-:W-:Y:S01]  /*16430*/  HMMA.16816.F32 R32, R152, R150.reuse, R32 ;  /* 0x000000969820723c */ /* 0x080fe20000001820 */
[----:B------:R-:W-:Y:S05]  /*16440*/  IMAD.WIDE.U32 R148, R36, -0x2daee0ad, RZ ;  /* 0xd2511f5324947825 */ /* 0x000fea00078e00ff */
[----:B------:R-:W-:Y:S02]  /*16450*/  LOP3.LUT R37, R149, UR13, R248, 0x96, !PT ;  /* 0x0000000d95257c12 */ /* 0x000fe4000f8e96f8 */
[C---:B------:R-:W-:Y:S01]  /*16460*/  HMMA.16816.F32 R108, R144.reuse, R150, R108 ;  /* 0x00000096906c723c */ /* 0x040fe2000000186c */
[----:B------:R-:W-:Y:S01]  /*16470*/  LOP3.LUT R36, R141, UR11, R148, 0x96, !PT ;  /* 0x0000000b8d247c12 */ /* 0x000fe2000f8e9694 */
[----:B------:R1:W-:Y:S02]  /*16480*/  MUFU.EX2 R176, R52 ;  /* 0x0000003400b07308 */ /* 0x0003e40000000800 */
[----:B------:R-:W-:Y:S04]  /*16490*/  IMAD.WIDE.U32 R148, R37, -0x326172a9, RZ ;  /* 0xcd9e8d5725947825 */ /* 0x000fe800078e00ff */
[-C--:B------:R-:W-:Y:S01]  /*164a0*/  HMMA.16816.F32 R112, R144, R48.reuse, R112 ;  /* 0x000000309070723c */ /* 0x080fe20000001870 */
[----:B------:R-:W-:Y:S03]  /*164b0*/  IMAD.WIDE.U32 R158, R36, -0x326172a9, RZ ;  /* 0xcd9e8d57249e7825 */ /* 0x000fe600078e00ff */
[----:B------:R-:W-:Y:S01]  /*164c0*/  LOP3.LUT R142, R149, UR12, R196, 0x96, !PT ;  /* 0x0000000c958e7c12 */ /* 0x000fe2000f8e96c4 */
[----:B------:R-:W-:Y:S01]  /*164d0*/  IMAD.WIDE.U32 R36, R38, -0x326172a9, RZ ;  /* 0xcd9e8d5726247825 */ /* 0x000fe200078e00ff */
[----:B------:R-:W-:Y:S01]  /*164e0*/  LOP3.LUT R38, R159, UR10, R148, 0x96, !PT ;  /* 0x0000000a9f267c12 */ /* 0x000fe2000f8e9694 */
[----:B------:R-:W2:Y:S01]  /*164f0*/  LDL.LU R196, [R1+0x10] ;  /* 0x0000100001c47983 */ /* 0x000ea20000300800 */
[C---:B------:R-:W-:Y:S01]  /*16500*/  HMMA.16816.F32 R20, R152.reuse, R48, R20 ;  /* 0x000000309814723c */ /* 0x040fe20000001814 */
[----:B------:R-:W-:Y:S01]  /*16510*/  IMAD.WIDE.U32 R142, R142, -0x2daee0ad, RZ ;  /* 0xd2511f538e8e7825 */ /* 0x000fe200078e00ff */
[----:B------:R-:W-:Y:S01]  /*16520*/  MUFU.EX2 R184, R184 ;  /* 0x000000b800b87308 */ /* 0x000fe20000000800 */
[----:B------:R-:W3:Y:S01]  /*16530*/  LDL.LU R197, [R1+0x14] ;  /* 0x0000140001c57983 */ /* 0x000ee20000300800 */
[----:B------:R-:W-:Y:S01]  /*16540*/  LOP3.LUT R40, R37, UR12, R198, 0x96, !PT ;  /* 0x0000000c25287c12 */ /* 0x000fe2000f8e96c6 */
[----:B------:R-:W-:Y:S01]  /*16550*/  FFMA.FTZ R37, R41, c[0x0][0x23c], -R186 ;  /* 0x00008f0029257a23 */ /* 0x000fe200000108ba */
[----:B------:R-:W-:Y:S01]  /*16560*/  LOP3.LUT R36, R161, UR10, R36, 0x96, !PT ;  /* 0x0000000aa1247c12 */ /* 0x000fe2000f8e9624 */
[----:B------:R-:W-:Y:S01]  /*16570*/  IMAD.WIDE.U32 R156, R38, -0x2daee0ad, RZ ;  /* 0xd2511f53269c7825 */ /* 0x000fe200078e00ff */
[-C--:B------:R-:W-:Y:S01]  /*16580*/  HMMA.16816.F32 R116, R152, R50.reuse, R116 ;  /* 0x000000329874723c */ /* 0x080fe20000001874 */
[----:B------:R-:W-:Y:S03]  /*16590*/  LOP3.LUT R140, R143, UR9, R140, 0x96, !PT ;  /* 0x000000098f8c7c12 */ /* 0x000fe6000f8e968c */
[----:B------:R4:W5:Y:S01]  /*165a0*/  MUFU.EX2 R191, R37 ;  /* 0x0000002500bf7308 */ /* 0x0009620000000800 */
[----:B------:R-:W-:Y:S01]  /*165b0*/  IMAD.WIDE.U32 R162, R36, -0x2daee0ad, RZ ;  /* 0xd2511f5324a27825 */ /* 0x000fe200078e00ff */
[----:B------:R-:W-:Y:S02]  /*165c0*/  LOP3.LUT R139, R157, UR5, R142, 0x96, !PT ;  /* 0x000000059d8b7c12 */ /* 0x000fe4000f8e968e */
[C---:B------:R-:W-:Y:S01]  /*165d0*/  HMMA.16816.F32 R120, R144.reuse, R50, R120 ;  /* 0x000000329078723c */ /* 0x040fe20000001878 */
[----:B------:R-:W-:Y:S04]  /*165e0*/  IMAD.WIDE.U32 R40, R40, -0x2daee0ad, RZ ;  /* 0xd2511f5328287825 */ /* 0x000fe800078e00ff */
[----:B------:R-:W-:Y:S01]  /*165f0*/  IMAD.WIDE.U32 R150, R140, -0x326172a9, RZ ;  /* 0xcd9e8d578c967825 */ /* 0x000fe200078e00ff */
[----:B------:R-:W-:Y:S01]  /*16600*/  LOP3.LUT R141, R41, UR9, R138, 0x96, !PT ;  /* 0x00000009298d7c12 */ /* 0x000fe2000f8e968a */
[----:B------:R-:W2:Y:S01]  /*16610*/  MUFU.EX2 R185, R185 ;  /* 0x000000b900b97308 */ /* 0x000ea20000000800 */
[----:B------:R-:W-:Y:S01]  /*16620*/  LOP3.LUT R40, R163, UR5, R40, 0x96, !PT ;  /* 0x00000005a3287c12 */ /* 0x000fe2000f8e9628 */
[----:B------:R-:W-:Y:S03]  /*16630*/  IMAD.WIDE.U32 R138, R139, -0x326172a9, RZ ;  /* 0xcd9e8d578b8a7825 */ /* 0x000fe600078e00ff */
[----:B-1----:R-:W-:Y:S01]  /*16640*/  LOP3.LUT R52, R151, UR8, R158, 0x96, !PT ;  /* 0x0000000897347c12 */ /* 0x002fe2000f8e969e */
[----:B------:R-:W-:Y:S01]  /*16650*/  IMAD.WIDE.U32 R40, R40, -0x326172a9, RZ ;  /* 0xcd9e8d5728287825 */ /* 0x000fe200078e00ff */
[----:B------:R-:W-:Y:S02]  /*16660*/  LOP3.LUT R42, R139, UR18, R150, 0x96, !PT ;  /* 0x000000128b2a7c12 */ /* 0x000fe4000f8e9696 */
[--C-:B------:R-:W-:Y:S01]  /*16670*/  SHF.R.U32.HI R140, RZ, 0x10, R138.reuse ;  /* 0x00000010ff8c7819 */ /* 0x100fe2000001168a */
[----:B------:R-:W-:Y:S01]  /*16680*/  IMAD.WIDE.U32 R164, R141, -0x326172a9, RZ ;  /* 0xcd9e8d578da47825 */ /* 0x000fe200078e00ff */
[----:B------:R-:W-:Y:S01]  /*16690*/  SHF.R.U32.HI R142, RZ, 0x18, R138 ;  /* 0x00000018ff8e7819 */ /* 0x000fe2000001168a */
[----:B----4-:R-:W1:Y:S01]  /*166a0*/  LDSM.16.MT88.4 R36, [R214+0xb400] ;  /* 0x00b40000d624783b */ /* 0x010e620000004200 */
[----:B------:R-:W-:Y:S01]  /*166b0*/  SHF.R.U32.HI R49, RZ, 0x10, R40 ;  /* 0x00000010ff317819 */ /* 0x000fe20000011628 */
[----:B------:R-:W-:Y:S01]  /*166c0*/  FFMA.FTZ R186, R61, c[0x0][0x23c], -R186 ;  /* 0x00008f003dba7a23 */ /* 0x000fe200000108ba */
[----:B------:R-:W-:Y:S01]  /*166d0*/  LOP3.LUT R141, R40, 0xff, RZ, 0xc0, !PT ;  /* 0x000000ff288d7812 */ /* 0x000fe200078ec0ff */
[----:B------:R-:W-:Y:S01]  /*166e0*/  IMAD.WIDE.U32 R52, R52, -0x2daee0ad, RZ ;  /* 0xd2511f5334347825 */ /* 0x000fe200078e00ff */
[C---:B------:R-:W-:Y:S02]  /*166f0*/  LOP3.LUT R48, R138.reuse, 0xffff, RZ, 0xc0, !PT ;  /* 0x0000ffff8a307812 */ /* 0x040fe400078ec0ff */
[----:B------:R-:W-:Y:S01]  /*16700*/  LOP3.LUT R137, R138, 0xff, RZ, 0xc0, !PT ;  /* 0x000000ff8a897812 */ /* 0x000fe200078ec0ff */
[----:B------:R-:W-:Y:S01]  /*16710*/  MUFU.EX2 R186, R186 ;  /* 0x000000ba00ba7308 */ /* 0x000fe20000000800 */
[----:B------:R-:W-:Y:S02]  /*16720*/  LOP3.LUT R138, R40, 0xffff, RZ, 0xc0, !PT ;  /* 0x0000ffff288a7812 */ /* 0x000fe400078ec0ff */
[----:B------:R-:W-:Y:S02]  /*16730*/  SHF.R.U32.HI R139, RZ, 0x18, R40 ;  /* 0x00000018ff8b7819 */ /* 0x000fe40000011628 */
[----:B------:R-:W-:Y:S02]  /*16740*/  LOP3.LUT R40, R41, UR18, R164, 0x96, !PT ;  /* 0x0000001229287c12 */ /* 0x000fe4000f8e96a4 */
[----:B------:R-:W-:Y:S02]  /*16750*/  LOP3.LUT R41, R42, 0xffff, RZ, 0xc0, !PT ;  /* 0x0000ffff2a297812 */ /* 0x000fe400078ec0ff */
[----:B------:R-:W-:Y:S02]  /*16760*/  LOP3.LUT R51, R140, 0xff, RZ, 0xc0, !PT ;  /* 0x000000ff8c337812 */ /* 0x000fe400078ec0ff */
[----:B------:R-:W-:Y:S02]  /*16770*/  SHF.R.U32.HI R50, RZ, 0x8, R138 ;  /* 0x00000008ff327819 */ /* 0x000fe4000001168a */
[----:B------:R-:W-:Y:S02]  /*16780*/  SHF.R.U32.HI R43, RZ, 0x8, R48 ;  /* 0x00000008ff2b7819 */ /* 0x000fe40000011630 */
[----:B------:R-:W-:Y:S02]  /*16790*/  LOP3.LUT R48, R42, 0xff, RZ, 0xc0, !PT ;  /* 0x000000ff2a307812 */ /* 0x000fe400078ec0ff */
[----:B------:R-:W-:Y:S02]  /*167a0*/  SHF.R.U32.HI R41, RZ, 0x8, R41 ;  /* 0x00000008ff297819 */ /* 0x000fe40000011629 */
[----:B------:R-:W-:Y:S02]  /*167b0*/  LOP3.LUT R44, R49, 0xff, RZ, 0xc0, !PT ;  /* 0x000000ff312c7812 */ /* 0x000fe400078ec0ff */
[----:B------:R-:W-:Y:S02]  /*167c0*/  PRMT R148, R51, 0x5410, R142 ;  /* 0x0000541033947816 */ /* 0x000fe4000000008e */
[----:B------:R-:W-:Y:S02]  /*167d0*/  PRMT R150, R141, 0x5410, R50 ;  /* 0x000054108d967816 */ /* 0x000fe40000000032 */
[----:B------:R-:W-:Y:S01]  /*167e0*/  PRMT R149, R137, 0x5410, R43 ;  /* 0x0000541089957816 */ /* 0x000fe2000000002b */
[----:B------:R-:W-:Y:S01]  /*167f0*/  LDSM.16.MT88.4 R140, [R214+0x9800] ;  /* 0x00980000d68c783b */ /* 0x000fe20000004200 */
[----:B------:R-:W-:Y:S02]  /*16800*/  PRMT R137, R48, 0x5410, R41 ;  /* 0x0000541030897816 */ /* 0x000fe40000000029 */
[----:B-----5:R-:W-:Y:S02]  /*16810*/  F2FP.PACK_AB R46, R191, R192 ;  /* 0x000000c0bf2e723e */ /* 0x020fe400000000ff */
[----:B------:R-:W-:Y:S01]  /*16820*/  SHF.R.U32.HI R58, RZ, 0x18, R52 ;  /* 0x00000018ff3a7819 */ /* 0x000fe20000011634 */
[-C--:B-1----:R-:W-:Y:S01]  /*16830*/  HMMA.16816.F32 R28, R144, R36.reuse, R28 ;  /* 0x00000024901c723c */ /* 0x082fe2000000181c */
[----:B------:R-:W-:Y:S01]  /*16840*/  LOP3.LUT R54, R53, UR17, R156, 0x96, !PT ;  /* 0x0000001135367c12 */ /* 0x000fe2000f8e969c */
[----:B------:R-:W1:Y:S01]  /*16850*/  LDSM.16.MT88.4 R48, [R212+0x9800] ;  /* 0x00980000d430783b */ /* 0x000e620000004200 */
[----:B------:R-:W-:Y:S02]  /*16860*/  PRMT R139, R44, 0x5410, R139 ;  /* 0x000054102c8b7816 */ /* 0x000fe4000000008b */
[----:B------:R-:W-:Y:S02]  /*16870*/  SHF.R.U32.HI R41, RZ, 0x18, R40 ;  /* 0x00000018ff297819 */ /* 0x000fe40000011628 */
[----:B------:R-:W-:Y:S01]  /*16880*/  LOP3.LUT R55, R52, 0xffff, RZ, 0xc0, !PT ;  /* 0x0000ffff34377812 */ /* 0x000fe200078ec0ff */
[C---:B------:R-:W-:Y:S01]  /*16890*/  HMMA.16816.F32 R124, R152.reuse, R36, R124 ;  /* 0x00000024987c723c */ /* 0x040fe2000000187c */
[--C-:B------:R-:W-:Y:S03]  /*168a0*/  SHF.R.U32.HI R43, RZ, 0x10, R42.reuse ;  /* 0x00000010ff2b7819 */ /* 0x100fe6000001162a */
[----:B------:R-:W-:Y:S02]  /*168b0*/  SHF.R.U32.HI R42, RZ, 0x18, R42 ;  /* 0x00000018ff2a7819 */ /* 0x000fe4000001162a */
[----:B------:R-:W-:Y:S02]  /*168c0*/  LOP3.LUT R43, R43, 0xff, RZ, 0xc0, !PT ;  /* 0x000000ff2b2b7812 */ /* 0x000fe400078ec0ff */
[-C--:B------:R-:W-:Y:S01]  /*168d0*/  HMMA.16816.F32 R128, R152, R38.reuse, R128 ;  /* 0x000000269880723c */ /* 0x080fe20000001880 */
[C---:B------:R-:W-:Y:S01]  /*168e0*/  LOP3.LUT R36, R40.reuse, 0xffff, RZ, 0xc0, !PT ;  /* 0x0000ffff28247812 */ /* 0x040fe200078ec0ff */
[----:B------:R-:W-:Y:S02]  /*168f0*/  LDSM.16.MT88.4 R152, [R212+0x9c00] ;  /* 0x009c0000d498783b */ /* 0x000fe40000004200 */
[----:B------:R-:W-:Y:S02]  /*16900*/  SHF.R.U32.HI R37, RZ, 0x10, R40 ;  /* 0x00000010ff257819 */ /* 0x000fe40000011628 */
[----:B------:R-:W-:Y:S01]  /*16910*/  PRMT R44, R43, 0x5410, R42 ;  /* 0x000054102b2c7816 */ /* 0x000fe2000000002a */
[--C-:B------:R-:W-:Y:S01]  /*16920*/  HSET2.LE.AND R42, R149, R244.reuse, PT ;  /* 0x000000f4952a7233 */ /* 0x100fe20003803000 */
[----:B------:R-:W-:Y:S01]  /*16930*/  HMMA.16816.F32 R24, R144, R38, R24 ;  /* 0x000000269018723c */ /* 0x000fe20000001818 */
[----:B------:R-:W-:Y:S03]  /*16940*/  LOP3.LUT R43, R40, 0xff, RZ, 0xc0, !PT ;  /* 0x000000ff282b7812 */ /* 0x000fe600078ec0ff */
[----:B------:R-:W-:Y:S02]  /*16950*/  SHF.R.U32.HI R40, RZ, 0x8, R36 ;  /* 0x00000008ff287819 */ /* 0x000fe40000011624 */
[----:B------:R-:W-:Y:S01]  /*16960*/  LOP3.LUT R37, R37, 0xff, RZ, 0xc0, !PT ;  /* 0x000000ff25257812 */ /* 0x000fe200078ec0ff */
[--C-:B------:R-:W-:Y:S01]  /*16970*/  HSET2.LE.AND R39, R150, R244.reuse, PT ;  /* 0x000000f496277233 */ /* 0x100fe20003803000 */
[----:B------:R-:W-:Y:S04]  /*16980*/  F2FP.PACK_AB R36, R203, R204 ;  /* 0x000000cccb24723e */ /* 0x000fe800000000ff */
[----:B------:R-:W-:Y:S01]  /*16990*/  PRMT R45, R43, 0x5410, R40 ;  /* 0x000054102b2d7816 */ /* 0x000fe20000000028 */
[--C-:B------:R-:W-:Y:S01]  /*169a0*/  HSET2.LE.AND R43, R148, R244.reuse, PT ;  /* 0x000000f4942b7233 */ /* 0x100fe20003803000 */
[----:B------:R-:W-:Y:S01]  /*169b0*/  PRMT R138, R37, 0x5410, R41 ;  /* 0x00005410258a7816 */ /* 0x000fe20000000029 */
[--C-:B------:R-:W-:Y:S01]  /*169c0*/  HSET2.LE.AND R41, R44, R244.reuse, PT ;  /* 0x000000f42c297233 */ /* 0x100fe20003803000 */
[----:B------:R-:W-:Y:S01]  /*169d0*/  F2FP.PACK_AB R44, R193, R194 ;  /* 0x000000c2c12c723e */ /* 0x000fe200000000ff */
[--C-:B------:R-:W-:Y:S01]  /*169e0*/  HSET2.LE.AND R40, R137, R244.reuse, PT ;  /* 0x000000f489287233 */ /* 0x100fe20003803000 */
[----:B------:R-:W-:Y:S01]  /*169f0*/  LOP3.LUT R42, R42, R36, RZ, 0xc0, !PT ;  /* 0x000000242a2a7212 */ /* 0x000fe200078ec0ff */
[--C-:B------:R-:W-:Y:S01]  /*16a00*/  HSET2.LE.AND R45, R45, R244.reuse, PT ;  /* 0x000000f42d2d7233 */ /* 0x100fe20003803000 */
[----:B------:R-:W-:Y:S02]  /*16a10*/  F2FP.PACK_AB R36, R201, R202 ;  /* 0x000000cac924723e */ /* 0x000fe400000000ff */
[----:B------:R-:W-:Y:S02]  /*16a20*/  F2FP.PACK_AB R37, R195, R200 ;  /* 0x000000c8c325723e */ /* 0x000fe400000000ff */
[----:B------:R-:W-:Y:S02]  /*16a30*/  LOP3.LUT R41, R41, R44, RZ, 0xc0, !PT ;  /* 0x0000002c29297212 */ /* 0x000fe400078ec0ff */
[----:B------:R-:W-:Y:S02]  /*16a40*/  LOP3.LUT R43, R43, R36, RZ, 0xc0, !PT ;  /* 0x000000242b2b7212 */ /* 0x000fe400078ec0ff */
[----:B------:R-:W-:Y:S01]  /*16a50*/  LOP3.LUT R40, R40, R37, RZ, 0xc0, !PT ;  /* 0x0000002528287212 */ /* 0x000fe200078ec0ff */
[--C-:B------:R-:W-:Y:S01]  /*16a60*/  HSET2.LE.AND R37, R138, R244.reuse, PT ;  /* 0x000000f48a257233 */ /* 0x100fe20003803000 */
[----:B------:R-:W-:Y:S01]  /*16a70*/  F2FP.PACK_AB R38, R190, R189 ;  /* 0x000000bdbe26723e */ /* 0x000fe200000000ff */
[--C-:B------:R-:W-:Y:S01]  /*16a80*/  HSET2.LE.AND R138, R139, R244.reuse, PT ;  /* 0x000000f48b8a7233 */ /* 0x100fe20003803000 */
[----:B------:R-:W-:Y:S02]  /*16a90*/  F2FP.PACK_AB R139, R182, R181 ;  /* 0x000000b5b68b723e */ /* 0x000fe400000000ff */
[----:B------:R-:W-:Y:S01]  /*16aa0*/  F2FP.PACK_AB R137, R188, R183 ;  /* 0x000000b7bc89723e */ /* 0x000fe200000000ff */
[-C--:B-1----:R-:W-:Y:S01]  /*16ab0*/  HMMA.16816.F32 R4, R40, R48.reuse, R4 ;  /* 0x000000302804723c */ /* 0x082fe20000001804 */
[----:B------:R-:W-:Y:S02]  /*16ac0*/  LOP3.LUT R36, R45, R46, RZ, 0xc0, !PT ;  /* 0x0000002e2d247212 */ /* 0x000fe400078ec0ff */
[----:B------:R-:W-:Y:S01]  /*16ad0*/  LOP3.LUT R37, R37, R38, RZ, 0xc0, !PT ;  /* 0x0000002625257212 */ /* 0x000fe200078ec0ff */
[----:B------:R-:W1:Y:S01]  /*16ae0*/  LDSM.16.MT88.4 R44, [R212+0xa800] ;  /* 0x00a80000d42c783b */ /* 0x000e620000004200 */
[----:B------:R-:W-:Y:S02]  /*16af0*/  LOP3.LUT R38, R39, R137, RZ, 0xc0, !PT ;  /* 0x0000008927267212 */ /* 0x000fe400078ec0ff */
[----:B------:R-:W-:Y:S02]  /*16b00*/  LOP3.LUT R39, R138, R139, RZ, 0xc0, !PT ;  /* 0x0000008b8a277212 */ /* 0x000fe400078ec0ff */
[----:B------:R4:W5:Y:S03]  /*16b10*/  MUFU.EX2 R139, R59 ;  /* 0x0000003b008b7308 */ /* 0x0009660000000800 */
[----:B------:R-:W-:Y:S02]  /*16b20*/  LOP3.LUT R137, R52, 0xff, RZ, 0xc0, !PT ;  /* 0x000000ff34897812 */ /* 0x000fe400078ec0ff */
[C---:B------:R-:W-:Y:S01]  /*16b30*/  HMMA.16816.F32 R8, R36.reuse, R48, R8 ;  /* 0x000000302408723c */ /* 0x040fe20000001808 */
[----:B------:R-:W-:Y:S02]  /*16b40*/  SHF.R.U32.HI R55, RZ, 0x8, R55 ;  /* 0x00000008ff377819 */ /* 0x000fe40000011637 */
[----:B------:R-:W-:Y:S02]  /*16b50*/  SHF.R.U32.HI R53, RZ, 0x10, R52 ;  /* 0x00000010ff357819 */ /* 0x000fe40000011634 */
[----:B------:R-:W-:Y:S01]  /*16b60*/  PRMT R55, R137, 0x5410, R55 ;  /* 0x0000541089377816 */ /* 0x000fe20000000037 */
[----:B------:R1:W1:Y:S01]  /*16b70*/  MUFU.EX2 R138, R60 ;  /* 0x0000003c008a7308 */ /* 0x0002620000000800 */
[----:B------:R-:W-:Y:S01]  /*16b80*/  LOP3.LUT R53, R53, 0xff, RZ, 0xc0, !PT ;  /* 0x000000ff35357812 */ /* 0x000fe200078ec0ff */
[-C--:B------:R-:W-:Y:S01]  /*16b90*/  HMMA.16816.F32 R12, R36, R50.reuse, R12 ;  /* 0x00000032240c723c */ /* 0x080fe2000000180c */
[----:B------:R-:W-:Y:S03]  /*16ba0*/  MOV R137, R134 ;  /* 0x0000008600897202 */ /* 0x000fe60000000f00 */
[----:B------:R-:W-:Y:S01]  /*16bb0*/  PRMT R171, R53, 0x5410, R58 ;  /* 0x0000541035ab7816 */ /* 0x000fe2000000003a */
[--C-:B------:R-:W-:Y:S03]  /*16bc0*/  HSET2.LE.AND R170, R55, R244.reuse, PT ;  /* 0x000000f437aa7233 */ /* 0x100fe60003803000 */
[C---:B------:R-:W-:Y:S01]  /*16bd0*/  HMMA.16816.F32 R16, R40.reuse, R50, R16 ;  /* 0x000000322810723c */ /* 0x040fe20000001810 */
[----:B------:R-:W4:Y:S03]  /*16be0*/  LDSM.16.MT88.4 R48, [R214+0xa800] ;  /* 0x00a80000d630783b */ /* 0x000f260000004200 */
[--C-:B------:R-:W-:Y:S04]  /*16bf0*/  HSET2.LE.AND R171, R171, R244.reuse, PT ;  /* 0x000000f4abab7233 */ /* 0x100fe80003803000 */
[-C--:B------:R-:W-:Y:S08]  /*16c00*/  HMMA.16816.F32 R68, R40, R140.reuse, R68 ;  /* 0x0000008c2844723c */ /* 0x080ff00000001844 */
[C---:B------:R-:W-:Y:S08]  /*16c10*/  HMMA.16816.F32 R72, R36.reuse, R140, R72 ;  /* 0x0000008c2448723c */ /* 0x040ff00000001848 */
[-C--:B------:R-:W-:Y:S08]  /*16c20*/  HMMA.16816.F32 R76, R36, R142.reuse, R76 ;  /* 0x0000008e244c723c */ /* 0x080ff0000000184c */
[C---:B------:R-:W-:Y:S08]  /*16c30*/  HMMA.16816.F32 R80, R40.reuse, R142, R80 ;  /* 0x0000008e2850723c */ /* 0x040ff00000001850 */
[-C--:B-1----:R-:W-:Y:S08]  /*16c40*/  HMMA.16816.F32 R84, R40, R44.reuse, R84 ;  /* 0x0000002c2854723c */ /* 0x082ff00000001854 */
[C---:B------:R-:W-:Y:S08]  /*16c50*/  HMMA.16816.F32 R88, R36.reuse, R44, R88 ;  /* 0x0000002c2458723c */ /* 0x040ff00000001858 */
[-C--:B------:R-:W-:Y:S08]  /*16c60*/  HMMA.16816.F32 R92, R36, R46.reuse, R92 ;  /* 0x0000002e245c723c */ /* 0x080ff0000000185c */
[C---:B------:R-:W-:Y:S01]  /*16c70*/  HMMA.16816.F32 R96, R40.reuse, R46, R96 ;  /* 0x0000002e2860723c */ /* 0x040fe20000001860 */
[----:B------:R-:W1:Y:S07]  /*16c80*/  LDSM.16.MT88.4 R44, [R214+0xb800] ;  /* 0x00b80000d62c783b */ /* 0x000e6e0000004200 */
[-C--:B----4-:R-:W-:Y:S08]  /*16c90*/  HMMA.16816.F32 R100, R40, R48.reuse, R100 ;  /* 0x000000302864723c */ /* 0x090ff00000001864 */
[C---:B------:R-:W-:Y:S07]  /*16ca0*/  HMMA.16816.F32 R104, R36.reuse, R48, R104 ;  /* 0x000000302468723c */ /* 0x040fee0000001868 */
[----:B------:R-:W-:Y:S01]  /*16cb0*/  LOP3.LUT R48, R165, UR8, R160, 0x96, !PT ;  /* 0x00000008a5307c12 */ /* 0x000fe2000f8e96a0 */
[-C--:B------:R-:W-:Y:S04]  /*16cc0*/  HMMA.16816.F32 R32, R36, R50.reuse, R32 ;  /* 0x000000322420723c */ /* 0x080fe80000001820 */
[----:B------:R-:W-:Y:S04]  /*16cd0*/  IMAD.WIDE.U32 R48, R48, -0x2daee0ad, RZ ;  /* 0xd2511f5330307825 */ /* 0x000fe800078e00ff */
[C---:B------:R-:W-:Y:S01]  /*16ce0*/  HMMA.16816.F32 R108, R40.reuse, R50, R108 ;  /* 0x00000032286c723c */ /* 0x040fe2000000186c */
[C---:B------:R-:W-:Y:S03]  /*16cf0*/  LOP3.LUT R57, R48.reuse, 0xff, RZ, 0xc0, !PT ;  /* 0x000000ff30397812 */ /* 0x040fe600078ec0ff */
[----:B------:R-:W-:Y:S02]  /*16d00*/  SHF.R.U32.HI R56, RZ, 0x18, R48 ;  /* 0x00000018ff387819 */ /* 0x000fe40000011630 */
[----:B------:R-:W-:Y:S02]  /*16d10*/  LOP3.LUT R52, R48, 0xffff, RZ, 0xc0, !PT ;  /* 0x0000ffff30347812 */ /* 0x000fe400078ec0ff */
[-C--:B------:R-:W-:Y:S01]  /*16d20*/  HMMA.16816.F32 R112, R40, R64.reuse, R112 ;  /* 0x000000402870723c */ /* 0x080fe20000001870 */
[----:B------:R-:W-:Y:S03]  /*16d30*/  LOP3.LUT R50, R49, UR17, R162, 0x96, !PT ;  /* 0x0000001131327c12 */ /* 0x000fe6000f8e96a2 */
[C---:B------:R-:W-:Y:S02]  /*16d40*/  LOP3.LUT R49, R54.reuse, 0xff, RZ, 0xc0, !PT ;  /* 0x000000ff36317812 */ /* 0x040fe400078ec0ff */
[----:B------:R-:W-:Y:S02]  /*16d50*/  SHF.R.U32.HI R53, RZ, 0x18, R50 ;  /* 0x00000018ff357819 */ /* 0x000fe40000011632 */
[C---:B------:R-:W-:Y:S01]  /*16d60*/  HMMA.16816.F32 R20, R36.reuse, R64, R20 ;  /* 0x000000402414723c */ /* 0x040fe20000001814 */
[----:B------:R-:W-:Y:S03]  /*16d70*/  SHF.R.U32.HI R52, RZ, 0x8, R52 ;  /* 0x00000008ff347819 */ /* 0x000fe60000011634 */
[----:B------:R-:W-:Y:S02]  /*16d80*/  SHF.R.U32.HI R51, RZ, 0x10, R48 ;  /* 0x00000010ff337819 */ /* 0x000fe40000011630 */
[----:B------:R-:W-:Y:S02]  /*16d90*/  LOP3.LUT R48, R54, 0xffff, RZ, 0xc0, !PT ;  /* 0x0000ffff36307812 */ /* 0x000fe400078ec0ff */
[-C--:B------:R-:W-:Y:S01]  /*16da0*/  HMMA.16816.F32 R116, R36, R66.reuse, R116 ;  /* 0x000000422474723c */ /* 0x080fe20000001874 */
[----:B------:R-:W-:Y:S03]  /*16db0*/  PRMT R64, R57, 0x5410, R52 ;  /* 0x0000541039407816 */ /* 0x000fe60000000034 */
[C---:B------:R-:W-:Y:S02]  /*16dc0*/  LOP3.LUT R52, R50.reuse, 0xff, RZ, 0xc0, !PT ;  /* 0x000000ff32347812 */ /* 0x040fe400078ec0ff */
[----:B------:R-:W-:Y:S02]  /*16dd0*/  SHF.R.U32.HI R48, RZ, 0x8, R48 ;  /* 0x00000008ff307819 */ /* 0x000fe40000011630 */
[C---:B------:R-:W-:Y:S01]  /*16de0*/  HMMA.16816.F32 R120, R40.reuse, R66, R120 ;  /* 0x000000422878723c */ /* 0x040fe20000001878 */
[----:B------:R4:W2:Y:S03]  /*16df0*/  MUFU.EX2 R66, R62 ;  /* 0x0000003e00427308 */ /* 0x0008a60000000800 */
[----:B------:R-:W-:Y:S02]  /*16e00*/  LOP3.LUT R51, R51, 0xff, RZ, 0xc0, !PT ;  /* 0x000000ff33337812 */ /* 0x000fe400078ec0ff */
[----:B------:R-:W-:Y:S02]  /*16e10*/  PRMT R168, R49, 0x5410, R48 ;  /* 0x0000541031a87816 */ /* 0x000fe40000000030 */
[-C--:B-1----:R-:W-:Y:S01]  /*16e20*/  HMMA.16816.F32 R28, R40, R44.reuse, R28 ;  /* 0x0000002c281c723c */ /* 0x082fe2000000181c */
[----:B------:R-:W-:Y:S03]  /*16e30*/  LOP3.LUT R48, R50, 0xffff, RZ, 0xc0, !PT ;  /* 0x0000ffff32307812 */ /* 0x000fe600078ec0ff */
[----:B------:R-:W-:Y:S01]  /*16e40*/  PRMT R65, R51, 0x5410, R56 ;  /* 0x0000541033417816 */ /* 0x000fe20000000038 */
[--C-:B------:R-:W-:Y:S01]  /*16e50*/  HSET2.LE.AND R168, R168, R244.reuse, PT ;  /* 0x000000f4a8a87233 */ /* 0x100fe20003803000 */
[----:B------:R-:W-:Y:S01]  /*16e60*/  LDSM.16.MT88.4 R56, [R214+0xac00] ;  /* 0x00ac0000d638783b */ /* 0x000fe20000004200 */
[--C-:B------:R-:W-:Y:S01]  /*16e70*/  SHF.R.U32.HI R49, RZ, 0x10, R54.reuse ;  /* 0x00000010ff317819 */ /* 0x100fe20000011636 */
[C---:B------:R-:W-:Y:S01]  /*16e80*/  HMMA.16816.F32 R124, R36.reuse, R44, R124 ;  /* 0x0000002c247c723c */ /* 0x040fe2000000187c */
[----:B------:R-:W-:Y:S03]  /*16e90*/  SHF.R.U32.HI R54, RZ, 0x18, R54 ;  /* 0x00000018ff367819 */ /* 0x000fe60000011636 */
[----:B------:R-:W-:Y:S02]  /*16ea0*/  LOP3.LUT R51, R49, 0xff, RZ, 0xc0, !PT ;  /* 0x000000ff31337812 */ /* 0x000fe400078ec0ff */
[----:B------:R-:W-:Y:S02]  /*16eb0*/  SHF.R.U32.HI R49, RZ, 0x8, R48 ;  /* 0x00000008ff317819 */ /* 0x000fe40000011630 */
[-C--:B------:R-:W-:Y:S01]  /*16ec0*/  HMMA.16816.F32 R128, R36, R46.reuse, R128 ;  /* 0x0000002e2480723c */ /* 0x080fe20000001880 */
[----:B------:R-:W-:Y:S03]  /*16ed0*/  PRMT R169, R51, 0x5410, R54 ;  /* 0x0000541033a97816 */ /* 0x000fe60000000036 */
[----:B------:R-:W-:Y:S02]  /*16ee0*/  SHF.R.U32.HI R48, RZ, 0x10, R50 ;  /* 0x00000010ff307819 */ /* 0x000fe40000011632 */
[----:B------:R-:W-:Y:S01]  /*16ef0*/  PRMT R60, R52, 0x5410, R49 ;  /* 0x00005410343c7816 */ /* 0x000fe20000000031 */
[--C-:B------:R-:W-:Y:S01]  /*16f00*/  HSET2.LE.AND R169, R169, R244.reuse, PT ;  /* 0x000000f4a9a97233 */ /* 0x100fe20003803000 */
[----:B------:R-:W-:Y:S01]  /*16f10*/  HMMA.16816.F32 R24, R40, R46, R24 ;  /* 0x0000002e2818723c */ /* 0x000fe20000001818 */
[----:B------:R-:W-:Y:S02]  /*16f20*/  LOP3.LUT R52, R48, 0xff, RZ, 0xc0, !PT ;  /* 0x000000ff30347812 */ /* 0x000fe400078ec0ff */
[----:B------:R-:W1:Y:S01]  /*16f30*/  LDSM.16.MT88.4 R48, [R214+0x9c00] ;  /* 0x009c0000d630783b */ /* 0x000e620000004200 */
[----:B------:R-:W-:Y:S01]  /*16f40*/  F2FP.PACK_AB R44, R179, R180 ;  /* 0x000000b4b32c723e */ /* 0x000fe200000000ff */
[--C-:B------:R-:W-:Y:S01]  /*16f50*/  HSET2.LE.AND R39, R60, R244.reuse, PT ;  /* 0x000000f43c277233 */ /* 0x100fe20003803000 */
[----:B------:R-:W-:Y:S01]  /*16f60*/  F2FP.PACK_AB R36, R177, R178 ;  /* 0x000000b2b124723e */ /* 0x000fe200000000ff */
[--C-:B------:R-:W-:Y:S01]  /*16f70*/  HSET2.LE.AND R41, R65, R244.reuse, PT ;  /* 0x000000f441297233 */ /* 0x100fe20003803000 */
[----:B------:R-:W-:Y:S03]  /*16f80*/  F2FP.PACK_AB R37, R184, R176 ;  /* 0x000000b0b825723e */ /* 0x000fe600000000ff */
[----:B----4-:R-:W-:Y:S01]  /*16f90*/  LDSM.16.MT88.4 R60, [R212+0xbc00] ;  /* 0x00bc0000d43c783b */ /* 0x010fe20000004200 */
[----:B--2---:R-:W-:Y:S02]  /*16fa0*/  F2FP.PACK_AB R38, R185, R175 ;  /* 0x000000afb926723e */ /* 0x004fe400000000ff */
[----:B------:R-:W-:Y:S02]  /*16fb0*/  PRMT R45, R52, 0x5410, R53 ;  /* 0x00005410342d7816 */ /* 0x000fe40000000035 */
[----:B------:R-:W-:Y:S02]  /*16fc0*/  LOP3.LUT R170, R170, R44, RZ, 0xc0, !PT ;  /* 0x0000002caaaa7212 */ /* 0x000fe400078ec0ff */
[----:B------:R-:W-:Y:S01]  /*16fd0*/  F2FP.PACK_AB R44, R173, R174 ;  /* 0x000000aead2c723e */ /* 0x000fe200000000ff */
[----:B------:R-:W2:Y:S01]  /*16fe0*/  LDSM.16.MT88.4 R52, [R212+0xac00] ;  /* 0x00ac0000d434783b */ /* 0x000ea20000004200 */
[----:B------:R-:W-:Y:S02]  /*16ff0*/  LOP3.LUT R171, R171, R36, RZ, 0xc0, !PT ;  /* 0x00000024abab7212 */ /* 0x000fe400078ec0ff */
[----:B------:R-:W-:Y:S01]  /*17000*/  LOP3.LUT R168, R168, R37, RZ, 0xc0, !PT ;  /* 0x00000025a8a87212 */ /* 0x000fe200078ec0ff */
[--C-:B------:R-:W-:Y:S01]  /*17010*/  HSET2.LE.AND R37, R45, R244.reuse, PT ;  /* 0x000000f42d257233 */ /* 0x100fe20003803000 */
[----:B------:R-:W-:Y:S02]  /*17020*/  LOP3.LUT R169, R169, R38, RZ, 0xc0, !PT ;  /* 0x00000026a9a97212 */ /* 0x000fe400078ec0ff */
[----:B------:R-:W-:Y:S01]  /*17030*/  LOP3.LUT R36, R39, R44, RZ, 0xc0, !PT ;  /* 0x0000002c27247212 */ /* 0x000fe200078ec0ff */
[----:B------:R-:W-:Y:S01]  /*17040*/  HSET2.LE.AND R39, R64, R244, PT ;  /* 0x000000f440277233 */ /* 0x000fe20003803000 */
[----:B-----5:R-:W-:Y:S02]  /*17050*/  F2FP.PACK_AB R38, R139, R172 ;  /* 0x000000ac8b26723e */ /* 0x020fe400000000ff */
[----:B------:R-:W-:Y:S01]  /*17060*/  F2FP.PACK_AB R40, R186, R138 ;  /* 0x0000008aba28723e */ /* 0x000fe200000000ff */
[-C--:B------:R-:W-:Y:S01]  /*17070*/  HMMA.16816.F32 R140, R168, R152.reuse, R4 ;  /* 0x00000098a88c723c */ /* 0x080fe20000001804 */
[----:B------:R-:W-:Y:S01]  /*17080*/  F2FP.PACK_AB R42, R187, R66 ;  /* 0x00000042bb2a723e */ /* 0x000fe200000000ff */
[----:B------:R-:W4:Y:S01]  /*17090*/  LDSM.16.MT88.4 R4, [R214+0xbc00] ;  /* 0x00bc0000d604783b */ /* 0x000f220000004200 */
[----:B------:R-:W-:Y:S02]  /*170a0*/  LOP3.LUT R37, R37, R38, RZ, 0xc0, !PT ;  /* 0x0000002625257212 */ /* 0x000fe400078ec0ff */
[----:B------:R-:W-:Y:S02]  /*170b0*/  LOP3.LUT R38, R39, R40, RZ, 0xc0, !PT ;  /* 0x0000002827267212 */ /* 0x000fe400078ec0ff */
[----:B------:R-:W-:Y:S07]  /*170c0*/  LOP3.LUT R39, R41, R42, RZ, 0xc0, !PT ;  /* 0x0000002a29277212 */ /* 0x000fee00078ec0ff */
[C---:B------:R-:W-:Y:S07]  /*170d0*/  HMMA.16816.F32 R144, R36.reuse, R152, R8 ;  /* 0x000000982490723c */ /* 0x040fee0000001808 */
[----:B------:R-:W-:Y:S01]  /*170e0*/  FFMA.FTZ R10, R3, R196, R233 ;  /* 0x000000c4030a7223 */ /* 0x000fe200000100e9 */
[-C--:B------:R-:W-:Y:S01]  /*170f0*/  HMMA.16816.F32 R148, R36, R154.reuse, R12 ;  /* 0x0000009a2494723c */ /* 0x080fe2000000180c */
[----:B---3--:R-:W-:Y:S03]  /*17100*/  FFMA.FTZ R9, R0, R197, R231 ;  /* 0x000000c500097223 */ /* 0x008fe600000100e7 */
        /* <DEDUP_REMOVED lines=20> */
[----:B------:R-:W-:Y:S02]  /*17250*/  FADD.FTZ R3, R205, R3 ;  /* 0x00000003cd037221 */ /* 0x000fe40000010000 */
[----:B------:R-:W-:Y:S02]  /*17260*/  FFMA.FTZ R8, R133, R252, R237 ;  /* 0x000000fc85087223 */ /* 0x000fe400000100ed */
[-C--:B--2---:R-:W-:Y:S01]  /*17270*/  HMMA.16816.F32 R84, R168, R52.reuse, R84 ;  /* 0x00000034a854723c */ /* 0x084fe20000001854 */
[----:B------:R-:W-:Y:S03]  /*17280*/  FADD.FTZ R3, R210, R3 ;  /* 0x00000003d2037221 */ /* 0x000fe60000010000 */
[----:B------:R-:W-:Y:S02]  /*17290*/  FADD.FTZ R8, R236, R8 ;  /* 0x00000008ec087221 */ /* 0x000fe40000010000 */
[----:B------:R-:W-:Y:S02]  /*172a0*/  FADD.FTZ R10, R209, R3 ;  /* 0x00000003d10a7221 */ /* 0x000fe40000010000 */
[C---:B------:R-:W-:Y:S01]  /*172b0*/  HMMA.16816.F32 R88, R36.reuse, R52, R88 ;  /* 0x000000342458723c */ /* 0x040fe20000001858 */
[----:B------:R-:W-:Y:S04]  /*172c0*/  FADD.FTZ R8, R240, R8 ;  /* 0x00000008f0087221 */ /* 0x000fe80000010000 */
[----:B------:R-:W-:Y:S03]  /*172d0*/  FADD.FTZ R8, R241, R8 ;  /* 0x00000008f1087221 */ /* 0x000fe60000010000 */
[-C--:B------:R-:W-:Y:S01]  /*172e0*/  HMMA.16816.F32 R92, R36, R54.reuse, R92 ;  /* 0x00000036245c723c */ /* 0x080fe2000000185c */
[----:B------:R-:W-:Y:S04]  /*172f0*/  FADD.FTZ R8, R221, R8 ;  /* 0x00000008dd087221 */ /* 0x000fe80000010000 */
[----:B------:R-:W-:Y:S03]  /*17300*/  FADD.FTZ R8, R220, R8 ;  /* 0x00000008dc087221 */ /* 0x000fe60000010000 */
        /* <DEDUP_REMOVED lines=23> */
[C---:B------:R-:W-:Y:S01]  /*17480*/  HMMA.16816.F32 R160, R36.reuse, R60, R20 ;  /* 0x0000003c24a0723c */ /* 0x040fe20000001814 */
[----:B------:R-:W-:Y:S07]  /*17490*/  FADD.FTZ R9, R175, R9 ;  /* 0x00000009af097221 */ /* 0x000fee0000010000 */
[-C--:B------:R-:W-:Y:S08]  /*174a0*/  HMMA.16816.F32 R116, R36, R62.reuse, R116 ;  /* 0x0000003e2474723c */ /* 0x080ff00000001874 */
[C---:B------:R-:W-:Y:S08]  /*174b0*/  HMMA.16816.F32 R120, R168.reuse, R62, R120 ;  /* 0x0000003ea878723c */ /* 0x040ff00000001878 */
[-C--:B----4-:R-:W-:Y:S08]  /*174c0*/  HMMA.16816.F32 R164, R168, R4.reuse, R28 ;  /* 0x00000004a8a4723c */ /* 0x090ff0000000181c */
        /* <DEDUP_REMOVED lines=15> */
[----:B------:R-:W-:Y:S01]  /*175c0*/  FADD.FTZ R3, R138, R0 ;  /* 0x000000008a037221 */ /* 0x000fe20000010000 */
[----:B------:R-:W-:Y:S01]  /*175d0*/  MOV R138, R2 ;  /* 0x00000002008a7202 */ /* 0x000fe20000000f00 */
        /* <DEDUP_REMOVED lines=8> */
[----:B-1----:R-:W-:Y:S01]  /*17660*/  IMAD.MOV.U32 R3, RZ, RZ, R135 ;  /* 0x000000ffff037224 */ /* 0x002fe200078e0087 */
[----:B--2---:R-:W-:Y:S01]  /*17670*/  MOV R0, R136 ;  /* 0x0000008800007202 */ /* 0x004fe20000000f00 */
[----:B------:R-:W-:-:S05]  /*17680*/  @P5 BRA `(.L_x_428) ;  /* 0xffffb93000005947 */ /* 0x000fca000383ffff */
.L_x_427:
[----:B------:R-:W3:Y:S04]  /*17690*/  LDL.LU R9, [R1+0x10] ;  /* 0x0000100001097983 */ /* 0x000ee80000300800 */
[----:B------:R-:W1:Y:S04]  /*176a0*/  SHFL.BFLY PT, R3, R252, 0x2, 0x1f ;  /* 0x0c401f00fc037f89 */ /* 0x000e6800000e0000 */
[----:B--2---:R-:W2:Y:S04]  /*176b0*/  SHFL.BFLY PT, R0, R245, 0x2, 0x1f ;  /* 0x0c401f00f5007f89 */ /* 0x004ea800000e0000 */
[----:B------:R-:W4:Y:S01]  /*176c0*/  S2R R138, SR_TID.X ;  /* 0x00000000008a7919 */ /* 0x000f220000002100 */
[----:B------:R-:W4:Y:S01]  /*176d0*/  S2UR UR6, SR_CTAID.Y ;  /* 0x00000000000679c3 */ /* 0x000f220000002600 */
[----:B------:R-:W-:-:S02]  /*176e0*/  UISETP.NE.AND UP0, UPT, UR26, -0x1, UPT ;  /* 0xffffffff1a00788c */ /* 0x000fc4000bf05270 */
[----:B------:R-:W3:Y:S01]  /*176f0*/  LDL.LU R8, [R1+0x14] ;  /* 0x0000140001087983 */ /* 0x000ee20000300800 */
[----:B------:R-:W-:Y:S01]  /*17700*/  ULDC.64 UR4, c[0x0][0x1e8] ;  /* 0x00007a0000047ab9 */ /* 0x000fe20000000a00 */
[----:B------:R-:W-:Y:S01]  /*17710*/  BSSY B0, `(.L_x_431) ;  /* 0x0000172000007945 */ /* 0x000fe20003800000 */
[----:B------:R-:W-:Y:S02]  /*17720*/  ULDC.U8 UR9, c[0x0][0x328] ;  /* 0x0000ca0000097ab9 */ /* 0x000fe40000000000 */
[----:B------:R-:W-:Y:S01]  /*17730*/  UISETP.NE.AND UP3, UPT, UR9, URZ, UPT ;  /* 0x0000003f0900728c */ /* 0x000fe2000bf65270 */
[----:B------:R-:W4:Y:S01]  /*17740*/  S2UR UR10, SR_CTAID.Z ;  /* 0x00000000000a79c3 */ /* 0x000f220000002700 */
[----:B------:R-:W-:Y:S02]  /*17750*/  ULDC UR8, c[0x0][0x214] ;  /* 0x0000850000087ab9 */ /* 0x000fe40000000800 */
[----:B------:R-:W-:Y:S01]  /*17760*/  @UP0 UIMAD.WIDE.U32 UR12, UR26, UR4, URZ ;  /* 0x000000041a0c02a5 */ /* 0x000fe2000f8e003f */
[----:B-1----:R-:W-:-:S03]  /*17770*/  FADD.FTZ R3, R3, R252 ;  /* 0x000000fc03037221 */ /* 0x002fc60000010000 */
[----:B------:R-:W-:Y:S01]  /*17780*/  @UP0 UIMAD UR7, UR26, UR5, UR13 ;  /* 0x000000051a0702a4 */ /* 0x000fe2000f8e020d */
[----:B--2---:R-:W-:Y:S01]  /*17790*/  FADD.FTZ R0, R0, R245 ;  /* 0x000000f500007221 */ /* 0x004fe20000010000 */
[----:B------:R-:W1:Y:S01]  /*177a0*/  SHFL.BFLY PT, R4, R3, 0x1, 0x1f ;  /* 0x0c201f0003047f89 */ /* 0x000e6200000e0000 */
[----:B------:R-:W-:Y:S01]  /*177b0*/  ULDC.64 UR4, c[0x0][0x1e0] ;  /* 0x0000780000047ab9 */ /* 0x000fe20000000a00 */
[----:B----4-:R-:W-:Y:S02]  /*177c0*/  SHF.R.S32.HI R137, RZ, 0x1f, R138 ;  /* 0x0000001fff897819 */ /* 0x010fe4000001148a */
[----:B------:R-:W2:Y:S01]  /*177d0*/  SHFL.BFLY PT, R7, R0, 0x1, 0x1f ;  /* 0x0c201f0000077f89 */ /* 0x000ea200000e0000 */
[----:B------:R-:W-:Y:S01]  /*177e0*/  @!UP0 USHF.R.S32.HI UR11, URZ, 0x1f, UR6 ;  /* 0x0000001f3f0b8899 */ /* 0x000fe20008011406 */
[CC--:B-----5:R-:W-:Y:S01]  /*177f0*/  LEA.HI R39, R137.reuse, R138.reuse, RZ, 0x2 ;  /* 0x0000008a89277211 */ /* 0x0e0fe200078f10ff */
[----:B------:R-:W-:Y:S01]  /*17800*/  @!UP0 UIMAD.WIDE.U32 UR20, UR6, UR4, URZ ;  /* 0x00000004061482a5 */ /* 0x000fe2000f8e003f */
[----:B------:R-:W-:Y:S01]  /*17810*/  LEA.HI R137, R137, R138, RZ, 0x5 ;  /* 0x0000008a89897211 */ /* 0x000fe200078f28ff */
[----:B------:R-:W-:-:S03]  /*17820*/  @!UP0 UIMAD UR11, UR11, UR4, URZ ;  /* 0x000000040b0b82a4 */ /* 0x000fc6000f8e023f */
[----:B------:R-:W-:Y:S02]  /*17830*/  ULDC.U8 UR4, c[0x0][0x329] ;  /* 0x0000ca4000047ab9 */ /* 0x000fe40000000000 */
[----:B------:R-:W-:Y:S02]  /*17840*/  UISETP.NE.AND UP2, UPT, UR4, URZ, UPT ;  /* 0x0000003f0400728c */ /* 0x000fe4000bf45270 */
[----:B------:R-:W-:Y:S02]  /*17850*/  UISETP.EQ.AND UP3, UPT, UR4, URZ, UP3 ;  /* 0x0000003f0400728c */ /* 0x000fe40009f62270 */
[----:B------:R-:W-:Y:S02]  /*17860*/  @!UP0 UIMAD UR11, UR6, UR5, UR11 ;  /* 0x00000005060b82a4 */ /* 0x000fe4000f8e020b */
[----:B------:R-:W-:Y:S02]  /*17870*/  ULDC UR4, c[0x0][0x1c0] ;  /* 0x0000700000047ab9 */ /* 0x000fe40000000800 */
[----:B------:R-:W-:Y:S01]  /*17880*/  ULDC UR5, c[0x0][0x234] ;  /* 0x00008d0000057ab9 */ /* 0x000fe20000000800 */
[----:B-1----:R-:W-:Y:S01]  /*17890*/  FADD.FTZ R50, R3, R4 ;  /* 0x0000000403327221 */ /* 0x002fe20000010000 */
[----:B------:R-:W-:Y:S01]  /*178a0*/  MOV R4, 0x3f800000 ;  /* 0x3f80000000047802 */ /* 0x000fe20000000f00 */
[----:B------:R-:W-:Y:S01]  /*178b0*/  @!UP2 UISETP.NE.AND UP1, UPT, UR9, URZ, UPT ;  /* 0x0000003f0900a28c */ /* 0x000fe2000bf25270 */
[----:B------:R-:W1:Y:S01]  /*178c0*/  S2UR UR9, SR_CTAID.X ;  /* 0x00000000000979c3 */ /* 0x000e620000002500 */
[----:B--2---:R-:W-:Y:S01]  /*178d0*/  FADD.FTZ R49, R0, R7 ;  /* 0x0000000700317221 */ /* 0x004fe20000010000 */
[----:B------:R-:W-:Y:S01]  /*178e0*/  FSETP.NE.FTZ.AND P5, PT, R50, RZ, PT ;  /* 0x000000ff3200720b */ /* 0x000fe20003fb5000 */
[----:B------:R-:W-:Y:S01]  /*178f0*/  @UP2 ULDC UR14, c[0x0][0x210] ;  /* 0x00008400000e2ab9 */ /* 0x000fe20000000800 */
[----:B------:R-:W-:Y:S01]  /*17900*/  MOV R0, 0x3f800000 ;  /* 0x3f80000000007802 */ /* 0x000fe20000000f00 */
[----:B------:R-:W-:Y:S01]  /*17910*/  @UP2 UIMAD UR14, UR14, UR8, URZ ;  /* 0x000000080e0e22a4 */ /* 0x000fe2000f8e023f */
[----:B------:R-:W-:Y:S01]  /*17920*/  FSETP.NE.FTZ.AND P4, PT, R49, RZ, PT ;  /* 0x000000ff3100720b */ /* 0x000fe20003f95000 */
[----:B------:R-:W-:-:S02]  /*17930*/  @!UP2 USEL UR14, UR8, UR5, !UP1 ;  /* 0x00000005080ea287 */ /* 0x000fc4000c800000 */
[----:B------:R-:W-:Y:S02]  /*17940*/  @UP2 UMOV UR13, 0x1 ;  /* 0x00000001000d2882 */ /* 0x000fe40000000000 */
[----:B------:R-:W-:Y:S02]  /*17950*/  @!UP2 UIMAD UR13, UR14, UR4, URZ ;  /* 0x000000040e0da2a4 */ /* 0x000fe4000f8e023f */
[----:B------:R-:W-:Y:S02]  /*17960*/  @UP3 UIMAD UR16, UR6, UR8, URZ ;  /* 0x00000008061032a4 */ /* 0x000fe4000f8e023f */
[----:B------:R-:W2:Y:S01]  /*17970*/  @P5 MUFU.RCP R0, R50 ;  /* 0x0000003200005308 */ /* 0x000ea20000001000 */
[----:B------:R-:W-:Y:S02]  /*17980*/  @UP2 ULDC UR15, c[0x0][0x210] ;  /* 0x00008400000f2ab9 */ /* 0x000fe40000000800 */
[----:B------:R-:W-:Y:S02]  /*17990*/  UIMAD UR5, UR6, UR13, URZ ;  /* 0x0000000d060572a4 */ /* 0x000fe4000f8e023f */
[----:B------:R-:W-:-:S02]  /*179a0*/  @!UP2 UMOV UR15, 0x1 ;  /* 0x00000001000fa882 */ /* 0x000fc40000000000 */
[----:B------:R-:W-:Y:S01]  /*179b0*/  @UP3 USEL UR16, UR16, UR26, !UP0 ;  /* 0x0000001a10103287 */ /* 0x000fe2000c000000 */
[----:B------:R-:W4:Y:S01]  /*179c0*/  @P4 MUFU.RCP R4, R49 ;  /* 0x0000003100044308 */ /* 0x000f220000001000 */
[----:B-1----:R-:W-:Y:S02]  /*179d0*/  UIMAD UR4, UR9, UR15, URZ ;  /* 0x0000000f090472a4 */ /* 0x002fe4000f8e023f */
[----:B------:R-:W-:Y:S02]  /*179e0*/  USEL UR5, UR5, URZ, !UP3 ;  /* 0x0000003f05057287 */ /* 0x000fe4000d800000 */
[----:B------:R-:W-:Y:S02]  /*179f0*/  USHF.L.U32 UR4, UR4, 0x7, URZ ;  /* 0x0000000704047899 */ /* 0x000fe4000800063f */
[----:B------:R-:W-:Y:S01]  /*17a00*/  UIMAD UR14, UR10, UR14, UR5 ;  /* 0x0000000e0a0e72a4 */ /* 0x000fe2000f8e0205 */
[----:B--2---:R-:W-:Y:S01]  /*17a10*/  FMUL.FTZ R0, R0, c[0x0][0x2dc] ;  /* 0x0000b70000007a20 */ /* 0x004fe20000410000 */
[----:B------:R-:W-:-:S02]  /*17a20*/  @!UP3 UMOV UR22, URZ ;  /* 0x0000003f0016bc82 */ /* 0x000fc40008000000 */
[----:B------:R-:W-:Y:S01]  /*17a30*/  @UP3 UMOV UR22, UR16 ;  /* 0x0000001000163c82 */ /* 0x000fe20008000000 */
[C---:B------:R-:W-:Y:S01]  /*17a40*/  FMUL.FTZ R140, R0.reuse, R140 ;  /* 0x0000008c008c7220 */ /* 0x040fe20000410000 */
[----:B------:R-:W-:Y:S01]  /*17a50*/  @!UP3 UMOV UR23, URZ ;  /* 0x0000003f0017bc82 */ /* 0x000fe20008000000 */
[C---:B------:R-:W-:Y:S01]  /*17a60*/  FMUL.FTZ R46, R0.reuse, R141 ;  /* 0x0000008d002e7220 */ /* 0x040fe20000410000 */
[----:B------:R-:W-:Y:S01]  /*17a70*/  USHF.R.S32.HI UR5, URZ, 0x1f, UR4 ;  /* 0x0000001f3f057899 */ /* 0x000fe20008011404 */
[C---:B------:R-:W-:Y:S01]  /*17a80*/  FMUL.FTZ R152, R0.reuse, R152 ;  /* 0x0000009800987220 */ /* 0x040fe20000410000 */
[----:B------:R-:W-:Y:S01]  /*17a90*/  @UP3 USHF.R.S32.HI UR23, URZ, 0x1f, UR16 ;  /* 0x0000001f3f173899 */ /* 0x000fe20008011410 */
[----:B------:R-:W-:Y:S01]  /*17aa0*/  FMUL.FTZ R44, R0, R153 ;  /* 0x00000099002c7220 */ /* 0x000fe20000410000 */
[----:B------:R-:W-:Y:S01]  /*17ab0*/  F2FP.PACK_AB R46, R46, R140 ;  /* 0x0000008c2e2e723e */ /* 0x000fe200000000ff */
[C---:B------:R-:W-:Y:S01]  /*17ac0*/  FMUL.FTZ R68, R0.reuse, R68 ;  /* 0x0000004400447220 */ /* 0x040fe20000410000 */
[----:B------:R-:W-:Y:S01]  /*17ad0*/  USHF.R.S32.HI UR6, URZ, 0x1f, UR14 ;  /* 0x0000001f3f067899 */ /* 0x000fe2000801140e */
[----:B------:R-:W-:Y:S01]  /*17ae0*/  FMUL.FTZ R42, R0, R69 ;  /* 0x00000045002a7220 */ /* 0x000fe20000410000 */
[----:B------:R-:W-:Y:S01]  /*17af0*/  F2FP.PACK_AB R44, R44, R152 ;  /* 0x000000982c2c723e */ /* 0x000fe200000000ff */
[C---:B------:R-:W-:Y:S01]  /*17b00*/  FMUL.FTZ R80, R0.reuse, R80 ;  /* 0x0000005000507220 */ /* 0x040fe20000410000 */
[----:B------:R-:W-:Y:S01]  /*17b10*/  UIADD3 UR4, UP2, UP1, UR4, UR22, UR14 ;  /* 0x0000001604047290 */ /* 0x000fe2000f95e00e */
[----:B------:R-:W-:Y:S01]  /*17b20*/  FMUL.FTZ R38, R0, R81 ;  /* 0x0000005100267220 */ /* 0x000fe20000410000 */
[----:B------:R-:W-:Y:S01]  /*17b30*/  F2FP.PACK_AB R42, R42, R68 ;  /* 0x000000442a2a723e */ /* 0x000fe200000000ff */
[C---:B------:R-:W-:Y:S01]  /*17b40*/  FMUL.FTZ R84, R0.reuse, R84 ;  /* 0x0000005400547220 */ /* 0x040fe20000410000 */
[----:B------:R-:W-:Y:S01]  /*17b50*/  @!UP0 UIADD3 UR7, UR21, UR11, URZ ;  /* 0x0000000b15078290 */ /* 0x000fe2000fffe03f */
[----:B------:R-:W-:Y:S01]  /*17b60*/  FMUL.FTZ R35, R0, R85 ;  /* 0x0000005500237220 */ /* 0x000fe20000410000 */
[----:B------:R-:W-:Y:S01]  /*17b70*/  F2FP.PACK_AB R38, R38, R80 ;  /* 0x000000502626723e */ /* 0x000fe200000000ff */
[C---:B------:R-:W-:Y:S01]  /*17b80*/  FMUL.FTZ R96, R0.reuse, R96 ;  /* 0x0000006000607220 */ /* 0x040fe20000410000 */
[----:B------:R-:W-:Y:S01]  /*17b90*/  UIADD3.X UR5, UR5, UR23, UR6, UP2, UP1 ;  /* 0x0000001705057290 */ /* 0x000fe200097e2406 */
[C---:B------:R-:W-:Y:S01]  /*17ba0*/  FMUL.FTZ R32, R0.reuse, R97 ;  /* 0x0000006100207220 */ /* 0x040fe20000410000 */
[----:B------:R-:W-:Y:S01]  /*17bb0*/  F2FP.PACK_AB R35, R35, R84 ;  /* 0x000000542323723e */ /* 0x000fe200000000ff */
[C---:B------:R-:W-:Y:S01]  /*17bc0*/  FMUL.FTZ R100, R0.reuse, R100 ;  /* 0x0000006400647220 */ /* 0x040fe20000410000 */
[----:B------:R-:W-:Y:S01]  /*17bd0*/  @!UP0 UMOV UR12, UR20 ;  /* 0x00000014000c8c82 */ /* 0x000fe20008000000 */
        /* <DEDUP_REMOVED lines=14> */
[----:B------:R-:W-:Y:S02]  /*17cc0*/  FMUL.FTZ R168, R0, R168 ;  /* 0x000000a800a87220 */ /* 0x000fe40000410000 */
[----:B----4-:R-:W-:Y:S01]  /*17cd0*/  FMUL.FTZ R4, R4, c[0x0][0x2dc] ;  /* 0x0000b70004047a20 */ /* 0x010fe20000410000 */
[----:B------:R-:W-:-:S03]  /*17ce0*/  F2FP.PACK_AB R13, R13, R164 ;  /* 0x000000a40d0d723e */ /* 0x000fc600000000ff */
[C---:B------:R-:W-:Y:S02]  /*17cf0*/  FMUL.FTZ R142, R4.reuse, R142 ;  /* 0x0000008e048e7220 */ /* 0x040fe40000410000 */
        /* <DEDUP_REMOVED lines=31> */
[----:B------:R-:W-:-:S03]  /*17ef0*/  FMUL.FTZ R170, R4, R170 ;  /* 0x000000aa04aa7220 */ /* 0x000fc60000410000 */
[----:B------:R-:W-:Y:S01]  /*17f00*/  F2FP.PACK_AB R12, R12, R166 ;  /* 0x000000a60c0c723e */ /* 0x000fe200000000ff */
[----:B---3--:R-:W1:Y:S04]  /*17f10*/  SHFL.BFLY PT, R5, R9, 0x2, 0x1f ;  /* 0x0c401f0009057f89 */ /* 0x008e6800000e0000 */
[----:B------:R-:W2:Y:S01]  /*17f20*/  SHFL.BFLY PT, R6, R8, 0x2, 0x1f ;  /* 0x0c401f0008067f89 */ /* 0x000ea200000e0000 */
[----:B-1----:R-:W-:Y:S02]  /*17f30*/  FADD.FTZ R5, R5, R9 ;  /* 0x0000000905057221 */ /* 0x002fe40000010000 */
[----:B------:R-:W-:Y:S01]  /*17f40*/  FMUL.FTZ R9, R0, R169 ;  /* 0x000000a900097220 */ /* 0x000fe20000410000 */
[----:B------:R-:W-:-:S04]  /*17f50*/  MOV R0, 0x3f800000 ;  /* 0x3f80000000007802 */ /* 0x000fc80000000f00 */
[----:B------:R-:W-:Y:S01]  /*17f60*/  F2FP.PACK_AB R9, R9, R168 ;  /* 0x000000a80909723e */ /* 0x000fe200000000ff */
[----:B--2---:R-:W-:Y:S01]  /*17f70*/  FADD.FTZ R3, R6, R8 ;  /* 0x0000000806037221 */ /* 0x004fe20000010000 */
[----:B------:R-:W-:Y:S01]  /*17f80*/  LOP3.LUT R8, R39, 0xfffffffc, RZ, 0xc0, !PT ;  /* 0xfffffffc27087812 */ /* 0x000fe200078ec0ff */
[----:B------:R-:W1:Y:S01]  /*17f90*/  SHFL.BFLY PT, R6, R5, 0x1, 0x1f ;  /* 0x0c201f0005067f89 */ /* 0x000e6200000e0000 */
[----:B------:R-:W-:-:S03]  /*17fa0*/  SHF.R.S32.HI R39, RZ, 0x2, R39 ;  /* 0x00000002ff277819 */ /* 0x000fc60000011427 */
[----:B------:R-:W2:Y:S01]  /*17fb0*/  SHFL.BFLY PT, R7, R3, 0x1, 0x1f ;  /* 0x0c201f0003077f89 */ /* 0x000ea200000e0000 */
[----:B-1----:R-:W-:Y:S01]  /*17fc0*/  FADD.FTZ R133, R5, R6 ;  /* 0x0000000605857221 */ /* 0x002fe20000010000 */
[----:B------:R-:W-:Y:S02]  /*17fd0*/  SHF.R.S32.HI R6, RZ, 0x5, R137 ;  /* 0x00000005ff067819 */ /* 0x000fe40000011489 */
[----:B------:R-:W-:Y:S01]  /*17fe0*/  IADD3 R5, -R8, R138, RZ ;  /* 0x0000008a08057210 */ /* 0x000fe20007ffe1ff */
[----:B--2---:R-:W-:Y:S01]  /*17ff0*/  FADD.FTZ R132, R3, R7 ;  /* 0x0000000703847221 */ /* 0x004fe20000010000 */
[----:B------:R-:W-:Y:S01]  /*18000*/  FSETP.NE.FTZ.AND P3, PT, R133, RZ, PT ;  /* 0x000000ff8500720b */ /* 0x000fe20003f75000 */
[----:B------:R-:W-:Y:S01]  /*18010*/  FMUL.FTZ R8, R4, R171 ;  /* 0x000000ab04087220 */ /* 0x000fe20000410000 */
[----:B------:R-:W-:Y:S02]  /*18020*/  MOV R3, 0x3f800000 ;  /* 0x3f80000000037802 */ /* 0x000fe40000000f00 */
[----:B------:R-:W-:-:S02]  /*18030*/  FSETP.NE.FTZ.AND P2, PT, R132, RZ, PT ;  /* 0x000000ff8400720b */ /* 0x000fc40003f55000 */
[----:B------:R-:W-:Y:S02]  /*18040*/  LEA R51, R6, R5, 0x8 ;  /* 0x0000000506337211 */ /* 0x000fe400078e40ff */
[----:B------:R-:W-:-:S05]  /*18050*/  F2FP.PACK_AB R8, R8, R170 ;  /* 0x000000aa0808723e */ /* 0x000fca00000000ff */
[----:B------:R-:W1:Y:S08]  /*18060*/  @P3 MUFU.RCP R3, R133 ;  /* 0x0000008500033308 */ /* 0x000e700000001000 */
[----:B------:R-:W2:Y:S01]  /*18070*/  @P2 MUFU.RCP R0, R132 ;  /* 0x0000008400002308 */ /* 0x000ea20000001000 */
[----:B-1----:R-:W-:-:S04]  /*18080*/  FMUL.FTZ R3, R3, c[0x0][0x2dc] ;  /* 0x0000b70003037a20 */ /* 0x002fc80000410000 */
[C---:B------:R-:W-:Y:S02]  /*18090*/  FMUL.FTZ R144, R3.reuse, R144 ;  /* 0x0000009003907220 */ /* 0x040fe40000410000 */
[C---:B------:R-:W-:Y:S02]  /*180a0*/  FMUL.FTZ R48, R3.reuse, R145 ;  /* 0x0000009103307220 */ /* 0x040fe40000410000 */
        /* <DEDUP_REMOVED lines=41> */
[C---:B------:R-:W-:Y:S01]  /*18340*/  FMUL.FTZ R151, R0.reuse, R151 ;  /* 0x0000009700977220 */ /* 0x040fe20000410000 */
[----:B------:R-:W-:Y:S01]  /*18350*/  IADD3 R3, R39, -R3, RZ ;  /* 0x8000000327037210 */ /* 0x000fe20007ffe0ff */
        /* <DEDUP_REMOVED lines=34> */
[----:B------:R-:W-:Y:S02]  /*18580*/  SHF.L.U32 R4, R5, 0x6, RZ ;  /* 0x0000000605047819 */ /* 0x000fe400000006ff */
[----:B------:R-:W-:Y:S02]  /*18590*/  IADD3 R0, R3, -R0, RZ ;  /* 0x8000000003007210 */ /* 0x000fe40007ffe0ff */
        /* <DEDUP_REMOVED lines=63> */
[----:B------:R-:W-:Y:S01]  /*18990*/  LOP3.LUT P0, RZ, R0, 0x3, RZ, 0xc0, !PT ;  /* 0x0000000300ff7812 */ /* 0x000fe2000780c0ff */
[----:B--2---:R-:W2:Y:S01]  /*189a0*/  @P3 MUFU.LG2 R3, R133 ;  /* 0x0000008500033308 */ /* 0x004ea20000000c00 */
[----:B------:R-:W-:Y:S01]  /*189b0*/  MOV R14, 0x7f800000 ;  /* 0x7f800000000e7802 */ /* 0x000fe20000000f00 */
[----:B------:R-:W-:Y:S01]  /*189c0*/  STS [R4+0x5000], R7 ;  /* 0x0050000704007388 */ /* 0x000fe20000000800 */
[----:B---3--:R-:W-:-:S03]  /*189d0*/  MOV R13, 0x7f800000 ;  /* 0x7f800000000d7802 */ /* 0x008fc60000000f00 */
[----:B------:R3:W-:Y:S01]  /*189e0*/  STS [R4+0x5200], R6 ;  /* 0x0052000604007388 */ /* 0x0007e20000000800 */
[----:B----4-:R-:W-:Y:S01]  /*189f0*/  MOV R12, 0x7f800000 ;  /* 0x7f800000000c7802 */ /* 0x010fe20000000f00 */
[----:B------:R-:W4:Y:S02]  /*18a00*/  @P2 MUFU.LG2 R0, R132 ;  /* 0x0000008400002308 */ /* 0x000f240000000c00 */
[----:B------:R-:W-:Y:S01]  /*18a10*/  BAR.SYNC.DEFER_BLOCKING 0x0 ;  /* 0x0000000000007b1d */ /* 0x000fe20000010000 */
[----:B------:R-:W-:Y:S01]  /*18a20*/  MOV R9, 0x7f800000 ;  /* 0x7f80000000097802 */ /* 0x000fe20000000f00 */
[----:B--2---:R-:W-:-:S04]  /*18a30*/  @P3 FMUL.FTZ R3, R3, 0.69314718246459960938 ;  /* 0x3f31721803033820 */ /* 0x004fc80000410000 */
[----:B------:R-:W-:Y:S01]  /*18a40*/  @P3 FFMA.FTZ R9, R134, c[0x0][0x238], R3 ;  /* 0x00008e0086093a23 */ /* 0x000fe20000010003 */
[----:B-1----:R-:W1:Y:S01]  /*18a50*/  @P5 MUFU.LG2 R5, R50 ;  /* 0x0000003200055308 */ /* 0x002e620000000c00 */
[----:B----4-:R-:W-:-:S04]  /*18a60*/  @P2 FMUL.FTZ R0, R0, 0.69314718246459960938 ;  /* 0x3f31721800002820 */ /* 0x010fc80000410000 */
[----:B------:R-:W-:-:S03]  /*18a70*/  @P2 FFMA.FTZ R12, R2, c[0x0][0x238], R0 ;  /* 0x00008e00020c2a23 */ /* 0x000fc60000010000 */
[----:B---3--:R-:W2:Y:S01]  /*18a80*/  @P4 MUFU.LG2 R4, R49 ;  /* 0x0000003100044308 */ /* 0x008ea20000000c00 */
[----:B------:R3:W4:Y:S04]  /*18a90*/  LDS.128 R24, [R218] ;  /* 0x00000000da187984 */ /* 0x0007280000000c00 */
        /* <DEDUP_REMOVED lines=16> */
[----:B---34-:R-:W3:Y:S04]  /*18ba0*/  LDL.LU R139, [R1+0x5c] ;  /* 0x00005c00018b7983 */ /* 0x018ee80000300800 */
[----:B------:R-:W4:Y:S02]  /*18bb0*/  S2R R2, SR_TID.X ;  /* 0x0000000000027919 */ /* 0x000f240000002100 */
[----:B----4-:R-:W-:-:S04]  /*18bc0*/  SHF.R.S32.HI R0, RZ, 0x1f, R2 ;  /* 0x0000001fff007819 */ /* 0x010fc80000011402 */
[----:B------:R-:W-:-:S04]  /*18bd0*/  LEA.HI R0, R0, R2, RZ, 0x5 ;  /* 0x0000000200007211 */ /* 0x000fc800078f28ff */
[----:B------:R-:W-:-:S05]  /*18be0*/  LOP3.LUT R0, R0, 0xffffffe0, RZ, 0xc0, !PT ;  /* 0xffffffe000007812 */ /* 0x000fca00078ec0ff */
[----:B------:R-:W-:-:S05]  /*18bf0*/  IMAD.IADD R0, R2, 0x1, -R0 ;  /* 0x0000000102007824 */ /* 0x000fca00078e0a00 */
[----:B------:R-:W-:-:S04]  /*18c00*/  SHF.R.S32.HI R2, RZ, 0x1f, R0 ;  /* 0x0000001fff027819 */ /* 0x000fc80000011400 */
[----:B------:R-:W-:-:S04]  /*18c10*/  LEA.HI R0, R2, R0, RZ, 0x2 ;  /* 0x0000000002007211 */ /* 0x000fc800078f10ff */
[----:B------:R-:W-:-:S05]  /*18c20*/  SHF.R.S32.HI R0, RZ, 0x2, R0 ;  /* 0x00000002ff007819 */ /* 0x000fca0000011400 */
        /* <DEDUP_REMOVED lines=32> */
.L_x_432:
[----:B---34-:R-:W-:Y:S05]  /*18e30*/  BSYNC B0 ;  /* 0x0000000000007941 */ /* 0x018fea0003800000 */
.L_x_431:
[----:B------:R-:W3:Y:S04]  /*18e40*/  LDL.64 R36, [R1+0x18] ;  /* 0x0000180001247983 */ /* 0x000ee80000100a00 */
[----:B------:R4:W5:Y:S04]  /*18e50*/  LDL R15, [R1+0x30] ;  /* 0x00003000010f7983 */ /* 0x0009680000100800 */
[----:B------:R4:W5:Y:S01]  /*18e60*/  LDL R14, [R1+0x34] ;  /* 0x00003400010e7983 */ /* 0x0009620000100800 */
[----:B------:R-:W-:Y:S01]  /*18e70*/  UIMAD UR9, UR9, -0x80, UR28 ;  /* 0xffffff80090978a4 */ /* 0x000fe2000f8e021c */
[----:B------:R-:W-:Y:S01]  /*18e80*/  BSSY B0, `(.L_x_433) ;  /* 0x0000021000007945 */ /* 0x000fe20003800000 */
[----:B------:R-:W-:Y:S01]  /*18e90*/  USHF.R.S32.HI UR6, URZ, 0x1f, UR10 ;  /* 0x0000001f3f067899 */ /* 0x000fe2000801140a */
[----:B------:R-:W2:Y:S01]  /*18ea0*/  S2R R3, SR_TID.X ;  /* 0x0000000000037919 */ /* 0x000ea20000002100 */
[----:B------:R-:W-:-:S02]  /*18eb0*/  ULDC.64 UR4, c[0x0][0x1f0] ;  /* 0x00007c0000047ab9 */ /* 0x000fc40000000a00 */
[----:B------:R-:W-:Y:S01]  /*18ec0*/  UIMAD UR4, UR6, UR4, URZ ;  /* 0x00000004060472a4 */ /* 0x000fe2000f8e023f */
[----:B------:R-:W1:Y:S03]  /*18ed0*/  S2R R12, SR_CTAID.Z ;  /* 0x00000000000c7919 */ /* 0x000e660000002700 */
[----:B------:R-:W-:Y:S01]  /*18ee0*/  UIMAD UR4, UR10, UR5, UR4 ;  /* 0x000000050a0472a4 */ /* 0x000fe2000f8e0204 */
[----:B--2---:R-:W-:-:S04]  /*18ef0*/  SHF.R.S32.HI R4, RZ, 0x1f, R3 ;  /* 0x0000001fff047819 */ /* 0x004fc80000011403 */
[----:B------:R-:W-:-:S04]  /*18f00*/  LEA.HI R4, R4, R3, RZ, 0x2 ;  /* 0x0000000304047211 */ /* 0x000fc800078f10ff */
[----:B------:R-:W-:-:S04]  /*18f10*/  SHF.R.S32.HI R10, RZ, 0x2, R4 ;  /* 0x00000002ff0a7819 */ /* 0x000fc80000011404 */
[----:B------:R-:W-:Y:S02]  /*18f20*/  SHF.R.S32.HI R11, RZ, 0x1f, R10 ;  /* 0x0000001fff0b7819 */ /* 0x000fe4000001140a */
[----:B---3--:R-:W-:Y:S02]  /*18f30*/  SHF.R.S32.HI R0, RZ, 0x1f, R36 ;  /* 0x0000001fff007819 */ /* 0x008fe40000011424 */
[----:B------:R-:W-:-:S04]  /*18f40*/  IADD3 R2, P0, R36, UR12, RZ ;  /* 0x0000000c24027c10 */ /* 0x000fc8000ff1e0ff */
[----:B------:R-:W-:Y:S02]  /*18f50*/  IADD3.X R3, R0, UR7, RZ, P0, !PT ;  /* 0x0000000700037c10 */ /* 0x000fe400087fe4ff */
[----:B------:R-:W-:-:S03]  /*18f60*/  ISETP.GE.AND P0, PT, R39, UR9, PT ;  /* 0x0000000927007c0c */ /* 0x000fc6000bf06270 */
[----:B-1----:R-:W-:-:S04]  /*18f70*/  IMAD.WIDE.U32 R12, R12, c[0x0][0x1f0], R2 ;  /* 0x00007c000c0c7a25 */ /* 0x002fc800078e0002 */
[----:B------:R-:W-:Y:S01]  /*18f80*/  IMAD.U32 R2, RZ, RZ, UR27 ;  /* 0x0000001bff027e24 */ /* 0x000fe2000f8e00ff */
[----:B------:R-:W-:-:S03]  /*18f90*/  IADD3 R9, R13, UR4, RZ ;  /* 0x000000040d097c10 */ /* 0x000fc6000fffe0ff */
[----:B------:R-:W-:Y:S02]  /*18fa0*/  IMAD.WIDE R2, R2, 0x80, R10 ;  /* 0x0000008002027825 */ /* 0x000fe400078e020a */
[----:B------:R-:W-:Y:S05]  /*18fb0*/  @P0 BRA `(.L_x_434) ;  /* 0x000000d000000947 */ /* 0x000fea0003800000 */
[----:B----4-:R-:W-:Y:S01]  /*18fc0*/  IMAD R0, R3, c[0x0][0x1e8], RZ ;  /* 0x00007a0003007a24 */ /* 0x010fe200078e02ff */
[----:B------:R-:W-:Y:S01]  /*18fd0*/  ISETP.GE.AND P3, PT, R36, c[0x0][0x220], PT ;  /* 0x0000880024007a0c */ /* 0x000fe20003f66270 */
[----:B------:R-:W-:Y:S01]  /*18fe0*/  IMAD.MOV.U32 R8, RZ, RZ, R12 ;  /* 0x000000ffff087224 */ /* 0x000fe200078e000c */
[----:B-----5:R-:W-:Y:S01]  /*18ff0*/  ISETP.GE.AND P2, PT, R15, c[0x0][0x220], PT ;  /* 0x000088000f007a0c */ /* 0x020fe20003f46270 */
[----:B------:R-:W-:Y:S01]  /*19000*/  IMAD R0, R2, c[0x0][0x1ec], R0 ;  /* 0x00007b0002007a24 */ /* 0x000fe200078e0200 */
[----:B------:R-:W-:Y:S01]  /*19010*/  ISETP.GE.AND P1, PT, R14, c[0x0][0x220], PT ;  /* 0x000088000e007a0c */ /* 0x000fe20003f26270 */
[----:B------:R-:W-:-:S04]  /*19020*/  IMAD.WIDE.U32 R6, R2, c[0x0][0x1e8], R8 ;  /* 0x00007a0002067a25 */ /* 0x000fc800078e0008 */
[----:B------:R-:W-:Y:S01]  /*19030*/  IMAD.IADD R0, R7, 0x1, R0 ;  /* 0x0000000107007824 */ /* 0x000fe200078e0200 */
[----:B------:R-:W-:-:S04]  /*19040*/  LEA R4, P0, R6, c[0x0][0x1d0], 0x1 ;  /* 0x0000740006047a11 */ /* 0x000fc800078008ff */
[----:B------:R-:W-:-:S05]  /*19050*/  LEA.HI.X R5, R6, c[0x0][0x1d4], R0, 0x1, P0 ;  /* 0x0000750006057a11 */ /* 0x000fca00000f0c00 */
[----:B------:R1:W-:Y:S04]  /*19060*/  @!P3 STG.E.128 [R4.64], R24 ;  /* 0x000000180400b986 */ /* 0x0003e8000c101d1e */
[----:B------:R1:W-:Y:S04]  /*19070*/  @!P2 STG.E.128 [R4.64+0x40], R20 ;  /* 0x000040140400a986 */ /* 0x0003e8000c101d1e */
[----:B------:R1:W-:Y:S02]  /*19080*/  @!P1 STG.E.128 [R4.64+0x80], R16 ;  /* 0x0000801004009986 */ /* 0x0003e4000c101d1e */
.L_x_434:
[----:B----4-:R-:W-:Y:S05]  /*19090*/  BSYNC B0 ;  /* 0x0000000000007941 */ /* 0x010fea0003800000 */
.L_x_433:
[----:B------:R-:W-:Y:S01]  /*190a0*/  IADD3 R0, R10, 0x20, RZ ;  /* 0x000000200a007810 */ /* 0x000fe20007ffe0ff */
[----:B------:R-:W-:Y:S03]  /*190b0*/  BSSY B0, `(.L_x_435) ;  /* 0x0000013000007945 */ /* 0x000fe60003800000 */
[----:B------:R-:W-:-:S13]  /*190c0*/  ISETP.GE.AND P0, PT, R0, UR19, PT ;  /* 0x0000001300007c0c */ /* 0x000fda000bf06270 */
[----:B------:R-:W-:Y:S05]  /*190d0*/  @P0 BRA `(.L_x_436) ;  /* 0x0000010000000947 */ /* 0x000fea0003800000 */
[----:B------:R-:W-:Y:S01]  /*190e0*/  IADD3 R0, P0, R2, 0x20, RZ ;  /* 0x0000002002007810 */ /* 0x000fe20007f1e0ff */
[----:B------:R-:W-:Y:S01]  /*190f0*/  IMAD.MOV.U32 R6, RZ, RZ, R12 ;  /* 0x000000ffff067224 */ /* 0x000fe200078e000c */
[----:B------:R-:W-:Y:S02]  /*19100*/  MOV R7, R9 ;  /* 0x0000000900077202 */ /* 0x000fe40000000f00 */
[----:B------:R-:W-:Y:S01]  /*19110*/  ISETP.GE.AND P2, PT, R36, c[0x0][0x220], PT ;  /* 0x0000880024007a0c */ /* 0x000fe20003f46270 */
[----:B-1----:R-:W-:Y:S01]  /*19120*/  IMAD.X R4, RZ, RZ, R3, P0 ;  /* 0x000000ffff047224 */ /* 0x002fe200000e0603 */
[----:B-----5:R-:W-:Y:S01]  /*19130*/  ISETP.GE.AND P1, PT, R15, c[0x0][0x220], PT ;  /* 0x000088000f007a0c */ /* 0x020fe20003f26270 */
        /* <DEDUP_REMOVED lines=8> */
[----:B------:R1:W-:Y:S04]  /*191c0*/  @!P1 STG.E.128 [R4.64+0x40], R32 ;  /* 0x0000402004009986 */ /* 0x0003e8000c101d1e */
[----:B------:R1:W-:Y:S02]  /*191d0*/  @!P0 STG.E.128 [R4.64+0x80], R28 ;  /* 0x0000801c04008986 */ /* 0x0003e4000c101d1e */
.L_x_436:
[----:B------:R-:W-:Y:S05]  /*191e0*/  BSYNC B0 ;  /* 0x0000000000007941 */ /* 0x000fea0003800000 */
.L_x_435:
        /* <DEDUP_REMOVED lines=20> */
.L_x_438:
[----:B------:R-:W-:Y:S05]  /*19330*/  BSYNC B0 ;  /* 0x0000000000007941 */ /* 0x000fea0003800000 */
.L_x_437:
[----:B------:R-:W-:-:S04]  /*19340*/  IADD3 R0, R10, 0x60, RZ ;  /* 0x000000600a007810 */ /* 0x000fc80007ffe0ff */
[----:B------:R-:W-:-:S13]  /*19350*/  ISETP.GE.AND P0, PT, R0, UR19, PT ;  /* 0x0000001300007c0c */ /* 0x000fda000bf06270 */
[----:B------:R-:W-:Y:S05]  /*19360*/  @P0 EXIT ;  /* 0x000000000000094d */ /* 0x000fea0003800000 */
[----:B------:R-:W-:Y:S02]  /*19370*/  IADD3 R0, P0, R2, 0x60, RZ ;  /* 0x0000006002007810 */ /* 0x000fe40007f1e0ff */
[----:B------:R-:W-:-:S03]  /*19380*/  ISETP.GE.AND P1, PT, R36, c[0x0][0x220], PT ;  /* 0x0000880024007a0c */ /* 0x000fc60003f26270 */
[----:B------:R-:W-:Y:S01]  /*19390*/  IMAD.X R2, RZ, RZ, R3, P0 ;  /* 0x000000ffff027224 */ /* 0x000fe200000e0603 */
[----:B------:R-:W-:Y:S02]  /*193a0*/  MOV R3, R9 ;  /* 0x0000000900037202 */ /* 0x000fe40000000f00 */
[----:B-----5:R-:W-:Y:S01]  /*193b0*/  ISETP.GE.AND P0, PT, R15, c[0x0][0x220], PT ;  /* 0x000088000f007a0c */ /* 0x020fe20003f06270 */
[----:B------:R-:W-:Y:S02]  /*193c0*/  IMAD R6, R2, c[0x0][0x1e8], RZ ;  /* 0x00007a0002067a24 */ /* 0x000fe400078e02ff */
[----:B------:R-:W-:-:S04]  /*193d0*/  IMAD.MOV.U32 R2, RZ, RZ, R12 ;  /* 0x000000ffff027224 */ /* 0x000fc800078e000c */
[----:B-1----:R-:W-:-:S04]  /*193e0*/  IMAD.WIDE.U32 R4, R0, c[0x0][0x1e8], R2 ;  /* 0x00007a0000047a25 */ /* 0x002fc800078e0002 */
[----:B------:R-:W-:Y:S01]  /*193f0*/  IMAD R0, R0, c[0x0][0x1ec], R6 ;  /* 0x00007b0000007a24 */ /* 0x000fe200078e0206 */
[----:B------:R-:W-:-:S03]  /*19400*/  LEA R2, P2, R4, c[0x0][0x1d0], 0x1 ;  /* 0x0000740004027a11 */ /* 0x000fc600078408ff */
[----:B------:R-:W-:-:S05]  /*19410*/  IMAD.IADD R0, R5, 0x1, R0 ;  /* 0x0000000105007824 */ /* 0x000fca00078e0200 */
[----:B------:R-:W-:-:S05]  /*19420*/  LEA.HI.X R3, R4, c[0x0][0x1d4], R0, 0x1, P2 ;  /* 0x0000750004037a11 */ /* 0x000fca00010f0c00 */
[----:B------:R1:W-:Y:S01]  /*19430*/  @!P0 STG.E.128 [R2.64+0x40], R60 ;  /* 0x0000403c02008986 */ /* 0x0003e2000c101d1e */
[----:B------:R-:W-:-:S03]  /*19440*/  ISETP.GE.AND P0, PT, R14, c[0x0][0x220], PT ;  /* 0x000088000e007a0c */ /* 0x000fc60003f06270 */
[----:B------:R1:W-:Y:S10]  /*19450*/  @!P1 STG.E.128 [R2.64], R64 ;  /* 0x0000004002009986 */ /* 0x0003f4000c101d1e */
[----:B------:R-:W-:Y:S05]  /*19460*/  @P0 EXIT ;  /* 0x000000000000094d */ /* 0x000fea0003800000 */
[----:B------:R-:W-:Y:S01]  /*19470*/  STG.E.128 [R2.64+0x80], R56 ;  /* 0x0000803802007986 */ /* 0x000fe2000c101d1e */
[----:B------:R-:W-:Y:S05]  /*19480*/  EXIT ;  /* 0x000000000000794d */ /* 0x000fea0003800000 */
.L_x_397:
        /* <DEDUP_REMOVED lines=9> */
[----:B------:R-:W-:Y:S01]  /*19520*/  BSSY B0, `(.L_x_439) ;  /* 0x0000045000007945 */ /* 0x000fe20003800000 */
[----:B------:R-:W-:Y:S01]  /*19530*/  USHF.R.S32.HI UR11, URZ, 0x1f, UR12 ;  /* 0x0000001f3f0b7899 */ /* 0x000fe2000801140c */
[----:B------:R-:W-:Y:S01]  /*19540*/  IMAD.IADD R15, R27, 0x1, -R0 ;  /* 0x000000011b0f7824 */ /* 0x000fe200078e0a00 */
[----:B------:R-:W-:Y:S01]  /*19550*/  @!UP4 USHF.R.S32.HI UR17, URZ, 0x1f, UR14 ;  /* 0x0000001f3f11c899 */ /* 0x000fe2000801140e */
[----:B------:R-:W-:Y:S01]  /*19560*/  SHF.R.S32.HI R7, RZ, 0x1f, R6 ;  /* 0x0000001fff077819 */ /* 0x000fe20000011406 */
[----:B------:R-:W-:Y:S01]  /*19570*/  @UP4 UIMAD.WIDE.U32 UR8, UR26, UR6, URZ ;  /* 0x000000061a0842a5 */ /* 0x000fe2000f8e003f */
[----:B------:R-:W-:Y:S01]  /*19580*/  IMAD.SHL.U32 R0, R15, 0x8, RZ ;  /* 0x000000080f007824 */ /* 0x000fe200078e00ff */
[----:B------:R-:W-:-:S02]  /*19590*/  @!UP4 UIMAD UR17, UR17, UR4, URZ ;  /* 0x000000041111c2a4 */ /* 0x000fc4000f8e023f */
[----:B------:R-:W-:Y:S02]  /*195a0*/  ULDC.U8 UR16, c[0x0][0x328] ;  /* 0x0000ca0000107ab9 */ /* 0x000fe40000000000 */
[----:B------:R-:W-:Y:S01]  /*195b0*/  @!UP4 UIMAD.WIDE.U32 UR18, UR14, UR4, URZ ;  /* 0x000000040e12c2a5 */ /* 0x000fe2000f8e003f */
[C---:B------:R-:W-:Y:S01]  /*195c0*/  IADD3 R18, R0.reuse, 0x20, RZ ;  /* 0x0000002000127810 */ /* 0x040fe20007ffe0ff */
[----:B------:R-:W-:Y:S01]  /*195d0*/  @!UP4 UIMAD UR17, UR14, UR5, UR17 ;  /* 0x000000050e11c2a4 */ /* 0x000fe2000f8e0211 */
[----:B------:R-:W-:Y:S01]  /*195e0*/  IADD3 R17, R0, 0x40, RZ ;  /* 0x0000004000117810 */ /* 0x000fe20007ffe0ff */
[----:B------:R-:W-:Y:S02]  /*195f0*/  UISETP.NE.AND UP2, UPT, UR16, URZ, UPT ;  /* 0x0000003f1000728c */ /* 0x000fe4000bf45270 */
[----:B------:R-:W-:Y:S02]  /*19600*/  ULDC.64 UR4, c[0x0][0x1f0] ;  /* 0x00007c0000047ab9 */ /* 0x000fe40000000a00 */
[----:B------:R-:W-:-:S02]  /*19610*/  UIMAD UR4, UR11, UR4, URZ ;  /* 0x000000040b0472a4 */ /* 0x000fc4000f8e023f */
[----:B------:R-:W-:Y:S02]  /*19620*/  @!UP3 UISETP.NE.AND UP1, UPT, UR16, URZ, UPT ;  /* 0x0000003f1000b28c */ /* 0x000fe4000bf25270 */
[----:B------:R-:W-:Y:S02]  /*19630*/  @UP4 UMOV UR11, UR8 ;  /* 0x00000008000b4c82 */ /* 0x000fe40008000000 */
[----:B------:R-:W-:Y:S02]  /*19640*/  @UP4 UIMAD UR7, UR26, UR7, UR9 ;  /* 0x000000071a0742a4 */ /* 0x000fe4000f8e0209 */
[----:B------:R-:W-:Y:S02]  /*19650*/  ULDC UR10, c[0x0][0x214] ;  /* 0x00008500000a7ab9 */ /* 0x000fe40000000800 */
[----:B------:R-:W-:Y:S02]  /*19660*/  @UP3 ULDC UR8, c[0x0][0x210] ;  /* 0x0000840000083ab9 */ /* 0x000fe40000000800 */
[----:B------:R-:W-:-:S02]  /*19670*/  UISETP.EQ.AND UP2, UPT, UR13, URZ, UP2 ;  /* 0x0000003f0d00728c */ /* 0x000fc40009742270 */
[----:B------:R-:W-:Y:S02]  /*19680*/  ULDC UR9, c[0x0][0x234] ;  /* 0x00008d0000097ab9 */ /* 0x000fe40000000800 */
[----:B------:R-:W-:Y:S02]  /*19690*/  @UP3 UIMAD UR8, UR8, UR10, URZ ;  /* 0x0000000a080832a4 */ /* 0x000fe4000f8e023f */
[----:B------:R-:W-:Y:S02]  /*196a0*/  @!UP3 USEL UR8, UR10, UR9, !UP1 ;  /* 0x000000090a08b287 */ /* 0x000fe4000c800000 */
[----:B------:R-:W-:Y:S02]  /*196b0*/  UISETP.NE.OR UP0, UPT, UR26, -0x1, !UP2 ;  /* 0xffffffff1a00788c */ /* 0x000fe4000d705670 */
[----:B------:R-:W-:Y:S02]  /*196c0*/  ULDC UR6, c[0x0][0x1c0] ;  /* 0x0000700000067ab9 */ /* 0x000fe40000000800 */
[----:B------:R-:W-:-:S02]  /*196d0*/  @UP3 UMOV UR20, 0x1 ;  /* 0x0000000100143882 */ /* 0x000fc40000000000 */
[----:B------:R-:W-:Y:S02]  /*196e0*/  @!UP3 UIMAD UR20, UR8, UR6, URZ ;  /* 0x000000060814b2a4 */ /* 0x000fe4000f8e023f */
[----:B------:R-:W-:Y:S02]  /*196f0*/  @!UP4 UMOV UR11, UR18 ;  /* 0x00000012000bcc82 */ /* 0x000fe40008000000 */
[----:B------:R-:W-:Y:S01]  /*19700*/  @!UP4 UIADD3 UR7, UR19, UR17, URZ ;  /* 0x000000111307c290 */ /* 0x000fe2000fffe03f */
[C---:B------:R-:W-:Y:S01]  /*19710*/  IADD3 R2, P0, R0.reuse, UR11, RZ ;  /* 0x0000000b00027c10 */ /* 0x040fe2000ff1e0ff */
[----:B------:R-:W-:Y:S02]  /*19720*/  UIADD3 UR28, -UR15, UR28, URZ ;  /* 0x0000001c0f1c7290 */ /* 0x000fe4000fffe13f */
[----:B------:R-:W-:Y:S02]  /*19730*/  UIMAD UR20, UR14, UR20, URZ ;  /* 0x000000140e1472a4 */ /* 0x000fe4000f8e023f */
[----:B------:R-:W-:Y:S01]  /*19740*/  @!UP0 UIMAD UR26, UR14, UR10, URZ ;  /* 0x0000000a0e1a82a4 */ /* 0x000fe2000f8e023f */
[----:B------:R-:W-:Y:S01]  /*19750*/  LEA.HI.X.SX32 R3, R0, UR7, 0x1, P0 ;  /* 0x0000000700037c11 */ /* 0x000fe200080f0eff */
[----:B------:R-:W-:Y:S01]  /*19760*/  USEL UR20, UR20, URZ, !UP2 ;  /* 0x0000003f14147287 */ /* 0x000fe2000d000000 */
[----:B------:R-:W-:Y:S01]  /*19770*/  ISETP.GE.AND P0, PT, R6, UR28, PT ;  /* 0x0000001c06007c0c */ /* 0x000fe2000bf06270 */
[----:B------:R-:W-:-:S02]  /*19780*/  @UP3 ULDC UR21, c[0x0][0x210] ;  /* 0x0000840000153ab9 */ /* 0x000fc40000000800 */
[----:B------:R-:W-:Y:S01]  /*19790*/  @!UP3 UMOV UR21, 0x1 ;  /* 0x000000010015b882 */ /* 0x000fe20000000000 */
[----:B-1----:R-:W-:Y:S01]  /*197a0*/  IMAD.WIDE.U32 R12, R12, c[0x0][0x1f0], R2 ;  /* 0x00007c000c0c7a25 */ /* 0x002fe200078e0002 */
[----:B------:R-:W-:Y:S02]  /*197b0*/  UIMAD UR8, UR12, UR8, UR20 ;  /* 0x000000080c0872a4 */ /* 0x000fe4000f8e0214 */
[----:B------:R-:W-:Y:S01]  /*197c0*/  UIMAD UR15, UR15, UR21, URZ ;  /* 0x000000150f0f72a4 */ /* 0x000fe2000f8e023f */
[----:B------:R-:W-:Y:S01]  /*197d0*/  IMAD.U32 R2, RZ, RZ, UR27 ;  /* 0x0000001bff027e24 */ /* 0x000fe2000f8e00ff */
[----:B------:R-:W-:Y:S02]  /*197e0*/  @!UP2 UMOV UR22, URZ ;  /* 0x0000003f0016ac82 */ /* 0x000fe40008000000 */
[----:B------:R-:W-:Y:S01]  /*197f0*/  @UP2 UMOV UR22, UR26 ;  /* 0x0000001a00162c82 */ /* 0x000fe20008000000 */
[----:B------:R-:W-:Y:S01]  /*19800*/  IMAD.WIDE R2, R2, 0x80, R6 ;  /* 0x0000008002027825 */ /* 0x000fe200078e0206 */
        /* <DEDUP_REMOVED lines=22> */
.L_x_440:
[----:B------:R-:W-:Y:S05]  /*19970*/  BSYNC B0 ;  /* 0x0000000000007941 */ /* 0x000fea0003800000 */
.L_x_439:
        /* <DEDUP_REMOVED lines=20> */
.L_x_442:
[----:B------:R-:W-:Y:S05]  /*19ac0*/  BSYNC B0 ;  /* 0x0000000000007941 */ /* 0x000fea0003800000 */
.L_x_441:
        /* <DEDUP_REMOVED lines=20> */
.L_x_444:
[----:B------:R-:W-:Y:S05]  /*19c10*/  BSYNC B0 ;  /* 0x0000000000007941 */ /* 0x000fea0003800000 */
.L_x_443:
        /* <DEDUP_REMOVED lines=19> */
.L_x_446:
[----:B------:R-:W-:Y:S05]  /*19d50*/  BSYNC B0 ;  /* 0x0000000000007941 */ /* 0x000fea0003800000 */
.L_x_445:
        /* <DEDUP_REMOVED lines=35> */
.L_x_447:
        /* <DEDUP_REMOVED lines=15> */
.L_x_991:


//--------------------- .text._ZN5flash16flash_fwd_kernelI23Flash_fwd_kernel_traitsILi96ELi128ELi64ELi4ELb0ELb0EN7cutlass6half_tE19Flash_kernel_traitsILi96ELi128ELi64ELi4ES3_EELb1ELb1ELb0ELb0ELb0ELb0ELb0ELb1EEEvNS_16Flash_fwd_paramsE --------------------------
	.section	.text._ZN5flash16flash_fwd_kernelI23Flash_fwd_kernel_traitsILi96ELi128ELi64ELi4ELb0ELb0EN7cutlass6half_tE19Flash_kernel_traitsILi96ELi128ELi64ELi4ES3_EELb1ELb1ELb0ELb0ELb0ELb0ELb0ELb1EEEvNS_16Flash_fwd_paramsE,"ax",@progbits
	.sectioninfo	@"SHI_REGISTERS=255"
	.align	128
        .global         _ZN5flash16flash_fwd_kernelI23Flash_fwd_kernel_traitsILi96ELi128ELi64ELi4ELb0ELb0EN7cutlass6half_tE19Flash_kernel_traitsILi96ELi128ELi64ELi4ES3_EELb1ELb1ELb0ELb0ELb0ELb0ELb0ELb1EEEvNS_16Flash_fwd_paramsE
        .type           _ZN5flash16flash_fwd_kernelI23Flash_fwd_kernel_traitsILi96ELi128ELi64ELi4ELb0ELb0EN7cutlass6half_tE19Flash_kernel_traitsILi96ELi128ELi64ELi4ES3_EELb1ELb1ELb0ELb0ELb0ELb0ELb0ELb1EEEvNS_16Flash_fwd_paramsE,@function
        .size           _ZN5flash16flash_fwd_kernelI23Flash_fwd_kernel_traitsILi96ELi128ELi64ELi4ELb0ELb0EN7cutlass6half_tE19Flash_kernel_traitsILi96ELi128ELi64ELi4ES3_EELb1ELb1ELb0ELb0ELb0ELb0ELb0ELb1EEEvNS_16Flash_fwd_paramsE,(.L_x_992 - _ZN5flash16flash_fwd_kernelI23Flash_fwd_kernel_traitsILi96ELi128ELi64ELi4ELb0ELb0EN7cutlass6half_tE19Flash_kernel_traitsILi96ELi128ELi64ELi4ES3_EELb1ELb1ELb0ELb0ELb0ELb0ELb0ELb1EEEvNS_16Flash_fwd_paramsE)
        .other          _ZN5flash16flash_fwd_kernelI23Flash_fwd_kernel_traitsILi96ELi128ELi64ELi4ELb0ELb0EN7cutlass6half_tE19Flash_kernel_traitsILi96ELi128ELi64ELi4ES3_EELb1ELb1ELb0ELb0ELb0ELb0ELb0ELb1EEEvNS_16Flash_fwd_paramsE,@"STO_CUDA_ENTRY STV_DEFAULT"
_ZN5flash16flash_fwd_kernelI23Flash_fwd_kernel_traitsILi96ELi128ELi64ELi4ELb0ELb0EN7cutlass6half_tE19Flash_kernel_traitsILi96ELi128ELi64ELi4ES3_EELb1ELb1ELb0ELb0ELb0ELb0ELb0ELb1EEEvNS_16Flash_fwd_paramsE:
.text._ZN5flash16flash_fwd_kernelI23Flash_fwd_kernel_traitsILi96ELi128ELi64ELi4ELb0ELb0EN7cutlass6half_tE19Flash_kernel_traitsILi96ELi128ELi64ELi4ES3_EELb1ELb1ELb0ELb0ELb0ELb0ELb0ELb1EEEvNS_16Flash_fwd_paramsE:
        /* <DEDUP_REMOVED lines=12> */
[----:B------:R-:W-:-:S06]  /*00c0*/  ULDC.64 UR6, c[0x0][0x240] ;  /* 0x0000900000067ab9 */ /* 0x000fcc0000000a00 */
[----:B------:R-:W1:Y:S01]  /*00d0*/  S2UR UR11, SR_CTAID.Y ;  /* 0x00000000000b79c3 */ /* 0x000e620000002600 */
[----:B------:R3:W4:Y:S01]  /*00e0*/  @P2 LDG.E.64 R4, [R2.64] ;  /* 0x0000002602042981 */ /* 0x000722000c1e1b00 */
[----:B------:R-:W-:Y:S02]  /*00f0*/  ULDC.64 UR12, c[0x0][0x240] ;  /* 0x00009000000c7ab9 */ /* 0x000fe40000000a00 */
[----:B------:R-:W-:Y:S02]  /*0100*/  ULDC.U8 UR10, c[0x0][0x312] ;  /* 0x0000c480000a7ab9 */ /* 0x000fe40000000000 */
[----:B------:R-:W-:Y:S01]  /*0110*/  ULDC.64 UR8, c[0x0][0x248] ;  /* 0x0000920000087ab9 */ /* 0x000fe20000000a00 */
[----:B---3--:R-:W-:Y:S01]  /*0120*/  @P2 MOV R2, R7 ;  /* 0x0000000700022202 */ /* 0x008fe20000000f00 */
[----:B------:R-:W-:-:S06]  /*0130*/  @P2 IMAD.MOV.U32 R3, RZ, RZ, R8 ;  /* 0x000000ffff032224 */ /* 0x000fcc00078e0008 */
[----:B------:R-:W3:Y:S01]  /*0140*/  @P2 LDG.E.64 R2, [R2.64] ;  /* 0x0000002602022981 */ /* 0x000ee2000c1e1b00 */
[----:B------:R-:W1:Y:S01]  /*0150*/  S2UR UR4, SR_CTAID.Z ;  /* 0x00000000000479c3 */ /* 0x000e620000002700 */
[----:B------:R-:W-:Y:S02]  /*0160*/  UISETP.NE.U32.AND UP2, UPT, URZ, UR6, UPT ;  /* 0x000000063f00728c */ /* 0x000fe4000bf45070 */
[----:B------:R-:W-:Y:S02]  /*0170*/  UISETP.NE.AND UP3, UPT, UR10, URZ, UPT ;  /* 0x0000003f0a00728c */ /* 0x000fe4000bf65270 */
[----:B------:R-:W-:Y:S02]  /*0180*/  UISETP.NE.AND.EX UP2, UPT, URZ, UR7, UPT, UP2 ;  /* 0x000000073f00728c */ /* 0x000fe4000bf45320 */
[----:B------:R-:W-:Y:S02]  /*0190*/  UISETP.EQ.U32.AND UP1, UPT, URZ, UR8, UPT ;  /* 0x000000083f00728c */ /* 0x000fe4000bf22070 */
[----:B------:R-:W-:-:S02]  /*01a0*/  ULDC.64 UR6, c[0x0][0x250] ;  /* 0x0000940000067ab9 */ /* 0x000fc40000000a00 */
[----:B------:R-:W-:Y:S01]  /*01b0*/  PLOP3.LUT P0, PT, PT, PT, UP2, 0x80, 0x0 ;  /* 0x000000000000781c */ /* 0x000fe20003f0f028 */
[----:B------:R-:W-:Y:S02]  /*01c0*/  UISETP.NE.U32.AND UP0, UPT, URZ, UR6, UPT ;  /* 0x000000063f00728c */ /* 0x000fe4000bf05070 */
[----:B------:R-:W-:Y:S02]  /*01d0*/  UISETP.EQ.OR.EX UP1, UPT, URZ, UR9, !UP3, UP1 ;  /* 0x000000093f00728c */ /* 0x000fe4000df22710 */
[----:B------:R-:W-:Y:S02]  /*01e0*/  UISETP.NE.AND.EX UP0, UPT, URZ, UR7, UPT, UP0 ;  /* 0x000000073f00728c */ /* 0x000fe4000bf05300 */
[----:B------:R-:W-:Y:S02]  /*01f0*/  ULDC.64 UR8, c[0x0][0x248] ;  /* 0x0000920000087ab9 */ /* 0x000fe40000000a00 */
[----:B------:R-:W-:Y:S02]  /*0200*/  ULDC.64 UR6, c[0x0][0x250] ;  /* 0x0000940000067ab9 */ /* 0x000fe40000000a00 */
[----:B-1----:R-:W-:-:S06]  /*0210*/  ULOP3.LUT UR5, UR4, UR23, UR11, 0xfe, !UPT ;  /* 0x0000001704057292 */ /* 0x002fcc000f8efe0b */
[----:B--2---:R-:W-:Y:S01]  /*0220*/  LOP3.LUT P3, RZ, R30, UR5, RZ, 0xfc, !PT ;  /* 0x000000051eff7c12 */ /* 0x004fe2000f86fcff */
[----:B------:R-:W-:Y:S02]  /*0230*/  UMOV UR5, 0x4 ;  /* 0x0000000400057882 */ /* 0x000fe40000000000 */
[----:B------:R-:W-:-:S10]  /*0240*/  UIMAD.WIDE UR12, UR11, UR5, UR12 ;  /* 0x000000050b0c72a5 */ /* 0x000fd4000f8e020c */
[----:B------:R-:W-:Y:S02]  /*0250*/  @!P3 IMAD.MOV.U32 R10, RZ, RZ, c[0x0][0x308] ;  /* 0x0000c200ff0ab624 */ /* 0x000fe400078e00ff */
[----:B------:R-:W-:Y:S01]  /*0260*/  @!P3 IMAD.MOV.U32 R11, RZ, RZ, c[0x0][0x30c] ;  /* 0x0000c300ff0bb624 */ /* 0x000fe200078e00ff */
[----:B------:R-:W-:Y:S02]  /*0270*/  UIMAD.WIDE UR8, UR11, UR5, UR8 ;  /* 0x000000050b0872a5 */ /* 0x000fe4000f8e0208 */
[----:B------:R-:W-:Y:S01]  /*0280*/  @UP0 UIMAD.WIDE UR6, UR11, UR5, UR6 ;  /* 0x000000050b0602a5 */ /* 0x000fe2000f8e0206 */
[----:B----4-:R-:W1:Y:S08]  /*0290*/  @P2 R2UR UR40, R4 ;  /* 0x00000000042823c2 */ /* 0x010e7000000e0000 */
[----:B------:R-:W2:Y:S01]  /*02a0*/  @P2 R2UR UR41, R5 ;  /* 0x00000000052923c2 */ /* 0x000ea200000e0000 */
[----:B-1----:R-:W-:-:S02]  /*02b0*/  MOV R4, UR40 ;  /* 0x0000002800047c02 */ /* 0x002fc40008000f00 */
[----:B---3--:R-:W-:Y:S01]  /*02c0*/  @P2 IADD3 R7, P1, R2, c[0x0][0x300], RZ ;  /* 0x0000c00002072a10 */ /* 0x008fe20007f3e0ff */
[----:B--2---:R-:W-:Y:S02]  /*02d0*/  IMAD.U32 R5, RZ, RZ, UR41 ;  /* 0x00000029ff057e24 */ /* 0x004fe4000f8e00ff */
[----:B------:R-:W-:Y:S02]  /*02e0*/  IMAD.U32 R2, RZ, RZ, UR12 ;  /* 0x0000000cff027e24 */ /* 0x000fe4000f8e00ff */
[----:B------:R-:W-:Y:S01]  /*02f0*/  @P2 IMAD.X R8, RZ, RZ, R3, P1 ;  /* 0x000000ffff082224 */ /* 0x000fe200008e0603 */
[----:B------:R1:W-:Y:S01]  /*0300*/  @!P3 STG.E.64 [R10.64], R4 ;  /* 0x000000040a00b986 */ /* 0x0003e2000c101b26 */
[----:B------:R-:W-:Y:S02]  /*0310*/  MOV R3, UR13 ;  /* 0x0000000d00037c02 */ /* 0x000fe40008000f00 */
[----:B------:R-:W-:Y:S02]  /*0320*/  PLOP3.LUT P2, PT, PT, PT, UP1, 0x80, 0x0 ;  /* 0x000000000000781c */ /* 0x000fe40003f4f018 */
[----:B------:R-:W-:Y:S01]  /*0330*/  PLOP3.LUT P1, PT, PT, PT, UP0, 0x80, 0x0 ;  /* 0x000000000000781c */ /* 0x000fe20003f2f008 */
[----:B-1----:R-:W-:-:S02]  /*0340*/  @!P3 IMAD.MOV.U32 R4, RZ, RZ, R7 ;  /* 0x000000ffff04b224 */ /* 0x002fc400078e0007 */
[----:B------:R-:W-:-:S05]  /*0350*/  @!P3 IMAD.MOV.U32 R5, RZ, RZ, R8 ;  /* 0x000000ffff05b224 */ /* 0x000fca00078e0008 */
[----:B------:R1:W-:Y:S04]  /*0360*/  @!P3 STG.E.64 [R10.64+0x8], R4 ;  /* 0x000008040a00b986 */ /* 0x0003e8000c101b26 */
[----:B------:R2:W3:Y:S04]  /*0370*/  @P0 LDG.E R9, [R2.64] ;  /* 0x0000002602090981 */ /* 0x0004e8000c1e1900 */
[----:B------:R2:W4:Y:S01]  /*0380*/  @P0 LDG.E R6, [R2.64+0x4] ;  /* 0x0000042602060981 */ /* 0x000522000c1e1900 */
[----:B-1----:R-:W-:Y:S01]  /*0390*/  MOV R4, UR6 ;  /* 0x0000000600047c02 */ /* 0x002fe20008000f00 */
[----:B------:R-:W-:-:S02]  /*03a0*/  IMAD.U32 R5, RZ, RZ, UR7 ;  /* 0x00000007ff057e24 */ /* 0x000fc4000f8e00ff */
[----:B--2---:R-:W-:Y:S01]  /*03b0*/  IMAD.U32 R2, RZ, RZ, UR8 ;  /* 0x00000008ff027e24 */ /* 0x004fe2000f8e00ff */
[----:B------:R-:W-:Y:S02]  /*03c0*/  MOV R3, UR9 ;  /* 0x0000000900037c02 */ /* 0x000fe40008000f00 */
[----:B------:R-:W2:Y:S04]  /*03d0*/  @P1 LDG.E R4, [R4.64] ;  /* 0x0000002604041981 */ /* 0x000ea8000c1e1900 */
[----:B------:R-:W5:Y:S01]  /*03e0*/  @!P2 LDG.E R0, [R2.64] ;  /* 0x000000260200a981 */ /* 0x000f62000c1e1900 */
[----:B------:R-:W-:Y:S01]  /*03f0*/  UMOV UR22, 0xffffffff ;  /* 0xffffffff00167882 */ /* 0x000fe20000000000 */
[----:B------:R-:W1:Y:S01]  /*0400*/  LDC.U8 R233, c[0x0][0x2d8] ;  /* 0x0000b600ffe97b82 */ /* 0x000e620000000000 */
[----:B------:R-:W-:-:S02]  /*0410*/  UMOV UR14, 0xffffffff ;  /* 0xffffffff000e7882 */ /* 0x000fc40000000000 */
[----:B------:R-:W-:-:S05]  /*0420*/  UMOV UR13, URZ ;  /* 0x0000003f000d7c82 */ /* 0x000fca0008000000 */
[----:B---3--:R-:W3:Y:S08]  /*0430*/  @P0 R2UR UR22, R9 ;  /* 0x00000000091603c2 */ /* 0x008ef000000e0000 */
[----:B----4-:R4:W3:Y:S01]  /*0440*/  @P0 R2UR UR25, R6 ;  /* 0x00000000061903c2 */ /* 0x0108e200000e0000 */
[----:B------:R-:W-:-:S04]  /*0450*/  ISETP.NE.U32.AND P0, PT, RZ, c[0x0][0x248], PT ;  /* 0x00009200ff007a0c */ /* 0x000fc80003f05070 */
[----:B------:R-:W-:Y:S02]  /*0460*/  ISETP.NE.AND.EX P0, PT, RZ, c[0x0][0x24c], PT, P0 ;  /* 0x00009300ff007a0c */ /* 0x000fe40003f05300 */
[----:B----4-:R-:W-:Y:S01]  /*0470*/  SHF.R.S32.HI R6, RZ, 0x1f, R30 ;  /* 0x0000001fff067819 */ /* 0x010fe2000001141e */
[----:B---3--:R-:W-:Y:S01]  /*0480*/  @UP2 UIADD3 UR25, UR25, -UR22, URZ ;  /* 0x8000001619192290 */ /* 0x008fe2000fffe03f */
[----:B--2---:R2:W3:Y:S02]  /*0490*/  @P1 R2UR UR13, R4 ;  /* 0x00000000040d13c2 */ /* 0x0044e400000e0000 */
[----:B------:R-:W-:-:S04]  /*04a0*/  LEA.HI R14, R6, R30, RZ, 0x5 ;  /* 0x0000001e060e7211 */ /* 0x000fc800078f28ff */
[----:B------:R-:W-:Y:S02]  /*04b0*/  @!UP2 ULDC UR25, c[0x0][0x214] ;  /* 0x000085000019aab9 */ /* 0x000fe40000000800 */
[----:B-----5:R4:W1:Y:S02]  /*04c0*/  @!P2 R2UR UR14, R0 ;  /* 0x00000000000ea3c2 */ /* 0x02086400000e0000 */
[----:B----4-:R-:W-:-:S05]  /*04d0*/  LOP3.LUT R0, R14, 0xffffffe0, RZ, 0xc0, !PT ;  /* 0xffffffe00e007812 */ /* 0x010fca00078ec0ff */
[----:B------:R-:W-:Y:S01]  /*04e0*/  IMAD.IADD R18, R30, 0x1, -R0 ;  /* 0x000000011e127824 */ /* 0x000fe200078e0a00 */
[----:B-123--:R-:W-:Y:S05]  /*04f0*/  @!P0 BRA `(.L_x_448) ;  /* 0x0000007000008947 */ /* 0x00efea0003800000 */
[----:B------:R-:W-:-:S13]  /*0500*/  PLOP3.LUT P0, PT, PT, PT, UP3, 0x80, 0x0 ;  /* 0x000000000000781c */ /* 0x000fda0003f0f038 */
[----:B------:R-:W2:Y:S04]  /*0510*/  @P0 LDG.E R0, [R2.64+0x4] ;  /* 0x0000042602000981 */ /* 0x000ea8000c1e1900 */
[----:B------:R-:W3:Y:S01]  /*0520*/  @!P0 LDG.E R2, [R2.64] ;  /* 0x0000002602028981 */ /* 0x000ee2000c1e1900 */
[----:B--2---:R-:W1:Y:S02]  /*0530*/  @P0 R2UR UR8, R0 ;  /* 0x00000000000803c2 */ /* 0x004e6400000e0000 */
[----:B-1----:R-:W-:-:S11]  /*0540*/  @UP3 UIADD3 UR8, UR8, -UR14, URZ ;  /* 0x8000000e08083290 */ /* 0x002fd6000fffe03f */
[----:B---3--:R1:W2:Y:S02]  /*0550*/  @!P0 R2UR UR8, R2 ;  /* 0x00000000020883c2 */ /* 0x0082a400000e0000 */
[----:B-12---:R-:W-:Y:S05]  /*0560*/  BRA `(.L_x_449) ;  /* 0x0000001000007947 */ /* 0x006fea0003800000 */
.L_x_448:
[----:B------:R-:W-:Y:S02]  /*0570*/  ULDC UR8, c[0x0][0x218] ;  /* 0x0000860000087ab9 */ /* 0x000fe40000000800 */
.L_x_449:
        /* <DEDUP_REMOVED lines=37> */
[----:B------:R-:W-:Y:S01]  /*07d0*/  SHF.R.S32.HI R0, RZ, 0x1f, R18 ;  /* 0x0000001fff007819 */ /* 0x000fe20000011412 */
        /* <DEDUP_REMOVED lines=13> */
[----:B------:R-:W-:Y:S02]  /*08b0*/  ULDC UR8, c[0x0][0x1c0] ;  /* 0x0000700000087ab9 */ /* 0x000fe40000000800 */
[----:B------:R-:W-:Y:S02]  /*08c0*/  UIMAD UR8, UR11, UR8, UR4 ;  /* 0x000000080b0872a4 */ /* 0x000fe4000f8e0204 */
[----:B------:R-:W-:-:S02]  /*08d0*/  @UP0 UIMAD UR15, UR17, UR7, UR19 ;  /* 0x00000007110f02a4 */ /* 0x000fc4000f8e0213 */
[----:B------:R-:W-:Y:S02]  /*08e0*/  ULDC UR9, c[0x0][0x228] ;  /* 0x00008a0000097ab9 */ /* 0x000fe40000000800 */
[----:B------:R-:W-:Y:S02]  /*08f0*/  ULDC UR7, c[0x0][0x224] ;  /* 0x0000890000077ab9 */ /* 0x000fe40000000800 */
[----:B------:R-:W-:Y:S02]  /*0900*/  UIMAD UR7, UR8, UR7, UR10 ;  /* 0x00000007080772a4 */ /* 0x000fe4000f8e020a */
[----:B------:R-:W-:Y:S02]  /*0910*/  USHF.L.U32 UR8, UR8, 0x5, URZ ;  /* 0x0000000508087899 */ /* 0x000fe4000800063f */
[----:B------:R-:W-:Y:S02]  /*0920*/  UIMAD UR9, UR7, UR9, URZ ;  /* 0x00000009070972a4 */ /* 0x000fe4000f8e023f */
[----:B------:R-:W-:-:S02]  /*0930*/  USHF.R.S32.HI UR7, URZ, 0x1f, UR8 ;  /* 0x0000001f3f077899 */ /* 0x000fc40008011408 */
[----:B------:R-:W-:Y:S01]  /*0940*/  IADD3 R149, P2, P1, R7, UR8, R18 ;  /* 0x0000000807957c10 */ /* 0x000fe2000f95e012 */
[----:B------:R-:W-:Y:S02]  /*0950*/  @UP1 UMOV UR8, UR16 ;  /* 0x0000001000081c82 */ /* 0x000fe40008000000 */
[----:B------:R-:W-:Y:S01]  /*0960*/  @!UP1 UIADD3 UR12, UR21, UR6, URZ ;  /* 0x00000006150c9290 */ /* 0x000fe2000fffe03f */
[----:B------:R-:W-:Y:S01]  /*0970*/  IADD3.X R145, R8, UR7, R0, P2, P1 ;  /* 0x0000000708917c10 */ /* 0x000fe200097e2400 */
[----:B------:R1:W-:Y:S01]  /*0980*/  STL [R1+0x104], R149 ;  /* 0x0001049501007387 */ /* 0x0003e20000100800 */
[----:B------:R-:W-:Y:S02]  /*0990*/  @!UP1 UMOV UR8, UR20 ;  /* 0x0000001400089c82 */ /* 0x000fe40008000000 */
[----:B------:R-:W-:Y:S01]  /*09a0*/  @UP0 UMOV UR16, UR18 ;  /* 0x0000001200100c82 */ /* 0x000fe20008000000 */
[----:B------:R-:W-:Y:S05]  /*09b0*/  @P0 BRA `(.L_x_451) ;  /* 0x000000d000000947 */ /* 0x000fea0003800000 */
[----:B------:R-:W-:Y:S02]  /*09c0*/  USHF.R.S32.HI UR16, URZ, 0x1f, UR13 ;  /* 0x0000001f3f107899 */ /* 0x000fe4000801140d */
[----:B------:R-:W-:-:S02]  /*09d0*/  ULDC.64 UR6, c[0x0][0x198] ;  /* 0x0000660000067ab9 */ /* 0x000fc40000000a00 */
[----:B------:R-:W-:Y:S02]  /*09e0*/  UIMAD UR16, UR16, UR6, URZ ;  /* 0x00000006101072a4 */ /* 0x000fe4000f8e023f */
[----:B------:R-:W-:Y:S02]  /*09f0*/  UIMAD.WIDE.U32 UR18, UR13, UR6, URZ ;  /* 0x000000060d1272a5 */ /* 0x000fe4000f8e003f */
[----:B------:R-:W-:Y:S02]  /*0a00*/  UIMAD UR16, UR13, UR7, UR16 ;  /* 0x000000070d1072a4 */ /* 0x000fe4000f8e0210 */
[----:B------:R-:W-:Y:S02]  /*0a10*/  USHF.R.S32.HI UR15, URZ, 0x1f, UR11 ;  /* 0x0000001f3f0f7899 */ /* 0x000fe4000801140b */
[----:B------:R-:W-:Y:S02]  /*0a20*/  ULDC.64 UR6, c[0x0][0x180] ;  /* 0x0000600000067ab9 */ /* 0x000fe40000000a00 */
[----:B------:R-:W-:-:S02]  /*0a30*/  UIADD3 UR17, UR19, UR16, URZ ;  /* 0x0000001013117290 */ /* 0x000fc4000fffe03f */
[----:B------:R-:W-:Y:S02]  /*0a40*/  UIMAD UR15, UR15, UR6, URZ ;  /* 0x000000060f0f72a4 */ /* 0x000fe4000f8e023f */
[----:B------:R-:W-:Y:S02]  /*0a50*/  UMOV UR16, UR18 ;  /* 0x0000001200107c82 */ /* 0x000fe40008000000 */
[----:B------:R-:W-:Y:S02]  /*0a60*/  UIMAD UR15, UR11, UR7, UR15 ;  /* 0x000000070b0f72a4 */ /* 0x000fe4000f8e020f */
[----:B------:R-:W-:-:S04]  /*0a70*/  UIMAD.WIDE.U32 UR16, UR11, UR6, UR16 ;  /* 0x000000060b1072a5 */ /* 0x000fc8000f8e0010 */
[----:B------:R-:W-:Y:S02]  /*0a80*/  UIADD3 UR15, UR17, UR15, URZ ;  /* 0x0000000f110f7290 */ /* 0x000fe4000fffe03f */
.L_x_451:
[----:B------:R-:W-:Y:S01]  /*0a90*/  IABS R4, c[0x0][0x1c8] ;  /* 0x0000720000047a13 */ /* 0x000fe20000000000 */
[----:B------:R-:W2:Y:S01]  /*0aa0*/  S2R R5, SR_CTAID.Z ;  /* 0x0000000000057919 */ /* 0x000ea20000002700 */
[----:B------:R-:W-:Y:S02]  /*0ab0*/  ULDC UR6, c[0x0][0x1c8] ;  /* 0x0000720000067ab9 */ /* 0x000fe40000000800 */
[----:B------:R-:W3:Y:S01]  /*0ac0*/  I2F.RP R2, R4 ;  /* 0x0000000400027306 */ /* 0x000ee20000209400 */
[----:B------:R-:W-:Y:S02]  /*0ad0*/  ULOP3.LUT UR6, UR4, UR6, URZ, 0x3c, !UPT ;  /* 0x0000000604067292 */ /* 0x000fe4000f8e3c3f */
[----:B------:R-:W-:-:S04]  /*0ae0*/  @UP0 UIADD3 UR14, UR13, UR14, URZ ;  /* 0x0000000e0d0e0290 */ /* 0x000fc8000fffe03f */
[----:B------:R-:W-:Y:S01]  /*0af0*/  ISETP.LE.AND P1, PT, RZ, UR6, PT ;  /* 0x00000006ff007c0c */ /* 0x000fe2000bf23270 */
[----:B------:R-:W-:Y:S02]  /*0b00*/  ULDC.64 UR6, c[0x0][0x1a0] ;  /* 0x0000680000067ab9 */ /* 0x000fe40000000a00 */
[----:B------:R-:W-:-:S04]  /*0b10*/  @UP0 UIMAD.WIDE.U32 UR18, UR14, UR6, URZ ;  /* 0x000000060e1202a5 */ /* 0x000fc8000f8e003f */
[----:B------:R-:W-:Y:S01]  /*0b20*/  @UP0 UIMAD UR7, UR14, UR7, UR19 ;  /* 0x000000070e0702a4 */ /* 0x000fe2000f8e0213 */
[----:B---3--:R-:W3:Y:S01]  /*0b30*/  MUFU.RCP R2, R2 ;  /* 0x0000000200027308 */ /* 0x008ee20000001000 */
[----:B------:R-:W-:Y:S01]  /*0b40*/  USHF.R.S32.HI UR14, URZ, 0x1f, UR4 ;  /* 0x0000001f3f0e7899 */ /* 0x000fe20008011404 */
[----:B--2---:R-:W-:Y:S02]  /*0b50*/  IABS R5, R5 ;  /* 0x0000000500057213 */ /* 0x004fe40000000000 */
[----:B---3--:R-:W-:-:S04]  /*0b60*/  IADD3 R2, R2, 0xffffffe, RZ ;  /* 0x0ffffffe02027810 */ /* 0x008fc80007ffe0ff */
[----:B------:R-:W2:Y:S02]  /*0b70*/  F2I.FTZ.U32.TRUNC.NTZ R3, R2 ;  /* 0x0000000200037305 */ /* 0x000ea4000021f000 */
[----:B--2---:R-:W-:Y:S02]  /*0b80*/  IMAD.MOV R0, RZ, RZ, -R3 ;  /* 0x000000ffff007224 */ /* 0x004fe400078e0a03 */
        /* <DEDUP_REMOVED lines=28> */
.L_x_452:
[CC--:B------:R-:W-:Y:S01]  /*0d50*/  LEA.HI R28, R6.reuse, R30.reuse, RZ, 0x4 ;  /* 0x0000001e061c7211 */ /* 0x0c0fe200078f20ff */
[----:B------:R-:W2:Y:S01]  /*0d60*/  S2R R16, SR_CTAID.Z ;  /* 0x0000000000107919 */ /* 0x000ea20000002700 */
[CC--:B------:R-:W-:Y:S01]  /*0d70*/  LEA.HI R5, R6.reuse, R30.reuse, RZ, 0x2 ;  /* 0x0000001e06057211 */ /* 0x0c0fe200078f10ff */
[----:B------:R-:W-:Y:S01]  /*0d80*/  IMAD.U32 R10, RZ, RZ, UR23 ;  /* 0x00000017ff0a7e24 */ /* 0x000fe2000f8e00ff */
[----:B------:R-:W-:Y:S01]  /*0d90*/  LEA.HI R29, R6, R30, RZ, 0x3 ;  /* 0x0000001e061d7211 */ /* 0x000fe200078f18ff */
[----:B------:R-:W-:Y:S01]  /*0da0*/  IMAD.MOV.U32 R31, RZ, RZ, 0x10 ;  /* 0x00000010ff1f7424 */ /* 0x000fe200078e00ff */
[----:B------:R-:W-:Y:S01]  /*0db0*/  LOP3.LUT R3, R28, 0xfffffff0, RZ, 0xc0, !PT ;  /* 0xfffffff01c037812 */ /* 0x000fe200078ec0ff */
[----:B------:R-:W-:Y:S01]  /*0dc0*/  BSSY B0, `(.L_x_453) ;  /* 0x000006c000007945 */ /* 0x000fe20003800000 */
[----:B------:R-:W-:Y:S02]  /*0dd0*/  LOP3.LUT R6, R5, 0xfffffffc, RZ, 0xc0, !PT ;  /* 0xfffffffc05067812 */ /* 0x000fe400078ec0ff */
[----:B------:R-:W-:Y:S01]  /*0de0*/  SHF.R.S32.HI R27, RZ, 0x3, R29 ;  /* 0x00000003ff1b7819 */ /* 0x000fe2000001141d */
[C---:B------:R-:W-:Y:S01]  /*0df0*/  IMAD.IADD R19, R30.reuse, 0x1, -R3 ;  /* 0x000000011e137824 */ /* 0x040fe200078e0a03 */
[----:B------:R-:W-:Y:S01]  /*0e00*/  SHF.R.S32.HI R2, RZ, 0x2, R5 ;  /* 0x00000002ff027819 */ /* 0x000fe20000011405 */
[----:B------:R-:W-:Y:S01]  /*0e10*/  IMAD.IADD R6, R30, 0x1, -R6 ;  /* 0x000000011e067824 */ /* 0x000fe200078e0a06 */
[----:B------:R-:W-:Y:S01]  /*0e20*/  SHF.R.S32.HI R24, RZ, 0x5, R14 ;  /* 0x00000005ff187819 */ /* 0x000fe2000001140e */
[----:B------:R-:W-:Y:S01]  /*0e30*/  IMAD.SHL.U32 R4, R27, 0x40, RZ ;  /* 0x000000401b047824 */ /* 0x000fe200078e00ff */
[----:B------:R-:W-:Y:S01]  /*0e40*/  LEA.HI R5, R5, R2, RZ, 0x1 ;  /* 0x0000000205057211 */ /* 0x000fe200078f08ff */
[----:B------:R-:W-:Y:S01]  /*0e50*/  IMAD.SHL.U32 R156, R6, 0x8, RZ ;  /* 0x00000008069c7824 */ /* 0x000fe200078e00ff */
[----:B------:R-:W-:-:S02]  /*0e60*/  LEA.HI R22, R19, R19, RZ, 0x1 ;  /* 0x0000001313167211 */ /* 0x000fc400078f08ff */
[----:B------:R-:W-:Y:S02]  /*0e70*/  LOP3.LUT R4, R4, 0xc0, RZ, 0xc0, !PT ;  /* 0x000000c004047812 */ /* 0x000fe400078ec0ff */
[----:B------:R-:W-:Y:S02]  /*0e80*/  LOP3.LUT R5, R5, 0x7fffffe, RZ, 0xc0, !PT ;  /* 0x07fffffe05057812 */ /* 0x000fe400078ec0ff */
[--C-:B------:R-:W-:Y:S02]  /*0e90*/  SHF.R.S32.HI R7, RZ, 0x1, R22.reuse ;  /* 0x00000001ff077819 */ /* 0x100fe40000011416 */
[----:B------:R-:W-:Y:S01]  /*0ea0*/  SHF.R.S32.HI R6, RZ, 0x1f, R22 ;  /* 0x0000001fff067819 */ /* 0x000fe20000011416 */
[----:B------:R-:W-:Y:S01]  /*0eb0*/  IMAD.IADD R5, R2, 0x1, -R5 ;  /* 0x0000000102057824 */ /* 0x000fe200078e0a05 */
[----:B------:R-:W-:Y:S02]  /*0ec0*/  SHF.R.S32.HI R3, RZ, 0x1f, R2 ;  /* 0x0000001fff037819 */ /* 0x000fe40000011402 */
[----:B------:R-:W-:Y:S01]  /*0ed0*/  LOP3.LUT R9, R4, 0x18, R156, 0xf8, !PT ;  /* 0x0000001804097812 */ /* 0x000fe200078ef89c */
[----:B------:R-:W-:Y:S01]  /*0ee0*/  IMAD R5, R24, 0x8, R5 ;  /* 0x0000000818057824 */ /* 0x000fe200078e0205 */
[----:B------:R-:W-:Y:S01]  /*0ef0*/  SHF.R.U32.HI R8, RZ, 0x3, R4 ;  /* 0x00000003ff087819 */ /* 0x000fe20000011604 */
[C---:B------:R-:W-:Y:S01]  /*0f00*/  IMAD R12, R3.reuse, c[0x0][0x1a0], RZ ;  /* 0x00006800030c7a24 */ /* 0x040fe200078e02ff */
[----:B------:R-:W-:Y:S01]  /*0f10*/  LEA.HI R4, R6, R7, RZ, 0x2 ;  /* 0x0000000706047211 */ /* 0x000fe200078f10ff */
[----:B------:R-:W-:Y:S01]  /*0f20*/  IMAD R13, R3, c[0x0][0x198], RZ ;  /* 0x00006600030d7a24 */ /* 0x000fe200078e02ff */
[----:B------:R-:W-:Y:S01]  /*0f30*/  LOP3.LUT R6, R9, R8, RZ, 0x3c, !PT ;  /* 0x0000000809067212 */ /* 0x000fe200078e3cff */
[----:B------:R-:W-:Y:S01]  /*0f40*/  IMAD.WIDE R8, R10, 0x80, R2 ;  /* 0x000000800a087825 */ /* 0x000fe200078e0202 */
[----:B------:R-:W-:-:S02]  /*0f50*/  LOP3.LUT R4, R4, 0xfffffffc, RZ, 0xc0, !PT ;  /* 0xfffffffc04047812 */ /* 0x000fc400078ec0ff */
[----:B------:R-:W-:Y:S01]  /*0f60*/  SHF.R.S32.HI R157, RZ, 0x1f, R156 ;  /* 0x0000001fff9d7819 */ /* 0x000fe2000001149c */
[----:B------:R-:W-:Y:S01]  /*0f70*/  IMAD.U32 R194, R5, 0x20, R6 ;  /* 0x0000002005c27824 */ /* 0x000fe200078e0006 */
[C---:B------:R-:W-:Y:S01]  /*0f80*/  IADD3 R10, P0, R156.reuse, UR8, RZ ;  /* 0x000000089c0a7c10 */ /* 0x040fe2000ff1e0ff */
[----:B------:R-:W-:Y:S01]  /*0f90*/  IMAD.IADD R25, R7, 0x1, -R4 ;  /* 0x0000000107197824 */ /* 0x000fe200078e0a04 */
[----:B------:R-:W-:Y:S01]  /*0fa0*/  IADD3 R155, R156, 0x20, RZ ;  /* 0x000000209c9b7810 */ /* 0x000fe20007ffe0ff */
[--C-:B------:R-:W-:Y:S01]  /*0fb0*/  IMAD.WIDE.U32 R4, R2, c[0x0][0x1a0], R156.reuse ;  /* 0x0000680002047a25 */ /* 0x100fe200078e009c */
[----:B------:R-:W-:Y:S01]  /*0fc0*/  IADD3.X R11, R157, UR12, RZ, P0, !PT ;  /* 0x0000000c9d0b7c10 */ /* 0x000fe200087fe4ff */
[----:B------:R3:W-:Y:S01]  /*0fd0*/  STL.64 [R1+0x108], R156 ;  /* 0x0001089c01007387 */ /* 0x0007e20000100a00 */
[----:B------:R-:W-:Y:S01]  /*0fe0*/  IADD3 R154, R156, 0x40, RZ ;  /* 0x000000409c9a7810 */ /* 0x000fe20007ffe0ff */
[----:B------:R-:W-:Y:S01]  /*0ff0*/  IMAD.WIDE.U32 R6, R2, c[0x0][0x198], R156 ;  /* 0x0000660002067a25 */ /* 0x000fe200078e009c */
[----:B------:R-:W-:Y:S01]  /*1000*/  IADD3 R4, P0, R4, UR18, RZ ;  /* 0x0000001204047c10 */ /* 0x000fe2000ff1e0ff */
[----:B------:R-:W-:-:S02]  /*1010*/  UIADD3 UR8, -UR10, UR25, URZ ;  /* 0x000000190a087290 */ /* 0x000fc4000fffe13f */
[----:B------:R-:W-:Y:S01]  /*1020*/  IMAD R12, R2, c[0x0][0x1a4], R12 ;  /* 0x00006900020c7a24 */ /* 0x000fe200078e020c */
[----:B------:R-:W-:Y:S01]  /*1030*/  IADD3 R6, P1, R6, UR16, RZ ;  /* 0x0000001006067c10 */ /* 0x000fe2000ff3e0ff */
[----:B--2---:R-:W-:Y:S01]  /*1040*/  IMAD.WIDE.U32 R16, R16, c[0x0][0x1a8], R10 ;  /* 0x00006a0010107a25 */ /* 0x004fe200078e000a */
[----:B------:R-:W-:Y:S02]  /*1050*/  SHF.R.S32.HI R10, RZ, 0x1f, R0 ;  /* 0x0000001fff0a7819 */ /* 0x000fe40000011400 */
[----:B------:R-:W-:Y:S01]  /*1060*/  IADD3.X R5, R5, UR7, R12, P0, !PT ;  /* 0x0000000705057c10 */ /* 0x000fe200087fe40c */
[----:B------:R-:W-:Y:S01]  /*1070*/  IMAD R13, R2, c[0x0][0x19c], R13 ;  /* 0x00006700020d7a24 */ /* 0x000fe200078e020d */
[----:B------:R-:W-:Y:S01]  /*1080*/  SHF.R.S32.HI R11, RZ, 0x1f, R14 ;  /* 0x0000001fff0b7819 */ /* 0x000fe2000001140e */
[C---:B------:R-:W-:Y:S01]  /*1090*/  IMAD R12, R10.reuse, c[0x0][0x1b0], RZ ;  /* 0x00006c000a0c7a24 */ /* 0x040fe200078e02ff */
[----:B------:R-:W-:Y:S01]  /*10a0*/  ULDC.64 UR6, c[0x0][0x1a8] ;  /* 0x00006a0000067ab9 */ /* 0x000fe20000000a00 */
[----:B------:R-:W-:Y:S01]  /*10b0*/  IMAD R10, R10, c[0x0][0x1b8], RZ ;  /* 0x00006e000a0a7a24 */ /* 0x000fe200078e02ff */
[----:B------:R-:W-:Y:S01]  /*10c0*/  IADD3.X R7, R7, UR15, R13, P1, !PT ;  /* 0x0000000f07077c10 */ /* 0x000fe20008ffe40d */
[----:B------:R-:W-:Y:S01]  /*10d0*/  IMAD.WIDE.U32 R32, R0, c[0x0][0x1b8], R4 ;  /* 0x00006e0000207a25 */ /* 0x000fe200078e0004 */
[----:B------:R-:W-:Y:S01]  /*10e0*/  ISETP.GE.AND P0, PT, R2, UR8, PT ;  /* 0x0000000802007c0c */ /* 0x000fe2000bf06270 */
[----:B------:R-:W-:Y:S01]  /*10f0*/  UIMAD UR6, UR14, UR6, URZ ;  /* 0x000000060e0672a4 */ /* 0x000fe2000f8e023f */
[----:B------:R-:W-:Y:S01]  /*1100*/  SHF.R.S32.HI R13, RZ, 0x1f, R18 ;  /* 0x0000001fff0d7819 */ /* 0x000fe20000011412 */
[C---:B------:R-:W-:Y:S01]  /*1110*/  IMAD R10, R0.reuse, c[0x0][0x1bc], R10 ;  /* 0x00006f00000a7a24 */ /* 0x040fe200078e020a */
[----:B------:R-:W-:Y:S01]  /*1120*/  LEA.HI R11, R11, R24, RZ, 0x2 ;  /* 0x000000180b0b7211 */ /* 0x000fe200078f10ff */
[C---:B------:R-:W-:Y:S01]  /*1130*/  IMAD.WIDE.U32 R36, R0.reuse, c[0x0][0x1b0], R6 ;  /* 0x00006c0000247a25 */ /* 0x040fe200078e0006 */
[----:B------:R-:W-:Y:S01]  /*1140*/  LEA.HI R23, R13, R18, RZ, 0x2 ;  /* 0x000000120d177211 */ /* 0x000fe200078f10ff */
[----:B------:R-:W-:Y:S01]  /*1150*/  UIMAD UR6, UR4, UR7, UR6 ;  /* 0x00000007040672a4 */ /* 0x000fe2000f8e0206 */
[----:B------:R-:W-:Y:S01]  /*1160*/  LOP3.LUT R11, R11, 0xffffffc, RZ, 0xc0, !PT ;  /* 0x0ffffffc0b0b7812 */ /* 0x000fe200078ec0ff */
[----:B------:R-:W-:Y:S01]  /*1170*/  IMAD R12, R0, c[0x0][0x1b4], R12 ;  /* 0x00006d00000c7a24 */ /* 0x000fe200078e020c */
[----:B------:R3:W-:Y:S01]  /*1180*/  STL.64 [R1+0x118], R36 ;  /* 0x0001182401007387 */ /* 0x0007e20000100a00 */
[----:B------:R-:W-:Y:S01]  /*1190*/  IMAD.IADD R35, R33, 0x1, R10 ;  /* 0x0000000121237824 */ /* 0x000fe200078e020a */
[----:B------:R-:W-:Y:S01]  /*11a0*/  SHF.R.S32.HI R21, RZ, 0x2, R23 ;  /* 0x00000002ff157819 */ /* 0x000fe20000011417 */
[----:B------:R-:W-:Y:S01]  /*11b0*/  IMAD.IADD R39, R37, 0x1, R12 ;  /* 0x0000000125277824 */ /* 0x000fe200078e020c */
[----:B------:R3:W-:Y:S01]  /*11c0*/  STL.64 [R1+0x170], R32 ;  /* 0x0001702001007387 */ /* 0x0007e20000100a00 */
[----:B------:R-:W-:Y:S01]  /*11d0*/  IMAD.IADD R0, R24, 0x1, -R11 ;  /* 0x0000000118007824 */ /* 0x000fe200078e0a0b */
[----:B------:R-:W-:Y:S01]  /*11e0*/  LOP3.LUT P1, RZ, R25, 0x2, RZ, 0xc0, !PT ;  /* 0x0000000219ff7812 */ /* 0x000fe2000782c0ff */
[----:B------:R-:W-:Y:S01]  /*11f0*/  IMAD.SHL.U32 R194, R194, 0x2, RZ ;  /* 0x00000002c2c27824 */ /* 0x000fe200078e00ff */
[----:B------:R3:W-:Y:S01]  /*1200*/  STL [R1+0x120], R155 ;  /* 0x0001209b01007387 */ /* 0x0007e20000100800 */
[----:B------:R-:W-:Y:S01]  /*1210*/  IADD3 R11, R17, UR6, RZ ;  /* 0x00000006110b7c10 */ /* 0x000fe2000fffe0ff */
[----:B------:R-:W-:Y:S01]  /*1220*/  IMAD R26, R0, 0x10, R21 ;  /* 0x00000010001a7824 */ /* 0x000fe200078e0215 */
[----:B------:R-:W-:Y:S01]  /*1230*/  SEL R4, R31, 0xfffffff0, !P1 ;  /* 0xfffffff01f047807 */ /* 0x000fe20004800000 */
[----:B------:R3:W-:Y:S04]  /*1240*/  STL [R1+0x124], R154 ;  /* 0x0001249a01007387 */ /* 0x0007e80000100800 */
        /* <DEDUP_REMOVED lines=35> */
.L_x_454:
[----:B------:R-:W-:Y:S05]  /*1480*/  BSYNC B0 ;  /* 0x0000000000007941 */ /* 0x000fea0003800000 */
.L_x_453:
[----:B------:R-:W-:Y:S01]  /*1490*/  IADD3 R20, R2, 0x20, RZ ;  /* 0x0000002002147810 */ /* 0x000fe20007ffe0ff */
[----:B------:R-:W-:Y:S03]  /*14a0*/  BSSY B0, `(.L_x_455) ;  /* 0x0000024000007945 */ /* 0x000fe60003800000 */
[----:B------:R-:W-:-:S13]  /*14b0*/  ISETP.GE.AND P0, PT, R20, UR8, PT ;  /* 0x0000000814007c0c */ /* 0x000fda000bf06270 */
[----:B------:R-:W-:Y:S05]  /*14c0*/  @P0 BRA `(.L_x_456) ;  /* 0x0000021000000947 */ /* 0x000fea0003800000 */
[----:B------:R-:W-:Y:S01]  /*14d0*/  IADD3 R0, P0, R8, 0x20, RZ ;  /* 0x0000002008007810 */ /* 0x000fe20007f1e0ff */
[----:B--2---:R-:W-:Y:S01]  /*14e0*/  IMAD.MOV.U32 R6, RZ, RZ, R16 ;  /* 0x000000ffff067224 */ /* 0x004fe200078e0010 */
        /* <DEDUP_REMOVED lines=31> */
.L_x_456:
[----:B------:R-:W-:Y:S05]  /*16e0*/  BSYNC B0 ;  /* 0x0000000000007941 */ /* 0x000fea0003800000 */
.L_x_455:
        /* <DEDUP_REMOVED lines=37> */
.L_x_458:
[----:B------:R-:W-:Y:S05]  /*1940*/  BSYNC B0 ;  /* 0x0000000000007941 */ /* 0x000fea0003800000 */
.L_x_457:
        /* <DEDUP_REMOVED lines=19> */
[----:B--2---:R-:W-:Y:S01]  /*1a80*/  @!P2 LEA R6, P1, R10, c[0x0][0x160], 0x1 ;  /* 0x000058000a06aa11 */ /* 0x004fe200078208ff */
        /* <DEDUP_REMOVED lines=20> */
.L_x_460:
[----:B------:R-:W-:Y:S05]  /*1bd0*/  BSYNC B0 ;  /* 0x0000000000007941 */ /* 0x000fea0003800000 */
.L_x_459:
        /* <DEDUP_REMOVED lines=11> */
[----:B--2-4-:R-:W-:Y:S01]  /*1c90*/  IMAD.WIDE.U32 R6, R151, UR4, R152 ;  /* 0x0000000497067c25 */ /* 0x014fe2000f8e0098 */
        /* <DEDUP_REMOVED lines=30> */
.L_x_462:
[----:B------:R-:W-:Y:S05]  /*1e80*/  BSYNC B0 ;  /* 0x0000000000007941 */ /* 0x000fea0003800000 */
.L_x_461:
        /* <DEDUP_REMOVED lines=37> */
.L_x_464:
[----:B------:R-:W-:Y:S05]  /*20e0*/  BSYNC B0 ;  /* 0x0000000000007941 */ /* 0x000fea0003800000 */
.L_x_463:
[----:B------:R-:W0:Y:S01]  /*20f0*/  LDGDEPBAR ;  /* 0x00000000000079af */ /* 0x000e220000000000 */
[----:B------:R-:W-:Y:S01]  /*2100*/  LOP3.LUT R0, R23, 0x7ffffffc, RZ, 0xc0, !PT ;  /* 0x7ffffffc17007812 */ /* 0x000fe200078ec0ff */
[----:B--2---:R-:W-:Y:S01]  /*2110*/  IMAD.U32 R8, RZ, RZ, UR5 ;  /* 0x00000005ff087e24 */ /* 0x004fe2000f8e00ff */
[----:B------:R-:W-:Y:S01]  /*2120*/  ISETP.GE.AND P1, PT, R2, UR13, PT ;  /* 0x0000000d02007c0c */ /* 0x000fe2000bf26270 */
[----:B------:R-:W-:Y:S01]  /*2130*/  IMAD.MOV.U32 R16, RZ, RZ, R34 ;  /* 0x000000ffff107224 */ /* 0x000fe200078e0022 */
[----:B------:R-:W-:Y:S01]  /*2140*/  SHF.R.S32.HI R11, RZ, 0x4, R28 ;  /* 0x00000004ff0b7819 */ /* 0x000fe2000001141c */
[----:B------:R-:W-:Y:S01]  /*2150*/  IMAD.IADD R2, R18, 0x1, -R0 ;  /* 0x0000000112027824 */ /* 0x000fe200078e0a00 */
[----:B------:R-:W-:Y:S01]  /*2160*/  LOP3.LUT R0, R29, 0xfffffff8, RZ, 0xc0, !PT ;  /* 0xfffffff81d007812 */ /* 0x000fe200078ec0ff */
[----:B------:R-:W-:Y:S01]  /*2170*/  IMAD.MOV.U32 R17, RZ, RZ, R35 ;  /* 0x000000ffff117224 */ /* 0x000fe200078e0023 */
[----:B------:R-:W-:Y:S01]  /*2180*/  LOP3.LUT R3, R22, 0x7fffffe, RZ, 0xc0, !PT ;  /* 0x07fffffe16037812 */ /* 0x000fe200078ec0ff */
[----:B------:R-:W-:Y:S01]  /*2190*/  IMAD.MOV.U32 R16, RZ, RZ, R32 ;  /* 0x000000ffff107224 */ /* 0x000fe200078e0020 */
[----:B------:R-:W-:Y:S01]  /*21a0*/  LEA R9, R24, UR10, 0x4 ;  /* 0x0000000a18097c11 */ /* 0x000fe2000f8e20ff */
[----:B------:R-:W-:Y:S01]  /*21b0*/  IMAD.IADD R0, R30, 0x1, -R0 ;  /* 0x000000011e007824 */ /* 0x000fe200078e0a00 */
[----:B------:R-:W-:Y:S01]  /*21c0*/  LEA.HI R5, R28, R11, RZ, 0x1 ;  /* 0x0000000b1c057211 */ /* 0x000fe200078f08ff */
[----:B------:R-:W-:Y:S01]  /*21d0*/  IMAD.IADD R10, R19, 0x1, -R3 ;  /* 0x00000001130a7824 */ /* 0x000fe200078e0a03 */
[----:B------:R-:W-:Y:S01]  /*21e0*/  SHF.R.S32.HI R7, RZ, 0x1f, R19 ;  /* 0x0000001fff077819 */ /* 0x000fe20000011413 */
[----:B------:R-:W-:Y:S01]  /*21f0*/  IMAD.SHL.U32 R3, R2, 0x2, RZ ;  /* 0x0000000202037824 */ /* 0x000fe200078e00ff */
[----:B------:R-:W-:Y:S01]  /*2200*/  LEA.HI R6, R0, R0, RZ, 0x1 ;  /* 0x0000000000067211 */ /* 0x000fe200078f08ff */
[----:B------:R-:W-:Y:S01]  /*2210*/  IMAD.SHL.U32 R14, R27, 0x8, RZ ;  /* 0x000000081b0e7824 */ /* 0x000fe200078e00ff */
[----:B------:R-:W-:Y:S01]  /*2220*/  IADD3 R9, R9, 0x1, R21 ;  /* 0x0000000109097810 */ /* 0x000fe20007ffe015 */
[----:B------:R-:W-:Y:S01]  /*2230*/  IMAD R12, R26, c[0x0][0x228], R3 ;  /* 0x00008a001a0c7a24 */ /* 0x000fe200078e0203 */
[----:B------:R-:W-:Y:S01]  /*2240*/  LOP3.LUT R5, R5, 0xfffffffe, RZ, 0xc0, !PT ;  /* 0xfffffffe05057812 */ /* 0x000fe200078ec0ff */
[----:B------:R-:W-:Y:S01]  /*2250*/  ULEA UR14, UR24, UR9, 0x6 ;  /* 0x00000009180e7291 */ /* 0x000fe2000f8e303f */
[----:B------:R-:W-:Y:S01]  /*2260*/  LOP3.LUT R2, R6, 0x7fffffe, RZ, 0xc0, !PT ;  /* 0x07fffffe06027812 */ /* 0x000fe200078ec0ff */
[----:B------:R-:W-:-:S04]  /*2270*/  DEPBAR.LE SB0, 0x0 ;  /* 0x000080000000791a */ /* 0x000fc80000000000 */
[----:B------:R-:W-:Y:S01]  /*2280*/  BAR.SYNC.DEFER_BLOCKING 0x0 ;  /* 0x0000000000007b1d */ /* 0x000fe20000010000 */
[----:B------:R-:W-:Y:S01]  /*2290*/  LEA.HI R7, R7, R19, RZ, 0x3 ;  /* 0x0000001307077211 */ /* 0x000fe200078f18ff */
[----:B------:R-:W-:Y:S01]  /*22a0*/  UIMAD UR9, UR16, UR4, URZ ;  /* 0x00000004100972a4 */ /* 0x000fe2000f8e023f */
[----:B------:R-:W-:Y:S01]  /*22b0*/  IADD3 R13, R8, -UR25, R9 ;  /* 0x80000019080d7c10 */ /* 0x000fe2000fffe009 */
[----:B------:R-:W-:Y:S01]  /*22c0*/  IMAD.IADD R9, R11, 0x1, -R5 ;  /* 0x000000010b097824 */ /* 0x000fe200078e0a05 */
[----:B------:R-:W-:Y:S01]  /*22d0*/  UIADD3 UR14, UR14, -0x40, URZ ;  /* 0xffffffc00e0e7890 */ /* 0x000fe2000fffe03f */
[----:B------:R-:W-:Y:S01]  /*22e0*/  IMAD.IADD R11, R0, 0x1, -R2 ;  /* 0x00000001000b7824 */ /* 0x000fe200078e0a02 */
[----:B------:R-:W-:Y:S01]  /*22f0*/  SHF.R.S32.HI R0, RZ, 0x1, R6 ;  /* 0x00000001ff007819 */ /* 0x000fe20000011406 */
[----:B------:R-:W-:Y:S01]  /*2300*/  IMAD.U32 R5, RZ, RZ, UR23 ;  /* 0x00000017ff057e24 */ /* 0x000fe2000f8e00ff */
[----:B------:R-:W-:Y:S01]  /*2310*/  UIMAD UR9, UR7, UR17, UR9 ;  /* 0x00000011070972a4 */ /* 0x000fe2000f8e0209 */
[----:B------:R-:W-:Y:S01]  /*2320*/  IMAD.SHL.U32 R2, R25, 0x40, RZ ;  /* 0x0000004019027824 */ /* 0x000fe200078e00ff */
[----:B------:R-:W-:Y:S01]  /*2330*/  LOP3.LUT P2, RZ, R0, 0x2, RZ, 0xc0, !PT ;  /* 0x0000000200ff7812 */ /* 0x000fe2000784c0ff */
[----:B------:R-:W-:Y:S01]  /*2340*/  IMAD.SHL.U32 R3, R7, 0x20, RZ ;  /* 0x0000002007037824 */ /* 0x000fe200078e00ff */
[----:B------:R-:W-:Y:S01]  /*2350*/  USHF.R.S32.HI UR10, URZ, 0x1f, UR14 ;  /* 0x0000001f3f0a7899 */ /* 0x000fe2000801140e */
[----:B------:R-:W-:Y:S01]  /*2360*/  IMAD R150, R5, 0x8, R24 ;  /* 0x0000000805967824 */ /* 0x000fe200078e0218 */
[----:B------:R-:W-:Y:S01]  /*2370*/  LOP3.LUT R2, R2, 0xc0, RZ, 0xc0, !PT ;  /* 0x000000c002027812 */ /* 0x000fe200078ec0ff */
[----:B------:R-:W-:Y:S01]  /*2380*/  IMAD.SHL.U32 R5, R9, 0x8, RZ ;  /* 0x0000000809057824 */ /* 0x000fe200078e00ff */
[----:B------:R-:W-:Y:S01]  /*2390*/  LOP3.LUT R3, R3, 0xffffff00, RZ, 0xc0, !PT ;  /* 0xffffff0003037812 */ /* 0x000fe200078ec0ff */
[----:B------:R-:W-:Y:S01]  /*23a0*/  IMAD.SHL.U32 R0, R0, 0x40, RZ ;  /* 0x0000004000007824 */ /* 0x000fe200078e00ff */
[----:B------:R2:W-:Y:S01]  /*23b0*/  STL [R1+0x78], R150 ;  /* 0x0000789601007387 */ /* 0x0005e20000100800 */
[----:B------:R-:W-:Y:S01]  /*23c0*/  IMAD.U32 R15, RZ, RZ, UR17 ;  /* 0x00000011ff0f7e24 */ /* 0x000fe2000f8e00ff */
[----:B------:R-:W-:Y:S01]  /*23d0*/  LOP3.LUT R5, R2, 0x8, R5, 0xf8, !PT ;  /* 0x0000000802057812 */ /* 0x000fe200078ef805 */
[--C-:B------:R-:W-:Y:S01]  /*23e0*/  IMAD R6, R24, 0x200, R3.reuse ;  /* 0x0000020018067824 */ /* 0x100fe200078e0203 */
[----:B------:R2:W-:Y:S01]  /*23f0*/  STL.64 [R1+0x128], R16 ;  /* 0x0001281001007387 */ /* 0x0005e20000100a00 */
[----:B------:R-:W-:Y:S01]  /*2400*/  SHF.R.U32.HI R2, RZ, 0x3, R2 ;  /* 0x00000003ff027819 */ /* 0x000fe20000011602 */
[----:B------:R-:W-:Y:S01]  /*2410*/  IMAD R8, R10, 0x20, R3 ;  /* 0x000000200a087824 */ /* 0x000fe200078e0203 */
[----:B------:R-:W-:Y:S01]  /*2420*/  LOP3.LUT R0, R0, 0xc0, RZ, 0xc0, !PT ;  /* 0x000000c000007812 */ /* 0x000fe200078ec0ff */
[----:B------:R2:W-:Y:S01]  /*2430*/  @P1 STS [R194+0x9000], RZ ;  /* 0x009000ffc2001388 */ /* 0x0005e20000000800 */
[----:B------:R-:W-:Y:S01]  /*2440*/  IMAD R7, R10, 0x20, R6 ;  /* 0x000000200a077824 */ /* 0x000fe200078e0206 */
[----:B------:R-:W-:Y:S01]  /*2450*/  LOP3.LUT R2, R5, R2, RZ, 0x3c, !PT ;  /* 0x0000000205027212 */ /* 0x000fe200078e3cff */
[----:B------:R-:W-:Y:S01]  /*2460*/  IMAD R3, R9, 0x8, R11 ;  /* 0x0000000809037824 */ /* 0x000fe200078e020b */
[----:B------:R2:W-:Y:S01]  /*2470*/  @P1 STS [R194+0x9004], RZ ;  /* 0x009004ffc2001388 */ /* 0x0005e20000000800 */
[----:B------:R-:W-:Y:S01]  /*2480*/  LOP3.LUT R6, R0, 0x8, R14, 0xf8, !PT ;  /* 0x0000000800067812 */ /* 0x000fe200078ef80e */
[----:B------:R-:W-:Y:S01]  /*2490*/  IMAD.SHL.U32 R30, R30, 0x2, RZ ;  /* 0x000000021e1e7824 */ /* 0x000fe200078e00ff */
[----:B------:R-:W-:Y:S01]  /*24a0*/  SHF.R.U32.HI R0, RZ, 0x3, R0 ;  /* 0x00000003ff007819 */ /* 0x000fe20000011600 */
[----:B------:R2:W-:Y:S01]  /*24b0*/  @P1 STS.64 [R194+0x9008], RZ ;  /* 0x009008ffc2001388 */ /* 0x0005e20000000a00 */
[----:B------:R-:W-:Y:S01]  /*24c0*/  IMAD.IADD R5, R2, 0x1, R8 ;  /* 0x0000000102057824 */ /* 0x000fe200078e0208 */
[----:B------:R-:W-:Y:S01]  /*24d0*/  IADD3 R147, P0, R12, UR14, RZ ;  /* 0x0000000e0c937c10 */ /* 0x000fe2000ff1e0ff */
[----:B------:R-:W-:Y:S01]  /*24e0*/  IMAD.IADD R2, R2, 0x1, R7 ;  /* 0x0000000102027824 */ /* 0x000fe200078e0207 */
[----:B------:R2:W-:Y:S01]  /*24f0*/  @P1 STS.128 [R194+0xa000], RZ ;  /* 0x00a000ffc2001388 */ /* 0x0005e20000000c00 */
[----:B------:R-:W-:Y:S01]  /*2500*/  LOP3.LUT R0, R6, R0, RZ, 0x3c, !PT ;  /* 0x0000000006007212 */ /* 0x000fe200078e3cff */
[----:B------:R-:W-:Y:S01]  /*2510*/  IMAD.WIDE.U32 R6, R15, UR4, R16 ;  /* 0x000000040f067c25 */ /* 0x000fe2000f8e0010 */
[----:B------:R-:W-:Y:S01]  /*2520*/  UIADD3 UR7, UR41, 0x646e171e, URZ ;  /* 0x646e171e29077890 */ /* 0x000fe2000fffe03f */
[----:B------:R2:W-:Y:S01]  /*2530*/  @P1 STS.128 [R194+0xb000], RZ ;  /* 0x00b000ffc2001388 */ /* 0x0005e20000000c00 */
[----:B------:R-:W-:Y:S01]  /*2540*/  LEA.HI.X.SX32 R148, R12, UR10, 0x1, P0 ;  /* 0x0000000a0c947c11 */ /* 0x000fe200080f0eff */
[----:B------:R-:W-:Y:S01]  /*2550*/  BSSY B0, `(.L_x_465) ;  /* 0x0000022000007945 */ /* 0x000fe20003800000 */
[----:B------:R-:W-:Y:S01]  /*2560*/  IADD3 R8, R7, UR9, RZ ;  /* 0x0000000907087c10 */ /* 0x000fe2000fffe0ff */
[----:B------:R-:W-:Y:S01]  /*2570*/  IMAD.U32 R0, R3, 0x20, R0 ;  /* 0x0000002003007824 */ /* 0x000fe200078e0000 */
[----:B------:R-:W-:-:S02]  /*2580*/  LOP3.LUT R146, R30, 0x6, RZ, 0xc0, !PT ;  /* 0x000000061e927812 */ /* 0x000fc400078ec0ff */
[----:B------:R-:W-:Y:S02]  /*2590*/  IADD3 R144, R13, c[0x0][0x2e8], RZ ;  /* 0x0000ba000d907a10 */ /* 0x000fe40007ffe0ff */
[----:B------:R-:W-:Y:S01]  /*25a0*/  SEL R3, R31, 0xfffffff0, !P2 ;  /* 0xfffffff01f037807 */ /* 0x000fe20005000000 */
        /* <DEDUP_REMOVED lines=28> */
.L_x_466:
[----:B------:R-:W-:Y:S05]  /*2770*/  BSYNC B0 ;  /* 0x0000000000007941 */ /* 0x000fea0003800000 */
.L_x_465:
        /* <DEDUP_REMOVED lines=36> */
.L_x_468:
[----:B------:R-:W-:Y:S05]  /*29c0*/  BSYNC B0 ;  /* 0x0000000000007941 */ /* 0x000fea0003800000 */
.L_x_467:
[----:B------:R-:W-:Y:S01]  /*29d0*/  IMAD.SHL.U32 R192, R2, 0x2, RZ ;  /* 0x0000000202c07824 */ /* 0x000fe200078e00ff */
[----:B------:R-:W0:Y:S01]  /*29e0*/  LDGDEPBAR ;  /* 0x00000000000079af */ /* 0x000e220000000000 */
[----:B------:R-:W-:Y:S01]  /*29f0*/  IMAD.SHL.U32 R189, R0, 0x2, RZ ;  /* 0x0000000200bd7824 */ /* 0x000fe200078e00ff */
[----:B------:R-:W-:Y:S01]  /*2a00*/  UISETP.GE.AND UP0, UPT, UR24, 0x2, UPT ;  /* 0x000000021800788c */ /* 0x000fe2000bf06270 */
[----:B------:R-:W-:Y:S01]  /*2a10*/  IMAD R193, R4, 0x2, R192 ;  /* 0x0000000204c17824 */ /* 0x000fe200078e02c0 */
[----:B----4-:R-:W-:Y:S01]  /*2a20*/  LDSM.16.M88.4 R12, [R192] ;  /* 0x00000000c00c783b */ /* 0x010fe20000000200 */
[----:B------:R-:W-:Y:S01]  /*2a30*/  IMAD R191, R3, 0x2, R189 ;  /* 0x0000000203bf7824 */ /* 0x000fe200078e02bd */
[----:B------:R-:W-:Y:S02]  /*2a40*/  IADD3 R3, R144, 0x8, RZ ;  /* 0x0000000890037810 */ /* 0x000fe40007ffe0ff */
[----:B------:R-:W4:Y:S01]  /*2a50*/  LDSM.16.M88.4 R20, [R189+0x6000] ;  /* 0x00600000bd14783b */ /* 0x000f220000000200 */
[----:B------:R-:W-:-:S02]  /*2a60*/  PLOP3.LUT P0, PT, PT, PT, UP0, 0x80, 0x0 ;  /* 0x000000000000781c */ /* 0x000fc40003f0f008 */
[C---:B------:R-:W-:Y:S01]  /*2a70*/  IADD3 R2, R144.reuse, 0x40, RZ ;  /* 0x0000004090027810 */ /* 0x040fe20007ffe0ff */
[----:B------:R-:W5:Y:S01]  /*2a80*/  LDSM.16.M88.4 R8, [R192+0x1000] ;  /* 0x00100000c008783b */ /* 0x000f620000000200 */
[----:B------:R-:W-:-:S03]  /*2a90*/  IADD3 R0, R144, 0x48, RZ ;  /* 0x0000004890007810 */ /* 0x000fc60007ffe0ff */
[----:B---3--:R-:W3:Y:S04]  /*2aa0*/  LDSM.16.M88.4 R32, [R189+0x6400] ;  /* 0x00640000bd20783b */ /* 0x008ee80000000200 */
[----:B------:R-:W1:Y:S04]  /*2ab0*/  LDSM.16.M88.4 R28, [R189+0x6800] ;  /* 0x00680000bd1c783b */ /* 0x000e680000000200 */
[----:B------:R-:W2:Y:S04]  /*2ac0*/  LDSM.16.M88.4 R24, [R189+0x6c00] ;  /* 0x006c0000bd18783b */ /* 0x000ea80000000200 */
[----:B------:R-:W-:Y:S04]  /*2ad0*/  LDSM.16.M88.4 R40, [R191+0x6000] ;  /* 0x00600000bf28783b */ /* 0x000fe80000000200 */
[----:B--2---:R-:W2:Y:S04]  /*2ae0*/  LDSM.16.M88.4 R16, [R193+0x1000] ;  /* 0x00100000c110783b */ /* 0x004ea80000000200 */
[----:B------:R-:W1:Y:S04]  /*2af0*/  LDSM.16.M88.4 R36, [R191+0x6400] ;  /* 0x00640000bf24783b */ /* 0x000e680000000200 */
[----:B------:R-:W1:Y:S04]  /*2b00*/  LDSM.16.M88.4 R48, [R191+0x6800] ;  /* 0x00680000bf30783b */ /* 0x000e680000000200 */
[----:B------:R-:W1:Y:S01]  /*2b10*/  LDSM.16.M88.4 R44, [R191+0x6c00] ;  /* 0x006c0000bf2c783b */ /* 0x000e620000000200 */
[-C--:B----4-:R-:W-:Y:S08]  /*2b20*/  HMMA.16816.F32 R96, R12, R20.reuse, RZ ;  /* 0x000000140c60723c */ /* 0x090ff000000018ff */
[C---:B-----5:R-:W-:Y:S08]  /*2b30*/  HMMA.16816.F32 R60, R8.reuse, R20, RZ ;  /* 0x00000014083c723c */ /* 0x060ff000000018ff */
[-C--:B------:R-:W-:Y:S08]  /*2b40*/  HMMA.16816.F32 R92, R8, R22.reuse, RZ ;  /* 0x00000016085c723c */ /* 0x080ff000000018ff */
[----:B------:R-:W-:Y:S01]  /*2b50*/  HMMA.16816.F32 R88, R12, R22, RZ ;  /* 0x000000160c58723c */ /* 0x000fe200000018ff */
[----:B------:R-:W4:Y:S07]  /*2b60*/  LDSM.16.M88.4 R20, [R193] ;  /* 0x00000000c114783b */ /* 0x000f2e0000000200 */
[C---:B---3--:R-:W-:Y:S08]  /*2b70*/  HMMA.16816.F32 R56, R8.reuse, R32, RZ ;  /* 0x000000200838723c */ /* 0x048ff000000018ff */
[C---:B-1----:R-:W-:Y:S08]  /*2b80*/  HMMA.16816.F32 R52, R8.reuse, R28, RZ ;  /* 0x0000001c0834723c */ /* 0x042ff000000018ff */
        /* <DEDUP_REMOVED lines=8> */
[C---:B------:R-:W-:Y:S08]  /*2c10*/  HMMA.16816.F32 R8, R12.reuse, R24, RZ ;  /* 0x000000180c08723c */ /* 0x040ff000000018ff */
[----:B------:R-:W-:Y:S01]  /*2c20*/  HMMA.16816.F32 R24, R12, R26, RZ ;  /* 0x0000001a0c18723c */ /* 0x000fe200000018ff */
[----:B------:R-:W-:Y:S07]  /*2c30*/  LDSM.16.M88.4 R12, [R192+0x3000] ;  /* 0x00300000c00c783b */ /* 0x000fee0000000200 */
[C---:B--2---:R-:W-:Y:S08]  /*2c40*/  HMMA.16816.F32 R60, R16.reuse, R40, R60 ;  /* 0x00000028103c723c */ /* 0x044ff0000000183c */
[C---:B------:R-:W-:Y:S01]  /*2c50*/  HMMA.16816.F32 R108, R16.reuse, R36, R56 ;  /* 0x00000024106c723c */ /* 0x040fe20000001838 */
[----:B------:R-:W1:Y:S07]  /*2c60*/  LDSM.16.M88.4 R56, [R189+0x7000] ;  /* 0x00700000bd38783b */ /* 0x000e6e0000000200 */
[C---:B------:R-:W-:Y:S01]  /*2c70*/  HMMA.16816.F32 R136, R16.reuse, R48, R52 ;  /* 0x000000301088723c */ /* 0x040fe20000001834 */
[----:B------:R-:W-:Y:S07]  /*2c80*/  LDSM.16.M88.4 R52, [R189+0x7400] ;  /* 0x00740000bd34783b */ /* 0x000fee0000000200 */
[C---:B------:R-:W-:Y:S08]  /*2c90*/  HMMA.16816.F32 R132, R16.reuse, R44, R72 ;  /* 0x0000002c1084723c */ /* 0x040ff00000001848 */
[C---:B------:R-:W-:Y:S08]  /*2ca0*/  HMMA.16816.F32 R104, R16.reuse, R42, R92 ;  /* 0x0000002a1068723c */ /* 0x040ff0000000185c */
[C---:B------:R-:W-:Y:S08]  /*2cb0*/  HMMA.16816.F32 R100, R16.reuse, R38, R84 ;  /* 0x000000261064723c */ /* 0x040ff00000001854 */
[C---:B------:R-:W-:Y:S08]  /*2cc0*/  HMMA.16816.F32 R112, R16.reuse, R50, R80 ;  /* 0x000000321070723c */ /* 0x040ff00000001850 */
[----:B------:R-:W-:Y:S01]  /*2cd0*/  HMMA.16816.F32 R116, R16, R46, R68 ;  /* 0x0000002e1074723c */ /* 0x000fe20000001844 */
[----:B------:R-:W2:Y:S07]  /*2ce0*/  LDSM.16.M88.4 R16, [R192+0x2000] ;  /* 0x00200000c010783b */ /* 0x000eae0000000200 */
[C---:B----4-:R-:W-:Y:S08]  /*2cf0*/  HMMA.16816.F32 R120, R20.reuse, R36, R64 ;  /* 0x000000241478723c */ /* 0x050ff00000001840 */
[C---:B------:R-:W-:Y:S08]  /*2d00*/  HMMA.16816.F32 R96, R20.reuse, R40, R96 ;  /* 0x000000281460723c */ /* 0x040ff00000001860 */
[C---:B------:R-:W-:Y:S01]  /*2d10*/  HMMA.16816.F32 R64, R20.reuse, R42, R88 ;  /* 0x0000002a1440723c */ /* 0x040fe20000001858 */
[----:B------:R-:W3:Y:S07]  /*2d20*/  LDSM.16.M88.4 R40, [R189+0x7800] ;  /* 0x00780000bd28783b */ /* 0x000eee0000000200 */
[C---:B------:R-:W-:Y:S01]  /*2d30*/  HMMA.16816.F32 R68, R20.reuse, R38, R76 ;  /* 0x000000261444723c */ /* 0x040fe2000000184c */
[----:B------:R-:W4:Y:S07]  /*2d40*/  LDSM.16.M88.4 R36, [R189+0x7c00] ;  /* 0x007c0000bd24783b */ /* 0x000f2e0000000200 */
[C---:B------:R-:W-:Y:S01]  /*2d50*/  HMMA.16816.F32 R124, R20.reuse, R48, R32 ;  /* 0x00000030147c723c */ /* 0x040fe20000001820 */
[----:B------:R-:W-:Y:S07]  /*2d60*/  LDSM.16.M88.4 R32, [R191+0x7000] ;  /* 0x00700000bf20783b */ /* 0x000fee0000000200 */
[C---:B------:R-:W-:Y:S01]  /*2d70*/  HMMA.16816.F32 R128, R20.reuse, R44, R8 ;  /* 0x0000002c1480723c */ /* 0x040fe20000001808 */
[----:B------:R-:W-:Y:S07]  /*2d80*/  LDSM.16.M88.4 R8, [R193+0x3000] ;  /* 0x00300000c108783b */ /* 0x000fee0000000200 */
[C---:B------:R-:W-:Y:S01]  /*2d90*/  HMMA.16816.F32 R72, R20.reuse, R50, R28 ;  /* 0x000000321448723c */ /* 0x040fe2000000181c */
[----:B------:R-:W-:Y:S04]  /*2da0*/  LDSM.16.M88.4 R28, [R191+0x7400] ;  /* 0x00740000bf1c783b */ /* 0x000fe80000000200 */
[----:B------:R-:W-:Y:S03]  /*2db0*/  LDSM.16.M88.4 R48, [R191+0x7800] ;  /* 0x00780000bf30783b */ /* 0x000fe60000000200 */
[----:B------:R-:W-:Y:S01]  /*2dc0*/  HMMA.16816.F32 R20, R20, R46, R24 ;  /* 0x0000002e1414723c */ /* 0x000fe20000001818 */
[----:B------:R-:W5:Y:S07]  /*2dd0*/  LDSM.16.M88.4 R24, [R193+0x2000] ;  /* 0x00200000c118783b */ /* 0x000f6e0000000200 */
[----:B-1----:R-:W-:Y:S01]  /*2de0*/  HMMA.16816.F32 R92, R12, R56, R60 ;  /* 0x000000380c5c723c */ /* 0x002fe2000000183c */
[----:B------:R-:W1:Y:S07]  /*2df0*/  LDSM.16.M88.4 R60, [R191+0x7c00] ;  /* 0x007c0000bf3c783b */ /* 0x000e6e0000000200 */
[----:B--2---:R-:W-:Y:S08]  /*2e00*/  HMMA.16816.F32 R44, R16, R52, R120 ;  /* 0x00000034102c723c */ /* 0x004ff00000001878 */
[C---:B------:R-:W-:Y:S08]  /*2e10*/  HMMA.16816.F32 R88, R12.reuse, R58, R104 ;  /* 0x0000003a0c58723c */ /* 0x040ff00000001868 */
[C---:B------:R-:W-:Y:S08]  /*2e20*/  HMMA.16816.F32 R84, R12.reuse, R52, R108 ;  /* 0x000000340c54723c */ /* 0x040ff0000000186c */
[C---:B------:R-:W-:Y:S08]  /*2e30*/  HMMA.16816.F32 R80, R12.reuse, R54, R100 ;  /* 0x000000360c50723c */ /* 0x040ff00000001864 */
[C---:B---3--:R-:W-:Y:S08]  /*2e40*/  HMMA.16816.F32 R104, R12.reuse, R40, R136 ;  /* 0x000000280c68723c */ /* 0x048ff00000001888 */
[C---:B----4-:R-:W-:Y:S08]  /*2e50*/  HMMA.16816.F32 R108, R12.reuse, R36, R132 ;  /* 0x000000240c6c723c */ /* 0x050ff00000001884 */
[C---:B------:R-:W-:Y:S08]  /*2e60*/  HMMA.16816.F32 R112, R12.reuse, R42, R112 ;  /* 0x0000002a0c70723c */ /* 0x040ff00000001870 */
[----:B------:R-:W-:Y:S08]  /*2e70*/  HMMA.16816.F32 R100, R12, R38, R116 ;  /* 0x000000260c64723c */ /* 0x000ff00000001874 */
[C---:B------:R-:W-:Y:S08]  /*2e80*/  HMMA.16816.F32 R76, R16.reuse, R58, R64 ;  /* 0x0000003a104c723c */ /* 0x040ff00000001840 */
        /* <DEDUP_REMOVED lines=8> */
[----:B------:R-:W2:Y:S04]  /*2f10*/  LDSM.16.M88.4 R20, [R192+0x5000] ;  /* 0x00500000c014783b */ /* 0x000ea80000000200 */
[----:B------:R-:W-:Y:S03]  /*2f20*/  LDSM.16.M88.4 R36, [R189+0x8c00] ;  /* 0x008c0000bd24783b */ /* 0x000fe60000000200 */
[----:B-----5:R-:W-:Y:S01]  /*2f30*/  HMMA.16816.F32 R116, R24, R28, R44 ;  /* 0x0000001c1874723c */ /* 0x020fe2000000182c */
[----:B------:R-:W3:Y:S04]  /*2f40*/  LDSM.16.M88.4 R44, [R189+0x8400] ;  /* 0x00840000bd2c783b */ /* 0x000ee80000000200 */
[----:B------:R-:W4:Y:S03]  /*2f50*/  LDSM.16.M88.4 R16, [R192+0x4000] ;  /* 0x00400000c010783b */ /* 0x000f260000000200 */
[C---:B------:R-:W-:Y:S08]  /*2f60*/  HMMA.16816.F32 R140, R8.reuse, R34, R88 ;  /* 0x00000022088c723c */ /* 0x040ff00000001858 */
[C---:B------:R-:W-:Y:S08]  /*2f70*/  HMMA.16816.F32 R88, R8.reuse, R28, R84 ;  /* 0x0000001c0858723c */ /* 0x040ff00000001854 */
[C---:B------:R-:W-:Y:S08]  /*2f80*/  HMMA.16816.F32 R92, R8.reuse, R32, R92 ;  /* 0x00000020085c723c */ /* 0x040ff0000000185c */
[C---:B------:R-:W-:Y:S08]  /*2f90*/  HMMA.16816.F32 R84, R8.reuse, R30, R80 ;  /* 0x0000001e0854723c */ /* 0x040ff00000001850 */
[C---:B------:R-:W-:Y:S08]  /*2fa0*/  HMMA.16816.F32 R80, R8.reuse, R48, R104 ;  /* 0x000000300850723c */ /* 0x040ff00000001868 */
[C---:B------:R-:W-:Y:S08]  /*2fb0*/  HMMA.16816.F32 R136, R8.reuse, R50, R112 ;  /* 0x000000320888723c */ /* 0x040ff00000001870 */
[C---:B-1----:R-:W-:Y:S08]  /*2fc0*/  HMMA.16816.F32 R132, R8.reuse, R60, R108 ;  /* 0x0000003c0884723c */ /* 0x042ff0000000186c */
[----:B------:R-:W-:Y:S01]  /*2fd0*/  HMMA.16816.F32 R128, R8, R62, R100 ;  /* 0x0000003e0880723c */ /* 0x000fe20000001864 */
[----:B------:R-:W-:Y:S07]  /*2fe0*/  LDSM.16.M88.4 R8, [R193+0x5000] ;  /* 0x00500000c108783b */ /* 0x000fee0000000200 */
[C---:B------:R-:W-:Y:S01]  /*2ff0*/  HMMA.16816.F32 R108, R24.reuse, R48, R12 ;  /* 0x00000030186c723c */ /* 0x040fe2000000180c */
[----:B------:R-:W-:Y:S07]  /*3000*/  LDSM.16.M88.4 R12, [R193+0x4000] ;  /* 0x00400000c10c783b */ /* 0x000fee0000000200 */
[C---:B------:R-:W-:Y:S08]  /*3010*/  HMMA.16816.F32 R124, R24.reuse, R32, R96 ;  /* 0x00000020187c723c */ /* 0x040ff00000001860 */
[C---:B------:R-:W-:Y:S01]  /*3020*/  HMMA.16816.F32 R104, R24.reuse, R50, R64 ;  /* 0x000000321868723c */ /* 0x040fe20000001840 */
[----:B------:R-:W-:Y:S07]  /*3030*/  LDSM.16.M88.4 R48, [R191+0x8000] ;  /* 0x00800000bf30783b */ /* 0x000fee0000000200 */
[C---:B------:R-:W-:Y:S01]  /*3040*/  HMMA.16816.F32 R120, R24.reuse, R34, R76 ;  /* 0x000000221878723c */ /* 0x040fe2000000184c */
[----:B------:R-:W-:Y:S07]  /*3050*/  LDSM.16.M88.4 R32, [R191+0x8400] ;  /* 0x00840000bf20783b */ /* 0x000fee0000000200 */
[C---:B------:R-:W-:Y:S01]  /*3060*/  HMMA.16816.F32 R112, R24.reuse, R30, R52 ;  /* 0x0000001e1870723c */ /* 0x040fe20000001834 */
[----:B------:R-:W1:Y:S07]  /*3070*/  LDSM.16.M88.4 R28, [R191+0x8800] ;  /* 0x00880000bf1c783b */ /* 0x000e6e0000000200 */
[C---:B------:R-:W-:Y:S08]  /*3080*/  HMMA.16816.F32 R100, R24.reuse, R60, R68 ;  /* 0x0000003c1864723c */ /* 0x040ff00000001844 */
[----:B------:R-:W-:Y:S01]  /*3090*/  HMMA.16816.F32 R68, R24, R62, R72 ;  /* 0x0000003e1844723c */ /* 0x000fe20000001848 */
[----:B------:R-:W5:Y:S01]  /*30a0*/  LDSM.16.M88.4 R24, [R191+0x8c00] ;  /* 0x008c0000bf18783b */ /* 0x000f620000000200 */
[----:B------:R-:W-:-:S06]  /*30b0*/  DEPBAR.LE SB0, 0x0 ;  /* 0x000080000000791a */ /* 0x000fcc0000000000 */
[C---:B--2---:R-:W-:Y:S08]  /*30c0*/  HMMA.16816.F32 R96, R20.reuse, R56, R92 ;  /* 0x000000381460723c */ /* 0x044ff0000000185c */
[C---:B------:R-:W-:Y:S08]  /*30d0*/  HMMA.16816.F32 R92, R20.reuse, R58, R140 ;  /* 0x0000003a145c723c */ /* 0x040ff0000000188c */
[C---:B---3--:R-:W-:Y:S08]  /*30e0*/  HMMA.16816.F32 R88, R20.reuse, R44, R88 ;  /* 0x0000002c1458723c */ /* 0x048ff00000001858 */
[C---:B------:R-:W-:Y:S08]  /*30f0*/  HMMA.16816.F32 R84, R20.reuse, R46, R84 ;  /* 0x0000002e1454723c */ /* 0x040ff00000001854 */
[C---:B------:R-:W-:Y:S08]  /*3100*/  HMMA.16816.F32 R80, R20.reuse, R40, R80 ;  /* 0x000000281450723c */ /* 0x040ff00000001850 */
[C---:B------:R-:W-:Y:S08]  /*3110*/  HMMA.16816.F32 R76, R20.reuse, R42, R136 ;  /* 0x0000002a144c723c */ /* 0x040ff00000001888 */
[C---:B------:R-:W-:Y:S08]  /*3120*/  HMMA.16816.F32 R72, R20.reuse, R36, R132 ;  /* 0x000000241448723c */ /* 0x040ff00000001884 */
[----:B------:R-:W-:Y:S08]  /*3130*/  HMMA.16816.F32 R64, R20, R38, R128 ;  /* 0x000000261440723c */ /* 0x000ff00000001880 */
[C---:B----4-:R-:W-:Y:S08]  /*3140*/  HMMA.16816.F32 R20, R16.reuse, R40, R108 ;  /* 0x000000281014723c */ /* 0x050ff0000000186c */
[C---:B------:R-:W-:Y:S08]  /*3150*/  HMMA.16816.F32 R60, R16.reuse, R56, R124 ;  /* 0x00000038103c723c */ /* 0x040ff0000000187c */
[C---:B------:R-:W-:Y:S08]  /*3160*/  HMMA.16816.F32 R52, R16.reuse, R44, R116 ;  /* 0x0000002c1034723c */ /* 0x040ff00000001874 */
[C---:B------:R-:W-:Y:S08]  /*3170*/  HMMA.16816.F32 R40, R16.reuse, R42, R104 ;  /* 0x0000002a1028723c */ /* 0x040ff00000001868 */
[C---:B------:R-:W-:Y:S08]  /*3180*/  HMMA.16816.F32 R56, R16.reuse, R58, R120 ;  /* 0x0000003a1038723c */ /* 0x040ff00000001878 */
[C---:B------:R-:W-:Y:S08]  /*3190*/  HMMA.16816.F32 R44, R16.reuse, R46, R112 ;  /* 0x0000002e102c723c */ /* 0x040ff00000001870 */
[C---:B------:R-:W-:Y:S08]  /*31a0*/  HMMA.16816.F32 R100, R16.reuse, R36, R100 ;  /* 0x000000241064723c */ /* 0x040ff00000001864 */
[----:B------:R-:W-:Y:S08]  /*31b0*/  HMMA.16816.F32 R16, R16, R38, R68 ;  /* 0x000000261010723c */ /* 0x000ff00000001844 */
[C---:B-1----:R-:W-:Y:S08]  /*31c0*/  HMMA.16816.F32 R80, R8.reuse, R28, R80 ;  /* 0x0000001c0850723c */ /* 0x042ff00000001850 */
[----:B------:R-:W-:Y:S08]  /*31d0*/  HMMA.16816.F32 R76, R8, R30, R76 ;  /* 0x0000001e084c723c */ /* 0x000ff0000000184c */
[C---:B------:R-:W-:Y:S08]  /*31e0*/  HMMA.16816.F32 R20, R12.reuse, R28, R20 ;  /* 0x0000001c0c14723c */ /* 0x040ff00000001814 */
[----:B------:R-:W-:Y:S08]  /*31f0*/  HMMA.16816.F32 R40, R12, R30, R40 ;  /* 0x0000001e0c28723c */ /* 0x000ff00000001828 */
[C---:B-----5:R-:W-:Y:S08]  /*3200*/  HMMA.16816.F32 R72, R8.reuse, R24, R72 ;  /* 0x000000180848723c */ /* 0x060ff00000001848 */
[----:B------:R-:W-:Y:S08]  /*3210*/  HMMA.16816.F32 R104, R8, R26, R64 ;  /* 0x0000001a0868723c */ /* 0x000ff00000001840 */
[----:B------:R-:W-:Y:S08]  /*3220*/  HMMA.16816.F32 R28, R12, R24, R100 ;  /* 0x000000180c1c723c */ /* 0x000ff00000001864 */
[C---:B------:R-:W-:Y:S08]  /*3230*/  HMMA.16816.F32 R96, R8.reuse, R48, R96 ;  /* 0x000000300860723c */ /* 0x040ff00000001860 */
[C---:B------:R-:W-:Y:S08]  /*3240*/  HMMA.16816.F32 R92, R8.reuse, R50, R92 ;  /* 0x00000032085c723c */ /* 0x040ff0000000185c */
[C---:B------:R-:W-:Y:S08]  /*3250*/  HMMA.16816.F32 R88, R8.reuse, R32, R88 ;  /* 0x000000200858723c */ /* 0x040ff00000001858 */
[----:B------:R-:W-:Y:S08]  /*3260*/  HMMA.16816.F32 R84, R8, R34, R84 ;  /* 0x000000220854723c */ /* 0x000ff00000001854 */
[C---:B------:R-:W-:Y:S07]  /*3270*/  HMMA.16816.F32 R64, R12.reuse, R48, R60 ;  /* 0x000000300c40723c */ /* 0x040fee000000183c */
[----:B------:R-:W-:Y:S01]  /*3280*/  IMNMX R60, R144, UR5, PT ;  /* 0x00000005903c7c17 */ /* 0x000fe2000b800200 */
[----:B------:R-:W-:Y:S01]  /*3290*/  HMMA.16816.F32 R56, R12, R50, R56 ;  /* 0x000000320c38723c */ /* 0x000fe20000001838 */
[----:B------:R-:W-:-:S02]  /*32a0*/  IMNMX R61, R3, UR5, PT ;  /* 0x00000005033d7c17 */ /* 0x000fc4000b800200 */
[----:B------:R-:W-:Y:S02]  /*32b0*/  IMNMX R62, R2, UR5, PT ;  /* 0x00000005023e7c17 */ /* 0x000fe4000b800200 */
[----:B------:R-:W-:-:S03]  /*32c0*/  IMNMX R63, R0, UR5, PT ;  /* 0x00000005003f7c17 */ /* 0x000fc6000b800200 */
[C---:B------:R-:W-:Y:S08]  /*32d0*/  HMMA.16816.F32 R52, R12.reuse, R32, R52 ;  /* 0x000000200c34723c */ /* 0x040ff00000001834 */
[C---:B------:R-:W-:Y:S08]  /*32e0*/  HMMA.16816.F32 R44, R12.reuse, R34, R44 ;  /* 0x000000220c2c723c */ /* 0x040ff0000000182c */
[----:B------:R-:W-:Y:S01]  /*32f0*/  HMMA.16816.F32 R24, R12, R26, R16 ;  /* 0x0000001a0c18723c */ /* 0x000fe20000001810 */
[----:B------:R-:W-:Y:S06]  /*3300*/  BAR.SYNC.DEFER_BLOCKING 0x0 ;  /* 0x0000000000007b1d */ /* 0x000fec0000010000 */
        /* <DEDUP_REMOVED lines=58> */
.L_x_471:
[----:B------:R-:W-:Y:S05]  /*36b0*/  BSYNC B0 ;  /* 0x0000000000007941 */ /* 0x000fea0003800000 */
.L_x_470:
[----:B------:R-:W0:Y:S02]  /*36c0*/  LDGDEPBAR ;  /* 0x00000000000079af */ /* 0x000e240000000000 */
.L_x_469:
[----:B------:R-:W-:Y:S01]  /*36d0*/  IMAD.U32 R0, RZ, RZ, UR4 ;  /* 0x00000004ff007e24 */ /* 0x000fe2000f8e00ff */
[----:B-1----:R-:W-:Y:S01]  /*36e0*/  LOP3.LUT R8, R145, UR40, RZ, 0x3c, !PT ;  /* 0x0000002891087c12 */ /* 0x002fe2000f8e3cff */
[C---:B------:R-:W-:Y:S01]  /*36f0*/  IMAD.WIDE.U32 R18, R150.reuse, -0x326172a9, RZ ;  /* 0xcd9e8d5796127825 */ /* 0x040fe200078e00ff */
[----:B------:R-:W-:Y:S01]  /*3700*/  IADD3 R7, R150, 0x4, RZ ;  /* 0x0000000496077810 */ /* 0x000fe20007ffe0ff */
[----:B------:R-:W-:Y:S01]  /*3710*/  USHF.L.U32 UR5, UR4, 0x1, URZ ;  /* 0x0000000104057899 */ /* 0x000fe2000800063f */
[----:B------:R1:W-:Y:S01]  /*3720*/  STL.64 [R1+0x188], R62 ;  /* 0x0001883e01007387 */ /* 0x0003e20000100a00 */
[----:B------:R-:W-:Y:S01]  /*3730*/  IMAD R0, R0, 0x40, R146 ;  /* 0x0000004000007824 */ /* 0x000fe200078e0292 */
[----:B------:R-:W-:Y:S01]  /*3740*/  UIADD3 UR6, UR41, -0x4498517b, URZ ;  /* 0xbb67ae8529067890 */ /* 0x000fe2000fffe03f */
[C---:B------:R-:W-:Y:S01]  /*3750*/  IMAD.WIDE.U32 R12, R7.reuse, -0x326172a9, RZ ;  /* 0xcd9e8d57070c7825 */ /* 0x040fe200078e00ff */
[----:B------:R-:W-:Y:S01]  /*3760*/  ULOP3.LUT UR9, UR5, UR41, URZ, 0x3c, !UPT ;  /* 0x0000002905097292 */ /* 0x000fe2000f8e3c3f */
[----:B------:R-:W-:Y:S01]  /*3770*/  STL.64 [R1+0x180], R60 ;  /* 0x0001803c01007387 */ /* 0x000fe20000100a00 */
[C---:B------:R-:W-:Y:S01]  /*3780*/  IADD3 R2, R0.reuse, 0x8, RZ ;  /* 0x0000000800027810 */ /* 0x040fe20007ffe0ff */
[----:B------:R-:W-:Y:S01]  /*3790*/  IMAD.WIDE.U32 R10, R7, -0x326172a9, RZ ;  /* 0xcd9e8d57070a7825 */ /* 0x000fe200078e00ff */
[----:B------:R-:W-:Y:S01]  /*37a0*/  IADD3 R3, R0, 0x9, RZ ;  /* 0x0000000900037810 */ /* 0x000fe20007ffe0ff */
[----:B------:R-:W-:Y:S01]  /*37b0*/  UIADD3 UR5, UR5, 0x1, URZ ;  /* 0x0000000105057890 */ /* 0x000fe2000fffe03f */
[C---:B------:R-:W-:Y:S01]  /*37c0*/  ISETP.GE.AND P5, PT, R2.reuse, R60, PT ;  /* 0x0000003c0200720c */ /* 0x040fe20003fa6270 */
[----:B------:R2:W-:Y:S01]  /*37d0*/  STL [R1+0x100], R8 ;  /* 0x0001000801007387 */ /* 0x0005e20000100800 */
[C---:B------:R-:W-:Y:S01]  /*37e0*/  ISETP.GE.AND P3, PT, R2.reuse, R61, PT ;  /* 0x0000003d0200720c */ /* 0x040fe20003f66270 */
[----:B------:R-:W-:Y:S01]  /*37f0*/  ULOP3.LUT UR5, UR5, UR41, URZ, 0x3c, !UPT ;  /* 0x0000002905057292 */ /* 0x000fe2000f8e3c3f */
[C---:B------:R-:W-:Y:S01]  /*3800*/  ISETP.GE.AND P2, PT, R2.reuse, R62, PT ;  /* 0x0000003e0200720c */ /* 0x040fe20003f46270 */
[----:B------:R-:W-:Y:S01]  /*3810*/  UIADD3 UR14, UR41, 0x32370b8f, URZ ;  /* 0x32370b8f290e7890 */ /* 0x000fe2000fffe03f */
[----:B------:R-:W-:Y:S01]  /*3820*/  ISETP.GE.AND P1, PT, R2, R63, PT ;  /* 0x0000003f0200720c */ /* 0x000fe20003f26270 */
[----:B------:R-:W-:Y:S01]  /*3830*/  UIADD3 UR26, UR41, 0x76cf5d0a, URZ ;  /* 0x76cf5d0a291a7890 */ /* 0x000fe2000fffe03f */
[C---:B------:R-:W-:Y:S01]  /*3840*/  ISETP.GE.AND P6, PT, R3.reuse, R60, PT ;  /* 0x0000003c0300720c */ /* 0x040fe20003fc6270 */
[----:B------:R-:W-:Y:S01]  /*3850*/  UIADD3 UR15, UR40, -0x255992d5, URZ ;  /* 0xdaa66d2b280f7890 */ /* 0x000fe2000fffe03f */
[----:B------:R-:W-:Y:S01]  /*3860*/  ISETP.GE.AND P4, PT, R3, R61, PT ;  /* 0x0000003d0300720c */ /* 0x000fe20003f86270 */
[----:B------:R-:W-:Y:S01]  /*3870*/  UIADD3 UR13, UR40, 0x78dde6e4, URZ ;  /* 0x78dde6e4280d7890 */ /* 0x000fe2000fffe03f */
[----:B------:R-:W-:Y:S01]  /*3880*/  IADD3 R2, R0, 0x10, RZ ;  /* 0x0000001000027810 */ /* 0x000fe20007ffe0ff */
[----:B------:R-:W-:Y:S01]  /*3890*/  UIADD3 UR10, UR41, -0x126145ec, URZ ;  /* 0xed9eba14290a7890 */ /* 0x000fe2000fffe03f */
[----:B------:R-:W-:Y:S01]  /*38a0*/  FSEL R32, R56, -INF , !P5 ;  /* 0xff80000038207808 */ /* 0x000fe20006800000 */
[----:B------:R-:W-:Y:S01]  /*38b0*/  IMAD.SHL.U32 R188, R5, 0x2, RZ ;  /* 0x0000000205bc7824 */ /* 0x000fe200078e00ff */
[----:B------:R-:W-:-:S02]  /*38c0*/  FSEL R48, R58, -INF , !P3 ;  /* 0xff8000003a307808 */ /* 0x000fc40005800000 */
[C---:B------:R-:W-:Y:S02]  /*38d0*/  ISETP.GE.AND P5, PT, R3.reuse, R62, PT ;  /* 0x0000003e0300720c */ /* 0x040fe40003fa6270 */
[----:B------:R-:W-:Y:S01]  /*38e0*/  ISETP.GE.AND P3, PT, R3, R63, PT ;  /* 0x0000003f0300720c */ /* 0x000fe20003f66270 */
[----:B------:R-:W-:Y:S01]  /*38f0*/  LDSM.16.MT88.4 R112, [R188+0x9000] ;  /* 0x00900000bc70783b */ /* 0x000fe20000004200 */
[----:B------:R-:W-:Y:S02]  /*3900*/  FSEL R33, R57, -INF , !P6 ;  /* 0xff80000039217808 */ /* 0x000fe40007000000 */
[----:B------:R-:W-:Y:S01]  /*3910*/  FSEL R49, R59, -INF , !P4 ;  /* 0xff8000003b317808 */ /* 0x000fe20006000000 */
[----:B------:R-:W-:Y:S01]  /*3920*/  LDSM.16.MT88.4 R108, [R188+0x9400] ;  /* 0x00940000bc6c783b */ /* 0x000fe20000004200 */
        /* <DEDUP_REMOVED lines=8> */
[----:B------:R-:W-:Y:S02]  /*39b0*/  FSEL R34, R52, -INF , !P6 ;  /* 0xff80000034227808 */ /* 0x000fe40007000000 */
[----:B------:R-:W-:Y:S02]  /*39c0*/  FSEL R50, R54, -INF , !P4 ;  /* 0xff80000036327808 */ /* 0x000fe40006000000 */
[CC--:B------:R-:W-:Y:S02]  /*39d0*/  ISETP.GE.AND P2, PT, R2.reuse, R62.reuse, PT ;  /* 0x0000003e0200720c */ /* 0x0c0fe40003f46270 */
[----:B------:R-:W-:Y:S02]  /*39e0*/  ISETP.GE.AND P1, PT, R2, R63, PT ;  /* 0x0000003f0200720c */ /* 0x000fe40003f26270 */
[C---:B------:R-:W-:Y:S02]  /*39f0*/  ISETP.GE.AND P3, PT, R3.reuse, R61, PT ;  /* 0x0000003d0300720c */ /* 0x040fe40003f66270 */
[----:B------:R-:W-:-:S02]  /*3a00*/  ISETP.GE.AND P6, PT, R3, R62, PT ;  /* 0x0000003e0300720c */ /* 0x000fc40003fc6270 */
[----:B------:R-:W-:Y:S02]  /*3a10*/  ISETP.GE.AND P4, PT, R3, R63, PT ;  /* 0x0000003f0300720c */ /* 0x000fe40003f86270 */
[C---:B------:R-:W-:Y:S02]  /*3a20*/  IADD3 R2, R0.reuse, 0x18, RZ ;  /* 0x0000001800027810 */ /* 0x040fe40007ffe0ff */
[----:B------:R-:W-:Y:S02]  /*3a30*/  IADD3 R3, R0, 0x19, RZ ;  /* 0x0000001900037810 */ /* 0x000fe40007ffe0ff */
[----:B------:R-:W-:Y:S02]  /*3a40*/  FSEL R35, R53, -INF , !P5 ;  /* 0xff80000035237808 */ /* 0x000fe40006800000 */
[----:B------:R-:W-:Y:S02]  /*3a50*/  FSEL R51, R55, -INF , !P3 ;  /* 0xff80000037337808 */ /* 0x000fe40005800000 */
        /* <DEDUP_REMOVED lines=21> */
[C---:B------:R-:W-:Y:S02]  /*3bb0*/  ISETP.GE.AND P2, PT, R2.reuse, R62, PT ;  /* 0x0000003e0200720c */ /* 0x040fe40003f46270 */
[----:B------:R-:W-:Y:S02]  /*3bc0*/  ISETP.GE.AND P1, PT, R2, R63, PT ;  /* 0x0000003f0200720c */ /* 0x000fe40003f26270 */
[----:B------:R-:W-:Y:S02]  /*3bd0*/  IADD3 R2, R0, 0x21, RZ ;  /* 0x0000002100027810 */ /* 0x000fe40007ffe0ff */
[----:B------:R-:W-:-:S02]  /*3be0*/  FSEL R68, R85, -INF , !P5 ;  /* 0xff80000055447808 */ /* 0x000fc40006800000 */
[----:B------:R-:W-:Y:S02]  /*3bf0*/  FSEL R87, R87, -INF , !P3 ;  /* 0xff80000057577808 */ /* 0x000fe40005800000 */
        /* <DEDUP_REMOVED lines=8> */
[----:B------:R-:W-:Y:S02]  /*3c80*/  ISETP.GE.AND P4, PT, R2, R63, PT ;  /* 0x0000003f0200720c */ /* 0x000fe40003f86270 */
[C---:B------:R-:W-:Y:S02]  /*3c90*/  ISETP.GE.AND P5, PT, R3.reuse, R60, PT ;  /* 0x0000003c0300720c */ /* 0x040fe40003fa6270 */
[----:B------:R-:W-:-:S02]  /*3ca0*/  ISETP.GE.AND P2, PT, R3, R61, PT ;  /* 0x0000003d0300720c */ /* 0x000fc40003f46270 */
[CC--:B------:R-:W-:Y:S02]  /*3cb0*/  ISETP.GE.AND P1, PT, R3.reuse, R62.reuse, PT ;  /* 0x0000003e0300720c */ /* 0x0c0fe40003f26270 */
[----:B------:R-:W-:Y:S02]  /*3cc0*/  ISETP.GE.AND P3, PT, R3, R63, PT ;  /* 0x0000003f0300720c */ /* 0x000fe40003f66270 */
[----:B------:R-:W-:Y:S02]  /*3cd0*/  IADD3 R3, R0, 0x28, RZ ;  /* 0x0000002800037810 */ /* 0x000fe40007ffe0ff */
[----:B------:R-:W-:Y:S02]  /*3ce0*/  FSEL R85, R20, -INF , !P6 ;  /* 0xff80000014557808 */ /* 0x000fe40007000000 */
[----:B------:R-:W-:Y:S02]  /*3cf0*/  ISETP.GE.AND P6, PT, R2, R62, PT ;  /* 0x0000003e0200720c */ /* 0x000fe40003fc6270 */
[----:B------:R-:W-:-:S02]  /*3d00*/  FSEL R169, R83, -INF , !P4 ;  /* 0xff80000053a97808 */ /* 0x000fc40006000000 */
[----:B------:R-:W-:Y:S02]  /*3d10*/  ISETP.GE.AND P4, PT, R3, R60, PT ;  /* 0x0000003c0300720c */ /* 0x000fe40003f86270 */
[----:B------:R-:W-:Y:S02]  /*3d20*/  IADD3 R2, R0, 0x29, RZ ;  /* 0x0000002900027810 */ /* 0x000fe40007ffe0ff */
[----:B------:R-:W-:Y:S02]  /*3d30*/  FSEL R167, R81, -INF , !P6 ;  /* 0xff80000051a77808 */ /* 0x000fe40007000000 */
[----:B------:R-:W-:Y:S02]  /*3d40*/  ISETP.GE.AND P6, PT, R3, R61, PT ;  /* 0x0000003d0300720c */ /* 0x000fe40003fc6270 */
[----:B------:R-:W-:Y:S02]  /*3d50*/  FSEL R21, R65, -INF , !P5 ;  /* 0xff80000041157808 */ /* 0x000fe40006800000 */
[----:B------:R-:W-:-:S02]  /*3d60*/  FSEL R116, R40, -INF , !P4 ;  /* 0xff80000028747808 */ /* 0x000fc40006000000 */
[CC--:B------:R-:W-:Y:S02]  /*3d70*/  ISETP.GE.AND P5, PT, R2.reuse, R60.reuse, PT ;  /* 0x0000003c0200720c */ /* 0x0c0fe40003fa6270 */
[----:B------:R-:W-:Y:S02]  /*3d80*/  ISETP.GE.AND P4, PT, R2, R61, PT ;  /* 0x0000003d0200720c */ /* 0x000fe40003f86270 */
[----:B------:R-:W-:Y:S02]  /*3d90*/  FSEL R121, R42, -INF , !P6 ;  /* 0xff8000002a797808 */ /* 0x000fe40007000000 */
[----:B------:R-:W-:Y:S02]  /*3da0*/  ISETP.GE.AND P6, PT, R0, R60, PT ;  /* 0x0000003c0000720c */ /* 0x000fe40003fc6270 */
[----:B------:R-:W-:Y:S02]  /*3db0*/  FSEL R119, R41, -INF , !P5 ;  /* 0xff80000029777808 */ /* 0x000fe40006800000 */
[----:B------:R-:W-:-:S02]  /*3dc0*/  FSEL R133, R43, -INF , !P4 ;  /* 0xff8000002b857808 */ /* 0x000fc40006000000 */
[CC--:B------:R-:W-:Y:S02]  /*3dd0*/  ISETP.GE.AND P5, PT, R3.reuse, R62.reuse, PT ;  /* 0x0000003e0300720c */ /* 0x0c0fe40003fa6270 */
[----:B------:R-:W-:Y:S02]  /*3de0*/  ISETP.GE.AND P4, PT, R3, R63, PT ;  /* 0x0000003f0300720c */ /* 0x000fe40003f86270 */
[----:B------:R-:W-:Y:S02]  /*3df0*/  FSEL R20, R64, -INF , !P6 ;  /* 0xff80000040147808 */ /* 0x000fe40007000000 */
[----:B------:R-:W-:Y:S02]  /*3e00*/  FSEL R174, R76, -INF , !P5 ;  /* 0xff8000004cae7808 */ /* 0x000fe40006800000 */
[----:B------:R-:W-:Y:S02]  /*3e10*/  FSEL R199, R78, -INF , !P4 ;  /* 0xff8000004ec77808 */ /* 0x000fe40006000000 */
[----:B------:R-:W-:-:S02]  /*3e20*/  ISETP.GE.AND P5, PT, R2, R62, PT ;  /* 0x0000003e0200720c */ /* 0x000fc40003fa6270 */
[----:B------:R-:W-:Y:S02]  /*3e30*/  ISETP.GE.AND P4, PT, R2, R63, PT ;  /* 0x0000003f0200720c */ /* 0x000fe40003f86270 */
[----:B------:R-:W-:Y:S02]  /*3e40*/  FMNMX.FTZ R2, R20, R21, !PT ;  /* 0x0000001514027209 */ /* 0x000fe40007810000 */
[----:B------:R-:W-:Y:S02]  /*3e50*/  IADD3 R3, R0, 0x30, RZ ;  /* 0x0000003000037810 */ /* 0x000fe40007ffe0ff */
[----:B------:R-:W-:Y:S02]  /*3e60*/  FMNMX.FTZ R2, R32, R2, !PT ;  /* 0x0000000220027209 */ /* 0x000fe40007810000 */
[----:B------:R-:W-:Y:S02]  /*3e70*/  FSEL R198, R79, -INF , !P4 ;  /* 0xff8000004fc67808 */ /* 0x000fe40006000000 */
[----:B------:R-:W-:-:S02]  /*3e80*/  FMNMX.FTZ R2, R33, R2, !PT ;  /* 0x0000000221027209 */ /* 0x000fc40007810000 */
[----:B------:R-:W-:Y:S02]  /*3e90*/  ISETP.GE.AND P4, PT, R3, R60, PT ;  /* 0x0000003c0300720c */ /* 0x000fe40003f86270 */
[----:B------:R-:W-:Y:S02]  /*3ea0*/  FMNMX.FTZ R2, R34, R2, !PT ;  /* 0x0000000222027209 */ /* 0x000fe40007810000 */
[----:B------:R-:W-:Y:S02]  /*3eb0*/  IADD3 R6, R0, 0x31, RZ ;  /* 0x0000003100067810 */ /* 0x000fe40007ffe0ff */
[----:B------:R-:W-:Y:S02]  /*3ec0*/  FMNMX.FTZ R2, R35, R2, !PT ;  /* 0x0000000223027209 */ /* 0x000fe40007810000 */
[----:B------:R-:W-:Y:S02]  /*3ed0*/  ISETP.GE.AND P6, PT, R3, R61, PT ;  /* 0x0000003d0300720c */ /* 0x000fe40003fc6270 */
[----:B------:R-:W-:-:S02]  /*3ee0*/  FMNMX.FTZ R2, R36, R2, !PT ;  /* 0x0000000224027209 */ /* 0x000fc40007810000 */
[----:B------:R-:W-:Y:S02]  /*3ef0*/  FSEL R120, R28, -INF , !P4 ;  /* 0xff8000001c787808 */ /* 0x000fe40006000000 */
[----:B------:R-:W-:Y:S02]  /*3f00*/  ISETP.GE.AND P4, PT, R6, R60, PT ;  /* 0x0000003c0600720c */ /* 0x000fe40003f86270 */
[----:B------:R-:W-:Y:S02]  /*3f10*/  FSEL R135, R30, -INF , !P6 ;  /* 0xff8000001e877808 */ /* 0x000fe40007000000 */
[----:B------:R-:W-:Y:S02]  /*3f20*/  ISETP.GE.AND P6, PT, R6, R61, PT ;  /* 0x0000003d0600720c */ /* 0x000fe40003fc6270 */
[----:B------:R-:W-:Y:S02]  /*3f30*/  FMNMX.FTZ R2, R37, R2, !PT ;  /* 0x0000000225027209 */ /* 0x000fe40007810000 */
[----:B------:R-:W-:-:S02]  /*3f40*/  FSEL R176, R77, -INF , !P5 ;  /* 0xff8000004db07808 */ /* 0x000fc40006800000 */
[----:B------:R-:W-:Y:S02]  /*3f50*/  FSEL R118, R29, -INF , !P4 ;  /* 0xff8000001d767808 */ /* 0x000fe40006000000 */
[C---:B------:R-:W-:Y:S02]  /*3f60*/  ISETP.GE.AND P5, PT, R3.reuse, R62, PT ;  /* 0x0000003e0300720c */ /* 0x040fe40003fa6270 */
[----:B------:R-:W-:Y:S02]  /*3f70*/  ISETP.GE.AND P4, PT, R3, R63, PT ;  /* 0x0000003f0300720c */ /* 0x000fe40003f86270 */
[----:B------:R-:W-:Y:S02]  /*3f80*/  FSEL R134, R31, -INF , !P6 ;  /* 0xff8000001f867808 */ /* 0x000fe40007000000 */
[----:B------:R-:W-:Y:S02]  /*3f90*/  FMNMX.FTZ R3, R85, R2, !PT ;  /* 0x0000000255037209 */ /* 0x000fe40007810000 */
[----:B------:R-:W-:-:S02]  /*3fa0*/  ISETP.GE.AND P6, PT, R0, R61, PT ;  /* 0x0000003d0000720c */ /* 0x000fc40003fc6270 */
[----:B------:R-:W-:Y:S02]  /*3fb0*/  FMNMX.FTZ R3, R84, R3, !PT ;  /* 0x0000000354037209 */ /* 0x000fe40007810000 */
[----:B------:R-:W-:Y:S02]  /*3fc0*/  FSEL R42, R97, -INF , !P1 ;  /* 0xff800000612a7808 */ /* 0x000fe40004800000 */
[----:B------:R-:W-:Y:S02]  /*3fd0*/  FSEL R23, R66, -INF , !P6 ;  /* 0xff80000042177808 */ /* 0x000fe40007000000 */
[-C--:B------:R-:W-:Y:S02]  /*3fe0*/  ISETP.GE.AND P1, PT, R6, R62.reuse, PT ;  /* 0x0000003e0600720c */ /* 0x080fe40003f26270 */
[C---:B------:R-:W-:Y:S02]  /*3ff0*/  ISETP.GE.AND P6, PT, R0.reuse, R62, PT ;  /* 0x0000003e0000720c */ /* 0x040fe40003fc6270 */
[----:B------:R-:W-:-:S02]  /*4000*/  IADD3 R2, R0, 0x38, RZ ;  /* 0x0000003800027810 */ /* 0x000fc40007ffe0ff */
[----:B------:R-:W-:Y:S02]  /*4010*/  FMNMX.FTZ R3, R116, R3, !PT ;  /* 0x0000000374037209 */ /* 0x000fe40007810000 */
[----:B------:R-:W-:Y:S02]  /*4020*/  FSEL R30, R96, -INF , !P6 ;  /* 0xff800000601e7808 */ /* 0x000fe40007000000 */
[----:B------:R-:W-:Y:S02]  /*4030*/  FSEL R197, R72, -INF , !P5 ;  /* 0xff80000048c57808 */ /* 0x000fe40006800000 */
[----:B------:R-:W-:Y:S02]  /*4040*/  FSEL R224, R74, -INF , !P4 ;  /* 0xff8000004ae07808 */ /* 0x000fe40006000000 */
[----:B------:R-:W-:Y:S02]  /*4050*/  FSEL R196, R73, -INF , !P1 ;  /* 0xff80000049c47808 */ /* 0x000fe40004800000 */
[----:B------:R-:W-:-:S02]  /*4060*/  ISETP.GE.AND P6, PT, R2, R60, PT ;  /* 0x0000003c0200720c */ /* 0x000fc40003fc6270 */
[C---:B------:R-:W-:Y:S02]  /*4070*/  ISETP.GE.AND P5, PT, R2.reuse, R61, PT ;  /* 0x0000003d0200720c */ /* 0x040fe40003fa6270 */
[C---:B------:R-:W-:Y:S02]  /*4080*/  ISETP.GE.AND P4, PT, R2.reuse, R62, PT ;  /* 0x0000003e0200720c */ /* 0x040fe40003f86270 */
[----:B------:R-:W-:Y:S02]  /*4090*/  ISETP.GE.AND P1, PT, R2, R63, PT ;  /* 0x0000003f0200720c */ /* 0x000fe40003f26270 */
[----:B------:R-:W-:Y:S02]  /*40a0*/  FMNMX.FTZ R2, R119, R3, !PT ;  /* 0x0000000377027209 */ /* 0x000fe40007810000 */
[----:B------:R-:W-:Y:S02]  /*40b0*/  FSEL R28, R67, -INF , !P2 ;  /* 0xff800000431c7808 */ /* 0x000fe40005000000 */
[----:B------:R-:W-:-:S02]  /*40c0*/  FSEL R52, R99, -INF , !P3 ;  /* 0xff80000063347808 */ /* 0x000fc40005800000 */
[-C--:B------:R-:W-:Y:S02]  /*40d0*/  ISETP.GE.AND P2, PT, R6, R63.reuse, PT ;  /* 0x0000003f0600720c */ /* 0x080fe40003f46270 */
[C---:B------:R-:W-:Y:S02]  /*40e0*/  ISETP.GE.AND P3, PT, R0.reuse, R63, PT ;  /* 0x0000003f0000720c */ /* 0x040fe40003f66270 */
[----:B------:R-:W-:Y:S02]  /*40f0*/  IADD3 R0, R0, 0x39, RZ ;  /* 0x0000003900007810 */ /* 0x000fe40007ffe0ff */
[----:B------:R-:W-:Y:S02]  /*4100*/  FMNMX.FTZ R2, R120, R2, !PT ;  /* 0x0000000278027209 */ /* 0x000fe40007810000 */
[----:B------:R-:W-:Y:S02]  /*4110*/  FSEL R223, R75, -INF , !P2 ;  /* 0xff8000004bdf7808 */ /* 0x000fe40005000000 */
[----:B------:R-:W-:-:S02]  /*4120*/  ISETP.GE.AND P2, PT, R0, R60, PT ;  /* 0x0000003c0000720c */ /* 0x000fc40003f46270 */
[----:B------:R-:W-:Y:S02]  /*4130*/  FSEL R92, R24, -INF , !P6 ;  /* 0xff800000185c7808 */ /* 0x000fe40007000000 */
[----:B------:R-:W-:Y:S02]  /*4140*/  FMNMX.FTZ R2, R118, R2, !PT ;  /* 0x0000000276027209 */ /* 0x000fe40007810000 */
[----:B------:R-:W-:Y:S02]  /*4150*/  FSEL R88, R25, -INF , !P2 ;  /* 0xff80000019587808 */ /* 0x000fe40005000000 */
[----:B------:R-:W-:Y:S02]  /*4160*/  FMNMX.FTZ R2, R92, R2, !PT ;  /* 0x000000025c027209 */ /* 0x000fe40007810000 */
[----:B------:R-:W-:Y:S02]  /*4170*/  FSEL R43, R98, -INF , !P3 ;  /* 0xff800000622b7808 */ /* 0x000fe40005800000 */
[----:B------:R-:W-:-:S02]  /*4180*/  FSEL R117, R26, -INF , !P5 ;  /* 0xff8000001a757808 */ /* 0x000fc40006800000 */
[C---:B------:R-:W-:Y:S02]  /*4190*/  ISETP.GE.AND P3, PT, R0.reuse, R61, PT ;  /* 0x0000003d0000720c */ /* 0x040fe40003f66270 */
[C---:B------:R-:W-:Y:S02]  /*41a0*/  ISETP.GE.AND P5, PT, R0.reuse, R62, PT ;  /* 0x0000003e0000720c */ /* 0x040fe40003fa6270 */
[----:B------:R-:W-:Y:S02]  /*41b0*/  ISETP.GE.AND P2, PT, R0, R63, PT ;  /* 0x0000003f0000720c */ /* 0x000fe40003f46270 */
[----:B------:R-:W-:Y:S01]  /*41c0*/  FMNMX.FTZ R0, R88, R2, !PT ;  /* 0x0000000258007209 */ /* 0x000fe20007810000 */
[----:B------:R-:W-:Y:S01]  /*41d0*/  IMAD.WIDE.U32 R2, R149, -0x2daee0ad, RZ ;  /* 0xd2511f5395027825 */ /* 0x000fe200078e00ff */
[----:B------:R-:W-:Y:S02]  /*41e0*/  LOP3.LUT R6, R19, R8, RZ, 0x3c, !PT ;  /* 0x0000000813067212 */ /* 0x000fe400078e3cff */
[----:B------:R-:W-:Y:S01]  /*41f0*/  FMNMX.FTZ R7, R23, R28, !PT ;  /* 0x0000001c17077209 */ /* 0x000fe20007810000 */
[----:B------:R-:W3:Y:S01]  /*4200*/  SHFL.BFLY PT, R14, R0, 0x2, 0x1f ;  /* 0x0c401f00000e7f89 */ /* 0x000ee200000e0000 */
[----:B------:R-:W-:Y:S01]  /*4210*/  LOP3.LUT R9, R3, UR9, RZ, 0x3c, !PT ;  /* 0x0000000903097c12 */ /* 0x000fe2000f8e3cff */
[----:B-1----:R-:W-:Y:S01]  /*4220*/  IMAD.WIDE.U32 R62, R6, -0x2daee0ad, RZ ;  /* 0xd2511f53063e7825 */ /* 0x002fe200078e00ff */
[----:B------:R-:W-:Y:S01]  /*4230*/  LOP3.LUT R6, R13, R8, RZ, 0x3c, !PT ;  /* 0x000000080d067212 */ /* 0x000fe200078e3cff */
[----:B------:R-:W-:Y:S01]  /*4240*/  UIADD3 UR9, UR40, 0x1715609d, URZ ;  /* 0x1715609d28097890 */ /* 0x000fe2000fffe03f */
[----:B------:R-:W-:-:S02]  /*4250*/  FMNMX.FTZ R7, R48, R7, !PT ;  /* 0x0000000730077209 */ /* 0x000fc40007810000 */
[----:B------:R-:W-:Y:S01]  /*4260*/  LOP3.LUT R13, R3, UR5, RZ, 0x3c, !PT ;  /* 0x00000005030d7c12 */ /* 0x000fe2000f8e3cff */
[----:B------:R-:W-:Y:S01]  /*4270*/  IMAD.WIDE.U32 R54, R6, -0x2daee0ad, RZ ;  /* 0xd2511f5306367825 */ /* 0x000fe200078e00ff */
[----:B------:R-:W-:Y:S01]  /*4280*/  FMNMX.FTZ R6, R49, R7, !PT ;  /* 0x0000000731067209 */ /* 0x000fe20007810000 */
[----:B------:R-:W-:Y:S01]  /*4290*/  STL.64 [R1+0x50], R62 ;  /* 0x0000503e01007387 */ /* 0x000fe20000100a00 */
[----:B------:R-:W-:Y:S01]  /*42a0*/  LOP3.LUT R7, R3, UR5, RZ, 0x3c, !PT ;  /* 0x0000000503077c12 */ /* 0x000fe2000f8e3cff */
[----:B------:R-:W-:Y:S01]  /*42b0*/  UIADD3 UR5, UR40, 0x3c6ef372, URZ ;  /* 0x3c6ef37228057890 */ /* 0x000fe2000fffe03f */
[----:B------:R-:W-:Y:S02]  /*42c0*/  FMNMX.FTZ R3, R50, R6, !PT ;  /* 0x0000000632037209 */ /* 0x000fe40007810000 */
[----:B--2---:R-:W-:Y:S02]  /*42d0*/  LOP3.LUT R8, R11, R8, RZ, 0x3c, !PT ;  /* 0x000000080b087212 */ /* 0x004fe400078e3cff */
[----:B------:R-:W-:-:S02]  /*42e0*/  FMNMX.FTZ R6, R51, R3, !PT ;  /* 0x0000000333067209 */ /* 0x000fc40007810000 */
[--C-:B------:R-:W-:Y:S01]  /*42f0*/  LOP3.LUT R17, R63, UR6, R2.reuse, 0x96, !PT ;  /* 0x000000063f117c12 */ /* 0x100fe2000f8e9602 */
[----:B------:R-:W-:Y:S01]  /*4300*/  IMAD.WIDE.U32 R64, R8, -0x2daee0ad, RZ ;  /* 0xd2511f5308407825 */ /* 0x000fe200078e00ff */
[--C-:B------:R-:W-:Y:S02]  /*4310*/  LOP3.LUT R15, R55, UR6, R2.reuse, 0x96, !PT ;  /* 0x00000006370f7c12 */ /* 0x100fe4000f8e9602 */
[----:B------:R-:W-:Y:S01]  /*4320*/  FSEL R82, R27, -INF , !P3 ;  /* 0xff8000001b527808 */ /* 0x000fe20005800000 */
[----:B------:R-:W-:Y:S01]  /*4330*/  IMAD.WIDE.U32 R78, R17, -0x326172a9, RZ ;  /* 0xcd9e8d57114e7825 */ /* 0x000fe200078e00ff */
[----:B---3--:R-:W-:Y:S01]  /*4340*/  FMNMX.FTZ R11, R0, R14, !PT ;  /* 0x0000000e000b7209 */ /* 0x008fe20007810000 */
[----:B------:R-:W-:Y:S01]  /*4350*/  STL.64 [R1+0xb8], R64 ;  /* 0x0000b84001007387 */ /* 0x000fe20000100a00 */
[----:B------:R-:W-:Y:S01]  /*4360*/  FMNMX.FTZ R0, R46, R6, !PT ;  /* 0x000000062e007209 */ /* 0x000fe20007810000 */
[----:B------:R-:W-:Y:S01]  /*4370*/  IMAD.WIDE.U32 R40, R15, -0x326172a9, RZ ;  /* 0xcd9e8d570f287825 */ /* 0x000fe200078e00ff */
[----:B------:R-:W-:Y:S01]  /*4380*/  LOP3.LUT R16, R65, UR6, R2, 0x96, !PT ;  /* 0x0000000641107c12 */ /* 0x000fe2000f8e9602 */
[----:B------:R-:W1:Y:S01]  /*4390*/  SHFL.BFLY PT, R128, R11, 0x1, 0x1f ;  /* 0x0c201f000b807f89 */ /* 0x000e6200000e0000 */
[----:B------:R-:W-:Y:S01]  /*43a0*/  FMNMX.FTZ R0, R47, R0, !PT ;  /* 0x000000002f007209 */ /* 0x000fe20007810000 */
[----:B------:R-:W-:Y:S01]  /*43b0*/  IMAD.WIDE.U32 R2, R9, -0x326172a9, RZ ;  /* 0xcd9e8d5709027825 */ /* 0x000fe200078e00ff */
[----:B------:R-:W-:Y:S01]  /*43c0*/  UIADD3 UR6, UR40, -0x61c88647, URZ ;  /* 0x9e3779b928067890 */ /* 0x000fe2000fffe03f */
[----:B------:R-:W-:-:S02]  /*43d0*/  FSEL R222, R106, -INF , !P1 ;  /* 0xff8000006ade7808 */ /* 0x000fc40004800000 */
[----:B------:R-:W-:Y:S01]  /*43e0*/  FMNMX.FTZ R0, R101, R0, !PT ;  /* 0x0000000065007209 */ /* 0x000fe20007810000 */
[----:B------:R-:W-:Y:S01]  /*43f0*/  IMAD.WIDE.U32 R8, R7, -0x326172a9, RZ ;  /* 0xcd9e8d5707087825 */ /* 0x000fe200078e00ff */
[----:B------:R-:W-:Y:S02]  /*4400*/  LOP3.LUT R14, R41, UR5, R2, 0x96, !PT ;  /* 0x00000005290e7c12 */ /* 0x000fe4000f8e9602 */
[----:B------:R-:W-:Y:S01]  /*4410*/  FMNMX.FTZ R0, R93, R0, !PT ;  /* 0x000000005d007209 */ /* 0x000fe20007810000 */
[----:B------:R-:W-:Y:S01]  /*4420*/  IMAD.WIDE.U32 R6, R13, -0x326172a9, RZ ;  /* 0xcd9e8d570d067825 */ /* 0x000fe200078e00ff */
[--C-:B------:R-:W-:Y:S02]  /*4430*/  LOP3.LUT R17, R3, UR6, R10.reuse, 0x96, !PT ;  /* 0x0000000603117c12 */ /* 0x100fe4000f8e960a */
[----:B------:R-:W-:Y:S01]  /*4440*/  FMNMX.FTZ R0, R121, R0, !PT ;  /* 0x0000000079007209 */ /* 0x000fe20007810000 */
[----:B------:R-:W-:Y:S01]  /*4450*/  IMAD.WIDE.U32 R60, R16, -0x326172a9, RZ ;  /* 0xcd9e8d57103c7825 */ /* 0x000fe200078e00ff */
[----:B------:R-:W-:-:S02]  /*4460*/  LOP3.LUT R182, R7, UR6, R10, 0x96, !PT ;  /* 0x0000000607b67c12 */ /* 0x000fc4000f8e960a */
[----:B------:R-:W-:Y:S01]  /*4470*/  FMNMX.FTZ R0, R133, R0, !PT ;  /* 0x0000000085007209 */ /* 0x000fe20007810000 */
[----:B------:R-:W-:Y:S01]  /*4480*/  IMAD.WIDE.U32 R38, R14, -0x2daee0ad, RZ ;  /* 0xd2511f530e267825 */ /* 0x000fe200078e00ff */
[--C-:B------:R-:W-:Y:S01]  /*4490*/  LOP3.LUT R19, R3, UR6, R12.reuse, 0x96, !PT ;  /* 0x0000000603137c12 */ /* 0x100fe2000f8e960c */
[----:B------:R-:W-:Y:S01]  /*44a0*/  STL.64 [R1+0x70], R60 ;  /* 0x0000703c01007387 */ /* 0x000fe20000100a00 */
[----:B------:R-:W-:Y:S02]  /*44b0*/  FMNMX.FTZ R0, R135, R0, !PT ;  /* 0x0000000087007209 */ /* 0x000fe40007810000 */
[----:B------:R-:W-:Y:S02]  /*44c0*/  LOP3.LUT R153, R9, UR6, R12, 0x96, !PT ;  /* 0x0000000609997c12 */ /* 0x000fe4000f8e960c */
[----:B------:R-:W-:Y:S02]  /*44d0*/  FMNMX.FTZ R0, R134, R0, !PT ;  /* 0x0000000086007209 */ /* 0x000fe40007810000 */
[----:B-1----:R-:W-:-:S02]  /*44e0*/  FMNMX.FTZ R128, R11, R128, !PT ;  /* 0x000000800b807209 */ /* 0x002fc40007810000 */
[----:B------:R-:W-:Y:S02]  /*44f0*/  FMNMX.FTZ R0, R117, R0, !PT ;  /* 0x0000000075007209 */ /* 0x000fe40007810000 */
[----:B------:R-:W-:Y:S02]  /*4500*/  LOP3.LUT R12, R3, UR6, R18, 0x96, !PT ;  /* 0x00000006030c7c12 */ /* 0x000fe4000f8e9612 */
[----:B------:R-:W-:Y:S01]  /*4510*/  FMNMX.FTZ R10, R82, R0, !PT ;  /* 0x00000000520a7209 */ /* 0x000fe20007810000 */
[----:B------:R-:W-:Y:S01]  /*4520*/  FMUL.FTZ R0, R128, c[0x0][0x23c] ;  /* 0x00008f0080007a20 */ /* 0x000fe20000410000 */
[----:B------:R-:W-:Y:S02]  /*4530*/  LOP3.LUT R3, R79, UR5, R2, 0x96, !PT ;  /* 0x000000054f037c12 */ /* 0x000fe4000f8e9602 */
[----:B------:R-:W-:Y:S01]  /*4540*/  FMNMX.FTZ R2, R30, R42, !PT ;  /* 0x0000002a1e027209 */ /* 0x000fe20007810000 */
[----:B------:R-:W1:Y:S01]  /*4550*/  SHFL.BFLY PT, R131, R10, 0x2, 0x1f ;  /* 0x0c401f000a837f89 */ /* 0x000e6200000e0000 */
[----:B------:R-:W-:-:S02]  /*4560*/  FSETP.NEU.FTZ.AND P1, PT, R128, -INF , PT ;  /* 0xff8000008000780b */ /* 0x000fc40003f3d000 */
[----:B------:R-:W-:Y:S01]  /*4570*/  FMNMX.FTZ R11, R56, R2, !PT ;  /* 0x00000002380b7209 */ /* 0x000fe20007810000 */
[----:B------:R-:W-:Y:S01]  /*4580*/  IMAD.WIDE.U32 R2, R3, -0x2daee0ad, RZ ;  /* 0xd2511f5303027825 */ /* 0x000fe200078e00ff */
[----:B------:R-:W-:Y:S02]  /*4590*/  FSEL R22, R0, RZ, P1 ;  /* 0x000000ff00167208 */ /* 0x000fe40000800000 */
[----:B------:R-:W-:Y:S02]  /*45a0*/  FMNMX.FTZ R0, R57, R11, !PT ;  /* 0x0000000b39007209 */ /* 0x000fe40007810000 */
[----:B------:R-:W-:Y:S02]  /*45b0*/  LOP3.LUT R144, R41, UR5, R8, 0x96, !PT ;  /* 0x0000000529907c12 */ /* 0x000fe4000f8e9608 */
[----:B------:R-:W-:Y:S02]  /*45c0*/  LOP3.LUT R77, R7, UR6, R18, 0x96, !PT ;  /* 0x00000006074d7c12 */ /* 0x000fe4000f8e9612 */
[----:B------:R-:W-:-:S02]  /*45d0*/  LOP3.LUT R41, R79, UR5, R6, 0x96, !PT ;  /* 0x000000054f297c12 */ /* 0x000fc4000f8e9606 */
[----:B------:R-:W-:Y:S01]  /*45e0*/  LOP3.LUT R177, R61, UR5, R6, 0x96, !PT ;  /* 0x000000053db17c12 */ /* 0x000fe2000f8e9606 */
[----:B------:R-:W-:Y:S01]  /*45f0*/  IMAD.WIDE.U32 R6, R12, -0x2daee0ad, RZ ;  /* 0xd2511f530c067825 */ /* 0x000fe200078e00ff */
[----:B------:R-:W-:Y:S02]  /*4600*/  FMNMX.FTZ R0, R53, R0, !PT ;  /* 0x0000000035007209 */ /* 0x000fe40007810000 */
[----:B------:R-:W-:Y:S01]  /*4610*/  LOP3.LUT R76, R9, UR6, R18, 0x96, !PT ;  /* 0x00000006094c7c12 */ /* 0x000fe2000f8e9612 */
[----:B------:R-:W-:Y:S01]  /*4620*/  UIADD3 UR6, UR40, -0x4ab325aa, URZ ;  /* 0xb54cda5628067890 */ /* 0x000fe2000fffe03f */
[----:B------:R-:W-:Y:S02]  /*4630*/  FMNMX.FTZ R0, R59, R0, !PT ;  /* 0x000000003b007209 */ /* 0x000fe40007810000 */
[C-C-:B------:R-:W-:Y:S02]  /*4640*/  LOP3.LUT R15, R3.reuse, UR14, R6.reuse, 0x96, !PT ;  /* 0x0000000e030f7c12 */ /* 0x140fe4000f8e9606 */
[----:B------:R-:W-:Y:S01]  /*4650*/  LOP3.LUT R18, R3, UR14, R6, 0x96, !PT ;  /* 0x0000000e03127c12 */ /* 0x000fe2000f8e9606 */
[--C-:B------:R-:W-:Y:S01]  /*4660*/  FFMA.FTZ R3, R20, c[0x0][0x23c], -R22.reuse ;  /* 0x00008f0014037a23 */ /* 0x100fe20000010816 */
[----:B------:R-:W-:Y:S01]  /*4670*/  FMNMX.FTZ R0, R58, R0, !PT ;  /* 0x000000003a007209 */ /* 0x000fe20007810000 */
[----:B------:R-:W-:Y:S01]  /*4680*/  IMAD.WIDE.U32 R44, R15, -0x326172a9, RZ ;  /* 0xcd9e8d570f2c7825 */ /* 0x000fe200078e00ff */
[----:B-1----:R-:W-:Y:S01]  /*4690*/  FMNMX.FTZ R131, R10, R131, !PT ;  /* 0x000000830a837209 */ /* 0x002fe20007810000 */
[----:B------:R1:W-:Y:S01]  /*46a0*/  MUFU.EX2 R215, R3 ;  /* 0x0000000300d77308 */ /* 0x0003e20000000800 */
[----:B------:R-:W-:Y:S01]  /*46b0*/  FMNMX.FTZ R0, R68, R0, !PT ;  /* 0x0000000044007209 */ /* 0x000fe20007810000 */
[----:B------:R-:W-:Y:S01]  /*46c0*/  FFMA.FTZ R10, R32, c[0x0][0x23c], -R22 ;  /* 0x00008f00200a7a23 */ /* 0x000fe20000010816 */
[----:B------:R-:W-:Y:S01]  /*46d0*/  LOP3.LUT R55, R79, UR5, R8, 0x96, !PT ;  /* 0x000000054f377c12 */ /* 0x000fe2000f8e9608 */
[----:B------:R-:W2:Y:S01]  /*46e0*/  SHFL.BFLY PT, R16, R131, 0x1, 0x1f ;  /* 0x0c201f0083107f89 */ /* 0x000ea200000e0000 */
[--C-:B------:R-:W-:Y:S01]  /*46f0*/  LOP3.LUT R12, R7, UR26, R62.reuse, 0x96, !PT ;  /* 0x0000001a070c7c12 */ /* 0x100fe2000f8e963e */
[----:B------:R-:W-:Y:S01]  /*4700*/  IMAD.WIDE.U32 R8, R19, -0x2daee0ad, RZ ;  /* 0xd2511f5313087825 */ /* 0x000fe200078e00ff */
[----:B------:R-:W-:Y:S01]  /*4710*/  LOP3.LUT R13, R7, UR26, R62, 0x96, !PT ;  /* 0x0000001a070d7c12 */ /* 0x000fe2000f8e963e */
[----:B------:R3:W-:Y:S01]  /*4720*/  MUFU.EX2 R175, R10 ;  /* 0x0000000a00af7308 */ /* 0x0007e20000000800 */
[----:B------:R-:W-:Y:S01]  /*4730*/  FSEL R220, R104, -INF , !P4 ;  /* 0xff80000068dc7808 */ /* 0x000fe20006000000 */
[----:B------:R-:W-:Y:S01]  /*4740*/  IMAD.WIDE.U32 R6, R17, -0x2daee0ad, RZ ;  /* 0xd2511f5311067825 */ /* 0x000fe200078e00ff */
[----:B------:R-:W-:Y:S01]  /*4750*/  LOP3.LUT R89, R9, UR26, R54, 0x96, !PT ;  /* 0x0000001a09597c12 */ /* 0x000fe2000f8e9636 */
[----:B------:R-:W-:Y:S01]  /*4760*/  UIADD3 UR5, UR41, -0x56f99767, URZ ;  /* 0xa906689929057890 */ /* 0x000fe2000fffe03f */
[----:B------:R-:W-:Y:S01]  /*4770*/  LOP3.LUT R79, R39, UR14, R8, 0x96, !PT ;  /* 0x0000000e274f7c12 */ /* 0x000fe2000f8e9608 */
[----:B------:R-:W-:Y:S01]  /*4780*/  IMAD.WIDE.U32 R8, R12, -0x326172a9, RZ ;  /* 0xcd9e8d570c087825 */ /* 0x000fe200078e00ff */
[----:B------:R-:W-:-:S02]  /*4790*/  LOP3.LUT R17, R7, UR26, R64, 0x96, !PT ;  /* 0x0000001a07117c12 */ /* 0x000fc4000f8e9640 */
[----:B------:R-:W-:Y:S01]  /*47a0*/  LOP3.LUT R19, R39, UR14, R6, 0x96, !PT ;  /* 0x0000000e27137c12 */ /* 0x000fe2000f8e9606 */
[----:B-1----:R-:W-:Y:S01]  /*47b0*/  FFMA.FTZ R3, R21, c[0x0][0x23c], -R22 ;  /* 0x00008f0015037a23 */ /* 0x002fe20000010816 */
[----:B------:R-:W-:Y:S01]  /*47c0*/  LOP3.LUT R12, R9, UR15, R78, 0x96, !PT ;  /* 0x0000000f090c7c12 */ /* 0x000fe2000f8e964e */
[----:B------:R-:W-:Y:S01]  /*47d0*/  IMAD.WIDE.U32 R6, R13, -0x326172a9, RZ ;  /* 0xcd9e8d570d067825 */ /* 0x000fe200078e00ff */
[----:B------:R-:W-:Y:S01]  /*47e0*/  LOP3.LUT R9, R45, UR13, R8, 0x96, !PT ;  /* 0x0000000d2d097c12 */ /* 0x000fe2000f8e9608 */
[----:B------:R1:W4:Y:S01]  /*47f0*/  MUFU.EX2 R180, R3 ;  /* 0x0000000300b47308 */ /* 0x0003220000000800 */
[----:B------:R-:W-:Y:S01]  /*4800*/  FSEL R217, R105, -INF , !P5 ;  /* 0xff80000069d97808 */ /* 0x000fe20006800000 */
[----:B------:R-:W-:Y:S01]  /*4810*/  IMAD.WIDE.U32 R14, R18, -0x326172a9, RZ ;  /* 0xcd9e8d57120e7825 */ /* 0x000fe200078e00ff */
[----:B------:R-:W-:Y:S02]  /*4820*/  LOP3.LUT R7, R7, UR15, R78, 0x96, !PT ;  /* 0x0000000f07077c12 */ /* 0x000fe4000f8e964e */
[----:B------:R-:W-:Y:S01]  /*4830*/  FSEL R221, R107, -INF , !P2 ;  /* 0xff8000006bdd7808 */ /* 0x000fe20005000000 */
[----:B------:R-:W-:Y:S01]  /*4840*/  IMAD.WIDE.U32 R12, R12, -0x2daee0ad, RZ ;  /* 0xd2511f530c0c7825 */ /* 0x000fe200078e00ff */
[----:B------:R-:W-:-:S02]  /*4850*/  LOP3.LUT R18, R15, UR13, R6, 0x96, !PT ;  /* 0x0000000d0f127c12 */ /* 0x000fc4000f8e9606 */
[----:B--2---:R-:W-:Y:S01]  /*4860*/  FMNMX.FTZ R131, R131, R16, !PT ;  /* 0x0000001083837209 */ /* 0x004fe20007810000 */
[----:B---3--:R-:W-:Y:S01]  /*4870*/  IMAD.WIDE.U32 R10, R7, -0x2daee0ad, RZ ;  /* 0xd2511f53070a7825 */ /* 0x008fe200078e00ff */
[--C-:B------:R-:W-:Y:S02]  /*4880*/  LOP3.LUT R39, R13, UR10, R2.reuse, 0x96, !PT ;  /* 0x0000000a0d277c12 */ /* 0x100fe4000f8e9602 */
[----:B------:R-:W-:Y:S02]  /*4890*/  FMNMX.FTZ R7, R43, R52, !PT ;  /* 0x000000342b077209 */ /* 0x000fe40007810000 */
[----:B------:R-:W-:Y:S02]  /*48a0*/  LOP3.LUT R8, R11, UR10, R2, 0x96, !PT ;  /* 0x0000000a0b087c12 */ /* 0x000fe4000f8e9602 */
[----:B-1----:R-:W-:Y:S01]  /*48b0*/  FMNMX.FTZ R3, R168, R0, !PT ;  /* 0x00000000a8037209 */ /* 0x002fe20007810000 */
[----:B------:R-:W-:Y:S01]  /*48c0*/  FFMA.FTZ R0, R33, c[0x0][0x23c], -R22 ;  /* 0x00008f0021007a23 */ /* 0x000fe20000010816 */
[----:B------:R-:W-:-:S02]  /*48d0*/  FSETP.NEU.FTZ.AND P1, PT, R131, -INF , PT ;  /* 0xff8000008300780b */ /* 0x000fc40003f3d000 */
[----:B------:R-:W-:Y:S01]  /*48e0*/  FMNMX.FTZ R3, R167, R3, !PT ;  /* 0x00000003a7037209 */ /* 0x000fe20007810000 */
[----:B------:R1:W-:Y:S03]  /*48f0*/  MUFU.EX2 R173, R0 ;  /* 0x0000000000ad7308 */ /* 0x0003e60000000800 */
[----:B------:R-:W-:-:S04]  /*4900*/  FMNMX.FTZ R3, R174, R3, !PT ;  /* 0x00000003ae037209 */ /* 0x000fc80007810000 */
[----:B------:R-:W-:-:S04]  /*4910*/  FMNMX.FTZ R3, R176, R3, !PT ;  /* 0x00000003b0037209 */ /* 0x000fc80007810000 */
[----:B------:R-:W-:-:S04]  /*4920*/  FMNMX.FTZ R3, R197, R3, !PT ;  /* 0x00000003c5037209 */ /* 0x000fc80007810000 */
[----:B------:R-:W-:Y:S01]  /*4930*/  FMNMX.FTZ R3, R196, R3, !PT ;  /* 0x00000003c4037209 */ /* 0x000fe20007810000 */
[----:B-1----:R-:W-:-:S03]  /*4940*/  FFMA.FTZ R0, R34, c[0x0][0x23c], -R22 ;  /* 0x00008f0022007a23 */ /* 0x002fc60000010816 */
[----:B------:R-:W-:Y:S01]  /*4950*/  FMNMX.FTZ R6, R220, R3, !PT ;  /* 0x00000003dc067209 */ /* 0x000fe20007810000 */
[----:B------:R1:W-:Y:S01]  /*4960*/  MUFU.EX2 R172, R0 ;  /* 0x0000000000ac7308 */ /* 0x0003e20000000800 */
[----:B------:R-:W-:Y:S02]  /*4970*/  IMAD.WIDE.U32 R2, R17, -0x326172a9, RZ ;  /* 0xcd9e8d5711027825 */ /* 0x000fe400078e00ff */
[----:B------:R-:W-:Y:S02]  /*4980*/  FMNMX.FTZ R11, R217, R6, !PT ;  /* 0x00000006d90b7209 */ /* 0x000fe40007810000 */
[----:B------:R-:W-:Y:S01]  /*4990*/  IMAD.WIDE.U32 R16, R19, -0x326172a9, RZ ;  /* 0xcd9e8d5713107825 */ /* 0x000fe200078e00ff */
[----:B------:R-:W-:Y:S02]  /*49a0*/  LOP3.LUT R13, R3, UR15, R60, 0x96, !PT ;  /* 0x0000000f030d7c12 */ /* 0x000fe4000f8e963c */
[----:B------:R-:W2:Y:S01]  /*49b0*/  SHFL.BFLY PT, R15, R11, 0x2, 0x1f ;  /* 0x0c401f000b0f7f89 */ /* 0x000ea200000e0000 */
[----:B------:R-:W-:Y:S01]  /*49c0*/  FMUL.FTZ R3, R131, c[0x0][0x23c] ;  /* 0x00008f0083037a20 */ /* 0x000fe20000410000 */
[----:B------:R-:W-:Y:S01]  /*49d0*/  LOP3.LUT R17, R17, UR13, R2, 0x96, !PT ;  /* 0x0000000d11117c12 */ /* 0x000fe2000f8e9602 */
[----:B------:R-:W-:-:S02]  /*49e0*/  FFMA.FTZ R6, R37, c[0x0][0x23c], -R22 ;  /* 0x00008f0025067a23 */ /* 0x000fc40000010816 */
[----:B------:R-:W-:Y:S01]  /*49f0*/  IMAD.WIDE.U32 R18, R18, -0x2daee0ad, RZ ;  /* 0xd2511f5312127825 */ /* 0x000fe200078e00ff */
[----:B------:R-:W-:Y:S01]  /*4a00*/  FSEL R20, R3, RZ, P1 ;  /* 0x000000ff03147208 */ /* 0x000fe20000800000 */
[----:B------:R-:W-:Y:S02]  /*4a10*/  MUFU.EX2 R218, R6 ;  /* 0x0000000600da7308 */ /* 0x000fe40000000800 */
[----:B-1----:R-:W-:Y:S01]  /*4a20*/  FFMA.FTZ R0, R35, c[0x0][0x23c], -R22 ;  /* 0x00008f0023007a23 */ /* 0x002fe20000010816 */
[----:B------:R-:W-:Y:S01]  /*4a30*/  LOP3.LUT R3, R19, UR5, R10, 0x96, !PT ;  /* 0x0000000513037c12 */ /* 0x000fe2000f8e960a */
[----:B------:R-:W-:-:S04]  /*4a40*/  IMAD.WIDE.U32 R34, R9, -0x2daee0ad, RZ ;  /* 0xd2511f5309227825 */ /* 0x000fc800078e00ff */
[----:B------:R1:W-:Y:S01]  /*4a50*/  MUFU.EX2 R216, R0 ;  /* 0x0000000000d87308 */ /* 0x0003e20000000800 */
[----:B------:R-:W-:Y:S01]  /*4a60*/  IMAD.WIDE.U32 R8, R8, -0x326172a9, RZ ;  /* 0xcd9e8d5708087825 */ /* 0x000fe200078e00ff */
[----:B------:R-:W-:-:S03]  /*4a70*/  LOP3.LUT R35, R35, UR5, R12, 0x96, !PT ;  /* 0x0000000523237c12 */ /* 0x000fc6000f8e960c */
[----:B------:R-:W-:Y:S01]  /*4a80*/  IMAD.MOV.U32 R37, RZ, RZ, R65 ;  /* 0x000000ffff257224 */ /* 0x000fe200078e0041 */
[----:B------:R-:W-:Y:S02]  /*4a90*/  LOP3.LUT R9, R9, UR9, R14, 0x96, !PT ;  /* 0x0000000909097c12 */ /* 0x000fe4000f8e960e */
[----:B--2---:R-:W-:Y:S01]  /*4aa0*/  FMNMX.FTZ R11, R11, R15, !PT ;  /* 0x0000000f0b0b7209 */ /* 0x004fe20007810000 */
[----:B------:R-:W-:-:S04]  /*4ab0*/  IMAD.WIDE.U32 R14, R17, -0x2daee0ad, RZ ;  /* 0xd2511f53110e7825 */ /* 0x000fc800078e00ff */
[----:B------:R-:W2:Y:S01]  /*4ac0*/  SHFL.BFLY PT, R130, R11, 0x1, 0x1f ;  /* 0x0c201f000b827f89 */ /* 0x000ea200000e0000 */
[----:B-1----:R-:W-:Y:S02]  /*4ad0*/  FFMA.FTZ R0, R36, c[0x0][0x23c], -R22 ;  /* 0x00008f0024007a23 */ /* 0x002fe40000010816 */
[----:B------:R-:W-:Y:S02]  /*4ae0*/  IMAD.MOV.U32 R36, RZ, RZ, R64 ;  /* 0x000000ffff247224 */ /* 0x000fe400078e0040 */
[----:B------:R1:W-:Y:S02]  /*4af0*/  MUFU.EX2 R219, R0 ;  /* 0x0000000000db7308 */ /* 0x0003e40000000800 */
[----:B-1----:R-:W-:Y:S01]  /*4b00*/  FMNMX.FTZ R0, R94, R7, !PT ;  /* 0x000000075e007209 */ /* 0x002fe20007810000 */
[----:B------:R-:W-:Y:S01]  /*4b10*/  IMAD.WIDE.U32 R6, R13, -0x2daee0ad, RZ ;  /* 0xd2511f530d067825 */ /* 0x000fe200078e00ff */
[----:B--2---:R-:W-:Y:S02]  /*4b20*/  FMNMX.FTZ R130, R11, R130, !PT ;  /* 0x000000820b827209 */ /* 0x004fe40007810000 */
[----:B------:R-:W-:Y:S01]  /*4b30*/  FMNMX.FTZ R2, R95, R0, !PT ;  /* 0x000000005f027209 */ /* 0x000fe20007810000 */
[----:B------:R-:W-:Y:S01]  /*4b40*/  FFMA.FTZ R0, R23, c[0x0][0x23c], -R20 ;  /* 0x00008f0017007a23 */ /* 0x000fe20000010814 */
[----:B------:R-:W-:Y:S01]  /*4b50*/  LOP3.LUT R12, R7, UR10, R38, 0x96, !PT ;  /* 0x0000000a070c7c12 */ /* 0x000fe2000f8e9626 */
[----:B------:R-:W-:Y:S01]  /*4b60*/  FFMA.FTZ R7, R49, c[0x0][0x23c], -R20 ;  /* 0x00008f0031077a23 */ /* 0x000fe20000010814 */
[----:B------:R-:W-:Y:S01]  /*4b70*/  FMNMX.FTZ R2, R90, R2, !PT ;  /* 0x000000025a027209 */ /* 0x000fe20007810000 */
[----:B------:R1:W-:Y:S01]  /*4b80*/  MUFU.EX2 R158, R0 ;  /* 0x00000000009e7308 */ /* 0x0003e20000000800 */
[----:B------:R-:W-:Y:S01]  /*4b90*/  LOP3.LUT R15, R15, UR5, R6, 0x96, !PT ;  /* 0x000000050f0f7c12 */ /* 0x000fe2000f8e9606 */
[----:B------:R-:W-:Y:S01]  /*4ba0*/  IMAD.WIDE.U32 R12, R12, -0x326172a9, RZ ;  /* 0xcd9e8d570c0c7825 */ /* 0x000fe200078e00ff */
[----:B------:R-:W-:-:S02]  /*4bb0*/  FMNMX.FTZ R2, R91, R2, !PT ;  /* 0x000000025b027209 */ /* 0x000fc40007810000 */
[----:B------:R-:W-:Y:S01]  /*4bc0*/  FSETP.NEU.FTZ.AND P1, PT, R130, -INF , PT ;  /* 0xff8000008200780b */ /* 0x000fe20003f3d000 */
[----:B------:R-:W-:Y:S01]  /*4bd0*/  IMAD.MOV.U32 R49, RZ, RZ, R61 ;  /* 0x000000ffff317224 */ /* 0x000fe200078e003d */
[----:B------:R-:W-:Y:S01]  /*4be0*/  FMNMX.FTZ R2, R86, R2, !PT ;  /* 0x0000000256027209 */ /* 0x000fe20007810000 */
[----:B------:R2:W-:Y:S01]  /*4bf0*/  MUFU.EX2 R150, R7 ;  /* 0x0000000700967308 */ /* 0x0005e20000000800 */
[----:B------:R-:W-:Y:S01]  /*4c00*/  LOP3.LUT R16, R13, UR9, R16, 0x96, !PT ;  /* 0x000000090d107c12 */ /* 0x000fe2000f8e9610 */
[----:B------:R-:W-:Y:S02]  /*4c10*/  IMAD.MOV.U32 R45, RZ, RZ, R49 ;  /* 0x000000ffff2d7224 */ /* 0x000fe400078e0031 */
[----:B-1----:R-:W-:-:S04]  /*4c20*/  FFMA.FTZ R0, R28, c[0x0][0x23c], -R20 ;  /* 0x00008f001c007a23 */ /* 0x002fc80000010814 */
[----:B------:R1:W3:Y:S01]  /*4c30*/  MUFU.EX2 R155, R0 ;  /* 0x00000000009b7308 */ /* 0x0002e20000000800 */
[----:B--2---:R-:W-:-:S05]  /*4c40*/  IMAD.WIDE.U32 R6, R9, -0x2daee0ad, RZ ;  /* 0xd2511f5309067825 */ /* 0x004fca00078e00ff */
[----:B------:R-:W-:Y:S02]  /*4c50*/  LOP3.LUT R9, R7, UR7, R18, 0x96, !PT ;  /* 0x0000000707097c12 */ /* 0x000fe4000f8e9612 */
[C---:B------:R-:W-:Y:S01]  /*4c60*/  LOP3.LUT R25, R6.reuse, 0xffff, RZ, 0xc0, !PT ;  /* 0x0000ffff06197812 */ /* 0x040fe200078ec0ff */
[----:B------:R-:W-:Y:S01]  /*4c70*/  FFMA.FTZ R7, R47, c[0x0][0x23c], -R20 ;  /* 0x00008f002f077a23 */ /* 0x000fe20000010814 */
[----:B------:R-:W-:Y:S01]  /*4c80*/  LOP3.LUT R27, R6, 0xff, RZ, 0xc0, !PT ;  /* 0x000000ff061b7812 */ /* 0x000fe200078ec0ff */
[----:B------:R-:W-:Y:S01]  /*4c90*/  IMAD.MOV.U32 R47, RZ, RZ, R63 ;  /* 0x000000ffff2f7224 */ /* 0x000fe200078e003f */
[----:B------:R-:W-:Y:S01]  /*4ca0*/  SHF.R.U32.HI R26, RZ, 0x10, R6 ;  /* 0x00000010ff1a7819 */ /* 0x000fe20000011606 */
[----:B------:R2:W-:Y:S01]  /*4cb0*/  MUFU.EX2 R164, R7 ;  /* 0x0000000700a47308 */ /* 0x0005e20000000800 */
[----:B-1----:R-:W-:Y:S01]  /*4cc0*/  FMNMX.FTZ R0, R87, R2, !PT ;  /* 0x0000000257007209 */ /* 0x002fe20007810000 */
[----:B------:R-:W-:Y:S01]  /*4cd0*/  FFMA.FTZ R2, R48, c[0x0][0x23c], -R20 ;  /* 0x00008f0030027a23 */ /* 0x000fe20000010814 */
[----:B------:R-:W-:Y:S01]  /*4ce0*/  SHF.R.U32.HI R29, RZ, 0x18, R6 ;  /* 0x00000018ff1d7819 */ /* 0x000fe20000011606 */
[----:B------:R-:W-:Y:S01]  /*4cf0*/  IMAD.MOV.U32 R63, RZ, RZ, R148 ;  /* 0x000000ffff3f7224 */ /* 0x000fe200078e0094 */
[----:B------:R-:W-:Y:S01]  /*4d00*/  FMNMX.FTZ R0, R170, R0, !PT ;  /* 0x00000000aa007209 */ /* 0x000fe20007810000 */
[----:B------:R-:W-:-:S02]  /*4d10*/  IMAD R48, R233, 0x10000, R233 ;  /* 0x00010000e9307824 */ /* 0x000fc400078e02e9 */
[----:B------:R1:W1:Y:S01]  /*4d20*/  MUFU.EX2 R151, R2 ;  /* 0x0000000200977308 */ /* 0x0002620000000800 */
[----:B------:R-:W-:-:S04]  /*4d30*/  FMNMX.FTZ R0, R169, R0, !PT ;  /* 0x00000000a9007209 */ /* 0x000fc80007810000 */
[----:B------:R-:W-:Y:S01]  /*4d40*/  FMNMX.FTZ R129, R199, R0, !PT ;  /* 0x00000000c7817209 */ /* 0x000fe20007810000 */
[----:B------:R-:W-:Y:S02]  /*4d50*/  FFMA.FTZ R0, R50, c[0x0][0x23c], -R20 ;  /* 0x00008f0032007a23 */ /* 0x000fe40000010814 */
[----:B--2---:R-:W-:Y:S01]  /*4d60*/  IMAD.WIDE.U32 R6, R16, -0x2daee0ad, RZ ;  /* 0xd2511f5310067825 */ /* 0x004fe200078e00ff */
[----:B------:R-:W-:Y:S01]  /*4d70*/  FMNMX.FTZ R129, R198, R129, !PT ;  /* 0x00000081c6817209 */ /* 0x000fe20007810000 */
[----:B------:R2:W-:Y:S03]  /*4d80*/  MUFU.EX2 R149, R0 ;  /* 0x0000000000957308 */ /* 0x0005e60000000800 */
[----:B------:R-:W-:Y:S02]  /*4d90*/  FMNMX.FTZ R129, R224, R129, !PT ;  /* 0x00000081e0817209 */ /* 0x000fe40007810000 */
[----:B------:R-:W-:Y:S01]  /*4da0*/  LOP3.LUT R16, R6, 0xff, RZ, 0xc0, !PT ;  /* 0x000000ff06107812 */ /* 0x000fe200078ec0ff */
[----:B-1----:R-:W-:Y:S01]  /*4db0*/  IMAD.WIDE.U32 R2, R3, -0x326172a9, RZ ;  /* 0xcd9e8d5703027825 */ /* 0x002fe200078e00ff */
[----:B------:R-:W-:-:S02]  /*4dc0*/  FMNMX.FTZ R129, R223, R129, !PT ;  /* 0x00000081df817209 */ /* 0x000fc40007810000 */
[----:B------:R-:W-:Y:S02]  /*4dd0*/  SHF.R.U32.HI R23, RZ, 0x10, R6 ;  /* 0x00000010ff177819 */ /* 0x000fe40000011606 */
[----:B------:R-:W-:Y:S02]  /*4de0*/  FMNMX.FTZ R129, R222, R129, !PT ;  /* 0x00000081de817209 */ /* 0x000fe40007810000 */
[----:B------:R-:W-:Y:S02]  /*4df0*/  LOP3.LUT R10, R3, UR6, R8, 0x96, !PT ;  /* 0x00000006030a7c12 */ /* 0x000fe4000f8e9608 */
[----:B------:R-:W-:Y:S01]  /*4e00*/  FMNMX.FTZ R129, R221, R129, !PT ;  /* 0x00000081dd817209 */ /* 0x000fe20007810000 */
[----:B--2---:R-:W-:Y:S01]  /*4e10*/  FFMA.FTZ R0, R51, c[0x0][0x23c], -R20 ;  /* 0x00008f0033007a23 */ /* 0x004fe20000010814 */
[C---:B------:R-:W-:Y:S02]  /*4e20*/  LOP3.LUT R13, R2.reuse, 0xffff, RZ, 0xc0, !PT ;  /* 0x0000ffff020d7812 */ /* 0x040fe400078ec0ff */
[----:B------:R-:W-:Y:S01]  /*4e30*/  LOP3.LUT R28, R2, 0xff, RZ, 0xc0, !PT ;  /* 0x000000ff021c7812 */ /* 0x000fe200078ec0ff */
[----:B------:R-:W1:Y:S01]  /*4e40*/  SHFL.BFLY PT, R11, R129, 0x2, 0x1f ;  /* 0x0c401f00810b7f89 */ /* 0x000e6200000e0000 */
[----:B------:R2:W1:Y:S01]  /*4e50*/  MUFU.EX2 R157, R0 ;  /* 0x00000000009d7308 */ /* 0x0004620000000800 */
[----:B------:R-:W-:-:S02]  /*4e60*/  SHF.R.U32.HI R31, RZ, 0x10, R2 ;  /* 0x00000010ff1f7819 */ /* 0x000fc40000011602 */
[----:B------:R-:W-:Y:S01]  /*4e70*/  SHF.R.U32.HI R32, RZ, 0x18, R2 ;  /* 0x00000018ff207819 */ /* 0x000fe20000011602 */
[----:B------:R-:W-:Y:S01]  /*4e80*/  IMAD.WIDE.U32 R2, R15, -0x326172a9, RZ ;  /* 0xcd9e8d570f027825 */ /* 0x000fe200078e00ff */
[----:B------:R-:W-:-:S04]  /*4e90*/  LOP3.LUT R15, R6, 0xffff, RZ, 0xc0, !PT ;  /* 0x0000ffff060f7812 */ /* 0x000fc800078ec0ff */
[C---:B------:R-:W-:Y:S02]  /*4ea0*/  LOP3.LUT R17, R2.reuse, 0xffff, RZ, 0xc0, !PT ;  /* 0x0000ffff02117812 */ /* 0x040fe400078ec0ff */
[----:B------:R-:W-:Y:S02]  /*4eb0*/  LOP3.LUT R21, R2, 0xff, RZ, 0xc0, !PT ;  /* 0x000000ff02157812 */ /* 0x000fe400078ec0ff */
[--C-:B------:R-:W-:Y:S02]  /*4ec0*/  SHF.R.U32.HI R18, RZ, 0x10, R2.reuse ;  /* 0x00000010ff127819 */ /* 0x100fe40000011602 */
[----:B------:R-:W-:Y:S01]  /*4ed0*/  SHF.R.U32.HI R19, RZ, 0x18, R2 ;  /* 0x00000018ff137819 */ /* 0x000fe20000011602 */
[----:B--2---:R-:W-:Y:S01]  /*4ee0*/  FFMA.FTZ R0, R46, c[0x0][0x23c], -R20 ;  /* 0x00008f002e007a23 */ /* 0x004fe20000010814 */
[----:B------:R-:W-:Y:S01]  /*4ef0*/  SHF.R.U32.HI R2, RZ, 0x8, R13 ;  /* 0x00000008ff027819 */ /* 0x000fe2000001160d */
[----:B------:R-:W-:Y:S01]  /*4f00*/  IMAD.MOV.U32 R46, RZ, RZ, R62 ;  /* 0x000000ffff2e7224 */ /* 0x000fe200078e003e */
[----:B------:R-:W-:Y:S01]  /*4f10*/  LOP3.LUT R8, R3, UR6, R12, 0x96, !PT ;  /* 0x0000000603087c12 */ /* 0x000fe2000f8e960c */
[----:B------:R2:W2:Y:S01]  /*4f20*/  MUFU.EX2 R163, R0 ;  /* 0x0000000000a37308 */ /* 0x0004a20000000800 */
[----:B------:R-:W-:Y:S01]  /*4f30*/  PRMT R33, R28, 0x5410, R2 ;  /* 0x000054101c217816 */ /* 0x000fe20000000002 */
[----:B------:R-:W-:Y:S01]  /*4f40*/  IMAD.MOV.U32 R62, RZ, RZ, R147 ;  /* 0x000000ffff3e7224 */ /* 0x000fe200078e0093 */
[----:B-1----:R-:W-:-:S02]  /*4f50*/  FMNMX.FTZ R129, R129, R11, !PT ;  /* 0x0000000b81817209 */ /* 0x002fc40007810000 */
[C---:B------:R-:W-:Y:S02]  /*4f60*/  LOP3.LUT R2, R10.reuse, 0xffff, RZ, 0xc0, !PT ;  /* 0x0000ffff0a027812 */ /* 0x040fe400078ec0ff */
[----:B------:R-:W-:Y:S02]  /*4f70*/  LOP3.LUT R13, R10, 0xff, RZ, 0xc0, !PT ;  /* 0x000000ff0a0d7812 */ /* 0x000fe400078ec0ff */
[--C-:B------:R-:W-:Y:S02]  /*4f80*/  SHF.R.U32.HI R12, RZ, 0x10, R10.reuse ;  /* 0x00000010ff0c7819 */ /* 0x100fe4000001160a */
[----:B------:R-:W-:Y:S02]  /*4f90*/  SHF.R.U32.HI R11, RZ, 0x18, R10 ;  /* 0x00000018ff0b7819 */ /* 0x000fe4000001160a */
[----:B------:R-:W-:Y:S01]  /*4fa0*/  LOP3.LUT R10, R31, 0xff, RZ, 0xc0, !PT ;  /* 0x000000ff1f0a7812 */ /* 0x000fe200078ec0ff */
[----:B--2---:R-:W-:-:S03]  /*4fb0*/  FMUL.FTZ R0, R130, c[0x0][0x23c] ;  /* 0x00008f0082007a20 */ /* 0x004fc60000410000 */
[----:B------:R-:W-:Y:S02]  /*4fc0*/  PRMT R31, R10, 0x5410, R32 ;  /* 0x000054100a1f7816 */ /* 0x000fe40000000020 */
[----:B------:R-:W-:Y:S02]  /*4fd0*/  SHF.R.U32.HI R10, RZ, 0x10, R9 ;  /* 0x00000010ff0a7819 */ /* 0x000fe40000011609 */
[----:B------:R-:W-:-:S05]  /*4fe0*/  FSEL R24, R0, RZ, P1 ;  /* 0x000000ff00187208 */ /* 0x000fca0000800000 */
[----:B------:R-:W-:Y:S01]  /*4ff0*/  FFMA.FTZ R0, R30, c[0x0][0x23c], -R24 ;  /* 0x00008f001e007a23 */ /* 0x000fe20000010818 */
[----:B------:R-:W-:Y:S01]  /*5000*/  SHF.R.U32.HI R30, RZ, 0x18, R6 ;  /* 0x00000018ff1e7819 */ /* 0x000fe20000011606 */
[----:B------:R-:W-:Y:S01]  /*5010*/  FFMA.FTZ R3, R42, c[0x0][0x23c], -R24 ;  /* 0x00008f002a037a23 */ /* 0x000fe20000010818 */
[----:B------:R-:W-:Y:S01]  /*5020*/  SHF.R.U32.HI R6, RZ, 0x8, R2 ;  /* 0x00000008ff067819 */ /* 0x000fe20000011602 */
[----:B------:R1:W-:Y:S01]  /*5030*/  MUFU.EX2 R143, R0 ;  /* 0x00000000008f7308 */ /* 0x0003e20000000800 */
[----:B------:R-:W-:Y:S02]  /*5040*/  SHF.R.U32.HI R2, RZ, 0x8, R25 ;  /* 0x00000008ff027819 */ /* 0x000fe40000011619 */
[----:B------:R-:W-:Y:S02]  /*5050*/  PRMT R28, R13, 0x5410, R6 ;  /* 0x000054100d1c7816 */ /* 0x000fe40000000006 */
[----:B------:R-:W-:Y:S01]  /*5060*/  PRMT R27, R27, 0x5410, R2 ;  /* 0x000054101b1b7816 */ /* 0x000fe20000000002 */
[----:B------:R-:W-:Y:S01]  /*5070*/  FFMA.FTZ R2, R53, c[0x0][0x23c], -R24 ;  /* 0x00008f0035027a23 */ /* 0x000fe20000010818 */
[----:B------:R-:W-:Y:S01]  /*5080*/  LOP3.LUT R6, R26, 0xff, RZ, 0xc0, !PT ;  /* 0x000000ff1a067812 */ /* 0x000fe200078ec0ff */
[----:B------:R2:W-:Y:S01]  /*5090*/  MUFU.EX2 R142, R3 ;  /* 0x00000003008e7308 */ /* 0x0005e20000000800 */
[----:B------:R-:W-:-:S02]  /*50a0*/  SHF.R.U32.HI R13, RZ, 0x18, R9 ;  /* 0x00000018ff0d7819 */ /* 0x000fc40000011609 */
[----:B-1----:R-:W-:-:S05]  /*50b0*/  LOP3.LUT R0, R7, UR7, R14, 0x96, !PT ;  /* 0x0000000707007c12 */ /* 0x002fca000f8e960e */
[----:B------:R1:W-:Y:S01]  /*50c0*/  MUFU.EX2 R139, R2 ;  /* 0x00000002008b7308 */ /* 0x0003e20000000800 */
[----:B------:R-:W3:Y:S01]  /*50d0*/  SHFL.BFLY PT, R14, R129, 0x1, 0x1f ;  /* 0x0c201f00810e7f89 */ /* 0x000ee200000e0000 */
[--C-:B------:R-:W-:Y:S02]  /*50e0*/  FFMA.FTZ R7, R57, c[0x0][0x23c], -R24.reuse ;  /* 0x00008f0039077a23 */ /* 0x100fe40000010818 */
[----:B--2---:R-:W-:-:S04]  /*50f0*/  FFMA.FTZ R3, R56, c[0x0][0x23c], -R24 ;  /* 0x00008f0038037a23 */ /* 0x004fc80000010818 */
[----:B------:R2:W-:Y:S01]  /*5100*/  MUFU.EX2 R140, R7 ;  /* 0x00000007008c7308 */ /* 0x0005e20000000800 */
[----:B-1----:R-:W-:-:S07]  /*5110*/  SHF.R.U32.HI R2, RZ, 0x8, R15 ;  /* 0x00000008ff027819 */ /* 0x002fce000001160f */
[----:B------:R1:W-:Y:S01]  /*5120*/  MUFU.EX2 R141, R3 ;  /* 0x00000003008d7308 */ /* 0x0003e20000000800 */
[----:B------:R-:W-:Y:S01]  /*5130*/  PRMT R26, R16, 0x5410, R2 ;  /* 0x00005410101a7816 */ /* 0x000fe20000000002 */
[----:B------:R-:W-:Y:S01]  /*5140*/  FFMA.FTZ R2, R58, c[0x0][0x23c], -R24 ;  /* 0x00008f003a027a23 */ /* 0x000fe20000010818 */
[----:B--2---:R-:W-:-:S05]  /*5150*/  LOP3.LUT R7, R18, 0xff, RZ, 0xc0, !PT ;  /* 0x000000ff12077812 */ /* 0x004fca00078ec0ff */
[----:B------:R2:W-:Y:S01]  /*5160*/  MUFU.EX2 R146, R2 ;  /* 0x0000000200927308 */ /* 0x0005e20000000800 */
[----:B---3--:R-:W-:Y:S02]  /*5170*/  FMNMX.FTZ R129, R129, R14, !PT ;  /* 0x0000000e81817209 */ /* 0x008fe40007810000 */
[----:B------:R-:W-:Y:S02]  /*5180*/  PRMT R19, R7, 0x5410, R19 ;  /* 0x0000541007137816 */ /* 0x000fe40000000013 */
[----:B------:R-:W-:Y:S02]  /*5190*/  LOP3.LUT R7, R9, 0xffff, RZ, 0xc0, !PT ;  /* 0x0000ffff09077812 */ /* 0x000fe400078ec0ff */
[----:B------:R-:W-:Y:S02]  /*51a0*/  FSETP.NEU.FTZ.AND P1, PT, R129, -INF , PT ;  /* 0xff8000008100780b */ /* 0x000fe40003f3d000 */
[----:B-1----:R-:W-:Y:S02]  /*51b0*/  LOP3.LUT R3, R12, 0xff, RZ, 0xc0, !PT ;  /* 0x000000ff0c037812 */ /* 0x002fe400078ec0ff */
[----:B------:R-:W-:-:S02]  /*51c0*/  LOP3.LUT R14, R9, 0xff, RZ, 0xc0, !PT ;  /* 0x000000ff090e7812 */ /* 0x000fc400078ec0ff */
[----:B------:R-:W-:Y:S02]  /*51d0*/  PRMT R25, R3, 0x5410, R11 ;  /* 0x0000541003197816 */ /* 0x000fe4000000000b */
[----:B------:R-:W-:Y:S01]  /*51e0*/  SHF.R.U32.HI R3, RZ, 0x8, R17 ;  /* 0x00000008ff037819 */ /* 0x000fe20000011611 */
[----:B--2---:R-:W-:Y:S01]  /*51f0*/  FMUL.FTZ R2, R129, c[0x0][0x23c] ;  /* 0x00008f0081027a20 */ /* 0x004fe20000410000 */
[----:B------:R-:W-:Y:S02]  /*5200*/  PRMT R17, R6, 0x5410, R29 ;  /* 0x0000541006117816 */ /* 0x000fe4000000001d */
[----:B------:R-:W-:Y:S02]  /*5210*/  LOP3.LUT R6, R8, 0xffff, RZ, 0xc0, !PT ;  /* 0x0000ffff08067812 */ /* 0x000fe400078ec0ff */
[----:B------:R-:W-:Y:S01]  /*5220*/  PRMT R15, R21, 0x5410, R3 ;  /* 0x00005410150f7816 */ /* 0x000fe20000000003 */
[----:B------:R-:W-:Y:S01]  /*5230*/  FFMA.FTZ R3, R59, c[0x0][0x23c], -R24 ;  /* 0x00008f003b037a23 */ /* 0x000fe20000010818 */
[----:B------:R-:W-:-:S02]  /*5240*/  LOP3.LUT R11, R23, 0xff, RZ, 0xc0, !PT ;  /* 0x000000ff170b7812 */ /* 0x000fc400078ec0ff */
[----:B------:R-:W-:Y:S01]  /*5250*/  SHF.R.U32.HI R7, RZ, 0x8, R7 ;  /* 0x00000008ff077819 */ /* 0x000fe20000011607 */
[----:B------:R1:W-:Y:S01]  /*5260*/  MUFU.EX2 R147, R3 ;  /* 0x0000000300937308 */ /* 0x0003e20000000800 */
[----:B------:R-:W-:Y:S02]  /*5270*/  FSEL R21, R2, RZ, P1 ;  /* 0x000000ff02157208 */ /* 0x000fe40000800000 */
[----:B------:R-:W-:Y:S02]  /*5280*/  LOP3.LUT R12, R8, 0xff, RZ, 0xc0, !PT ;  /* 0x000000ff080c7812 */ /* 0x000fe400078ec0ff */
[----:B------:R-:W-:Y:S02]  /*5290*/  SHF.R.U32.HI R2, RZ, 0x8, R6 ;  /* 0x00000008ff027819 */ /* 0x000fe40000011606 */
[----:B------:R-:W-:Y:S02]  /*52a0*/  LOP3.LUT R9, R10, 0xff, RZ, 0xc0, !PT ;  /* 0x000000ff0a097812 */ /* 0x000fe400078ec0ff */
[----:B------:R-:W-:-:S02]  /*52b0*/  PRMT R23, R11, 0x5410, R30 ;  /* 0x000054100b177816 */ /* 0x000fc4000000001e */
[----:B------:R-:W-:Y:S02]  /*52c0*/  PRMT R11, R14, 0x5410, R7 ;  /* 0x000054100e0b7816 */ /* 0x000fe40000000007 */
[----:B------:R-:W-:Y:S02]  /*52d0*/  PRMT R12, R12, 0x5410, R2 ;  /* 0x000054100c0c7816 */ /* 0x000fe40000000002 */
[----:B------:R-:W-:Y:S01]  /*52e0*/  SHF.R.U32.HI R7, RZ, 0x10, R8 ;  /* 0x00000010ff077819 */ /* 0x000fe20000011608 */
[----:B-1----:R-:W-:Y:S01]  /*52f0*/  FFMA.FTZ R3, R68, c[0x0][0x23c], -R24 ;  /* 0x00008f0044037a23 */ /* 0x002fe20000010818 */
[----:B------:R-:W-:Y:S02]  /*5300*/  LOP3.LUT R2, R0, 0xffff, RZ, 0xc0, !PT ;  /* 0x0000ffff00027812 */ /* 0x000fe400078ec0ff */
[----:B------:R-:W-:Y:S01]  /*5310*/  PRMT R13, R9, 0x5410, R13 ;  /* 0x00005410090d7816 */ /* 0x000fe2000000000d */
[----:B------:R1:W-:Y:S01]  /*5320*/  MUFU.EX2 R148, R3 ;  /* 0x0000000300947308 */ /* 0x0003e20000000800 */
[----:B------:R-:W-:-:S02]  /*5330*/  SHF.R.U32.HI R9, RZ, 0x18, R8 ;  /* 0x00000018ff097819 */ /* 0x000fc40000011608 */
[----:B------:R-:W-:Y:S02]  /*5340*/  SHF.R.U32.HI R6, RZ, 0x10, R0 ;  /* 0x00000010ff067819 */ /* 0x000fe40000011600 */
[----:B------:R-:W-:Y:S02]  /*5350*/  LOP3.LUT R8, R7, 0xff, RZ, 0xc0, !PT ;  /* 0x000000ff07087812 */ /* 0x000fe400078ec0ff */
[----:B------:R-:W-:Y:S02]  /*5360*/  SHF.R.U32.HI R7, RZ, 0x8, R2 ;  /* 0x00000008ff077819 */ /* 0x000fe40000011602 */
[----:B------:R-:W-:Y:S02]  /*5370*/  LOP3.LUT R10, R0, 0xff, RZ, 0xc0, !PT ;  /* 0x000000ff000a7812 */ /* 0x000fe400078ec0ff */
[----:B------:R-:W-:Y:S02]  /*5380*/  SHF.R.U32.HI R2, RZ, 0x18, R0 ;  /* 0x00000018ff027819 */ /* 0x000fe40000011600 */
[----:B------:R-:W-:-:S02]  /*5390*/  LOP3.LUT R0, R6, 0xff, RZ, 0xc0, !PT ;  /* 0x000000ff06007812 */ /* 0x000fc400078ec0ff */
[----:B----4-:R-:W-:Y:S01]  /*53a0*/  F2FP.PACK_AB R6, R180, R215 ;  /* 0x000000d7b406723e */ /* 0x010fe200000000ff */
[--C-:B-1----:R-:W-:Y:S01]  /*53b0*/  FFMA.FTZ R3, R43, c[0x0][0x23c], -R21.reuse ;  /* 0x00008f002b037a23 */ /* 0x102fe20000010815 */
[----:B------:R-:W-:Y:S01]  /*53c0*/  PRMT R14, R0, 0x5410, R2 ;  /* 0x00005410000e7816 */ /* 0x000fe20000000002 */
[----:B------:R-:W-:Y:S01]  /*53d0*/  FFMA.FTZ R2, R95, c[0x0][0x23c], -R21 ;  /* 0x00008f005f027a23 */ /* 0x000fe20000010815 */
[----:B------:R-:W-:Y:S01]  /*53e0*/  F2FP.PACK_AB R0, R155, R158 ;  /* 0x0000009e9b00723e */ /* 0x000fe200000000ff */
[----:B------:R1:W-:Y:S01]  /*53f0*/  MUFU.EX2 R126, R3 ;  /* 0x00000003007e7308 */ /* 0x0003e20000000800 */
[----:B------:R-:W-:Y:S02]  /*5400*/  PRMT R81, R6, 0x7610, R81 ;  /* 0x0000761006517816 */ /* 0x000fe40000000051 */
[C---:B------:R-:W-:Y:S02]  /*5410*/  PRMT R96, R0.reuse, 0x7632, R96 ;  /* 0x0000763200607816 */ /* 0x040fe40000000060 */
[----:B------:R-:W-:-:S02]  /*5420*/  PRMT R83, R0, 0x7610, R83 ;  /* 0x0000761000537816 */ /* 0x000fc40000000053 */
[----:B------:R-:W-:Y:S01]  /*5430*/  F2FP.PACK_AB R0, R150, R151 ;  /* 0x000000979600723e */ /* 0x000fe200000000ff */
[----:B------:R2:W-:Y:S01]  /*5440*/  MUFU.EX2 R123, R2 ;  /* 0x00000002007b7308 */ /* 0x0005e20000000800 */
[----:B------:R-:W-:Y:S02]  /*5450*/  PRMT R80, R6, 0x7632, R80 ;  /* 0x0000763206507816 */ /* 0x000fe40000000050 */
[C---:B------:R-:W-:Y:S02]  /*5460*/  PRMT R107, R0.reuse, 0x7632, R107 ;  /* 0x00007632006b7816 */ /* 0x040fe4000000006b */
[----:B------:R-:W-:Y:S02]  /*5470*/  PRMT R102, R0, 0x7610, R102 ;  /* 0x0000761000667816 */ /* 0x000fe40000000066 */
[----:B------:R-:W-:Y:S01]  /*5480*/  F2FP.PACK_AB R0, R157, R149 ;  /* 0x000000959d00723e */ /* 0x000fe200000000ff */
[----:B-1----:R-:W-:Y:S01]  /*5490*/  FFMA.FTZ R3, R52, c[0x0][0x23c], -R21 ;  /* 0x00008f0034037a23 */ /* 0x002fe20000010815 */
[----:B------:R-:W-:-:S02]  /*54a0*/  PRMT R8, R8, 0x5410, R9 ;  /* 0x0000541008087816 */ /* 0x000fc40000000009 */
[C---:B------:R-:W-:Y:S01]  /*54b0*/  PRMT R251, R0.reuse, 0x7632, R251 ;  /* 0x0000763200fb7816 */ /* 0x040fe200000000fb */
[----:B------:R1:W3:Y:S01]  /*54c0*/  MUFU.EX2 R125, R3 ;  /* 0x00000003007d7308 */ /* 0x0002e20000000800 */
[----:B------:R-:W-:Y:S02]  /*54d0*/  PRMT R250, R0, 0x7610, R250 ;  /* 0x0000761000fa7816 */ /* 0x000fe400000000fa */
[----:B------:R-:W-:Y:S01]  /*54e0*/  F2FP.PACK_AB R0, R164, R163 ;  /* 0x000000a3a400723e */ /* 0x000fe200000000ff */
[----:B--2---:R-:W-:Y:S01]  /*54f0*/  FFMA.FTZ R2, R90, c[0x0][0x23c], -R21 ;  /* 0x00008f005a027a23 */ /* 0x004fe20000010815 */
[----:B------:R-:W-:Y:S02]  /*5500*/  PRMT R7, R10, 0x5410, R7 ;  /* 0x000054100a077816 */ /* 0x000fe40000000007 */
[C---:B------:R-:W-:Y:S01]  /*5510*/  PRMT R247, R0.reuse, 0x7632, R247 ;  /* 0x0000763200f77816 */ /* 0x040fe200000000f7 */
[----:B------:R2:W-:Y:S01]  /*5520*/  MUFU.EX2 R122, R2 ;  /* 0x00000002007a7308 */ /* 0x0005e20000000800 */
[----:B------:R-:W-:Y:S01]  /*5530*/  PRMT R246, R0, 0x7610, R246 ;  /* 0x0000761000f67816 */ /* 0x000fe200000000f6 */
[----:B-1----:R-:W-:Y:S01]  /*5540*/  FFMA.FTZ R3, R94, c[0x0][0x23c], -R21 ;  /* 0x00008f005e037a23 */ /* 0x002fe20000010815 */
[----:B---3--:R-:W-:-:S05]  /*5550*/  F2FP.PACK_AB R0, R125, R126 ;  /* 0x0000007e7d00723e */ /* 0x008fca00000000ff */
[----:B------:R1:W3:Y:S01]  /*5560*/  MUFU.EX2 R124, R3 ;  /* 0x00000003007c7308 */ /* 0x0002e20000000800 */
[C---:B------:R-:W-:Y:S02]  /*5570*/  PRMT R98, R0.reuse, 0x7610, R98 ;  /* 0x0000761000627816 */ /* 0x040fe40000000062 */
[----:B------:R-:W-:Y:S01]  /*5580*/  PRMT R97, R0, 0x7632, R97 ;  /* 0x0000763200617816 */ /* 0x000fe20000000061 */
[----:B--2---:R-:W-:-:S04]  /*5590*/  FFMA.FTZ R2, R91, c[0x0][0x23c], -R21 ;  /* 0x00008f005b027a23 */ /* 0x004fc80000010815 */
[----:B------:R2:W4:Y:S01]  /*55a0*/  MUFU.EX2 R132, R2 ;  /* 0x0000000200847308 */ /* 0x0005220000000800 */
[----:B-1----:R-:W-:Y:S02]  /*55b0*/  F2FP.PACK_AB R3, R173, R175 ;  /* 0x000000afad03723e */ /* 0x002fe400000000ff */
[----:B---3--:R-:W-:Y:S02]  /*55c0*/  F2FP.PACK_AB R0, R123, R124 ;  /* 0x0000007c7b00723e */ /* 0x008fe400000000ff */
[C---:B------:R-:W-:Y:S02]  /*55d0*/  PRMT R100, R3.reuse, 0x7610, R100 ;  /* 0x0000761003647816 */ /* 0x040fe40000000064 */
[----:B------:R-:W-:Y:S01]  /*55e0*/  PRMT R99, R3, 0x7632, R99 ;  /* 0x0000763203637816 */ /* 0x000fe20000000063 */
[----:B--2---:R-:W-:Y:S01]  /*55f0*/  FFMA.FTZ R2, R86, c[0x0][0x23c], -R21 ;  /* 0x00008f0056027a23 */ /* 0x004fe20000010815 */
[----:B------:R-:W-:Y:S02]  /*5600*/  F2FP.PACK_AB R3, R216, R172 ;  /* 0x000000acd803723e */ /* 0x000fe400000000ff */
[----:B------:R-:W-:Y:S01]  /*5610*/  PRMT R243, R0, 0x7610, R243 ;  /* 0x0000761000f37816 */ /* 0x000fe200000000f3 */
[----:B------:R1:W-:Y:S01]  /*5620*/  MUFU.EX2 R127, R2 ;  /* 0x00000002007f7308 */ /* 0x0003e20000000800 */
[----:B------:R-:W-:-:S02]  /*5630*/  PRMT R95, R3, 0x7610, R95 ;  /* 0x00007610035f7816 */ /* 0x000fc4000000005f */
[----:B------:R-:W-:Y:S02]  /*5640*/  PRMT R252, R3, 0x7632, R252 ;  /* 0x0000763203fc7816 */ /* 0x000fe400000000fc */
[----:B------:R-:W-:Y:S02]  /*5650*/  F2FP.PACK_AB R3, R218, R219 ;  /* 0x000000dbda03723e */ /* 0x000fe400000000ff */
[----:B------:R-:W-:Y:S02]  /*5660*/  PRMT R241, R0, 0x7632, R241 ;  /* 0x0000763200f17816 */ /* 0x000fe400000000f1 */
[C---:B------:R-:W-:Y:S02]  /*5670*/  PRMT R249, R3.reuse, 0x7610, R249 ;  /* 0x0000761003f97816 */ /* 0x040fe400000000f9 */
[----:B------:R-:W-:Y:S02]  /*5680*/  PRMT R248, R3, 0x7632, R248 ;  /* 0x0000763203f87816 */ /* 0x000fe400000000f8 */
[----:B------:R-:W-:-:S02]  /*5690*/  F2FP.PACK_AB R3, R142, R143 ;  /* 0x0000008f8e03723e */ /* 0x000fc400000000ff */
[----:B----4-:R-:W-:Y:S01]  /*56a0*/  F2FP.PACK_AB R0, R132, R122 ;  /* 0x0000007a8400723e */ /* 0x010fe200000000ff */
[----:B-1----:R-:W-:Y:S01]  /*56b0*/  FFMA.FTZ R2, R87, c[0x0][0x23c], -R21 ;  /* 0x00008f0057027a23 */ /* 0x002fe20000010815 */
[C---:B------:R-:W-:Y:S02]  /*56c0*/  PRMT R50, R3.reuse, 0x7610, R50 ;  /* 0x0000761003327816 */ /* 0x040fe40000000032 */
[----:B------:R-:W-:Y:S01]  /*56d0*/  PRMT R51, R3, 0x7632, R51 ;  /* 0x0000763203337816 */ /* 0x000fe20000000033 */
[----:B------:R1:W2:Y:S01]  /*56e0*/  MUFU.EX2 R136, R2 ;  /* 0x0000000200887308 */ /* 0x0002a20000000800 */
[----:B------:R-:W-:Y:S02]  /*56f0*/  F2FP.PACK_AB R3, R140, R141 ;  /* 0x0000008d8c03723e */ /* 0x000fe400000000ff */
[----:B------:R-:W-:Y:S02]  /*5700*/  PRMT R238, R0, 0x7610, R238 ;  /* 0x0000761000ee7816 */ /* 0x000fe400000000ee */
[----:B------:R-:W-:-:S02]  /*5710*/  PRMT R244, R3, 0x7610, R244 ;  /* 0x0000761003f47816 */ /* 0x000fc400000000f4 */
[----:B------:R-:W-:Y:S02]  /*5720*/  PRMT R242, R3, 0x7632, R242 ;  /* 0x0000763203f27816 */ /* 0x000fe400000000f2 */
[----:B------:R-:W-:Y:S02]  /*5730*/  F2FP.PACK_AB R3, R148, R146 ;  /* 0x000000929403723e */ /* 0x000fe400000000ff */
[----:B------:R-:W-:Y:S01]  /*5740*/  PRMT R237, R0, 0x7632, R237 ;  /* 0x0000763200ed7816 */ /* 0x000fe200000000ed */
[----:B------:R-:W-:Y:S01]  /*5750*/  HSET2.LE.AND R0, R28, R48, PT ;  /* 0x000000301c007233 */ /* 0x000fe20003803000 */
[C---:B------:R-:W-:Y:S02]  /*5760*/  PRMT R236, R3.reuse, 0x7610, R236 ;  /* 0x0000761003ec7816 */ /* 0x040fe400000000ec */
[----:B------:R-:W-:Y:S02]  /*5770*/  PRMT R235, R3, 0x7632, R235 ;  /* 0x0000763203eb7816 */ /* 0x000fe400000000eb */
[----:B-1----:R-:W-:-:S02]  /*5780*/  F2FP.PACK_AB R2, R147, R139 ;  /* 0x0000008b9302723e */ /* 0x002fc400000000ff */
[----:B------:R-:W-:Y:S02]  /*5790*/  PRMT R3, R81, 0x5410, R80 ;  /* 0x0000541051037816 */ /* 0x000fe40000000050 */
[C---:B------:R-:W-:Y:S02]  /*57a0*/  PRMT R240, R2.reuse, 0x7610, R240 ;  /* 0x0000761002f07816 */ /* 0x040fe400000000f0 */
[----:B------:R-:W-:Y:S02]  /*57b0*/  PRMT R239, R2, 0x7632, R239 ;  /* 0x0000763202ef7816 */ /* 0x000fe400000000ef */
[----:B--2---:R-:W-:Y:S02]  /*57c0*/  F2FP.PACK_AB R2, R136, R127 ;  /* 0x0000007f8802723e */ /* 0x004fe400000000ff */
[----:B------:R-:W-:Y:S01]  /*57d0*/  LOP3.LUT R72, R0, R3, RZ, 0xc0, !PT ;  /* 0x0000000300487212 */ /* 0x000fe200078ec0ff */
[----:B------:R-:W-:Y:S01]  /*57e0*/  HSET2.LE.AND R0, R33, R48, PT ;  /* 0x0000003021007233 */ /* 0x000fe20003803000 */
[----:B------:R-:W-:-:S02]  /*57f0*/  PRMT R234, R2, 0x7610, R234 ;  /* 0x0000761002ea7816 */ /* 0x000fc400000000ea */
[----:B------:R-:W-:Y:S01]  /*5800*/  PRMT R232, R2, 0x7632, R232 ;  /* 0x0000763202e87816 */ /* 0x000fe200000000e8 */
[--C-:B------:R-:W-:Y:S01]  /*5810*/  HSET2.LE.AND R2, R25, R48.reuse, PT ;  /* 0x0000003019027233 */ /* 0x100fe20003803000 */
[----:B------:R-:W-:Y:S02]  /*5820*/  PRMT R3, R83, 0x5410, R96 ;  /* 0x0000541053037816 */ /* 0x000fe40000000060 */
[----:B------:R-:W-:Y:S02]  /*5830*/  PRMT R5, R238, 0x5410, R237 ;  /* 0x00005410ee057816 */ /* 0x000fe400000000ed */
[----:B------:R-:W-:Y:S01]  /*5840*/  LOP3.LUT R73, R2, R3, RZ, 0xc0, !PT ;  /* 0x0000000302497212 */ /* 0x000fe200078ec0ff */
[----:B------:R-:W-:Y:S01]  /*5850*/  HSET2.LE.AND R2, R31, R48, PT ;  /* 0x000000301f027233 */ /* 0x000fe20003803000 */
[----:B------:R-:W-:-:S04]  /*5860*/  PRMT R3, R100, 0x5410, R99 ;  /* 0x0000541064037816 */ /* 0x000fc80000000063 */
        /* <DEDUP_REMOVED lines=13> */
[--C-:B------:R-:W-:Y:S01]  /*5940*/  HSET2.LE.AND R0, R8, R48.reuse, PT ;  /* 0x0000003008007233 */ /* 0x100fe20003803000 */
[----:B------:R-:W-:Y:S01]  /*5950*/  PRMT R3, R50, 0x5410, R51 ;  /* 0x0000541032037816 */ /* 0x000fe20000000033 */
[----:B------:R-:W-:Y:S03]  /*5960*/  HMMA.16816.F32 R8, R72, R112, RZ ;  /* 0x000000704808723c */ /* 0x000fe600000018ff */
        /* <DEDUP_REMOVED lines=12> */
[----:B------:R-:W-:Y:S01]  /*5a30*/  PRMT R3, R246, 0x5410, R247 ;  /* 0x00005410f6037816 */ /* 0x000fe200000000f7 */
[----:B------:R-:W-:-:S03]  /*5a40*/  IMAD.WIDE.U32 R6, R76, -0x2daee0ad, RZ ;  /* 0xd2511f534c067825 */ /* 0x000fc600078e00ff */
[----:B------:R-:W-:Y:S01]  /*5a50*/  LOP3.LUT R71, R2, R3, RZ, 0xc0, !PT ;  /* 0x0000000302477212 */ /* 0x000fe200078ec0ff */
[----:B------:R-:W-:Y:S01]  /*5a60*/  HSET2.LE.AND R3, R14, R48, PT ;  /* 0x000000300e037233 */ /* 0x000fe20003803000 */
[----:B------:R-:W-:Y:S01]  /*5a70*/  PRMT R2, R240, 0x5410, R239 ;  /* 0x00005410f0027816 */ /* 0x000fe200000000ef */
[----:B------:R-:W-:-:S03]  /*5a80*/  IMAD.WIDE.U32 R14, R55, -0x2daee0ad, RZ ;  /* 0xd2511f53370e7825 */ /* 0x000fc600078e00ff */
[----:B------:R-:W-:Y:S01]  /*5a90*/  LOP3.LUT R56, R0, R2, RZ, 0xc0, !PT ;  /* 0x0000000200387212 */ /* 0x000fe200078ec0ff */
[--C-:B------:R-:W-:Y:S01]  /*5aa0*/  HSET2.LE.AND R2, R26, R48.reuse, PT ;  /* 0x000000301a027233 */ /* 0x100fe20003803000 */
[----:B------:R-:W-:Y:S01]  /*5ab0*/  LOP3.LUT R57, R3, R5, RZ, 0xc0, !PT ;  /* 0x0000000503397212 */ /* 0x000fe200078ec0ff */
[----:B------:R-:W-:Y:S01]  /*5ac0*/  HSET2.LE.AND R0, R23, R48, PT ;  /* 0x0000003017007233 */ /* 0x000fe20003803000 */
[----:B------:R-:W-:Y:S01]  /*5ad0*/  PRMT R3, R236, 0x5410, R235 ;  /* 0x00005410ec037816 */ /* 0x000fe200000000eb */
[----:B------:R-:W-:Y:S01]  /*5ae0*/  HMMA.16816.F32 R8, R68, R108, R8 ;  /* 0x0000006c4408723c */ /* 0x000fe20000001808 */
[----:B------:R-:W-:Y:S02]  /*5af0*/  IMAD.MOV.U32 R48, RZ, RZ, R60 ;  /* 0x000000ffff307224 */ /* 0x000fe400078e003c */
[----:B------:R-:W-:Y:S02]  /*5b00*/  LOP3.LUT R58, R2, R3, RZ, 0xc0, !PT ;  /* 0x00000003023a7212 */ /* 0x000fe400078ec0ff */
[----:B------:R-:W-:-:S04]  /*5b10*/  PRMT R2, R234, 0x5410, R232 ;  /* 0x00005410ea027816 */ /* 0x000fc800000000e8 */
[----:B------:R-:W-:Y:S01]  /*5b20*/  LOP3.LUT R59, R0, R2, RZ, 0xc0, !PT ;  /* 0x00000002003b7212 */ /* 0x000fe200078ec0ff */
[----:B------:R-:W-:-:S05]  /*5b30*/  IMAD.WIDE.U32 R2, R35, -0x326172a9, RZ ;  /* 0xcd9e8d5723027825 */ /* 0x000fca00078e00ff */
[----:B------:R-:W-:Y:S01]  /*5b40*/  LOP3.LUT R26, R2, 0xffff, RZ, 0xc0, !PT ;  /* 0x0000ffff021a7812 */ /* 0x000fe200078ec0ff */
[----:B------:R-:W-:Y:S01]  /*5b50*/  HMMA.16816.F32 R16, R56, R108, R16 ;  /* 0x0000006c3810723c */ /* 0x000fe20000001810 */
[----:B------:R-:W-:-:S06]  /*5b60*/  SHF.R.U32.HI R27, RZ, 0x10, R2 ;  /* 0x00000010ff1b7819 */ /* 0x000fcc0000011602 */
[----:B------:R-:W-:Y:S02]  /*5b70*/  IMAD.MOV.U32 R108, RZ, RZ, R36 ;  /* 0x000000ffff6c7224 */ /* 0x000fe400078e0024 */
[----:B------:R-:W-:Y:S02]  /*5b80*/  IMAD.MOV.U32 R60, RZ, RZ, R9 ;  /* 0x000000ffff3c7224 */ /* 0x000fe400078e0009 */
[----:B------:R-:W-:Y:S02]  /*5b90*/  IMAD.MOV.U32 R112, RZ, RZ, R8 ;  /* 0x000000ffff707224 */ /* 0x000fe400078e0008 */
[----:B------:R-:W-:-:S04]  /*5ba0*/  IMAD.WIDE.U32 R8, R39, -0x326172a9, RZ ;  /* 0xcd9e8d5727087825 */ /* 0x000fc800078e00ff */
[----:B------:R-:W-:Y:S01]  /*5bb0*/  IMAD.MOV.U32 R87, RZ, RZ, R10 ;  /* 0x000000ffff577224 */ /* 0x000fe200078e000a */
[----:B------:R-:W-:Y:S01]  /*5bc0*/  LOP3.LUT R10, R15, UR14, R6, 0x96, !PT ;  /* 0x0000000e0f0a7c12 */ /* 0x000fe2000f8e9606 */
[----:B------:R-:W-:Y:S01]  /*5bd0*/  IMAD.MOV.U32 R86, RZ, RZ, R11 ;  /* 0x000000ffff567224 */ /* 0x000fe200078e000b */
[----:B------:R-:W-:Y:S01]  /*5be0*/  LOP3.LUT R11, R7, UR26, R46, 0x96, !PT ;  /* 0x0000001a070b7c12 */ /* 0x000fe2000f8e962e */
[----:B------:R-:W-:Y:S01]  /*5bf0*/  IMAD.WIDE.U32 R6, R77, -0x2daee0ad, RZ ;  /* 0xd2511f534d067825 */ /* 0x000fe200078e00ff */
[----:B------:R-:W-:Y:S02]  /*5c00*/  LOP3.LUT R23, R9, UR9, R44, 0x96, !PT ;  /* 0x0000000909177c12 */ /* 0x000fe4000f8e962c */
[----:B------:R-:W-:Y:S01]  /*5c10*/  LOP3.LUT R15, R3, UR6, R8, 0x96, !PT ;  /* 0x00000006030f7c12 */ /* 0x000fe2000f8e9608 */
[----:B------:R-:W-:Y:S01]  /*5c20*/  IMAD.WIDE.U32 R8, R41, -0x2daee0ad, RZ ;  /* 0xd2511f5329087825 */ /* 0x000fe200078e00ff */
[----:B------:R-:W-:-:S03]  /*5c30*/  LOP3.LUT R5, R7, UR26, R46, 0x96, !PT ;  /* 0x0000001a07057c12 */ /* 0x000fc6000f8e962e */
[----:B------:R-:W-:Y:S01]  /*5c40*/  IMAD.MOV.U32 R90, RZ, RZ, R16 ;  /* 0x000000ffff5a7224 */ /* 0x000fe200078e0010 */
[----:B------:R-:W-:Y:S01]  /*5c50*/  SHF.R.U32.HI R16, RZ, 0x18, R2 ;  /* 0x00000018ff107819 */ /* 0x000fe20000011602 */
[----:B------:R-:W-:Y:S01]  /*5c60*/  IMAD.MOV.U32 R61, RZ, RZ, R17 ;  /* 0x000000ffff3d7224 */ /* 0x000fe200078e0011 */
[----:B------:R-:W-:Y:S01]  /*5c70*/  LOP3.LUT R17, R2, 0xff, RZ, 0xc0, !PT ;  /* 0x000000ff02117812 */ /* 0x000fe200078ec0ff */
[----:B------:R-:W-:Y:S01]  /*5c80*/  IMAD.WIDE.U32 R2, R11, -0x326172a9, RZ ;  /* 0xcd9e8d570b027825 */ /* 0x000fe200078e00ff */
[----:B------:R-:W-:Y:S02]  /*5c90*/  LOP3.LUT R0, R9, UR14, R6, 0x96, !PT ;  /* 0x0000000e09007c12 */ /* 0x000fe4000f8e9606 */
[----:B------:R-:W-:Y:S01]  /*5ca0*/  ISETP.GE.U32.AND P2, PT, R233, R16, PT ;  /* 0x00000010e900720c */ /* 0x000fe20003f46070 */
[----:B------:R-:W-:Y:S01]  /*5cb0*/  IMAD.WIDE.U32 R10, R10, -0x326172a9, RZ ;  /* 0xcd9e8d570a0a7825 */ /* 0x000fe200078e00ff */
[----:B------:R-:W-:Y:S02]  /*5cc0*/  LOP3.LUT R7, R3, UR15, R78, 0x96, !PT ;  /* 0x0000000f03077c12 */ /* 0x000fe4000f8e964e */
[----:B------:R-:W-:Y:S01]  /*5cd0*/  ISETP.GE.U32.AND P5, PT, R233, R17, PT ;  /* 0x00000011e900720c */ /* 0x000fe20003fa6070 */
[----:B------:R-:W-:Y:S01]  /*5ce0*/  IMAD.WIDE.U32 R12, R0, -0x326172a9, RZ ;  /* 0xcd9e8d57000c7825 */ /* 0x000fe200078e00ff */
[----:B------:R-:W-:-:S03]  /*5cf0*/  LOP3.LUT R6, R11, UR13, R2, 0x96, !PT ;  /* 0x0000000d0b067c12 */ /* 0x000fc6000f8e9602 */
[----:B------:R-:W-:-:S04]  /*5d00*/  IMAD.WIDE.U32 R2, R5, -0x326172a9, RZ ;  /* 0xcd9e8d5705027825 */ /* 0x000fc800078e00ff */
[----:B------:R-:W-:Y:S01]  /*5d10*/  IMAD.MOV.U32 R94, RZ, RZ, R19 ;  /* 0x000000ffff5e7224 */ /* 0x000fe200078e0013 */
[----:B------:R-:W-:Y:S01]  /*5d20*/  LOP3.LUT R5, R3, UR15, R78, 0x96, !PT ;  /* 0x0000000f03057c12 */ /* 0x000fe2000f8e964e */
[----:B------:R-:W-:Y:S01]  /*5d30*/  IMAD.MOV.U32 R91, RZ, RZ, R18 ;  /* 0x000000ffff5b7224 */ /* 0x000fe200078e0012 */
[----:B------:R-:W-:Y:S01]  /*5d40*/  LOP3.LUT R0, R13, UR13, R2, 0x96, !PT ;  /* 0x0000000d0d007c12 */ /* 0x000fe2000f8e9602 */
[----:B------:R-:W-:Y:S01]  /*5d50*/  IMAD.WIDE.U32 R2, R7, -0x2daee0ad, RZ ;  /* 0xd2511f5307027825 */ /* 0x000fe200078e00ff */
[----:B------:R-:W-:Y:S02]  /*5d60*/  @!P5 HADD2 R137, -R100.H0_H0, -RZ.H0_H0 ;  /* 0xa00000ff6489d230 */ /* 0x000fe40000000900 */
[----:B------:R-:W-:Y:S01]  /*5d70*/  @!P2 HADD2 R145, -R107.H0_H0, -RZ.H0_H0 ;  /* 0xa00000ff6b91a230 */ /* 0x000fe20000000900 */
[----:B------:R-:W-:Y:S01]  /*5d80*/  IMAD.WIDE.U32 R18, R6, -0x2daee0ad, RZ ;  /* 0xd2511f5306127825 */ /* 0x000fe200078e00ff */
[----:B------:R-:W-:Y:S02]  /*5d90*/  LOP3.LUT R6, R3, UR10, R14, 0x96, !PT ;  /* 0x0000000a03067c12 */ /* 0x000fe4000f8e960e */
[----:B------:R-:W-:Y:S01]  /*5da0*/  @!P5 PRMT R100, R137, 0x5410, RZ ;  /* 0x000054108964d816 */ /* 0x000fe200000000ff */
[----:B------:R-:W-:Y:S01]  /*5db0*/  IMAD.MOV.U32 R109, RZ, RZ, R37 ;  /* 0x000000ffff6d7224 */ /* 0x000fe200078e0025 */
[----:B------:R-:W-:Y:S01]  /*5dc0*/  LOP3.LUT R9, R19, UR5, R2, 0x96, !PT ;  /* 0x0000000513097c12 */ /* 0x000fe2000f8e9602 */
[----:B------:R-:W-:Y:S01]  /*5dd0*/  IMAD.WIDE.U32 R2, R5, -0x2daee0ad, RZ ;  /* 0xd2511f5305027825 */ /* 0x000fe200078e00ff */
[----:B------:R-:W-:-:S03]  /*5de0*/  @!P2 PRMT R107, R145, 0x5410, RZ ;  /* 0x00005410916ba816 */ /* 0x000fc600000000ff */
[----:B------:R-:W-:Y:S01]  /*5df0*/  IMAD.WIDE.U32 R36, R0, -0x2daee0ad, RZ ;  /* 0xd2511f5300247825 */ /* 0x000fe200078e00ff */
[----:B------:R-:W-:-:S03]  /*5e00*/  LOP3.LUT R5, R3, UR10, R8, 0x96, !PT ;  /* 0x0000000a03057c12 */ /* 0x000fc6000f8e9608 */
[----:B------:R-:W-:Y:S01]  /*5e10*/  IMAD.WIDE.U32 R6, R6, -0x326172a9, RZ ;  /* 0xcd9e8d5706067825 */ /* 0x000fe200078e00ff */
[----:B------:R-:W-:-:S03]  /*5e20*/  LOP3.LUT R0, R37, UR5, R2, 0x96, !PT ;  /* 0x0000000525007c12 */ /* 0x000fc6000f8e9602 */
[----:B------:R-:W-:Y:S01]  /*5e30*/  IMAD.WIDE.U32 R2, R9, -0x326172a9, RZ ;  /* 0xcd9e8d5709027825 */ /* 0x000fe200078e00ff */
[----:B------:R-:W-:-:S03]  /*5e40*/  LOP3.LUT R37, R7, UR9, R10, 0x96, !PT ;  /* 0x0000000907257c12 */ /* 0x000fc6000f8e960a */
[----:B------:R-:W-:Y:S01]  /*5e50*/  IMAD.WIDE.U32 R8, R79, -0x326172a9, RZ ;  /* 0xcd9e8d574f087825 */ /* 0x000fe200078e00ff */
[----:B------:R-:W-:Y:S02]  /*5e60*/  LOP3.LUT R14, R3, UR6, R6, 0x96, !PT ;  /* 0x00000006030e7c12 */ /* 0x000fe4000f8e9606 */
[C---:B------:R-:W-:Y:S01]  /*5e70*/  LOP3.LUT R11, R2.reuse, 0xff, RZ, 0xc0, !PT ;  /* 0x000000ff020b7812 */ /* 0x040fe200078ec0ff */
[----:B------:R-:W-:Y:S01]  /*5e80*/  IMAD.WIDE.U32 R6, R5, -0x326172a9, RZ ;  /* 0xcd9e8d5705067825 */ /* 0x000fe200078e00ff */
[----:B------:R-:W-:Y:S02]  /*5e90*/  LOP3.LUT R41, R2, 0xffff, RZ, 0xc0, !PT ;  /* 0x0000ffff02297812 */ /* 0x000fe400078ec0ff */
[----:B------:R-:W-:Y:S01]  /*5ea0*/  SHF.R.U32.HI R35, RZ, 0x10, R2 ;  /* 0x00000010ff237819 */ /* 0x000fe20000011602 */
[----:B------:R-:W-:Y:S01]  /*5eb0*/  IMAD.MOV.U32 R44, RZ, RZ, R48 ;  /* 0x000000ffff2c7224 */ /* 0x000fe200078e0030 */
[----:B------:R-:W-:Y:S01]  /*5ec0*/  SHF.R.U32.HI R10, RZ, 0x18, R2 ;  /* 0x00000018ff0a7819 */ /* 0x000fe20000011602 */
[----:B------:R-:W-:Y:S01]  /*5ed0*/  IMAD.WIDE.U32 R2, R0, -0x326172a9, RZ ;  /* 0xcd9e8d5700027825 */ /* 0x000fe200078e00ff */
[----:B------:R-:W-:-:S02]  /*5ee0*/  LOP3.LUT R78, R7, UR9, R12, 0x96, !PT ;  /* 0x00000009074e7c12 */ /* 0x000fc4000f8e960c */
[----:B------:R-:W-:Y:S01]  /*5ef0*/  ISETP.GE.U32.AND P1, PT, R233, R11, PT ;  /* 0x0000000be900720c */ /* 0x000fe20003f26070 */
[----:B------:R-:W-:Y:S01]  /*5f00*/  IMAD.MOV.U32 R109, RZ, RZ, R60 ;  /* 0x000000ffff6d7224 */ /* 0x000fe200078e003c */
[----:B------:R-:W-:Y:S02]  /*5f10*/  LOP3.LUT R25, R3, UR6, R6, 0x96, !PT ;  /* 0x0000000603197c12 */ /* 0x000fe4000f8e9606 */
[C---:B------:R-:W-:Y:S02]  /*5f20*/  LOP3.LUT R53, R2.reuse, 0xffff, RZ, 0xc0, !PT ;  /* 0x0000ffff02357812 */ /* 0x040fe400078ec0ff */
[----:B------:R-:W-:Y:S02]  /*5f30*/  LOP3.LUT R77, R2, 0xff, RZ, 0xc0, !PT ;  /* 0x000000ff024d7812 */ /* 0x000fe400078ec0ff */
[--C-:B------:R-:W-:Y:S02]  /*5f40*/  SHF.R.U32.HI R55, RZ, 0x10, R2.reuse ;  /* 0x00000010ff377819 */ /* 0x100fe40000011602 */
[----:B------:R-:W-:Y:S01]  /*5f50*/  SHF.R.U32.HI R76, RZ, 0x18, R2 ;  /* 0x00000018ff4c7819 */ /* 0x000fe20000011602 */
[----:B------:R-:W-:Y:S01]  /*5f60*/  IMAD.WIDE.U32 R2, R89, -0x326172a9, RZ ;  /* 0xcd9e8d5759027825 */ /* 0x000fe200078e00ff */
[----:B------:R-:W-:-:S03]  /*5f70*/  ISETP.GE.U32.AND P3, PT, R233, R10, PT ;  /* 0x0000000ae900720c */ /* 0x000fc60003f66070 */
[----:B------:R-:W-:Y:S01]  /*5f80*/  IMAD.WIDE.U32 R10, R144, -0x2daee0ad, RZ ;  /* 0xd2511f53900a7825 */ /* 0x000fe200078e00ff */
[----:B------:R-:W-:Y:S02]  /*5f90*/  LOP3.LUT R0, R3, UR15, R40, 0x96, !PT ;  /* 0x0000000f03007c12 */ /* 0x000fe4000f8e9628 */
[----:B------:R-:W-:-:S03]  /*5fa0*/  LOP3.LUT R2, R9, UR13, R2, 0x96, !PT ;  /* 0x0000000d09027c12 */ /* 0x000fc6000f8e9602 */
[----:B------:R-:W-:-:S04]  /*5fb0*/  IMAD.WIDE.U32 R6, R0, -0x2daee0ad, RZ ;  /* 0xd2511f5300067825 */ /* 0x000fc800078e00ff */
[----:B------:R-:W-:Y:S01]  /*5fc0*/  IMAD.WIDE.U32 R12, R2, -0x2daee0ad, RZ ;  /* 0xd2511f53020c7825 */ /* 0x000fe200078e00ff */
[----:B------:R-:W-:-:S03]  /*5fd0*/  LOP3.LUT R7, R7, UR10, R38, 0x96, !PT ;  /* 0x0000000a07077c12 */ /* 0x000fc6000f8e9626 */
[----:B------:R-:W-:Y:S01]  /*5fe0*/  IMAD.WIDE.U32 R2, R23, -0x2daee0ad, RZ ;  /* 0xd2511f5317027825 */ /* 0x000fe200078e00ff */
[----:B------:R-:W-:-:S03]  /*5ff0*/  LOP3.LUT R0, R13, UR5, R6, 0x96, !PT ;  /* 0x000000050d007c12 */ /* 0x000fc6000f8e9606 */
[----:B------:R-:W-:Y:S01]  /*6000*/  IMAD.WIDE.U32 R6, R7, -0x326172a9, RZ ;  /* 0xcd9e8d5707067825 */ /* 0x000fe200078e00ff */
[----:B------:R-:W-:Y:S02]  /*6010*/  LOP3.LUT R13, R3, UR7, R34, 0x96, !PT ;  /* 0x00000007030d7c12 */ /* 0x000fe4000f8e9622 */
[C---:B------:R-:W-:Y:S02]  /*6020*/  LOP3.LUT R23, R2.reuse, 0xff, RZ, 0xc0, !PT ;  /* 0x000000ff02177812 */ /* 0x040fe400078ec0ff */
[----:B------:R-:W-:Y:S02]  /*6030*/  LOP3.LUT R30, R2, 0xffff, RZ, 0xc0, !PT ;  /* 0x0000ffff021e7812 */ /* 0x000fe400078ec0ff */
[--C-:B------:R-:W-:Y:S02]  /*6040*/  SHF.R.U32.HI R31, RZ, 0x10, R2.reuse ;  /* 0x00000010ff1f7819 */ /* 0x100fe40000011602 */
[----:B------:R-:W-:Y:S01]  /*6050*/  SHF.R.U32.HI R19, RZ, 0x18, R2 ;  /* 0x00000018ff137819 */ /* 0x000fe20000011602 */
[----:B------:R-:W-:Y:S01]  /*6060*/  IMAD.WIDE.U32 R2, R0, -0x326172a9, RZ ;  /* 0xcd9e8d5700027825 */ /* 0x000fe200078e00ff */
[----:B------:R-:W-:-:S02]  /*6070*/  LOP3.LUT R0, R15, 0xff, RZ, 0xc0, !PT ;  /* 0x000000ff0f007812 */ /* 0x000fc400078ec0ff */
[----:B------:R-:W-:Y:S02]  /*6080*/  LOP3.LUT R5, R7, UR9, R8, 0x96, !PT ;  /* 0x0000000907057c12 */ /* 0x000fe4000f8e9608 */
[----:B------:R-:W-:Y:S02]  /*6090*/  ISETP.GE.U32.AND P4, PT, R233, R0, PT ;  /* 0x00000000e900720c */ /* 0x000fe40003f86070 */
[----:B------:R-:W-:Y:S02]  /*60a0*/  LOP3.LUT R0, R15, 0xffff, RZ, 0xc0, !PT ;  /* 0x0000ffff0f007812 */ /* 0x000fe400078ec0ff */
[----:B------:R-:W-:Y:S02]  /*60b0*/  LOP3.LUT R16, R3, UR6, R6, 0x96, !PT ;  /* 0x0000000603107c12 */ /* 0x000fe4000f8e9606 */
[----:B------:R-:W-:Y:S02]  /*60c0*/  SHF.R.U32.HI R0, RZ, 0x8, R0 ;  /* 0x00000008ff007819 */ /* 0x000fe40000011600 */
[----:B------:R-:W-:-:S02]  /*60d0*/  LOP3.LUT R34, R2, 0xff, RZ, 0xc0, !PT ;  /* 0x000000ff02227812 */ /* 0x000fc400078ec0ff */
[----:B------:R-:W-:Y:S02]  /*60e0*/  LOP3.LUT R0, R0, 0xffff, RZ, 0xc0, !PT ;  /* 0x0000ffff00007812 */ /* 0x000fe400078ec0ff */
[----:B------:R-:W-:Y:S01]  /*60f0*/  LOP3.LUT R42, R2, 0xffff, RZ, 0xc0, !PT ;  /* 0x0000ffff022a7812 */ /* 0x000fe200078ec0ff */
[----:B------:R-:W-:Y:S01]  /*6100*/  @!P4 HADD2 R103, -R81.H0_H0, -RZ.H0_H0 ;  /* 0xa00000ff5167c230 */ /* 0x000fe20000000900 */
[----:B------:R-:W-:Y:S02]  /*6110*/  ISETP.GE.U32.AND P6, PT, R233, R0, PT ;  /* 0x00000000e900720c */ /* 0x000fe40003fc6070 */
[----:B------:R-:W-:Y:S02]  /*6120*/  SHF.R.U32.HI R0, RZ, 0x18, R15 ;  /* 0x00000018ff007819 */ /* 0x000fe4000001160f */
[--C-:B------:R-:W-:Y:S02]  /*6130*/  SHF.R.U32.HI R47, RZ, 0x10, R2.reuse ;  /* 0x00000010ff2f7819 */ /* 0x100fe40000011602 */
[----:B------:R-:W-:Y:S01]  /*6140*/  SHF.R.U32.HI R33, RZ, 0x18, R2 ;  /* 0x00000018ff217819 */ /* 0x000fe20000011602 */
[----:B------:R-:W-:Y:S01]  /*6150*/  IMAD.WIDE.U32 R2, R153, -0x2daee0ad, RZ ;  /* 0xd2511f5399027825 */ /* 0x000fe200078e00ff */
[----:B------:R-:W-:-:S02]  /*6160*/  @!P4 PRMT R81, R103, 0x5410, RZ ;  /* 0x000054106751c816 */ /* 0x000fc400000000ff */
[----:B------:R-:W-:Y:S02]  /*6170*/  ISETP.GE.U32.AND P4, PT, R233, R0, PT ;  /* 0x00000000e900720c */ /* 0x000fe40003f86070 */
[----:B------:R-:W-:Y:S01]  /*6180*/  SHF.R.U32.HI R0, RZ, 0x10, R15 ;  /* 0x00000010ff007819 */ /* 0x000fe2000001160f */
[----:B------:R-:W-:Y:S01]  /*6190*/  @!P6 HADD2 R104, -R80.H0_H0, -RZ.H0_H0 ;  /* 0xa00000ff5068e230 */ /* 0x000fe20000000900 */
[----:B------:R-:W-:Y:S02]  /*61a0*/  LOP3.LUT R3, R3, UR26, R54, 0x96, !PT ;  /* 0x0000001a03037c12 */ /* 0x000fe4000f8e9636 */
[----:B------:R-:W-:Y:S02]  /*61b0*/  LOP3.LUT R0, R0, 0xff, RZ, 0xc0, !PT ;  /* 0x000000ff00007812 */ /* 0x000fe400078ec0ff */
[----:B------:R-:W-:Y:S01]  /*61c0*/  LOP3.LUT R8, R11, UR14, R2, 0x96, !PT ;  /* 0x0000000e0b087c12 */ /* 0x000fe2000f8e9602 */
[----:B------:R-:W-:Y:S01]  /*61d0*/  IMAD.WIDE.U32 R6, R3, -0x326172a9, RZ ;  /* 0xcd9e8d5703067825 */ /* 0x000fe200078e00ff */
[----:B------:R-:W-:-:S02]  /*61e0*/  @!P6 PRMT R80, R104, 0x5410, RZ ;  /* 0x000054106850e816 */ /* 0x000fc400000000ff */
[----:B------:R-:W-:Y:S01]  /*61f0*/  ISETP.GE.U32.AND P6, PT, R233, R0, PT ;  /* 0x00000000e900720c */ /* 0x000fe20003fc6070 */
[----:B------:R-:W-:Y:S01]  /*6200*/  IMAD.WIDE.U32 R8, R8, -0x326172a9, RZ ;  /* 0xcd9e8d5708087825 */ /* 0x000fe200078e00ff */
[----:B------:R-:W-:Y:S01]  /*6210*/  SHF.R.U32.HI R0, RZ, 0x8, R26 ;  /* 0x00000008ff007819 */ /* 0x000fe2000001161a */
[----:B------:R-:W-:Y:S02]  /*6220*/  @!P4 HADD2 R105, -R96.H0_H0, -RZ.H0_H0 ;  /* 0xa00000ff6069c230 */ /* 0x000fe40000000900 */
[----:B------:R-:W-:Y:S01]  /*6230*/  IMAD.WIDE.U32 R2, R5, -0x2daee0ad, RZ ;  /* 0xd2511f5305027825 */ /* 0x000fe200078e00ff */
[----:B------:R-:W-:Y:S02]  /*6240*/  LOP3.LUT R5, R7, UR15, R40, 0x96, !PT ;  /* 0x0000000f07057c12 */ /* 0x000fe4000f8e9628 */
[----:B------:R-:W-:Y:S02]  /*6250*/  LOP3.LUT R6, R9, UR13, R6, 0x96, !PT ;  /* 0x0000000d09067c12 */ /* 0x000fe4000f8e9606 */
[----:B------:R-:W-:-:S02]  /*6260*/  LOP3.LUT R17, R3, UR7, R12, 0x96, !PT ;  /* 0x0000000703117c12 */ /* 0x000fc4000f8e960c */
[----:B------:R-:W-:Y:S01]  /*6270*/  LOP3.LUT R32, R2, 0xff, RZ, 0xc0, !PT ;  /* 0x000000ff02207812 */ /* 0x000fe200078ec0ff */
[----:B------:R-:W-:Y:S01]  /*6280*/  IMAD.WIDE.U32 R28, R6, -0x2daee0ad, RZ ;  /* 0xd2511f53061c7825 */ /* 0x000fe200078e00ff */
[----:B------:R-:W-:Y:S01]  /*6290*/  LOP3.LUT R48, R2, 0xffff, RZ, 0xc0, !PT ;  /* 0x0000ffff02307812 */ /* 0x000fe200078ec0ff */
[----:B------:R-:W-:Y:S01]  /*62a0*/  @!P6 HADD2 R106, -R83.H0_H0, -RZ.H0_H0 ;  /* 0xa00000ff536ae230 */ /* 0x000fe20000000900 */
[--C-:B------:R-:W-:Y:S02]  /*62b0*/  SHF.R.U32.HI R52, RZ, 0x10, R2.reuse ;  /* 0x00000010ff347819 */ /* 0x100fe40000011602 */
[----:B------:R-:W-:Y:S01]  /*62c0*/  SHF.R.U32.HI R40, RZ, 0x18, R2 ;  /* 0x00000018ff287819 */ /* 0x000fe20000011602 */
[----:B------:R-:W-:Y:S01]  /*62d0*/  IMAD.WIDE.U32 R2, R5, -0x2daee0ad, RZ ;  /* 0xd2511f5305027825 */ /* 0x000fe200078e00ff */
[----:B------:R-:W-:Y:S02]  /*62e0*/  LOP3.LUT R0, R0, 0xffff, RZ, 0xc0, !PT ;  /* 0x0000ffff00007812 */ /* 0x000fe400078ec0ff */
[----:B------:R-:W-:-:S02]  /*62f0*/  @!P4 PRMT R96, R105, 0x5410, RZ ;  /* 0x000054106960c816 */ /* 0x000fc400000000ff */
[----:B------:R-:W-:Y:S02]  /*6300*/  ISETP.GE.U32.AND P4, PT, R233, R0, PT ;  /* 0x00000000e900720c */ /* 0x000fe40003f86070 */
[----:B------:R-:W-:Y:S02]  /*6310*/  LOP3.LUT R0, R27, 0xff, RZ, 0xc0, !PT ;  /* 0x000000ff1b007812 */ /* 0x000fe400078ec0ff */
[----:B------:R-:W-:Y:S01]  /*6320*/  LOP3.LUT R3, R3, UR10, R10, 0x96, !PT ;  /* 0x0000000a03037c12 */ /* 0x000fe2000f8e960a */
[----:B------:R-:W-:Y:S01]  /*6330*/  IMAD.WIDE.U32 R10, R177, -0x2daee0ad, RZ ;  /* 0xd2511f53b10a7825 */ /* 0x000fe200078e00ff */
[----:B------:R-:W-:Y:S02]  /*6340*/  LOP3.LUT R2, R29, UR5, R2, 0x96, !PT ;  /* 0x000000051d027c12 */ /* 0x000fe4000f8e9602 */
[----:B------:R-:W-:Y:S01]  /*6350*/  @!P6 PRMT R83, R106, 0x5410, RZ ;  /* 0x000054106a53e816 */ /* 0x000fe200000000ff */
[----:B------:R-:W-:Y:S01]  /*6360*/  IMAD.WIDE.U32 R6, R3, -0x326172a9, RZ ;  /* 0xcd9e8d5703067825 */ /* 0x000fe200078e00ff */
[----:B------:R-:W-:-:S02]  /*6370*/  ISETP.GE.U32.AND P6, PT, R233, R0, PT ;  /* 0x00000000e900720c */ /* 0x000fc40003fc6070 */
[----:B------:R-:W-:Y:S01]  /*6380*/  LOP3.LUT R0, R13, 0xffff, RZ, 0xc0, !PT ;  /* 0x0000ffff0d007812 */ /* 0x000fe200078ec0ff */
[----:B------:R-:W-:Y:S01]  /*6390*/  IMAD.WIDE.U32 R2, R2, -0x326172a9, RZ ;  /* 0xcd9e8d5702027825 */ /* 0x000fe200078e00ff */
[----:B------:R-:W-:Y:S01]  /*63a0*/  LOP3.LUT R39, R7, UR9, R8, 0x96, !PT ;  /* 0x0000000907277c12 */ /* 0x000fe2000f8e9608 */
[----:B------:R-:W-:Y:S01]  /*63b0*/  @!P4 HADD2 R138, -R99.H0_H0, -RZ.H0_H0 ;  /* 0xa00000ff638ac230 */ /* 0x000fe20000000900 */
[----:B------:R-:W-:Y:S02]  /*63c0*/  SHF.R.U32.HI R0, RZ, 0x8, R0 ;  /* 0x00000008ff007819 */ /* 0x000fe40000011600 */
[----:B------:R-:W-:Y:S02]  /*63d0*/  LOP3.LUT R15, R3, UR6, R6, 0x96, !PT ;  /* 0x00000006030f7c12 */ /* 0x000fe4000f8e9606 */
[C---:B------:R-:W-:Y:S02]  /*63e0*/  LOP3.LUT R38, R2.reuse, 0xff, RZ, 0xc0, !PT ;  /* 0x000000ff02267812 */ /* 0x040fe400078ec0ff */
[----:B------:R-:W-:Y:S01]  /*63f0*/  LOP3.LUT R54, R2, 0xffff, RZ, 0xc0, !PT ;  /* 0x0000ffff02367812 */ /* 0x000fe200078ec0ff */
[----:B------:R-:W-:Y:S01]  /*6400*/  @!P6 HADD2 R152, -R102.H0_H0, -RZ.H0_H0 ;  /* 0xa00000ff6698e230 */ /* 0x000fe20000000900 */
[----:B------:R-:W-:-:S02]  /*6410*/  SHF.R.U32.HI R49, RZ, 0x10, R2 ;  /* 0x00000010ff317819 */ /* 0x000fc40000011602 */
[----:B------:R-:W-:Y:S01]  /*6420*/  SHF.R.U32.HI R29, RZ, 0x18, R2 ;  /* 0x00000018ff1d7819 */ /* 0x000fe20000011602 */
[----:B------:R-:W-:Y:S01]  /*6430*/  IMAD.WIDE.U32 R2, R182, -0x2daee0ad, RZ ;  /* 0xd2511f53b6027825 */ /* 0x000fe200078e00ff */
[----:B------:R-:W-:Y:S02]  /*6440*/  LOP3.LUT R0, R0, 0xffff, RZ, 0xc0, !PT ;  /* 0x0000ffff00007812 */ /* 0x000fe400078ec0ff */
[----:B------:R-:W-:Y:S02]  /*6450*/  @!P4 PRMT R99, R138, 0x5410, RZ ;  /* 0x000054108a63c816 */ /* 0x000fe400000000ff */
[----:B------:R-:W-:Y:S02]  /*6460*/  ISETP.GE.U32.AND P5, PT, R233, R0, PT ;  /* 0x00000000e900720c */ /* 0x000fe40003fa6070 */
[----:B------:R-:W-:Y:S02]  /*6470*/  LOP3.LUT R0, R3, UR26, R108, 0x96, !PT ;  /* 0x0000001a03007c12 */ /* 0x000fe4000f8e966c */
[----:B------:R-:W-:-:S02]  /*6480*/  LOP3.LUT R2, R11, UR14, R2, 0x96, !PT ;  /* 0x0000000e0b027c12 */ /* 0x000fc4000f8e9602 */
[----:B------:R-:W-:Y:S01]  /*6490*/  @!P6 PRMT R102, R152, 0x5410, RZ ;  /* 0x000054109866e816 */ /* 0x000fe200000000ff */
[----:B------:R-:W-:Y:S01]  /*64a0*/  IMAD.WIDE.U32 R6, R0, -0x326172a9, RZ ;  /* 0xcd9e8d5700067825 */ /* 0x000fe200078e00ff */
[----:B------:R-:W-:-:S03]  /*64b0*/  LOP3.LUT R0, R13, 0xff, RZ, 0xc0, !PT ;  /* 0x000000ff0d007812 */ /* 0x000fc600078ec0ff */
[----:B------:R-:W-:Y:S01]  /*64c0*/  IMAD.WIDE.U32 R8, R2, -0x326172a9, RZ ;  /* 0xcd9e8d5702087825 */ /* 0x000fe200078e00ff */
[----:B------:R-:W-:Y:S01]  /*64d0*/  LOP3.LUT R3, R7, UR15, R44, 0x96, !PT ;  /* 0x0000000f07037c12 */ /* 0x000fe2000f8e962c */
[----:B------:R-:W-:Y:S01]  /*64e0*/  @!P5 HADD2 R154, -R252.H0_H0, -RZ.H0_H0 ;  /* 0xa00000fffc9ad230 */ /* 0x000fe20000000900 */
[----:B------:R-:W-:Y:S02]  /*64f0*/  ISETP.GE.U32.AND P4, PT, R233, R0, PT ;  /* 0x00000000e900720c */ /* 0x000fe40003f86070 */
[--C-:B------:R-:W-:Y:S01]  /*6500*/  SHF.R.U32.HI R0, RZ, 0x18, R13.reuse ;  /* 0x00000018ff007819 */ /* 0x100fe2000001160d */
[----:B------:R-:W-:Y:S01]  /*6510*/  IMAD.WIDE.U32 R2, R3, -0x2daee0ad, RZ ;  /* 0xd2511f5303027825 */ /* 0x000fe200078e00ff */
[----:B------:R-:W-:Y:S02]  /*6520*/  LOP3.LUT R6, R9, UR13, R6, 0x96, !PT ;  /* 0x0000000d09067c12 */ /* 0x000fe4000f8e9606 */
[----:B------:R-:W-:Y:S02]  /*6530*/  ISETP.GE.U32.AND P2, PT, R233, R0, PT ;  /* 0x00000000e900720c */ /* 0x000fe40003f46070 */
[----:B------:R-:W-:Y:S01]  /*6540*/  LOP3.LUT R3, R3, UR10, R10, 0x96, !PT ;  /* 0x0000000a03037c12 */ /* 0x000fe2000f8e960a */
[----:B------:R-:W-:Y:S01]  /*6550*/  IMAD.WIDE.U32 R26, R6, -0x2daee0ad, RZ ;  /* 0xd2511f53061a7825 */ /* 0x000fe200078e00ff */
[----:B------:R1:W2:Y:S01]  /*6560*/  LDL.LU.S16 R10, [R1+0x4] ;  /* 0x00000400010a7983 */ /* 0x0002a20000300600 */
[----:B------:R-:W-:-:S02]  /*6570*/  SHF.R.U32.HI R0, RZ, 0x10, R13 ;  /* 0x00000010ff007819 */ /* 0x000fc4000001160d */
[----:B------:R-:W-:Y:S01]  /*6580*/  @!P4 HADD2 R156, -R95.H0_H0, -RZ.H0_H0 ;  /* 0xa00000ff5f9cc230 */ /* 0x000fe20000000900 */
[----:B------:R-:W-:Y:S01]  /*6590*/  LOP3.LUT R2, R27, UR5, R2, 0x96, !PT ;  /* 0x000000051b027c12 */ /* 0x000fe2000f8e9602 */
[----:B------:R-:W-:Y:S01]  /*65a0*/  IMAD.WIDE.U32 R6, R3, -0x326172a9, RZ ;  /* 0xcd9e8d5703067825 */ /* 0x000fe200078e00ff */
[----:B------:R-:W-:Y:S02]  /*65b0*/  LOP3.LUT R0, R0, 0xff, RZ, 0xc0, !PT ;  /* 0x000000ff00007812 */ /* 0x000fe400078ec0ff */
[----:B------:R-:W-:Y:S01]  /*65c0*/  @!P4 PRMT R95, R156, 0x5410, RZ ;  /* 0x000054109c5fc816 */ /* 0x000fe200000000ff */
[----:B------:R-:W-:Y:S01]  /*65d0*/  @!P2 HADD2 R160, -R251.H0_H0, -RZ.H0_H0 ;  /* 0xa00000fffba0a230 */ /* 0x000fe20000000900 */
[----:B------:R-:W-:Y:S01]  /*65e0*/  ISETP.GE.U32.AND P6, PT, R233, R0, PT ;  /* 0x00000000e900720c */ /* 0x000fe20003fc6070 */
[----:B------:R-:W-:Y:S01]  /*65f0*/  IMAD.WIDE.U32 R2, R2, -0x326172a9, RZ ;  /* 0xcd9e8d5702027825 */ /* 0x000fe200078e00ff */
[----:B------:R-:W-:Y:S02]  /*6600*/  LOP3.LUT R0, R35, 0xff, RZ, 0xc0, !PT ;  /* 0x000000ff23007812 */ /* 0x000fe400078ec0ff */
[----:B------:R-:W-:Y:S01]  /*6610*/  ISETP.GE.U32.AND P4, PT, R233, R23, PT ;  /* 0x00000017e900720c */ /* 0x000fe20003f86070 */
[----:B------:R-:W-:Y:S01]  /*6620*/  IMAD.MOV.U32 R13, RZ, RZ, R63 ;  /* 0x000000ffff0d7224 */ /* 0x000fe200078e003f */
[----:B------:R-:W-:-:S02]  /*6630*/  @!P2 PRMT R251, R160, 0x5410, RZ ;  /* 0x00005410a0fba816 */ /* 0x000fc400000000ff */
[----:B------:R-:W-:Y:S02]  /*6640*/  ISETP.GE.U32.AND P2, PT, R233, R0, PT ;  /* 0x00000000e900720c */ /* 0x000fe40003f46070 */
[----:B------:R-:W-:Y:S02]  /*6650*/  SHF.R.U32.HI R0, RZ, 0x8, R30 ;  /* 0x00000008ff007819 */ /* 0x000fe4000001161e */
[----:B------:R-:W-:Y:S01]  /*6660*/  LOP3.LUT R12, R3, UR6, R6, 0x96, !PT ;  /* 0x00000006030c7c12 */ /* 0x000fe2000f8e9606 */
[----:B------:R-:W-:Y:S01]  /*6670*/  @!P6 HADD2 R159, -R250.H0_H0, -RZ.H0_H0 ;  /* 0xa00000fffa9fe230 */ /* 0x000fe20000000900 */
[----:B------:R-:W-:Y:S02]  /*6680*/  LOP3.LUT R0, R0, 0xffff, RZ, 0xc0, !PT ;  /* 0x0000ffff00007812 */ /* 0x000fe400078ec0ff */
[----:B------:R-:W-:Y:S01]  /*6690*/  LOP3.LUT R43, R2, 0xffff, RZ, 0xc0, !PT ;  /* 0x0000ffff022b7812 */ /* 0x000fe200078ec0ff */
[----:B------:R-:W-:Y:S01]  /*66a0*/  @!P4 HADD2 R161, -R249.H0_H0, -RZ.H0_H0 ;  /* 0xa00000fff9a1c230 */ /* 0x000fe20000000900 */
[----:B------:R-:W-:-:S02]  /*66b0*/  @!P6 PRMT R250, R159, 0x5410, RZ ;  /* 0x000054109ffae816 */ /* 0x000fc400000000ff */
[----:B------:R-:W-:Y:S02]  /*66c0*/  ISETP.GE.U32.AND P6, PT, R233, R0, PT ;  /* 0x00000000e900720c */ /* 0x000fe40003fc6070 */
[----:B------:R-:W-:Y:S02]  /*66d0*/  LOP3.LUT R0, R31, 0xff, RZ, 0xc0, !PT ;  /* 0x000000ff1f007812 */ /* 0x000fe400078ec0ff */
[----:B------:R-:W-:Y:S02]  /*66e0*/  @!P4 PRMT R249, R161, 0x5410, RZ ;  /* 0x00005410a1f9c816 */ /* 0x000fe400000000ff */
[----:B------:R-:W-:Y:S02]  /*66f0*/  LOP3.LUT R46, R2, 0xff, RZ, 0xc0, !PT ;  /* 0x000000ff022e7812 */ /* 0x000fe400078ec0ff */
[--C-:B------:R-:W-:Y:S02]  /*6700*/  SHF.R.U32.HI R45, RZ, 0x10, R2.reuse ;  /* 0x00000010ff2d7819 */ /* 0x100fe40000011602 */
[----:B------:R-:W-:Y:S01]  /*6710*/  SHF.R.U32.HI R44, RZ, 0x18, R2 ;  /* 0x00000018ff2c7819 */ /* 0x000fe20000011602 */
[----:B------:R-:W-:Y:S01]  /*6720*/  IMAD.WIDE.U32 R2, R37, -0x2daee0ad, RZ ;  /* 0xd2511f5325027825 */ /* 0x000fe200078e00ff */
[----:B------:R-:W-:Y:S01]  /*6730*/  ISETP.GE.U32.AND P4, PT, R233, R0, PT ;  /* 0x00000000e900720c */ /* 0x000fe20003f86070 */
[----:B------:R-:W-:Y:S01]  /*6740*/  @!P6 HADD2 R162, -R248.H0_H0, -RZ.H0_H0 ;  /* 0xa00000fff8a2e230 */ /* 0x000fe20000000900 */
[----:B------:R-:W-:Y:S01]  /*6750*/  @!P5 PRMT R252, R154, 0x5410, RZ ;  /* 0x000054109afcd816 */ /* 0x000fe200000000ff */
[----:B------:R-:W-:Y:S01]  /*6760*/  FFMA.FTZ R0, R85, c[0x0][0x23c], -R22 ;  /* 0x00008f0055007a23 */ /* 0x000fe20000010816 */
[----:B------:R-:W-:Y:S01]  /*6770*/  ISETP.GE.U32.AND P5, PT, R233, R19, PT ;  /* 0x00000013e900720c */ /* 0x000fe20003fa6070 */
[----:B------:R-:W-:Y:S01]  /*6780*/  IMAD.MOV.U32 R19, RZ, RZ, R62 ;  /* 0x000000ffff137224 */ /* 0x000fe200078e003e */
[----:B------:R-:W-:Y:S01]  /*6790*/  LOP3.LUT R27, R7, UR9, R8, 0x96, !PT ;  /* 0x00000009071b7c12 */ /* 0x000fe2000f8e9608 */
[----:B------:R3:W-:Y:S01]  /*67a0*/  MUFU.EX2 R31, R0 ;  /* 0x00000000001f7308 */ /* 0x0007e20000000800 */
[----:B------:R-:W-:-:S02]  /*67b0*/  LOP3.LUT R6, R2, 0xff, RZ, 0xc0, !PT ;  /* 0x000000ff02067812 */ /* 0x000fc400078ec0ff */
[----:B------:R-:W-:Y:S02]  /*67c0*/  LOP3.LUT R7, R2, 0xffff, RZ, 0xc0, !PT ;  /* 0x0000ffff02077812 */ /* 0x000fe400078ec0ff */
[--C-:B------:R-:W-:Y:S01]  /*67d0*/  SHF.R.U32.HI R9, RZ, 0x10, R2.reuse ;  /* 0x00000010ff097819 */ /* 0x100fe20000011602 */
[----:B------:R-:W-:Y:S01]  /*67e0*/  @!P4 HADD2 R166, -R246.H0_H0, -RZ.H0_H0 ;  /* 0xa00000fff6a6c230 */ /* 0x000fe20000000900 */
[----:B------:R-:W-:Y:S01]  /*67f0*/  SHF.R.U32.HI R8, RZ, 0x18, R2 ;  /* 0x00000018ff087819 */ /* 0x000fe20000011602 */
[----:B------:R-:W-:Y:S01]  /*6800*/  FFMA.FTZ R2, R84, c[0x0][0x23c], -R22 ;  /* 0x00008f0054027a23 */ /* 0x000fe20000010816 */
[----:B------:R-:W-:Y:S01]  /*6810*/  @!P6 PRMT R248, R162, 0x5410, RZ ;  /* 0x00005410a2f8e816 */ /* 0x000fe200000000ff */
[----:B------:R-:W-:Y:S01]  /*6820*/  @!P5 HADD2 R165, -R247.H0_H0, -RZ.H0_H0 ;  /* 0xa00000fff7a5d230 */ /* 0x000fe20000000900 */
[----:B------:R-:W-:Y:S01]  /*6830*/  @!P4 PRMT R246, R166, 0x5410, RZ ;  /* 0x00005410a6f6c816 */ /* 0x000fe200000000ff */
[----:B------:R4:W1:Y:S01]  /*6840*/  MUFU.EX2 R106, R2 ;  /* 0x00000002006a7308 */ /* 0x0008620000000800 */
[----:B------:R-:W-:-:S02]  /*6850*/  LOP3.LUT R5, R3, UR7, R18, 0x96, !PT ;  /* 0x0000000703057c12 */ /* 0x000fc4000f8e9612 */
[----:B------:R-:W-:Y:S02]  /*6860*/  @!P5 PRMT R247, R165, 0x5410, RZ ;  /* 0x00005410a5f7d816 */ /* 0x000fe400000000ff */
[----:B---3--:R-:W-:Y:S01]  /*6870*/  LOP3.LUT R0, R14, 0xff, RZ, 0xc0, !PT ;  /* 0x000000ff0e007812 */ /* 0x008fe200078ec0ff */
[----:B----4-:R-:W-:-:S03]  /*6880*/  FFMA.FTZ R2, R101, c[0x0][0x23c], -R20 ;  /* 0x00008f0065027a23 */ /* 0x010fc60000010814 */
[----:B------:R-:W-:Y:S01]  /*6890*/  ISETP.GE.U32.AND P6, PT, R233, R0, PT ;  /* 0x00000000e900720c */ /* 0x000fe20003fc6070 */
[----:B------:R-:W-:Y:S01]  /*68a0*/  FFMA.FTZ R3, R88, c[0x0][0x23c], -R22 ;  /* 0x00008f0058037a23 */ /* 0x000fe20000010816 */
[----:B------:R-:W-:Y:S01]  /*68b0*/  LOP3.LUT R0, R14, 0xffff, RZ, 0xc0, !PT ;  /* 0x0000ffff0e007812 */ /* 0x000fe200078ec0ff */
[----:B------:R1:W-:Y:S01]  /*68c0*/  MUFU.EX2 R30, R2 ;  /* 0x00000002001e7308 */ /* 0x0003e20000000800 */
[----:B------:R-:W-:Y:S02]  /*68d0*/  IMAD.MOV.U32 R18, RZ, RZ, R95 ;  /* 0x000000ffff127224 */ /* 0x000fe400078e005f */
[----:B------:R-:W-:-:S04]  /*68e0*/  SHF.R.U32.HI R0, RZ, 0x8, R0 ;  /* 0x00000008ff007819 */ /* 0x000fc80000011600 */
[----:B------:R-:W-:-:S04]  /*68f0*/  LOP3.LUT R0, R0, 0xffff, RZ, 0xc0, !PT ;  /* 0x0000ffff00007812 */ /* 0x000fc800078ec0ff */
[----:B------:R-:W-:Y:S01]  /*6900*/  ISETP.GE.U32.AND P5, PT, R233, R0, PT ;  /* 0x00000000e900720c */ /* 0x000fe20003fa6070 */
[----:B------:R-:W-:Y:S01]  /*6910*/  FFMA.FTZ R0, R93, c[0x0][0x23c], -R20 ;  /* 0x00008f005d007a23 */ /* 0x000fe20000010814 */
[----:B-1----:R-:W-:-:S03]  /*6920*/  F2FP.PACK_AB R2, R106, R31 ;  /* 0x0000001f6a02723e */ /* 0x002fc600000000ff */
[----:B------:R1:W3:Y:S01]  /*6930*/  MUFU.EX2 R103, R0 ;  /* 0x0000000000677308 */ /* 0x0002e20000000800 */
[C---:B------:R-:W-:Y:S02]  /*6940*/  PRMT R214, R2.reuse, 0x7610, R214 ;  /* 0x0000761002d67816 */ /* 0x040fe400000000d6 */
[----:B------:R-:W-:-:S03]  /*6950*/  PRMT R213, R2, 0x7632, R213 ;  /* 0x0000763202d57816 */ /* 0x000fc600000000d5 */
[----:B------:R-:W-:Y:S01]  /*6960*/  @!P6 HADD2 R171, -R214.H0_H0, -RZ.H0_H0 ;  /* 0xa00000ffd6abe230 */ /* 0x000fe20000000900 */
[----:B------:R-:W-:Y:S01]  /*6970*/  PRMT R156, R214, 0x5410, R213 ;  /* 0x00005410d69c7816 */ /* 0x000fe200000000d5 */
[----:B------:R-:W-:Y:S01]  /*6980*/  MUFU.EX2 R85, R3 ;  /* 0x0000000300557308 */ /* 0x000fe20000000800 */
[----:B------:R-:W-:Y:S02]  /*6990*/  @!P5 HADD2 R178, -R213.H0_H0, -RZ.H0_H0 ;  /* 0xa00000ffd5b2d230 */ /* 0x000fe40000000900 */
[----:B------:R-:W-:Y:S01]  /*69a0*/  @!P6 PRMT R214, R171, 0x5410, RZ ;  /* 0x00005410abd6e816 */ /* 0x000fe200000000ff */
[----:B------:R-:W-:Y:S01]  /*69b0*/  IMAD.MOV.U32 R171, RZ, RZ, R91 ;  /* 0x000000ffffab7224 */ /* 0x000fe200078e005b */
[----:B-1----:R-:W-:Y:S02]  /*69c0*/  SHF.R.U32.HI R0, RZ, 0x18, R14 ;  /* 0x00000018ff007819 */ /* 0x002fe4000001160e */
[----:B---3--:R-:W-:Y:S02]  /*69d0*/  F2FP.PACK_AB R2, R103, R30 ;  /* 0x0000001e6702723e */ /* 0x008fe400000000ff */
[----:B------:R-:W-:-:S02]  /*69e0*/  ISETP.GE.U32.AND P4, PT, R233, R0, PT ;  /* 0x00000000e900720c */ /* 0x000fc40003f86070 */
[----:B------:R-:W-:Y:S01]  /*69f0*/  SHF.R.U32.HI R0, RZ, 0x10, R14 ;  /* 0x00000010ff007819 */ /* 0x000fe2000001160e */
[----:B------:R-:W-:Y:S01]  /*6a00*/  IMAD.MOV.U32 R14, RZ, RZ, R94 ;  /* 0x000000ffff0e7224 */ /* 0x000fe200078e005e */
[----:B------:R-:W-:Y:S02]  /*6a10*/  PRMT R211, R2, 0x7610, R211 ;  /* 0x0000761002d37816 */ /* 0x000fe400000000d3 */
[----:B------:R-:W-:Y:S02]  /*6a20*/  LOP3.LUT R0, R0, 0xff, RZ, 0xc0, !PT ;  /* 0x000000ff00007812 */ /* 0x000fe400078ec0ff */
[----:B------:R-:W-:Y:S02]  /*6a30*/  PRMT R212, R2, 0x7632, R212 ;  /* 0x0000763202d47816 */ /* 0x000fe400000000d4 */
[----:B------:R-:W-:Y:S01]  /*6a40*/  ISETP.GE.U32.AND P6, PT, R233, R0, PT ;  /* 0x00000000e900720c */ /* 0x000fe20003fc6070 */
[----:B------:R-:W-:Y:S01]  /*6a50*/  FFMA.FTZ R0, R116, c[0x0][0x23c], -R22 ;  /* 0x00008f0074007a23 */ /* 0x000fe20000010816 */
[----:B------:R-:W-:Y:S01]  /*6a60*/  PRMT R154, R211, 0x5410, R212 ;  /* 0x00005410d39a7816 */ /* 0x000fe200000000d4 */
[----:B------:R-:W-:-:S02]  /*6a70*/  IMAD.MOV.U32 R116, RZ, RZ, R61 ;  /* 0x000000ffff747224 */ /* 0x000fc400078e003d */
[----:B------:R1:W-:Y:S08]  /*6a80*/  MUFU.EX2 R105, R0 ;  /* 0x0000000000697308 */ /* 0x0003f00000000800 */
[----:B------:R-:W-:Y:S01]  /*6a90*/  @!P6 HADD2 R181, -R211.H0_H0, -RZ.H0_H0 ;  /* 0xa00000ffd3b5e230 */ /* 0x000fe20000000900 */
[----:B-1----:R-:W-:-:S04]  /*6aa0*/  FFMA.FTZ R0, R119, c[0x0][0x23c], -R22 ;  /* 0x00008f0077007a23 */ /* 0x002fc80000010816 */
[----:B------:R-:W-:Y:S01]  /*6ab0*/  @!P6 PRMT R211, R181, 0x5410, RZ ;  /* 0x00005410b5d3e816 */ /* 0x000fe200000000ff */
[----:B------:R-:W-:Y:S01]  /*6ac0*/  IMAD.MOV.U32 R119, RZ, RZ, R90 ;  /* 0x000000ffff777224 */ /* 0x000fe200078e005a */
[----:B------:R1:W3:Y:S02]  /*6ad0*/  MUFU.EX2 R113, R0 ;  /* 0x0000000000717308 */ /* 0x0002e40000000800 */
[----:B-1----:R-:W-:-:S04]  /*6ae0*/  SHF.R.U32.HI R0, RZ, 0x8, R41 ;  /* 0x00000008ff007819 */ /* 0x002fc80000011629 */
[----:B------:R-:W-:-:S04]  /*6af0*/  LOP3.LUT R0, R0, 0xffff, RZ, 0xc0, !PT ;  /* 0x0000ffff00007812 */ /* 0x000fc800078ec0ff */
[----:B------:R-:W-:Y:S01]  /*6b00*/  ISETP.GE.U32.AND P6, PT, R233, R0, PT ;  /* 0x00000000e900720c */ /* 0x000fe20003fc6070 */
[----:B------:R-:W-:-:S04]  /*6b10*/  FFMA.FTZ R0, R121, c[0x0][0x23c], -R20 ;  /* 0x00008f0079007a23 */ /* 0x000fc80000010814 */
[----:B------:R1:W-:Y:S01]  /*6b20*/  MUFU.EX2 R101, R0 ;  /* 0x0000000000657308 */ /* 0x0003e20000000800 */
[----:B---3--:R-:W-:Y:S01]  /*6b30*/  F2FP.PACK_AB R2, R113, R105 ;  /* 0x000000697102723e */ /* 0x008fe200000000ff */
[----:B-1----:R-:W-:-:S06]  /*6b40*/  FFMA.FTZ R0, R133, c[0x0][0x23c], -R20 ;  /* 0x00008f0085007a23 */ /* 0x002fcc0000010814 */
[----:B------:R1:W3:Y:S01]  /*6b50*/  MUFU.EX2 R165, R0 ;  /* 0x0000000000a57308 */ /* 0x0002e20000000800 */
[C---:B------:R-:W-:Y:S02]  /*6b60*/  PRMT R210, R2.reuse, 0x7610, R210 ;  /* 0x0000761002d27816 */ /* 0x040fe400000000d2 */
[----:B------:R-:W-:Y:S01]  /*6b70*/  PRMT R209, R2, 0x7632, R209 ;  /* 0x0000763202d17816 */ /* 0x000fe200000000d1 */
[----:B-1----:R-:W-:Y:S01]  /*6b80*/  FFMA.FTZ R0, R120, c[0x0][0x23c], -R22 ;  /* 0x00008f0078007a23 */ /* 0x002fe20000010816 */
[----:B---3--:R-:W-:-:S03]  /*6b90*/  F2FP.PACK_AB R2, R165, R101 ;  /* 0x00000065a502723e */ /* 0x008fc600000000ff */
[----:B------:R1:W-:Y:S01]  /*6ba0*/  MUFU.EX2 R166, R0 ;  /* 0x0000000000a67308 */ /* 0x0003e20000000800 */
[C---:B------:R-:W-:Y:S02]  /*6bb0*/  PRMT R208, R2.reuse, 0x7632, R208 ;  /* 0x0000763202d07816 */ /* 0x040fe400000000d0 */
[----:B------:R-:W-:-:S03]  /*6bc0*/  PRMT R207, R2, 0x7610, R207 ;  /* 0x0000761002cf7816 */ /* 0x000fc600000000cf */
[----:B------:R-:W-:Y:S01]  /*6bd0*/  @!P3 HADD2 R185, -R208.H0_H0, -RZ.H0_H0 ;  /* 0xa00000ffd0b9b230 */ /* 0x000fe20000000900 */
[----:B-1----:R-:W-:-:S04]  /*6be0*/  FFMA.FTZ R0, R118, c[0x0][0x23c], -R22 ;  /* 0x00008f0076007a23 */ /* 0x002fc80000010816 */
[----:B------:R1:W3:Y:S01]  /*6bf0*/  MUFU.EX2 R35, R0 ;  /* 0x0000000000237308 */ /* 0x0002e20000000800 */
[----:B------:R-:W-:Y:S01]  /*6c00*/  LOP3.LUT R2, R5, 0xff, RZ, 0xc0, !PT ;  /* 0x000000ff05027812 */ /* 0x000fe200078ec0ff */
[----:B------:R-:W-:Y:S01]  /*6c10*/  @!P2 HADD2 R186, -R207.H0_H0, -RZ.H0_H0 ;  /* 0xa00000ffcfbaa230 */ /* 0x000fe20000000900 */
[----:B------:R-:W-:Y:S02]  /*6c20*/  PRMT R152, R207, 0x5410, R208 ;  /* 0x00005410cf987816 */ /* 0x000fe400000000d0 */
[----:B------:R-:W-:Y:S02]  /*6c30*/  @!P3 PRMT R208, R185, 0x5410, RZ ;  /* 0x00005410b9d0b816 */ /* 0x000fe400000000ff */
[----:B------:R-:W-:Y:S02]  /*6c40*/  ISETP.GE.U32.AND P3, PT, R233, R2, PT ;  /* 0x00000002e900720c */ /* 0x000fe40003f66070 */
[----:B-1----:R-:W-:-:S04]  /*6c50*/  LOP3.LUT R0, R5, 0xffff, RZ, 0xc0, !PT ;  /* 0x0000ffff05007812 */ /* 0x002fc800078ec0ff */
[----:B------:R-:W-:-:S04]  /*6c60*/  SHF.R.U32.HI R0, RZ, 0x8, R0 ;  /* 0x00000008ff007819 */ /* 0x000fc80000011600 */
[----:B------:R-:W-:Y:S02]  /*6c70*/  LOP3.LUT R0, R0, 0xffff, RZ, 0xc0, !PT ;  /* 0x0000ffff00007812 */ /* 0x000fe400078ec0ff */
[----:B------:R-:W-:Y:S02]  /*6c80*/  @!P2 PRMT R207, R186, 0x5410, RZ ;  /* 0x00005410bacfa816 */ /* 0x000fe400000000ff */
[----:B------:R-:W-:Y:S01]  /*6c90*/  ISETP.GE.U32.AND P2, PT, R233, R0, PT ;  /* 0x00000000e900720c */ /* 0x000fe20003f46070 */
[----:B------:R-:W-:Y:S01]  /*6ca0*/  FFMA.FTZ R0, R135, c[0x0][0x23c], -R20 ;  /* 0x00008f0087007a23 */ /* 0x000fe20000010814 */
[----:B---3--:R-:W-:-:S03]  /*6cb0*/  F2FP.PACK_AB R2, R35, R166 ;  /* 0x000000a62302723e */ /* 0x008fc600000000ff */
[----:B------:R1:W-:Y:S01]  /*6cc0*/  MUFU.EX2 R84, R0 ;  /* 0x0000000000547308 */ /* 0x0003e20000000800 */
[C---:B------:R-:W-:Y:S02]  /*6cd0*/  PRMT R206, R2.reuse, 0x7610, R206 ;  /* 0x0000761002ce7816 */ /* 0x040fe400000000ce */
[----:B------:R-:W-:-:S03]  /*6ce0*/  PRMT R205, R2, 0x7632, R205 ;  /* 0x0000763202cd7816 */ /* 0x000fc600000000cd */
[----:B------:R-:W-:Y:S01]  /*6cf0*/  @!P3 HADD2 R187, -R206.H0_H0, -RZ.H0_H0 ;  /* 0xa00000ffcebbb230 */ /* 0x000fe20000000900 */
[----:B------:R-:W-:Y:S01]  /*6d00*/  PRMT R145, R206, 0x5410, R205 ;  /* 0x00005410ce917816 */ /* 0x000fe200000000cd */
[----:B-1----:R-:W-:-:S04]  /*6d10*/  FFMA.FTZ R0, R134, c[0x0][0x23c], -R20 ;  /* 0x00008f0086007a23 */ /* 0x002fc80000010814 */
[----:B------:R1:W3:Y:S01]  /*6d20*/  MUFU.EX2 R41, R0 ;  /* 0x0000000000297308 */ /* 0x0002e20000000800 */
[----:B------:R-:W-:Y:S01]  /*6d30*/  @!P3 PRMT R206, R187, 0x5410, RZ ;  /* 0x00005410bbceb816 */ /* 0x000fe200000000ff */
[----:B------:R-:W-:Y:S01]  /*6d40*/  @!P2 HADD2 R190, -R205.H0_H0, -RZ.H0_H0 ;  /* 0xa00000ffcdbea230 */ /* 0x000fe20000000900 */
[----:B-1----:R-:W-:-:S04]  /*6d50*/  SHF.R.U32.HI R0, RZ, 0x18, R5 ;  /* 0x00000018ff007819 */ /* 0x002fc80000011605 */
[----:B------:R-:W-:Y:S02]  /*6d60*/  ISETP.GE.U32.AND P3, PT, R233, R0, PT ;  /* 0x00000000e900720c */ /* 0x000fe40003f66070 */
[----:B------:R-:W-:-:S04]  /*6d70*/  SHF.R.U32.HI R0, RZ, 0x10, R5 ;  /* 0x00000010ff007819 */ /* 0x000fc80000011605 */
[----:B------:R-:W-:Y:S02]  /*6d80*/  LOP3.LUT R0, R0, 0xff, RZ, 0xc0, !PT ;  /* 0x000000ff00007812 */ /* 0x000fe400078ec0ff */
[----:B------:R-:W-:Y:S02]  /*6d90*/  @!P2 PRMT R205, R190, 0x5410, RZ ;  /* 0x00005410becda816 */ /* 0x000fe400000000ff */
[----:B------:R-:W-:Y:S01]  /*6da0*/  ISETP.GE.U32.AND P2, PT, R233, R0, PT ;  /* 0x00000000e900720c */ /* 0x000fe20003f46070 */
[----:B------:R-:W-:Y:S01]  /*6db0*/  FFMA.FTZ R2, R92, c[0x0][0x23c], -R22 ;  /* 0x00008f005c027a23 */ /* 0x000fe20000010816 */
[----:B---3--:R-:W-:-:S03]  /*6dc0*/  F2FP.PACK_AB R0, R41, R84 ;  /* 0x000000542900723e */ /* 0x008fc600000000ff */
[----:B------:R1:W3:Y:S01]  /*6dd0*/  MUFU.EX2 R108, R2 ;  /* 0x00000002006c7308 */ /* 0x0002e20000000800 */
[C---:B------:R-:W-:Y:S02]  /*6de0*/  PRMT R204, R0.reuse, 0x7632, R204 ;  /* 0x0000763200cc7816 */ /* 0x040fe400000000cc */
[----:B------:R-:W-:Y:S02]  /*6df0*/  PRMT R203, R0, 0x7610, R203 ;  /* 0x0000761000cb7816 */ /* 0x000fe400000000cb */
[----:B------:R-:W-:Y:S01]  /*6e00*/  SHF.R.U32.HI R0, RZ, 0x8, R7 ;  /* 0x00000008ff007819 */ /* 0x000fe20000011607 */
[----:B------:R-:W-:Y:S02]  /*6e10*/  @!P3 HADD2 R195, -R204.H0_H0, -RZ.H0_H0 ;  /* 0xa00000ffccc3b230 */ /* 0x000fe40000000900 */
[----:B------:R-:W-:Y:S01]  /*6e20*/  @!P6 HADD2 R184, -R209.H0_H0, -RZ.H0_H0 ;  /* 0xa00000ffd1b8e230 */ /* 0x000fe20000000900 */
[----:B------:R-:W-:Y:S02]  /*6e30*/  LOP3.LUT R0, R0, 0xffff, RZ, 0xc0, !PT ;  /* 0x0000ffff00007812 */ /* 0x000fe400078ec0ff */
[----:B------:R-:W-:-:S02]  /*6e40*/  PRMT R144, R203, 0x5410, R204 ;  /* 0x00005410cb907816 */ /* 0x000fc400000000cc */
[----:B------:R-:W-:Y:S02]  /*6e50*/  @!P3 PRMT R204, R195, 0x5410, RZ ;  /* 0x00005410c3ccb816 */ /* 0x000fe400000000ff */
[----:B------:R-:W-:Y:S02]  /*6e60*/  PRMT R153, R210, 0x5410, R209 ;  /* 0x00005410d2997816 */ /* 0x000fe400000000d1 */
[----:B------:R-:W-:Y:S01]  /*6e70*/  ISETP.GE.U32.AND P3, PT, R233, R0, PT ;  /* 0x00000000e900720c */ /* 0x000fe20003f66070 */
[--C-:B------:R-:W-:Y:S01]  /*6e80*/  FFMA.FTZ R0, R117, c[0x0][0x23c], -R20.reuse ;  /* 0x00008f0075007a23 */ /* 0x100fe20000010814 */
[----:B------:R-:W-:Y:S02]  /*6e90*/  @!P6 PRMT R209, R184, 0x5410, RZ ;  /* 0x00005410b8d1e816 */ /* 0x000fe400000000ff */
[----:B------:R-:W-:Y:S01]  /*6ea0*/  ISETP.GE.U32.AND P6, PT, R233, R6, PT ;  /* 0x00000006e900720c */ /* 0x000fe20003fc6070 */
[----:B-1----:R-:W-:Y:S01]  /*6eb0*/  FFMA.FTZ R2, R82, c[0x0][0x23c], -R20 ;  /* 0x00008f0052027a23 */ /* 0x002fe20000010814 */
[----:B------:R3:W-:Y:S08]  /*6ec0*/  MUFU.EX2 R104, R0 ;  /* 0x0000000000687308 */ /* 0x0007f00000000800 */
[----:B------:R-:W1:Y:S01]  /*6ed0*/  MUFU.EX2 R79, R2 ;  /* 0x00000002004f7308 */ /* 0x000e620000000800 */
[----:B---3--:R-:W-:-:S04]  /*6ee0*/  F2FP.PACK_AB R0, R85, R108 ;  /* 0x0000006c5500723e */ /* 0x008fc800000000ff */
[C---:B------:R-:W-:Y:S02]  /*6ef0*/  PRMT R202, R0.reuse, 0x7610, R202 ;  /* 0x0000761000ca7816 */ /* 0x040fe400000000ca */
[----:B------:R-:W-:-:S03]  /*6f00*/  PRMT R201, R0, 0x7632, R201 ;  /* 0x0000763200c97816 */ /* 0x000fc600000000c9 */
[----:B------:R-:W-:Y:S01]  /*6f10*/  @!P6 HADD2 R226, -R202.H0_H0, -RZ.H0_H0 ;  /* 0xa00000ffcae2e230 */ /* 0x000fe20000000900 */
[----:B------:R-:W-:Y:S02]  /*6f20*/  LOP3.LUT R0, R9, 0xff, RZ, 0xc0, !PT ;  /* 0x000000ff09007812 */ /* 0x000fe400078ec0ff */
[----:B------:R-:W-:Y:S02]  /*6f30*/  PRMT R138, R202, 0x5410, R201 ;  /* 0x00005410ca8a7816 */ /* 0x000fe400000000c9 */
[----:B------:R-:W-:Y:S02]  /*6f40*/  @!P6 PRMT R202, R226, 0x5410, RZ ;  /* 0x00005410e2cae816 */ /* 0x000fe400000000ff */
[----:B------:R-:W-:Y:S01]  /*6f50*/  ISETP.GE.U32.AND P6, PT, R233, R0, PT ;  /* 0x00000000e900720c */ /* 0x000fe20003fc6070 */
[----:B------:R-:W-:Y:S01]  /*6f60*/  @!P2 HADD2 R200, -R203.H0_H0, -RZ.H0_H0 ;  /* 0xa00000ffcbc8a230 */ /* 0x000fe20000000900 */
[----:B------:R-:W-:Y:S02]  /*6f70*/  LOP3.LUT R0, R16, 0xffff, RZ, 0xc0, !PT ;  /* 0x0000ffff10007812 */ /* 0x000fe400078ec0ff */
[----:B-1----:R-:W-:-:S02]  /*6f80*/  F2FP.PACK_AB R2, R79, R104 ;  /* 0x000000684f02723e */ /* 0x002fc400000000ff */
[----:B------:R-:W-:Y:S01]  /*6f90*/  SHF.R.U32.HI R0, RZ, 0x8, R0 ;  /* 0x00000008ff007819 */ /* 0x000fe20000011600 */
[----:B------:R-:W-:Y:S01]  /*6fa0*/  @!P3 HADD2 R225, -R201.H0_H0, -RZ.H0_H0 ;  /* 0xa00000ffc9e1b230 */ /* 0x000fe20000000900 */
[----:B------:R-:W-:Y:S02]  /*6fb0*/  @!P2 PRMT R203, R200, 0x5410, RZ ;  /* 0x00005410c8cba816 */ /* 0x000fe400000000ff */
[----:B------:R-:W-:Y:S02]  /*6fc0*/  PRMT R200, R2, 0x7610, R200 ;  /* 0x0000761002c87816 */ /* 0x000fe400000000c8 */
[----:B------:R-:W-:Y:S01]  /*6fd0*/  LOP3.LUT R0, R0, 0xffff, RZ, 0xc0, !PT ;  /* 0x0000ffff00007812 */ /* 0x000fe200078ec0ff */
[----:B------:R-:W-:Y:S01]  /*6fe0*/  IMAD R190, R4, 0x2, R188 ;  /* 0x0000000204be7824 */ /* 0x000fe200078e02bc */
[----:B------:R-:W-:Y:S01]  /*6ff0*/  @!P3 PRMT R201, R225, 0x5410, RZ ;  /* 0x00005410e1c9b816 */ /* 0x000fe200000000ff */
[----:B------:R-:W-:Y:S01]  /*7000*/  @!P6 HADD2 R228, -R200.H0_H0, -RZ.H0_H0 ;  /* 0xa00000ffc8e4e230 */ /* 0x000fe20000000900 */
[----:B------:R-:W-:-:S02]  /*7010*/  PRMT R195, R2, 0x7632, R195 ;  /* 0x0000763202c37816 */ /* 0x000fc400000000c3 */
[C---:B------:R-:W-:Y:S01]  /*7020*/  ISETP.GE.U32.AND P2, PT, R233.reuse, R8, PT ;  /* 0x00000008e900720c */ /* 0x040fe20003f46070 */
[----:B------:R-:W1:Y:S01]  /*7030*/  LDSM.16.MT88.4 R88, [R190+0x9000] ;  /* 0x00900000be58783b */ /* 0x000e620000004200 */
[C---:B------:R-:W-:Y:S02]  /*7040*/  ISETP.GE.U32.AND P3, PT, R233.reuse, R0, PT ;  /* 0x00000000e900720c */ /* 0x040fe40003f66070 */
[----:B------:R-:W-:Y:S01]  /*7050*/  LOP3.LUT R0, R16, 0xff, RZ, 0xc0, !PT ;  /* 0x000000ff10007812 */ /* 0x000fe200078ec0ff */
[----:B------:R-:W3:Y:S01]  /*7060*/  LDSM.16.MT88.4 R92, [R190+0x9400] ;  /* 0x00940000be5c783b */ /* 0x000ee20000004200 */
[----:B------:R-:W-:Y:S02]  /*7070*/  PRMT R137, R200, 0x5410, R195 ;  /* 0x00005410c8897816 */ /* 0x000fe400000000c3 */
[----:B------:R-:W-:Y:S02]  /*7080*/  @!P6 PRMT R200, R228, 0x5410, RZ ;  /* 0x00005410e4c8e816 */ /* 0x000fe400000000ff */
[----:B------:R-:W-:-:S03]  /*7090*/  ISETP.GE.U32.AND P6, PT, R233, R0, PT ;  /* 0x00000000e900720c */ /* 0x000fc60003fc6070 */
[----:B------:R-:W-:Y:S01]  /*70a0*/  @!P2 HADD2 R227, -R195.H0_H0, -RZ.H0_H0 ;  /* 0xa00000ffc3e3a230 */ /* 0x000fe20000000900 */
[--C-:B------:R-:W-:Y:S02]  /*70b0*/  SHF.R.U32.HI R0, RZ, 0x18, R16.reuse ;  /* 0x00000018ff007819 */ /* 0x100fe40000011610 */
[----:B------:R-:W-:Y:S02]  /*70c0*/  SHF.R.U32.HI R2, RZ, 0x10, R16 ;  /* 0x00000010ff027819 */ /* 0x000fe40000011610 */
[----:B------:R-:W-:Y:S02]  /*70d0*/  @!P2 PRMT R195, R227, 0x5410, RZ ;  /* 0x00005410e3c3a816 */ /* 0x000fe400000000ff */
[----:B------:R-:W-:-:S03]  /*70e0*/  ISETP.GE.U32.AND P2, PT, R233, R0, PT ;  /* 0x00000000e900720c */ /* 0x000fc60003f46070 */
[----:B------:R-:W-:Y:S01]  /*70f0*/  @!P6 HADD2 R4, -R50.H0_H0, -RZ.H0_H0 ;  /* 0xa00000ff3204e230 */ /* 0x000fe20000000900 */
[----:B------:R-:W-:-:S04]  /*7100*/  LOP3.LUT R0, R2, 0xff, RZ, 0xc0, !PT ;  /* 0x000000ff02007812 */ /* 0x000fc800078ec0ff */
[----:B------:R-:W-:Y:S02]  /*7110*/  @!P6 PRMT R50, R4, 0x5410, RZ ;  /* 0x000054100432e816 */ /* 0x000fe400000000ff */
[----:B------:R-:W-:Y:S02]  /*7120*/  ISETP.GE.U32.AND P6, PT, R233, R0, PT ;  /* 0x00000000e900720c */ /* 0x000fe40003fc6070 */
[----:B------:R-:W-:Y:S01]  /*7130*/  SHF.R.U32.HI R0, RZ, 0x8, R42 ;  /* 0x00000008ff007819 */ /* 0x000fe2000001162a */
[----:B------:R-:W-:-:S03]  /*7140*/  @!P3 HADD2 R229, -R51.H0_H0, -RZ.H0_H0 ;  /* 0xa00000ff33e5b230 */ /* 0x000fc60000000900 */
[----:B------:R-:W-:Y:S02]  /*7150*/  LOP3.LUT R0, R0, 0xffff, RZ, 0xc0, !PT ;  /* 0x0000ffff00007812 */ /* 0x000fe400078ec0ff */
[----:B------:R-:W-:-:S05]  /*7160*/  @!P3 PRMT R51, R229, 0x5410, RZ ;  /* 0x00005410e533b816 */ /* 0x000fca00000000ff */
[----:B--2---:R-:W-:Y:S01]  /*7170*/  @!P6 HADD2 R10, -R98.H0_H0, -RZ.H0_H0 ;  /* 0xa00000ff620ae230 */ /* 0x004fe20000000900 */
[----:B------:R-:W-:-:S04]  /*7180*/  ISETP.GE.U32.AND P3, PT, R233, R0, PT ;  /* 0x00000000e900720c */ /* 0x000fc80003f66070 */
[----:B------:R-:W-:Y:S02]  /*7190*/  PRMT R0, R10, 0x7610, R0 ;  /* 0x000076100a007816 */ /* 0x000fe40000000000 */
[----:B-1----:R-:W-:Y:S01]  /*71a0*/  HMMA.16816.F32 R8, R72, R88, RZ ;  /* 0x000000584808723c */ /* 0x002fe200000018ff */
[----:B------:R-:W-:Y:S02]  /*71b0*/  @!P4 HADD2 R179, -R212.H0_H0, -RZ.H0_H0 ;  /* 0xa00000ffd4b3c230 */ /* 0x000fe40000000900 */
[----:B------:R-:W-:Y:S11]  /*71c0*/  @!P1 HADD2 R183, -R210.H0_H0, -RZ.H0_H0 ;  /* 0xa00000ffd2b79230 */ /* 0x000ff60000000900 */
[----:B------:R-:W-:Y:S10]  /*71d0*/  @!UPT UIADD3 URZ, URZ, URZ, URZ ;  /* 0x0000003f3f3ff290 */ /* 0x000ff4000fffe03f */
[----:B---3--:R-:W-:Y:S01]  /*71e0*/  HMMA.16816.F32 R60, R68, R92, R8 ;  /* 0x0000005c443c723c */ /* 0x008fe20000001808 */
[----:B------:R-:W-:Y:S02]  /*71f0*/  @!P4 PRMT R212, R179, 0x5410, RZ ;  /* 0x00005410b3d4c816 */ /* 0x000fe400000000ff */
[----:B------:R-:W-:Y:S02]  /*7200*/  @!P5 PRMT R213, R178, 0x5410, RZ ;  /* 0x00005410b2d5d816 */ /* 0x000fe400000000ff */
[----:B------:R-:W-:Y:S02]  /*7210*/  ISETP.GE.U32.AND P4, PT, R233, R33, PT ;  /* 0x00000021e900720c */ /* 0x000fe40003f86070 */
[----:B------:R-:W-:Y:S02]  /*7220*/  @!P1 PRMT R210, R183, 0x5410, RZ ;  /* 0x00005410b7d29816 */ /* 0x000fe400000000ff */
[C---:B------:R-:W-:Y:S02]  /*7230*/  ISETP.GE.U32.AND P5, PT, R233.reuse, R34, PT ;  /* 0x00000022e900720c */ /* 0x040fe40003fa6070 */
[----:B------:R-:W-:Y:S11]  /*7240*/  ISETP.GE.U32.AND P1, PT, R233, R32, PT ;  /* 0x00000020e900720c */ /* 0x000ff60003f26070 */
[----:B------:R-:W-:Y:S02]  /*7250*/  @!UPT UIADD3 URZ, URZ, URZ, URZ ;  /* 0x0000003f3f3ff290 */ /* 0x000fe4000fffe03f */
[----:B------:R-:W-:Y:S02]  /*7260*/  IMAD.MOV.U32 R33, RZ, RZ, R62 ;  /* 0x000000ffff217224 */ /* 0x000fe400078e003e */
[----:B------:R-:W-:Y:S02]  /*7270*/  IMAD.MOV.U32 R159, RZ, RZ, R63 ;  /* 0x000000ffff9f7224 */ /* 0x000fe400078e003f */
[----:B------:R-:W-:Y:S01]  /*7280*/  IMAD.MOV.U32 R34, RZ, RZ, R61 ;  /* 0x000000ffff227224 */ /* 0x000fe200078e003d */
[----:B------:R1:W5:Y:S01]  /*7290*/  LDL.LU.64 R62, [R1+0x188] ;  /* 0x00018800013e7983 */ /* 0x0003620000300a00 */
[----:B------:R-:W-:-:S03]  /*72a0*/  IMAD.MOV.U32 R32, RZ, RZ, R60 ;  /* 0x000000ffff207224 */ /* 0x000fc600078e003c */
[----:B------:R1:W5:Y:S04]  /*72b0*/  LDL.LU.64 R60, [R1+0x180] ;  /* 0x00018000013c7983 */ /* 0x0003680000300a00 */
[----:B------:R1:W2:Y:S04]  /*72c0*/  LDL.LU.S16 R11, [R1+0xc] ;  /* 0x00000c00010b7983 */ /* 0x0002a80000300600 */
[----:B------:R1:W3:Y:S01]  /*72d0*/  LDL.LU.S16 R10, [R1+0x8] ;  /* 0x00000800010a7983 */ /* 0x0002e20000300600 */
[----:B------:R-:W-:Y:S01]  /*72e0*/  IMAD.MOV.U32 R181, RZ, RZ, R18 ;  /* 0x000000ffffb57224 */ /* 0x000fe200078e0012 */
[----:B------:R-:W-:Y:S02]  /*72f0*/  HMMA.16816.F32 R4, R64, R88, RZ ;  /* 0x000000584004723c */ /* 0x000fe400000018ff */
[----:B------:R1:W4:Y:S04]  /*7300*/  LDL.LU.S16 R18, [R1+0x10] ;  /* 0x0000100001127983 */ /* 0x0003280000300600 */
[----:B------:R1:W4:Y:S01]  /*7310*/  LDL.LU.S16 R8, [R1+0x14] ;  /* 0x0000140001087983 */ /* 0x0003220000300600 */
[----:B------:R-:W-:-:S03]  /*7320*/  @!P2 HADD2 R231, -R97.H0_H0, -RZ.H0_H0 ;  /* 0xa00000ff61e7a230 */ /* 0x000fc60000000900 */
[----:B------:R1:W4:Y:S02]  /*7330*/  LDL.LU.S16 R16, [R1+0x18] ;  /* 0x0000180001107983 */ /* 0x0003240000300600 */
[----:B------:R-:W-:Y:S02]  /*7340*/  @!P2 PRMT R97, R231, 0x5410, RZ ;  /* 0x00005410e761a816 */ /* 0x000fe400000000ff */
[----:B------:R-:W-:Y:S02]  /*7350*/  ISETP.GE.U32.AND P2, PT, R233, R38, PT ;  /* 0x00000026e900720c */ /* 0x000fe40003f46070 */
[----:B------:R1:W4:Y:S01]  /*7360*/  LDL.LU.S16 R38, [R1+0x1c] ;  /* 0x00001c0001267983 */ /* 0x0003220000300600 */
[----:B------:R-:W-:Y:S01]  /*7370*/  @!P5 HADD2 R230, -R244.H0_H0, -RZ.H0_H0 ;  /* 0xa00000fff4e6d230 */ /* 0x000fe20000000900 */
[----:B------:R-:W-:Y:S02]  /*7380*/  IMAD.WIDE.U32 R2, R39, -0x2daee0ad, RZ ;  /* 0xd2511f5327027825 */ /* 0x000fe400078e00ff */
[----:B------:R1:W4:Y:S04]  /*7390*/  LDL.LU.S16 R37, [R1+0x20] ;  /* 0x0000200001257983 */ /* 0x0003280000300600 */
[----:B------:R-:W-:Y:S01]  /*73a0*/  HMMA.16816.F32 R4, R56, R92, R4 ;  /* 0x0000005c3804723c */ /* 0x000fe20000001804 */
[----:B------:R-:W-:-:S02]  /*73b0*/  @!P5 PRMT R244, R230, 0x5410, RZ ;  /* 0x00005410e6f4d816 */ /* 0x000fc400000000ff */
[----:B------:R-:W-:Y:S02]  /*73c0*/  ISETP.GE.U32.AND P5, PT, R233, R29, PT ;  /* 0x0000001de900720c */ /* 0x000fe40003fa6070 */
[----:B------:R1:W4:Y:S11]  /*73d0*/  LDL.LU.S16 R29, [R1+0x24] ;  /* 0x00002400011d7983 */ /* 0x0003360000300600 */
[----:B------:R-:W-:Y:S08]  /*73e0*/  @!UPT UIADD3 URZ, URZ, URZ, URZ ;  /* 0x0000003f3f3ff290 */ /* 0x000ff0000fffe03f */
[----:B------:R-:W-:Y:S01]  /*73f0*/  IMAD.MOV.U32 R229, RZ, RZ, R7 ;  /* 0x000000ffffe57224 */ /* 0x000fe200078e0007 */
[----:B------:R-:W-:Y:S02]  /*7400*/  LOP3.LUT R7, R3, UR7, R28, 0x96, !PT ;  /* 0x0000000703077c12 */ /* 0x000fe4000f8e961c */
[----:B------:R1:W4:Y:S01]  /*7410*/  LDL.LU.S16 R28, [R1+0x28] ;  /* 0x00002800011c7983 */ /* 0x0003220000300600 */
[----:B------:R-:W-:Y:S01]  /*7420*/  @!P3 HADD2 R245, -R242.H0_H0, -RZ.H0_H0 ;  /* 0xa00000fff2f5b230 */ /* 0x000fe20000000900 */
[----:B------:R-:W-:Y:S02]  /*7430*/  @!P6 PRMT R98, R0, 0x5410, RZ ;  /* 0x000054100062e816 */ /* 0x000fe400000000ff */
[----:B------:R-:W-:Y:S02]  /*7440*/  LOP3.LUT R0, R47, 0xff, RZ, 0xc0, !PT ;  /* 0x000000ff2f007812 */ /* 0x000fe400078ec0ff */
[----:B------:R-:W-:Y:S02]  /*7450*/  @!P3 PRMT R242, R245, 0x5410, RZ ;  /* 0x00005410f5f2b816 */ /* 0x000fe400000000ff */
[----:B------:R-:W-:-:S02]  /*7460*/  ISETP.GE.U32.AND P3, PT, R233, R0, PT ;  /* 0x00000000e900720c */ /* 0x000fc40003f66070 */
[----:B------:R-:W-:Y:S01]  /*7470*/  LOP3.LUT R0, R55, 0xff, RZ, 0xc0, !PT ;  /* 0x000000ff37007812 */ /* 0x000fe200078ec0ff */
[----:B------:R-:W-:-:S03]  /*7480*/  IMAD.MOV.U32 R161, RZ, RZ, R5 ;  /* 0x000000ffffa17224 */ /* 0x000fc600078e0005 */
[----:B------:R-:W-:Y:S01]  /*7490*/  PRMT R120, R0, 0x5410, R76 ;  /* 0x0000541000787816 */ /* 0x000fe2000000004c */
[----:B------:R-:W-:Y:S01]  /*74a0*/  IMAD.MOV.U32 R162, RZ, RZ, R6 ;  /* 0x000000ffffa27224 */ /* 0x000fe200078e0006 */
[----:B------:R-:W-:Y:S02]  /*74b0*/  LOP3.LUT R0, R17, 0xffff, RZ, 0xc0, !PT ;  /* 0x0000ffff11007812 */ /* 0x000fe400078ec0ff */
[C---:B------:R-:W-:Y:S02]  /*74c0*/  LOP3.LUT R6, R2.reuse, 0xff, RZ, 0xc0, !PT ;  /* 0x000000ff02067812 */ /* 0x040fe400078ec0ff */
[----:B------:R-:W-:Y:S02]  /*74d0*/  LOP3.LUT R22, R2, 0xffff, RZ, 0xc0, !PT ;  /* 0x0000ffff02167812 */ /* 0x000fe400078ec0ff */
[--C-:B------:R-:W-:Y:S02]  /*74e0*/  SHF.R.U32.HI R20, RZ, 0x10, R2.reuse ;  /* 0x00000010ff147819 */ /* 0x100fe40000011602 */
[----:B------:R-:W-:-:S02]  /*74f0*/  SHF.R.U32.HI R5, RZ, 0x18, R2 ;  /* 0x00000018ff057819 */ /* 0x000fc40000011602 */
[----:B------:R-:W-:Y:S02]  /*7500*/  LOP3.LUT R2, R17, 0xff, RZ, 0xc0, !PT ;  /* 0x000000ff11027812 */ /* 0x000fe400078ec0ff */
[----:B------:R-:W-:-:S04]  /*7510*/  SHF.R.U32.HI R0, RZ, 0x8, R0 ;  /* 0x00000008ff007819 */ /* 0x000fc80000011600 */
[----:B------:R-:W-:Y:S01]  /*7520*/  LOP3.LUT R0, R0, 0xffff, RZ, 0xc0, !PT ;  /* 0x0000ffff00007812 */ /* 0x000fe200078ec0ff */
[----:B------:R-:W-:Y:S02]  /*7530*/  IMAD.MOV.U32 R133, RZ, RZ, R181 ;  /* 0x000000ffff857224 */ /* 0x000fe400078e00b5 */
[----:B------:R-:W-:Y:S02]  /*7540*/  IMAD.MOV.U32 R181, RZ, RZ, R119 ;  /* 0x000000ffffb57224 */ /* 0x000fe400078e0077 */
[----:B------:R-:W-:Y:S02]  /*7550*/  IMAD.MOV.U32 R117, RZ, RZ, R171 ;  /* 0x000000ffff757224 */ /* 0x000fe400078e00ab */
[----:B------:R-:W-:Y:S02]  /*7560*/  IMAD.MOV.U32 R171, RZ, RZ, R14 ;  /* 0x000000ffffab7224 */ /* 0x000fe400078e000e */
[----:B------:R-:W-:Y:S02]  /*7570*/  IMAD.MOV.U32 R119, RZ, RZ, R13 ;  /* 0x000000ffff777224 */ /* 0x000fe400078e000d */
[----:B------:R-:W-:-:S02]  /*7580*/  IMAD.MOV.U32 R118, RZ, RZ, R19 ;  /* 0x000000ffff767224 */ /* 0x000fc400078e0013 */
[----:B------:R-:W-:Y:S01]  /*7590*/  IMAD.MOV.U32 R160, RZ, RZ, R4 ;  /* 0x000000ffffa07224 */ /* 0x000fe200078e0004 */
[----:B------:R-:W-:-:S04]  /*75a0*/  SHF.R.U32.HI R4, RZ, 0x8, R53 ;  /* 0x00000008ff047819 */ /* 0x000fc80000011635 */
[----:B------:R-:W-:Y:S01]  /*75b0*/  PRMT R121, R77, 0x5410, R4 ;  /* 0x000054104d797816 */ /* 0x000fe20000000004 */
[----:B--2---:R-:W-:Y:S02]  /*75c0*/  @!P3 HADD2 R11, -R243.H0_H0, -RZ.H0_H0 ;  /* 0xa00000fff30bb230 */ /* 0x004fe40000000900 */
[----:B---3--:R-:W-:-:S03]  /*75d0*/  @!P4 HADD2 R10, -R241.H0_H0, -RZ.H0_H0 ;  /* 0xa00000fff10ac230 */ /* 0x008fc60000000900 */
[----:B------:R-:W-:-:S04]  /*75e0*/  PRMT R9, R11, 0x7610, R9 ;  /* 0x000076100b097816 */ /* 0x000fc80000000009 */
[----:B------:R-:W-:Y:S02]  /*75f0*/  @!P3 PRMT R243, R9, 0x5410, RZ ;  /* 0x0000541009f3b816 */ /* 0x000fe400000000ff */
[----:B------:R-:W-:Y:S02]  /*7600*/  PRMT R3, R10, 0x7610, R3 ;  /* 0x000076100a037816 */ /* 0x000fe40000000003 */
[----:B------:R-:W-:Y:S02]  /*7610*/  ISETP.GE.U32.AND P3, PT, R233, R2, PT ;  /* 0x00000002e900720c */ /* 0x000fe40003f66070 */
[----:B------:R-:W-:Y:S02]  /*7620*/  @!P4 PRMT R241, R3, 0x5410, RZ ;  /* 0x0000541003f1c816 */ /* 0x000fe400000000ff */
[----:B------:R-:W-:Y:S01]  /*7630*/  ISETP.GE.U32.AND P4, PT, R233, R0, PT ;  /* 0x00000000e900720c */ /* 0x000fe20003f86070 */
[----:B------:R-:W-:Y:S01]  /*7640*/  IMAD.WIDE.U32 R2, R78, -0x2daee0ad, RZ ;  /* 0xd2511f534e027825 */ /* 0x000fe200078e00ff */
[----:B------:R-:W-:-:S07]  /*7650*/  SHF.R.U32.HI R0, RZ, 0x10, R17 ;  /* 0x00000010ff007819 */ /* 0x000fce0000011611 */
[----:B----4-:R-:W-:Y:S01]  /*7660*/  @!P3 HADD2 R18, -R240.H0_H0, -RZ.H0_H0 ;  /* 0xa00000fff012b230 */ /* 0x010fe20000000900 */
[----:B------:R-:W-:Y:S02]  /*7670*/  LOP3.LUT R9, R3, UR7, R36, 0x96, !PT ;  /* 0x0000000703097c12 */ /* 0x000fe4000f8e9624 */
[----:B------:R-:W-:Y:S01]  /*7680*/  LOP3.LUT R10, R2, 0xffff, RZ, 0xc0, !PT ;  /* 0x0000ffff020a7812 */ /* 0x000fe200078ec0ff */
[----:B------:R-:W-:Y:S01]  /*7690*/  @!P4 HADD2 R8, -R239.H0_H0, -RZ.H0_H0 ;  /* 0xa00000ffef08c230 */ /* 0x000fe20000000900 */
[----:B------:R-:W-:Y:S02]  /*76a0*/  PRMT R3, R18, 0x7610, R3 ;  /* 0x0000761012037816 */ /* 0x000fe40000000003 */
[----:B------:R-:W-:Y:S02]  /*76b0*/  LOP3.LUT R0, R0, 0xff, RZ, 0xc0, !PT ;  /* 0x000000ff00007812 */ /* 0x000fe400078ec0ff */
[----:B------:R-:W-:Y:S02]  /*76c0*/  LOP3.LUT R14, R2, 0xff, RZ, 0xc0, !PT ;  /* 0x000000ff020e7812 */ /* 0x000fe400078ec0ff */
[----:B------:R-:W-:-:S02]  /*76d0*/  SHF.R.U32.HI R13, RZ, 0x10, R2 ;  /* 0x00000010ff0d7819 */ /* 0x000fc40000011602 */
[--C-:B------:R-:W-:Y:S02]  /*76e0*/  SHF.R.U32.HI R11, RZ, 0x18, R2.reuse ;  /* 0x00000018ff0b7819 */ /* 0x100fe40000011602 */
[----:B------:R-:W-:Y:S02]  /*76f0*/  @!P3 PRMT R240, R3, 0x5410, RZ ;  /* 0x0000541003f0b816 */ /* 0x000fe400000000ff */
[----:B------:R-:W-:Y:S02]  /*7700*/  ISETP.GE.U32.AND P3, PT, R233, R0, PT ;  /* 0x00000000e900720c */ /* 0x000fe40003f66070 */
[----:B------:R-:W-:Y:S02]  /*7710*/  PRMT R2, R8, 0x7610, R2 ;  /* 0x0000761008027816 */ /* 0x000fe40000000002 */
[----:B------:R-:W-:Y:S02]  /*7720*/  SHF.R.U32.HI R0, RZ, 0x18, R17 ;  /* 0x00000018ff007819 */ /* 0x000fe40000011611 */
[----:B------:R-:W-:-:S02]  /*7730*/  @!P4 PRMT R239, R2, 0x5410, RZ ;  /* 0x0000541002efc816 */ /* 0x000fc400000000ff */
[----:B------:R-:W-:Y:S01]  /*7740*/  ISETP.GE.U32.AND P4, PT, R233, R0, PT ;  /* 0x00000000e900720c */ /* 0x000fe20003f86070 */
[----:B------:R-:W-:Y:S01]  /*7750*/  IMAD.WIDE.U32 R2, R27, -0x2daee0ad, RZ ;  /* 0xd2511f531b027825 */ /* 0x000fe200078e00ff */
[----:B------:R-:W-:-:S03]  /*7760*/  SHF.R.U32.HI R0, RZ, 0x8, R48 ;  /* 0x00000008ff007819 */ /* 0x000fc60000011630 */
[----:B------:R-:W-:Y:S01]  /*7770*/  @!P3 HADD2 R16, -R238.H0_H0, -RZ.H0_H0 ;  /* 0xa00000ffee10b230 */ /* 0x000fe20000000900 */
[--C-:B------:R-:W-:Y:S02]  /*7780*/  LOP3.LUT R8, R3, UR7, R26.reuse, 0x96, !PT ;  /* 0x0000000703087c12 */ /* 0x100fe4000f8e961a */
[----:B------:R-:W-:Y:S02]  /*7790*/  LOP3.LUT R0, R0, 0xffff, RZ, 0xc0, !PT ;  /* 0x0000ffff00007812 */ /* 0x000fe400078ec0ff */
[----:B------:R-:W-:-:S03]  /*77a0*/  PRMT R26, R16, 0x7610, R26 ;  /* 0x00007610101a7816 */ /* 0x000fc6000000001a */
[----:B------:R-:W-:Y:S01]  /*77b0*/  @!P4 HADD2 R38, -R237.H0_H0, -RZ.H0_H0 ;  /* 0xa00000ffed26c230 */ /* 0x000fe20000000900 */
[C---:B------:R-:W-:Y:S02]  /*77c0*/  LOP3.LUT R16, R2.reuse, 0xffff, RZ, 0xc0, !PT ;  /* 0x0000ffff02107812 */ /* 0x040fe400078ec0ff */
[----:B------:R-:W-:Y:S02]  /*77d0*/  LOP3.LUT R19, R2, 0xff, RZ, 0xc0, !PT ;  /* 0x000000ff02137812 */ /* 0x000fe400078ec0ff */
[--C-:B------:R-:W-:Y:S02]  /*77e0*/  SHF.R.U32.HI R18, RZ, 0x10, R2.reuse ;  /* 0x00000010ff127819 */ /* 0x100fe40000011602 */
[----:B------:R-:W-:Y:S02]  /*77f0*/  SHF.R.U32.HI R17, RZ, 0x18, R2 ;  /* 0x00000018ff117819 */ /* 0x000fe40000011602 */
[----:B------:R-:W-:Y:S02]  /*7800*/  @!P3 PRMT R238, R26, 0x5410, RZ ;  /* 0x000054101aeeb816 */ /* 0x000fe400000000ff */
[----:B------:R-:W-:-:S02]  /*7810*/  ISETP.GE.U32.AND P3, PT, R233, R0, PT ;  /* 0x00000000e900720c */ /* 0x000fc40003f66070 */
[----:B------:R-:W-:Y:S02]  /*7820*/  PRMT R2, R38, 0x7610, R2 ;  /* 0x0000761026027816 */ /* 0x000fe40000000002 */
[----:B------:R-:W-:Y:S01]  /*7830*/  LOP3.LUT R0, R52, 0xff, RZ, 0xc0, !PT ;  /* 0x000000ff34007812 */ /* 0x000fe200078ec0ff */
[----:B------:R1:W2:Y:S01]  /*7840*/  LDL.LU.S16 R38, [R1+0x2c] ;  /* 0x00002c0001267983 */ /* 0x0002a20000300600 */
[----:B------:R-:W-:Y:S02]  /*7850*/  @!P4 PRMT R237, R2, 0x5410, RZ ;  /* 0x0000541002edc816 */ /* 0x000fe400000000ff */
[----:B------:R-:W-:Y:S01]  /*7860*/  ISETP.GE.U32.AND P4, PT, R233, R0, PT ;  /* 0x00000000e900720c */ /* 0x000fe20003f86070 */
[----:B------:R-:W-:Y:S01]  /*7870*/  @!P1 HADD2 R37, -R236.H0_H0, -RZ.H0_H0 ;  /* 0xa00000ffec259230 */ /* 0x000fe20000000900 */
[----:B------:R-:W-:-:S04]  /*7880*/  SHF.R.U32.HI R0, RZ, 0x10, R15 ;  /* 0x00000010ff007819 */ /* 0x000fc8000001160f */
[----:B------:R-:W-:Y:S02]  /*7890*/  PRMT R23, R37, 0x7610, R23 ;  /* 0x0000761025177816 */ /* 0x000fe40000000017 */
[----:B------:R1:W3:Y:S05]  /*78a0*/  LDL.LU.S16 R37, [R1+0x30] ;  /* 0x0000300001257983 */ /* 0x0002ea0000300600 */
[----:B------:R-:W-:Y:S01]  /*78b0*/  @!P4 HADD2 R28, -R234.H0_H0, -RZ.H0_H0 ;  /* 0xa00000ffea1cc230 */ /* 0x000fe20000000900 */
[----:B------:R-:W-:Y:S01]  /*78c0*/  LOP3.LUT R0, R0, 0xff, RZ, 0xc0, !PT ;  /* 0x000000ff00007812 */ /* 0x000fe200078ec0ff */
[----:B------:R-:W-:Y:S01]  /*78d0*/  FFMA.FTZ R2, R168, c[0x0][0x23c], -R24 ;  /* 0x00008f00a8027a23 */ /* 0x000fe20000010818 */
[----:B------:R-:W-:Y:S01]  /*78e0*/  @!P1 PRMT R236, R23, 0x5410, RZ ;  /* 0x0000541017ec9816 */ /* 0x000fe200000000ff */
[----:B------:R-:W-:Y:S01]  /*78f0*/  @!P3 HADD2 R29, -R235.H0_H0, -RZ.H0_H0 ;  /* 0xa00000ffeb1db230 */ /* 0x000fe20000000900 */
[----:B------:R-:W-:Y:S01]  /*7900*/  PRMT R4, R28, 0x7610, R4 ;  /* 0x000076101c047816 */ /* 0x000fe20000000004 */
[----:B------:R1:W4:Y:S01]  /*7910*/  LDL.LU.S16 R26, [R1+0x38] ;  /* 0x00003800011a7983 */ /* 0x0003220000300600 */
[----:B------:R-:W-:Y:S01]  /*7920*/  ISETP.GE.U32.AND P1, PT, R233, R0, PT ;  /* 0x00000000e900720c */ /* 0x000fe20003f26070 */
[----:B------:R-:W-:Y:S01]  /*7930*/  FFMA.FTZ R0, R167, c[0x0][0x23c], -R24 ;  /* 0x00008f00a7007a23 */ /* 0x000fe20000010818 */
[----:B------:R-:W-:-:S02]  /*7940*/  @!P4 PRMT R234, R4, 0x5410, RZ ;  /* 0x0000541004eac816 */ /* 0x000fc400000000ff */
[----:B------:R1:W4:Y:S01]  /*7950*/  LDL.LU.S16 R4, [R1+0x34] ;  /* 0x0000340001047983 */ /* 0x0003220000300600 */
[----:B------:R1:W-:Y:S02]  /*7960*/  MUFU.EX2 R23, R2 ;  /* 0x0000000200177308 */ /* 0x0003e40000000800 */
[----:B-1----:R-:W-:-:S06]  /*7970*/  PRMT R2, R29, 0x7610, R2 ;  /* 0x000076101d027816 */ /* 0x002fcc0000000002 */
[----:B------:R1:W1:Y:S01]  /*7980*/  MUFU.EX2 R29, R0 ;  /* 0x00000000001d7308 */ /* 0x0002620000000800 */
[----:B------:R-:W-:Y:S02]  /*7990*/  @!P3 PRMT R235, R2, 0x5410, RZ ;  /* 0x0000541002ebb816 */ /* 0x000fe400000000ff */
[----:B-1----:R-:W-:-:S04]  /*79a0*/  LOP3.LUT R0, R15, 0xff, RZ, 0xc0, !PT ;  /* 0x000000ff0f007812 */ /* 0x002fc800078ec0ff */
[----:B------:R-:W-:Y:S02]  /*79b0*/  ISETP.GE.U32.AND P3, PT, R233, R0, PT ;  /* 0x00000000e900720c */ /* 0x000fe40003f66070 */
[----:B------:R-:W-:-:S04]  /*79c0*/  LOP3.LUT R0, R15, 0xffff, RZ, 0xc0, !PT ;  /* 0x0000ffff0f007812 */ /* 0x000fc800078ec0ff */
[----:B------:R-:W-:-:S04]  /*79d0*/  SHF.R.U32.HI R0, RZ, 0x8, R0 ;  /* 0x00000008ff007819 */ /* 0x000fc80000011600 */
[----:B------:R-:W-:-:S04]  /*79e0*/  LOP3.LUT R0, R0, 0xffff, RZ, 0xc0, !PT ;  /* 0x0000ffff00007812 */ /* 0x000fc800078ec0ff */
[C---:B------:R-:W-:Y:S02]  /*79f0*/  ISETP.GE.U32.AND P4, PT, R233.reuse, R0, PT ;  /* 0x00000000e900720c */ /* 0x040fe40003f86070 */
[----:B------:R-:W-:Y:S02]  /*7a00*/  SHF.R.U32.HI R0, RZ, 0x18, R15 ;  /* 0x00000018ff007819 */ /* 0x000fe4000001160f */
[----:B------:R1:W4:Y:S01]  /*7a10*/  LDL.LU.S16 R15, [R1+0x3c] ;  /* 0x00003c00010f7983 */ /* 0x0003220000300600 */
[----:B------:R-:W-:Y:S01]  /*7a20*/  FFMA.FTZ R2, R170, c[0x0][0x23c], -R21 ;  /* 0x00008f00aa027a23 */ /* 0x000fe20000010815 */
[----:B------:R-:W-:-:S03]  /*7a30*/  ISETP.GE.U32.AND P6, PT, R233, R40, PT ;  /* 0x00000028e900720c */ /* 0x000fc60003fc6070 */
[----:B------:R1:W-:Y:S01]  /*7a40*/  MUFU.EX2 R27, R2 ;  /* 0x00000002001b7308 */ /* 0x0003e20000000800 */
[----:B------:R-:W-:Y:S01]  /*7a50*/  F2FP.PACK_AB R3, R29, R23 ;  /* 0x000000171d03723e */ /* 0x000fe200000000ff */
[----:B-1----:R-:W-:-:S06]  /*7a60*/  FFMA.FTZ R2, R169, c[0x0][0x23c], -R21 ;  /* 0x00008f00a9027a23 */ /* 0x002fcc0000010815 */
[----:B------:R-:W1:Y:S01]  /*7a70*/  MUFU.EX2 R28, R2 ;  /* 0x00000002001c7308 */ /* 0x000e620000000800 */
[C---:B------:R-:W-:Y:S02]  /*7a80*/  PRMT R187, R3.reuse, 0x7610, R187 ;  /* 0x0000761003bb7816 */ /* 0x040fe400000000bb */
[----:B------:R-:W-:Y:S01]  /*7a90*/  PRMT R186, R3, 0x7632, R186 ;  /* 0x0000763203ba7816 */ /* 0x000fe200000000ba */
[----:B------:R-:W-:-:S03]  /*7aa0*/  IMAD.MOV.U32 R226, RZ, RZ, R119 ;  /* 0x000000ffffe27224 */ /* 0x000fc600078e0077 */
[----:B------:R-:W-:Y:S01]  /*7ab0*/  PRMT R119, R187, 0x5410, R186 ;  /* 0x00005410bb777816 */ /* 0x000fe200000000ba */
[----:B------:R-:W-:Y:S02]  /*7ac0*/  IMAD.MOV.U32 R82, RZ, RZ, R118 ;  /* 0x000000ffff527224 */ /* 0x000fe400078e0076 */
[----:B------:R-:W-:Y:S02]  /*7ad0*/  IMAD.MOV.U32 R228, RZ, RZ, R116 ;  /* 0x000000ffffe47224 */ /* 0x000fe400078e0074 */
[----:B------:R-:W-:Y:S02]  /*7ae0*/  IMAD.MOV.U32 R42, RZ, RZ, R108 ;  /* 0x000000ffff2a7224 */ /* 0x000fe400078e006c */
[----:B------:R-:W-:Y:S02]  /*7af0*/  IMAD.MOV.U32 R89, RZ, RZ, R79 ;  /* 0x000000ffff597224 */ /* 0x000fe400078e004f */
[----:B------:R-:W-:Y:S01]  /*7b00*/  IMAD.MOV.U32 R79, RZ, RZ, R109 ;  /* 0x000000ffff4f7224 */ /* 0x000fe200078e006d */
[----:B--2---:R-:W-:-:S05]  /*7b10*/  @!P6 HADD2 R38, -R232.H0_H0, -RZ.H0_H0 ;  /* 0xa00000ffe826e230 */ /* 0x004fca0000000900 */
[----:B------:R-:W-:-:S04]  /*7b20*/  PRMT R36, R38, 0x7610, R36 ;  /* 0x0000761026247816 */ /* 0x000fc80000000024 */
[----:B------:R-:W-:Y:S01]  /*7b30*/  @!P6 PRMT R232, R36, 0x5410, RZ ;  /* 0x0000541024e8e816 */ /* 0x000fe200000000ff */
[----:B---3--:R-:W-:Y:S01]  /*7b40*/  @!P3 HADD2 R37, -R187.H0_H0, -RZ.H0_H0 ;  /* 0xa00000ffbb25b230 */ /* 0x008fe20000000900 */
[----:B------:R-:W-:Y:S02]  /*7b50*/  ISETP.GE.U32.AND P6, PT, R233, R0, PT ;  /* 0x00000000e900720c */ /* 0x000fe40003fc6070 */
[----:B-1----:R-:W-:Y:S02]  /*7b60*/  F2FP.PACK_AB R0, R28, R27 ;  /* 0x0000001b1c00723e */ /* 0x002fe400000000ff */
[----:B------:R-:W-:Y:S02]  /*7b70*/  PRMT R2, R37, 0x7610, R2 ;  /* 0x0000761025027816 */ /* 0x000fe40000000002 */
[----:B------:R-:W-:Y:S02]  /*7b80*/  PRMT R185, R0, 0x7610, R185 ;  /* 0x0000761000b97816 */ /* 0x000fe400000000b9 */
[----:B------:R-:W-:-:S02]  /*7b90*/  @!P3 PRMT R187, R2, 0x5410, RZ ;  /* 0x0000541002bbb816 */ /* 0x000fc400000000ff */
[----:B------:R-:W-:Y:S01]  /*7ba0*/  LOP3.LUT R2, R49, 0xff, RZ, 0xc0, !PT ;  /* 0x000000ff31027812 */ /* 0x000fe200078ec0ff */
[----:B----4-:R-:W-:-:S03]  /*7bb0*/  @!P1 HADD2 R4, -R185.H0_H0, -RZ.H0_H0 ;  /* 0xa00000ffb9049230 */ /* 0x010fc60000000900 */
[----:B------:R-:W-:Y:S01]  /*7bc0*/  ISETP.GE.U32.AND P3, PT, R233, R2, PT ;  /* 0x00000002e900720c */ /* 0x000fe20003f66070 */
[----:B------:R-:W-:Y:S01]  /*7bd0*/  @!P4 HADD2 R26, -R186.H0_H0, -RZ.H0_H0 ;  /* 0xa00000ffba1ac230 */ /* 0x000fe20000000900 */
[----:B------:R-:W-:Y:S02]  /*7be0*/  PRMT R184, R0, 0x7632, R184 ;  /* 0x0000763200b87816 */ /* 0x000fe400000000b8 */
[----:B------:R-:W-:Y:S02]  /*7bf0*/  PRMT R2, R4, 0x7610, R2 ;  /* 0x0000761004027816 */ /* 0x000fe40000000002 */
[----:B------:R-:W-:Y:S02]  /*7c00*/  LOP3.LUT R0, R25, 0xffff, RZ, 0xc0, !PT ;  /* 0x0000ffff19007812 */ /* 0x000fe400078ec0ff */
[----:B------:R-:W-:Y:S02]  /*7c10*/  PRMT R118, R185, 0x5410, R184 ;  /* 0x00005410b9767816 */ /* 0x000fe400000000b8 */
[----:B------:R-:W-:-:S02]  /*7c20*/  @!P1 PRMT R185, R2, 0x5410, RZ ;  /* 0x0000541002b99816 */ /* 0x000fc400000000ff */
[----:B------:R-:W-:Y:S02]  /*7c30*/  PRMT R3, R26, 0x7610, R3 ;  /* 0x000076101a037816 */ /* 0x000fe40000000003 */
[----:B------:R-:W-:Y:S02]  /*7c40*/  SHF.R.U32.HI R2, RZ, 0x8, R0 ;  /* 0x00000008ff027819 */ /* 0x000fe40000011600 */
[----:B------:R-:W-:Y:S01]  /*7c50*/  LOP3.LUT R0, R25, 0xff, RZ, 0xc0, !PT ;  /* 0x000000ff19007812 */ /* 0x000fe200078ec0ff */
[--C-:B------:R-:W-:Y:S01]  /*7c60*/  FFMA.FTZ R4, R176, c[0x0][0x23c], -R24.reuse ;  /* 0x00008f00b0047a23 */ /* 0x100fe20000010818 */
[----:B------:R-:W-:Y:S01]  /*7c70*/  @!P4 PRMT R186, R3, 0x5410, RZ ;  /* 0x0000541003bac816 */ /* 0x000fe200000000ff */
[----:B------:R-:W-:Y:S01]  /*7c80*/  FFMA.FTZ R3, R174, c[0x0][0x23c], -R24 ;  /* 0x00008f00ae037a23 */ /* 0x000fe20000010818 */
[----:B------:R-:W-:Y:S02]  /*7c90*/  PRMT R116, R0, 0x5410, R2 ;  /* 0x0000541000747816 */ /* 0x000fe40000000002 */
[----:B------:R-:W-:Y:S01]  /*7ca0*/  SHF.R.U32.HI R0, RZ, 0x10, R25 ;  /* 0x00000010ff007819 */ /* 0x000fe20000011619 */
[----:B------:R1:W-:Y:S01]  /*7cb0*/  MUFU.EX2 R26, R3 ;  /* 0x00000003001a7308 */ /* 0x0003e20000000800 */
[----:B------:R-:W-:-:S02]  /*7cc0*/  ISETP.GE.U32.AND P4, PT, R233, R6, PT ;  /* 0x00000006e900720c */ /* 0x000fc40003f86070 */
[----:B------:R2:W3:Y:S05]  /*7cd0*/  LDL.LU.S16 R6, [R1+0x40] ;  /* 0x0000400001067983 */ /* 0x0004ea0000300600 */
[----:B------:R-:W4:Y:S01]  /*7ce0*/  MUFU.EX2 R167, R4 ;  /* 0x0000000400a77308 */ /* 0x000f220000000800 */
[----:B------:R-:W-:Y:S02]  /*7cf0*/  SHF.R.U32.HI R2, RZ, 0x8, R43 ;  /* 0x00000008ff027819 */ /* 0x000fe4000001162b */
[----:B-1----:R-:W-:Y:S02]  /*7d00*/  LOP3.LUT R3, R0, 0xff, RZ, 0xc0, !PT ;  /* 0x000000ff00037812 */ /* 0x002fe400078ec0ff */
[----:B------:R-:W-:-:S04]  /*7d10*/  LOP3.LUT R0, R45, 0xff, RZ, 0xc0, !PT ;  /* 0x000000ff2d007812 */ /* 0x000fc800078ec0ff */
[----:B------:R-:W-:Y:S02]  /*7d20*/  PRMT R108, R0, 0x5410, R44 ;  /* 0x00005410006c7816 */ /* 0x000fe4000000002c */
[----:B------:R-:W-:Y:S02]  /*7d30*/  SHF.R.U32.HI R0, RZ, 0x8, R54 ;  /* 0x00000008ff007819 */ /* 0x000fe40000011636 */
[----:B------:R-:W-:Y:S01]  /*7d40*/  PRMT R109, R46, 0x5410, R2 ;  /* 0x000054102e6d7816 */ /* 0x000fe20000000002 */
[----:B------:R-:W-:Y:S01]  /*7d50*/  @!P6 HADD2 R15, -R184.H0_H0, -RZ.H0_H0 ;  /* 0xa00000ffb80fe230 */ /* 0x000fe20000000900 */
[----:B------:R-:W-:-:S04]  /*7d60*/  LOP3.LUT R0, R0, 0xffff, RZ, 0xc0, !PT ;  /* 0x0000ffff00007812 */ /* 0x000fc800078ec0ff */
[----:B------:R-:W-:-:S04]  /*7d70*/  PRMT R2, R15, 0x7610, R2 ;  /* 0x000076100f027816 */ /* 0x000fc80000000002 */
[----:B------:R-:W-:Y:S02]  /*7d80*/  @!P6 PRMT R184, R2, 0x5410, RZ ;  /* 0x0000541002b8e816 */ /* 0x000fe400000000ff */
[----:B------:R-:W-:Y:S02]  /*7d90*/  ISETP.GE.U32.AND P6, PT, R233, R0, PT ;  /* 0x00000000e900720c */ /* 0x000fe40003fc6070 */
[----:B----4-:R-:W-:-:S04]  /*7da0*/  F2FP.PACK_AB R0, R167, R26 ;  /* 0x0000001aa700723e */ /* 0x010fc800000000ff */
[C---:B------:R-:W-:Y:S02]  /*7db0*/  PRMT R183, R0.reuse, 0x7610, R183 ;  /* 0x0000761000b77816 */ /* 0x040fe400000000b7 */
[----:B------:R-:W-:Y:S02]  /*7dc0*/  PRMT R182, R0, 0x7632, R182 ;  /* 0x0000763200b67816 */ /* 0x000fe400000000b6 */
[----:B------:R-:W-:Y:S02]  /*7dd0*/  SHF.R.U32.HI R0, RZ, 0x8, R10 ;  /* 0x00000008ff007819 */ /* 0x000fe4000001160a */
[----:B------:R2:W4:Y:S01]  /*7de0*/  LDL.LU.S16 R10, [R1+0x7c] ;  /* 0x00007c00010a7983 */ /* 0x0005220000300600 */
[----:B------:R-:W-:Y:S02]  /*7df0*/  ISETP.GE.U32.AND P1, PT, R233, R5, PT ;  /* 0x00000005e900720c */ /* 0x000fe40003f26070 */
[----:B------:R-:W-:Y:S01]  /*7e00*/  SHF.R.U32.HI R5, RZ, 0x18, R25 ;  /* 0x00000018ff057819 */ /* 0x000fe20000011619 */
[----:B------:R-:W-:Y:S01]  /*7e10*/  IMAD.MOV.U32 R227, RZ, RZ, R85 ;  /* 0x000000ffffe37224 */ /* 0x000fe200078e0055 */
[----:B------:R-:W-:Y:S01]  /*7e20*/  LOP3.LUT R2, R20, 0xff, RZ, 0xc0, !PT ;  /* 0x000000ff14027812 */ /* 0x000fe200078ec0ff */
[----:B------:R-:W-:Y:S01]  /*7e30*/  IMAD.MOV.U32 R85, RZ, RZ, R112 ;  /* 0x000000ffff557224 */ /* 0x000fe200078e0070 */
[----:B------:R-:W-:Y:S01]  /*7e40*/  PRMT R112, R3, 0x5410, R5 ;  /* 0x0000541003707816 */ /* 0x000fe20000000005 */
[----:B------:R-:W-:Y:S01]  /*7e50*/  IMAD.MOV.U32 R225, RZ, RZ, R117 ;  /* 0x000000ffffe17224 */ /* 0x000fe200078e0075 */
[----:B------:R-:W-:Y:S01]  /*7e60*/  PRMT R117, R183, 0x5410, R182 ;  /* 0x00005410b7757816 */ /* 0x000fe200000000b6 */
[----:B------:R-:W-:Y:S01]  /*7e70*/  FFMA.FTZ R4, R198, c[0x0][0x23c], -R21 ;  /* 0x00008f00c6047a23 */ /* 0x000fe20000010815 */
[----:B------:R-:W-:Y:S01]  /*7e80*/  SHF.R.U32.HI R5, RZ, 0x18, R12 ;  /* 0x00000018ff057819 */ /* 0x000fe2000001160c */
[----:B------:R-:W-:Y:S01]  /*7e90*/  IMAD.MOV.U32 R38, RZ, RZ, R227 ;  /* 0x000000ffff267224 */ /* 0x000fe200078e00e3 */
[----:B------:R2:W2:Y:S01]  /*7ea0*/  LDL.LU.S16 R15, [R1+0xa0] ;  /* 0x0000a000010f7983 */ /* 0x0004a20000300600 */
[----:B------:R-:W-:-:S02]  /*7eb0*/  IMAD.MOV.U32 R227, RZ, RZ, R226 ;  /* 0x000000ffffe37224 */ /* 0x000fc400078e00e2 */
[----:B------:R-:W-:Y:S02]  /*7ec0*/  IMAD.MOV.U32 R231, RZ, RZ, R42 ;  /* 0x000000ffffe77224 */ /* 0x000fe400078e002a */
[----:B------:R-:W-:Y:S02]  /*7ed0*/  IMAD.MOV.U32 R226, RZ, RZ, R35 ;  /* 0x000000ffffe27224 */ /* 0x000fe400078e0023 */
[----:B------:R-:W-:Y:S01]  /*7ee0*/  IMAD.MOV.U32 R42, RZ, RZ, R225 ;  /* 0x000000ffff2a7224 */ /* 0x000fe200078e00e1 */
[----:B------:R-:W-:Y:S01]  /*7ef0*/  MUFU.EX2 R35, R4 ;  /* 0x0000000400237308 */ /* 0x000fe20000000800 */
[----:B------:R-:W-:Y:S01]  /*7f00*/  IMAD.MOV.U32 R230, RZ, RZ, R104 ;  /* 0x000000ffffe67224 */ /* 0x000fe200078e0068 */
[----:B------:R-:W-:Y:S01]  /*7f10*/  PRMT R104, R14, 0x5410, R0 ;  /* 0x000054100e687816 */ /* 0x000fe20000000000 */
[----:B------:R-:W-:Y:S01]  /*7f20*/  IMAD.MOV.U32 R225, RZ, RZ, R82 ;  /* 0x000000ffffe17224 */ /* 0x000fe200078e0052 */
[----:B------:R-:W-:-:S04]  /*7f30*/  LOP3.LUT R0, R13, 0xff, RZ, 0xc0, !PT ;  /* 0x000000ff0d007812 */ /* 0x000fc800078ec0ff */
[----:B------:R-:W-:Y:S02]  /*7f40*/  PRMT R93, R0, 0x5410, R11 ;  /* 0x00005410005d7816 */ /* 0x000fe4000000000b */
[----:B------:R-:W-:Y:S01]  /*7f50*/  LOP3.LUT R0, R12, 0xffff, RZ, 0xc0, !PT ;  /* 0x0000ffff0c007812 */ /* 0x000fe200078ec0ff */
[----:B------:R-:W-:Y:S01]  /*7f60*/  IMAD.MOV.U32 R88, RZ, RZ, R89 ;  /* 0x000000ffff587224 */ /* 0x000fe200078e0059 */
[----:B---3--:R-:W-:-:S05]  /*7f70*/  @!P2 HADD2 R6, -R183.H0_H0, -RZ.H0_H0 ;  /* 0xa00000ffb706a230 */ /* 0x008fca0000000900 */
[----:B------:R-:W-:-:S04]  /*7f80*/  PRMT R3, R6, 0x7610, R3 ;  /* 0x0000761006037816 */ /* 0x000fc80000000003 */
[----:B------:R-:W-:Y:S02]  /*7f90*/  @!P2 PRMT R183, R3, 0x5410, RZ ;  /* 0x0000541003b7a816 */ /* 0x000fe400000000ff */
[----:B------:R-:W-:Y:S01]  /*7fa0*/  ISETP.GE.U32.AND P2, PT, R233, R2, PT ;  /* 0x00000002e900720c */ /* 0x000fe20003f46070 */
[----:B------:R-:W-:-:S04]  /*7fb0*/  FFMA.FTZ R2, R199, c[0x0][0x23c], -R21 ;  /* 0x00008f00c7027a23 */ /* 0x000fc80000010815 */
[----:B------:R1:W3:Y:S02]  /*7fc0*/  MUFU.EX2 R25, R2 ;  /* 0x0000000200197308 */ /* 0x0002e40000000800 */
[----:B-1----:R-:W-:-:S04]  /*7fd0*/  SHF.R.U32.HI R2, RZ, 0x10, R12 ;  /* 0x00000010ff027819 */ /* 0x002fc8000001160c */
[----:B------:R-:W-:-:S04]  /*7fe0*/  LOP3.LUT R2, R2, 0xff, RZ, 0xc0, !PT ;  /* 0x000000ff02027812 */ /* 0x000fc800078ec0ff */
[----:B------:R-:W-:Y:S01]  /*7ff0*/  PRMT R82, R2, 0x5410, R5 ;  /* 0x0000541002527816 */ /* 0x000fe20000000005 */
[----:B----4-:R-:W-:-:S05]  /*8000*/  @!P6 HADD2 R10, -R182.H0_H0, -RZ.H0_H0 ;  /* 0xa00000ffb60ae230 */ /* 0x010fca0000000900 */
[----:B------:R-:W-:Y:S02]  /*8010*/  PRMT R5, R10, 0x7610, R5 ;  /* 0x000076100a057816 */ /* 0x000fe40000000005 */
[----:B------:R1:W4:Y:S01]  /*8020*/  LDL.LU.S16 R10, [R1+0xa4] ;  /* 0x0000a400010a7983 */ /* 0x0003220000300600 */
[----:B------:R-:W-:Y:S02]  /*8030*/  LOP3.LUT R6, R12, 0xff, RZ, 0xc0, !PT ;  /* 0x000000ff0c067812 */ /* 0x000fe400078ec0ff */
[----:B------:R-:W-:Y:S02]  /*8040*/  SHF.R.U32.HI R3, RZ, 0x8, R0 ;  /* 0x00000008ff037819 */ /* 0x000fe40000011600 */
[----:B------:R-:W-:Y:S02]  /*8050*/  @!P6 PRMT R182, R5, 0x5410, RZ ;  /* 0x0000541005b6e816 */ /* 0x000fe400000000ff */
[----:B------:R1:W4:Y:S01]  /*8060*/  LDL.LU.S16 R5, [R1+0xa8] ;  /* 0x0000a80001057983 */ /* 0x0003220000300600 */
[----:B------:R-:W-:-:S02]  /*8070*/  PRMT R89, R6, 0x5410, R3 ;  /* 0x0000541006597816 */ /* 0x000fc40000000003 */
[----:B---3--:R-:W-:-:S04]  /*8080*/  F2FP.PACK_AB R3, R35, R25 ;  /* 0x000000192303723e */ /* 0x008fc800000000ff */
[C---:B------:R-:W-:Y:S02]  /*8090*/  PRMT R179, R3.reuse, 0x7610, R179 ;  /* 0x0000761003b37816 */ /* 0x040fe400000000b3 */
[----:B------:R-:W-:Y:S02]  /*80a0*/  PRMT R178, R3, 0x7632, R178 ;  /* 0x0000763203b27816 */ /* 0x000fe400000000b2 */
[----:B------:R1:W3:Y:S01]  /*80b0*/  LDL.LU.S16 R3, [R1+0xac] ;  /* 0x0000ac0001037983 */ /* 0x0002e20000300600 */
[----:B------:R-:W-:-:S04]  /*80c0*/  SHF.R.U32.HI R0, RZ, 0x8, R16 ;  /* 0x00000008ff007819 */ /* 0x000fc80000011610 */
[----:B------:R-:W-:Y:S02]  /*80d0*/  PRMT R19, R19, 0x5410, R0 ;  /* 0x0000541013137816 */ /* 0x000fe40000000000 */
[----:B------:R-:W-:Y:S01]  /*80e0*/  LOP3.LUT R0, R18, 0xff, RZ, 0xc0, !PT ;  /* 0x000000ff12007812 */ /* 0x000fe200078ec0ff */
[----:B------:R-:W-:-:S03]  /*80f0*/  FFMA.FTZ R2, R197, c[0x0][0x23c], -R24 ;  /* 0x00008f00c5027a23 */ /* 0x000fc60000010818 */
[----:B------:R-:W-:Y:S01]  /*8100*/  PRMT R49, R0, 0x5410, R17 ;  /* 0x0000541000317816 */ /* 0x000fe20000000011 */
[----:B------:R-:W-:Y:S01]  /*8110*/  FFMA.FTZ R0, R196, c[0x0][0x23c], -R24 ;  /* 0x00008f00c4007a23 */ /* 0x000fe20000010818 */
[----:B------:R1:W-:Y:S01]  /*8120*/  MUFU.EX2 R20, R2 ;  /* 0x0000000200147308 */ /* 0x0003e20000000800 */
[----:B------:R-:W-:-:S07]  /*8130*/  IMAD.MOV.U32 R40, RZ, RZ, R228 ;  /* 0x000000ffff287224 */ /* 0x000fce00078e00e4 */
[----:B------:R1:W1:Y:S01]  /*8140*/  MUFU.EX2 R228, R0 ;  /* 0x0000000000e47308 */ /* 0x0002620000000800 */
[----:B------:R-:W-:Y:S01]  /*8150*/  IMAD.MOV.U32 R47, RZ, RZ, R231 ;  /* 0x000000ffff2f7224 */ /* 0x000fe200078e00e7 */
[----:B--2---:R-:W-:Y:S01]  /*8160*/  @!P3 HADD2 R15, -R179.H0_H0, -RZ.H0_H0 ;  /* 0xa00000ffb30fb230 */ /* 0x004fe20000000900 */
[----:B-1----:R-:W-:Y:S02]  /*8170*/  LOP3.LUT R2, R7, 0xff, RZ, 0xc0, !PT ;  /* 0x000000ff07027812 */ /* 0x002fe400078ec0ff */
[----:B------:R-:W-:Y:S02]  /*8180*/  IMAD.MOV.U32 R55, RZ, RZ, R47 ;  /* 0x000000ffff377224 */ /* 0x000fe400078e002f */
[----:B------:R-:W-:Y:S02]  /*8190*/  ISETP.GE.U32.AND P6, PT, R233, R2, PT ;  /* 0x00000002e900720c */ /* 0x000fe40003fc6070 */
[----:B------:R-:W-:Y:S01]  /*81a0*/  LOP3.LUT R0, R7, 0xffff, RZ, 0xc0, !PT ;  /* 0x0000ffff07007812 */ /* 0x000fe200078ec0ff */
[----:B------:R-:W-:-:S02]  /*81b0*/  IMAD.MOV.U32 R37, RZ, RZ, R230 ;  /* 0x000000ffff257224 */ /* 0x000fc400078e00e6 */
[----:B------:R-:W-:Y:S01]  /*81c0*/  IMAD.MOV.U32 R36, RZ, RZ, R166 ;  /* 0x000000ffff247224 */ /* 0x000fe200078e00a6 */
[----:B------:R-:W-:Y:S01]  /*81d0*/  SHF.R.U32.HI R0, RZ, 0x8, R0 ;  /* 0x00000008ff007819 */ /* 0x000fe20000011600 */
[----:B------:R-:W-:Y:S01]  /*81e0*/  IMAD.MOV.U32 R53, RZ, RZ, R84 ;  /* 0x000000ffff357224 */ /* 0x000fe200078e0054 */
[----:B------:R-:W-:Y:S01]  /*81f0*/  PRMT R11, R15, 0x7610, R11 ;  /* 0x000076100f0b7816 */ /* 0x000fe2000000000b */
[----:B------:R-:W-:Y:S01]  /*8200*/  IMAD.MOV.U32 R230, RZ, RZ, R85 ;  /* 0x000000ffffe67224 */ /* 0x000fe200078e0055 */
[----:B------:R-:W-:Y:S01]  /*8210*/  F2FP.PACK_AB R2, R228, R20 ;  /* 0x00000014e402723e */ /* 0x000fe200000000ff */
[----:B------:R-:W-:Y:S02]  /*8220*/  IMAD.MOV.U32 R166, RZ, RZ, R87 ;  /* 0x000000ffffa67224 */ /* 0x000fe400078e0057 */
[----:B------:R-:W-:Y:S01]  /*8230*/  IMAD.MOV.U32 R47, RZ, RZ, R86 ;  /* 0x000000ffff2f7224 */ /* 0x000fe200078e0056 */
[----:B------:R-:W-:Y:S01]  /*8240*/  LOP3.LUT R0, R0, 0xffff, RZ, 0xc0, !PT ;  /* 0x0000ffff00007812 */ /* 0x000fe200078ec0ff */
[----:B------:R-:W1:Y:S01]  /*8250*/  LDSM.16.MT88.4 R84, [R188+0xa000] ;  /* 0x00a00000bc54783b */ /* 0x000e620000004200 */
[----:B------:R-:W-:-:S02]  /*8260*/  PRMT R92, R179, 0x5410, R178 ;  /* 0x00005410b35c7816 */ /* 0x000fc400000000b2 */
[----:B------:R-:W-:Y:S02]  /*8270*/  @!P3 PRMT R179, R11, 0x5410, RZ ;  /* 0x000054100bb3b816 */ /* 0x000fe400000000ff */
[C---:B------:R-:W-:Y:S02]  /*8280*/  PRMT R177, R2.reuse, 0x7610, R177 ;  /* 0x0000761002b17816 */ /* 0x040fe400000000b1 */
[----:B------:R-:W-:Y:S02]  /*8290*/  ISETP.GE.U32.AND P3, PT, R233, R0, PT ;  /* 0x00000000e900720c */ /* 0x000fe40003f66070 */
[----:B------:R-:W-:Y:S02]  /*82a0*/  SHF.R.U32.HI R0, RZ, 0x18, R7 ;  /* 0x00000018ff007819 */ /* 0x000fe40000011607 */
[----:B------:R-:W-:Y:S01]  /*82b0*/  PRMT R176, R2, 0x7632, R176 ;  /* 0x0000763202b07816 */ /* 0x000fe200000000b0 */
[----:B------:R-:W-:-:S03]  /*82c0*/  IMAD.MOV.U32 R231, RZ, RZ, R88 ;  /* 0x000000ffffe77224 */ /* 0x000fc600078e0058 */
[----:B------:R-:W-:Y:S01]  /*82d0*/  PRMT R88, R177, 0x5410, R176 ;  /* 0x00005410b1587816 */ /* 0x000fe200000000b0 */
[----:B------:R-:W-:Y:S02]  /*82e0*/  IMAD.MOV.U32 R52, RZ, RZ, R165 ;  /* 0x000000ffff347224 */ /* 0x000fe400078e00a5 */
[----:B------:R-:W-:Y:S02]  /*82f0*/  IMAD.MOV.U32 R165, RZ, RZ, R79 ;  /* 0x000000ffffa57224 */ /* 0x000fe400078e004f */
[----:B------:R-:W2:Y:S01]  /*8300*/  LDSM.16.MT88.4 R76, [R188+0xa400] ;  /* 0x00a40000bc4c783b */ /* 0x000ea20000004200 */
[----:B----4-:R-:W-:-:S05]  /*8310*/  @!P5 HADD2 R10, -R178.H0_H0, -RZ.H0_H0 ;  /* 0xa00000ffb20ad230 */ /* 0x010fca0000000900 */
[----:B------:R-:W-:Y:S01]  /*8320*/  PRMT R6, R10, 0x7610, R6 ;  /* 0x000076100a067816 */ /* 0x000fe20000000006 */
[----:B------:R-:W-:-:S03]  /*8330*/  @!P6 HADD2 R5, -R177.H0_H0, -RZ.H0_H0 ;  /* 0xa00000ffb105e230 */ /* 0x000fc60000000900 */
[----:B------:R-:W-:Y:S02]  /*8340*/  @!P5 PRMT R178, R6, 0x5410, RZ ;  /* 0x0000541006b2d816 */ /* 0x000fe400000000ff */
[----:B------:R-:W-:Y:S02]  /*8350*/  ISETP.GE.U32.AND P5, PT, R233, R0, PT ;  /* 0x00000000e900720c */ /* 0x000fe40003fa6070 */
[----:B------:R-:W-:Y:S02]  /*8360*/  SHF.R.U32.HI R0, RZ, 0x10, R7 ;  /* 0x00000010ff007819 */ /* 0x000fe40000011607 */
[----:B------:R-:W-:Y:S02]  /*8370*/  PRMT R4, R5, 0x7610, R4 ;  /* 0x0000761005047816 */ /* 0x000fe40000000004 */
[----:B------:R-:W-:Y:S01]  /*8380*/  LOP3.LUT R0, R0, 0xff, RZ, 0xc0, !PT ;  /* 0x000000ff00007812 */ /* 0x000fe200078ec0ff */
[----:B---3--:R-:W-:Y:S01]  /*8390*/  @!P3 HADD2 R3, -R176.H0_H0, -RZ.H0_H0 ;  /* 0xa00000ffb003b230 */ /* 0x008fe20000000900 */
[----:B------:R-:W-:-:S02]  /*83a0*/  @!P6 PRMT R177, R4, 0x5410, RZ ;  /* 0x0000541004b1e816 */ /* 0x000fc400000000ff */
[----:B------:R-:W-:Y:S02]  /*83b0*/  ISETP.GE.U32.AND P6, PT, R233, R0, PT ;  /* 0x00000000e900720c */ /* 0x000fe40003fc6070 */
[----:B------:R-:W-:Y:S02]  /*83c0*/  SHF.R.U32.HI R0, RZ, 0x8, R22 ;  /* 0x00000008ff007819 */ /* 0x000fe40000011616 */
[----:B------:R-:W-:Y:S02]  /*83d0*/  PRMT R2, R3, 0x7610, R2 ;  /* 0x0000761003027816 */ /* 0x000fe40000000002 */
[----:B------:R-:W-:Y:S02]  /*83e0*/  LOP3.LUT R0, R0, 0xffff, RZ, 0xc0, !PT ;  /* 0x0000ffff00007812 */ /* 0x000fe400078ec0ff */
[----:B------:R-:W-:Y:S02]  /*83f0*/  @!P3 PRMT R176, R2, 0x5410, RZ ;  /* 0x0000541002b0b816 */ /* 0x000fe400000000ff */
[----:B------:R-:W-:-:S02]  /*8400*/  ISETP.GE.U32.AND P3, PT, R233, R0, PT ;  /* 0x00000000e900720c */ /* 0x000fc40003f66070 */
[----:B------:R-:W-:-:S04]  /*8410*/  LOP3.LUT R0, R9, 0xffff, RZ, 0xc0, !PT ;  /* 0x0000ffff09007812 */ /* 0x000fc800078ec0ff */
[----:B------:R-:W-:Y:S02]  /*8420*/  SHF.R.U32.HI R2, RZ, 0x8, R0 ;  /* 0x00000008ff027819 */ /* 0x000fe40000011600 */
[----:B------:R-:W-:Y:S02]  /*8430*/  LOP3.LUT R0, R9, 0xff, RZ, 0xc0, !PT ;  /* 0x000000ff09007812 */ /* 0x000fe400078ec0ff */
[--C-:B------:R-:W-:Y:S02]  /*8440*/  SHF.R.U32.HI R7, RZ, 0x18, R9.reuse ;  /* 0x00000018ff077819 */ /* 0x100fe40000011609 */
[----:B------:R-:W-:Y:S02]  /*8450*/  PRMT R48, R0, 0x5410, R2 ;  /* 0x0000541000307816 */ /* 0x000fe40000000002 */
[----:B------:R-:W-:Y:S02]  /*8460*/  SHF.R.U32.HI R2, RZ, 0x10, R9 ;  /* 0x00000010ff027819 */ /* 0x000fe40000011609 */
[----:B------:R-:W-:-:S02]  /*8470*/  LOP3.LUT R0, R8, 0xffff, RZ, 0xc0, !PT ;  /* 0x0000ffff08007812 */ /* 0x000fc400078ec0ff */
[----:B------:R-:W-:Y:S02]  /*8480*/  LOP3.LUT R6, R8, 0xff, RZ, 0xc0, !PT ;  /* 0x000000ff08067812 */ /* 0x000fe400078ec0ff */
[--C-:B------:R-:W-:Y:S02]  /*8490*/  SHF.R.U32.HI R3, RZ, 0x10, R8.reuse ;  /* 0x00000010ff037819 */ /* 0x100fe40000011608 */
[----:B------:R-:W-:Y:S02]  /*84a0*/  SHF.R.U32.HI R5, RZ, 0x18, R8 ;  /* 0x00000018ff057819 */ /* 0x000fe40000011608 */
[----:B-1----:R-:W-:Y:S11]  /*84b0*/  HMMA.16816.F32 R8, R72, R84, RZ ;  /* 0x000000544808723c */ /* 0x002ff600000018ff */
[----:B------:R-:W-:Y:S11]  /*84c0*/  @!UPT UIADD3 URZ, URZ, URZ, URZ ;  /* 0x0000003f3f3ff290 */ /* 0x000ff6000fffe03f */
[----:B------:R-:W-:Y:S02]  /*84d0*/  @!UPT UIADD3 URZ, URZ, URZ, URZ ;  /* 0x0000003f3f3ff290 */ /* 0x000fe4000fffe03f */
[----:B--2---:R-:W-:Y:S01]  /*84e0*/  HMMA.16816.F32 R196, R68, R76, R8 ;  /* 0x0000004c44c4723c */ /* 0x004fe20000001808 */
[----:B------:R1:W2:Y:S01]  /*84f0*/  LDL.LU.S16 R8, [R1+0xb0] ;  /* 0x0000b00001087983 */ /* 0x0002a20000300600 */
[----:B------:R-:W-:Y:S02]  /*8500*/  LOP3.LUT R4, R2, 0xff, RZ, 0xc0, !PT ;  /* 0x000000ff02047812 */ /* 0x000fe400078ec0ff */
[----:B------:R-:W-:Y:S02]  /*8510*/  SHF.R.U32.HI R2, RZ, 0x8, R0 ;  /* 0x00000008ff027819 */ /* 0x000fe40000011600 */
[----:B------:R-:W-:Y:S02]  /*8520*/  LOP3.LUT R0, R3, 0xff, RZ, 0xc0, !PT ;  /* 0x000000ff03007812 */ /* 0x000fe400078ec0ff */
[----:B------:R-:W-:Y:S02]  /*8530*/  PRMT R39, R4, 0x5410, R7 ;  /* 0x0000541004277816 */ /* 0x000fe40000000007 */
[----:B------:R-:W-:-:S02]  /*8540*/  PRMT R17, R6, 0x5410, R2 ;  /* 0x0000541006117816 */ /* 0x000fc40000000002 */
[----:B------:R-:W-:Y:S02]  /*8550*/  PRMT R18, R0, 0x5410, R5 ;  /* 0x0000541000127816 */ /* 0x000fe40000000005 */
[----:B------:R-:W-:Y:S01]  /*8560*/  HMMA.16816.F32 R4, R64, R84, RZ ;  /* 0x000000544004723c */ /* 0x000fe200000018ff */
[----:B------:R-:W-:Y:S02]  /*8570*/  FFMA.FTZ R2, R220, c[0x0][0x23c], -R24 ;  /* 0x00008f00dc027a23 */ /* 0x000fe40000010818 */
[--C-:B------:R-:W-:Y:S02]  /*8580*/  FFMA.FTZ R0, R224, c[0x0][0x23c], -R21.reuse ;  /* 0x00008f00e0007a23 */ /* 0x100fe40000010815 */
[----:B------:R-:W-:Y:S02]  /*8590*/  FFMA.FTZ R12, R223, c[0x0][0x23c], -R21 ;  /* 0x00008f00df0c7a23 */ /* 0x000fe40000010815 */
[----:B------:R-:W-:Y:S02]  /*85a0*/  IMAD.MOV.U32 R168, RZ, RZ, R52 ;  /* 0x000000ffffa87224 */ /* 0x000fe400078e0034 */
[----:B------:R-:W-:-:S02]  /*85b0*/  IMAD.MOV.U32 R52, RZ, RZ, R55 ;  /* 0x000000ffff347224 */ /* 0x000fc400078e0037 */
[----:B------:R-:W-:Y:S01]  /*85c0*/  IMAD.MOV.U32 R55, RZ, RZ, R38 ;  /* 0x000000ffff377224 */ /* 0x000fe200078e0026 */
[----:B------:R3:W-:Y:S01]  /*85d0*/  MUFU.EX2 R245, R2 ;  /* 0x0000000200f57308 */ /* 0x0007e20000000800 */
[----:B------:R-:W-:Y:S02]  /*85e0*/  IMAD.MOV.U32 R46, RZ, RZ, R225 ;  /* 0x000000ffff2e7224 */ /* 0x000fe400078e00e1 */
[----:B------:R-:W-:Y:S02]  /*85f0*/  IMAD.MOV.U32 R38, RZ, RZ, R226 ;  /* 0x000000ffff267224 */ /* 0x000fe400078e00e2 */
[----:B------:R-:W-:Y:S02]  /*8600*/  FADD.FTZ R3, R215, R180 ;  /* 0x000000b4d7037221 */ /* 0x000fe40000010000 */
[--C-:B------:R-:W-:Y:S01]  /*8610*/  FFMA.FTZ R14, R222, c[0x0][0x23c], -R21.reuse ;  /* 0x00008f00de0e7a23 */ /* 0x100fe20000010815 */
[----:B------:R4:W-:Y:S01]  /*8620*/  MUFU.EX2 R225, R0 ;  /* 0x0000000000e17308 */ /* 0x0009e20000000800 */
[----:B------:R-:W-:-:S03]  /*8630*/  FFMA.FTZ R16, R221, c[0x0][0x23c], -R21 ;  /* 0x00008f00dd107a23 */ /* 0x000fc60000010815 */
[----:B------:R-:W-:Y:S04]  /*8640*/  HMMA.16816.F32 R220, R56, R76, R4 ;  /* 0x0000004c38dc723c */ /* 0x000fe80000001804 */
[----:B------:R-:W1:Y:S01]  /*8650*/  MUFU.EX2 R226, R12 ;  /* 0x0000000c00e27308 */ /* 0x000e620000000800 */
[----:B---3--:R-:W-:Y:S02]  /*8660*/  FADD.FTZ R2, R158, R155 ;  /* 0x0000009b9e027221 */ /* 0x008fe40000010000 */
[----:B------:R-:W-:Y:S02]  /*8670*/  FADD.FTZ R4, R126, R125 ;  /* 0x0000007d7e047221 */ /* 0x000fe40000010000 */
[----:B------:R-:W-:Y:S02]  /*8680*/  FADD.FTZ R5, R175, R3 ;  /* 0x00000003af057221 */ /* 0x000fe40000010000 */
[----:B----4-:R-:W-:-:S02]  /*8690*/  FADD.FTZ R0, R143, R142 ;  /* 0x0000008e8f007221 */ /* 0x010fc40000010000 */
[----:B------:R-:W-:Y:S02]  /*86a0*/  FADD.FTZ R3, R151, R2 ;  /* 0x0000000297037221 */ /* 0x000fe40000010000 */
[----:B------:R-:W-:Y:S02]  /*86b0*/  FADD.FTZ R2, R141, R0 ;  /* 0x000000008d027221 */ /* 0x000fe40000010000 */
[----:B------:R-:W-:Y:S01]  /*86c0*/  FADD.FTZ R0, R124, R4 ;  /* 0x000000047c007221 */ /* 0x000fe20000010000 */
[----:B------:R3:W-:Y:S03]  /*86d0*/  MUFU.EX2 R215, R14 ;  /* 0x0000000e00d77308 */ /* 0x0007e60000000800 */
[----:B------:R-:W-:Y:S02]  /*86e0*/  FADD.FTZ R0, R123, R0 ;  /* 0x000000007b007221 */ /* 0x000fe40000010000 */
[----:B------:R-:W-:-:S02]  /*86f0*/  FFMA.FTZ R13, R217, c[0x0][0x23c], -R24 ;  /* 0x00008f00d90d7a23 */ /* 0x000fc40000010818 */
[----:B------:R4:W4:Y:S01]  /*8700*/  LDL.LU.S16 R24, [R1+0xb4] ;  /* 0x0000b40001187983 */ /* 0x0009220000300600 */
[----:B------:R-:W-:-:S03]  /*8710*/  IMAD.MOV.U32 R170, RZ, RZ, R36 ;  /* 0x000000ffffaa7224 */ /* 0x000fc600078e0024 */
[----:B------:R2:W4:Y:S04]  /*8720*/  LDL.LU.S16 R11, [R1+0xc0] ;  /* 0x0000c000010b7983 */ /* 0x0005280000300600 */
[----:B------:R2:W4:Y:S01]  /*8730*/  LDL.LU.S16 R10, [R1+0xcc] ;  /* 0x0000cc00010a7983 */ /* 0x0005220000300600 */
[----:B---3--:R-:W-:Y:S01]  /*8740*/  FADD.FTZ R14, R122, R0 ;  /* 0x000000007a0e7221 */ /* 0x008fe20000010000 */
[----:B-1----:R-:W-:-:S04]  /*8750*/  F2FP.PACK_AB R0, R226, R225 ;  /* 0x000000e1e200723e */ /* 0x002fc800000000ff */
[C---:B------:R-:W-:Y:S02]  /*8760*/  PRMT R175, R0.reuse, 0x7610, R175 ;  /* 0x0000761000af7816 */ /* 0x040fe400000000af */
[----:B------:R-:W-:-:S04]  /*8770*/  PRMT R174, R0, 0x7632, R174 ;  /* 0x0000763200ae7816 */ /* 0x000fc800000000ae */
[----:B------:R-:W-:Y:S01]  /*8780*/  PRMT R36, R175, 0x5410, R174 ;  /* 0x00005410af247816 */ /* 0x000fe200000000ae */
[----:B--2---:R-:W-:-:S05]  /*8790*/  @!P6 HADD2 R8, -R175.H0_H0, -RZ.H0_H0 ;  /* 0xa00000ffaf08e230 */ /* 0x004fca0000000900 */
[----:B------:R-:W-:Y:S02]  /*87a0*/  PRMT R7, R8, 0x7610, R7 ;  /* 0x0000761008077816 */ /* 0x000fe40000000007 */
[----:B------:R1:W2:Y:S02]  /*87b0*/  LDL.LU.S16 R8, [R1+0xc8] ;  /* 0x0000c80001087983 */ /* 0x0002a40000300600 */
[----:B------:R-:W-:Y:S02]  /*87c0*/  @!P6 PRMT R175, R7, 0x5410, RZ ;  /* 0x0000541007afe816 */ /* 0x000fe400000000ff */
[----:B------:R1:W3:Y:S01]  /*87d0*/  LDL.LU.S16 R7, [R1+0xc4] ;  /* 0x0000c40001077983 */ /* 0x0002e20000300600 */
[----:B------:R-:W-:Y:S02]  /*87e0*/  IMAD.MOV.U32 R45, RZ, RZ, R37 ;  /* 0x000000ffff2d7224 */ /* 0x000fe400078e0025 */
[----:B------:R-:W-:Y:S02]  /*87f0*/  IMAD.MOV.U32 R54, RZ, RZ, R170 ;  /* 0x000000ffff367224 */ /* 0x000fe400078e00aa */
[----:B------:R-:W-:-:S02]  /*8800*/  IMAD.MOV.U32 R170, RZ, RZ, R168 ;  /* 0x000000ffffaa7224 */ /* 0x000fc400078e00a8 */
[----:B------:R-:W-:Y:S02]  /*8810*/  IMAD.MOV.U32 R84, RZ, RZ, R220 ;  /* 0x000000ffff547224 */ /* 0x000fe400078e00dc */
[----:B------:R-:W-:Y:S02]  /*8820*/  IMAD.MOV.U32 R22, RZ, RZ, R20 ;  /* 0x000000ffff167224 */ /* 0x000fe400078e0014 */
[----:B------:R-:W-:Y:S02]  /*8830*/  IMAD.MOV.U32 R168, RZ, RZ, R53 ;  /* 0x000000ffffa87224 */ /* 0x000fe400078e0035 */
[----:B------:R-:W-:Y:S02]  /*8840*/  IMAD.MOV.U32 R220, RZ, RZ, R46 ;  /* 0x000000ffffdc7224 */ /* 0x000fe400078e002e */
[----:B------:R-:W-:Y:S02]  /*8850*/  IMAD.MOV.U32 R20, RZ, RZ, R45 ;  /* 0x000000ffff147224 */ /* 0x000fe400078e002d */
[----:B------:R-:W-:-:S02]  /*8860*/  IMAD.MOV.U32 R53, RZ, RZ, R47 ;  /* 0x000000ffff357224 */ /* 0x000fc400078e002f */
[----:B------:R-:W1:Y:S01]  /*8870*/  LDSM.16.MT88.4 R44, [R190+0xa000] ;  /* 0x00a00000be2c783b */ /* 0x000e620000004200 */
[----:B------:R-:W-:Y:S02]  /*8880*/  IMAD.MOV.U32 R37, RZ, RZ, R227 ;  /* 0x000000ffff257224 */ /* 0x000fe400078e00e3 */
[----:B------:R-:W4:Y:S01]  /*8890*/  MUFU.EX2 R227, R13 ;  /* 0x0000000d00e37308 */ /* 0x000f220000000800 */
[----:B------:R-:W-:-:S07]  /*88a0*/  FADD.FTZ R2, R140, R2 ;  /* 0x000000028c027221 */ /* 0x000fce0000010000 */
[----:B------:R-:W1:Y:S01]  /*88b0*/  MUFU.EX2 R224, R16 ;  /* 0x0000001000e07308 */ /* 0x000e620000000800 */
[----:B------:R-:W-:Y:S02]  /*88c0*/  IMAD.MOV.U32 R169, RZ, RZ, R223 ;  /* 0x000000ffffa97224 */ /* 0x000fe400078e00df */
[----:B------:R-:W-:Y:S02]  /*88d0*/  FADD.FTZ R4, R173, R5 ;  /* 0x00000005ad047221 */ /* 0x000fe40000010000 */
[----:B------:R-:W-:Y:S02]  /*88e0*/  FADD.FTZ R15, R139, R2 ;  /* 0x000000028b0f7221 */ /* 0x000fe40000010000 */
[----:B------:R-:W-:Y:S01]  /*88f0*/  IMAD.MOV.U32 R21, RZ, RZ, R222 ;  /* 0x000000ffff157224 */ /* 0x000fe200078e00de */
[----:B----4-:R-:W-:Y:S01]  /*8900*/  F2FP.PACK_AB R2, R227, R245 ;  /* 0x000000f5e302723e */ /* 0x010fe200000000ff */
[----:B------:R-:W-:Y:S02]  /*8910*/  IMAD.MOV.U32 R223, RZ, RZ, R20 ;  /* 0x000000ffffdf7224 */ /* 0x000fe400078e0014 */
[----:B------:R-:W-:-:S02]  /*8920*/  IMAD.MOV.U32 R222, RZ, RZ, R22 ;  /* 0x000000ffffde7224 */ /* 0x000fc400078e0016 */
[----:B------:R-:W-:Y:S02]  /*8930*/  IMAD.MOV.U32 R20, RZ, RZ, R170 ;  /* 0x000000ffff147224 */ /* 0x000fe400078e00aa */
[----:B------:R-:W-:Y:S01]  /*8940*/  IMAD.MOV.U32 R217, RZ, RZ, R54 ;  /* 0x000000ffffd97224 */ /* 0x000fe200078e0036 */
[----:B------:R-:W-:Y:S01]  /*8950*/  @!P5 HADD2 R24, -R174.H0_H0, -RZ.H0_H0 ;  /* 0xa00000ffae18d230 */ /* 0x000fe20000000900 */
[----:B------:R-:W-:Y:S02]  /*8960*/  IMAD.MOV.U32 R22, RZ, RZ, R52 ;  /* 0x000000ffff167224 */ /* 0x000fe400078e0034 */
[----:B------:R-:W-:Y:S02]  /*8970*/  IMAD.MOV.U32 R170, RZ, RZ, R55 ;  /* 0x000000ffffaa7224 */ /* 0x000fe400078e0037 */
[----:B------:R-:W-:Y:S01]  /*8980*/  PRMT R9, R24, 0x7610, R9 ;  /* 0x0000761018097816 */ /* 0x000fe20000000009 */
[----:B------:R-:W-:Y:S02]  /*8990*/  IMAD.MOV.U32 R24, RZ, RZ, R167 ;  /* 0x000000ffff187224 */ /* 0x000fe400078e00a7 */
[----:B------:R-:W-:Y:S01]  /*89a0*/  IMAD.MOV.U32 R167, RZ, RZ, R53 ;  /* 0x000000ffffa77224 */ /* 0x000fe200078e0035 */
[----:B------:R-:W-:Y:S01]  /*89b0*/  PRMT R173, R2, 0x7610, R173 ;  /* 0x0000761002ad7816 */ /* 0x000fe200000000ad */
[----:B------:R-:W-:Y:S01]  /*89c0*/  FADD.FTZ R4, R172, R4 ;  /* 0x00000004ac047221 */ /* 0x000fe20000010000 */
[----:B------:R-:W4:Y:S01]  /*89d0*/  LDSM.16.MT88.4 R52, [R190+0xa400] ;  /* 0x00a40000be34783b */ /* 0x000f220000004200 */
[----:B-1----:R-:W-:-:S02]  /*89e0*/  F2FP.PACK_AB R0, R224, R215 ;  /* 0x000000d7e000723e */ /* 0x002fc400000000ff */
[----:B------:R-:W-:Y:S01]  /*89f0*/  PRMT R172, R2, 0x7632, R172 ;  /* 0x0000763202ac7816 */ /* 0x000fe200000000ac */
[----:B------:R-:W-:Y:S01]  /*8a00*/  @!P4 HADD2 R11, -R173.H0_H0, -RZ.H0_H0 ;  /* 0xa00000ffad0bc230 */ /* 0x000fe20000000900 */
[----:B------:R-:W-:-:S03]  /*8a10*/  PRMT R134, R0, 0x7632, R134 ;  /* 0x0000763200867816 */ /* 0x000fc60000000086 */
[----:B------:R-:W-:Y:S01]  /*8a20*/  @!P3 HADD2 R10, -R172.H0_H0, -RZ.H0_H0 ;  /* 0xa00000ffac0ab230 */ /* 0x000fe20000000900 */
[----:B------:R-:W-:Y:S01]  /*8a30*/  PRMT R6, R11, 0x7610, R6 ;  /* 0x000076100b067816 */ /* 0x000fe20000000006 */
[----:B------:R-:W-:-:S03]  /*8a40*/  IMAD.MOV.U32 R11, RZ, RZ, R37 ;  /* 0x000000ffff0b7224 */ /* 0x000fc600078e0025 */
[----:B------:R-:W-:Y:S01]  /*8a50*/  PRMT R5, R10, 0x7610, R5 ;  /* 0x000076100a057816 */ /* 0x000fe20000000005 */
[----:B------:R-:W-:Y:S01]  /*8a60*/  FADD.FTZ R13, R216, R4 ;  /* 0x00000004d80d7221 */ /* 0x000fe20000010000 */
[----:B------:R-:W-:Y:S02]  /*8a70*/  PRMT R135, R0, 0x7610, R135 ;  /* 0x0000761000877816 */ /* 0x000fe40000000087 */
[----:B------:R-:W-:Y:S02]  /*8a80*/  PRMT R37, R173, 0x5410, R172 ;  /* 0x00005410ad257816 */ /* 0x000fe400000000ac */
[----:B------:R-:W-:Y:S02]  /*8a90*/  @!P4 PRMT R173, R6, 0x5410, RZ ;  /* 0x0000541006adc816 */ /* 0x000fe400000000ff */
[----:B------:R-:W-:Y:S01]  /*8aa0*/  @!P3 PRMT R172, R5, 0x5410, RZ ;  /* 0x0000541005acb816 */ /* 0x000fe200000000ff */
[----:B------:R-:W-:Y:S02]  /*8ab0*/  IMAD.MOV.U32 R85, RZ, RZ, R220 ;  /* 0x000000ffff557224 */ /* 0x000fe400078e00dc */
[----:B------:R-:W-:-:S02]  /*8ac0*/  IMAD.MOV.U32 R43, RZ, RZ, R221 ;  /* 0x000000ffff2b7224 */ /* 0x000fc400078e00dd */
[----:B------:R-:W-:Y:S01]  /*8ad0*/  IMAD.MOV.U32 R221, RZ, RZ, R38 ;  /* 0x000000ffffdd7224 */ /* 0x000fe200078e0026 */
[----:B------:R-:W-:Y:S01]  /*8ae0*/  PRMT R38, R135, 0x5410, R134 ;  /* 0x0000541087267816 */ /* 0x000fe20000000086 */
[----:B------:R-:W-:Y:S02]  /*8af0*/  IMAD.MOV.U32 R220, RZ, RZ, R168 ;  /* 0x000000ffffdc7224 */ /* 0x000fe400078e00a8 */
[----:B------:R-:W-:Y:S02]  /*8b00*/  FADD.FTZ R3, R150, R3 ;  /* 0x0000000396037221 */ /* 0x000fe40000010000 */
[----:B------:R-:W-:Y:S02]  /*8b10*/  IMAD.MOV.U32 R168, RZ, RZ, R230 ;  /* 0x000000ffffa87224 */ /* 0x000fe400078e00e6 */
[----:B------:R-:W-:Y:S02]  /*8b20*/  IMAD.MOV.U32 R230, RZ, RZ, R40 ;  /* 0x000000ffffe67224 */ /* 0x000fe400078e0028 */
[----:B------:R-:W-:-:S02]  /*8b30*/  IMAD.MOV.U32 R40, RZ, RZ, R42 ;  /* 0x000000ffff287224 */ /* 0x000fc400078e002a */
[----:B------:R-:W-:Y:S02]  /*8b40*/  IMAD.MOV.U32 R42, RZ, RZ, R181 ;  /* 0x000000ffff2a7224 */ /* 0x000fe400078e00b5 */
[----:B------:R-:W-:Y:S02]  /*8b50*/  FADD.FTZ R3, R149, R3 ;  /* 0x0000000395037221 */ /* 0x000fe40000010000 */
[----:B------:R-:W-:Y:S02]  /*8b60*/  IMAD.MOV.U32 R143, RZ, RZ, R133 ;  /* 0x000000ffff8f7224 */ /* 0x000fe400078e0085 */
[----:B------:R-:W-:Y:S02]  /*8b70*/  FADD.FTZ R12, R157, R3 ;  /* 0x000000039d0c7221 */ /* 0x000fe40000010000 */
[----:B------:R-:W-:Y:S02]  /*8b80*/  IMAD.MOV.U32 R158, RZ, RZ, R221 ;  /* 0x000000ffff9e7224 */ /* 0x000fe400078e00dd */
[----:B------:R-:W-:-:S02]  /*8b90*/  IMAD.MOV.U32 R142, RZ, RZ, R222 ;  /* 0x000000ffff8e7224 */ /* 0x000fc400078e00de */
[----:B------:R-:W-:Y:S01]  /*8ba0*/  IMAD.MOV.U32 R155, RZ, RZ, R223 ;  /* 0x000000ffff9b7224 */ /* 0x000fe200078e00df */
[----:B------:R-:W-:Y:S01]  /*8bb0*/  @!P5 PRMT R174, R9, 0x5410, RZ ;  /* 0x0000541009aed816 */ /* 0x000fe200000000ff */
[----:B------:R-:W-:Y:S02]  /*8bc0*/  IMAD.MOV.U32 R139, RZ, RZ, R43 ;  /* 0x000000ffff8b7224 */ /* 0x000fe400078e002b */
[----:B------:R-:W-:-:S04]  /*8bd0*/  FADD.FTZ R3, R219, R13 ;  /* 0x0000000ddb037221 */ /* 0x000fc80000010000 */
[----:B------:R-:W-:-:S04]  /*8be0*/  FADD.FTZ R3, R218, R3 ;  /* 0x00000003da037221 */ /* 0x000fc80000010000 */
[----:B------:R-:W-:Y:S02]  /*8bf0*/  FADD.FTZ R3, R31, R3 ;  /* 0x000000031f037221 */ /* 0x000fe40000010000 */
[----:B------:R-:W-:Y:S01]  /*8c00*/  IMAD.MOV.U32 R126, RZ, RZ, R84 ;  /* 0x000000ffff7e7224 */ /* 0x000fe200078e0054 */
[----:B---3--:R-:W-:-:S05]  /*8c10*/  @!P1 HADD2 R7, -R134.H0_H0, -RZ.H0_H0 ;  /* 0xa00000ff86079230 */ /* 0x008fca0000000900 */
[----:B------:R-:W-:Y:S02]  /*8c20*/  PRMT R0, R7, 0x7610, R0 ;  /* 0x0000761007007816 */ /* 0x000fe40000000000 */
[----:B------:R-:W-:Y:S01]  /*8c30*/  HMMA.16816.F32 R4, R64, R44, RZ ;  /* 0x0000002c4004723c */ /* 0x000fe200000018ff */
[----:B--2---:R-:W-:Y:S01]  /*8c40*/  @!P2 HADD2 R8, -R135.H0_H0, -RZ.H0_H0 ;  /* 0xa00000ff8708a230 */ /* 0x004fe20000000900 */
[----:B------:R-:W-:Y:S01]  /*8c50*/  @!P1 PRMT R134, R0, 0x5410, RZ ;  /* 0x0000541000869816 */ /* 0x000fe200000000ff */
[----:B------:R-:W-:Y:S01]  /*8c60*/  FADD.FTZ R0, R132, R14 ;  /* 0x0000000e84007221 */ /* 0x000fe20000010000 */
[C---:B------:R-:W-:Y:S01]  /*8c70*/  LEA R180, P1, R85.reuse, c[0x0][0x1f8], 0x1 ;  /* 0x00007e0055b47a11 */ /* 0x040fe200078208ff */
[----:B------:R-:W-:Y:S01]  /*8c80*/  IMAD.MOV.U32 R14, RZ, RZ, c[0x0][0x228] ;  /* 0x00008a00ff0e7624 */ /* 0x000fe200078e00ff */
[----:B------:R-:W-:Y:S02]  /*8c90*/  PRMT R2, R8, 0x7610, R2 ;  /* 0x0000761008027816 */ /* 0x000fe40000000002 */
[----:B------:R-:W-:Y:S01]  /*8ca0*/  LEA.HI.X R181, R85, c[0x0][0x1fc], R11, 0x1, P1 ;  /* 0x00007f0055b57a11 */ /* 0x000fe200008f0c0b */
[----:B------:R-:W-:Y:S01]  /*8cb0*/  IMAD.SHL.U32 R132, R14, 0x8, RZ ;  /* 0x000000080e847824 */ /* 0x000fe200078e00ff */
[----:B------:R-:W-:Y:S01]  /*8cc0*/  @!P2 PRMT R135, R2, 0x5410, RZ ;  /* 0x000054100287a816 */ /* 0x000fe200000000ff */
[----:B------:R-:W-:-:S02]  /*8cd0*/  IMAD.MOV.U32 R85, RZ, RZ, R217 ;  /* 0x000000ffff557224 */ /* 0x000fc400078e00d9 */
[----:B------:R-:W-:Y:S02]  /*8ce0*/  IMAD.MOV.U32 R217, RZ, RZ, R24 ;  /* 0x000000ffffd97224 */ /* 0x000fe400078e0018 */
[----:B------:R-:W-:Y:S01]  /*8cf0*/  IMAD.WIDE R132, R132, 0x2, R180 ;  /* 0x0000000284847825 */ /* 0x000fe200078e02b4 */
[----:B------:R-:W-:Y:S03]  /*8d00*/  STG.E.U16 [R180.64], R81 ;  /* 0x00000051b4007986 */ /* 0x000fe6000c101526 */
[----:B------:R-:W-:Y:S02]  /*8d10*/  IMAD.MOV.U32 R24, RZ, RZ, R220 ;  /* 0x000000ffff187224 */ /* 0x000fe400078e00dc */
[----:B------:R-:W-:Y:S01]  /*8d20*/  FADD.FTZ R2, R147, R15 ;  /* 0x0000000f93027221 */ /* 0x000fe20000010000 */
[----:B------:R-:W-:Y:S02]  /*8d30*/  STG.E.U16 [R180.64+0x2], R80 ;  /* 0x00000250b4007986 */ /* 0x000fe4000c101526 */
[----:B----4-:R-:W-:Y:S02]  /*8d40*/  HMMA.16816.F32 R220, R56, R52, R4 ;  /* 0x0000003438dc723c */ /* 0x010fe40000001804 */
[----:B------:R1:W-:Y:S05]  /*8d50*/  STG.E.U16 [R132.64+0x2], R96 ;  /* 0x0000026084007986 */ /* 0x0003ea000c101526 */
[----:B------:R-:W-:Y:S01]  /*8d60*/  FADD.FTZ R6, R163, R12 ;  /* 0x0000000ca3067221 */ /* 0x000fe20000010000 */
[----:B------:R2:W-:Y:S01]  /*8d70*/  STG.E.U16 [R132.64], R83 ;  /* 0x0000005384007986 */ /* 0x0005e2000c101526 */
[----:B------:R-:W-:Y:S01]  /*8d80*/  FADD.FTZ R5, R146, R2 ;  /* 0x0000000292057221 */ /* 0x000fe20000010000 */
[----:B------:R-:W-:Y:S01]  /*8d90*/  HMMA.16816.F32 R8, R72, R44, RZ ;  /* 0x0000002c4808723c */ /* 0x000fe200000018ff */
[----:B------:R-:W-:-:S02]  /*8da0*/  IMAD.MOV.U32 R146, RZ, RZ, R142 ;  /* 0x000000ffff927224 */ /* 0x000fc400078e008e */
[----:B------:R-:W-:Y:S02]  /*8db0*/  IMAD.MOV.U32 R142, RZ, RZ, R158 ;  /* 0x000000ffff8e7224 */ /* 0x000fe400078e009e */
[----:B------:R-:W-:Y:S02]  /*8dc0*/  FADD.FTZ R2, R164, R6 ;  /* 0x00000006a4027221 */ /* 0x000fe40000010000 */
[----:B------:R-:W-:Y:S02]  /*8dd0*/  IMAD.MOV.U32 R158, RZ, RZ, R85 ;  /* 0x000000ffff9e7224 */ /* 0x000fe400078e0055 */
[----:B------:R-:W-:Y:S02]  /*8de0*/  IMAD.MOV.U32 R164, RZ, RZ, R231 ;  /* 0x000000ffffa47224 */ /* 0x000fe400078e00e7 */
[----:B------:R-:W-:Y:S02]  /*8df0*/  IMAD.MOV.U32 R85, RZ, RZ, R35 ;  /* 0x000000ffff557224 */ /* 0x000fe400078e0023 */
[----:B------:R-:W-:-:S02]  /*8e00*/  IMAD.MOV.U32 R231, RZ, RZ, R32 ;  /* 0x000000ffffe77224 */ /* 0x000fc400078e0020 */
[----:B-1----:R-:W-:Y:S02]  /*8e10*/  IMAD.MOV.U32 R96, RZ, RZ, R170 ;  /* 0x000000ffff607224 */ /* 0x002fe400078e00aa */
[----:B------:R-:W-:Y:S02]  /*8e20*/  IMAD.MOV.U32 R170, RZ, RZ, R168 ;  /* 0x000000ffffaa7224 */ /* 0x000fe400078e00a8 */
[----:B------:R-:W-:Y:S02]  /*8e30*/  IMAD.MOV.U32 R168, RZ, RZ, R230 ;  /* 0x000000ffffa87224 */ /* 0x000fe400078e00e6 */
[----:B--2---:R-:W-:Y:S02]  /*8e40*/  IMAD.MOV.U32 R83, RZ, RZ, R155 ;  /* 0x000000ffff537224 */ /* 0x004fe400078e009b */
[----:B------:R-:W-:Y:S02]  /*8e50*/  IMAD.MOV.U32 R155, RZ, RZ, R21 ;  /* 0x000000ffff9b7224 */ /* 0x000fe400078e0015 */
[----:B------:R-:W-:-:S02]  /*8e60*/  IMAD.MOV.U32 R21, RZ, RZ, R34 ;  /* 0x000000ffff157224 */ /* 0x000fc400078e0022 */
[----:B------:R-:W-:Y:S02]  /*8e70*/  IMAD.MOV.U32 R230, RZ, RZ, R33 ;  /* 0x000000ffffe67224 */ /* 0x000fe400078e0021 */
[----:B------:R-:W1:Y:S01]  /*8e80*/  LDSM.16.MT88.4 R32, [R188+0xb000] ;  /* 0x00b00000bc20783b */ /* 0x000e620000004200 */
[----:B------:R-:W-:Y:S01]  /*8e90*/  IMAD.MOV.U32 R124, RZ, RZ, R155 ;  /* 0x000000ffff7c7224 */ /* 0x000fe200078e009b */
[----:B------:R-:W-:Y:S01]  /*8ea0*/  HMMA.16816.F32 R8, R68, R52, R8 ;  /* 0x000000344408723c */ /* 0x000fe20000001808 */
[----:B------:R-:W-:Y:S02]  /*8eb0*/  IMAD.MOV.U32 R155, RZ, RZ, R169 ;  /* 0x000000ffff9b7224 */ /* 0x000fe400078e00a9 */
[----:B------:R-:W-:Y:S02]  /*8ec0*/  IMAD.MOV.U32 R169, RZ, RZ, R168 ;  /* 0x000000ffffa97224 */ /* 0x000fe400078e00a8 */
[----:B------:R-:W-:Y:S02]  /*8ed0*/  IMAD.MOV.U32 R168, RZ, RZ, R42 ;  /* 0x000000ffffa87224 */ /* 0x000fe400078e002a */
[----:B------:R-:W-:-:S02]  /*8ee0*/  IMAD.MOV.U32 R53, RZ, RZ, R170 ;  /* 0x000000ffff357224 */ /* 0x000fc400078e00aa */
[----:B------:R-:W-:Y:S02]  /*8ef0*/  IMAD.MOV.U32 R170, RZ, RZ, R40 ;  /* 0x000000ffffaa7224 */ /* 0x000fe400078e0028 */
[----:B------:R-:W-:Y:S02]  /*8f00*/  IMAD.MOV.U32 R52, RZ, RZ, R41 ;  /* 0x000000ffff347224 */ /* 0x000fe400078e0029 */
[----:B------:R-:W2:Y:S01]  /*8f10*/  LDSM.16.MT88.4 R40, [R188+0xb400] ;  /* 0x00b40000bc28783b */ /* 0x000ea20000004200 */
[----:B------:R-:W-:Y:S02]  /*8f20*/  IMAD.SHL.U32 R44, R14, 0x40, RZ ;  /* 0x000000400e2c7824 */ /* 0x000fe400078e00ff */
[----:B------:R-:W-:Y:S02]  /*8f30*/  FADD.FTZ R4, R127, R0 ;  /* 0x000000007f047221 */ /* 0x000fe40000010000 */
[----:B------:R-:W-:-:S04]  /*8f40*/  IMAD.WIDE R44, R44, 0x2, R180 ;  /* 0x000000022c2c7825 */ /* 0x000fc800078e02b4 */
[----:B------:R-:W-:Y:S02]  /*8f50*/  FADD.FTZ R0, R148, R5 ;  /* 0x0000000594007221 */ /* 0x000fe40000010000 */
[----:B------:R-:W-:Y:S01]  /*8f60*/  FADD.FTZ R12, R136, R4 ;  /* 0x00000004880c7221 */ /* 0x000fe20000010000 */
[----:B------:R3:W-:Y:S01]  /*8f70*/  STG.E.U16 [R44.64+0x2], R51 ;  /* 0x000002332c007986 */ /* 0x0007e2000c101526 */
[----:B------:R-:W-:Y:S02]  /*8f80*/  IMAD.MOV.U32 R157, RZ, RZ, R21 ;  /* 0x000000ffff9d7224 */ /* 0x000fe400078e0015 */
[----:B------:R-:W-:Y:S02]  /*8f90*/  FADD.FTZ R13, R23, R0 ;  /* 0x00000000170d7221 */ /* 0x000fe40000010000 */
[----:B------:R-:W-:Y:S01]  /*8fa0*/  IMAD.MOV.U32 R127, RZ, RZ, R22 ;  /* 0x000000ffff7f7224 */ /* 0x000fe200078e0016 */
[----:B-1----:R-:W-:Y:S01]  /*8fb0*/  HMMA.16816.F32 R4, R64, R32, RZ ;  /* 0x000000204004723c */ /* 0x002fe200000018ff */
[----:B---3--:R-:W-:-:S02]  /*8fc0*/  IMAD.MOV.U32 R51, RZ, RZ, R85 ;  /* 0x000000ffff337224 */ /* 0x008fc400078e0055 */
[----:B------:R-:W-:Y:S02]  /*8fd0*/  IMAD.MOV.U32 R85, RZ, RZ, R20 ;  /* 0x000000ffff557224 */ /* 0x000fe400078e0014 */
[----:B------:R-:W1:Y:S01]  /*8fe0*/  LDSM.16.MT88.4 R20, [R190+0xb000] ;  /* 0x00b00000be14783b */ /* 0x000e620000004200 */
[----:B------:R-:W-:Y:S02]  /*8ff0*/  IMAD.MOV.U32 R123, RZ, RZ, R11 ;  /* 0x000000ffff7b7224 */ /* 0x000fe400078e000b */
[----:B------:R-:W-:Y:S02]  /*9000*/  IMAD.MOV.U32 R122, RZ, RZ, R10 ;  /* 0x000000ffff7a7224 */ /* 0x000fe400078e000a */
[----:B------:R-:W-:Y:S02]  /*9010*/  IMAD.MOV.U32 R77, RZ, RZ, R9 ;  /* 0x000000ffff4d7224 */ /* 0x000fe400078e0009 */
[----:B------:R-:W-:Y:S02]  /*9020*/  IMAD.MOV.U32 R76, RZ, RZ, R8 ;  /* 0x000000ffff4c7224 */ /* 0x000fe400078e0008 */
[----:B------:R-:W-:Y:S01]  /*9030*/  HMMA.16816.F32 R8, R72, R32, RZ ;  /* 0x000000204808723c */ /* 0x000fe200000018ff */
[----:B------:R-:W-:-:S02]  /*9040*/  FADD.FTZ R2, R30, R2 ;  /* 0x000000021e027221 */ /* 0x000fc40000010000 */
[----:B------:R-:W-:-:S07]  /*9050*/  FADD.FTZ R0, R27, R12 ;  /* 0x0000000c1b007221 */ /* 0x000fce0000010000 */
[----:B--2---:R-:W-:Y:S01]  /*9060*/  HMMA.16816.F32 R148, R56, R40, R4 ;  /* 0x000000283894723c */ /* 0x004fe20000001804 */
[----:B------:R-:W-:-:S06]  /*9070*/  FADD.FTZ R0, R28, R0 ;  /* 0x000000001c007221 */ /* 0x000fcc0000010000 */
[----:B------:R-:W-:Y:S02]  /*9080*/  FADD.FTZ R4, R106, R3 ;  /* 0x000000036a047221 */ /* 0x000fe40000010000 */
[----:B------:R-:W-:Y:S02]  /*9090*/  FADD.FTZ R3, R103, R2 ;  /* 0x0000000267037221 */ /* 0x000fe40000010000 */
[----:B------:R-:W-:Y:S02]  /*90a0*/  FADD.FTZ R2, R29, R13 ;  /* 0x0000000d1d027221 */ /* 0x000fe40000010000 */
[----:B------:R-:W2:Y:S01]  /*90b0*/  LDSM.16.MT88.4 R28, [R190+0xb400] ;  /* 0x00b40000be1c783b */ /* 0x000ea20000004200 */
[----:B------:R-:W-:-:S03]  /*90c0*/  IMAD.MOV.U32 R163, RZ, RZ, R24 ;  /* 0x000000ffffa37224 */ /* 0x000fc600078e0018 */
[----:B------:R3:W-:Y:S01]  /*90d0*/  STG.E.U16 [R44.64], R50 ;  /* 0x000000322c007986 */ /* 0x0007e2000c101526 */
[----:B------:R-:W-:Y:S02]  /*90e0*/  IMAD.MOV.U32 R147, RZ, RZ, R231 ;  /* 0x000000ffff937224 */ /* 0x000fe400078e00e7 */
[----:B------:R-:W-:Y:S02]  /*90f0*/  IMAD.MOV.U32 R81, RZ, RZ, R229 ;  /* 0x000000ffff517224 */ /* 0x000fe400078e00e5 */
[----:B------:R-:W-:Y:S02]  /*9100*/  IMAD.MOV.U32 R80, RZ, RZ, R228 ;  /* 0x000000ffff507224 */ /* 0x000fe400078e00e4 */
[----:B------:R-:W-:Y:S02]  /*9110*/  FADD.FTZ R24, R105, R4 ;  /* 0x0000000469187221 */ /* 0x000fe40000010000 */
[----:B-1----:R-:W-:Y:S01]  /*9120*/  HMMA.16816.F32 R4, R64, R20, RZ ;  /* 0x000000144004723c */ /* 0x002fe200000018ff */
[----:B---3--:R-:W-:-:S02]  /*9130*/  IMAD.MOV.U32 R50, RZ, RZ, R158 ;  /* 0x000000ffff327224 */ /* 0x008fc400078e009e */
[----:B------:R-:W-:-:S05]  /*9140*/  IMAD.MOV.U32 R158, RZ, RZ, R230 ;  /* 0x000000ffff9e7224 */ /* 0x000fca00078e00e6 */
[----:B------:R-:W-:Y:S08]  /*9150*/  HMMA.16816.F32 R228, R68, R40, R8 ;  /* 0x0000002844e4723c */ /* 0x000ff00000001808 */
[----:B------:R-:W-:Y:S01]  /*9160*/  HMMA.16816.F32 R8, R72, R20, RZ ;  /* 0x000000144808723c */ /* 0x000fe200000018ff */
[----:B------:R-:W-:Y:S02]  /*9170*/  IMAD R40, R233, 0x10000, R233 ;  /* 0x00010000e9287824 */ /* 0x000fe400078e02e9 */
[----:B------:R-:W-:-:S02]  /*9180*/  FADD.FTZ R84, R101, R3 ;  /* 0x0000000365547221 */ /* 0x000fc40000010000 */
[----:B------:R-:W-:Y:S01]  /*9190*/  FADD.FTZ R101, R25, R0 ;  /* 0x0000000019657221 */ /* 0x000fe20000010000 */
[--C-:B------:R-:W-:Y:S01]  /*91a0*/  HSET2.LE.AND R0, R121, R40.reuse, PT ;  /* 0x0000002879007233 */ /* 0x100fe20003803000 */
[----:B------:R-:W-:Y:S02]  /*91b0*/  IMAD R32, R14, 0x48, RZ ;  /* 0x000000480e207824 */ /* 0x000fe400078e02ff */
[----:B------:R-:W-:Y:S01]  /*91c0*/  FADD.FTZ R103, R26, R2 ;  /* 0x000000021a677221 */ /* 0x000fe20000010000 */
[--C-:B------:R-:W-:Y:S01]  /*91d0*/  HSET2.LE.AND R2, R120, R40.reuse, PT ;  /* 0x0000002878027233 */ /* 0x100fe20003803000 */
[----:B------:R-:W-:Y:S02]  /*91e0*/  IMAD.MOV.U32 R136, RZ, RZ, R143 ;  /* 0x000000ffff887224 */ /* 0x000fe400078e008f */
[----:B------:R-:W-:Y:S02]  /*91f0*/  IMAD.MOV.U32 R125, RZ, RZ, R142 ;  /* 0x000000ffff7d7224 */ /* 0x000fe400078e008e */
[----:B------:R-:W-:Y:S01]  /*9200*/  IMAD.MOV.U32 R41, RZ, RZ, R217 ;  /* 0x000000ffff297224 */ /* 0x000fe200078e00d9 */
[----:B--2---:R-:W-:Y:S01]  /*9210*/  HMMA.16816.F32 R140, R56, R28, R4 ;  /* 0x0000001c388c723c */ /* 0x004fe20000001804 */
[----:B------:R-:W-:Y:S01]  /*9220*/  IMAD.WIDE R32, R32, 0x2, R180 ;  /* 0x0000000220207825 */ /* 0x000fe200078e02b4 */
[----:B------:R-:W-:-:S02]  /*9230*/  HSET2.LE.AND R14, R108, R40, PT ;  /* 0x000000286c0e7233 */ /* 0x000fc40003803000 */
[--C-:B------:R-:W-:Y:S02]  /*9240*/  HSET2.LE.AND R15, R89, R40.reuse, PT ;  /* 0x00000028590f7233 */ /* 0x100fe40003803000 */
[--C-:B------:R-:W-:Y:S02]  /*9250*/  HSET2.LE.AND R16, R82, R40.reuse, PT ;  /* 0x0000002852107233 */ /* 0x100fe40003803000 */
[----:B------:R-:W-:Y:S01]  /*9260*/  HMMA.16816.F32 R216, R68, R28, R8 ;  /* 0x0000001c44d8723c */ /* 0x000fe20000001808 */
[--C-:B------:R-:W-:Y:S02]  /*9270*/  HSET2.LE.AND R4, R112, R40.reuse, PT ;  /* 0x0000002870047233 */ /* 0x100fe40003803000 */
[--C-:B------:R-:W-:Y:S02]  /*9280*/  HSET2.LE.AND R7, R104, R40.reuse, PT ;  /* 0x0000002868077233 */ /* 0x100fe40003803000 */
[--C-:B------:R-:W-:Y:S02]  /*9290*/  HSET2.LE.AND R5, R93, R40.reuse, PT ;  /* 0x000000285d057233 */ /* 0x100fe40003803000 */
[----:B------:R-:W-:Y:S01]  /*92a0*/  LOP3.LUT R10, R0, R153, RZ, 0xc0, !PT ;  /* 0x00000099000a7212 */ /* 0x000fe200078ec0ff */
[--C-:B------:R-:W-:Y:S01]  /*92b0*/  HSET2.LE.AND R3, R116, R40.reuse, PT ;  /* 0x0000002874037233 */ /* 0x100fe20003803000 */
[----:B------:R-:W-:Y:S01]  /*92c0*/  IMAD.MOV.U32 R0, RZ, RZ, R80 ;  /* 0x000000ffff007224 */ /* 0x000fe200078e0050 */
[----:B------:R-:W-:Y:S01]  /*92d0*/  LOP3.LUT R11, R2, R152, RZ, 0xc0, !PT ;  /* 0x00000098020b7212 */ /* 0x000fe200078ec0ff */
[--C-:B------:R-:W-:Y:S01]  /*92e0*/  HSET2.LE.AND R19, R19, R40.reuse, PT ;  /* 0x0000002813137233 */ /* 0x100fe20003803000 */
[----:B------:R-:W-:Y:S01]  /*92f0*/  FADD.FTZ R89, R113, R24 ;  /* 0x0000001871597221 */ /* 0x000fe20000010000 */
[--C-:B------:R-:W-:Y:S01]  /*9300*/  HSET2.LE.AND R20, R49, R40.reuse, PT ;  /* 0x0000002831147233 */ /* 0x100fe20003803000 */
[----:B------:R-:W-:Y:S01]  /*9310*/  IMAD.MOV.U32 R80, RZ, RZ, R81 ;  /* 0x000000ffff507224 */ /* 0x000fe200078e0051 */
[--C-:B------:R-:W-:Y:S01]  /*9320*/  HSET2.LE.AND R17, R17, R40.reuse, PT ;  /* 0x0000002811117233 */ /* 0x100fe20003803000 */
[----:B------:R-:W-:Y:S01]  /*9330*/  IMAD.MOV.U32 R2, RZ, RZ, R52 ;  /* 0x000000ffff027224 */ /* 0x000fe200078e0034 */
[--C-:B------:R-:W-:Y:S01]  /*9340*/  HSET2.LE.AND R18, R18, R40.reuse, PT ;  /* 0x0000002812127233 */ /* 0x100fe20003803000 */
[----:B------:R-:W-:Y:S01]  /*9350*/  IMAD.MOV.U32 R113, RZ, RZ, R127 ;  /* 0x000000ffff717224 */ /* 0x000fe200078e007f */
[--C-:B------:R-:W-:Y:S01]  /*9360*/  HSET2.LE.AND R13, R48, R40.reuse, PT ;  /* 0x00000028300d7233 */ /* 0x100fe20003803000 */
[----:B------:R-:W-:Y:S01]  /*9370*/  IMAD.MOV.U32 R81, RZ, RZ, R147 ;  /* 0x000000ffff517224 */ /* 0x000fe200078e0093 */
[----:B------:R-:W-:Y:S01]  /*9380*/  HSET2.LE.AND R12, R39, R40, PT ;  /* 0x00000028270c7233 */ /* 0x000fe20003803000 */
[----:B------:R-:W-:Y:S01]  /*9390*/  IMAD.MOV.U32 R52, RZ, RZ, R126 ;  /* 0x000000ffff347224 */ /* 0x000fe200078e007e */
[----:B------:R-:W-:Y:S01]  /*93a0*/  STG.E.U16 [R32.64], R98 ;  /* 0x0000006220007986 */ /* 0x000fe2000c101526 */
[----:B------:R-:W-:Y:S01]  /*93b0*/  LOP3.LUT R9, R4, R154, RZ, 0xc0, !PT ;  /* 0x0000009a04097212 */ /* 0x000fe200078ec0ff */
[----:B------:R-:W-:Y:S01]  /*93c0*/  IMAD.MOV.U32 R147, RZ, RZ, R53 ;  /* 0x000000ffff937224 */ /* 0x000fe200078e0035 */
[----:B------:R-:W-:Y:S01]  /*93d0*/  LOP3.LUT R126, R7, R138, RZ, 0xc0, !PT ;  /* 0x0000008a077e7212 */ /* 0x000fe200078ec0ff */
[----:B------:R-:W-:Y:S01]  /*93e0*/  STG.E.U16 [R32.64+0x2], R97 ;  /* 0x0000026120007986 */ /* 0x000fe2000c101526 */
        /* <DEDUP_REMOVED lines=11> */
[----:B------:R1:W-:Y:S01]  /*94a0*/  STG.E.U16 [R132.64+0x10], R102 ;  /* 0x0000106684007986 */ /* 0x0003e2000c101526 */
[----:B------:R-:W-:Y:S01]  /*94b0*/  IMAD.MOV.U32 R118, RZ, RZ, R122 ;  /* 0x000000ffff767224 */ /* 0x000fe200078e007a */
[----:B------:R-:W-:Y:S01]  /*94c0*/  LOP3.LUT R121, R18, R36, RZ, 0xc0, !PT ;  /* 0x0000002412797212 */ /* 0x000fe200078ec0ff */
        /* <DEDUP_REMOVED lines=9> */
[----:B------:R-:W-:Y:S01]  /*9560*/  HMMA.16816.F32 R36, R64, R86, RZ ;  /* 0x000000564024723c */ /* 0x000fe200000018ff */
[----:B------:R-:W-:-:S07]  /*9570*/  IMAD.MOV.U32 R156, RZ, RZ, R81 ;  /* 0x000000ffff9c7224 */ /* 0x000fce00078e0051 */
[----:B------:R-:W-:Y:S01]  /*9580*/  HMMA.16816.F32 R80, R64, R114, RZ ;  /* 0x000000724050723c */ /* 0x000fe200000018ff */
[----:B-1----:R-:W-:-:S07]  /*9590*/  IMAD.MOV.U32 R102, RZ, RZ, R51 ;  /* 0x000000ffff667224 */ /* 0x002fce00078e0033 */
[C---:B------:R-:W-:Y:S08]  /*95a0*/  HMMA.16816.F32 R24, R64.reuse, R46, RZ ;  /* 0x0000002e4018723c */ /* 0x040ff000000018ff */
[C---:B------:R-:W-:Y:S08]  /*95b0*/  HMMA.16816.F32 R48, R64.reuse, R90, RZ ;  /* 0x0000005a4030723c */ /* 0x040ff000000018ff */
[C---:B------:R-:W-:Y:S08]  /*95c0*/  HMMA.16816.F32 R16, R64.reuse, R34, RZ ;  /* 0x000000224010723c */ /* 0x040ff000000018ff */
[----:B------:R-:W-:Y:S01]  /*95d0*/  HMMA.16816.F32 R12, R64, R22, RZ ;  /* 0x00000016400c723c */ /* 0x000fe200000018ff */
[----:B------:R-:W-:Y:S01]  /*95e0*/  IMAD.MOV.U32 R108, RZ, RZ, R96 ;  /* 0x000000ffff6c7224 */ /* 0x000fe200078e0060 */
[----:B------:R1:W-:Y:S06]  /*95f0*/  STG.E.U16 [R132.64+0x12], R107 ;  /* 0x0000126b84007986 */ /* 0x0003ec000c101526 */
[C---:B------:R-:W-:Y:S08]  /*9600*/  HMMA.16816.F32 R80, R56.reuse, R110, R80 ;  /* 0x0000006e3850723c */ /* 0x040ff00000001850 */
[C---:B------:R-:W-:Y:S08]  /*9610*/  HMMA.16816.F32 R48, R56.reuse, R94, R48 ;  /* 0x0000005e3830723c */ /* 0x040ff00000001830 */
[C---:B------:R-:W-:Y:S08]  /*9620*/  HMMA.16816.F32 R64, R56.reuse, R78, R36 ;  /* 0x0000004e3840723c */ /* 0x040ff00000001824 */
[C---:B------:R-:W-:Y:S08]  /*9630*/  HMMA.16816.F32 R96, R56.reuse, R54, R24 ;  /* 0x000000363860723c */ /* 0x040ff00000001818 */
[C---:B-1----:R-:W-:Y:S08]  /*9640*/  HMMA.16816.F32 R104, R56.reuse, R42, R16 ;  /* 0x0000002a3868723c */ /* 0x042ff00000001810 */
[----:B------:R-:W-:Y:S08]  /*9650*/  HMMA.16816.F32 R56, R56, R30, R12 ;  /* 0x0000001e3838723c */ /* 0x000ff0000000180c */
[C---:B------:R-:W-:Y:S08]  /*9660*/  HMMA.16816.F32 R12, R72.reuse, R114, RZ ;  /* 0x00000072480c723c */ /* 0x040ff000000018ff */
[----:B------:R-:W-:Y:S11]  /*9670*/  HMMA.16816.F32 R16, R72, R90, RZ ;  /* 0x0000005a4810723c */ /* 0x000ff600000018ff */
[----:B------:R-:W-:Y:S05]  /*9680*/  @!UPT UIADD3 URZ, URZ, URZ, URZ ;  /* 0x0000003f3f3ff290 */ /* 0x000fea000fffe03f */
[----:B------:R-:W-:Y:S08]  /*9690*/  HMMA.16816.F32 R24, R68, R110, R12 ;  /* 0x0000006e4418723c */ /* 0x000ff0000000180c */
[----:B------:R-:W-:Y:S01]  /*96a0*/  HMMA.16816.F32 R12, R72, R86, RZ ;  /* 0x00000056480c723c */ /* 0x000fe200000018ff */
[----:B------:R-:W-:Y:S02]  /*96b0*/  IMAD.MOV.U32 R88, RZ, RZ, R77 ;  /* 0x000000ffff587224 */ /* 0x000fe400078e004d */
[----:B------:R-:W-:-:S05]  /*96c0*/  IMAD.MOV.U32 R115, RZ, RZ, R76 ;  /* 0x000000ffff737224 */ /* 0x000fca00078e004c */
[----:B------:R-:W-:Y:S08]  /*96d0*/  HMMA.16816.F32 R36, R68, R94, R16 ;  /* 0x0000005e4424723c */ /* 0x000ff00000001810 */
[----:B------:R-:W-:Y:S08]  /*96e0*/  HMMA.16816.F32 R16, R72, R46, RZ ;  /* 0x0000002e4810723c */ /* 0x000ff000000018ff */
[----:B------:R-:W-:Y:S08]  /*96f0*/  HMMA.16816.F32 R76, R68, R78, R12 ;  /* 0x0000004e444c723c */ /* 0x000ff0000000180c */
[C---:B------:R-:W-:Y:S08]  /*9700*/  HMMA.16816.F32 R12, R72.reuse, R34, RZ ;  /* 0x00000022480c723c */ /* 0x040ff000000018ff */
[----:B------:R-:W-:Y:S01]  /*9710*/  HMMA.16816.F32 R20, R72, R22, RZ ;  /* 0x000000164814723c */ /* 0x000fe200000018ff */
[----:B------:R-:W-:Y:S01]  /*9720*/  HSET2.LE.AND R6, R109, R40, PT ;  /* 0x000000286d067233 */ /* 0x000fe20003803000 */
[----:B------:R-:W-:-:S05]  /*9730*/  IMAD.MOV.U32 R100, RZ, RZ, R41 ;  /* 0x000000ffff647224 */ /* 0x000fca00078e0029 */
[----:B------:R-:W-:Y:S02]  /*9740*/  IMAD.MOV.U32 R72, RZ, RZ, R52 ;  /* 0x000000ffff487224 */ /* 0x000fe400078e0034 */
[----:B------:R-:W-:Y:S02]  /*9750*/  IMAD.MOV.U32 R73, RZ, RZ, R53 ;  /* 0x000000ffff497224 */ /* 0x000fe400078e0035 */
[C---:B------:R-:W-:Y:S01]  /*9760*/  HMMA.16816.F32 R52, R68.reuse, R54, R16 ;  /* 0x000000364434723c */ /* 0x040fe20000001810 */
[----:B------:R-:W1:Y:S07]  /*9770*/  LDSM.16.MT88.4 R16, [R190+0x9800] ;  /* 0x00980000be10783b */ /* 0x000e6e0000004200 */
[C---:B------:R-:W-:Y:S01]  /*9780*/  HMMA.16816.F32 R40, R68.reuse, R42, R12 ;  /* 0x0000002a4428723c */ /* 0x040fe2000000180c */
[----:B------:R-:W-:Y:S07]  /*9790*/  LDSM.16.MT88.4 R12, [R188+0xa800] ;  /* 0x00a80000bc0c783b */ /* 0x000fee0000004200 */
[----:B------:R-:W-:Y:S01]  /*97a0*/  HMMA.16816.F32 R28, R68, R30, R20 ;  /* 0x0000001e441c723c */ /* 0x000fe20000001814 */
[----:B------:R-:W2:Y:S01]  /*97b0*/  LDSM.16.MT88.4 R20, [R188+0x9800] ;  /* 0x00980000bc14783b */ /* 0x000ea20000004200 */
[----:B------:R-:W-:Y:S01]  /*97c0*/  IMAD.MOV.U32 R109, RZ, RZ, R164 ;  /* 0x000000ffff6d7224 */ /* 0x000fe200078e00a4 */
[----:B------:R-:W-:Y:S01]  /*97d0*/  LOP3.LUT R6, R6, R117, RZ, 0xc0, !PT ;  /* 0x0000007506067212 */ /* 0x000fe200078ec0ff */
[----:B------:R-:W-:-:S02]  /*97e0*/  IMAD.MOV.U32 R164, RZ, RZ, R147 ;  /* 0x000000ffffa47224 */ /* 0x000fc400078e0093 */
[----:B------:R-:W-:Y:S02]  /*97f0*/  IMAD.MOV.U32 R74, RZ, RZ, R139 ;  /* 0x000000ffff4a7224 */ /* 0x000fe400078e008b */
[----:B------:R-:W-:Y:S02]  /*9800*/  IMAD.MOV.U32 R75, RZ, RZ, R155 ;  /* 0x000000ffff4b7224 */ /* 0x000fe400078e009b */
[----:B------:R-:W-:Y:S02]  /*9810*/  IMAD.MOV.U32 R117, RZ, RZ, R146 ;  /* 0x000000ffff757224 */ /* 0x000fe400078e0092 */
[----:B------:R-:W-:Y:S01]  /*9820*/  IMAD.MOV.U32 R112, RZ, RZ, R136 ;  /* 0x000000ffff707224 */ /* 0x000fe200078e0088 */
[----:B-1----:R-:W-:Y:S08]  /*9830*/  HMMA.16816.F32 R144, R8, R16, R156 ;  /* 0x000000100890723c */ /* 0x002ff0000000189c */
[----:B------:R-:W-:Y:S08]  /*9840*/  HMMA.16816.F32 R156, R4, R18, R48 ;  /* 0x00000012049c723c */ /* 0x000ff00000001830 */
[----:B--2---:R-:W-:Y:S08]  /*9850*/  HMMA.16816.F32 R152, R8, R20, R164 ;  /* 0x000000140898723c */ /* 0x004ff000000018a4 */
[C---:B------:R-:W-:Y:S08]  /*9860*/  HMMA.16816.F32 R68, R4.reuse, R12, R72 ;  /* 0x0000000c0444723c */ /* 0x040ff00000001848 */
[C---:B------:R-:W-:Y:S08]  /*9870*/  HMMA.16816.F32 R168, R4.reuse, R20, R168 ;  /* 0x0000001404a8723c */ /* 0x040ff000000018a8 */
[-C--:B------:R-:W-:Y:S08]  /*9880*/  HMMA.16816.F32 R164, R4, R22.reuse, R80 ;  /* 0x0000001604a4723c */ /* 0x080ff00000001850 */
[----:B------:R-:W-:Y:S01]  /*9890*/  HMMA.16816.F32 R24, R8, R22, R24 ;  /* 0x000000160818723c */ /* 0x000fe20000001818 */
[----:B------:R-:W-:Y:S07]  /*98a0*/  LDSM.16.MT88.4 R20, [R190+0xa800] ;  /* 0x00a80000be14783b */ /* 0x000fee0000004200 */
[----:B------:R-:W-:Y:S08]  /*98b0*/  HMMA.16816.F32 R160, R4, R16, R160 ;  /* 0x0000001004a0723c */ /* 0x000ff000000018a0 */
[C---:B------:R-:W-:Y:S01]  /*98c0*/  HMMA.16816.F32 R136, R8.reuse, R18, R36 ;  /* 0x000000120888723c */ /* 0x040fe20000001824 */
[----:B------:R-:W1:Y:S07]  /*98d0*/  LDSM.16.MT88.4 R16, [R188+0xb800] ;  /* 0x00b80000bc10783b */ /* 0x000e6e0000004200 */
[----:B------:R-:W-:Y:S08]  /*98e0*/  HMMA.16816.F32 R196, R8, R12, R196 ;  /* 0x0000000c08c4723c */ /* 0x000ff000000018c4 */
[-C--:B------:R-:W-:Y:S08]  /*98f0*/  HMMA.16816.F32 R72, R4, R14.reuse, R64 ;  /* 0x0000000e0448723c */ /* 0x080ff00000001840 */
[----:B------:R-:W-:Y:S01]  /*9900*/  HMMA.16816.F32 R48, R8, R14, R76 ;  /* 0x0000000e0830723c */ /* 0x000fe2000000184c */
[----:B------:R-:W2:Y:S01]  /*9910*/  LDSM.16.MT88.4 R12, [R190+0xb800] ;  /* 0x00b80000be0c783b */ /* 0x000ea20000004200 */
[----:B------:R-:W-:-:S02]  /*9920*/  IMAD.MOV.U32 R80, RZ, RZ, R115 ;  /* 0x000000ffff507224 */ /* 0x000fc400078e0073 */
[----:B------:R-:W-:Y:S01]  /*9930*/  IMAD.MOV.U32 R35, RZ, RZ, R92 ;  /* 0x000000ffff237224 */ /* 0x000fe200078e005c */
[----:B------:R-:W-:Y:S01]  /*9940*/  LDSM.16.MT88.4 R76, [R188+0xac00] ;  /* 0x00ac0000bc4c783b */ /* 0x000fe20000004200 */
[----:B------:R-:W-:Y:S02]  /*9950*/  IMAD.MOV.U32 R47, RZ, RZ, R3 ;  /* 0x000000ffff2f7224 */ /* 0x000fe400078e0003 */
[----:B------:R-:W-:Y:S02]  /*9960*/  IMAD.MOV.U32 R94, RZ, RZ, R2 ;  /* 0x000000ffff5e7224 */ /* 0x000fe400078e0002 */
[----:B------:R-:W-:Y:S02]  /*9970*/  IMAD.MOV.U32 R95, RZ, RZ, R0 ;  /* 0x000000ffff5f7224 */ /* 0x000fe400078e0000 */
[----:B------:R-:W-:Y:S02]  /*9980*/  IMAD.MOV.U32 R110, RZ, RZ, R113 ;  /* 0x000000ffff6e7224 */ /* 0x000fe400078e0071 */
[----:B------:R-:W-:-:S02]  /*9990*/  IMAD.MOV.U32 R111, RZ, RZ, R93 ;  /* 0x000000ffff6f7224 */ /* 0x000fc400078e005d */
[----:B------:R-:W-:Y:S02]  /*99a0*/  IMAD.MOV.U32 R114, RZ, RZ, R108 ;  /* 0x000000ffff727224 */ /* 0x000fe400078e006c */
[----:B------:R-:W-:Y:S02]  /*99b0*/  IMAD.MOV.U32 R115, RZ, RZ, R109 ;  /* 0x000000ffff737224 */ /* 0x000fe400078e006d */
[----:B------:R-:W-:Y:S01]  /*99c0*/  IMAD.MOV.U32 R92, RZ, RZ, R112 ;  /* 0x000000ffff5c7224 */ /* 0x000fe200078e0070 */
[----:B-1----:R-:W-:Y:S01]  /*99d0*/  HMMA.16816.F32 R104, R4, R18, R104 ;  /* 0x000000120468723c */ /* 0x002fe20000001868 */
[----:B------:R-:W-:Y:S02]  /*99e0*/  IMAD.MOV.U32 R81, RZ, RZ, R88 ;  /* 0x000000ffff517224 */ /* 0x000fe400078e0058 */
[----:B------:R-:W-:Y:S02]  /*99f0*/  IMAD.MOV.U32 R82, RZ, RZ, R118 ;  /* 0x000000ffff527224 */ /* 0x000fe400078e0076 */
[----:B------:R-:W-:-:S02]  /*9a00*/  IMAD.MOV.U32 R83, RZ, RZ, R119 ;  /* 0x000000ffff537224 */ /* 0x000fc400078e0077 */
[----:B------:R-:W-:Y:S02]  /*9a10*/  IMAD.MOV.U32 R46, RZ, RZ, R117 ;  /* 0x000000ffff2e7224 */ /* 0x000fe400078e0075 */
[----:B------:R-:W-:Y:S02]  /*9a20*/  IMAD.MOV.U32 R3, RZ, RZ, R116 ;  /* 0x000000ffff037224 */ /* 0x000fe400078e0074 */
[----:B------:R-:W-:Y:S02]  /*9a30*/  IMAD.MOV.U32 R2, RZ, RZ, R89 ;  /* 0x000000ffff027224 */ /* 0x000fe400078e0059 */
[----:B------:R-:W-:Y:S01]  /*9a40*/  IMAD.MOV.U32 R0, RZ, RZ, R102 ;  /* 0x000000ffff007224 */ /* 0x000fe200078e0066 */
[----:B------:R-:W-:Y:S01]  /*9a50*/  HMMA.16816.F32 R88, R4, R22, R96 ;  /* 0x000000160458723c */ /* 0x000fe20000001860 */
[----:B------:R-:W-:Y:S02]  /*9a60*/  IMAD.MOV.U32 R113, RZ, RZ, R101 ;  /* 0x000000ffff717224 */ /* 0x000fe400078e0065 */
[----:B------:R-:W-:-:S02]  /*9a70*/  IMAD.MOV.U32 R93, RZ, RZ, R100 ;  /* 0x000000ffff5d7224 */ /* 0x000fc400078e0064 */
[----:B------:R-:W-:Y:S02]  /*9a80*/  IMAD.MOV.U32 R108, RZ, RZ, R103 ;  /* 0x000000ffff6c7224 */ /* 0x000fe400078e0067 */
[----:B------:R-:W-:Y:S01]  /*9a90*/  IMAD.MOV.U32 R109, RZ, RZ, R85 ;  /* 0x000000ffff6d7224 */ /* 0x000fe200078e0055 */
[C---:B------:R-:W-:Y:S01]  /*9aa0*/  HMMA.16816.F32 R100, R4.reuse, R16, R148 ;  /* 0x000000100464723c */ /* 0x040fe20000001894 */
[----:B------:R-:W-:Y:S01]  /*9ab0*/  IMAD.MOV.U32 R112, RZ, RZ, R84 ;  /* 0x000000ffff707224 */ /* 0x000fe200078e0054 */
[----:B------:R-:W-:Y:S06]  /*9ac0*/  LDSM.16.MT88.4 R148, [R188+0x9c00] ;  /* 0x009c0000bc94783b */ /* 0x000fec0000004200 */
[C---:B------:R-:W-:Y:S08]  /*9ad0*/  HMMA.16816.F32 R84, R4.reuse, R20, R220 ;  /* 0x000000140454723c */ /* 0x040ff000000018dc */
[C---:B--2---:R-:W-:Y:S08]  /*9ae0*/  HMMA.16816.F32 R116, R4.reuse, R12, R140 ;  /* 0x0000000c0474723c */ /* 0x044ff0000000188c */
[----:B------:R-:W-:Y:S01]  /*9af0*/  HMMA.16816.F32 R36, R4, R14, R56 ;  /* 0x0000000e0424723c */ /* 0x000fe20000001838 */
[----:B------:R-:W1:Y:S01]  /*9b00*/  LDSM.16.MT88.4 R4, [R190+0xbc00] ;  /* 0x00bc0000be04783b */ /* 0x000e620000004200 */
[----:B------:R-:W-:-:S02]  /*9b10*/  IMAD.MOV.U32 R221, RZ, RZ, R3 ;  /* 0x000000ffffdd7224 */ /* 0x000fc400078e0003 */
[----:B------:R-:W-:Y:S01]  /*9b20*/  IMAD.MOV.U32 R223, RZ, RZ, R35 ;  /* 0x000000ffffdf7224 */ /* 0x000fe200078e0023 */
[----:B------:R-:W2:Y:S01]  /*9b30*/  LDSM.16.MT88.4 R140, [R190+0x9c00] ;  /* 0x009c0000be8c783b */ /* 0x000ea20000004200 */
[----:B------:R-:W-:Y:S02]  /*9b40*/  IMAD.MOV.U32 R220, RZ, RZ, R2 ;  /* 0x000000ffffdc7224 */ /* 0x000fe400078e0002 */
        /* <DEDUP_REMOVED lines=8> */
[----:B------:R-:W3:Y:S01]  /*9bd0*/  LDSM.16.MT88.4 R92, [R190+0xac00] ;  /* 0x00ac0000be5c783b */ /* 0x000ee20000004200 */
[----:B------:R-:W-:-:S03]  /*9be0*/  IMAD.MOV.U32 R2, RZ, RZ, R109 ;  /* 0x000000ffff027224 */ /* 0x000fc600078e006d */
[----:B------:R-:W4:Y:S01]  /*9bf0*/  LDSM.16.MT88.4 R108, [R188+0xbc00] ;  /* 0x00bc0000bc6c783b */ /* 0x000f220000004200 */
[----:B------:R-:W-:Y:S02]  /*9c00*/  IMAD.MOV.U32 R64, RZ, RZ, R46 ;  /* 0x000000ffff407224 */ /* 0x000fe400078e002e */
[----:B------:R-:W-:Y:S02]  /*9c10*/  IMAD.MOV.U32 R65, RZ, RZ, R47 ;  /* 0x000000ffff417224 */ /* 0x000fe400078e002f */
[----:B------:R-:W-:Y:S02]  /*9c20*/  IMAD.MOV.U32 R46, RZ, RZ, R114 ;  /* 0x000000ffff2e7224 */ /* 0x000fe400078e0072 */
[----:B------:R-:W-:Y:S02]  /*9c30*/  IMAD.MOV.U32 R47, RZ, RZ, R115 ;  /* 0x000000ffff2f7224 */ /* 0x000fe400078e0073 */
[----:B------:R-:W-:Y:S02]  /*9c40*/  IMAD.MOV.U32 R59, RZ, RZ, R113 ;  /* 0x000000ffff3b7224 */ /* 0x000fe400078e0071 */
[----:B------:R-:W-:-:S02]  /*9c50*/  IMAD.MOV.U32 R57, RZ, RZ, R112 ;  /* 0x000000ffff397224 */ /* 0x000fc400078e0070 */
[C---:B------:R-:W-:Y:S01]  /*9c60*/  HMMA.16816.F32 R112, R8.reuse, R12, R216 ;  /* 0x0000000c0870723c */ /* 0x040fe200000018d8 */
[----:B------:R-:W-:Y:S04]  /*9c70*/  STG.E.U16 [R44.64+0x10], R244 ;  /* 0x000010f42c007986 */ /* 0x000fe8000c101526 */
[----:B------:R-:W-:Y:S03]  /*9c80*/  STG.E.U16 [R44.64+0x12], R242 ;  /* 0x000012f22c007986 */ /* 0x000fe6000c101526 */
        /* <DEDUP_REMOVED lines=12> */
[----:B------:R-:W-:Y:S01]  /*9d50*/  HMMA.16816.F32 R28, R8, R14, R28 ;  /* 0x0000000e081c723c */ /* 0x000fe2000000181c */
[----:B------:R-:W-:Y:S04]  /*9d60*/  STG.E.U16 [R32.64+0x20], R238 ;  /* 0x000020ee20007986 */ /* 0x000fe8000c101526 */
[----:B------:R-:W-:Y:S04]  /*9d70*/  STG.E.U16 [R32.64+0x22], R237 ;  /* 0x000022ed20007986 */ /* 0x000fe8000c101526 */
[----:B------:R-:W-:Y:S04]  /*9d80*/  STG.E.U16 [R180.64+0x30], R249 ;  /* 0x000030f9b4007986 */ /* 0x000fe8000c101526 */
[----:B------:R-:W-:Y:S04]  /*9d90*/  STG.E.U16 [R180.64+0x32], R248 ;  /* 0x000032f8b4007986 */ /* 0x000fe8000c101526 */
[----:B------:R-:W-:Y:S04]  /*9da0*/  STG.E.U16 [R132.64+0x30], R246 ;  /* 0x000030f684007986 */ /* 0x000fe8000c101526 */
[----:B------:R-:W-:Y:S04]  /*9db0*/  STG.E.U16 [R132.64+0x32], R247 ;  /* 0x000032f784007986 */ /* 0x000fe8000c101526 */
[----:B------:R-:W-:Y:S04]  /*9dc0*/  STG.E.U16 [R44.64+0x30], R236 ;  /* 0x000030ec2c007986 */ /* 0x000fe8000c101526 */
[----:B------:R-:W-:Y:S01]  /*9dd0*/  STG.E.U16 [R44.64+0x32], R235 ;  /* 0x000032eb2c007986 */ /* 0x000fe2000c101526 */
[----:B------:R-:W-:-:S03]  /*9de0*/  FADD.FTZ R2, R2, R57 ;  /* 0x0000003902027221 */ /* 0x000fc60000010000 */
[----:B------:R-:W-:Y:S04]  /*9df0*/  STG.E.U16 [R32.64+0x30], R234 ;  /* 0x000030ea20007986 */ /* 0x000fe8000c101526 */
[----:B------:R2:W-:Y:S01]  /*9e00*/  STG.E.U16 [R32.64+0x32], R232 ;  /* 0x000032e820007986 */ /* 0x0005e2000c101526 */
[----:B------:R-:W-:-:S03]  /*9e10*/  FADD.FTZ R0, R0, R58 ;  /* 0x0000003a00007221 */ /* 0x000fc60000010000 */
[----:B------:R-:W-:Y:S04]  /*9e20*/  STG.E.U16 [R180.64+0x40], R214 ;  /* 0x000040d6b4007986 */ /* 0x000fe8000c101526 */
[----:B------:R-:W-:Y:S01]  /*9e30*/  STG.E.U16 [R180.64+0x42], R213 ;  /* 0x000042d5b4007986 */ /* 0x000fe2000c101526 */
[----:B------:R-:W-:-:S03]  /*9e40*/  FADD.FTZ R3, R3, R59 ;  /* 0x0000003b03037221 */ /* 0x000fc60000010000 */
[----:B------:R-:W-:Y:S04]  /*9e50*/  STG.E.U16 [R132.64+0x40], R211 ;  /* 0x000040d384007986 */ /* 0x000fe8000c101526 */
[----:B------:R-:W-:Y:S01]  /*9e60*/  STG.E.U16 [R132.64+0x42], R212 ;  /* 0x000042d484007986 */ /* 0x000fe2000c101526 */
[-C--:B-1----:R-:W-:Y:S03]  /*9e70*/  HMMA.16816.F32 R116, R120, R4.reuse, R116 ;  /* 0x000000047874723c */ /* 0x082fe60000001874 */
[----:B------:R-:W-:Y:S04]  /*9e80*/  STG.E.U16 [R44.64+0x40], R187 ;  /* 0x000040bb2c007986 */ /* 0x000fe8000c101526 */
[----:B------:R-:W-:Y:S01]  /*9e90*/  STG.E.U16 [R44.64+0x42], R186 ;  /* 0x000042ba2c007986 */ /* 0x000fe2000c101526 */
[----:B------:R-:W-:Y:S03]  /*9ea0*/  HMMA.16816.F32 R112, R124, R4, R112 ;  /* 0x000000047c70723c */ /* 0x000fe60000001870 */
[----:B------:R-:W-:Y:S04]  /*9eb0*/  STG.E.U16 [R32.64+0x40], R185 ;  /* 0x000040b920007986 */ /* 0x000fe8000c101526 */
[----:B------:R-:W-:Y:S01]  /*9ec0*/  STG.E.U16 [R32.64+0x42], R184 ;  /* 0x000042b820007986 */ /* 0x000fe2000c101526 */
[----:B------:R-:W-:-:S03]  /*9ed0*/  FADD.FTZ R4, R223, R2 ;  /* 0x00000002df047221 */ /* 0x000fc60000010000 */
[----:B------:R-:W-:Y:S01]  /*9ee0*/  STG.E.U16 [R180.64+0x50], R210 ;  /* 0x000050d2b4007986 */ /* 0x000fe2000c101526 */
[----:B------:R-:W-:-:S03]  /*9ef0*/  FADD.FTZ R2, R64, R0 ;  /* 0x0000000040027221 */ /* 0x000fc60000010000 */
[----:B------:R-:W-:Y:S01]  /*9f00*/  STG.E.U16 [R180.64+0x52], R209 ;  /* 0x000052d1b4007986 */ /* 0x000fe2000c101526 */
[----:B------:R-:W-:-:S03]  /*9f10*/  FADD.FTZ R5, R221, R220 ;  /* 0x000000dcdd057221 */ /* 0x000fc60000010000 */
[----:B------:R-:W-:Y:S01]  /*9f20*/  STG.E.U16 [R132.64+0x50], R207 ;  /* 0x000050cf84007986 */ /* 0x000fe2000c101526 */
[----:B------:R-:W-:-:S03]  /*9f30*/  FADD.FTZ R0, R225, R3 ;  /* 0x00000003e1007221 */ /* 0x000fc60000010000 */
        /* <DEDUP_REMOVED lines=14> */
[----:B------:R-:W-:Y:S01]  /*a020*/  STG.E.U16 [R44.64+0x62], R176 ;  /* 0x000062b02c007986 */ /* 0x000fe2000c101526 */
[C---:B--2---:R-:W-:Y:S03]  /*a030*/  HMMA.16816.F32 R160, R120.reuse, R140, R160 ;  /* 0x0000008c78a0723c */ /* 0x044fe600000018a0 */
[----:B------:R-:W-:Y:S04]  /*a040*/  STG.E.U16 [R32.64+0x60], R175 ;  /* 0x000060af20007986 */ /* 0x000fe8000c101526 */
[----:B------:R-:W-:Y:S01]  /*a050*/  STG.E.U16 [R32.64+0x62], R174 ;  /* 0x000062ae20007986 */ /* 0x000fe2000c101526 */
[----:B------:R-:W-:Y:S03]  /*a060*/  HMMA.16816.F32 R156, R120, R142, R156 ;  /* 0x0000008e789c723c */ /* 0x000fe6000000189c */
[----:B------:R-:W-:Y:S04]  /*a070*/  STG.E.U16 [R180.64+0x70], R202 ;  /* 0x000070cab4007986 */ /* 0x000fe8000c101526 */
[----:B------:R-:W-:Y:S01]  /*a080*/  STG.E.U16 [R180.64+0x72], R201 ;  /* 0x000072c9b4007986 */ /* 0x000fe2000c101526 */
[----:B------:R-:W-:Y:S03]  /*a090*/  HMMA.16816.F32 R144, R124, R140, R144 ;  /* 0x0000008c7c90723c */ /* 0x000fe60000001890 */
[----:B------:R-:W-:Y:S01]  /*a0a0*/  STG.E.U16 [R132.64+0x70], R200 ;  /* 0x000070c884007986 */ /* 0x000fe2000c101526 */
[----:B------:R-:W-:-:S03]  /*a0b0*/  FADD.FTZ R5, R34, R5 ;  /* 0x0000000522057221 */ /* 0x000fc60000010000 */
[----:B------:R-:W-:Y:S01]  /*a0c0*/  STG.E.U16 [R132.64+0x72], R195 ;  /* 0x000072c384007986 */ /* 0x000fe2000c101526 */
[----:B------:R-:W-:Y:S01]  /*a0d0*/  HMMA.16816.F32 R140, R124, R142, R136 ;  /* 0x0000008e7c8c723c */ /* 0x000fe20000001888 */
[----:B------:R-:W-:Y:S02]  /*a0e0*/  FADD.FTZ R3, R35, R3 ;  /* 0x0000000323037221 */ /* 0x000fe40000010000 */
[----:B------:R-:W-:Y:S01]  /*a0f0*/  STG.E.U16 [R44.64+0x70], R173 ;  /* 0x000070ad2c007986 */ /* 0x000fe2000c101526 */
[----:B------:R-:W-:-:S03]  /*a100*/  FADD.FTZ R2, R245, R2 ;  /* 0x00000002f5027221 */ /* 0x000fc60000010000 */
[----:B------:R-:W-:Y:S01]  /*a110*/  STG.E.U16 [R44.64+0x72], R172 ;  /* 0x000072ac2c007986 */ /* 0x000fe2000c101526 */
[-C--:B------:R-:W-:Y:S01]  /*a120*/  HMMA.16816.F32 R152, R124, R148.reuse, R152 ;  /* 0x000000947c98723c */ /* 0x080fe20000001898 */
[----:B------:R-:W-:Y:S02]  /*a130*/  FADD.FTZ R0, R215, R0 ;  /* 0x00000000d7007221 */ /* 0x000fe40000010000 */
[----:B------:R1:W-:Y:S05]  /*a140*/  STG.E.U16 [R32.64+0x70], R135 ;  /* 0x0000708720007986 */ /* 0x0003ea000c101526 */
[----:B------:R-:W-:Y:S01]  /*a150*/  HMMA.16816.F32 R168, R120, R148, R168 ;  /* 0x0000009478a8723c */ /* 0x000fe200000018a8 */
[----:B------:R2:W-:Y:S01]  /*a160*/  STG.E.U16 [R32.64+0x72], R134 ;  /* 0x0000728620007986 */ /* 0x0005e2000c101526 */
[----:B------:R-:W-:-:S06]  /*a170*/  FADD.FTZ R230, R46, R5 ;  /* 0x000000052ee67221 */ /* 0x000fcc0000010000 */
[----:B------:R-:W-:Y:S01]  /*a180*/  HMMA.16816.F32 R164, R120, R150, R164 ;  /* 0x0000009678a4723c */ /* 0x000fe200000018a4 */
[----:B------:R-:W-:Y:S02]  /*a190*/  FADD.FTZ R232, R47, R3 ;  /* 0x000000032fe87221 */ /* 0x000fe40000010000 */
[----:B------:R-:W-:-:S05]  /*a1a0*/  FADD.FTZ R236, R227, R2 ;  /* 0x00000002e3ec7221 */ /* 0x000fca0000010000 */
[----:B------:R-:W-:Y:S01]  /*a1b0*/  HMMA.16816.F32 R68, R120, R76, R68 ;  /* 0x0000004c7844723c */ /* 0x000fe20000001844 */
[----:B------:R-:W-:Y:S01]  /*a1c0*/  FADD.FTZ R237, R224, R0 ;  /* 0x00000000e0ed7221 */ /* 0x000fe20000010000 */
[----:B-1----:R-:W-:-:S06]  /*a1d0*/  IADD3 R135, P1, R180, -0x80, RZ ;  /* 0xffffff80b4877810 */ /* 0x002fcc0007f3e0ff */
[C---:B------:R-:W-:Y:S08]  /*a1e0*/  HMMA.16816.F32 R72, R120.reuse, R78, R72 ;  /* 0x0000004e7848723c */ /* 0x040ff00000001848 */
[----:B---3--:R-:W-:Y:S01]  /*a1f0*/  HMMA.16816.F32 R84, R120, R92, R84 ;  /* 0x0000005c7854723c */ /* 0x008fe20000001854 */
[----:B--2---:R-:W-:-:S07]  /*a200*/  IADD3.X R134, R181, -0x1, RZ, P1, !PT ;  /* 0xffffffffb5867810 */ /* 0x004fce0000ffe4ff */
        /* <DEDUP_REMOVED lines=12> */
[----:B------:R-:W-:Y:S11]  /*a2d0*/  @!P0 BRA `(.L_x_472) ;  /* 0x0001218000008947 */ /* 0x000ff60003800000 */
[----:B------:R-:W2:Y:S01]  /*a2e0*/  LDL.64 R66, [R1+0x108] ;  /* 0x0001080001427983 */ /* 0x000ea20000100a00 */
[----:B------:R-:W-:-:S04]  /*a2f0*/  DEPBAR.LE SB0, 0x0 ;  /* 0x000080000000791a */ /* 0x000fc80000000000 */
[----:B------:R-:W3:Y:S04]  /*a300*/  LDL R47, [R1+0x120] ;  /* 0x00012000012f7983 */ /* 0x000ee80000100800 */
[----:B------:R-:W4:Y:S04]  /*a310*/  LDL R46, [R1+0x124] ;  /* 0x00012400012e7983 */ /* 0x000f280000100800 */
[----:B------:R-:W4:Y:S01]  /*a320*/  LDL.64 R34, [R1+0x128] ;  /* 0x0001280001227983 */ /* 0x000f220000100a00 */
[----:B------:R-:W-:Y:S02]  /*a330*/  UIADD3 UR5, UR24, -0x2, URZ ;  /* 0xfffffffe18057890 */ /* 0x000fe4000fffe03f */
[----:B------:R-:W-:-:S02]  /*a340*/  UISETP.GE.AND UP0, UPT, UR24, 0x3, UPT ;  /* 0x000000031800788c */ /* 0x000fc4000bf06270 */
[----:B------:R-:W-:Y:S02]  /*a350*/  USHF.R.S32.HI UR4, URZ, 0x1f, UR5 ;  /* 0x0000001f3f047899 */ /* 0x000fe40008011405 */
[----:B------:R-:W-:-:S04]  /*a360*/  UIMAD UR9, UR16, UR5, URZ ;  /* 0x00000005100972a4 */ /* 0x000fc8000f8e023f */
[----:B------:R-:W-:Y:S01]  /*a370*/  UIMAD UR4, UR4, UR17, UR9 ;  /* 0x00000011040472a4 */ /* 0x000fe2000f8e0209 */
        /* <DEDUP_REMOVED lines=34> */
[----:B------:R-:W-:Y:S01]  /*a5a0*/  PLOP3.LUT P0, PT, PT, PT, UP0, 0x40, 0x0 ;  /* 0x000000000000781c */ /* 0x000fe20003f0e808 */
        /* <DEDUP_REMOVED lines=19> */
[----:B--2---:R-:W-:Y:S04]  /*a6e0*/  LDSM.16.M88.4 R8, [R192+0x1000] ;  /* 0x00100000c008783b */ /* 0x004fe80000000200 */
[----:B------:R-:W2:Y:S04]  /*a6f0*/  LDSM.16.M88.4 R28, [R189+0x6400] ;  /* 0x00640000bd1c783b */ /* 0x000ea80000000200 */
[----:B------:R-:W-:Y:S04]  /*a700*/  LDSM.16.M88.4 R24, [R189+0x6800] ;  /* 0x00680000bd18783b */ /* 0x000fe80000000200 */
[----:B-1----:R-:W1:Y:S04]  /*a710*/  LDSM.16.M88.4 R12, [R192] ;  /* 0x00000000c00c783b */ /* 0x002e680000000200 */
[----:B------:R-:W4:Y:S04]  /*a720*/  LDSM.16.M88.4 R32, [R189+0x6000] ;  /* 0x00600000bd20783b */ /* 0x000f280000000200 */
[----:B------:R-:W4:Y:S04]  /*a730*/  LDSM.16.M88.4 R20, [R189+0x6c00] ;  /* 0x006c0000bd14783b */ /* 0x000f280000000200 */
[----:B---3--:R-:W-:Y:S04]  /*a740*/  LDSM.16.M88.4 R4, [R193+0x1000] ;  /* 0x00100000c104783b */ /* 0x008fe80000000200 */
[----:B------:R-:W3:Y:S04]  /*a750*/  LDSM.16.M88.4 R52, [R191+0x6400] ;  /* 0x00640000bf34783b */ /* 0x000ee80000000200 */
[----:B------:R-:W-:Y:S04]  /*a760*/  LDSM.16.M88.4 R48, [R191+0x6800] ;  /* 0x00680000bf30783b */ /* 0x000fe80000000200 */
[----:B------:R-:W3:Y:S04]  /*a770*/  LDSM.16.M88.4 R16, [R193] ;  /* 0x00000000c110783b */ /* 0x000ee80000000200 */
[----:B------:R-:W3:Y:S04]  /*a780*/  LDSM.16.M88.4 R36, [R191+0x6000] ;  /* 0x00600000bf24783b */ /* 0x000ee80000000200 */
[----:B------:R-:W3:Y:S01]  /*a790*/  LDSM.16.M88.4 R40, [R191+0x6c00] ;  /* 0x006c0000bf28783b */ /* 0x000ee20000000200 */
[----:B--2---:R-:W-:Y:S03]  /*a7a0*/  HMMA.16816.F32 R184, R8, R30, RZ ;  /* 0x0000001e08b8723c */ /* 0x004fe600000018ff */
[----:B------:R-:W0:Y:S05]  /*a7b0*/  LDGDEPBAR ;  /* 0x00000000000079af */ /* 0x000e2a0000000000 */
[----:B-1----:R-:W-:Y:S08]  /*a7c0*/  HMMA.16816.F32 R220, R12, R24, RZ ;  /* 0x000000180cdc723c */ /* 0x002ff000000018ff */
[C---:B----4-:R-:W-:Y:S08]  /*a7d0*/  HMMA.16816.F32 R176, R8.reuse, R32, RZ ;  /* 0x0000002008b0723c */ /* 0x050ff000000018ff */
[C---:B------:R-:W-:Y:S08]  /*a7e0*/  HMMA.16816.F32 R64, R8.reuse, R24, RZ ;  /* 0x000000180840723c */ /* 0x040ff000000018ff */
[C---:B------:R-:W-:Y:S08]  /*a7f0*/  HMMA.16816.F32 R56, R8.reuse, R20, RZ ;  /* 0x000000140838723c */ /* 0x040ff000000018ff */
[C---:B------:R-:W-:Y:S08]  /*a800*/  HMMA.16816.F32 R132, R8.reuse, R28, RZ ;  /* 0x0000001c0884723c */ /* 0x040ff000000018ff */
[C---:B------:R-:W-:Y:S08]  /*a810*/  HMMA.16816.F32 R172, R8.reuse, R34, RZ ;  /* 0x0000002208ac723c */ /* 0x040ff000000018ff */
[C---:B------:R-:W-:Y:S08]  /*a820*/  HMMA.16816.F32 R196, R8.reuse, R26, RZ ;  /* 0x0000001a08c4723c */ /* 0x040ff000000018ff */
[----:B------:R-:W-:Y:S08]  /*a830*/  HMMA.16816.F32 R8, R8, R22, RZ ;  /* 0x000000160808723c */ /* 0x000ff000000018ff */
[C---:B------:R-:W-:Y:S08]  /*a840*/  HMMA.16816.F32 R200, R12.reuse, R32, RZ ;  /* 0x000000200cc8723c */ /* 0x040ff000000018ff */
[C---:B------:R-:W-:Y:S08]  /*a850*/  HMMA.16816.F32 R240, R12.reuse, R34, RZ ;  /* 0x000000220cf0723c */ /* 0x040ff000000018ff */
[----:B------:R-:W-:Y:S08]  /*a860*/  HMMA.16816.F32 R224, R12, R28, RZ ;  /* 0x0000001c0ce0723c */ /* 0x000ff000000018ff */
[----:B---3--:R-:W-:Y:S08]  /*a870*/  HMMA.16816.F32 R32, R4, R54, R184 ;  /* 0x000000360420723c */ /* 0x008ff000000018b8 */
[----:B------:R-:W-:Y:S08]  /*a880*/  HMMA.16816.F32 R184, R16, R48, R220 ;  /* 0x0000003010b8723c */ /* 0x000ff000000018dc */
[----:B------:R-:W-:Y:S08]  /*a890*/  HMMA.16816.F32 R216, R12, R20, RZ ;  /* 0x000000140cd8723c */ /* 0x000ff000000018ff */
[C---:B------:R-:W-:Y:S08]  /*a8a0*/  HMMA.16816.F32 R204, R4.reuse, R36, R176 ;  /* 0x0000002404cc723c */ /* 0x040ff000000018b0 */
[----:B------:R-:W-:Y:S01]  /*a8b0*/  HMMA.16816.F32 R176, R4, R48, R64 ;  /* 0x0000003004b0723c */ /* 0x000fe20000001840 */
[----:B------:R-:W-:Y:S01]  /*a8c0*/  IMAD.MOV.U32 R3, RZ, RZ, R185 ;  /* 0x000000ffff037224 */ /* 0x000fe200078e00b9 */
[----:B------:R-:W-:Y:S01]  /*a8d0*/  MOV R0, R187 ;  /* 0x000000bb00007202 */ /* 0x000fe20000000f00 */
[----:B------:R-:W-:-:S05]  /*a8e0*/  IMAD.MOV.U32 R2, RZ, RZ, R186 ;  /* 0x000000ffff027224 */ /* 0x000fca00078e00ba */
[C---:B------:R-:W-:Y:S08]  /*a8f0*/  HMMA.16816.F32 R64, R4.reuse, R40, R56 ;  /* 0x000000280440723c */ /* 0x040ff00000001838 */
[C---:B------:R-:W-:Y:S08]  /*a900*/  HMMA.16816.F32 R212, R4.reuse, R52, R132 ;  /* 0x0000003404d4723c */ /* 0x040ff00000001884 */
[----:B------:R-:W-:Y:S08]  /*a910*/  HMMA.16816.F32 R56, R4, R38, R172 ;  /* 0x000000260438723c */ /* 0x000ff000000018ac */
[----:B------:R-:W-:Y:S01]  /*a920*/  HMMA.16816.F32 R244, R12, R26, RZ ;  /* 0x0000001a0cf4723c */ /* 0x000fe200000018ff */
[----:B------:R-:W-:Y:S07]  /*a930*/  LDSM.16.M88.4 R24, [R189+0x7800] ;  /* 0x00780000bd18783b */ /* 0x000fee0000000200 */
[C---:B------:R-:W-:Y:S08]  /*a940*/  HMMA.16816.F32 R172, R4.reuse, R50, R196 ;  /* 0x0000003204ac723c */ /* 0x040ff000000018c4 */
[----:B------:R-:W-:Y:S01]  /*a950*/  HMMA.16816.F32 R132, R4, R42, R8 ;  /* 0x0000002a0484723c */ /* 0x000fe20000001808 */
[----:B------:R-:W1:Y:S04]  /*a960*/  LDSM.16.M88.4 R4, [R192+0x3000] ;  /* 0x00300000c004783b */ /* 0x000e680000000200 */
[----:B------:R-:W-:Y:S03]  /*a970*/  LDSM.16.M88.4 R8, [R192+0x2000] ;  /* 0x00200000c008783b */ /* 0x000fe60000000200 */
[C---:B------:R-:W-:Y:S01]  /*a980*/  HMMA.16816.F32 R208, R12.reuse, R22, RZ ;  /* 0x000000160cd0723c */ /* 0x040fe200000018ff */
[----:B------:R-:W2:Y:S07]  /*a990*/  LDSM.16.M88.4 R20, [R189+0x7c00] ;  /* 0x007c0000bd14783b */ /* 0x000eae0000000200 */
[----:B------:R-:W-:Y:S01]  /*a9a0*/  HMMA.16816.F32 R248, R12, R30, RZ ;  /* 0x0000001e0cf8723c */ /* 0x000fe200000018ff */
[----:B------:R-:W3:Y:S04]  /*a9b0*/  LDSM.16.M88.4 R28, [R189+0x7400] ;  /* 0x00740000bd1c783b */ /* 0x000ee80000000200 */
[----:B------:R-:W4:Y:S03]  /*a9c0*/  LDSM.16.M88.4 R12, [R189+0x7000] ;  /* 0x00700000bd0c783b */ /* 0x000f260000000200 */
[C---:B------:R-:W-:Y:S07]  /*a9d0*/  HMMA.16816.F32 R200, R16.reuse, R36, R200 ;  /* 0x0000002410c8723c */ /* 0x040fee00000018c8 */
[----:B------:R-:W-:Y:S01]  /*a9e0*/  MOV R36, R184 ;  /* 0x000000b800247202 */ /* 0x000fe20000000f00 */
[C---:B------:R-:W-:Y:S08]  /*a9f0*/  HMMA.16816.F32 R224, R16.reuse, R52, R224 ;  /* 0x0000003410e0723c */ /* 0x040ff000000018e0 */
[C---:B------:R-:W-:Y:S08]  /*aa00*/  HMMA.16816.F32 R184, R16.reuse, R40, R216 ;  /* 0x0000002810b8723c */ /* 0x040ff000000018d8 */
[C---:B------:R-:W-:Y:S08]  /*aa10*/  HMMA.16816.F32 R196, R16.reuse, R42, R208 ;  /* 0x0000002a10c4723c */ /* 0x040ff000000018d0 */
[----:B------:R-:W-:Y:S01]  /*aa20*/  IMAD.MOV.U32 R182, RZ, RZ, R224 ;  /* 0x000000ffffb67224 */ /* 0x000fe200078e00e0 */
[----:B------:R-:W-:Y:S01]  /*aa30*/  MOV R53, R225 ;  /* 0x000000e100357202 */ /* 0x000fe20000000f00 */
[----:B------:R-:W-:Y:S01]  /*aa40*/  IMAD.MOV.U32 R52, RZ, RZ, R226 ;  /* 0x000000ffff347224 */ /* 0x000fe200078e00e2 */
[----:B------:R-:W-:Y:S01]  /*aa50*/  HMMA.16816.F32 R240, R16, R38, R240 ;  /* 0x0000002610f0723c */ /* 0x000fe200000018f0 */
[----:B------:R-:W-:-:S04]  /*aa60*/  IMAD.MOV.U32 R47, RZ, RZ, R227 ;  /* 0x000000ffff2f7224 */ /* 0x000fc800078e00e3 */
[----:B------:R-:W-:Y:S01]  /*aa70*/  MOV R40, R186 ;  /* 0x000000ba00287202 */ /* 0x000fe20000000f00 */
[----:B------:R-:W-:Y:S02]  /*aa80*/  IMAD.MOV.U32 R41, RZ, RZ, R185 ;  /* 0x000000ffff297224 */ /* 0x000fe400078e00b9 */
[----:B------:R-:W-:Y:S01]  /*aa90*/  HMMA.16816.F32 R224, R16, R54, R248 ;  /* 0x0000003610e0723c */ /* 0x000fe200000018f8 */
[----:B------:R-:W-:Y:S02]  /*aaa0*/  IMAD.MOV.U32 R37, RZ, RZ, R187 ;  /* 0x000000ffff257224 */ /* 0x000fe400078e00bb */
[----:B------:R-:W-:Y:S02]  /*aab0*/  IMAD.MOV.U32 R209, RZ, RZ, R41 ;  /* 0x000000ffffd17224 */ /* 0x000fe400078e0029 */
[----:B------:R-:W-:Y:S01]  /*aac0*/  IMAD.MOV.U32 R210, RZ, RZ, R40 ;  /* 0x000000ffffd27224 */ /* 0x000fe200078e0028 */
[----:B------:R-:W-:Y:S01]  /*aad0*/  MOV R211, R37 ;  /* 0x0000002500d37202 */ /* 0x000fe20000000f00 */
[----:B------:R-:W-:Y:S01]  /*aae0*/  IMAD.MOV.U32 R248, RZ, RZ, R182 ;  /* 0x000000fffff87224 */ /* 0x000fe200078e00b6 */
[----:B------:R-:W-:Y:S01]  /*aaf0*/  MOV R249, R53 ;  /* 0x0000003500f97202 */ /* 0x000fe20000000f00 */
[----:B------:R-:W-:Y:S01]  /*ab00*/  IMAD.MOV.U32 R250, RZ, RZ, R52 ;  /* 0x000000fffffa7224 */ /* 0x000fe200078e0034 */
[----:B-1----:R-:W-:Y:S01]  /*ab10*/  HMMA.16816.F32 R40, R4, R26, R172 ;  /* 0x0000001a0428723c */ /* 0x002fe200000018ac */
[----:B------:R-:W-:Y:S01]  /*ab20*/  IMAD.MOV.U32 R251, RZ, RZ, R47 ;  /* 0x000000fffffb7224 */ /* 0x000fe200078e002f */
[----:B------:R-:W-:Y:S01]  /*ab30*/  LDSM.16.M88.4 R52, [R191+0x7800] ;  /* 0x00780000bf34783b */ /* 0x000fe20000000200 */
[----:B------:R-:W-:-:S04]  /*ab40*/  IMAD.MOV.U32 R46, RZ, RZ, R184 ;  /* 0x000000ffff2e7224 */ /* 0x000fc800078e00b8 */
[----:B------:R-:W-:Y:S01]  /*ab50*/  IMAD.MOV.U32 R172, RZ, RZ, R36 ;  /* 0x000000ffffac7224 */ /* 0x000fe200078e0024 */
[----:B------:R-:W-:Y:S01]  /*ab60*/  HMMA.16816.F32 R220, R16, R50, R244 ;  /* 0x0000003210dc723c */ /* 0x000fe200000018f4 */
[----:B------:R-:W-:Y:S01]  /*ab70*/  LDSM.16.M88.4 R48, [R191+0x7c00] ;  /* 0x007c0000bf30783b */ /* 0x000fe20000000200 */
[----:B------:R-:W-:Y:S01]  /*ab80*/  IMAD.MOV.U32 R173, RZ, RZ, R3 ;  /* 0x000000ffffad7224 */ /* 0x000fe200078e0003 */
[----:B------:R-:W-:Y:S01]  /*ab90*/  MOV R174, R2 ;  /* 0x0000000200ae7202 */ /* 0x000fe20000000f00 */
[----:B------:R-:W-:Y:S01]  /*aba0*/  IMAD.MOV.U32 R175, RZ, RZ, R0 ;  /* 0x000000ffffaf7224 */ /* 0x000fe200078e0000 */
[----:B------:R-:W-:Y:S01]  /*abb0*/  LDSM.16.M88.4 R16, [R193+0x2000] ;  /* 0x00200000c110783b */ /* 0x000fe20000000200 */
[----:B------:R-:W-:Y:S02]  /*abc0*/  MOV R208, R46 ;  /* 0x0000002e00d07202 */ /* 0x000fe40000000f00 */
[----:B--2---:R-:W-:Y:S08]  /*abd0*/  HMMA.16816.F32 R36, R4, R22, R132 ;  /* 0x000000160424723c */ /* 0x004ff00000001884 */
[----:B---3--:R-:W-:Y:S08]  /*abe0*/  HMMA.16816.F32 R132, R8, R28, R248 ;  /* 0x0000001c0884723c */ /* 0x008ff000000018f8 */
[C---:B------:R-:W-:Y:S08]  /*abf0*/  HMMA.16816.F32 R216, R4.reuse, R24, R176 ;  /* 0x0000001804d8723c */ /* 0x040ff000000018b0 */
[C---:B------:R-:W-:Y:S08]  /*ac00*/  HMMA.16816.F32 R244, R4.reuse, R20, R64 ;  /* 0x0000001404f4723c */ /* 0x040ff00000001840 */
[C---:B----4-:R-:W-:Y:S08]  /*ac10*/  HMMA.16816.F32 R184, R4.reuse, R12, R204 ;  /* 0x0000000c04b8723c */ /* 0x050ff000000018cc */
[C---:B------:R-:W-:Y:S07]  /*ac20*/  HMMA.16816.F32 R212, R4.reuse, R28, R212 ;  /* 0x0000001c04d4723c */ /* 0x040fee00000018d4 */
[----:B------:R-:W-:Y:S01]  /*ac30*/  MOV R28, R132 ;  /* 0x00000084001c7202 */ /* 0x000fe20000000f00 */
[C---:B------:R-:W-:Y:S01]  /*ac40*/  HMMA.16816.F32 R176, R4.reuse, R14, R56 ;  /* 0x0000000e04b0723c */ /* 0x040fe20000001838 */
[----:B------:R-:W-:Y:S07]  /*ac50*/  LDSM.16.M88.4 R56, [R191+0x7400] ;  /* 0x00740000bf38783b */ /* 0x000fee0000000200 */
[----:B------:R-:W-:Y:S01]  /*ac60*/  HMMA.16816.F32 R64, R4, R30, R32 ;  /* 0x0000001e0440723c */ /* 0x000fe20000001820 */
[----:B------:R-:W-:Y:S04]  /*ac70*/  LDSM.16.M88.4 R4, [R193+0x3000] ;  /* 0x00300000c104783b */ /* 0x000fe80000000200 */
[----:B------:R-:W1:Y:S03]  /*ac80*/  LDSM.16.M88.4 R32, [R191+0x7000] ;  /* 0x00700000bf20783b */ /* 0x000e660000000200 */
[C---:B------:R-:W-:Y:S07]  /*ac90*/  HMMA.16816.F32 R204, R8.reuse, R12, R200 ;  /* 0x0000000c08cc723c */ /* 0x040fee00000018c8 */
[----:B------:R-:W-:Y:S01]  /*aca0*/  MOV R13, R135 ;  /* 0x00000087000d7202 */ /* 0x000fe20000000f00 */
[C---:B------:R-:W-:Y:S07]  /*acb0*/  HMMA.16816.F32 R240, R8.reuse, R14, R240 ;  /* 0x0000000e08f0723c */ /* 0x040fee00000018f0 */
[----:B------:R-:W-:Y:S01]  /*acc0*/  IMAD.MOV.U32 R15, RZ, RZ, R133 ;  /* 0x000000ffff0f7224 */ /* 0x000fe200078e0085 */
[----:B------:R-:W-:Y:S01]  /*acd0*/  HMMA.16816.F32 R248, R8, R30, R224 ;  /* 0x0000001e08f8723c */ /* 0x000fe200000018e0 */
[----:B------:R-:W-:-:S07]  /*ace0*/  IMAD.MOV.U32 R14, RZ, RZ, R134 ;  /* 0x000000ffff0e7224 */ /* 0x000fce00078e0086 */
[C---:B------:R-:W-:Y:S08]  /*acf0*/  HMMA.16816.F32 R132, R8.reuse, R24, R172 ;  /* 0x000000180884723c */ /* 0x040ff000000018ac */
[----:B------:R-:W-:Y:S01]  /*ad00*/  IMAD.MOV.U32 R12, RZ, RZ, R240 ;  /* 0x000000ffff0c7224 */ /* 0x000fe200078e00f0 */
[----:B------:R-:W-:Y:S01]  /*ad10*/  MOV R3, R241 ;  /* 0x000000f100037202 */ /* 0x000fe20000000f00 */
[----:B------:R-:W-:Y:S01]  /*ad20*/  IMAD.MOV.U32 R2, RZ, RZ, R242 ;  /* 0x000000ffff027224 */ /* 0x000fe200078e00f2 */
[----:B------:R-:W-:Y:S01]  /*ad30*/  HMMA.16816.F32 R224, R8, R20, R208 ;  /* 0x0000001408e0723c */ /* 0x000fe200000018d0 */
[----:B------:R-:W-:-:S07]  /*ad40*/  IMAD.MOV.U32 R0, RZ, RZ, R243 ;  /* 0x000000ffff007224 */ /* 0x000fce00078e00f3 */
[C---:B------:R-:W-:Y:S05]  /*ad50*/  HMMA.16816.F32 R240, R8.reuse, R26, R220 ;  /* 0x0000001a08f0723c */ /* 0x040fea00000018dc */
[----:B------:R-:W-:Y:S01]  /*ad60*/  IMAD.MOV.U32 R29, RZ, RZ, R133 ;  /* 0x000000ffff1d7224 */ /* 0x000fe200078e0085 */
[----:B------:R-:W-:Y:S01]  /*ad70*/  MOV R25, R134 ;  /* 0x0000008600197202 */ /* 0x000fe20000000f00 */
[----:B------:R-:W-:Y:S01]  /*ad80*/  IMAD.MOV.U32 R30, RZ, RZ, R132 ;  /* 0x000000ffff1e7224 */ /* 0x000fe200078e0084 */
[----:B------:R-:W-:Y:S01]  /*ad90*/  HMMA.16816.F32 R220, R8, R22, R196 ;  /* 0x0000001608dc723c */ /* 0x000fe200000018c4 */
[----:B------:R-:W-:Y:S01]  /*ada0*/  IMAD.MOV.U32 R24, RZ, RZ, R135 ;  /* 0x000000ffff187224 */ /* 0x000fe200078e0087 */
[----:B------:R-:W-:Y:S04]  /*adb0*/  LDSM.16.M88.4 R8, [R189+0x8000] ;  /* 0x00800000bd08783b */ /* 0x000fe80000000200 */
[----:B------:R-:W-:Y:S02]  /*adc0*/  LDSM.16.M88.4 R20, [R189+0x8400] ;  /* 0x00840000bd14783b */ /* 0x000fe40000000200 */
[C---:B-1----:R-:W-:Y:S08]  /*add0*/  HMMA.16816.F32 R208, R4.reuse, R32, R184 ;  /* 0x0000002004d0723c */ /* 0x042ff000000018b8 */
[C---:B------:R-:W-:Y:S07]  /*ade0*/  HMMA.16816.F32 R196, R4.reuse, R56, R212 ;  /* 0x0000003804c4723c */ /* 0x040fee00000018d4 */
[----:B------:R-:W-:Y:S01]  /*adf0*/  IMAD.MOV.U32 R212, RZ, RZ, R30 ;  /* 0x000000ffffd47224 */ /* 0x000fe200078e001e */
[----:B------:R-:W-:Y:S01]  /*ae00*/  HMMA.16816.F32 R184, R4, R58, R64 ;  /* 0x0000003a04b8723c */ /* 0x000fe20000001840 */
[----:B------:R-:W-:Y:S01]  /*ae10*/  MOV R213, R29 ;  /* 0x0000001d00d57202 */ /* 0x000fe20000000f00 */
[----:B------:R-:W-:-:S02]  /*ae20*/  IMAD.MOV.U32 R214, RZ, RZ, R25 ;  /* 0x000000ffffd67224 */ /* 0x000fc400078e0019 */
[----:B------:R-:W-:-:S03]  /*ae30*/  IMAD.MOV.U32 R215, RZ, RZ, R24 ;  /* 0x000000ffffd77224 */ /* 0x000fc600078e0018 */
[----:B------:R-:W-:Y:S01]  /*ae40*/  MOV R64, R28 ;  /* 0x0000001c00407202 */ /* 0x000fe20000000f00 */
[----:B------:R-:W-:Y:S01]  /*ae50*/  HMMA.16816.F32 R200, R4, R34, R176 ;  /* 0x0000002204c8723c */ /* 0x000fe200000018b0 */
[----:B------:R-:W-:Y:S01]  /*ae60*/  IMAD.MOV.U32 R65, RZ, RZ, R15 ;  /* 0x000000ffff417224 */ /* 0x000fe200078e000f */
[----:B------:R-:W-:Y:S01]  /*ae70*/  MOV R67, R13 ;  /* 0x0000000d00437202 */ /* 0x000fe20000000f00 */
[----:B------:R-:W-:-:S05]  /*ae80*/  IMAD.MOV.U32 R66, RZ, RZ, R14 ;  /* 0x000000ffff427224 */ /* 0x000fca00078e000e */
[C---:B------:R-:W-:Y:S07]  /*ae90*/  HMMA.16816.F32 R176, R4.reuse, R52, R216 ;  /* 0x0000003404b0723c */ /* 0x040fee00000018d8 */
[----:B------:R-:W-:Y:S01]  /*aea0*/  IMAD.MOV.U32 R216, RZ, RZ, R12 ;  /* 0x000000ffffd87224 */ /* 0x000fe200078e000c */
[C---:B------:R-:W-:Y:S01]  /*aeb0*/  HMMA.16816.F32 R172, R4.reuse, R54, R40 ;  /* 0x0000003604ac723c */ /* 0x040fe20000001828 */
[----:B------:R-:W-:Y:S01]  /*aec0*/  LDSM.16.M88.4 R40, [R189+0x8800] ;  /* 0x00880000bd28783b */ /* 0x000fe20000000200 */
[----:B------:R-:W-:Y:S01]  /*aed0*/  MOV R217, R3 ;  /* 0x0000000300d97202 */ /* 0x000fe20000000f00 */
[----:B------:R-:W-:Y:S01]  /*aee0*/  IMAD.MOV.U32 R218, RZ, RZ, R2 ;  /* 0x000000ffffda7224 */ /* 0x000fe200078e0002 */
[----:B------:R-:W-:Y:S01]  /*aef0*/  MOV R219, R0 ;  /* 0x0000000000db7202 */ /* 0x000fe20000000f00 */
[----:B------:R-:W-:Y:S03]  /*af00*/  LDSM.16.M88.4 R12, [R192+0x4000] ;  /* 0x00400000c00c783b */ /* 0x000fe60000000200 */
[C---:B------:R-:W-:Y:S08]  /*af10*/  HMMA.16816.F32 R132, R4.reuse, R48, R244 ;  /* 0x000000300484723c */ /* 0x040ff000000018f4 */
[----:B------:R-:W-:Y:S01]  /*af20*/  HMMA.16816.F32 R28, R4, R50, R36 ;  /* 0x00000032041c723c */ /* 0x000fe20000001824 */
[----:B------:R-:W1:Y:S04]  /*af30*/  LDSM.16.M88.4 R4, [R192+0x5000] ;  /* 0x00500000c004783b */ /* 0x000e680000000200 */
[----:B------:R-:W2:Y:S03]  /*af40*/  LDSM.16.M88.4 R36, [R189+0x8c00] ;  /* 0x008c0000bd24783b */ /* 0x000ea60000000200 */
        /* <DEDUP_REMOVED lines=11> */
[C---:B------:R-:W-:Y:S08]  /*b000*/  HMMA.16816.F32 R208, R4.reuse, R22, R184 ;  /* 0x0000001604d0723c */ /* 0x040ff000000018b8 */
[C---:B------:R-:W-:Y:S08]  /*b010*/  HMMA.16816.F32 R196, R4.reuse, R42, R172 ;  /* 0x0000002a04c4723c */ /* 0x040ff000000018ac */
[C---:B--2---:R-:W-:Y:S08]  /*b020*/  HMMA.16816.F32 R184, R4.reuse, R36, R132 ;  /* 0x0000002404b8723c */ /* 0x044ff00000001884 */
[----:B------:R-:W-:Y:S08]  /*b030*/  HMMA.16816.F32 R216, R4, R10, R200 ;  /* 0x0000000a04d8723c */ /* 0x000ff000000018c8 */
[C---:B------:R-:W-:Y:S01]  /*b040*/  HMMA.16816.F32 R172, R12.reuse, R8, R24 ;  /* 0x000000080cac723c */ /* 0x040fe20000001818 */
[----:B------:R-:W-:Y:S07]  /*b050*/  LDSM.16.M88.4 R24, [R191+0x8400] ;  /* 0x00840000bf18783b */ /* 0x000fee0000000200 */
[C---:B------:R-:W-:Y:S01]  /*b060*/  HMMA.16816.F32 R132, R12.reuse, R10, R32 ;  /* 0x0000000a0c84723c */ /* 0x040fe20000001820 */
[----:B------:R-:W1:Y:S07]  /*b070*/  LDSM.16.M88.4 R8, [R193+0x4000] ;  /* 0x00400000c108783b */ /* 0x000e6e0000000200 */
[C---:B------:R-:W-:Y:S08]  /*b080*/  HMMA.16816.F32 R56, R12.reuse, R20, R64 ;  /* 0x000000140c38723c */ /* 0x040ff00000001840 */
[----:B------:R-:W-:Y:S01]  /*b090*/  HMMA.16816.F32 R52, R12, R22, R204 ;  /* 0x000000160c34723c */ /* 0x000fe200000018cc */
[----:B------:R-:W2:Y:S07]  /*b0a0*/  LDSM.16.M88.4 R20, [R191+0x8800] ;  /* 0x00880000bf14783b */ /* 0x000eae0000000200 */
[C---:B------:R-:W-:Y:S08]  /*b0b0*/  HMMA.16816.F32 R200, R4.reuse, R40, R176 ;  /* 0x0000002804c8723c */ /* 0x040ff000000018b0 */
[----:B------:R-:W-:Y:S01]  /*b0c0*/  HMMA.16816.F32 R176, R4, R38, R28 ;  /* 0x0000002604b0723c */ /* 0x000fe2000000181c */
[----:B------:R-:W-:Y:S04]  /*b0d0*/  LDSM.16.M88.4 R4, [R193+0x5000] ;  /* 0x00500000c104783b */ /* 0x000fe80000000200 */
[----:B------:R-:W3:Y:S01]  /*b0e0*/  LDSM.16.M88.4 R28, [R191+0x8000] ;  /* 0x00800000bf1c783b */ /* 0x000ee20000000200 */
[----:B------:R-:W-:-:S04]  /*b0f0*/  DEPBAR.LE SB0, 0x0 ;  /* 0x000080000000791a */ /* 0x000fc80000000000 */
[C---:B------:R-:W-:Y:S08]  /*b100*/  HMMA.16816.F32 R48, R12.reuse, R40, R248 ;  /* 0x000000280c30723c */ /* 0x040ff000000018f8 */
[C---:B------:R-:W-:Y:S08]  /*b110*/  HMMA.16816.F32 R40, R12.reuse, R42, R244 ;  /* 0x0000002a0c28723c */ /* 0x040ff000000018f4 */
[C---:B------:R-:W-:Y:S08]  /*b120*/  HMMA.16816.F32 R32, R12.reuse, R36, R240 ;  /* 0x000000240c20723c */ /* 0x040ff000000018f0 */
[----:B------:R-:W-:Y:S08]  /*b130*/  HMMA.16816.F32 R12, R12, R38, R224 ;  /* 0x000000260c0c723c */ /* 0x000ff000000018e0 */
[C---:B-1----:R-:W-:Y:S08]  /*b140*/  HMMA.16816.F32 R64, R8.reuse, R24, R56 ;  /* 0x000000180840723c */ /* 0x042ff00000001838 */
[C---:B------:R-:W-:Y:S08]  /*b150*/  HMMA.16816.F32 R56, R8.reuse, R26, R52 ;  /* 0x0000001a0838723c */ /* 0x040ff00000001834 */
[C---:B--2---:R-:W-:Y:S08]  /*b160*/  HMMA.16816.F32 R52, R8.reuse, R20, R48 ;  /* 0x000000140834723c */ /* 0x044ff00000001830 */
[----:B------:R-:W-:Y:S08]  /*b170*/  HMMA.16816.F32 R48, R8, R22, R40 ;  /* 0x000000160830723c */ /* 0x000ff00000001828 */
[C---:B---3--:R-:W-:Y:S08]  /*b180*/  HMMA.16816.F32 R220, R4.reuse, R28, R220 ;  /* 0x0000001c04dc723c */ /* 0x048ff000000018dc */
        /* <DEDUP_REMOVED lines=10> */
[----:B------:R-:W-:Y:S01]  /*b230*/  HMMA.16816.F32 R36, R8, R18, R12 ;  /* 0x000000120824723c */ /* 0x000fe2000000180c */
[----:B------:R-:W-:Y:S06]  /*b240*/  BAR.SYNC.DEFER_BLOCKING 0x0 ;  /* 0x0000000000007b1d */ /* 0x000fec0000010000 */
[----:B------:R-:W-:Y:S05]  /*b250*/  @P0 BRA `(.L_x_473) ;  /* 0x000003a000000947 */ /* 0x000fea0003800000 */
[----:B------:R-:W2:Y:S01]  /*b260*/  LDL.64 R228, [R1+0x110] ;  /* 0x0001100001e47983 */ /* 0x000ea20000100a00 */
[----:B------:R-:W-:Y:S01]  /*b270*/  UIADD3 UR5, UR24, -0x3, URZ ;  /* 0xfffffffd18057890 */ /* 0x000fe2000fffe03f */
[----:B------:R-:W-:Y:S01]  /*b280*/  IMAD.U32 R47, RZ, RZ, UR12 ;  /* 0x0000000cff2f7e24 */ /* 0x000fe2000f8e00ff */
[----:B------:R-:W-:Y:S01]  /*b290*/  BSSY B0, `(.L_x_474) ;  /* 0x0000035000007945 */ /* 0x000fe20003800000 */
[----:B------:R1:W-:Y:S01]  /*b2a0*/  @P4 STS [R194+0x6000], RZ ;  /* 0x006000ffc2004388 */ /* 0x0003e20000000800 */
[----:B------:R-:W-:-:S02]  /*b2b0*/  USHF.R.S32.HI UR4, URZ, 0x1f, UR5 ;  /* 0x0000001f3f047899 */ /* 0x000fc40008011405 */
[----:B------:R-:W-:Y:S01]  /*b2c0*/  UIMAD UR11, UR11, UR5, URZ ;  /* 0x000000050b0b72a4 */ /* 0x000fe2000f8e023f */
[----:B------:R1:W-:Y:S03]  /*b2d0*/  @P4 STS [R194+0x6004], RZ ;  /* 0x006004ffc2004388 */ /* 0x0003e60000000800 */
[----:B------:R-:W-:Y:S01]  /*b2e0*/  UIMAD UR4, UR4, UR12, UR11 ;  /* 0x0000000c040472a4 */ /* 0x000fe2000f8e020b */
[----:B------:R1:W-:Y:S01]  /*b2f0*/  @P4 STS.64 [R194+0x6008], RZ ;  /* 0x006008ffc2004388 */ /* 0x0003e20000000a00 */
[----:B--2---:R-:W-:-:S05]  /*b300*/  IMAD.WIDE.U32 R2, R47, UR5, R228 ;  /* 0x000000052f027c25 */ /* 0x004fca000f8e00e4 */
[C---:B------:R-:W-:Y:S02]  /*b310*/  @!P4 LEA R12, P6, R2.reuse, c[0x0][0x168], 0x1 ;  /* 0x00005a00020cca11 */ /* 0x040fe400078c08ff */
[----:B------:R-:W-:Y:S02]  /*b320*/  IADD3 R3, R3, UR4, RZ ;  /* 0x0000000403037c10 */ /* 0x000fe4000fffe0ff */
        /* <DEDUP_REMOVED lines=43> */
.L_x_475:
[----:B------:R-:W-:Y:S05]  /*b5e0*/  BSYNC B0 ;  /* 0x0000000000007941 */ /* 0x000fea0003800000 */
.L_x_474:
[----:B------:R-:W0:Y:S02]  /*b5f0*/  LDGDEPBAR ;  /* 0x00000000000079af */ /* 0x000e240000000000 */
.L_x_473:
[----:B------:R-:W3:Y:S01]  /*b600*/  S2R R0, SR_TID.X ;  /* 0x0000000000007919 */ /* 0x000ee20000002100 */
[----:B------:R-:W-:-:S03]  /*b610*/  UIADD3 UR12, UR24, -0x2, URZ ;  /* 0xfffffffe180c7890 */ /* 0x000fc6000fffe03f */
[----:B------:R-:W-:Y:S03]  /*b620*/  STL.64 [R1+0x1b8], R44 ;  /* 0x0001b82c01007387 */ /* 0x000fe60000100a00 */
[----:B--2---:R-:W-:Y:S01]  /*b630*/  IMAD.U32 R2, RZ, RZ, UR12 ;  /* 0x0000000cff027e24 */ /* 0x004fe2000f8e00ff */
[----:B------:R-:W-:Y:S04]  /*b640*/  STL [R1+0x1a8], R188 ;  /* 0x0001a8bc01007387 */ /* 0x000fe80000100800 */
[----:B------:R-:W-:Y:S04]  /*b650*/  STL [R1+0x1a4], R190 ;  /* 0x0001a4be01007387 */ /* 0x000fe80000100800 */
[----:B------:R-:W-:Y:S04]  /*b660*/  STL [R1+0x18c], R194 ;  /* 0x00018cc201007387 */ /* 0x000fe80000100800 */
[----:B------:R-:W-:Y:S01]  /*b670*/  STL [R1+0x188], R193 ;  /* 0x000188c101007387 */ /* 0x000fe20000100800 */
[----:B---3--:R-:W-:-:S03]  /*b680*/  IMAD.SHL.U32 R0, R0, 0x2, RZ ;  /* 0x0000000200007824 */ /* 0x008fc600078e00ff */
[----:B------:R2:W-:Y:S02]  /*b690*/  STL [R1+0x184], R192 ;  /* 0x000184c001007387 */ /* 0x0005e40000100800 */
[----:B------:R-:W-:Y:S02]  /*b6a0*/  LOP3.LUT R0, R0, 0x6, RZ, 0xc0, !PT ;  /* 0x0000000600007812 */ /* 0x000fe400078ec0ff */
[----:B------:R-:W3:Y:S03]  /*b6b0*/  LDL R251, [R1+0x78] ;  /* 0x0000780001fb7983 */ /* 0x000ee60000100800 */
[----:B------:R-:W-:-:S05]  /*b6c0*/  IMAD R2, R2, 0x40, R0 ;  /* 0x0000004002027824 */ /* 0x000fca00078e0200 */
[CC--:B-----5:R-:W-:Y:S02]  /*b6d0*/  ISETP.GE.AND P0, PT, R2.reuse, R60.reuse, PT ;  /* 0x0000003c0200720c */ /* 0x0e0fe40003f06270 */
[----:B------:R-:W-:Y:S02]  /*b6e0*/  IADD3 R14, R2, 0x1, RZ ;  /* 0x00000001020e7810 */ /* 0x000fe40007ffe0ff */
[----:B------:R-:W-:Y:S02]  /*b6f0*/  FSEL R3, R172, -INF , !P0 ;  /* 0xff800000ac037808 */ /* 0x000fe40004000000 */
[-C--:B------:R-:W-:Y:S02]  /*b700*/  ISETP.GE.AND P5, PT, R14, R60.reuse, PT ;  /* 0x0000003c0e00720c */ /* 0x080fe40003fa6270 */
[C---:B-1----:R-:W-:Y:S02]  /*b710*/  IADD3 R13, R2.reuse, 0x8, RZ ;  /* 0x00000008020d7810 */ /* 0x042fe40007ffe0ff */
[----:B------:R-:W-:Y:S01]  /*b720*/  IADD3 R12, R2, 0x9, RZ ;  /* 0x00000009020c7810 */ /* 0x000fe20007ffe0ff */
[----:B--2---:R-:W2:Y:S01]  /*b730*/  LDL.64 R192, [R1+0x50] ;  /* 0x0000500001c07983 */ /* 0x004ea20000100a00 */
[----:B------:R-:W-:-:S02]  /*b740*/  ISETP.GE.AND P1, PT, R13, R60, PT ;  /* 0x0000003c0d00720c */ /* 0x000fc40003f26270 */
[----:B------:R-:W-:Y:S01]  /*b750*/  FSEL R16, R173, -INF , !P5 ;  /* 0xff800000ad107808 */ /* 0x000fe20006800000 */
[----:B------:R-:W4:Y:S01]  /*b760*/  LDL.LU.64 R44, [R1+0xb8] ;  /* 0x0000b800012c7983 */ /* 0x000f220000300a00 */
[----:B------:R-:W-:Y:S02]  /*b770*/  FMNMX.FTZ R0, R128, R3, !PT ;  /* 0x0000000380007209 */ /* 0x000fe40007810000 */
[----:B------:R-:W-:Y:S02]  /*b780*/  IADD3 R11, R2, 0x10, RZ ;  /* 0x00000010020b7810 */ /* 0x000fe40007ffe0ff */
[----:B------:R-:W-:Y:S02]  /*b790*/  ISETP.GE.AND P0, PT, R12, R60, PT ;  /* 0x0000003c0c00720c */ /* 0x000fe40003f06270 */
[----:B------:R-:W-:Y:S02]  /*b7a0*/  FSEL R33, R132, -INF , !P1 ;  /* 0xff80000084217808 */ /* 0x000fe40004800000 */
[----:B------:R-:W-:-:S02]  /*b7b0*/  FMNMX.FTZ R0, R16, R0, !PT ;  /* 0x0000000010007209 */ /* 0x000fc40007810000 */
[----:B------:R-:W-:Y:S02]  /*b7c0*/  ISETP.GE.AND P6, PT, R11, R60, PT ;  /* 0x0000003c0b00720c */ /* 0x000fe40003fc6270 */
[C---:B------:R-:W-:Y:S02]  /*b7d0*/  IADD3 R10, R2.reuse, 0x11, RZ ;  /* 0x00000011020a7810 */ /* 0x040fe40007ffe0ff */
[----:B------:R-:W-:Y:S02]  /*b7e0*/  FSEL R32, R133, -INF , !P0 ;  /* 0xff80000085207808 */ /* 0x000fe40004000000 */
[----:B------:R-:W-:Y:S02]  /*b7f0*/  FMNMX.FTZ R0, R33, R0, !PT ;  /* 0x0000000021007209 */ /* 0x000fe40007810000 */
[----:B------:R-:W-:Y:S02]  /*b800*/  IADD3 R9, R2, 0x18, RZ ;  /* 0x0000001802097810 */ /* 0x000fe40007ffe0ff */
[----:B------:R-:W-:-:S02]  /*b810*/  ISETP.GE.AND P5, PT, R10, R60, PT ;  /* 0x0000003c0a00720c */ /* 0x000fc40003fa6270 */
[----:B------:R-:W-:Y:S02]  /*b820*/  FSEL R31, R64, -INF , !P6 ;  /* 0xff800000401f7808 */ /* 0x000fe40007000000 */
[----:B------:R-:W-:Y:S02]  /*b830*/  FMNMX.FTZ R0, R32, R0, !PT ;  /* 0x0000000020007209 */ /* 0x000fe40007810000 */
[----:B------:R-:W-:Y:S02]  /*b840*/  ISETP.GE.AND P1, PT, R9, R60, PT ;  /* 0x0000003c0900720c */ /* 0x000fe40003f26270 */
[----:B------:R-:W-:Y:S02]  /*b850*/  IADD3 R8, R2, 0x19, RZ ;  /* 0x0000001902087810 */ /* 0x000fe40007ffe0ff */
[----:B------:R-:W-:Y:S02]  /*b860*/  FSEL R30, R65, -INF , !P5 ;  /* 0xff800000411e7808 */ /* 0x000fe40006800000 */
[----:B------:R-:W-:-:S02]  /*b870*/  FMNMX.FTZ R0, R31, R0, !PT ;  /* 0x000000001f007209 */ /* 0x000fc40007810000 */
[----:B------:R-:W-:Y:S02]  /*b880*/  IADD3 R7, R2, 0x20, RZ ;  /* 0x0000002002077810 */ /* 0x000fe40007ffe0ff */
[----:B------:R-:W-:Y:S02]  /*b890*/  ISETP.GE.AND P0, PT, R8, R60, PT ;  /* 0x0000003c0800720c */ /* 0x000fe40003f06270 */
[----:B------:R-:W-:Y:S02]  /*b8a0*/  FSEL R29, R56, -INF , !P1 ;  /* 0xff800000381d7808 */ /* 0x000fe40004800000 */
[----:B------:R-:W-:Y:S02]  /*b8b0*/  FMNMX.FTZ R0, R30, R0, !PT ;  /* 0x000000001e007209 */ /* 0x000fe40007810000 */
[----:B------:R-:W-:Y:S02]  /*b8c0*/  ISETP.GE.AND P6, PT, R7, R60, PT ;  /* 0x0000003c0700720c */ /* 0x000fe40003fc6270 */
[----:B------:R-:W-:-:S02]  /*b8d0*/  IADD3 R6, R2, 0x21, RZ ;  /* 0x0000002102067810 */ /* 0x000fc40007ffe0ff */
        /* <DEDUP_REMOVED lines=15> */
[----:B------:R-:W-:Y:S02]  /*b9d0*/  FSEL R24, R49, -INF , !P0 ;  /* 0xff80000031187808 */ /* 0x000fe40004000000 */
[----:B------:R-:W-:Y:S02]  /*b9e0*/  IADD3 R17, R2, 0x31, RZ ;  /* 0x0000003102117810 */ /* 0x000fe40007ffe0ff */
[----:B------:R-:W-:-:S02]  /*b9f0*/  FMNMX.FTZ R0, R25, R0, !PT ;  /* 0x0000000019007209 */ /* 0x000fc40007810000 */
[----:B------:R-:W-:Y:S02]  /*ba00*/  IADD3 R18, R2, 0x38, RZ ;  /* 0x0000003802127810 */ /* 0x000fe40007ffe0ff */
[----:B------:R-:W-:Y:S02]  /*ba10*/  ISETP.GE.AND P1, PT, R17, R60, PT ;  /* 0x0000003c1100720c */ /* 0x000fe40003f26270 */
[----:B------:R-:W-:Y:S02]  /*ba20*/  FSEL R23, R40, -INF , !P5 ;  /* 0xff80000028177808 */ /* 0x000fe40006800000 */
[----:B------:R-:W-:Y:S02]  /*ba30*/  FMNMX.FTZ R0, R24, R0, !PT ;  /* 0x0000000018007209 */ /* 0x000fe40007810000 */
[----:B------:R-:W-:Y:S02]  /*ba40*/  ISETP.GE.AND P0, PT, R18, R60, PT ;  /* 0x0000003c1200720c */ /* 0x000fe40003f06270 */
[----:B------:R-:W-:-:S02]  /*ba50*/  FSEL R22, R41, -INF , !P1 ;  /* 0xff80000029167808 */ /* 0x000fc40004800000 */
[----:B------:R-:W-:Y:S02]  /*ba60*/  IADD3 R21, R2, 0x39, RZ ;  /* 0x0000003902157810 */ /* 0x000fe40007ffe0ff */
[----:B------:R-:W-:Y:S02]  /*ba70*/  FMNMX.FTZ R0, R23, R0, !PT ;  /* 0x0000000017007209 */ /* 0x000fe40007810000 */
[----:B------:R-:W-:Y:S02]  /*ba80*/  ISETP.GE.AND P1, PT, R21, R60, PT ;  /* 0x0000003c1500720c */ /* 0x000fe40003f26270 */
[----:B------:R-:W-:Y:S02]  /*ba90*/  FSEL R20, R36, -INF , !P0 ;  /* 0xff80000024147808 */ /* 0x000fe40004000000 */
[----:B------:R-:W-:Y:S02]  /*baa0*/  FMNMX.FTZ R0, R22, R0, !PT ;  /* 0x0000000016007209 */ /* 0x000fe40007810000 */
[----:B------:R-:W-:-:S02]  /*bab0*/  FSEL R19, R37, -INF , !P1 ;  /* 0xff80000025137808 */ /* 0x000fc40004800000 */
[----:B------:R-:W-:-:S04]  /*bac0*/  FMNMX.FTZ R0, R20, R0, !PT ;  /* 0x0000000014007209 */ /* 0x000fc80007810000 */
[----:B------:R-:W-:-:S05]  /*bad0*/  FMNMX.FTZ R0, R19, R0, !PT ;  /* 0x0000000013007209 */ /* 0x000fca0007810000 */
[----:B------:R-:W1:Y:S02]  /*bae0*/  SHFL.BFLY PT, R34, R0, 0x2, 0x1f ;  /* 0x0c401f0000227f89 */ /* 0x000e6400000e0000 */
[----:B-1----:R-:W-:-:S05]  /*baf0*/  FMNMX.FTZ R0, R0, R34, !PT ;  /* 0x0000002200007209 */ /* 0x002fca0007810000 */
[----:B------:R-:W1:Y:S04]  /*bb00*/  SHFL.BFLY PT, R34, R0, 0x1, 0x1f ;  /* 0x0c201f0000227f89 */ /* 0x000e6800000e0000 */
[----:B------:R1:W-:Y:S02]  /*bb10*/  STL [R1+0x180], R191 ;  /* 0x000180bf01007387 */ /* 0x0003e40000100800 */
[----:B-1----:R-:W-:-:S04]  /*bb20*/  FMNMX.FTZ R191, R0, R34, !PT ;  /* 0x0000002200bf7209 */ /* 0x002fc80007810000 */
[----:B------:R-:W-:-:S04]  /*bb30*/  FSETP.NEU.FTZ.AND P0, PT, R191, -INF , PT ;  /* 0xff800000bf00780b */ /* 0x000fc80003f1d000 */
[----:B------:R-:W-:-:S05]  /*bb40*/  FSEL R0, R191, RZ, P0 ;  /* 0x000000ffbf007208 */ /* 0x000fca0000000000 */
[----:B------:R-:W-:Y:S02]  /*bb50*/  FADD.FTZ R34, R128, -R0 ;  /* 0x8000000080227221 */ /* 0x000fe40000010000 */
[----:B------:R-:W-:Y:S02]  /*bb60*/  FMUL.FTZ R0, R191, c[0x0][0x23c] ;  /* 0x00008f00bf007a20 */ /* 0x000fe40000410000 */
[----:B------:R-:W-:-:S03]  /*bb70*/  FMUL.FTZ R36, R34, c[0x0][0x23c] ;  /* 0x00008f0022247a20 */ /* 0x000fc60000410000 */
[----:B------:R-:W-:-:S05]  /*bb80*/  FSEL R0, R0, RZ, P0 ;  /* 0x000000ff00007208 */ /* 0x000fca0000000000 */
[--C-:B------:R-:W-:Y:S02]  /*bb90*/  FFMA.FTZ R34, R3, c[0x0][0x23c], -R0.reuse ;  /* 0x00008f0003227a23 */ /* 0x100fe40000010800 */
[----:B------:R-:W1:Y:S01]  /*bba0*/  MUFU.EX2 R3, R36 ;  /* 0x0000002400037308 */ /* 0x000e620000000800 */
[--C-:B------:R-:W-:Y:S01]  /*bbb0*/  FFMA.FTZ R225, R19, c[0x0][0x23c], -R0.reuse ;  /* 0x00008f0013e17a23 */ /* 0x100fe20000010800 */
[----:B------:R1:W-:Y:S01]  /*bbc0*/  STL [R1+0x178], R189 ;  /* 0x000178bd01007387 */ /* 0x0003e20000100800 */
[--C-:B------:R-:W-:Y:S02]  /*bbd0*/  FFMA.FTZ R35, R16, c[0x0][0x23c], -R0.reuse ;  /* 0x00008f0010237a23 */ /* 0x100fe40000010800 */
[--C-:B------:R-:W-:Y:S01]  /*bbe0*/  FFMA.FTZ R128, R33, c[0x0][0x23c], -R0.reuse ;  /* 0x00008f0021807a23 */ /* 0x100fe20000010800 */
[----:B------:R-:W-:Y:S01]  /*bbf0*/  STL [R1+0x190], R60 ;  /* 0x0001903c01007387 */ /* 0x000fe20000100800 */
[--C-:B------:R-:W-:Y:S01]  /*bc00*/  FFMA.FTZ R132, R32, c[0x0][0x23c], -R0.reuse ;  /* 0x00008f0020847a23 */ /* 0x100fe20000010800 */
[----:B------:R-:W1:Y:S01]  /*bc10*/  MUFU.EX2 R16, R34 ;  /* 0x0000002200107308 */ /* 0x000e620000000800 */
[----:B------:R-:W-:-:S02]  /*bc20*/  FFMA.FTZ R133, R31, c[0x0][0x23c], -R0 ;  /* 0x00008f001f857a23 */ /* 0x000fc40000010800 */
[--C-:B------:R-:W-:Y:S02]  /*bc30*/  FFMA.FTZ R172, R30, c[0x0][0x23c], -R0.reuse ;  /* 0x00008f001eac7a23 */ /* 0x100fe40000010800 */
[--C-:B------:R-:W-:Y:S02]  /*bc40*/  FFMA.FTZ R182, R29, c[0x0][0x23c], -R0.reuse ;  /* 0x00008f001db67a23 */ /* 0x100fe40000010800 */
[----:B-1----:R-:W-:Y:S02]  /*bc50*/  FMUL.FTZ R19, R152, R3 ;  /* 0x0000000398137220 */ /* 0x002fe40000410000 */
[--C-:B------:R-:W-:Y:S02]  /*bc60*/  FFMA.FTZ R173, R28, c[0x0][0x23c], -R0.reuse ;  /* 0x00008f001cad7a23 */ /* 0x100fe40000010800 */
[--C-:B------:R-:W-:Y:S02]  /*bc70*/  FFMA.FTZ R183, R27, c[0x0][0x23c], -R0.reuse ;  /* 0x00008f001bb77a23 */ /* 0x100fe40000010800 */
[----:B------:R-:W-:-:S02]  /*bc80*/  FFMA.FTZ R195, R26, c[0x0][0x23c], -R0 ;  /* 0x00008f001ac37a23 */ /* 0x000fc40000010800 */
[--C-:B------:R-:W-:Y:S02]  /*bc90*/  FFMA.FTZ R204, R25, c[0x0][0x23c], -R0.reuse ;  /* 0x00008f0019cc7a23 */ /* 0x100fe40000010800 */
[--C-:B------:R-:W-:Y:S02]  /*bca0*/  FFMA.FTZ R205, R24, c[0x0][0x23c], -R0.reuse ;  /* 0x00008f0018cd7a23 */ /* 0x100fe40000010800 */
[--C-:B------:R-:W-:Y:S02]  /*bcb0*/  FFMA.FTZ R206, R23, c[0x0][0x23c], -R0.reuse ;  /* 0x00008f0017ce7a23 */ /* 0x100fe40000010800 */
[--C-:B------:R-:W-:Y:S02]  /*bcc0*/  FFMA.FTZ R207, R22, c[0x0][0x23c], -R0.reuse ;  /* 0x00008f0016cf7a23 */ /* 0x100fe40000010800 */
[----:B------:R-:W-:Y:S01]  /*bcd0*/  FFMA.FTZ R224, R20, c[0x0][0x23c], -R0 ;  /* 0x00008f0014e07a23 */ /* 0x000fe20000010800 */
[----:B------:R-:W-:Y:S01]  /*bce0*/  STL [R1+0x34], R191 ;  /* 0x000034bf01007387 */ /* 0x000fe20000100800 */
[----:B------:R-:W-:-:S02]  /*bcf0*/  FMUL.FTZ R0, R153, R3 ;  /* 0x0000000399007220 */ /* 0x000fc40000410000 */
[-C--:B------:R-:W-:Y:S01]  /*bd00*/  FMUL.FTZ R22, R92, R3.reuse ;  /* 0x000000035c167220 */ /* 0x080fe20000410000 */
[----:B------:R1:W-:Y:S01]  /*bd10*/  STL [R1+0x80], R19 ;  /* 0x0000801301007387 */ /* 0x0003e20000100800 */
[----:B------:R-:W-:-:S03]  /*bd20*/  FMUL.FTZ R20, R93, R3 ;  /* 0x000000035d147220 */ /* 0x000fc60000410000 */
[----:B------:R-:W-:Y:S04]  /*bd30*/  STL [R1+0x84], R0 ;  /* 0x0000840001007387 */ /* 0x000fe80000100800 */
[----:B------:R3:W-:Y:S04]  /*bd40*/  STL [R1+0x130], R22 ;  /* 0x0001301601007387 */ /* 0x0007e80000100800 */
[----:B------:R3:W-:Y:S01]  /*bd50*/  STL [R1+0x134], R20 ;  /* 0x0001341401007387 */ /* 0x0007e20000100800 */
[-C--:B------:R-:W-:Y:S02]  /*bd60*/  FMUL.FTZ R189, R81, R3.reuse ;  /* 0x0000000351bd7220 */ /* 0x080fe40000410000 */
[----:B-1----:R-:W-:-:S05]  /*bd70*/  FMUL.FTZ R19, R96, R3 ;  /* 0x0000000360137220 */ /* 0x002fca0000410000 */
[----:B------:R1:W-:Y:S01]  /*bd80*/  STL [R1+0x13c], R19 ;  /* 0x00013c1301007387 */ /* 0x0003e20000100800 */
[-C--:B---3--:R-:W-:Y:S02]  /*bd90*/  FMUL.FTZ R22, R97, R3.reuse ;  /* 0x0000000361167220 */ /* 0x088fe40000410000 */
[----:B------:R-:W-:-:S03]  /*bda0*/  FMUL.FTZ R20, R108, R3 ;  /* 0x000000036c147220 */ /* 0x000fc60000410000 */
[----:B------:R-:W-:Y:S01]  /*bdb0*/  STL [R1+0x140], R22 ;  /* 0x0001401601007387 */ /* 0x000fe20000100800 */
[----:B------:R-:W-:-:S03]  /*bdc0*/  FMUL.FTZ R0, R145, R3 ;  /* 0x0000000391007220 */ /* 0x000fc60000410000 */
[----:B------:R3:W-:Y:S01]  /*bdd0*/  STL [R1+0x14c], R20 ;  /* 0x00014c1401007387 */ /* 0x0007e20000100800 */
[-C--:B------:R-:W-:Y:S02]  /*bde0*/  FMUL.FTZ R37, R148, R3.reuse ;  /* 0x0000000394257220 */ /* 0x080fe40000410000 */
[-C--:B------:R-:W-:Y:S02]  /*bdf0*/  FMUL.FTZ R41, R149, R3.reuse ;  /* 0x0000000395297220 */ /* 0x080fe40000410000 */
[-C--:B------:R-:W-:Y:S02]  /*be00*/  FMUL.FTZ R52, R144, R3.reuse ;  /* 0x0000000390347220 */ /* 0x080fe40000410000 */
[-C--:B------:R-:W-:Y:S02]  /*be10*/  FMUL.FTZ R49, R140, R3.reuse ;  /* 0x000000038c317220 */ /* 0x080fe40000410000 */
[-C--:B-1----:R-:W-:Y:S02]  /*be20*/  FMUL.FTZ R19, R109, R3.reuse ;  /* 0x000000036d137220 */ /* 0x082fe40000410000 */
[----:B------:R-:W-:-:S02]  /*be30*/  FMUL.FTZ R152, R141, R3 ;  /* 0x000000038d987220 */ /* 0x000fc40000410000 */
[-C--:B------:R-:W-:Y:S01]  /*be40*/  FMUL.FTZ R190, R136, R3.reuse ;  /* 0x0000000388be7220 */ /* 0x080fe20000410000 */
[----:B------:R1:W-:Y:S01]  /*be50*/  STL [R1+0x150], R19 ;  /* 0x0001501301007387 */ /* 0x0003e20000100800 */
[-C--:B------:R-:W-:Y:S02]  /*be60*/  FMUL.FTZ R153, R137, R3.reuse ;  /* 0x0000000389997220 */ /* 0x080fe40000410000 */
[-C--:B------:R-:W-:Y:S02]  /*be70*/  FMUL.FTZ R194, R76, R3.reuse ;  /* 0x000000034cc27220 */ /* 0x080fe40000410000 */
[-C--:B------:R-:W-:Y:S02]  /*be80*/  FMUL.FTZ R252, R77, R3.reuse ;  /* 0x000000034dfc7220 */ /* 0x080fe40000410000 */
[-C--:B------:R-:W-:Y:S02]  /*be90*/  FMUL.FTZ R188, R80, R3.reuse ;  /* 0x0000000350bc7220 */ /* 0x080fe40000410000 */
[----:B------:R-:W-:-:S02]  /*bea0*/  FMUL.FTZ R97, R112, R3 ;  /* 0x0000000370617220 */ /* 0x000fc40000410000 */
[-C--:B------:R-:W-:Y:S02]  /*beb0*/  FMUL.FTZ R81, R113, R3.reuse ;  /* 0x0000000371517220 */ /* 0x080fe40000410000 */
[-C--:B---3--:R-:W-:Y:S02]  /*bec0*/  FMUL.FTZ R20, R124, R3.reuse ;  /* 0x000000037c147220 */ /* 0x088fe40000410000 */
[-C--:B-1----:R-:W-:Y:S02]  /*bed0*/  FMUL.FTZ R19, R125, R3.reuse ;  /* 0x000000037d137220 */ /* 0x082fe40000410000 */
[----:B------:R-:W-:Y:S02]  /*bee0*/  FFMA.FTZ R3, R230, R3, R16 ;  /* 0x00000003e6037223 */ /* 0x000fe40000010010 */
[----:B------:R-:W-:Y:S02]  /*bef0*/  IMAD.MOV.U32 R230, RZ, RZ, R0 ;  /* 0x000000ffffe67224 */ /* 0x000fe400078e0000 */
[----:B------:R-:W1:Y:S01]  /*bf00*/  MUFU.EX2 R0, R35 ;  /* 0x0000002300007308 */ /* 0x000e620000000800 */
[----:B------:R-:W-:-:S02]  /*bf10*/  ISETP.GE.AND P1, PT, R2, R61, PT ;  /* 0x0000003d0200720c */ /* 0x000fc40003f26270 */
[-C--:B------:R-:W-:Y:S01]  /*bf20*/  ISETP.GE.AND P0, PT, R14, R61.reuse, PT ;  /* 0x0000003d0e00720c */ /* 0x080fe20003f06270 */
[----:B-1----:R-:W-:Y:S01]  /*bf30*/  FADD.FTZ R57, R0, R3 ;  /* 0x0000000300397221 */ /* 0x002fe20000010000 */
[----:B------:R-:W-:Y:S02]  /*bf40*/  FSEL R3, R174, -INF , !P1 ;  /* 0xff800000ae037808 */ /* 0x000fe40004800000 */
[----:B------:R-:W-:Y:S02]  /*bf50*/  F2FP.PACK_AB R64, R0, R16 ;  /* 0x000000100040723e */ /* 0x000fe400000000ff */
[----:B------:R-:W-:Y:S02]  /*bf60*/  FSEL R16, R175, -INF , !P0 ;  /* 0xff800000af107808 */ /* 0x000fe40004000000 */
[----:B------:R-:W-:Y:S02]  /*bf70*/  ISETP.GE.AND P1, PT, R13, R61, PT ;  /* 0x0000003d0d00720c */ /* 0x000fe40003f26270 */
[----:B------:R-:W-:-:S02]  /*bf80*/  FMNMX.FTZ R0, R131, R3, !PT ;  /* 0x0000000383007209 */ /* 0x000fc40007810000 */
[-C--:B------:R-:W-:Y:S02]  /*bf90*/  ISETP.GE.AND P0, PT, R12, R61.reuse, PT ;  /* 0x0000003d0c00720c */ /* 0x080fe40003f06270 */
[----:B------:R-:W-:Y:S02]  /*bfa0*/  FSEL R33, R134, -INF , !P1 ;  /* 0xff80000086217808 */ /* 0x000fe40004800000 */
[----:B------:R-:W-:Y:S02]  /*bfb0*/  FMNMX.FTZ R0, R16, R0, !PT ;  /* 0x0000000010007209 */ /* 0x000fe40007810000 */
        /* <DEDUP_REMOVED lines=31> */
[-C--:B------:R-:W-:Y:S02]  /*c1b0*/  ISETP.GE.AND P1, PT, R18, R61.reuse, PT ;  /* 0x0000003d1200720c */ /* 0x080fe40003f26270 */
[----:B------:R-:W-:Y:S01]  /*c1c0*/  FMNMX.FTZ R0, R23, R0, !PT ;  /* 0x0000000017007209 */ /* 0x000fe20007810000 */
[----:B------:R1:W-:Y:S01]  /*c1d0*/  STL [R1+0x15c], R20 ;  /* 0x00015c1401007387 */ /* 0x0003e20000100800 */
[----:B------:R-:W-:-:S02]  /*c1e0*/  ISETP.GE.AND P0, PT, R21, R61, PT ;  /* 0x0000003d1500720c */ /* 0x000fc40003f06270 */
[----:B------:R-:W-:Y:S01]  /*c1f0*/  FMNMX.FTZ R0, R22, R0, !PT ;  /* 0x0000000016007209 */ /* 0x000fe20007810000 */
[----:B------:R3:W-:Y:S01]  /*c200*/  STL [R1+0x160], R19 ;  /* 0x0001601301007387 */ /* 0x0007e20000100800 */
[----:B-1----:R-:W-:Y:S02]  /*c210*/  FSEL R20, R38, -INF , !P1 ;  /* 0xff80000026147808 */ /* 0x002fe40004800000 */
[----:B---3--:R-:W-:Y:S02]  /*c220*/  FSEL R19, R39, -INF , !P0 ;  /* 0xff80000027137808 */ /* 0x008fe40004000000 */
[----:B------:R-:W-:-:S04]  /*c230*/  FMNMX.FTZ R0, R20, R0, !PT ;  /* 0x0000000014007209 */ /* 0x000fc80007810000 */
[----:B------:R-:W-:-:S05]  /*c240*/  FMNMX.FTZ R0, R19, R0, !PT ;  /* 0x0000000013007209 */ /* 0x000fca0007810000 */
[----:B------:R-:W1:Y:S02]  /*c250*/  SHFL.BFLY PT, R34, R0, 0x2, 0x1f ;  /* 0x0c401f0000227f89 */ /* 0x000e6400000e0000 */
[----:B-1----:R-:W-:-:S05]  /*c260*/  FMNMX.FTZ R0, R0, R34, !PT ;  /* 0x0000002200007209 */ /* 0x002fca0007810000 */
[----:B------:R-:W1:Y:S02]  /*c270*/  SHFL.BFLY PT, R34, R0, 0x1, 0x1f ;  /* 0x0c201f0000227f89 */ /* 0x000e6400000e0000 */
        /* <DEDUP_REMOVED lines=9> */
[--C-:B------:R-:W-:Y:S02]  /*c310*/  FFMA.FTZ R42, R16, c[0x0][0x23c], -R0.reuse ;  /* 0x00008f00102a7a23 */ /* 0x100fe40000010800 */
[--C-:B------:R-:W-:Y:S02]  /*c320*/  FFMA.FTZ R50, R33, c[0x0][0x23c], -R0.reuse ;  /* 0x00008f0021327a23 */ /* 0x100fe40000010800 */
[--C-:B------:R-:W-:Y:S02]  /*c330*/  FFMA.FTZ R51, R32, c[0x0][0x23c], -R0.reuse ;  /* 0x00008f0020337a23 */ /* 0x100fe40000010800 */
[--C-:B------:R-:W-:Y:S02]  /*c340*/  FFMA.FTZ R65, R31, c[0x0][0x23c], -R0.reuse ;  /* 0x00008f001f417a23 */ /* 0x100fe40000010800 */
[----:B------:R-:W-:-:S02]  /*c350*/  FFMA.FTZ R66, R30, c[0x0][0x23c], -R0 ;  /* 0x00008f001e427a23 */ /* 0x000fc40000010800 */
[--C-:B------:R-:W-:Y:S02]  /*c360*/  FFMA.FTZ R92, R29, c[0x0][0x23c], -R0.reuse ;  /* 0x00008f001d5c7a23 */ /* 0x100fe40000010800 */
        /* <DEDUP_REMOVED lines=8> */
[----:B------:R-:W-:Y:S02]  /*c3f0*/  FFMA.FTZ R145, R19, c[0x0][0x23c], -R0 ;  /* 0x00008f0013917a23 */ /* 0x000fe40000010800 */
[----:B-1----:R-:W-:Y:S02]  /*c400*/  FMUL.FTZ R0, R154, R3 ;  /* 0x000000039a007220 */ /* 0x002fe40000410000 */
[----:B------:R-:W-:-:S02]  /*c410*/  IMAD.MOV.U32 R38, RZ, RZ, R188 ;  /* 0x000000ffff267224 */ /* 0x000fc400078e00bc */
[-C--:B------:R-:W-:Y:S01]  /*c420*/  FMUL.FTZ R188, R155, R3.reuse ;  /* 0x000000039bbc7220 */ /* 0x080fe20000410000 */
[----:B------:R-:W-:Y:S04]  /*c430*/  STL [R1+0x194], R61 ;  /* 0x0001943d01007387 */ /* 0x000fe80000100800 */
[----:B------:R-:W-:Y:S01]  /*c440*/  STL [R1+0x30], R174 ;  /* 0x000030ae01007387 */ /* 0x000fe20000100800 */
[----:B------:R-:W-:-:S03]  /*c450*/  FMUL.FTZ R22, R94, R3 ;  /* 0x000000035e167220 */ /* 0x000fc60000410000 */
[----:B------:R-:W-:Y:S04]  /*c460*/  STL [R1+0x88], R0 ;  /* 0x0000880001007387 */ /* 0x000fe80000100800 */
[----:B------:R1:W-:Y:S01]  /*c470*/  STL [R1+0x1ac], R188 ;  /* 0x0001acbc01007387 */ /* 0x0003e20000100800 */
[-C--:B------:R-:W-:Y:S02]  /*c480*/  FMUL.FTZ R24, R99, R3.reuse ;  /* 0x0000000363187220 */ /* 0x080fe40000410000 */
[-C--:B------:R-:W-:Y:S02]  /*c490*/  FMUL.FTZ R23, R110, R3.reuse ;  /* 0x000000036e177220 */ /* 0x080fe40000410000 */
[----:B-1----:R-:W-:-:S05]  /*c4a0*/  FMUL.FTZ R188, R83, R3 ;  /* 0x0000000353bc7220 */ /* 0x002fca0000410000 */
[----:B------:R-:W-:Y:S04]  /*c4b0*/  STL [R1+0x1b0], R188 ;  /* 0x0001b0bc01007387 */ /* 0x000fe80000100800 */
[----:B------:R1:W-:Y:S02]  /*c4c0*/  STL [R1+0x138], R22 ;  /* 0x0001381601007387 */ /* 0x0003e40000100800 */
[----:B-1----:R-:W-:-:S05]  /*c4d0*/  FMUL.FTZ R22, R98, R3 ;  /* 0x0000000362167220 */ /* 0x002fca0000410000 */
[----:B------:R1:W-:Y:S04]  /*c4e0*/  STL [R1+0x144], R22 ;  /* 0x0001441601007387 */ /* 0x0003e80000100800 */
[----:B------:R-:W-:Y:S04]  /*c4f0*/  STL [R1+0x148], R24 ;  /* 0x0001481801007387 */ /* 0x000fe80000100800 */
[----:B------:R3:W-:Y:S01]  /*c500*/  STL [R1+0x154], R23 ;  /* 0x0001541701007387 */ /* 0x0007e20000100800 */
[----:B-1----:R-:W-:-:S05]  /*c510*/  FMUL.FTZ R22, R111, R3 ;  /* 0x000000036f167220 */ /* 0x002fca0000410000 */
[----:B------:R1:W-:Y:S01]  /*c520*/  STL [R1+0x158], R22 ;  /* 0x0001581601007387 */ /* 0x0003e20000100800 */
[----:B---3--:R-:W-:-:S05]  /*c530*/  FMUL.FTZ R23, R126, R3 ;  /* 0x000000037e177220 */ /* 0x008fca0000410000 */
[----:B------:R-:W-:Y:S01]  /*c540*/  STL [R1+0x164], R23 ;  /* 0x0001641701007387 */ /* 0x000fe20000100800 */
[----:B-1----:R-:W-:-:S05]  /*c550*/  FMUL.FTZ R22, R127, R3 ;  /* 0x000000037f167220 */ /* 0x002fca0000410000 */
[----:B------:R1:W-:Y:S04]  /*c560*/  STL [R1+0x168], R22 ;  /* 0x0001681601007387 */ /* 0x0003e80000100800 */
[----:B------:R-:W3:Y:S01]  /*c570*/  LDL R188, [R1+0x104] ;  /* 0x0001040001bc7983 */ /* 0x000ee20000100800 */
[-C--:B------:R-:W-:Y:S01]  /*c580*/  ISETP.GE.AND P0, PT, R2, R63.reuse, PT ;  /* 0x0000003f0200720c */ /* 0x080fe20003f06270 */
[----:B------:R2:W1:Y:S01]  /*c590*/  MUFU.EX2 R40, R34 ;  /* 0x0000002200287308 */ /* 0x0004620000000800 */
[----:B------:R-:W-:Y:S01]  /*c5a0*/  ISETP.GE.AND P1, PT, R14, R63, PT ;  /* 0x0000003f0e00720c */ /* 0x000fe20003f26270 */
[----:B------:R-:W-:Y:S02]  /*c5b0*/  FMUL.FTZ R0, R147, R3 ;  /* 0x0000000393007220 */ /* 0x000fe40000410000 */
[----:B------:R-:W-:-:S02]  /*c5c0*/  IMAD.MOV.U32 R36, RZ, RZ, R191 ;  /* 0x000000ffff247224 */ /* 0x000fc400078e00bf */
[----:B------:R-:W-:Y:S02]  /*c5d0*/  IMAD.MOV.U32 R32, RZ, RZ, R230 ;  /* 0x000000ffff207224 */ /* 0x000fe400078e00e6 */
[----:B------:R-:W-:Y:S02]  /*c5e0*/  FMUL.FTZ R20, R151, R3 ;  /* 0x0000000397147220 */ /* 0x000fe40000410000 */
[----:B------:R-:W-:Y:S01]  /*c5f0*/  IMAD.MOV.U32 R151, RZ, RZ, R36 ;  /* 0x000000ffff977224 */ /* 0x000fe200078e0024 */
[----:B--2---:R-:W-:Y:S01]  /*c600*/  FSEL R34, R222, -INF , !P0 ;  /* 0xff800000de227808 */ /* 0x004fe20004000000 */
[----:B------:R-:W-:Y:S01]  /*c610*/  IMAD.MOV.U32 R222, RZ, RZ, R38 ;  /* 0x000000ffffde7224 */ /* 0x000fe200078e0026 */
[----:B------:R-:W-:Y:S02]  /*c620*/  FSEL R38, R223, -INF , !P1 ;  /* 0xff800000df267808 */ /* 0x000fe40004800000 */
[-C--:B------:R-:W-:Y:S02]  /*c630*/  ISETP.GE.AND P0, PT, R13, R63.reuse, PT ;  /* 0x0000003f0d00720c */ /* 0x080fe40003f06270 */
[----:B------:R-:W-:Y:S01]  /*c640*/  ISETP.GE.AND P1, PT, R12, R63, PT ;  /* 0x0000003f0c00720c */ /* 0x000fe20003f26270 */
[----:B------:R-:W-:Y:S01]  /*c650*/  IMAD.MOV.U32 R223, RZ, RZ, R0 ;  /* 0x000000ffffdf7224 */ /* 0x000fe200078e0000 */
[----:B------:R-:W-:Y:S01]  /*c660*/  FSEL R36, R218, -INF , !P0 ;  /* 0xff800000da247808 */ /* 0x000fe20004000000 */
[----:B------:R-:W-:Y:S01]  /*c670*/  IMAD.MOV.U32 R0, RZ, RZ, R32 ;  /* 0x000000ffff007224 */ /* 0x000fe200078e0020 */
[----:B------:R-:W-:-:S02]  /*c680*/  FSEL R32, R219, -INF , !P1 ;  /* 0xff800000db207808 */ /* 0x000fc40004800000 */
[-C--:B------:R-:W-:Y:S02]  /*c690*/  ISETP.GE.AND P0, PT, R11, R63.reuse, PT ;  /* 0x0000003f0b00720c */ /* 0x080fe40003f06270 */
[----:B------:R-:W-:Y:S02]  /*c6a0*/  ISETP.GE.AND P1, PT, R10, R63, PT ;  /* 0x0000003f0a00720c */ /* 0x000fe40003f26270 */
[-C--:B------:R-:W-:Y:S02]  /*c6b0*/  ISETP.GE.AND P5, PT, R2, R62.reuse, PT ;  /* 0x0000003e0200720c */ /* 0x080fe40003fa6270 */
[----:B------:R-:W-:Y:S02]  /*c6c0*/  ISETP.GE.AND P6, PT, R14, R62, PT ;  /* 0x0000003e0e00720c */ /* 0x000fe40003fc6270 */
[----:B------:R-:W-:Y:S02]  /*c6d0*/  FSEL R30, R214, -INF , !P0 ;  /* 0xff800000d61e7808 */ /* 0x000fe40004000000 */
[----:B------:R-:W-:-:S02]  /*c6e0*/  FSEL R28, R215, -INF , !P1 ;  /* 0xff800000d71c7808 */ /* 0x000fc40004800000 */
[-C--:B------:R-:W-:Y:S02]  /*c6f0*/  ISETP.GE.AND P0, PT, R9, R63.reuse, PT ;  /* 0x0000003f0900720c */ /* 0x080fe40003f06270 */
[----:B------:R-:W-:Y:S01]  /*c700*/  ISETP.GE.AND P1, PT, R8, R63, PT ;  /* 0x0000003f0800720c */ /* 0x000fe20003f26270 */
[----:B------:R-:W-:Y:S01]  /*c710*/  IMAD.MOV.U32 R33, RZ, RZ, R190 ;  /* 0x000000ffff217224 */ /* 0x000fe200078e00be */
[----:B------:R-:W-:Y:S02]  /*c720*/  FSEL R35, R220, -INF , !P5 ;  /* 0xff800000dc237808 */ /* 0x000fe40006800000 */
[----:B------:R-:W-:Y:S01]  /*c730*/  FSEL R39, R221, -INF , !P6 ;  /* 0xff800000dd277808 */ /* 0x000fe20007000000 */
[-C--:B------:R-:W-:Y:S01]  /*c740*/  FMUL.FTZ R19, R150, R3.reuse ;  /* 0x0000000396137220 */ /* 0x080fe20000410000 */
[-C--:B------:R-:W-:Y:S02]  /*c750*/  ISETP.GE.AND P5, PT, R13, R62.reuse, PT ;  /* 0x0000003e0d00720c */ /* 0x080fe40003fa6270 */
[----:B------:R-:W-:Y:S01]  /*c760*/  ISETP.GE.AND P6, PT, R12, R62, PT ;  /* 0x0000003e0c00720c */ /* 0x000fe20003fc6270 */
[----:B------:R-:W-:Y:S01]  /*c770*/  FMUL.FTZ R150, R146, R3 ;  /* 0x0000000392967220 */ /* 0x000fe20000410000 */
[----:B------:R-:W-:-:S02]  /*c780*/  FSEL R26, R210, -INF , !P0 ;  /* 0xff800000d21a7808 */ /* 0x000fc40004000000 */
[----:B------:R-:W-:Y:S01]  /*c790*/  FSEL R24, R211, -INF , !P1 ;  /* 0xff800000d3187808 */ /* 0x000fe20004800000 */
[----:B------:R-:W-:Y:S01]  /*c7a0*/  IMAD.MOV.U32 R154, RZ, RZ, R33 ;  /* 0x000000ffff9a7224 */ /* 0x000fe200078e0021 */
[-C--:B------:R-:W-:Y:S01]  /*c7b0*/  ISETP.GE.AND P0, PT, R7, R63.reuse, PT ;  /* 0x0000003f0700720c */ /* 0x080fe20003f06270 */
[----:B------:R-:W-:Y:S01]  /*c7c0*/  IMAD.MOV.U32 R146, RZ, RZ, R37 ;  /* 0x000000ffff927224 */ /* 0x000fe200078e0025 */
[----:B------:R-:W-:Y:S01]  /*c7d0*/  ISETP.GE.AND P1, PT, R6, R63, PT ;  /* 0x0000003f0600720c */ /* 0x000fe20003f26270 */
[----:B------:R-:W-:Y:S01]  /*c7e0*/  IMAD.MOV.U32 R221, RZ, RZ, R19 ;  /* 0x000000ffffdd7224 */ /* 0x000fe200078e0013 */
[----:B------:R-:W-:Y:S02]  /*c7f0*/  FSEL R37, R216, -INF , !P5 ;  /* 0xff800000d8257808 */ /* 0x000fe40006800000 */
[----:B------:R-:W-:Y:S02]  /*c800*/  FSEL R33, R217, -INF , !P6 ;  /* 0xff800000d9217808 */ /* 0x000fe40007000000 */
[----:B------:R-:W-:-:S02]  /*c810*/  ISETP.GE.AND P5, PT, R11, R62, PT ;  /* 0x0000003e0b00720c */ /* 0x000fc40003fa6270 */
[----:B------:R-:W-:Y:S02]  /*c820*/  ISETP.GE.AND P6, PT, R10, R62, PT ;  /* 0x0000003e0a00720c */ /* 0x000fe40003fc6270 */
[----:B-1----:R-:W-:Y:S02]  /*c830*/  FSEL R22, R202, -INF , !P0 ;  /* 0xff800000ca167808 */ /* 0x002fe40004000000 */
[----:B------:R-:W-:Y:S02]  /*c840*/  FSEL R19, R203, -INF , !P1 ;  /* 0xff800000cb137808 */ /* 0x000fe40004800000 */
[-C--:B------:R-:W-:Y:S02]  /*c850*/  ISETP.GE.AND P0, PT, R5, R63.reuse, PT ;  /* 0x0000003f0500720c */ /* 0x080fe40003f06270 */
[----:B------:R-:W-:Y:S02]  /*c860*/  ISETP.GE.AND P1, PT, R4, R63, PT ;  /* 0x0000003f0400720c */ /* 0x000fe40003f26270 */
[----:B------:R-:W-:-:S02]  /*c870*/  FSEL R31, R212, -INF , !P5 ;  /* 0xff800000d41f7808 */ /* 0x000fc40006800000 */
[----:B------:R-:W-:Y:S02]  /*c880*/  FSEL R29, R213, -INF , !P6 ;  /* 0xff800000d51d7808 */ /* 0x000fe40007000000 */
[-C--:B------:R-:W-:Y:S02]  /*c890*/  ISETP.GE.AND P5, PT, R9, R62.reuse, PT ;  /* 0x0000003e0900720c */ /* 0x080fe40003fa6270 */
[----:B------:R-:W-:Y:S02]  /*c8a0*/  ISETP.GE.AND P6, PT, R8, R62, PT ;  /* 0x0000003e0800720c */ /* 0x000fe40003fc6270 */
[----:B------:R-:W-:Y:S02]  /*c8b0*/  FSEL R9, R198, -INF , !P0 ;  /* 0xff800000c6097808 */ /* 0x000fe40004000000 */
[----:B------:R-:W-:Y:S02]  /*c8c0*/  FSEL R8, R199, -INF , !P1 ;  /* 0xff800000c7087808 */ /* 0x000fe40004800000 */
[----:B------:R-:W-:-:S02]  /*c8d0*/  ISETP.GE.AND P0, PT, R15, R63, PT ;  /* 0x0000003f0f00720c */ /* 0x000fc40003f06270 */
[----:B------:R-:W-:Y:S02]  /*c8e0*/  ISETP.GE.AND P1, PT, R17, R63, PT ;  /* 0x0000003f1100720c */ /* 0x000fe40003f26270 */
[----:B------:R-:W-:Y:S02]  /*c8f0*/  FSEL R27, R208, -INF , !P5 ;  /* 0xff800000d01b7808 */ /* 0x000fe40006800000 */
[----:B------:R-:W-:Y:S01]  /*c900*/  FSEL R25, R209, -INF , !P6 ;  /* 0xff800000d1197808 */ /* 0x000fe20007000000 */
[----:B------:R-:W-:Y:S01]  /*c910*/  STL [R1+0x198], R62 ;  /* 0x0001983e01007387 */ /* 0x000fe20000100800 */
[-C--:B------:R-:W-:Y:S02]  /*c920*/  ISETP.GE.AND P5, PT, R7, R62.reuse, PT ;  /* 0x0000003e0700720c */ /* 0x080fe40003fa6270 */
[----:B------:R-:W-:Y:S01]  /*c930*/  ISETP.GE.AND P6, PT, R6, R62, PT ;  /* 0x0000003e0600720c */ /* 0x000fe20003fc6270 */
[----:B------:R1:W-:Y:S01]  /*c940*/  STL [R1+0x19c], R63 ;  /* 0x00019c3f01007387 */ /* 0x0003e20000100800 */
[----:B------:R-:W-:-:S02]  /*c950*/  FSEL R7, R186, -INF , !P0 ;  /* 0xff800000ba077808 */ /* 0x000fc40004000000 */
[----:B------:R-:W-:Y:S02]  /*c960*/  FSEL R6, R187, -INF , !P1 ;  /* 0xff800000bb067808 */ /* 0x000fe40004800000 */
[-C--:B------:R-:W-:Y:S02]  /*c970*/  ISETP.GE.AND P0, PT, R18, R63.reuse, PT ;  /* 0x0000003f1200720c */ /* 0x080fe40003f06270 */
[----:B------:R-:W-:Y:S01]  /*c980*/  ISETP.GE.AND P1, PT, R21, R63, PT ;  /* 0x0000003f1500720c */ /* 0x000fe20003f26270 */
[----:B-1----:R-:W-:Y:S01]  /*c990*/  IMAD.MOV.U32 R63, RZ, RZ, R0 ;  /* 0x000000ffff3f7224 */ /* 0x002fe200078e0000 */
[----:B------:R-:W-:-:S04]  /*c9a0*/  FMNMX.FTZ R0, R130, R35, !PT ;  /* 0x0000002382007209 */ /* 0x000fc80007810000 */
        /* <DEDUP_REMOVED lines=13> */
[----:B------:R-:W-:-:S02]  /*ca80*/  FSEL R23, R200, -INF , !P5 ;  /* 0xff800000c8177808 */ /* 0x000fc40006800000 */
[----:B------:R-:W-:Y:S02]  /*ca90*/  FMNMX.FTZ R2, R25, R2, !PT ;  /* 0x0000000219027209 */ /* 0x000fe40007810000 */
[----:B------:R-:W-:Y:S01]  /*caa0*/  FMNMX.FTZ R0, R24, R0, !PT ;  /* 0x0000000018007209 */ /* 0x000fe20007810000 */
[----:B------:R-:W-:Y:S01]  /*cab0*/  IMAD.MOV.U32 R16, RZ, RZ, R174 ;  /* 0x000000ffff107224 */ /* 0x000fe200078e00ae */
[----:B------:R-:W-:Y:S01]  /*cac0*/  ISETP.GE.AND P5, PT, R5, R62, PT ;  /* 0x0000003e0500720c */ /* 0x000fe20003fa6270 */
[----:B------:R-:W-:Y:S01]  /*cad0*/  IMAD.MOV.U32 R220, RZ, RZ, R20 ;  /* 0x000000ffffdc7224 */ /* 0x000fe200078e0014 */
[----:B------:R-:W-:Y:S02]  /*cae0*/  FSEL R20, R201, -INF , !P6 ;  /* 0xff800000c9147808 */ /* 0x000fe40007000000 */
[----:B------:R-:W-:Y:S02]  /*caf0*/  FMNMX.FTZ R2, R23, R2, !PT ;  /* 0x0000000217027209 */ /* 0x000fe40007810000 */
[----:B------:R-:W-:Y:S01]  /*cb00*/  FMNMX.FTZ R0, R22, R0, !PT ;  /* 0x0000000016007209 */ /* 0x000fe20007810000 */
[----:B------:R-:W-:Y:S01]  /*cb10*/  IMAD.MOV.U32 R155, RZ, RZ, R16 ;  /* 0x000000ffff9b7224 */ /* 0x000fe200078e0010 */
[----:B------:R-:W-:-:S02]  /*cb20*/  ISETP.GE.AND P6, PT, R4, R62, PT ;  /* 0x0000003e0400720c */ /* 0x000fc40003fc6270 */
[----:B------:R-:W-:Y:S02]  /*cb30*/  FSEL R16, R196, -INF , !P5 ;  /* 0xff800000c4107808 */ /* 0x000fe40006800000 */
[----:B------:R-:W-:Y:S02]  /*cb40*/  FMNMX.FTZ R2, R20, R2, !PT ;  /* 0x0000000214027209 */ /* 0x000fe40007810000 */
[----:B------:R-:W-:Y:S02]  /*cb50*/  FMNMX.FTZ R0, R19, R0, !PT ;  /* 0x0000000013007209 */ /* 0x000fe40007810000 */
[----:B------:R-:W-:Y:S02]  /*cb60*/  ISETP.GE.AND P5, PT, R15, R62, PT ;  /* 0x0000003e0f00720c */ /* 0x000fe40003fa6270 */
[----:B------:R-:W-:Y:S02]  /*cb70*/  FSEL R14, R197, -INF , !P6 ;  /* 0xff800000c50e7808 */ /* 0x000fe40007000000 */
[----:B------:R-:W-:-:S02]  /*cb80*/  FMNMX.FTZ R2, R16, R2, !PT ;  /* 0x0000000210027209 */ /* 0x000fc40007810000 */
[----:B------:R-:W-:Y:S01]  /*cb90*/  FMNMX.FTZ R0, R9, R0, !PT ;  /* 0x0000000009007209 */ /* 0x000fe20007810000 */
[----:B------:R-:W-:Y:S01]  /*cba0*/  IMAD.MOV.U32 R230, RZ, RZ, R41 ;  /* 0x000000ffffe67224 */ /* 0x000fe200078e0029 */
[----:B------:R-:W-:Y:S01]  /*cbb0*/  ISETP.GE.AND P6, PT, R17, R62, PT ;  /* 0x0000003e1100720c */ /* 0x000fe20003fc6270 */
[-C--:B------:R-:W-:Y:S01]  /*cbc0*/  FMUL.FTZ R142, R142, R3.reuse ;  /* 0x000000038e8e7220 */ /* 0x080fe20000410000 */
[----:B------:R-:W-:Y:S01]  /*cbd0*/  FSEL R13, R184, -INF , !P5 ;  /* 0xff800000b80d7808 */ /* 0x000fe20006800000 */
[-C--:B------:R-:W-:Y:S01]  /*cbe0*/  FMUL.FTZ R96, R143, R3.reuse ;  /* 0x000000038f607220 */ /* 0x080fe20000410000 */
[----:B------:R-:W-:Y:S01]  /*cbf0*/  FMNMX.FTZ R2, R14, R2, !PT ;  /* 0x000000020e027209 */ /* 0x000fe20007810000 */
[-C--:B------:R-:W-:Y:S02]  /*cc00*/  FMUL.FTZ R149, R138, R3.reuse ;  /* 0x000000038a957220 */ /* 0x080fe40000410000 */
[-C--:B------:R-:W-:Y:S02]  /*cc10*/  FMUL.FTZ R191, R139, R3.reuse ;  /* 0x000000038bbf7220 */ /* 0x080fe40000410000 */
[----:B------:R-:W-:-:S02]  /*cc20*/  FMUL.FTZ R61, R78, R3 ;  /* 0x000000034e3d7220 */ /* 0x000fc40000410000 */
[-C--:B------:R-:W-:Y:S02]  /*cc30*/  FMUL.FTZ R60, R79, R3.reuse ;  /* 0x000000034f3c7220 */ /* 0x080fe40000410000 */
[-C--:B------:R-:W-:Y:S02]  /*cc40*/  FMUL.FTZ R82, R82, R3.reuse ;  /* 0x0000000352527220 */ /* 0x080fe40000410000 */
[-C--:B------:R-:W-:Y:S02]  /*cc50*/  FMUL.FTZ R190, R95, R3.reuse ;  /* 0x000000035fbe7220 */ /* 0x080fe40000410000 */
[-C--:B------:R-:W-:Y:S02]  /*cc60*/  FMUL.FTZ R175, R114, R3.reuse ;  /* 0x0000000372af7220 */ /* 0x080fe40000410000 */
[-C--:B------:R-:W-:Y:S02]  /*cc70*/  FMUL.FTZ R174, R115, R3.reuse ;  /* 0x0000000373ae7220 */ /* 0x080fe40000410000 */
[----:B------:R-:W-:Y:S01]  /*cc80*/  FFMA.FTZ R41, R232, R3, R40 ;  /* 0x00000003e8297223 */ /* 0x000fe20000010028 */
        /* <DEDUP_REMOVED lines=8> */
[----:B------:R-:W-:Y:S02]  /*cd10*/  FSEL R5, R178, -INF , !P0 ;  /* 0xff800000b2057808 */ /* 0x000fe40004000000 */
[----:B------:R-:W-:Y:S02]  /*cd20*/  FMNMX.FTZ R0, R6, R3, !PT ;  /* 0x0000000306007209 */ /* 0x000fe40007810000 */
[----:B------:R-:W-:Y:S02]  /*cd30*/  FSEL R10, R177, -INF , !P6 ;  /* 0xff800000b10a7808 */ /* 0x000fe40007000000 */
[----:B------:R-:W-:Y:S02]  /*cd40*/  FMNMX.FTZ R2, R11, R2, !PT ;  /* 0x000000020b027209 */ /* 0x000fe40007810000 */
[----:B------:R-:W-:-:S02]  /*cd50*/  FSEL R4, R179, -INF , !P1 ;  /* 0xff800000b3047808 */ /* 0x000fc40004800000 */
[----:B------:R-:W-:Y:S02]  /*cd60*/  FMNMX.FTZ R3, R5, R0, !PT ;  /* 0x0000000005037209 */ /* 0x000fe40007810000 */
[----:B------:R-:W-:Y:S02]  /*cd70*/  FMNMX.FTZ R0, R10, R2, !PT ;  /* 0x000000020a007209 */ /* 0x000fe40007810000 */
[----:B------:R-:W-:-:S03]  /*cd80*/  FMNMX.FTZ R3, R4, R3, !PT ;  /* 0x0000000304037209 */ /* 0x000fc60007810000 */
[----:B------:R-:W1:Y:S04]  /*cd90*/  SHFL.BFLY PT, R2, R0, 0x2, 0x1f ;  /* 0x0c401f0000027f89 */ /* 0x000e6800000e0000 */
[----:B------:R-:W2:Y:S01]  /*cda0*/  SHFL.BFLY PT, R15, R3, 0x2, 0x1f ;  /* 0x0c401f00030f7f89 */ /* 0x000ea200000e0000 */
[----:B-1----:R-:W-:Y:S02]  /*cdb0*/  FMNMX.FTZ R2, R0, R2, !PT ;  /* 0x0000000200027209 */ /* 0x002fe40007810000 */
[----:B--2---:R-:W-:-:S03]  /*cdc0*/  FMNMX.FTZ R0, R3, R15, !PT ;  /* 0x0000000f03007209 */ /* 0x004fc60007810000 */
[----:B------:R-:W1:Y:S04]  /*cdd0*/  SHFL.BFLY PT, R15, R2, 0x1, 0x1f ;  /* 0x0c201f00020f7f89 */ /* 0x000e6800000e0000 */
[----:B------:R-:W2:Y:S01]  /*cde0*/  SHFL.BFLY PT, R3, R0, 0x1, 0x1f ;  /* 0x0c201f0000037f89 */ /* 0x000ea200000e0000 */
[----:B------:R-:W-:Y:S02]  /*cdf0*/  IMAD.MOV.U32 R177, RZ, RZ, R152 ;  /* 0x000000ffffb17224 */ /* 0x000fe400078e0098 */
[----:B------:R-:W-:Y:S01]  /*ce00*/  IMAD.MOV.U32 R198, RZ, RZ, R189 ;  /* 0x000000ffffc67224 */ /* 0x000fe200078e00bd */
[----:B------:R-:W-:Y:S01]  /*ce10*/  USHF.L.U32 UR12, UR12, 0x1, URZ ;  /* 0x000000010c0c7899 */ /* 0x000fe2000800063f */
[----:B------:R-:W-:Y:S01]  /*ce20*/  IMAD.MOV.U32 R21, RZ, RZ, R151 ;  /* 0x000000ffff157224 */ /* 0x000fe200078e0097 */
[----:B-1----:R-:W-:-:S02]  /*ce30*/  FMNMX.FTZ R152, R2, R15, !PT ;  /* 0x0000000f02987209 */ /* 0x002fc40007810000 */
[----:B--2---:R-:W-:-:S03]  /*ce40*/  FMNMX.FTZ R189, R0, R3, !PT ;  /* 0x0000000300bd7209 */ /* 0x004fc60007810000 */
[C---:B------:R-:W-:Y:S01]  /*ce50*/  FMUL.FTZ R2, R152.reuse, c[0x0][0x23c] ;  /* 0x00008f0098027a20 */ /* 0x040fe20000410000 */
[----:B------:R-:W-:Y:S02]  /*ce60*/  FSETP.NEU.FTZ.AND P6, PT, R152, -INF , PT ;  /* 0xff8000009800780b */ /* 0x000fe40003fdd000 */
[C---:B------:R-:W-:Y:S01]  /*ce70*/  FSETP.NEU.FTZ.AND P5, PT, R189.reuse, -INF , PT ;  /* 0xff800000bd00780b */ /* 0x040fe20003fbd000 */
[----:B------:R-:W-:Y:S01]  /*ce80*/  FMUL.FTZ R0, R189, c[0x0][0x23c] ;  /* 0x00008f00bd007a20 */ /* 0x000fe20000410000 */
[----:B------:R-:W-:Y:S01]  /*ce90*/  FSEL R2, R2, RZ, P6 ;  /* 0x000000ff02027208 */ /* 0x000fe20003000000 */
[----:B------:R-:W-:-:S03]  /*cea0*/  IMAD.MOV.U32 R197, RZ, RZ, R155 ;  /* 0x000000ffffc57224 */ /* 0x000fc600078e009b */
[----:B------:R-:W-:Y:S01]  /*ceb0*/  FSEL R0, R0, RZ, P5 ;  /* 0x000000ff00007208 */ /* 0x000fe20002800000 */
[----:B------:R-:W-:Y:S01]  /*cec0*/  IMAD.MOV.U32 R155, RZ, RZ, R49 ;  /* 0x000000ffff9b7224 */ /* 0x000fe200078e0031 */
[----:B------:R-:W-:Y:S01]  /*ced0*/  ULOP3.LUT UR4, UR12, UR41, URZ, 0x3c, !UPT ;  /* 0x000000290c047292 */ /* 0x000fe2000f8e3c3f */
[----:B------:R-:W-:Y:S02]  /*cee0*/  IMAD.MOV.U32 R147, RZ, RZ, R52 ;  /* 0x000000ffff937224 */ /* 0x000fe400078e0034 */
[--C-:B------:R-:W-:Y:S02]  /*cef0*/  FFMA.FTZ R151, R14, c[0x0][0x23c], -R2.reuse ;  /* 0x00008f000e977a23 */ /* 0x100fe40000010802 */
[----:B------:R-:W-:Y:S02]  /*cf00*/  FFMA.FTZ R143, R23, c[0x0][0x23c], -R2 ;  /* 0x00008f00178f7a23 */ /* 0x000fe40000010802 */
[----:B------:R-:W-:Y:S02]  /*cf10*/  FFMA.FTZ R98, R19, c[0x0][0x23c], -R0 ;  /* 0x00008f0013627a23 */ /* 0x000fe40000010800 */
[----:B---3--:R-:W-:-:S04]  /*cf20*/  IMAD.WIDE.U32 R14, R188, -0x2daee0ad, RZ ;  /* 0xd2511f53bc0e7825 */ /* 0x008fc800078e00ff */
[----:B------:R-:W-:Y:S02]  /*cf30*/  IMAD.MOV.U32 R185, RZ, RZ, R154 ;  /* 0x000000ffffb97224 */ /* 0x000fe400078e009a */
[----:B------:R-:W-:Y:S02]  /*cf40*/  IMAD.MOV.U32 R23, RZ, RZ, R153 ;  /* 0x000000ffff177224 */ /* 0x000fe400078e0099 */
[----:B------:R-:W-:Y:S02]  /*cf50*/  IMAD.MOV.U32 R19, RZ, RZ, R198 ;  /* 0x000000ffff137224 */ /* 0x000fe400078e00c6 */
[--C-:B------:R-:W-:Y:S02]  /*cf60*/  FFMA.FTZ R153, R13, c[0x0][0x23c], -R2.reuse ;  /* 0x00008f000d997a23 */ /* 0x100fe40000010802 */
[--C-:B------:R-:W-:Y:S02]  /*cf70*/  FFMA.FTZ R154, R12, c[0x0][0x23c], -R2.reuse ;  /* 0x00008f000c9a7a23 */ /* 0x100fe40000010802 */
[----:B------:R-:W-:-:S02]  /*cf80*/  FFMA.FTZ R187, R11, c[0x0][0x23c], -R2 ;  /* 0x00008f000bbb7a23 */ /* 0x000fc40000010802 */
[----:B------:R-:W-:Y:S02]  /*cf90*/  FFMA.FTZ R198, R7, c[0x0][0x23c], -R0 ;  /* 0x00008f0007c67a23 */ /* 0x000fe40000010800 */
[----:B------:R-:W-:Y:S02]  /*cfa0*/  IMAD.MOV.U32 R178, RZ, RZ, R82 ;  /* 0x000000ffffb27224 */ /* 0x000fe400078e0052 */
[----:B------:R-:W-:Y:S02]  /*cfb0*/  FFMA.FTZ R17, R35, c[0x0][0x23c], -R2 ;  /* 0x00008f0023117a23 */ /* 0x000fe40000010802 */
[----:B------:R-:W-:Y:S02]  /*cfc0*/  IMAD.MOV.U32 R11, RZ, RZ, R97 ;  /* 0x000000ffff0b7224 */ /* 0x000fe400078e0061 */
[----:B------:R-:W-:Y:S02]  /*cfd0*/  IMAD.MOV.U32 R176, RZ, RZ, R81 ;  /* 0x000000ffffb07224 */ /* 0x000fe400078e0051 */
[----:B------:R-:W-:-:S02]  /*cfe0*/  IMAD.MOV.U32 R12, RZ, RZ, R147 ;  /* 0x000000ffff0c7224 */ /* 0x000fc400078e0093 */
[----:B------:R-:W-:Y:S02]  /*cff0*/  IMAD.MOV.U32 R13, RZ, RZ, R150 ;  /* 0x000000ffff0d7224 */ /* 0x000fe400078e0096 */
[----:B------:R-:W-:Y:S01]  /*d000*/  IMAD.MOV.U32 R7, RZ, RZ, R155 ;  /* 0x000000ffff077224 */ /* 0x000fe200078e009b */
[----:B------:R-:W-:Y:S01]  /*d010*/  UIADD3 UR5, UR41, -0x4498517b, URZ ;  /* 0xbb67ae8529057890 */ /* 0x000fe2000fffe03f */
        /* <DEDUP_REMOVED lines=13> */
[----:B------:R-:W-:Y:S01]  /*d0f0*/  FFMA.FTZ R184, R4, c[0x0][0x23c], -R0 ;  /* 0x00008f0004b87a23 */ /* 0x000fe20000010800 */
[----:B------:R-:W-:Y:S01]  /*d100*/  LOP3.LUT R0, R15, UR4, RZ, 0x3c, !PT ;  /* 0x000000040f007c12 */ /* 0x000fe2000f8e3cff */
[----:B------:R-:W-:Y:S02]  /*d110*/  IMAD.MOV.U32 R196, RZ, RZ, R146 ;  /* 0x000000ffffc47224 */ /* 0x000fe400078e0092 */
[----:B------:R-:W-:Y:S01]  /*d120*/  FFMA.FTZ R146, R20, c[0x0][0x23c], -R2 ;  /* 0x00008f0014927a23 */ /* 0x000fe20000010802 */
[----:B------:R-:W-:Y:S01]  /*d130*/  UIADD3 UR4, UR40, -0x61c88647, URZ ;  /* 0x9e3779b928047890 */ /* 0x000fe2000fffe03f */
[----:B------:R-:W-:-:S02]  /*d140*/  IMAD.MOV.U32 R20, RZ, RZ, R149 ;  /* 0x000000ffff147224 */ /* 0x000fc400078e0095 */
[--C-:B------:R-:W-:Y:S02]  /*d150*/  FFMA.FTZ R99, R29, c[0x0][0x23c], -R2.reuse ;  /* 0x00008f001d637a23 */ /* 0x100fe40000010802 */
[----:B------:R-:W-:Y:S02]  /*d160*/  FFMA.FTZ R149, R16, c[0x0][0x23c], -R2 ;  /* 0x00008f0010957a23 */ /* 0x000fe40000010802 */
[----:B------:R-:W-:Y:S02]  /*d170*/  IMAD R16, R251, -0x326172a9, RZ ;  /* 0xcd9e8d57fb107824 */ /* 0x000fe400078e02ff */
[----:B------:R-:W-:Y:S01]  /*d180*/  IMAD.WIDE.U32 R28, R0, -0x326172a9, RZ ;  /* 0xcd9e8d57001c7825 */ /* 0x000fe200078e00ff */
[----:B------:R-:W-:Y:S01]  /*d190*/  LOP3.LUT R0, R193, UR5, R14, 0x96, !PT ;  /* 0x00000005c1007c12 */ /* 0x000fe2000f8e960e */
[----:B------:R-:W-:Y:S02]  /*d1a0*/  UIADD3 UR26, UR40, 0x3c6ef372, URZ ;  /* 0x3c6ef372281a7890 */ /* 0x000fe4000fffe03f */
[----:B------:R-:W-:-:S02]  /*d1b0*/  IMAD.MOV.U32 R179, RZ, RZ, R96 ;  /* 0x000000ffffb37224 */ /* 0x000fc400078e0060 */
[--C-:B------:R-:W-:Y:S02]  /*d1c0*/  FFMA.FTZ R39, R39, c[0x0][0x23c], -R2.reuse ;  /* 0x00008f0027277a23 */ /* 0x100fe40000010802 */
[--C-:B------:R-:W-:Y:S02]  /*d1d0*/  FFMA.FTZ R49, R37, c[0x0][0x23c], -R2.reuse ;  /* 0x00008f0025317a23 */ /* 0x100fe40000010802 */
[--C-:B------:R-:W-:Y:S02]  /*d1e0*/  FFMA.FTZ R52, R33, c[0x0][0x23c], -R2.reuse ;  /* 0x00008f0021347a23 */ /* 0x100fe40000010802 */
[--C-:B------:R-:W-:Y:S02]  /*d1f0*/  FFMA.FTZ R96, R31, c[0x0][0x23c], -R2.reuse ;  /* 0x00008f001f607a23 */ /* 0x100fe40000010802 */
[--C-:B------:R-:W-:Y:S02]  /*d200*/  FFMA.FTZ R138, R27, c[0x0][0x23c], -R2.reuse ;  /* 0x00008f001b8a7a23 */ /* 0x100fe40000010802 */
[----:B------:R-:W-:-:S02]  /*d210*/  FFMA.FTZ R139, R25, c[0x0][0x23c], -R2 ;  /* 0x00008f00198b7a23 */ /* 0x000fc40000010802 */
[----:B------:R-:W-:Y:S01]  /*d220*/  FFMA.FTZ R186, R10, c[0x0][0x23c], -R2 ;  /* 0x00008f000aba7a23 */ /* 0x000fe20000010802 */
[----:B------:R-:W-:Y:S01]  /*d230*/  LOP3.LUT R2, R29, UR4, R16, 0x96, !PT ;  /* 0x000000041d027c12 */ /* 0x000fe2000f8e9610 */
[----:B------:R-:W-:Y:S01]  /*d240*/  IMAD.WIDE.U32 R36, R0, -0x326172a9, RZ ;  /* 0xcd9e8d5700247825 */ /* 0x000fe200078e00ff */
[----:B------:R-:W-:-:S03]  /*d250*/  UIADD3 UR15, UR41, 0x76cf5d0a, URZ ;  /* 0x76cf5d0a290f7890 */ /* 0x000fc6000fffe03f */
[----:B------:R-:W-:Y:S01]  /*d260*/  IMAD.WIDE.U32 R2, R2, -0x2daee0ad, RZ ;  /* 0xd2511f5302027825 */ /* 0x000fe200078e00ff */
[----:B------:R-:W-:Y:S01]  /*d270*/  LOP3.LUT R0, R37, UR26, R28, 0x96, !PT ;  /* 0x0000001a25007c12 */ /* 0x000fe2000f8e961c */
[----:B------:R-:W-:-:S03]  /*d280*/  UIADD3 UR13, UR41, 0x32370b8f, URZ ;  /* 0x32370b8f290d7890 */ /* 0x000fc6000fffe03f */
[----:B------:R-:W-:Y:S01]  /*d290*/  LOP3.LUT R3, R3, UR15, R192, 0x96, !PT ;  /* 0x0000000f03037c12 */ /* 0x000fe2000f8e96c0 */
[----:B------:R-:W-:Y:S01]  /*d2a0*/  IMAD.WIDE.U32 R4, R0, -0x2daee0ad, RZ ;  /* 0xd2511f5300047825 */ /* 0x000fe200078e00ff */
[----:B------:R-:W-:-:S03]  /*d2b0*/  UIADD3 UR14, UR40, -0x255992d5, URZ ;  /* 0xdaa66d2b280e7890 */ /* 0x000fc6000fffe03f */
[----:B------:R-:W-:Y:S01]  /*d2c0*/  IMAD.WIDE.U32 R8, R3, -0x326172a9, RZ ;  /* 0xcd9e8d5703087825 */ /* 0x000fe200078e00ff */
[----:B------:R-:W-:Y:S01]  /*d2d0*/  LOP3.LUT R0, R5, UR13, R2, 0x96, !PT ;  /* 0x0000000d05007c12 */ /* 0x000fe2000f8e9602 */
[----:B------:R-:W-:Y:S02]  /*d2e0*/  UIADD3 UR11, UR40, 0x78dde6e4, URZ ;  /* 0x78dde6e4280b7890 */ /* 0x000fe4000fffe03f */
[----:B------:R-:W-:Y:S01]  /*d2f0*/  IMAD.MOV.U32 R5, RZ, RZ, R7 ;  /* 0x000000ffff057224 */ /* 0x000fe200078e0007 */
[----:B------:R-:W-:Y:S01]  /*d300*/  LOP3.LUT R2, R9, UR14, R36, 0x96, !PT ;  /* 0x0000000e09027c12 */ /* 0x000fe2000f8e9624 */
[----:B------:R-:W-:Y:S01]  /*d310*/  IMAD.WIDE.U32 R6, R0, -0x326172a9, RZ ;  /* 0xcd9e8d5700067825 */ /* 0x000fe200078e00ff */
[----:B------:R-:W-:-:S03]  /*d320*/  UIADD3 UR10, UR41, -0x126145ec, URZ ;  /* 0xed9eba14290a7890 */ /* 0x000fc6000fffe03f */
[----:B------:R-:W-:Y:S01]  /*d330*/  IMAD.WIDE.U32 R2, R2, -0x2daee0ad, RZ ;  /* 0xd2511f5302027825 */ /* 0x000fe200078e00ff */
[----:B------:R-:W-:Y:S01]  /*d340*/  LOP3.LUT R0, R7, UR11, R8, 0x96, !PT ;  /* 0x0000000b07007c12 */ /* 0x000fe2000f8e9608 */
[----:B------:R-:W-:-:S03]  /*d350*/  UIADD3 UR5, UR41, -0x56f99767, URZ ;  /* 0xa906689929057890 */ /* 0x000fc6000fffe03f */
[----:B------:R-:W-:Y:S01]  /*d360*/  LOP3.LUT R3, R3, UR10, R4, 0x96, !PT ;  /* 0x0000000a03037c12 */ /* 0x000fe2000f8e9604 */
[----:B------:R-:W-:Y:S01]  /*d370*/  IMAD.WIDE.U32 R8, R0, -0x2daee0ad, RZ ;  /* 0xd2511f5300087825 */ /* 0x000fe200078e00ff */
[----:B------:R-:W-:-:S03]  /*d380*/  UIADD3 UR9, UR40, 0x1715609d, URZ ;  /* 0x1715609d28097890 */ /* 0x000fc6000fffe03f */
[----:B------:R-:W-:Y:S01]  /*d390*/  IMAD.MOV.U32 R0, RZ, RZ, R5 ;  /* 0x000000ffff007224 */ /* 0x000fe200078e0005 */
[----:B------:R-:W-:Y:S01]  /*d3a0*/  LOP3.LUT R2, R9, UR5, R2, 0x96, !PT ;  /* 0x0000000509027c12 */ /* 0x000fe2000f8e9602 */
[----:B------:R-:W-:-:S04]  /*d3b0*/  IMAD.WIDE.U32 R4, R3, -0x326172a9, RZ ;  /* 0xcd9e8d5703047825 */ /* 0x000fc800078e00ff */
[----:B------:R-:W-:Y:S01]  /*d3c0*/  IMAD.MOV.U32 R3, RZ, RZ, R13 ;  /* 0x000000ffff037224 */ /* 0x000fe200078e000d */
[----:B------:R-:W-:-:S03]  /*d3d0*/  LOP3.LUT R13, R5, UR9, R6, 0x96, !PT ;  /* 0x00000009050d7c12 */ /* 0x000fc6000f8e9606 */
[----:B------:R-:W-:Y:S02]  /*d3e0*/  IMAD.MOV.U32 R7, RZ, RZ, R3 ;  /* 0x000000ffff077224 */ /* 0x000fe400078e0003 */
[----:B------:R-:W-:Y:S01]  /*d3f0*/  IMAD.WIDE.U32 R2, R2, -0x326172a9, RZ ;  /* 0xcd9e8d5702027825 */ /* 0x000fe200078e00ff */
[----:B------:R1:W2:Y:S08]  /*d400*/  MUFU.EX2 R6, R128 ;  /* 0x0000008000067308 */ /* 0x0002b00000000800 */
[----:B------:R3:W-:Y:S01]  /*d410*/  MUFU.EX2 R5, R132 ;  /* 0x0000008400057308 */ /* 0x0007e20000000800 */
[----:B-1----:R-:W-:Y:S01]  /*d420*/  IMAD.MOV.U32 R128, RZ, RZ, R0 ;  /* 0x000000ffff807224 */ /* 0x002fe200078e0000 */
[----:B------:R-:W-:-:S04]  /*d430*/  LOP3.LUT R0, R3, UR6, R4, 0x96, !PT ;  /* 0x0000000603007c12 */ /* 0x000fc8000f8e9604 */
[C---:B------:R-:W-:Y:S01]  /*d440*/  LOP3.LUT R4, R0.reuse, 0xff, RZ, 0xc0, !PT ;  /* 0x000000ff00047812 */ /* 0x040fe200078ec0ff */
[----:B---3--:R-:W-:Y:S01]  /*d450*/  IMAD.MOV.U32 R132, RZ, RZ, R7 ;  /* 0x000000ffff847224 */ /* 0x008fe200078e0007 */
[----:B------:R-:W-:Y:S02]  /*d460*/  LOP3.LUT R7, R0, 0xffff, RZ, 0xc0, !PT ;  /* 0x0000ffff00077812 */ /* 0x000fe400078ec0ff */
[----:B------:R-:W-:Y:S02]  /*d470*/  ISETP.GE.U32.AND P0, PT, R233, R4, PT ;  /* 0x00000004e900720c */ /* 0x000fe40003f06070 */
[----:B------:R-:W1:Y:S01]  /*d480*/  MUFU.EX2 R4, R42 ;  /* 0x0000002a00047308 */ /* 0x000e620000000800 */
[----:B------:R-:W-:-:S04]  /*d490*/  SHF.R.U32.HI R7, RZ, 0x8, R7 ;  /* 0x00000008ff077819 */ /* 0x000fc80000011607 */
[----:B------:R-:W-:Y:S02]  /*d4a0*/  LOP3.LUT R7, R7, 0xffff, RZ, 0xc0, !PT ;  /* 0x0000ffff07077812 */ /* 0x000fe400078ec0ff */
[----:B------:R-:W-:Y:S02]  /*d4b0*/  PRMT R34, R64, 0x7610, R34 ;  /* 0x0000761040227816 */ /* 0x000fe40000000022 */
[----:B------:R-:W-:Y:S01]  /*d4c0*/  ISETP.GE.U32.AND P1, PT, R233, R7, PT ;  /* 0x00000007e900720c */ /* 0x000fe20003f26070 */
[----:B--2---:R-:W-:Y:S01]  /*d4d0*/  FADD.FTZ R7, R6, R57 ;  /* 0x0000003906077221 */ /* 0x004fe20000010000 */
[----:B------:R-:W-:Y:S01]  /*d4e0*/  PRMT R33, R64, 0x7632, R33 ;  /* 0x0000763240217816 */ /* 0x000fe20000000021 */
[----:B------:R-:W-:Y:S01]  /*d4f0*/  IMAD.MOV.U32 R57, RZ, RZ, R12 ;  /* 0x000000ffff397224 */ /* 0x000fe200078e000c */
[----:B------:R-:W-:Y:S01]  /*d500*/  @!P0 HADD2 R43, -R34.H0_H0, -RZ.H0_H0 ;  /* 0xa00000ff222b8230 */ /* 0x000fe20000000900 */
[C---:B-1----:R-:W-:Y:S01]  /*d510*/  FADD.FTZ R12, R4.reuse, R41 ;  /* 0x00000029040c7221 */ /* 0x042fe20000010000 */
[----:B------:R-:W-:Y:S01]  /*d520*/  F2FP.PACK_AB R9, R4, R40 ;  /* 0x000000280409723e */ /* 0x000fe200000000ff */
[----:B------:R-:W-:Y:S01]  /*d530*/  IMAD.MOV.U32 R40, RZ, RZ, R222 ;  /* 0x000000ffff287224 */ /* 0x000fe200078e00de */
[----:B------:R-:W-:-:S02]  /*d540*/  SHF.R.U32.HI R4, RZ, 0x18, R0 ;  /* 0x00000018ff047819 */ /* 0x000fc40000011600 */
[----:B------:R-:W-:Y:S02]  /*d550*/  PRMT R222, R34, 0x5410, R33 ;  /* 0x0000541022de7816 */ /* 0x000fe40000000021 */
[----:B------:R-:W-:Y:S01]  /*d560*/  SHF.R.U32.HI R0, RZ, 0x10, R0 ;  /* 0x00000010ff007819 */ /* 0x000fe20000011600 */
[----:B------:R-:W-:Y:S01]  /*d570*/  @!P1 HADD2 R46, -R33.H0_H0, -RZ.H0_H0 ;  /* 0xa00000ff212e9230 */ /* 0x000fe20000000900 */
[----:B------:R-:W-:Y:S02]  /*d580*/  @!P0 PRMT R34, R43, 0x5410, RZ ;  /* 0x000054102b228816 */ /* 0x000fe400000000ff */
[C---:B------:R-:W-:Y:S02]  /*d590*/  ISETP.GE.U32.AND P0, PT, R233.reuse, R4, PT ;  /* 0x00000004e900720c */ /* 0x040fe40003f06070 */
[----:B------:R-:W-:Y:S02]  /*d5a0*/  LOP3.LUT R0, R0, 0xff, RZ, 0xc0, !PT ;  /* 0x000000ff00007812 */ /* 0x000fe400078ec0ff */
[----:B------:R-:W-:Y:S01]  /*d5b0*/  @!P1 PRMT R33, R46, 0x5410, RZ ;  /* 0x000054102e219816 */ /* 0x000fe200000000ff */
[----:B------:R1:W2:Y:S01]  /*d5c0*/  MUFU.EX2 R4, R133 ;  /* 0x0000008500047308 */ /* 0x0002a20000000800 */
[----:B------:R-:W-:-:S02]  /*d5d0*/  ISETP.GE.U32.AND P1, PT, R233, R0, PT ;  /* 0x00000000e900720c */ /* 0x000fc40003f26070 */
[----:B------:R-:W-:Y:S01]  /*d5e0*/  PRMT R32, R9, 0x7632, R32 ;  /* 0x0000763209207816 */ /* 0x000fe20000000020 */
[----:B------:R-:W-:Y:S01]  /*d5f0*/  FADD.FTZ R7, R5, R7 ;  /* 0x0000000705077221 */ /* 0x000fe20000010000 */
[----:B------:R-:W-:-:S03]  /*d600*/  PRMT R31, R9, 0x7610, R31 ;  /* 0x00007610091f7816 */ /* 0x000fc6000000001f */
[----:B------:R-:W3:Y:S01]  /*d610*/  MUFU.EX2 R0, R172 ;  /* 0x000000ac00007308 */ /* 0x000ee20000000800 */
[----:B------:R-:W-:Y:S01]  /*d620*/  @!P0 HADD2 R47, -R32.H0_H0, -RZ.H0_H0 ;  /* 0xa00000ff202f8230 */ /* 0x000fe20000000900 */
[C---:B------:R-:W-:Y:S02]  /*d630*/  LOP3.LUT R3, R2.reuse, 0xffff, RZ, 0xc0, !PT ;  /* 0x0000ffff02037812 */ /* 0x040fe400078ec0ff */
[----:B------:R-:W-:Y:S02]  /*d640*/  F2FP.PACK_AB R10, R5, R6 ;  /* 0x00000006050a723e */ /* 0x000fe400000000ff */
[----:B------:R-:W-:Y:S01]  /*d650*/  LOP3.LUT R5, R2, 0xff, RZ, 0xc0, !PT ;  /* 0x000000ff02057812 */ /* 0x000fe200078ec0ff */
[----:B-1----:R-:W-:Y:S02]  /*d660*/  IMAD.MOV.U32 R133, RZ, RZ, R21 ;  /* 0x000000ffff857224 */ /* 0x002fe400078e0015 */
[----:B------:R-:W-:Y:S01]  /*d670*/  IMAD.MOV.U32 R21, RZ, RZ, R197 ;  /* 0x000000ffff157224 */ /* 0x000fe200078e00c5 */
[----:B------:R-:W-:Y:S01]  /*d680*/  SHF.R.U32.HI R3, RZ, 0x8, R3 ;  /* 0x00000008ff037819 */ /* 0x000fe20000011603 */
[----:B------:R-:W-:Y:S01]  /*d690*/  IMAD.MOV.U32 R197, RZ, RZ, R221 ;  /* 0x000000ffffc57224 */ /* 0x000fe200078e00dd */
[----:B------:R-:W-:Y:S01]  /*d6a0*/  PRMT R221, R31, 0x5410, R32 ;  /* 0x000054101fdd7816 */ /* 0x000fe20000000020 */
[----:B------:R-:W-:Y:S01]  /*d6b0*/  @!P1 HADD2 R48, -R31.H0_H0, -RZ.H0_H0 ;  /* 0xa00000ff1f309230 */ /* 0x000fe20000000900 */
[----:B------:R-:W-:-:S02]  /*d6c0*/  @!P0 PRMT R32, R47, 0x5410, RZ ;  /* 0x000054102f208816 */ /* 0x000fc400000000ff */
[----:B------:R-:W-:Y:S02]  /*d6d0*/  ISETP.GE.U32.AND P0, PT, R233, R5, PT ;  /* 0x00000005e900720c */ /* 0x000fe40003f06070 */
[--C-:B------:R-:W-:Y:S02]  /*d6e0*/  SHF.R.U32.HI R6, RZ, 0x10, R2.reuse ;  /* 0x00000010ff067819 */ /* 0x100fe40000011602 */
[----:B------:R-:W-:Y:S02]  /*d6f0*/  SHF.R.U32.HI R5, RZ, 0x18, R2 ;  /* 0x00000018ff057819 */ /* 0x000fe40000011602 */
[----:B------:R-:W-:Y:S01]  /*d700*/  LOP3.LUT R2, R3, 0xffff, RZ, 0xc0, !PT ;  /* 0x0000ffff03027812 */ /* 0x000fe200078ec0ff */
[----:B--2---:R-:W-:Y:S01]  /*d710*/  FADD.FTZ R3, R4, R7 ;  /* 0x0000000704037221 */ /* 0x004fe20000010000 */
[----:B------:R-:W-:Y:S01]  /*d720*/  @!P1 PRMT R31, R48, 0x5410, RZ ;  /* 0x00005410301f9816 */ /* 0x000fe200000000ff */
[----:B------:R-:W-:Y:S01]  /*d730*/  IMAD.MOV.U32 R64, RZ, RZ, R11 ;  /* 0x000000ffff407224 */ /* 0x000fe200078e000b */
[----:B------:R-:W-:Y:S01]  /*d740*/  ISETP.GE.U32.AND P1, PT, R233, R2, PT ;  /* 0x00000002e900720c */ /* 0x000fe20003f26070 */
[C---:B---3--:R-:W-:Y:S01]  /*d750*/  FADD.FTZ R11, R0.reuse, R3 ;  /* 0x00000003000b7221 */ /* 0x048fe20000010000 */
[----:B------:R-:W-:Y:S01]  /*d760*/  F2FP.PACK_AB R9, R0, R4 ;  /* 0x000000040009723e */ /* 0x000fe200000000ff */
[----:B------:R-:W-:Y:S01]  /*d770*/  MUFU.EX2 R7, R51 ;  /* 0x0000003300077308 */ /* 0x000fe20000000800 */
[----:B------:R-:W-:-:S07]  /*d780*/  PRMT R27, R10, 0x7632, R27 ;  /* 0x000076320a1b7816 */ /* 0x000fce000000001b */
[----:B------:R1:W2:Y:S01]  /*d790*/  MUFU.EX2 R0, R50 ;  /* 0x0000003200007308 */ /* 0x0002a20000000800 */
[----:B------:R-:W-:Y:S01]  /*d7a0*/  PRMT R30, R10, 0x7610, R30 ;  /* 0x000076100a1e7816 */ /* 0x000fe2000000001e */
[----:B------:R-:W-:Y:S01]  /*d7b0*/  @!P1 HADD2 R53, -R27.H0_H0, -RZ.H0_H0 ;  /* 0xa00000ff1b359230 */ /* 0x000fe20000000900 */
[----:B------:R-:W-:-:S03]  /*d7c0*/  LOP3.LUT R2, R6, 0xff, RZ, 0xc0, !PT ;  /* 0x000000ff06027812 */ /* 0x000fc600078ec0ff */
[----:B------:R-:W-:Y:S01]  /*d7d0*/  @!P0 HADD2 R54, -R30.H0_H0, -RZ.H0_H0 ;  /* 0xa00000ff1e368230 */ /* 0x000fe20000000900 */
[----:B-1----:R-:W-:Y:S01]  /*d7e0*/  IMAD.MOV.U32 R50, RZ, RZ, R185 ;  /* 0x000000ffff327224 */ /* 0x002fe200078e00b9 */
[----:B------:R-:W-:Y:S01]  /*d7f0*/  PRMT R185, R30, 0x5410, R27 ;  /* 0x000054101eb97816 */ /* 0x000fe2000000001b */
[----:B--2---:R-:W-:Y:S01]  /*d800*/  FADD.FTZ R10, R0, R12 ;  /* 0x0000000c000a7221 */ /* 0x004fe20000010000 */
[----:B------:R-:W-:Y:S02]  /*d810*/  @!P1 PRMT R27, R53, 0x5410, RZ ;  /* 0x00005410351b9816 */ /* 0x000fe400000000ff */
[----:B------:R-:W-:Y:S01]  /*d820*/  ISETP.GE.U32.AND P1, PT, R233, R2, PT ;  /* 0x00000002e900720c */ /* 0x000fe20003f26070 */
[----:B------:R-:W-:Y:S01]  /*d830*/  IMAD.WIDE.U32 R2, R13, -0x2daee0ad, RZ ;  /* 0xd2511f530d027825 */ /* 0x000fe200078e00ff */
[----:B------:R-:W-:-:S04]  /*d840*/  F2FP.PACK_AB R0, R7, R0 ;  /* 0x000000000700723e */ /* 0x000fc800000000ff */
[C---:B------:R-:W-:Y:S02]  /*d850*/  PRMT R25, R0.reuse, 0x7632, R25 ;  /* 0x0000763200197816 */ /* 0x040fe40000000019 */
[----:B------:R-:W-:Y:S02]  /*d860*/  PRMT R24, R0, 0x7610, R24 ;  /* 0x0000761000187816 */ /* 0x000fe40000000018 */
[----:B------:R-:W-:Y:S02]  /*d870*/  LOP3.LUT R0, R3, UR7, R8, 0x96, !PT ;  /* 0x0000000703007c12 */ /* 0x000fe4000f8e9608 */
[----:B------:R-:W-:Y:S02]  /*d880*/  @!P0 PRMT R30, R54, 0x5410, RZ ;  /* 0x00005410361e8816 */ /* 0x000fe400000000ff */
[----:B------:R-:W-:Y:S02]  /*d890*/  ISETP.GE.U32.AND P0, PT, R233, R5, PT ;  /* 0x00000005e900720c */ /* 0x000fe40003f06070 */
[----:B------:R-:W-:Y:S01]  /*d8a0*/  LOP3.LUT R4, R0, 0xffff, RZ, 0xc0, !PT ;  /* 0x0000ffff00047812 */ /* 0x000fe200078ec0ff */
[----:B------:R-:W-:-:S03]  /*d8b0*/  @!P1 HADD2 R56, -R24.H0_H0, -RZ.H0_H0 ;  /* 0xa00000ff18389230 */ /* 0x000fc60000000900 */
[----:B------:R-:W-:Y:S01]  /*d8c0*/  SHF.R.U32.HI R4, RZ, 0x8, R4 ;  /* 0x00000008ff047819 */ /* 0x000fe20000011604 */
[----:B------:R-:W-:Y:S01]  /*d8d0*/  IMAD.MOV.U32 R54, RZ, RZ, R197 ;  /* 0x000000ffff367224 */ /* 0x000fe200078e00c5 */
[----:B------:R-:W-:Y:S02]  /*d8e0*/  PRMT R197, R24, 0x5410, R25 ;  /* 0x0000541018c57816 */ /* 0x000fe40000000019 */
[----:B------:R-:W-:Y:S02]  /*d8f0*/  LOP3.LUT R4, R4, 0xffff, RZ, 0xc0, !PT ;  /* 0x0000ffff04047812 */ /* 0x000fe400078ec0ff */
[----:B------:R-:W-:Y:S01]  /*d900*/  @!P1 PRMT R24, R56, 0x5410, RZ ;  /* 0x0000541038189816 */ /* 0x000fe200000000ff */
[----:B------:R-:W-:Y:S01]  /*d910*/  @!P0 HADD2 R55, -R25.H0_H0, -RZ.H0_H0 ;  /* 0xa00000ff19378230 */ /* 0x000fe20000000900 */
[----:B------:R-:W-:Y:S02]  /*d920*/  ISETP.GE.U32.AND P1, PT, R233, R4, PT ;  /* 0x00000004e900720c */ /* 0x000fe40003f26070 */
[----:B------:R-:W-:Y:S01]  /*d930*/  LOP3.LUT R6, R0, 0xff, RZ, 0xc0, !PT ;  /* 0x000000ff00067812 */ /* 0x000fe200078ec0ff */
[----:B------:R-:W-:Y:S01]  /*d940*/  IMAD.MOV.U32 R172, RZ, RZ, R20 ;  /* 0x000000ffffac7224 */ /* 0x000fe200078e0014 */
[----:B------:R-:W-:Y:S01]  /*d950*/  @!P0 PRMT R25, R55, 0x5410, RZ ;  /* 0x0000541037198816 */ /* 0x000fe200000000ff */
[----:B------:R-:W-:Y:S01]  /*d960*/  MUFU.EX2 R20, R66 ;  /* 0x0000004200147308 */ /* 0x000fe20000000800 */
[----:B------:R-:W-:-:S02]  /*d970*/  ISETP.GE.U32.AND P0, PT, R233, R6, PT ;  /* 0x00000006e900720c */ /* 0x000fc40003f06070 */
[----:B------:R-:W-:Y:S02]  /*d980*/  PRMT R249, R9, 0x7632, R249 ;  /* 0x0000763209f97816 */ /* 0x000fe400000000f9 */
[----:B------:R-:W-:-:S03]  /*d990*/  SHF.R.U32.HI R8, RZ, 0x18, R0 ;  /* 0x00000018ff087819 */ /* 0x000fc60000011600 */
[----:B------:R-:W1:Y:S01]  /*d9a0*/  MUFU.EX2 R6, R65 ;  /* 0x0000004100067308 */ /* 0x000e620000000800 */
[----:B------:R-:W-:Y:S01]  /*d9b0*/  SHF.R.U32.HI R0, RZ, 0x10, R0 ;  /* 0x00000010ff007819 */ /* 0x000fe20000011600 */
[----:B------:R-:W-:Y:S01]  /*d9c0*/  @!P1 HADD2 R59, -R249.H0_H0, -RZ.H0_H0 ;  /* 0xa00000fff93b9230 */ /* 0x000fe20000000900 */
[----:B------:R-:W-:Y:S01]  /*d9d0*/  PRMT R250, R9, 0x7610, R250 ;  /* 0x0000761009fa7816 */ /* 0x000fe200000000fa */
[----:B------:R-:W-:Y:S01]  /*d9e0*/  IMAD.MOV.U32 R55, RZ, RZ, R196 ;  /* 0x000000ffff377224 */ /* 0x000fe200078e00c4 */
[----:B------:R-:W-:Y:S02]  /*d9f0*/  LOP3.LUT R0, R0, 0xff, RZ, 0xc0, !PT ;  /* 0x000000ff00007812 */ /* 0x000fe400078ec0ff */
[----:B------:R-:W-:Y:S02]  /*da00*/  PRMT R196, R250, 0x5410, R249 ;  /* 0x00005410fac47816 */ /* 0x000fe400000000f9 */
[----:B------:R-:W-:Y:S02]  /*da10*/  @!P1 PRMT R249, R59, 0x5410, RZ ;  /* 0x000054103bf99816 */ /* 0x000fe400000000ff */
[----:B------:R-:W-:Y:S01]  /*da20*/  ISETP.GE.U32.AND P1, PT, R233, R0, PT ;  /* 0x00000000e900720c */ /* 0x000fe20003f26070 */
[----:B------:R-:W-:Y:S01]  /*da30*/  @!P0 HADD2 R58, -R250.H0_H0, -RZ.H0_H0 ;  /* 0xa00000fffa3a8230 */ /* 0x000fe20000000900 */
[----:B------:R-:W2:Y:S01]  /*da40*/  MUFU.EX2 R5, R182 ;  /* 0x000000b600057308 */ /* 0x000ea20000000800 */
[----:B-1----:R-:W-:-:S03]  /*da50*/  F2FP.PACK_AB R0, R20, R6 ;  /* 0x000000061400723e */ /* 0x002fc600000000ff */
[----:B------:R-:W-:Y:S02]  /*da60*/  @!P0 PRMT R250, R58, 0x5410, RZ ;  /* 0x000054103afa8816 */ /* 0x000fe400000000ff */
[C---:B------:R-:W-:Y:S02]  /*da70*/  PRMT R247, R0.reuse, 0x7610, R247 ;  /* 0x0000761000f77816 */ /* 0x040fe400000000f7 */
[----:B------:R-:W1:Y:S01]  /*da80*/  MUFU.EX2 R4, R173 ;  /* 0x000000ad00047308 */ /* 0x000e620000000800 */
[----:B------:R-:W-:Y:S02]  /*da90*/  ISETP.GE.U32.AND P0, PT, R233, R8, PT ;  /* 0x00000008e900720c */ /* 0x000fe40003f06070 */
[----:B------:R-:W-:Y:S01]  /*daa0*/  PRMT R248, R0, 0x7632, R248 ;  /* 0x0000763200f87816 */ /* 0x000fe200000000f8 */
[----:B------:R-:W-:Y:S01]  /*dab0*/  @!P1 HADD2 R76, -R247.H0_H0, -RZ.H0_H0 ;  /* 0xa00000fff74c9230 */ /* 0x000fe20000000900 */
[C---:B------:R-:W-:Y:S01]  /*dac0*/  LOP3.LUT R0, R2.reuse, 0xffff, RZ, 0xc0, !PT ;  /* 0x0000ffff02007812 */ /* 0x040fe200078ec0ff */
[----:B------:R-:W-:Y:S01]  /*dad0*/  IMAD.MOV.U32 R56, RZ, RZ, R220 ;  /* 0x000000ffff387224 */ /* 0x000fe200078e00dc */
[----:B------:R-:W-:-:S02]  /*dae0*/  LOP3.LUT R3, R2, 0xff, RZ, 0xc0, !PT ;  /* 0x000000ff02037812 */ /* 0x000fc400078ec0ff */
[----:B------:R-:W-:Y:S02]  /*daf0*/  PRMT R220, R247, 0x5410, R248 ;  /* 0x00005410f7dc7816 */ /* 0x000fe400000000f8 */
[----:B------:R-:W-:Y:S02]  /*db00*/  @!P1 PRMT R247, R76, 0x5410, RZ ;  /* 0x000054104cf79816 */ /* 0x000fe400000000ff */
[----:B------:R-:W-:Y:S02]  /*db10*/  ISETP.GE.U32.AND P1, PT, R233, R3, PT ;  /* 0x00000003e900720c */ /* 0x000fe40003f26070 */
[----:B------:R-:W-:Y:S01]  /*db20*/  SHF.R.U32.HI R0, RZ, 0x8, R0 ;  /* 0x00000008ff007819 */ /* 0x000fe20000011600 */
[----:B--2---:R-:W-:Y:S01]  /*db30*/  FADD.FTZ R8, R5, R11 ;  /* 0x0000000b05087221 */ /* 0x004fe20000010000 */
[----:B------:R-:W-:Y:S01]  /*db40*/  @!P0 HADD2 R67, -R248.H0_H0, -RZ.H0_H0 ;  /* 0xa00000fff8438230 */ /* 0x000fe20000000900 */
[----:B-1----:R-:W-:Y:S01]  /*db50*/  F2FP.PACK_AB R5, R4, R5 ;  /* 0x000000050405723e */ /* 0x002fe200000000ff */
[----:B------:R-:W-:Y:S01]  /*db60*/  IMAD.MOV.U32 R51, RZ, RZ, R23 ;  /* 0x000000ffff337224 */ /* 0x000fe200078e0017 */
[----:B------:R-:W-:Y:S01]  /*db70*/  LOP3.LUT R0, R0, 0xffff, RZ, 0xc0, !PT ;  /* 0x0000ffff00007812 */ /* 0x000fe200078ec0ff */
[----:B------:R-:W-:Y:S01]  /*db80*/  IMAD.MOV.U32 R53, RZ, RZ, R21 ;  /* 0x000000ffff357224 */ /* 0x000fe200078e0015 */
[----:B------:R-:W-:Y:S01]  /*db90*/  MUFU.EX2 R23, R93 ;  /* 0x0000005d00177308 */ /* 0x000fe20000000800 */
[----:B------:R-:W-:-:S02]  /*dba0*/  @!P0 PRMT R248, R67, 0x5410, RZ ;  /* 0x0000541043f88816 */ /* 0x000fc400000000ff */
[----:B------:R-:W-:Y:S02]  /*dbb0*/  PRMT R246, R5, 0x7610, R246 ;  /* 0x0000761005f67816 */ /* 0x000fe400000000f6 */
[----:B------:R-:W-:-:S03]  /*dbc0*/  ISETP.GE.U32.AND P0, PT, R233, R0, PT ;  /* 0x00000000e900720c */ /* 0x000fc60003f06070 */
[----:B------:R-:W1:Y:S01]  /*dbd0*/  MUFU.EX2 R21, R92 ;  /* 0x0000005c00157308 */ /* 0x000e620000000800 */
[----:B------:R-:W-:Y:S01]  /*dbe0*/  SHF.R.U32.HI R0, RZ, 0x10, R2 ;  /* 0x00000010ff007819 */ /* 0x000fe20000011602 */
[----:B------:R-:W-:Y:S01]  /*dbf0*/  @!P1 HADD2 R78, -R246.H0_H0, -RZ.H0_H0 ;  /* 0xa00000fff64e9230 */ /* 0x000fe20000000900 */
[----:B------:R-:W-:Y:S01]  /*dc00*/  PRMT R245, R5, 0x7632, R245 ;  /* 0x0000763205f57816 */ /* 0x000fe200000000f5 */
[----:B------:R-:W-:Y:S01]  /*dc10*/  FADD.FTZ R8, R4, R8 ;  /* 0x0000000804087221 */ /* 0x000fe20000010000 */
[----:B------:R-:W-:Y:S01]  /*dc20*/  LOP3.LUT R0, R0, 0xff, RZ, 0xc0, !PT ;  /* 0x000000ff00007812 */ /* 0x000fe200078ec0ff */
[----:B------:R2:W-:Y:S01]  /*dc30*/  STL [R1+0x38], R152 ;  /* 0x0000389801007387 */ /* 0x0005e20000100800 */
[----:B------:R-:W-:Y:S01]  /*dc40*/  SHF.R.U32.HI R4, RZ, 0x18, R2 ;  /* 0x00000018ff047819 */ /* 0x000fe20000011602 */
[----:B------:R-:W-:Y:S01]  /*dc50*/  IMAD.MOV.U32 R173, RZ, RZ, R152 ;  /* 0x000000ffffad7224 */ /* 0x000fe200078e0098 */
[----:B------:R-:W3:Y:S01]  /*dc60*/  MUFU.EX2 R2, R183 ;  /* 0x000000b700027308 */ /* 0x000ee20000000800 */
[----:B------:R-:W-:Y:S01]  /*dc70*/  FADD.FTZ R3, R7, R10 ;  /* 0x0000000a07037221 */ /* 0x000fe20000010000 */
[----:B------:R-:W-:-:S03]  /*dc80*/  UIADD3 UR28, UR12, 0x1, URZ ;  /* 0x000000010c1c7890 */ /* 0x000fc6000fffe03f */
[----:B------:R-:W-:Y:S01]  /*dc90*/  FADD.FTZ R47, R6, R3 ;  /* 0x00000003062f7221 */ /* 0x000fe20000010000 */
[----:B------:R-:W-:Y:S01]  /*dca0*/  ULOP3.LUT UR28, UR28, UR41, URZ, 0x3c, !UPT ;  /* 0x000000291c1c7292 */ /* 0x000fe2000f8e3c3f */
[----:B-1----:R-:W-:Y:S01]  /*dcb0*/  F2FP.PACK_AB R3, R23, R21 ;  /* 0x000000151703723e */ /* 0x002fe200000000ff */
[----:B------:R-:W-:-:S03]  /*dcc0*/  @!P0 HADD2 R77, -R245.H0_H0, -RZ.H0_H0 ;  /* 0xa00000fff54d8230 */ /* 0x000fc60000000900 */
[C---:B------:R-:W-:Y:S02]  /*dcd0*/  PRMT R244, R3.reuse, 0x7610, R244 ;  /* 0x0000761003f47816 */ /* 0x040fe400000000f4 */
[----:B------:R-:W-:Y:S02]  /*dce0*/  PRMT R243, R3, 0x7632, R243 ;  /* 0x0000763203f37816 */ /* 0x000fe400000000f3 */
[----:B--2---:R-:W-:Y:S02]  /*dcf0*/  PRMT R152, R246, 0x5410, R245 ;  /* 0x00005410f6987816 */ /* 0x004fe400000000f5 */
[----:B------:R-:W-:Y:S02]  /*dd00*/  @!P1 PRMT R246, R78, 0x5410, RZ ;  /* 0x000054104ef69816 */ /* 0x000fe400000000ff */
[----:B------:R-:W-:Y:S02]  /*dd10*/  ISETP.GE.U32.AND P1, PT, R233, R0, PT ;  /* 0x00000000e900720c */ /* 0x000fe40003f26070 */
[----:B------:R-:W1:Y:S01]  /*dd20*/  MUFU.EX2 R0, R195 ;  /* 0x000000c300007308 */ /* 0x000e620000000800 */
[----:B------:R-:W-:-:S02]  /*dd30*/  LOP3.LUT R3, R15, UR28, RZ, 0x3c, !PT ;  /* 0x0000001c0f037c12 */ /* 0x000fc4000f8e3cff */
[----:B------:R-:W-:Y:S02]  /*dd40*/  @!P0 PRMT R245, R77, 0x5410, RZ ;  /* 0x000054104df58816 */ /* 0x000fe400000000ff */
[----:B------:R-:W-:Y:S01]  /*dd50*/  ISETP.GE.U32.AND P0, PT, R233, R4, PT ;  /* 0x00000004e900720c */ /* 0x000fe20003f06070 */
[----:B---3--:R-:W-:Y:S02]  /*dd60*/  FADD.FTZ R4, R2, R8 ;  /* 0x0000000802047221 */ /* 0x008fe40000010000 */
[----:B------:R-:W-:-:S04]  /*dd70*/  IMAD.WIDE.U32 R12, R3, -0x326172a9, RZ ;  /* 0xcd9e8d57030c7825 */ /* 0x000fc800078e00ff */
[----:B------:R-:W-:Y:S02]  /*dd80*/  IMAD.MOV.U32 R46, RZ, RZ, R19 ;  /* 0x000000ffff2e7224 */ /* 0x000fe400078e0013 */
[C---:B-1----:R-:W-:Y:S01]  /*dd90*/  FADD.FTZ R19, R0.reuse, R4 ;  /* 0x0000000400137221 */ /* 0x042fe20000010000 */
[----:B------:R-:W-:Y:S02]  /*dda0*/  F2FP.PACK_AB R18, R0, R2 ;  /* 0x000000020012723e */ /* 0x000fe400000000ff */
[----:B------:R-:W-:Y:S02]  /*ddb0*/  LOP3.LUT R0, R13, UR4, R16, 0x96, !PT ;  /* 0x000000040d007c12 */ /* 0x000fe4000f8e9610 */
[----:B------:R-:W-:-:S03]  /*ddc0*/  FSEL R2, R173, RZ, P6 ;  /* 0x000000ffad027208 */ /* 0x000fc60003000000 */
[----:B------:R-:W-:-:S04]  /*ddd0*/  IMAD.WIDE.U32 R4, R0, -0x2daee0ad, RZ ;  /* 0xd2511f5300047825 */ /* 0x000fc800078e00ff */
[----:B------:R-:W-:Y:S01]  /*dde0*/  FADD.FTZ R16, R130, -R2 ;  /* 0x8000000282107221 */ /* 0x000fe20000010000 */
[----:B------:R-:W-:Y:S02]  /*ddf0*/  FSEL R2, R189, RZ, P5 ;  /* 0x000000ffbd027208 */ /* 0x000fe40002800000 */
[----:B------:R-:W-:-:S03]  /*de00*/  LOP3.LUT R0, R5, UR15, R192, 0x96, !PT ;  /* 0x0000000f05007c12 */ /* 0x000fc6000f8e96c0 */
[----:B------:R-:W-:Y:S01]  /*de10*/  FADD.FTZ R11, R129, -R2 ;  /* 0x80000002810b7221 */ /* 0x000fe20000010000 */
[----:B------:R-:W-:Y:S01]  /*de20*/  LOP3.LUT R2, R37, UR26, R12, 0x96, !PT ;  /* 0x0000001a25027c12 */ /* 0x000fe2000f8e960c */
[----:B------:R-:W-:-:S04]  /*de30*/  IMAD.WIDE.U32 R6, R0, -0x326172a9, RZ ;  /* 0xcd9e8d5700067825 */ /* 0x000fc800078e00ff */
[----:B------:R-:W-:Y:S01]  /*de40*/  IMAD.WIDE.U32 R2, R2, -0x2daee0ad, RZ ;  /* 0xd2511f5302027825 */ /* 0x000fe200078e00ff */
[----:B------:R-:W-:-:S04]  /*de50*/  LOP3.LUT R0, R7, UR14, R36, 0x96, !PT ;  /* 0x0000000e07007c12 */ /* 0x000fc8000f8e9624 */
[----:B------:R-:W-:Y:S01]  /*de60*/  LOP3.LUT R3, R3, UR13, R4, 0x96, !PT ;  /* 0x0000000d03037c12 */ /* 0x000fe2000f8e9604 */
[----:B------:R-:W-:-:S05]  /*de70*/  IMAD.WIDE.U32 R4, R0, -0x2daee0ad, RZ ;  /* 0xd2511f5300047825 */ /* 0x000fca00078e00ff */
[----:B------:R-:W-:Y:S01]  /*de80*/  LOP3.LUT R5, R5, UR10, R2, 0x96, !PT ;  /* 0x0000000a05057c12 */ /* 0x000fe2000f8e9602 */
[----:B------:R-:W-:-:S05]  /*de90*/  IMAD.WIDE.U32 R2, R3, -0x326172a9, RZ ;  /* 0xcd9e8d5703027825 */ /* 0x000fca00078e00ff */
[----:B------:R-:W-:-:S05]  /*dea0*/  LOP3.LUT R0, R3, UR11, R6, 0x96, !PT ;  /* 0x0000000b03007c12 */ /* 0x000fca000f8e9606 */
[----:B------:R-:W-:-:S05]  /*deb0*/  IMAD.WIDE.U32 R14, R0, -0x2daee0ad, RZ ;  /* 0xd2511f53000e7825 */ /* 0x000fca00078e00ff */
[----:B------:R-:W-:Y:S01]  /*dec0*/  LOP3.LUT R3, R15, UR5, R4, 0x96, !PT ;  /* 0x000000050f037c12 */ /* 0x000fe2000f8e9604 */
[----:B------:R-:W-:Y:S01]  /*ded0*/  IMAD.WIDE.U32 R4, R5, -0x326172a9, RZ ;  /* 0xcd9e8d5705047825 */ /* 0x000fe200078e00ff */
[----:B------:R1:W-:Y:S04]  /*dee0*/  MUFU.EX2 R10, R17 ;  /* 0x00000011000a7308 */ /* 0x0003e80000000800 */
[----:B-1----:R-:W-:Y:S01]  /*def0*/  LOP3.LUT R17, R5, UR9, R2, 0x96, !PT ;  /* 0x0000000905117c12 */ /* 0x002fe2000f8e9602 */
[----:B------:R-:W-:-:S05]  /*df00*/  IMAD.WIDE.U32 R2, R3, -0x326172a9, RZ ;  /* 0xcd9e8d5703027825 */ /* 0x000fca00078e00ff */
[----:B------:R-:W-:-:S04]  /*df10*/  LOP3.LUT R5, R3, UR6, R4, 0x96, !PT ;  /* 0x0000000603057c12 */ /* 0x000fc8000f8e9604 */
[----:B------:R-:W-:Y:S01]  /*df20*/  LOP3.LUT R0, R5, 0xff, RZ, 0xc0, !PT ;  /* 0x000000ff05007812 */ /* 0x000fe200078ec0ff */
[----:B------:R-:W-:-:S03]  /*df30*/  FMUL.FTZ R4, R16, c[0x0][0x23c] ;  /* 0x00008f0010047a20 */ /* 0x000fc60000410000 */
[----:B------:R-:W-:Y:S02]  /*df40*/  ISETP.GE.U32.AND P6, PT, R233, R0, PT ;  /* 0x00000000e900720c */ /* 0x000fe40003fc6070 */
[----:B------:R-:W-:Y:S01]  /*df50*/  LOP3.LUT R0, R5, 0xffff, RZ, 0xc0, !PT ;  /* 0x0000ffff05007812 */ /* 0x000fe200078ec0ff */
[----:B------:R-:W1:Y:S03]  /*df60*/  MUFU.EX2 R4, R4 ;  /* 0x0000000400047308 */ /* 0x000e660000000800 */
[----:B------:R-:W-:Y:S01]  /*df70*/  SHF.R.U32.HI R0, RZ, 0x8, R0 ;  /* 0x00000008ff007819 */ /* 0x000fe20000011600 */
[----:B------:R-:W-:-:S03]  /*df80*/  FMUL.FTZ R6, R11, c[0x0][0x23c] ;  /* 0x00008f000b067a20 */ /* 0x000fc60000410000 */
[----:B------:R-:W-:Y:S01]  /*df90*/  LOP3.LUT R0, R0, 0xffff, RZ, 0xc0, !PT ;  /* 0x0000ffff00007812 */ /* 0x000fe200078ec0ff */
[----:B------:R-:W2:Y:S01]  /*dfa0*/  MUFU.EX2 R9, R39 ;  /* 0x0000002700097308 */ /* 0x000ea20000000800 */
[----:B------:R-:W-:Y:S02]  /*dfb0*/  IMAD.MOV.U32 R41, RZ, RZ, R57 ;  /* 0x000000ffff297224 */ /* 0x000fe400078e0039 */
[----:B------:R-:W-:Y:S01]  /*dfc0*/  IMAD.MOV.U32 R173, RZ, RZ, R55 ;  /* 0x000000ffffad7224 */ /* 0x000fe200078e0037 */
[----:B------:R-:W-:Y:S01]  /*dfd0*/  ISETP.GE.U32.AND P5, PT, R233, R0, PT ;  /* 0x00000000e900720c */ /* 0x000fe20003fa6070 */
[----:B------:R-:W-:Y:S02]  /*dfe0*/  IMAD.MOV.U32 R55, RZ, RZ, R53 ;  /* 0x000000ffff377224 */ /* 0x000fe400078e0035 */
[----:B------:R-:W-:Y:S01]  /*dff0*/  IMAD.MOV.U32 R53, RZ, RZ, R51 ;  /* 0x000000ffff357224 */ /* 0x000fe200078e0033 */
[----:B------:R-:W-:Y:S01]  /*e000*/  MUFU.EX2 R8, R35 ;  /* 0x0000002300087308 */ /* 0x000fe20000000800 */
[----:B------:R-:W-:Y:S01]  /*e010*/  IMAD.MOV.U32 R51, RZ, RZ, R172 ;  /* 0x000000ffff337224 */ /* 0x000fe200078e00ac */
[----:B------:R-:W-:Y:S01]  /*e020*/  @!P0 HADD2 R79, -R243.H0_H0, -RZ.H0_H0 ;  /* 0xa00000fff34f8230 */ /* 0x000fe20000000900 */
[----:B------:R-:W-:-:S05]  /*e030*/  IMAD.MOV.U32 R172, RZ, RZ, R133 ;  /* 0x000000ffffac7224 */ /* 0x000fca00078e0085 */
[----:B------:R3:W1:Y:S01]  /*e040*/  MUFU.EX2 R0, R6 ;  /* 0x0000000600007308 */ /* 0x0006620000000800 */
[----:B------:R-:W-:Y:S02]  /*e050*/  IMAD.MOV.U32 R133, RZ, RZ, R40 ;  /* 0x000000ffff857224 */ /* 0x000fe400078e0028 */
[----:B------:R-:W-:Y:S01]  /*e060*/  IMAD.MOV.U32 R65, RZ, RZ, R41 ;  /* 0x000000ffff417224 */ /* 0x000fe200078e0029 */
[----:B------:R-:W-:Y:S01]  /*e070*/  @!P1 HADD2 R80, -R244.H0_H0, -RZ.H0_H0 ;  /* 0xa00000fff4509230 */ /* 0x000fe20000000900 */
[----:B------:R-:W-:-:S03]  /*e080*/  IMAD.MOV.U32 R57, RZ, RZ, R132 ;  /* 0x000000ffff397224 */ /* 0x000fc600078e0084 */
[----:B------:R-:W2:Y:S01]  /*e090*/  MUFU.EX2 R7, R38 ;  /* 0x0000002600077308 */ /* 0x000ea20000000800 */
[----:B------:R-:W-:Y:S01]  /*e0a0*/  IMAD.MOV.U32 R132, RZ, RZ, R128 ;  /* 0x000000ffff847224 */ /* 0x000fe200078e0080 */
[----:B------:R-:W-:Y:S02]  /*e0b0*/  PRMT R128, R244, 0x5410, R243 ;  /* 0x00005410f4807816 */ /* 0x000fe400000000f3 */
[--C-:B---3--:R-:W-:Y:S02]  /*e0c0*/  SHF.R.U32.HI R6, RZ, 0x18, R5.reuse ;  /* 0x00000018ff067819 */ /* 0x108fe40000011605 */
[----:B------:R-:W-:Y:S02]  /*e0d0*/  SHF.R.U32.HI R5, RZ, 0x10, R5 ;  /* 0x00000010ff057819 */ /* 0x000fe40000011605 */
[----:B------:R-:W-:Y:S01]  /*e0e0*/  MUFU.EX2 R40, R124 ;  /* 0x0000007c00287308 */ /* 0x000fe20000000800 */
[----:B------:R-:W-:Y:S02]  /*e0f0*/  @!P0 PRMT R243, R79, 0x5410, RZ ;  /* 0x000054104ff38816 */ /* 0x000fe400000000ff */
[----:B------:R-:W-:Y:S01]  /*e100*/  LOP3.LUT R11, R5, 0xff, RZ, 0xc0, !PT ;  /* 0x000000ff050b7812 */ /* 0x000fe200078ec0ff */
[----:B-1----:R-:W-:-:S04]  /*e110*/  FFMA.FTZ R5, R236, R4, R10 ;  /* 0x00000004ec057223 */ /* 0x002fc8000001000a */
[----:B------:R-:W1:Y:S01]  /*e120*/  MUFU.EX2 R41, R125 ;  /* 0x0000007d00297308 */ /* 0x000e620000000800 */
[C---:B------:R-:W-:Y:S02]  /*e130*/  ISETP.GE.U32.AND P0, PT, R233.reuse, R6, PT ;  /* 0x00000006e900720c */ /* 0x040fe40003f06070 */
[----:B------:R-:W-:Y:S02]  /*e140*/  @!P1 PRMT R244, R80, 0x5410, RZ ;  /* 0x0000541050f49816 */ /* 0x000fe400000000ff */
[----:B------:R-:W-:-:S03]  /*e150*/  ISETP.GE.U32.AND P1, PT, R233, R11, PT ;  /* 0x0000000be900720c */ /* 0x000fc60003f26070 */
[----:B------:R-:W3:Y:S01]  /*e160*/  MUFU.EX2 R6, R49 ;  /* 0x0000003100067308 */ /* 0x000ee20000000800 */
[C---:B--2---:R-:W-:Y:S01]  /*e170*/  FADD.FTZ R11, R9.reuse, R5 ;  /* 0x00000005090b7221 */ /* 0x044fe20000010000 */
[----:B------:R-:W-:Y:S01]  /*e180*/  F2FP.PACK_AB R42, R9, R10 ;  /* 0x0000000a092a723e */ /* 0x000fe200000000ff */
[----:B------:R-:W-:-:S05]  /*e190*/  FFMA.FTZ R9, R237, R0, R8 ;  /* 0x00000000ed097223 */ /* 0x000fca0000010008 */
[----:B------:R-:W2:Y:S01]  /*e1a0*/  MUFU.EX2 R5, R52 ;  /* 0x0000003400057308 */ /* 0x000ea20000000800 */
[C---:B------:R-:W-:Y:S01]  /*e1b0*/  FADD.FTZ R15, R7.reuse, R9 ;  /* 0x00000009070f7221 */ /* 0x040fe20000010000 */
[----:B------:R-:W-:Y:S02]  /*e1c0*/  F2FP.PACK_AB R22, R7, R8 ;  /* 0x000000080716723e */ /* 0x000fe400000000ff */
[----:B-1----:R-:W-:Y:S02]  /*e1d0*/  F2FP.PACK_AB R7, R41, R40 ;  /* 0x000000282907723e */ /* 0x002fe400000000ff */
[----:B------:R-:W-:Y:S02]  /*e1e0*/  PRMT R241, R18, 0x7632, R241 ;  /* 0x0000763212f17816 */ /* 0x000fe400000000f1 */
[C---:B------:R-:W-:Y:S01]  /*e1f0*/  PRMT R239, R7.reuse, 0x7610, R239 ;  /* 0x0000761007ef7816 */ /* 0x040fe200000000ef */
[----:B---3--:R-:W-:Y:S01]  /*e200*/  FADD.FTZ R8, R6, R11 ;  /* 0x0000000b06087221 */ /* 0x008fe20000010000 */
[----:B------:R-:W-:Y:S01]  /*e210*/  PRMT R242, R18, 0x7610, R242 ;  /* 0x0000761012f27816 */ /* 0x000fe200000000f2 */
[----:B------:R-:W-:Y:S01]  /*e220*/  @!P5 HADD2 R110, -R241.H0_H0, -RZ.H0_H0 ;  /* 0xa00000fff16ed230 */ /* 0x000fe20000000900 */
[----:B------:R-:W-:Y:S01]  /*e230*/  PRMT R240, R7, 0x7632, R240 ;  /* 0x0000763207f07816 */ /* 0x000fe200000000f0 */
[----:B------:R-:W-:Y:S01]  /*e240*/  @!P1 HADD2 R109, -R239.H0_H0, -RZ.H0_H0 ;  /* 0xa00000ffef6d9230 */ /* 0x000fe20000000900 */
[----:B------:R-:W-:Y:S01]  /*e250*/  PRMT R124, R242, 0x5410, R241 ;  /* 0x00005410f27c7816 */ /* 0x000fe200000000f1 */
[C---:B--2---:R-:W-:Y:S01]  /*e260*/  FADD.FTZ R16, R5.reuse, R8 ;  /* 0x0000000805107221 */ /* 0x044fe20000010000 */
[----:B------:R-:W-:-:S02]  /*e270*/  F2FP.PACK_AB R43, R5, R6 ;  /* 0x00000006052b723e */ /* 0x000fc400000000ff */
[----:B------:R-:W-:Y:S02]  /*e280*/  LOP3.LUT R5, R2, 0xff, RZ, 0xc0, !PT ;  /* 0x000000ff02057812 */ /* 0x000fe400078ec0ff */
[----:B------:R-:W-:Y:S02]  /*e290*/  @!P5 PRMT R241, R110, 0x5410, RZ ;  /* 0x000054106ef1d816 */ /* 0x000fe400000000ff */
[----:B------:R-:W-:Y:S01]  /*e2a0*/  PRMT R110, R239, 0x5410, R240 ;  /* 0x00005410ef6e7816 */ /* 0x000fe200000000f0 */
[----:B------:R-:W1:Y:S01]  /*e2b0*/  MUFU.EX2 R6, R204 ;  /* 0x000000cc00067308 */ /* 0x000e620000000800 */
[----:B------:R-:W-:Y:S02]  /*e2c0*/  @!P1 PRMT R239, R109, 0x5410, RZ ;  /* 0x000054106def9816 */ /* 0x000fe400000000ff */
[----:B------:R-:W-:Y:S02]  /*e2d0*/  SHF.R.U32.HI R7, RZ, 0x10, R2 ;  /* 0x00000010ff077819 */ /* 0x000fe40000011602 */
[----:B------:R-:W-:-:S02]  /*e2e0*/  LOP3.LUT R9, R2, 0xffff, RZ, 0xc0, !PT ;  /* 0x0000ffff02097812 */ /* 0x000fc400078ec0ff */
[C---:B------:R-:W-:Y:S02]  /*e2f0*/  ISETP.GE.U32.AND P1, PT, R233.reuse, R5, PT ;  /* 0x00000005e900720c */ /* 0x040fe40003f26070 */
[----:B------:R-:W-:Y:S01]  /*e300*/  SHF.R.U32.HI R2, RZ, 0x18, R2 ;  /* 0x00000018ff027819 */ /* 0x000fe20000011602 */
[----:B------:R-:W2:Y:S03]  /*e310*/  MUFU.EX2 R5, R205 ;  /* 0x000000cd00057308 */ /* 0x000ea60000000800 */
[----:B------:R-:W-:Y:S02]  /*e320*/  ISETP.GE.U32.AND P5, PT, R233, R2, PT ;  /* 0x00000002e900720c */ /* 0x000fe40003fa6070 */
[----:B------:R-:W-:Y:S01]  /*e330*/  SHF.R.U32.HI R2, RZ, 0x8, R9 ;  /* 0x00000008ff027819 */ /* 0x000fe20000011609 */
[----:B------:R-:W-:Y:S02]  /*e340*/  @!P6 HADD2 R111, -R242.H0_H0, -RZ.H0_H0 ;  /* 0xa00000fff26fe230 */ /* 0x000fe40000000900 */
[----:B------:R-:W-:Y:S01]  /*e350*/  @!P0 HADD2 R108, -R240.H0_H0, -RZ.H0_H0 ;  /* 0xa00000fff06c8230 */ /* 0x000fe20000000900 */
[----:B------:R-:W-:-:S02]  /*e360*/  LOP3.LUT R2, R2, 0xffff, RZ, 0xc0, !PT ;  /* 0x0000ffff02027812 */ /* 0x000fc400078ec0ff */
[----:B------:R-:W-:Y:S02]  /*e370*/  LOP3.LUT R3, R7, 0xff, RZ, 0xc0, !PT ;  /* 0x000000ff07037812 */ /* 0x000fe400078ec0ff */
[----:B------:R-:W-:Y:S02]  /*e380*/  @!P6 PRMT R242, R111, 0x5410, RZ ;  /* 0x000054106ff2e816 */ /* 0x000fe400000000ff */
[C---:B------:R-:W-:Y:S02]  /*e390*/  ISETP.GE.U32.AND P6, PT, R233.reuse, R2, PT ;  /* 0x00000002e900720c */ /* 0x040fe40003fc6070 */
[----:B------:R-:W-:Y:S02]  /*e3a0*/  @!P0 PRMT R240, R108, 0x5410, RZ ;  /* 0x000054106cf08816 */ /* 0x000fe400000000ff */
[----:B------:R-:W-:Y:S01]  /*e3b0*/  ISETP.GE.U32.AND P0, PT, R233, R3, PT ;  /* 0x00000003e900720c */ /* 0x000fe20003f06070 */
[----:B-1----:R-:W-:Y:S01]  /*e3c0*/  FADD.FTZ R3, R6, R19 ;  /* 0x0000001306037221 */ /* 0x002fe20000010000 */
[----:B--2---:R-:W-:-:S04]  /*e3d0*/  F2FP.PACK_AB R6, R5, R6 ;  /* 0x000000060506723e */ /* 0x004fc800000000ff */
[C---:B------:R-:W-:Y:S02]  /*e3e0*/  PRMT R238, R6.reuse, 0x7610, R238 ;  /* 0x0000761006ee7816 */ /* 0x040fe400000000ee */
[----:B------:R-:W-:-:S03]  /*e3f0*/  PRMT R237, R6, 0x7632, R237 ;  /* 0x0000763206ed7816 */ /* 0x000fc600000000ed */
[----:B------:R-:W-:Y:S02]  /*e400*/  @!P1 HADD2 R112, -R238.H0_H0, -RZ.H0_H0 ;  /* 0xa00000ffee709230 */ /* 0x000fe40000000900 */
[----:B------:R-:W-:Y:S01]  /*e410*/  @!P6 HADD2 R113, -R237.H0_H0, -RZ.H0_H0 ;  /* 0xa00000ffed71e230 */ /* 0x000fe20000000900 */
[----:B------:R-:W-:Y:S01]  /*e420*/  PRMT R59, R238, 0x5410, R237 ;  /* 0x00005410ee3b7816 */ /* 0x000fe200000000ed */
[----:B------:R1:W-:Y:S01]  /*e430*/  STL [R1+0x1a0], R250 ;  /* 0x0001a0fa01007387 */ /* 0x0003e20000100800 */
[----:B------:R-:W-:Y:S01]  /*e440*/  @!P1 PRMT R238, R112, 0x5410, RZ ;  /* 0x0000541070ee9816 */ /* 0x000fe200000000ff */
[----:B----4-:R-:W-:Y:S01]  /*e450*/  IMAD.MOV.U32 R112, RZ, RZ, R44 ;  /* 0x000000ffff707224 */ /* 0x010fe200078e002c */
[----:B------:R-:W-:Y:S01]  /*e460*/  @!P6 PRMT R237, R113, 0x5410, RZ ;  /* 0x0000541071ede816 */ /* 0x000fe200000000ff */
[----:B------:R-:W-:Y:S02]  /*e470*/  IMAD.MOV.U32 R113, RZ, RZ, R45 ;  /* 0x000000ffff717224 */ /* 0x000fe400078e002d */
[----:B------:R-:W2:Y:S01]  /*e480*/  LDL.LU.64 R44, [R1+0x70] ;  /* 0x00007000012c7983 */ /* 0x000ea20000300a00 */
[----:B------:R-:W3:Y:S08]  /*e490*/  MUFU.EX2 R8, R206 ;  /* 0x000000ce00087308 */ /* 0x000ef00000000800 */
[----:B------:R-:W4:Y:S01]  /*e4a0*/  MUFU.EX2 R7, R207 ;  /* 0x000000cf00077308 */ /* 0x000f220000000800 */
[----:B------:R-:W-:-:S07]  /*e4b0*/  FADD.FTZ R9, R5, R3 ;  /* 0x0000000305097221 */ /* 0x000fce0000010000 */
[----:B------:R-:W-:Y:S01]  /*e4c0*/  MUFU.EX2 R37, R137 ;  /* 0x0000008900257308 */ /* 0x000fe20000000800 */
[----:B------:R-:W-:-:S07]  /*e4d0*/  IMAD.WIDE.U32 R2, R17, -0x2daee0ad, RZ ;  /* 0xd2511f5311027825 */ /* 0x000fce00078e00ff */
[----:B------:R-:W1:Y:S01]  /*e4e0*/  MUFU.EX2 R38, R140 ;  /* 0x0000008c00267308 */ /* 0x000e620000000800 */
[----:B---3--:R-:W-:Y:S01]  /*e4f0*/  FADD.FTZ R9, R8, R9 ;  /* 0x0000000908097221 */ /* 0x008fe20000010000 */
[----:B------:R-:W-:-:S03]  /*e500*/  LOP3.LUT R5, R3, UR7, R14, 0x96, !PT ;  /* 0x0000000703057c12 */ /* 0x000fc6000f8e960e */
[C---:B----4-:R-:W-:Y:S01]  /*e510*/  FADD.FTZ R10, R7.reuse, R9 ;  /* 0x00000009070a7221 */ /* 0x050fe20000010000 */
[----:B------:R-:W-:Y:S02]  /*e520*/  F2FP.PACK_AB R9, R7, R8 ;  /* 0x000000080709723e */ /* 0x000fe400000000ff */
[----:B------:R-:W-:-:S04]  /*e530*/  SHF.R.U32.HI R6, RZ, 0x10, R5 ;  /* 0x00000010ff067819 */ /* 0x000fc80000011605 */
[----:B------:R-:W-:Y:S02]  /*e540*/  LOP3.LUT R6, R6, 0xff, RZ, 0xc0, !PT ;  /* 0x000000ff06067812 */ /* 0x000fe400078ec0ff */
[----:B-1----:R-:W-:-:S04]  /*e550*/  F2FP.PACK_AB R8, R38, R37 ;  /* 0x000000252608723e */ /* 0x002fc800000000ff */
[C---:B------:R-:W-:Y:S02]  /*e560*/  PRMT R235, R8.reuse, 0x7610, R235 ;  /* 0x0000761008eb7816 */ /* 0x040fe400000000eb */
[----:B------:R-:W-:Y:S02]  /*e570*/  PRMT R234, R8, 0x7632, R234 ;  /* 0x0000763208ea7816 */ /* 0x000fe400000000ea */
[----:B------:R-:W-:Y:S01]  /*e580*/  ISETP.GE.U32.AND P1, PT, R233, R6, PT ;  /* 0x00000006e900720c */ /* 0x000fe20003f26070 */
[----:B------:R-:W-:Y:S01]  /*e590*/  @!P0 HADD2 R115, -R235.H0_H0, -RZ.H0_H0 ;  /* 0xa00000ffeb738230 */ /* 0x000fe20000000900 */
[----:B------:R-:W-:Y:S01]  /*e5a0*/  LOP3.LUT R6, R5, 0xff, RZ, 0xc0, !PT ;  /* 0x000000ff05067812 */ /* 0x000fe200078ec0ff */
[----:B------:R-:W-:Y:S01]  /*e5b0*/  @!P5 HADD2 R114, -R234.H0_H0, -RZ.H0_H0 ;  /* 0xa00000ffea72d230 */ /* 0x000fe20000000900 */
[----:B------:R-:W-:Y:S01]  /*e5c0*/  PRMT R58, R235, 0x5410, R234 ;  /* 0x00005410eb3a7816 */ /* 0x000fe200000000ea */
[----:B------:R-:W1:Y:S01]  /*e5d0*/  MUFU.EX2 R7, R81 ;  /* 0x0000005100077308 */ /* 0x000e620000000800 */
[----:B------:R-:W-:-:S02]  /*e5e0*/  ISETP.GE.U32.AND P6, PT, R233, R6, PT ;  /* 0x00000006e900720c */ /* 0x000fc40003fc6070 */
[----:B------:R-:W-:Y:S01]  /*e5f0*/  @!P0 PRMT R235, R115, 0x5410, RZ ;  /* 0x0000541073eb8816 */ /* 0x000fe200000000ff */
[----:B------:R-:W-:Y:S01]  /*e600*/  IMAD.MOV.U32 R115, RZ, RZ, R223 ;  /* 0x000000ffff737224 */ /* 0x000fe200078e00df */
[----:B------:R-:W-:Y:S01]  /*e610*/  @!P5 PRMT R234, R114, 0x5410, RZ ;  /* 0x0000541072ead816 */ /* 0x000fe200000000ff */
[----:B------:R-:W-:Y:S02]  /*e620*/  IMAD.MOV.U32 R114, RZ, RZ, R63 ;  /* 0x000000ffff727224 */ /* 0x000fe400078e003f */
[----:B------:R-:W3:Y:S01]  /*e630*/  MUFU.EX2 R6, R82 ;  /* 0x0000005200067308 */ /* 0x000ee20000000800 */
[----:B------:R-:W-:-:S07]  /*e640*/  SHF.R.U32.HI R8, RZ, 0x18, R5 ;  /* 0x00000018ff087819 */ /* 0x000fce0000011605 */
[----:B------:R-:W-:Y:S01]  /*e650*/  MUFU.EX2 R223, R141 ;  /* 0x0000008d00df7308 */ /* 0x000fe20000000800 */
[----:B------:R-:W-:-:S07]  /*e660*/  LOP3.LUT R5, R5, 0xffff, RZ, 0xc0, !PT ;  /* 0x0000ffff05057812 */ /* 0x000fce00078ec0ff */
[----:B------:R-:W4:Y:S01]  /*e670*/  MUFU.EX2 R63, R144 ;  /* 0x00000090003f7308 */ /* 0x000f220000000800 */
[----:B------:R-:W-:Y:S02]  /*e680*/  SHF.R.U32.HI R5, RZ, 0x8, R5 ;  /* 0x00000008ff057819 */ /* 0x000fe40000011605 */
[----:B------:R-:W-:Y:S01]  /*e690*/  ISETP.GE.U32.AND P0, PT, R233, R8, PT ;  /* 0x00000008e900720c */ /* 0x000fe20003f06070 */
[----:B-1----:R-:W-:Y:S01]  /*e6a0*/  FADD.FTZ R8, R7, R15 ;  /* 0x0000000f07087221 */ /* 0x002fe20000010000 */
[----:B------:R-:W-:Y:S02]  /*e6b0*/  LOP3.LUT R5, R5, 0xffff, RZ, 0xc0, !PT ;  /* 0x0000ffff05057812 */ /* 0x000fe400078ec0ff */
[----:B---3--:R-:W-:Y:S02]  /*e6c0*/  F2FP.PACK_AB R36, R6, R7 ;  /* 0x000000070624723e */ /* 0x008fe400000000ff */
[----:B------:R-:W-:Y:S02]  /*e6d0*/  PRMT R232, R9, 0x7610, R232 ;  /* 0x0000761009e87816 */ /* 0x000fe400000000e8 */
[----:B------:R-:W-:-:S02]  /*e6e0*/  ISETP.GE.U32.AND P5, PT, R233, R5, PT ;  /* 0x00000005e900720c */ /* 0x000fc40003fa6070 */
[----:B----4-:R-:W-:Y:S01]  /*e6f0*/  F2FP.PACK_AB R7, R63, R223 ;  /* 0x000000df3f07723e */ /* 0x010fe200000000ff */
[----:B------:R-:W-:Y:S01]  /*e700*/  @!P6 HADD2 R126, -R232.H0_H0, -RZ.H0_H0 ;  /* 0xa00000ffe87ee230 */ /* 0x000fe20000000900 */
[----:B------:R-:W-:Y:S01]  /*e710*/  PRMT R231, R9, 0x7632, R231 ;  /* 0x0000763209e77816 */ /* 0x000fe200000000e7 */
[----:B------:R-:W-:Y:S01]  /*e720*/  FADD.FTZ R11, R6, R8 ;  /* 0x00000008060b7221 */ /* 0x000fe20000010000 */
[C---:B------:R-:W-:Y:S01]  /*e730*/  PRMT R228, R7.reuse, 0x7632, R228 ;  /* 0x0000763207e47816 */ /* 0x040fe200000000e4 */
[----:B------:R-:W1:Y:S01]  /*e740*/  MUFU.EX2 R6, R224 ;  /* 0x000000e000067308 */ /* 0x000e620000000800 */
[----:B------:R-:W-:Y:S01]  /*e750*/  LOP3.LUT R8, R2, 0xff, RZ, 0xc0, !PT ;  /* 0x000000ff02087812 */ /* 0x000fe200078ec0ff */
[----:B------:R-:W-:Y:S01]  /*e760*/  IMAD.MOV.U32 R141, RZ, RZ, R57 ;  /* 0x000000ffff8d7224 */ /* 0x000fe200078e0039 */
[----:B------:R-:W-:Y:S01]  /*e770*/  PRMT R57, R232, 0x5410, R231 ;  /* 0x00005410e8397816 */ /* 0x000fe200000000e7 */
[----:B------:R-:W-:Y:S01]  /*e780*/  @!P0 HADD2 R127, -R228.H0_H0, -RZ.H0_H0 ;  /* 0xa00000ffe47f8230 */ /* 0x000fe20000000900 */
[----:B------:R-:W-:-:S02]  /*e790*/  PRMT R229, R7, 0x7610, R229 ;  /* 0x0000761007e57816 */ /* 0x000fc400000000e5 */
[----:B------:R-:W-:Y:S01]  /*e7a0*/  @!P6 PRMT R232, R126, 0x5410, RZ ;  /* 0x000054107ee8e816 */ /* 0x000fe200000000ff */
[----:B------:R-:W3:Y:S01]  /*e7b0*/  MUFU.EX2 R5, R225 ;  /* 0x000000e100057308 */ /* 0x000ee20000000800 */
[----:B------:R-:W-:Y:S02]  /*e7c0*/  LOP3.LUT R3, R2, 0xffff, RZ, 0xc0, !PT ;  /* 0x0000ffff02037812 */ /* 0x000fe400078ec0ff */
[----:B------:R-:W-:Y:S02]  /*e7d0*/  ISETP.GE.U32.AND P6, PT, R233, R8, PT ;  /* 0x00000008e900720c */ /* 0x000fe40003fc6070 */
[--C-:B------:R-:W-:Y:S02]  /*e7e0*/  SHF.R.U32.HI R8, RZ, 0x18, R2.reuse ;  /* 0x00000018ff087819 */ /* 0x100fe40000011602 */
[----:B------:R-:W-:Y:S01]  /*e7f0*/  SHF.R.U32.HI R9, RZ, 0x10, R2 ;  /* 0x00000010ff097819 */ /* 0x000fe20000011602 */
[----:B------:R4:W-:Y:S01]  /*e800*/  MUFU.EX2 R250, R145 ;  /* 0x0000009100fa7308 */ /* 0x0009e20000000800 */
[----:B------:R-:W-:Y:S01]  /*e810*/  SHF.R.U32.HI R3, RZ, 0x8, R3 ;  /* 0x00000008ff037819 */ /* 0x000fe20000011603 */
[----:B------:R-:W-:-:S02]  /*e820*/  @!P5 HADD2 R130, -R231.H0_H0, -RZ.H0_H0 ;  /* 0xa00000ffe782d230 */ /* 0x000fc40000000900 */
[----:B------:R-:W-:-:S04]  /*e830*/  @!P1 HADD2 R129, -R229.H0_H0, -RZ.H0_H0 ;  /* 0xa00000ffe5819230 */ /* 0x000fc80000000900 */
[----:B------:R-:W1:Y:S01]  /*e840*/  MUFU.EX2 R7, R96 ;  /* 0x0000006000077308 */ /* 0x000e620000000800 */
[----:B------:R-:W-:Y:S01]  /*e850*/  LOP3.LUT R3, R3, 0xffff, RZ, 0xc0, !PT ;  /* 0x0000ffff03037812 */ /* 0x000fe200078ec0ff */
[----:B----4-:R-:W-:Y:S01]  /*e860*/  IMAD.MOV.U32 R145, RZ, RZ, R56 ;  /* 0x000000ffff917224 */ /* 0x010fe200078e0038 */
[----:B------:R-:W-:-:S05]  /*e870*/  PRMT R56, R229, 0x5410, R228 ;  /* 0x00005410e5387816 */ /* 0x000fca00000000e4 */
[----:B------:R-:W4:Y:S01]  /*e880*/  MUFU.EX2 R2, R99 ;  /* 0x0000006300027308 */ /* 0x000f220000000800 */
[----:B------:R-:W-:Y:S02]  /*e890*/  @!P0 PRMT R228, R127, 0x5410, RZ ;  /* 0x000054107fe48816 */ /* 0x000fe400000000ff */
[----:B------:R-:W-:Y:S02]  /*e8a0*/  ISETP.GE.U32.AND P0, PT, R233, R8, PT ;  /* 0x00000008e900720c */ /* 0x000fe40003f06070 */
[----:B------:R-:W-:-:S03]  /*e8b0*/  LOP3.LUT R8, R9, 0xff, RZ, 0xc0, !PT ;  /* 0x000000ff09087812 */ /* 0x000fc600078ec0ff */
[----:B------:R-:W4:Y:S01]  /*e8c0*/  MUFU.EX2 R144, R148 ;  /* 0x0000009400907308 */ /* 0x000f220000000800 */
[----:B------:R-:W-:Y:S02]  /*e8d0*/  @!P5 PRMT R231, R130, 0x5410, RZ ;  /* 0x0000541082e7d816 */ /* 0x000fe400000000ff */
[----:B------:R-:W-:Y:S02]  /*e8e0*/  @!P1 PRMT R229, R129, 0x5410, RZ ;  /* 0x0000541081e59816 */ /* 0x000fe400000000ff */
[----:B------:R-:W-:-:S03]  /*e8f0*/  ISETP.GE.U32.AND P1, PT, R233, R8, PT ;  /* 0x00000008e900720c */ /* 0x000fc60003f26070 */
[----:B------:R-:W4:Y:S01]  /*e900*/  MUFU.EX2 R9, R83 ;  /* 0x0000005300097308 */ /* 0x000f220000000800 */
[----:B------:R-:W-:Y:S01]  /*e910*/  ISETP.GE.U32.AND P5, PT, R233, R3, PT ;  /* 0x00000003e900720c */ /* 0x000fe20003fa6070 */
[----:B-1----:R-:W-:Y:S01]  /*e920*/  FADD.FTZ R3, R6, R10 ;  /* 0x0000000a06037221 */ /* 0x002fe20000010000 */
[----:B---3--:R-:W-:Y:S01]  /*e930*/  F2FP.PACK_AB R10, R5, R6 ;  /* 0x00000006050a723e */ /* 0x008fe200000000ff */
[----:B------:R-:W-:-:S04]  /*e940*/  IMAD.MOV.U32 R130, RZ, RZ, R65 ;  /* 0x000000ffff827224 */ /* 0x000fc800078e0041 */
[----:B------:R-:W1:Y:S01]  /*e950*/  MUFU.EX2 R8, R94 ;  /* 0x0000005e00087308 */ /* 0x000e620000000800 */
[----:B------:R-:W-:Y:S02]  /*e960*/  IMAD.MOV.U32 R65, RZ, RZ, R230 ;  /* 0x000000ffff417224 */ /* 0x000fe400078e00e6 */
[----:B------:R-:W-:Y:S02]  /*e970*/  FADD.FTZ R230, R5, R3 ;  /* 0x0000000305e67221 */ /* 0x000fe40000010000 */
[----:B------:R-:W-:-:S03]  /*e980*/  FADD.FTZ R3, R7, R16 ;  /* 0x0000001007037221 */ /* 0x000fc60000010000 */
[----:B------:R3:W1:Y:S01]  /*e990*/  MUFU.EX2 R6, R26 ;  /* 0x0000001a00067308 */ /* 0x0006620000000800 */
[----:B----4-:R-:W-:-:S07]  /*e9a0*/  FADD.FTZ R14, R2, R3 ;  /* 0x00000003020e7221 */ /* 0x010fce0000010000 */
[----:B------:R-:W4:Y:S01]  /*e9b0*/  MUFU.EX2 R5, R95 ;  /* 0x0000005f00057308 */ /* 0x000f220000000800 */
[----:B---3--:R-:W-:Y:S02]  /*e9c0*/  F2FP.PACK_AB R26, R2, R7 ;  /* 0x00000007021a723e */ /* 0x008fe400000000ff */
[----:B------:R-:W-:-:S05]  /*e9d0*/  F2FP.PACK_AB R2, R250, R144 ;  /* 0x00000090fa02723e */ /* 0x000fca00000000ff */
[----:B------:R-:W3:Y:S01]  /*e9e0*/  MUFU.EX2 R3, R97 ;  /* 0x0000006100037308 */ /* 0x000ee20000000800 */
[----:B------:R-:W-:Y:S01]  /*e9f0*/  FADD.FTZ R7, R9, R11 ;  /* 0x0000000b09077221 */ /* 0x000fe20000010000 */
[C---:B------:R-:W-:Y:S02]  /*ea00*/  PRMT R225, R2.reuse, 0x7610, R225 ;  /* 0x0000761002e17816 */ /* 0x040fe400000000e1 */
[----:B------:R-:W-:Y:S01]  /*ea10*/  PRMT R224, R2, 0x7632, R224 ;  /* 0x0000763202e07816 */ /* 0x000fe200000000e0 */
[----:B-1----:R-:W-:-:S03]  /*ea20*/  FADD.FTZ R7, R8, R7 ;  /* 0x0000000708077221 */ /* 0x002fc60000010000 */
[----:B------:R-:W1:Y:S01]  /*ea30*/  MUFU.EX2 R2, R98 ;  /* 0x0000006200027308 */ /* 0x000e620000000800 */
[----:B------:R-:W-:Y:S02]  /*ea40*/  IMAD.MOV.U32 R111, RZ, RZ, R53 ;  /* 0x000000ffff6f7224 */ /* 0x000fe400078e0035 */
[----:B------:R-:W-:Y:S01]  /*ea50*/  IMAD.MOV.U32 R53, RZ, RZ, R174 ;  /* 0x000000ffff357224 */ /* 0x000fe200078e00ae */
[----:B------:R-:W-:Y:S01]  /*ea60*/  PRMT R227, R10, 0x7610, R227 ;  /* 0x000076100ae37816 */ /* 0x000fe200000000e3 */
[----:B------:R-:W-:Y:S01]  /*ea70*/  FADD.FTZ R7, R6, R7 ;  /* 0x0000000706077221 */ /* 0x000fe20000010000 */
[----:B------:R-:W-:Y:S01]  /*ea80*/  PRMT R226, R10, 0x7632, R226 ;  /* 0x000076320ae27816 */ /* 0x000fe200000000e2 */
[----:B------:R-:W-:Y:S02]  /*ea90*/  FADD.FTZ R10, R20, R47 ;  /* 0x0000002f140a7221 */ /* 0x000fe40000010000 */
[----:B------:R-:W-:Y:S01]  /*eaa0*/  IMAD.MOV.U32 R47, RZ, RZ, R53 ;  /* 0x000000ffff2f7224 */ /* 0x000fe200078e0035 */
[----:B------:R-:W-:Y:S01]  /*eab0*/  IADD3 R53, R251, 0x4, RZ ;  /* 0x00000004fb357810 */ /* 0x000fe20007ffe0ff */
[----:B----4-:R-:W-:-:S02]  /*eac0*/  FADD.FTZ R7, R5, R7 ;  /* 0x0000000705077221 */ /* 0x010fc40000010000 */
[----:B------:R-:W-:Y:S02]  /*ead0*/  IMAD.MOV.U32 R108, RZ, RZ, R50 ;  /* 0x000000ffff6c7224 */ /* 0x000fe400078e0032 */
[----:B---3--:R-:W-:Y:S02]  /*eae0*/  FADD.FTZ R7, R3, R7 ;  /* 0x0000000703077221 */ /* 0x008fe40000010000 */
[----:B------:R-:W-:Y:S01]  /*eaf0*/  IMAD R11, R53, -0x326172a9, RZ ;  /* 0xcd9e8d57350b7824 */ /* 0x000fe200078e02ff */
[C---:B-1----:R-:W-:Y:S01]  /*eb00*/  F2FP.PACK_AB R48, R2.reuse, R3 ;  /* 0x000000030230723e */ /* 0x042fe200000000ff */
[----:B------:R-:W-:Y:S02]  /*eb10*/  IMAD.MOV.U32 R50, RZ, RZ, R46 ;  /* 0x000000ffff327224 */ /* 0x000fe400078e002e */
[----:B------:R-:W-:Y:S01]  /*eb20*/  FADD.FTZ R46, R2, R7 ;  /* 0x00000007022e7221 */ /* 0x000fe20000010000 */
[----:B------:R-:W-:Y:S01]  /*eb30*/  LOP3.LUT R2, R29, UR4, R11, 0x96, !PT ;  /* 0x000000041d027c12 */ /* 0x000fe2000f8e960b */
[----:B------:R-:W-:-:S02]  /*eb40*/  @!P1 HADD2 R136, -R225.H0_H0, -RZ.H0_H0 ;  /* 0xa00000ffe1889230 */ /* 0x000fc40000000900 */
[----:B------:R-:W-:Y:S02]  /*eb50*/  @!P5 HADD2 R134, -R226.H0_H0, -RZ.H0_H0 ;  /* 0xa00000ffe286d230 */ /* 0x000fe40000000900 */
[----:B------:R-:W-:Y:S01]  /*eb60*/  @!P0 HADD2 R135, -R224.H0_H0, -RZ.H0_H0 ;  /* 0xa00000ffe0878230 */ /* 0x000fe20000000900 */
[----:B------:R-:W-:Y:S01]  /*eb70*/  IMAD.MOV.U32 R126, RZ, RZ, R55 ;  /* 0x000000ffff7e7224 */ /* 0x000fe200078e0037 */
[----:B------:R-:W-:Y:S01]  /*eb80*/  PRMT R55, R225, 0x5410, R224 ;  /* 0x00005410e1377816 */ /* 0x000fe200000000e0 */
[----:B------:R-:W-:Y:S01]  /*eb90*/  IMAD.WIDE.U32 R2, R2, -0x2daee0ad, RZ ;  /* 0xd2511f5302027825 */ /* 0x000fe200078e00ff */
[----:B------:R-:W-:Y:S01]  /*eba0*/  @!P1 PRMT R225, R136, 0x5410, RZ ;  /* 0x0000541088e19816 */ /* 0x000fe200000000ff */
[----:B------:R-:W-:Y:S02]  /*ebb0*/  @!P6 HADD2 R131, -R227.H0_H0, -RZ.H0_H0 ;  /* 0xa00000ffe383e230 */ /* 0x000fe40000000900 */
[----:B------:R-:W-:Y:S01]  /*ebc0*/  IMAD.MOV.U32 R129, RZ, RZ, R54 ;  /* 0x000000ffff817224 */ /* 0x000fe200078e0036 */
[----:B------:R-:W-:Y:S01]  /*ebd0*/  PRMT R54, R227, 0x5410, R226 ;  /* 0x00005410e3367816 */ /* 0x000fe200000000e2 */
[----:B------:R-:W-:Y:S01]  /*ebe0*/  IMAD.MOV.U32 R109, RZ, RZ, R179 ;  /* 0x000000ffff6d7224 */ /* 0x000fe200078e00b3 */
[----:B------:R-:W-:Y:S01]  /*ebf0*/  @!P5 PRMT R226, R134, 0x5410, RZ ;  /* 0x0000541086e2d816 */ /* 0x000fe200000000ff */
[----:B------:R-:W-:Y:S01]  /*ec00*/  IMAD.MOV.U32 R52, RZ, RZ, R178 ;  /* 0x000000ffff347224 */ /* 0x000fe200078e00b2 */
[----:B------:R-:W-:Y:S01]  /*ec10*/  @!P0 PRMT R224, R135, 0x5410, RZ ;  /* 0x0000541087e08816 */ /* 0x000fe200000000ff */
[----:B------:R-:W-:-:S02]  /*ec20*/  IMAD.MOV.U32 R136, RZ, RZ, R175 ;  /* 0x000000ffff887224 */ /* 0x000fc400078e00af */
[-C--:B------:R-:W-:Y:S02]  /*ec30*/  FMUL.FTZ R98, R158, R0.reuse ;  /* 0x000000009e627220 */ /* 0x080fe40000410000 */
[-C--:B------:R-:W-:Y:S02]  /*ec40*/  FMUL.FTZ R99, R159, R0.reuse ;  /* 0x000000009f637220 */ /* 0x080fe40000410000 */
[-C--:B------:R-:W-:Y:S02]  /*ec50*/  FMUL.FTZ R170, R170, R0.reuse ;  /* 0x00000000aaaa7220 */ /* 0x080fe40000410000 */
        /* <DEDUP_REMOVED lines=20> */
[----:B------:R-:W-:Y:S01]  /*eda0*/  FMUL.FTZ R179, R123, R0 ;  /* 0x000000007bb37220 */ /* 0x000fe20000410000 */
[----:B------:R-:W-:Y:S01]  /*edb0*/  LOP3.LUT R0, R3, UR15, R112, 0x96, !PT ;  /* 0x0000000f03007c12 */ /* 0x000fe2000f8e9670 */
[----:B------:R-:W-:Y:S01]  /*edc0*/  IMAD.MOV.U32 R236, RZ, RZ, R51 ;  /* 0x000000ffffec7224 */ /* 0x000fe200078e0033 */
[----:B------:R-:W-:Y:S01]  /*edd0*/  @!P6 PRMT R227, R131, 0x5410, RZ ;  /* 0x0000541083e3e816 */ /* 0x000fe200000000ff */
[----:B------:R-:W-:Y:S01]  /*ede0*/  IMAD.MOV.U32 R131, RZ, RZ, R65 ;  /* 0x000000ffff837224 */ /* 0x000fe200078e0041 */
[----:B------:R-:W-:Y:S01]  /*edf0*/  F2FP.PACK_AB R39, R5, R6 ;  /* 0x000000060527723e */ /* 0x000fe200000000ff */
[----:B------:R-:W-:-:S02]  /*ee00*/  IMAD.MOV.U32 R127, RZ, RZ, R173 ;  /* 0x000000ffff7f7224 */ /* 0x000fc400078e00ad */
[----:B------:R-:W-:Y:S02]  /*ee10*/  IMAD.MOV.U32 R125, RZ, RZ, R172 ;  /* 0x000000ffff7d7224 */ /* 0x000fe400078e00ac */
[----:B------:R-:W-:Y:S02]  /*ee20*/  IMAD.MOV.U32 R49, RZ, RZ, R133 ;  /* 0x000000ffff317224 */ /* 0x000fe400078e0085 */
[----:B------:R-:W-:Y:S02]  /*ee30*/  IMAD.MOV.U32 R148, RZ, RZ, R64 ;  /* 0x000000ffff947224 */ /* 0x000fe400078e0040 */
[----:B------:R-:W-:Y:S02]  /*ee40*/  IMAD.MOV.U32 R140, RZ, RZ, R132 ;  /* 0x000000ffff8c7224 */ /* 0x000fe400078e0084 */
[----:B------:R-:W-:Y:S01]  /*ee50*/  IMAD.MOV.U32 R51, RZ, RZ, R177 ;  /* 0x000000ffff337224 */ /* 0x000fe200078e00b1 */
[----:B--2---:R-:W-:Y:S01]  /*ee60*/  LOP3.LUT R3, R45, UR26, R28, 0x96, !PT ;  /* 0x0000001a2d037c12 */ /* 0x004fe2000f8e961c */
        /* <DEDUP_REMOVED lines=25> */
[----:B------:R-:W-:Y:S01]  /*f000*/  IMAD.WIDE.U32 R4, R3, -0x2daee0ad, RZ ;  /* 0xd2511f5303047825 */ /* 0x000fe200078e00ff */
[----:B------:R-:W-:-:S03]  /*f010*/  F2FP.PACK_AB R35, R8, R9 ;  /* 0x000000090823723e */ /* 0x000fc600000000ff */
[----:B------:R-:W-:Y:S01]  /*f020*/  IMAD.WIDE.U32 R8, R0, -0x326172a9, RZ ;  /* 0xcd9e8d5700087825 */ /* 0x000fe200078e00ff */
[----:B------:R-:W-:-:S05]  /*f030*/  LOP3.LUT R0, R5, UR13, R2, 0x96, !PT ;  /* 0x0000000d05007c12 */ /* 0x000fca000f8e9602 */
        /* <DEDUP_REMOVED lines=8> */
[----:B------:R-:W-:-:S05]  /*f0c0*/  IMAD.WIDE.U32 R2, R2, -0x326172a9, RZ ;  /* 0xcd9e8d5702027825 */ /* 0x000fca00078e00ff */
[----:B------:R-:W-:-:S04]  /*f0d0*/  LOP3.LUT R0, R3, UR6, R4, 0x96, !PT ;  /* 0x0000000603007c12 */ /* 0x000fc8000f8e9604 */
[----:B------:R-:W-:-:S04]  /*f0e0*/  LOP3.LUT R4, R0, 0xff, RZ, 0xc0, !PT ;  /* 0x000000ff00047812 */ /* 0x000fc800078ec0ff */
[----:B------:R-:W-:Y:S02]  /*f0f0*/  ISETP.GE.U32.AND P6, PT, R233, R4, PT ;  /* 0x00000004e900720c */ /* 0x000fe40003fc6070 */
[----:B------:R-:W-:-:S04]  /*f100*/  LOP3.LUT R4, R0, 0xffff, RZ, 0xc0, !PT ;  /* 0x0000ffff00047812 */ /* 0x000fc800078ec0ff */
[----:B------:R-:W-:-:S04]  /*f110*/  SHF.R.U32.HI R4, RZ, 0x8, R4 ;  /* 0x00000008ff047819 */ /* 0x000fc80000011604 */
[----:B------:R-:W-:-:S04]  /*f120*/  LOP3.LUT R4, R4, 0xffff, RZ, 0xc0, !PT ;  /* 0x0000ffff04047812 */ /* 0x000fc800078ec0ff */
[----:B------:R-:W-:Y:S02]  /*f130*/  ISETP.GE.U32.AND P5, PT, R233, R4, PT ;  /* 0x00000004e900720c */ /* 0x000fe40003fa6070 */
[----:B------:R-:W-:-:S04]  /*f140*/  SHF.R.U32.HI R4, RZ, 0x10, R0 ;  /* 0x00000010ff047819 */ /* 0x000fc80000011600 */
[----:B------:R-:W-:Y:S02]  /*f150*/  LOP3.LUT R4, R4, 0xff, RZ, 0xc0, !PT ;  /* 0x000000ff04047812 */ /* 0x000fe400078ec0ff */
[----:B------:R-:W-:Y:S01]  /*f160*/  LOP3.LUT R6, R5, UR9, R6, 0x96, !PT ;  /* 0x0000000905067c12 */ /* 0x000fe2000f8e9606 */
[----:B------:R-:W-:Y:S01]  /*f170*/  IMAD.MOV.U32 R5, RZ, RZ, R45 ;  /* 0x000000ffff057224 */ /* 0x000fe200078e002d */
[----:B------:R-:W-:Y:S01]  /*f180*/  ISETP.GE.U32.AND P1, PT, R233, R4, PT ;  /* 0x00000004e900720c */ /* 0x000fe20003f26070 */
[----:B------:R-:W-:Y:S01]  /*f190*/  IMAD.MOV.U32 R4, RZ, RZ, R44 ;  /* 0x000000ffff047224 */ /* 0x000fe200078e002c */
[----:B------:R-:W-:Y:S02]  /*f1a0*/  LOP3.LUT R9, R45, UR26, R12, 0x96, !PT ;  /* 0x0000001a2d097c12 */ /* 0x000fe4000f8e960c */
[----:B------:R-:W2:Y:S01]  /*f1b0*/  LDL.LU.64 R44, [R1+0x1b8] ;  /* 0x0001b800012c7983 */ /* 0x000ea20000300a00 */
[----:B------:R-:W-:-:S04]  /*f1c0*/  SHF.R.U32.HI R0, RZ, 0x18, R0 ;  /* 0x00000018ff007819 */ /* 0x000fc80000011600 */
[----:B------:R-:W-:Y:S02]  /*f1d0*/  ISETP.GE.U32.AND P0, PT, R233, R0, PT ;  /* 0x00000000e900720c */ /* 0x000fe40003f06070 */
[C---:B------:R-:W-:Y:S02]  /*f1e0*/  PRMT R19, R22.reuse, 0x7632, R19 ;  /* 0x0000763216137816 */ /* 0x040fe40000000013 */
[----:B------:R-:W-:Y:S01]  /*f1f0*/  PRMT R20, R22, 0x7610, R20 ;  /* 0x0000761016147816 */ /* 0x000fe20000000014 */
[----:B------:R-:W-:Y:S01]  /*f200*/  FADD.FTZ R0, R21, R10 ;  /* 0x0000000a15007221 */ /* 0x000fe20000010000 */
[C---:B------:R-:W-:Y:S02]  /*f210*/  PRMT R17, R42.reuse, 0x7632, R17 ;  /* 0x000076322a117816 */ /* 0x040fe40000000011 */
[----:B------:R-:W-:Y:S01]  /*f220*/  PRMT R18, R42, 0x7610, R18 ;  /* 0x000076102a127816 */ /* 0x000fe20000000012 */
[----:B------:R-:W-:Y:S01]  /*f230*/  @!P1 HADD2 R69, -R20.H0_H0, -RZ.H0_H0 ;  /* 0xa00000ff14459230 */ /* 0x000fe20000000900 */
[----:B------:R-:W-:-:S03]  /*f240*/  IMAD.MOV.U32 R42, RZ, RZ, R137 ;  /* 0x000000ffff2a7224 */ /* 0x000fc600078e0089 */
[----:B------:R-:W-:Y:S01]  /*f250*/  @!P0 HADD2 R68, -R19.H0_H0, -RZ.H0_H0 ;  /* 0xa00000ff13448230 */ /* 0x000fe20000000900 */
[----:B------:R-:W-:Y:S01]  /*f260*/  IMAD.MOV.U32 R137, RZ, RZ, R52 ;  /* 0x000000ffff897224 */ /* 0x000fe200078e0034 */
[----:B------:R-:W-:Y:S01]  /*f270*/  @!P5 HADD2 R70, -R17.H0_H0, -RZ.H0_H0 ;  /* 0xa00000ff1146d230 */ /* 0x000fe20000000900 */
[----:B------:R-:W-:Y:S01]  /*f280*/  FADD.FTZ R23, R23, R0 ;  /* 0x0000000017177221 */ /* 0x000fe20000010000 */
[----:B------:R-:W-:Y:S01]  /*f290*/  PRMT R52, R20, 0x5410, R19 ;  /* 0x0000541014347816 */ /* 0x000fe20000000013 */
[----:B------:R-:W-:Y:S01]  /*f2a0*/  IMAD.MOV.U32 R10, RZ, RZ, R112 ;  /* 0x000000ffff0a7224 */ /* 0x000fe200078e0070 */
[----:B------:R-:W-:Y:S01]  /*f2b0*/  @!P0 PRMT R19, R68, 0x5410, RZ ;  /* 0x0000541044138816 */ /* 0x000fe200000000ff */
[----:B------:R-:W-:Y:S01]  /*f2c0*/  IMAD.MOV.U32 R68, RZ, RZ, R4 ;  /* 0x000000ffff447224 */ /* 0x000fe200078e0004 */
[----:B------:R-:W-:Y:S01]  /*f2d0*/  LOP3.LUT R0, R2, 0xff, RZ, 0xc0, !PT ;  /* 0x000000ff02007812 */ /* 0x000fe200078ec0ff */
[----:B------:R-:W-:Y:S01]  /*f2e0*/  IMAD.MOV.U32 R112, RZ, RZ, R51 ;  /* 0x000000ffff707224 */ /* 0x000fe200078e0033 */
[----:B------:R-:W-:Y:S01]  /*f2f0*/  @!P1 PRMT R20, R69, 0x5410, RZ ;  /* 0x0000541045149816 */ /* 0x000fe200000000ff */
[----:B------:R-:W-:Y:S01]  /*f300*/  IMAD.MOV.U32 R69, RZ, RZ, R5 ;  /* 0x000000ffff457224 */ /* 0x000fe200078e0005 */
[----:B------:R-:W1:Y:S01]  /*f310*/  MUFU.EX2 R4, R138 ;  /* 0x0000008a00047308 */ /* 0x000e620000000800 */
[----:B------:R-:W-:-:S02]  /*f320*/  PRMT R51, R18, 0x5410, R17 ;  /* 0x0000541012337816 */ /* 0x000fc40000000011 */
[----:B------:R-:W-:Y:S02]  /*f330*/  LOP3.LUT R3, R2, 0xffff, RZ, 0xc0, !PT ;  /* 0x0000ffff02037812 */ /* 0x000fe400078ec0ff */
[--C-:B------:R-:W-:Y:S02]  /*f340*/  SHF.R.U32.HI R5, RZ, 0x10, R2.reuse ;  /* 0x00000010ff057819 */ /* 0x100fe40000011602 */
[----:B------:R-:W-:Y:S02]  /*f350*/  @!P5 PRMT R17, R70, 0x5410, RZ ;  /* 0x000054104611d816 */ /* 0x000fe400000000ff */
[----:B------:R-:W-:Y:S02]  /*f360*/  SHF.R.U32.HI R2, RZ, 0x18, R2 ;  /* 0x00000018ff027819 */ /* 0x000fe40000011602 */
[C---:B------:R-:W-:Y:S02]  /*f370*/  ISETP.GE.U32.AND P5, PT, R233.reuse, R0, PT ;  /* 0x00000000e900720c */ /* 0x040fe40003fa6070 */
[----:B------:R-:W3:Y:S01]  /*f380*/  MUFU.EX2 R0, R139 ;  /* 0x0000008b00007308 */ /* 0x000ee20000000800 */
[----:B------:R-:W-:-:S02]  /*f390*/  ISETP.GE.U32.AND P1, PT, R233, R2, PT ;  /* 0x00000002e900720c */ /* 0x000fc40003f26070 */
[----:B------:R-:W-:Y:S01]  /*f3a0*/  SHF.R.U32.HI R2, RZ, 0x8, R3 ;  /* 0x00000008ff027819 */ /* 0x000fe20000011603 */
[----:B------:R-:W-:-:S03]  /*f3b0*/  @!P6 HADD2 R71, -R18.H0_H0, -RZ.H0_H0 ;  /* 0xa00000ff1247e230 */ /* 0x000fc60000000900 */
[----:B------:R-:W-:Y:S02]  /*f3c0*/  LOP3.LUT R2, R2, 0xffff, RZ, 0xc0, !PT ;  /* 0x0000ffff02027812 */ /* 0x000fe400078ec0ff */
[----:B------:R-:W-:Y:S02]  /*f3d0*/  LOP3.LUT R3, R5, 0xff, RZ, 0xc0, !PT ;  /* 0x000000ff05037812 */ /* 0x000fe400078ec0ff */
[----:B------:R-:W-:Y:S01]  /*f3e0*/  ISETP.GE.U32.AND P0, PT, R233, R2, PT ;  /* 0x00000002e900720c */ /* 0x000fe20003f06070 */
[----:B-1----:R-:W-:Y:S01]  /*f3f0*/  FADD.FTZ R2, R4, R14 ;  /* 0x0000000e04027221 */ /* 0x002fe20000010000 */
[----:B------:R-:W-:Y:S02]  /*f400*/  @!P6 PRMT R18, R71, 0x5410, RZ ;  /* 0x000054104712e816 */ /* 0x000fe400000000ff */
[----:B------:R-:W-:Y:S01]  /*f410*/  ISETP.GE.U32.AND P6, PT, R233, R3, PT ;  /* 0x00000003e900720c */ /* 0x000fe20003fc6070 */
[----:B---3--:R-:W-:Y:S02]  /*f420*/  FADD.FTZ R22, R0, R2 ;  /* 0x0000000200167221 */ /* 0x008fe40000010000 */
[----:B------:R-:W-:Y:S01]  /*f430*/  IMAD.WIDE.U32 R2, R6, -0x2daee0ad, RZ ;  /* 0xd2511f5306027825 */ /* 0x000fe200078e00ff */
[----:B------:R-:W-:-:S02]  /*f440*/  PRMT R16, R43, 0x7610, R16 ;  /* 0x000076102b107816 */ /* 0x000fc40000000010 */
[----:B------:R-:W-:Y:S02]  /*f450*/  LOP3.LUT R7, R13, UR4, R11, 0x96, !PT ;  /* 0x000000040d077c12 */ /* 0x000fe4000f8e960b */
[----:B------:R-:W-:Y:S02]  /*f460*/  F2FP.PACK_AB R13, R0, R4 ;  /* 0x00000004000d723e */ /* 0x000fe400000000ff */
[----:B------:R-:W-:Y:S01]  /*f470*/  LOP3.LUT R0, R3, UR7, R8, 0x96, !PT ;  /* 0x0000000703007c12 */ /* 0x000fe2000f8e9608 */
[----:B------:R-:W-:Y:S01]  /*f480*/  @!P5 HADD2 R72, -R16.H0_H0, -RZ.H0_H0 ;  /* 0xa00000ff1048d230 */ /* 0x000fe20000000900 */
[----:B------:R-:W-:Y:S01]  /*f490*/  PRMT R15, R43, 0x7632, R15 ;  /* 0x000076322b0f7816 */ /* 0x000fe2000000000f */
[----:B------:R-:W-:Y:S01]  /*f4a0*/  IMAD.MOV.U32 R12, RZ, RZ, R136 ;  /* 0x000000ffff0c7224 */ /* 0x000fe200078e0088 */
[----:B------:R-:W-:Y:S01]  /*f4b0*/  LOP3.LUT R4, R0, 0xff, RZ, 0xc0, !PT ;  /* 0x000000ff00047812 */ /* 0x000fe200078ec0ff */
[----:B------:R-:W-:Y:S01]  /*f4c0*/  IMAD.MOV.U32 R136, RZ, RZ, R50 ;  /* 0x000000ffff887224 */ /* 0x000fe200078e0032 */
[----:B------:R-:W-:Y:S01]  /*f4d0*/  PRMT R50, R16, 0x5410, R15 ;  /* 0x0000541010327816 */ /* 0x000fe2000000000f */
[----:B------:R-:W-:Y:S01]  /*f4e0*/  @!P0 HADD2 R73, -R15.H0_H0, -RZ.H0_H0 ;  /* 0xa00000ff0f498230 */ /* 0x000fe20000000900 */
[----:B------:R-:W-:-:S02]  /*f4f0*/  @!P5 PRMT R16, R72, 0x5410, RZ ;  /* 0x000054104810d816 */ /* 0x000fc400000000ff */
[----:B------:R-:W-:Y:S02]  /*f500*/  ISETP.GE.U32.AND P5, PT, R233, R4, PT ;  /* 0x00000004e900720c */ /* 0x000fe40003fa6070 */
[--C-:B------:R-:W-:Y:S02]  /*f510*/  SHF.R.U32.HI R4, RZ, 0x18, R0.reuse ;  /* 0x00000018ff047819 */ /* 0x100fe40000011600 */
[----:B------:R-:W-:Y:S02]  /*f520*/  @!P0 PRMT R15, R73, 0x5410, RZ ;  /* 0x00005410490f8816 */ /* 0x000fe400000000ff */
[----:B------:R-:W-:Y:S02]  /*f530*/  ISETP.GE.U32.AND P0, PT, R233, R4, PT ;  /* 0x00000004e900720c */ /* 0x000fe40003f06070 */
[----:B------:R-:W-:Y:S02]  /*f540*/  SHF.R.U32.HI R4, RZ, 0x10, R0 ;  /* 0x00000010ff047819 */ /* 0x000fe40000011600 */
[----:B------:R-:W-:-:S02]  /*f550*/  LOP3.LUT R0, R0, 0xffff, RZ, 0xc0, !PT ;  /* 0x0000ffff00007812 */ /* 0x000fc400078ec0ff */
[C---:B------:R-:W-:Y:S02]  /*f560*/  PRMT R21, R36.reuse, 0x7632, R21 ;  /* 0x0000763224157816 */ /* 0x040fe40000000015 */
[----:B------:R-:W-:Y:S02]  /*f570*/  SHF.R.U32.HI R0, RZ, 0x8, R0 ;  /* 0x00000008ff007819 */ /* 0x000fe40000011600 */
[----:B------:R-:W-:Y:S01]  /*f580*/  PRMT R14, R36, 0x7610, R14 ;  /* 0x00007610240e7816 */ /* 0x000fe2000000000e */
[----:B------:R-:W-:Y:S01]  /*f590*/  @!P1 HADD2 R75, -R21.H0_H0, -RZ.H0_H0 ;  /* 0xa00000ff154b9230 */ /* 0x000fe20000000900 */
[----:B------:R-:W-:Y:S01]  /*f5a0*/  PRMT R219, R26, 0x7610, R219 ;  /* 0x000076101adb7816 */ /* 0x000fe200000000db */
[----:B------:R-:W-:Y:S01]  /*f5b0*/  IMAD.MOV.U32 R11, RZ, RZ, R113 ;  /* 0x000000ffff0b7224 */ /* 0x000fe200078e0071 */
[----:B------:R-:W-:Y:S01]  /*f5c0*/  LOP3.LUT R0, R0, 0xffff, RZ, 0xc0, !PT ;  /* 0x0000ffff00007812 */ /* 0x000fe200078ec0ff */
[----:B------:R-:W-:Y:S01]  /*f5d0*/  IMAD.MOV.U32 R71, RZ, RZ, R49 ;  /* 0x000000ffff477224 */ /* 0x000fe200078e0031 */
[----:B------:R-:W-:Y:S01]  /*f5e0*/  PRMT R49, R14, 0x5410, R21 ;  /* 0x000054100e317816 */ /* 0x000fe20000000015 */
[----:B------:R-:W-:Y:S01]  /*f5f0*/  IMAD.MOV.U32 R138, RZ, RZ, R10 ;  /* 0x000000ffff8a7224 */ /* 0x000fe200078e000a */
[----:B------:R-:W-:Y:S01]  /*f600*/  @!P1 PRMT R21, R75, 0x5410, RZ ;  /* 0x000054104b159816 */ /* 0x000fe200000000ff */
[----:B------:R-:W-:Y:S01]  /*f610*/  IMAD.MOV.U32 R139, RZ, RZ, R11 ;  /* 0x000000ffff8b7224 */ /* 0x000fe200078e000b */
[----:B------:R-:W-:Y:S01]  /*f620*/  ISETP.GE.U32.AND P1, PT, R233, R0, PT ;  /* 0x00000000e900720c */ /* 0x000fe20003f26070 */
[----:B------:R-:W-:Y:S01]  /*f630*/  @!P5 HADD2 R84, -R219.H0_H0, -RZ.H0_H0 ;  /* 0xa00000ffdb54d230 */ /* 0x000fe20000000900 */
[----:B------:R-:W-:-:S02]  /*f640*/  PRMT R218, R26, 0x7632, R218 ;  /* 0x000076321ada7816 */ /* 0x000fc400000000da */
[C---:B------:R-:W-:Y:S02]  /*f650*/  LOP3.LUT R0, R2.reuse, 0xff, RZ, 0xc0, !PT ;  /* 0x000000ff02007812 */ /* 0x040fe400078ec0ff */
[----:B------:R-:W-:Y:S02]  /*f660*/  LOP3.LUT R6, R2, 0xffff, RZ, 0xc0, !PT ;  /* 0x0000ffff02067812 */ /* 0x000fe400078ec0ff */
[--C-:B------:R-:W-:Y:S02]  /*f670*/  SHF.R.U32.HI R10, RZ, 0x10, R2.reuse ;  /* 0x00000010ff0a7819 */ /* 0x100fe40000011602 */
[----:B------:R-:W-:Y:S01]  /*f680*/  SHF.R.U32.HI R11, RZ, 0x18, R2 ;  /* 0x00000018ff0b7819 */ /* 0x000fe20000011602 */
[----:B------:R-:W-:Y:S01]  /*f690*/  IMAD.WIDE.U32 R2, R7, -0x2daee0ad, RZ ;  /* 0xd2511f5307027825 */ /* 0x000fe200078e00ff */
[----:B------:R-:W-:-:S03]  /*f6a0*/  @!P6 HADD2 R74, -R14.H0_H0, -RZ.H0_H0 ;  /* 0xa00000ff0e4ae230 */ /* 0x000fc60000000900 */
[----:B------:R-:W-:Y:S01]  /*f6b0*/  IMAD.MOV.U32 R113, RZ, RZ, R142 ;  /* 0x000000ffff717224 */ /* 0x000fe200078e008e */
[----:B------:R-:W-:Y:S02]  /*f6c0*/  PRMT R142, R219, 0x5410, R218 ;  /* 0x00005410db8e7816 */ /* 0x000fe400000000da */
[----:B------:R-:W-:Y:S02]  /*f6d0*/  @!P5 PRMT R219, R84, 0x5410, RZ ;  /* 0x0000541054dbd816 */ /* 0x000fe400000000ff */
[----:B------:R-:W-:Y:S01]  /*f6e0*/  ISETP.GE.U32.AND P5, PT, R233, R0, PT ;  /* 0x00000000e900720c */ /* 0x000fe20003fa6070 */
[----:B------:R-:W-:Y:S01]  /*f6f0*/  IMAD.WIDE.U32 R8, R9, -0x2daee0ad, RZ ;  /* 0xd2511f5309087825 */ /* 0x000fe200078e00ff */
[----:B------:R-:W-:Y:S02]  /*f700*/  LOP3.LUT R4, R4, 0xff, RZ, 0xc0, !PT ;  /* 0x000000ff04047812 */ /* 0x000fe400078ec0ff */
[----:B------:R-:W-:Y:S02]  /*f710*/  LOP3.LUT R0, R3, UR15, R138, 0x96, !PT ;  /* 0x0000000f03007c12 */ /* 0x000fe4000f8e968a */
[----:B------:R-:W-:-:S02]  /*f720*/  @!P6 PRMT R14, R74, 0x5410, RZ ;  /* 0x000054104a0ee816 */ /* 0x000fc400000000ff */
[----:B------:R-:W-:Y:S01]  /*f730*/  ISETP.GE.U32.AND P6, PT, R233, R4, PT ;  /* 0x00000004e900720c */ /* 0x000fe20003fc6070 */
[----:B------:R-:W-:Y:S01]  /*f740*/  IMAD.WIDE.U32 R4, R0, -0x326172a9, RZ ;  /* 0xcd9e8d5700047825 */ /* 0x000fe200078e00ff */
[----:B------:R-:W-:Y:S02]  /*f750*/  LOP3.LUT R2, R9, UR13, R2, 0x96, !PT ;  /* 0x0000000d09027c12 */ /* 0x000fe4000f8e9602 */
[----:B------:R-:W-:Y:S01]  /*f760*/  SHF.R.U32.HI R0, RZ, 0x8, R6 ;  /* 0x00000008ff007819 */ /* 0x000fe20000011606 */
[----:B------:R-:W-:Y:S01]  /*f770*/  @!P1 HADD2 R85, -R218.H0_H0, -RZ.H0_H0 ;  /* 0xa00000ffda559230 */ /* 0x000fe20000000900 */
[----:B------:R-:W-:Y:S01]  /*f780*/  LOP3.LUT R3, R5, UR14, R68, 0x96, !PT ;  /* 0x0000000e05037c12 */ /* 0x000fe2000f8e9644 */
[----:B------:R-:W-:Y:S01]  /*f790*/  IMAD.WIDE.U32 R6, R2, -0x326172a9, RZ ;  /* 0xcd9e8d5702067825 */ /* 0x000fe200078e00ff */
[----:B------:R-:W-:Y:S02]  /*f7a0*/  LOP3.LUT R0, R0, 0xffff, RZ, 0xc0, !PT ;  /* 0x0000ffff00007812 */ /* 0x000fe400078ec0ff */
[----:B------:R-:W-:Y:S01]  /*f7b0*/  @!P1 PRMT R218, R85, 0x5410, RZ ;  /* 0x0000541055da9816 */ /* 0x000fe200000000ff */
[----:B------:R-:W-:Y:S01]  /*f7c0*/  IMAD.WIDE.U32 R2, R3, -0x2daee0ad, RZ ;  /* 0xd2511f5303027825 */ /* 0x000fe200078e00ff */
[----:B------:R-:W-:-:S02]  /*f7d0*/  ISETP.GE.U32.AND P1, PT, R233, R0, PT ;  /* 0x00000000e900720c */ /* 0x000fc40003f26070 */
[----:B------:R-:W-:Y:S02]  /*f7e0*/  LOP3.LUT R0, R7, UR11, R4, 0x96, !PT ;  /* 0x0000000b07007c12 */ /* 0x000fe4000f8e9604 */
[----:B------:R-:W-:-:S03]  /*f7f0*/  LOP3.LUT R3, R3, UR10, R8, 0x96, !PT ;  /* 0x0000000a03037c12 */ /* 0x000fc6000f8e9608 */
[----:B------:R-:W-:-:S05]  /*f800*/  IMAD.WIDE.U32 R8, R0, -0x2daee0ad, RZ ;  /* 0xd2511f5300087825 */ /* 0x000fca00078e00ff */
[----:B------:R-:W-:Y:S01]  /*f810*/  LOP3.LUT R2, R9, UR5, R2, 0x96, !PT ;  /* 0x0000000509027c12 */ /* 0x000fe2000f8e9602 */
[----:B------:R-:W-:-:S04]  /*f820*/  IMAD.WIDE.U32 R4, R3, -0x326172a9, RZ ;  /* 0xcd9e8d5703047825 */ /* 0x000fc800078e00ff */
[----:B------:R-:W-:-:S05]  /*f830*/  IMAD.WIDE.U32 R2, R2, -0x326172a9, RZ ;  /* 0xcd9e8d5702027825 */ /* 0x000fca00078e00ff */
[----:B------:R-:W-:Y:S01]  /*f840*/  LOP3.LUT R7, R3, UR6, R4, 0x96, !PT ;  /* 0x0000000603077c12 */ /* 0x000fe2000f8e9604 */
[----:B------:R-:W-:Y:S01]  /*f850*/  FADD.FTZ R4, R40, R23 ;  /* 0x0000001728047221 */ /* 0x000fe20000010000 */
[C---:B------:R-:W-:Y:S02]  /*f860*/  PRMT R214, R13.reuse, 0x7610, R214 ;  /* 0x000076100dd67816 */ /* 0x040fe400000000d6 */
[----:B------:R-:W-:Y:S01]  /*f870*/  PRMT R213, R13, 0x7632, R213 ;  /* 0x000076320dd57816 */ /* 0x000fe200000000d5 */
[----:B------:R-:W-:Y:S02]  /*f880*/  FADD.FTZ R13, R41, R4 ;  /* 0x00000004290d7221 */ /* 0x000fe40000010000 */
[----:B------:R-:W1:Y:S01]  /*f890*/  MUFU.EX2 R4, R147 ;  /* 0x0000009300047308 */ /* 0x000e620000000800 */
[----:B------:R-:W-:Y:S02]  /*f8a0*/  IMAD.MOV.U32 R69, RZ, RZ, R42 ;  /* 0x000000ffff457224 */ /* 0x000fe400078e002a */
[----:B------:R-:W-:-:S02]  /*f8b0*/  IMAD.MOV.U32 R42, RZ, RZ, c[0x0][0x228] ;  /* 0x00008a00ff2a7624 */ /* 0x000fc400078e00ff */
[----:B------:R-:W-:Y:S02]  /*f8c0*/  IMAD.MOV.U32 R74, RZ, RZ, R130 ;  /* 0x000000ffff4a7224 */ /* 0x000fe400078e0082 */
[----:B------:R-:W-:Y:S02]  /*f8d0*/  IMAD.MOV.U32 R70, RZ, RZ, R47 ;  /* 0x000000ffff467224 */ /* 0x000fe400078e002f */
[----:B-1----:R-:W-:Y:S02]  /*f8e0*/  FADD.FTZ R130, R4, R46 ;  /* 0x0000002e04827221 */ /* 0x002fe40000010000 */
[C---:B------:R-:W-:Y:S02]  /*f8f0*/  IMAD.SHL.U32 R46, R42.reuse, 0x8, RZ ;  /* 0x000000082a2e7824 */ /* 0x040fe400078e00ff */
[----:B------:R-:W-:Y:S02]  /*f900*/  IMAD R42, R42, 0x48, RZ ;  /* 0x000000482a2a7824 */ /* 0x000fe400078e02ff */
[--C-:B------:R-:W-:Y:S01]  /*f910*/  IMAD.WIDE R46, R46, 0x2, R180.reuse ;  /* 0x000000022e2e7825 */ /* 0x100fe200078e02b4 */
[----:B------:R-:W-:Y:S03]  /*f920*/  STG.E.U16 [R180.64+-0x80], R34 ;  /* 0xffff8022b4007986 */ /* 0x000fe6000c101526 */
[----:B------:R-:W-:Y:S01]  /*f930*/  IMAD.WIDE R42, R42, 0x2, R180 ;  /* 0x000000022a2a7825 */ /* 0x000fe200078e02b4 */
[----:B------:R-:W-:Y:S04]  /*f940*/  STG.E.U16 [R180.64+-0x7e], R33 ;  /* 0xffff8221b4007986 */ /* 0x000fe8000c101526 */
[----:B------:R-:W-:Y:S04]  /*f950*/  STG.E.U16 [R46.64+-0x80], R31 ;  /* 0xffff801f2e007986 */ /* 0x000fe8000c101526 */
[----:B------:R-:W-:Y:S04]  /*f960*/  STG.E.U16 [R46.64+-0x7e], R32 ;  /* 0xffff82202e007986 */ /* 0x000fe8000c101526 */
[----:B--2---:R-:W-:Y:S04]  /*f970*/  STG.E.U16 [R44.64+-0x80], R18 ;  /* 0xffff80122c007986 */ /* 0x004fe8000c101526 */
[----:B------:R-:W-:Y:S04]  /*f980*/  STG.E.U16 [R44.64+-0x7e], R17 ;  /* 0xffff82112c007986 */ /* 0x000fe8000c101526 */
        /* <DEDUP_REMOVED lines=8> */
[----:B------:R1:W-:Y:S02]  /*fa10*/  STG.E.U16 [R42.64+-0x70], R14 ;  /* 0xffff900e2a007986 */ /* 0x0003e4000c101526 */
[----:B-1----:R-:W-:-:S02]  /*fa20*/  IMAD.WIDE.U32 R14, R188, -0x2daee0ad, RZ ;  /* 0xd2511f53bc0e7825 */ /* 0x002fc400078e00ff */
[----:B------:R-:W2:Y:S01]  /*fa30*/  LDL.LU R188, [R1+0x1b0] ;  /* 0x0001b00001bc7983 */ /* 0x000ea20000300800 */
[C---:B------:R-:W-:Y:S02]  /*fa40*/  PRMT R216, R35.reuse, 0x7610, R216 ;  /* 0x0000761023d87816 */ /* 0x040fe400000000d8 */
[----:B------:R-:W-:-:S03]  /*fa50*/  PRMT R215, R35, 0x7632, R215 ;  /* 0x0000763223d77816 */ /* 0x000fc600000000d7 */
[----:B------:R-:W-:Y:S01]  /*fa60*/  @!P6 HADD2 R86, -R216.H0_H0, -RZ.H0_H0 ;  /* 0xa00000ffd856e230 */ /* 0x000fe20000000900 */
[----:B------:R-:W-:Y:S01]  /*fa70*/  LOP3.LUT R0, R10, 0xff, RZ, 0xc0, !PT ;  /* 0x000000ff0a007812 */ /* 0x000fe200078ec0ff */
[----:B------:R-:W-:Y:S01]  /*fa80*/  IMAD.MOV.U32 R36, RZ, RZ, R141 ;  /* 0x000000ffff247224 */ /* 0x000fe200078e008d */
[----:B------:R-:W-:Y:S02]  /*fa90*/  PRMT R141, R216, 0x5410, R215 ;  /* 0x00005410d88d7816 */ /* 0x000fe400000000d7 */
[----:B------:R-:W-:Y:S02]  /*faa0*/  @!P6 PRMT R216, R86, 0x5410, RZ ;  /* 0x0000541056d8e816 */ /* 0x000fe400000000ff */
[----:B------:R-:W-:Y:S01]  /*fab0*/  ISETP.GE.U32.AND P6, PT, R233, R0, PT ;  /* 0x00000000e900720c */ /* 0x000fe20003fc6070 */
[----:B------:R-:W-:Y:S01]  /*fac0*/  @!P0 HADD2 R87, -R215.H0_H0, -RZ.H0_H0 ;  /* 0xa00000ffd7578230 */ /* 0x000fe20000000900 */
[C---:B------:R-:W-:Y:S01]  /*fad0*/  LOP3.LUT R0, R2.reuse, 0xff, RZ, 0xc0, !PT ;  /* 0x000000ff02007812 */ /* 0x040fe200078ec0ff */
[----:B------:R-:W-:Y:S01]  /*fae0*/  IMAD.MOV.U32 R68, RZ, RZ, R12 ;  /* 0x000000ffff447224 */ /* 0x000fe200078e000c */
[----:B------:R-:W-:Y:S01]  /*faf0*/  LOP3.LUT R12, R5, UR9, R6, 0x96, !PT ;  /* 0x00000009050c7c12 */ /* 0x000fe2000f8e9606 */
[----:B------:R-:W-:Y:S01]  /*fb00*/  @!P1 HADD2 R89, -R213.H0_H0, -RZ.H0_H0 ;  /* 0xa00000ffd5599230 */ /* 0x000fe20000000900 */
[----:B------:R-:W-:Y:S01]  /*fb10*/  @!P0 PRMT R215, R87, 0x5410, RZ ;  /* 0x0000541057d78816 */ /* 0x000fe200000000ff */
[----:B------:R-:W-:Y:S01]  /*fb20*/  @!P5 HADD2 R88, -R214.H0_H0, -RZ.H0_H0 ;  /* 0xa00000ffd658d230 */ /* 0x000fe20000000900 */
[----:B------:R-:W-:-:S02]  /*fb30*/  LOP3.LUT R5, R2, 0xffff, RZ, 0xc0, !PT ;  /* 0x0000ffff02057812 */ /* 0x000fc400078ec0ff */
[----:B------:R-:W-:Y:S01]  /*fb40*/  PRMT R212, R39, 0x7610, R212 ;  /* 0x0000761027d47816 */ /* 0x000fe200000000d4 */
[----:B------:R-:W-:Y:S01]  /*fb50*/  IMAD.MOV.U32 R86, RZ, RZ, R140 ;  /* 0x000000ffff567224 */ /* 0x000fe200078e008c */
[--C-:B------:R-:W-:Y:S02]  /*fb60*/  SHF.R.U32.HI R3, RZ, 0x10, R2.reuse ;  /* 0x00000010ff037819 */ /* 0x100fe40000011602 */
[----:B------:R-:W-:Y:S01]  /*fb70*/  ISETP.GE.U32.AND P0, PT, R233, R0, PT ;  /* 0x00000000e900720c */ /* 0x000fe20003f06070 */
[----:B------:R-:W-:Y:S01]  /*fb80*/  MUFU.EX2 R6, R146 ;  /* 0x0000009200067308 */ /* 0x000fe20000000800 */
[----:B------:R-:W-:Y:S02]  /*fb90*/  SHF.R.U32.HI R2, RZ, 0x18, R2 ;  /* 0x00000018ff027819 */ /* 0x000fe40000011602 */
[----:B------:R-:W-:Y:S01]  /*fba0*/  PRMT R140, R214, 0x5410, R213 ;  /* 0x00005410d68c7816 */ /* 0x000fe200000000d5 */
[----:B------:R-:W-:Y:S01]  /*fbb0*/  @!P6 HADD2 R90, -R212.H0_H0, -RZ.H0_H0 ;  /* 0xa00000ffd45ae230 */ /* 0x000fe20000000900 */
[----:B------:R-:W-:-:S03]  /*fbc0*/  @!P1 PRMT R213, R89, 0x5410, RZ ;  /* 0x0000541059d59816 */ /* 0x000fc600000000ff */
[----:B------:R-:W1:Y:S01]  /*fbd0*/  MUFU.EX2 R0, R143 ;  /* 0x0000008f00007308 */ /* 0x000e620000000800 */
[----:B------:R-:W-:Y:S02]  /*fbe0*/  @!P5 PRMT R214, R88, 0x5410, RZ ;  /* 0x0000541058d6d816 */ /* 0x000fe400000000ff */
[----:B------:R-:W-:Y:S02]  /*fbf0*/  ISETP.GE.U32.AND P1, PT, R233, R11, PT ;  /* 0x0000000be900720c */ /* 0x000fe40003f26070 */
[----:B------:R-:W-:Y:S02]  /*fc00*/  PRMT R211, R39, 0x7632, R211 ;  /* 0x0000763227d37816 */ /* 0x000fe400000000d3 */
[----:B------:R-:W-:Y:S02]  /*fc10*/  ISETP.GE.U32.AND P5, PT, R233, R2, PT ;  /* 0x00000002e900720c */ /* 0x000fe40003fa6070 */
[----:B------:R-:W-:Y:S02]  /*fc20*/  LOP3.LUT R2, R7, 0xff, RZ, 0xc0, !PT ;  /* 0x000000ff07027812 */ /* 0x000fe400078ec0ff */
[----:B------:R-:W-:-:S02]  /*fc30*/  PRMT R23, R212, 0x5410, R211 ;  /* 0x00005410d4177816 */ /* 0x000fc400000000d3 */
[----:B------:R-:W-:Y:S02]  /*fc40*/  @!P6 PRMT R212, R90, 0x5410, RZ ;  /* 0x000054105ad4e816 */ /* 0x000fe400000000ff */
[----:B------:R-:W-:Y:S02]  /*fc50*/  ISETP.GE.U32.AND P6, PT, R233, R2, PT ;  /* 0x00000002e900720c */ /* 0x000fe40003fc6070 */
[----:B------:R-:W-:Y:S01]  /*fc60*/  LOP3.LUT R2, R7, 0xffff, RZ, 0xc0, !PT ;  /* 0x0000ffff07027812 */ /* 0x000fe200078ec0ff */
[----:B------:R-:W-:Y:S01]  /*fc70*/  @!P1 HADD2 R91, -R211.H0_H0, -RZ.H0_H0 ;  /* 0xa00000ffd35b9230 */ /* 0x000fe20000000900 */
[----:B-1----:R-:W-:Y:S02]  /*fc80*/  FADD.FTZ R10, R0, R22 ;  /* 0x00000016000a7221 */ /* 0x002fe40000010000 */
[----:B------:R-:W-:Y:S02]  /*fc90*/  SHF.R.U32.HI R2, RZ, 0x8, R2 ;  /* 0x00000008ff027819 */ /* 0x000fe40000011602 */
[----:B------:R-:W-:-:S02]  /*fca0*/  F2FP.PACK_AB R0, R6, R0 ;  /* 0x000000000600723e */ /* 0x000fc400000000ff */
[----:B------:R-:W-:Y:S02]  /*fcb0*/  LOP3.LUT R2, R2, 0xffff, RZ, 0xc0, !PT ;  /* 0x0000ffff02027812 */ /* 0x000fe400078ec0ff */
[----:B------:R-:W-:Y:S02]  /*fcc0*/  @!P1 PRMT R211, R91, 0x5410, RZ ;  /* 0x000054105bd39816 */ /* 0x000fe400000000ff */
[C---:B------:R-:W-:Y:S02]  /*fcd0*/  PRMT R210, R0.reuse, 0x7610, R210 ;  /* 0x0000761000d27816 */ /* 0x040fe400000000d2 */
[----:B------:R-:W-:Y:S01]  /*fce0*/  ISETP.GE.U32.AND P1, PT, R233, R2, PT ;  /* 0x00000002e900720c */ /* 0x000fe20003f26070 */
[----:B------:R-:W-:Y:S01]  /*fcf0*/  MUFU.EX2 R9, R149 ;  /* 0x0000009500097308 */ /* 0x000fe20000000800 */
[----:B------:R-:W-:Y:S01]  /*fd00*/  PRMT R209, R0, 0x7632, R209 ;  /* 0x0000763200d17816 */ /* 0x000fe200000000d1 */
[----:B------:R-:W-:Y:S01]  /*fd10*/  @!P6 HADD2 R100, -R210.H0_H0, -RZ.H0_H0 ;  /* 0xa00000ffd264e230 */ /* 0x000fe20000000900 */
[----:B------:R-:W-:Y:S01]  /*fd20*/  IMAD.MOV.U32 R75, RZ, RZ, R115 ;  /* 0x000000ffff4b7224 */ /* 0x000fe200078e0073 */
[----:B------:R-:W-:-:S04]  /*fd30*/  LOP3.LUT R0, R3, 0xff, RZ, 0xc0, !PT ;  /* 0x000000ff03007812 */ /* 0x000fc800078ec0ff */
[----:B------:R-:W1:Y:S01]  /*fd40*/  MUFU.EX2 R11, R151 ;  /* 0x00000097000b7308 */ /* 0x000e620000000800 */
[----:B------:R-:W-:Y:S01]  /*fd50*/  IMAD.MOV.U32 R115, RZ, RZ, R191 ;  /* 0x000000ffff737224 */ /* 0x000fe200078e00bf */
[----:B------:R-:W-:Y:S02]  /*fd60*/  PRMT R191, R210, 0x5410, R209 ;  /* 0x00005410d2bf7816 */ /* 0x000fe400000000d1 */
[----:B------:R-:W-:Y:S02]  /*fd70*/  @!P6 PRMT R210, R100, 0x5410, RZ ;  /* 0x0000541064d2e816 */ /* 0x000fe400000000ff */
[----:B------:R-:W-:Y:S02]  /*fd80*/  ISETP.GE.U32.AND P6, PT, R233, R0, PT ;  /* 0x00000000e900720c */ /* 0x000fe40003fc6070 */
[----:B------:R-:W-:Y:S01]  /*fd90*/  SHF.R.U32.HI R0, RZ, 0x8, R5 ;  /* 0x00000008ff007819 */ /* 0x000fe20000011605 */
[----:B------:R-:W-:Y:S01]  /*fda0*/  @!P1 HADD2 R101, -R209.H0_H0, -RZ.H0_H0 ;  /* 0xa00000ffd1659230 */ /* 0x000fe20000000900 */
[----:B------:R-:W-:-:S02]  /*fdb0*/  IMAD.WIDE.U32 R2, R12, -0x2daee0ad, RZ ;  /* 0xd2511f530c027825 */ /* 0x000fc400078e00ff */
[----:B------:R-:W-:Y:S02]  /*fdc0*/  LOP3.LUT R0, R0, 0xffff, RZ, 0xc0, !PT ;  /* 0x0000ffff00007812 */ /* 0x000fe400078ec0ff */
[----:B------:R-:W-:Y:S01]  /*fdd0*/  @!P1 PRMT R209, R101, 0x5410, RZ ;  /* 0x0000541065d19816 */ /* 0x000fe200000000ff */
[----:B------:R-:W-:Y:S01]  /*fde0*/  IMAD.MOV.U32 R26, RZ, RZ, R114 ;  /* 0x000000ffff1a7224 */ /* 0x000fe200078e0072 */
[----:B------:R-:W-:Y:S01]  /*fdf0*/  ISETP.GE.U32.AND P1, PT, R233, R0, PT ;  /* 0x00000000e900720c */ /* 0x000fe20003f26070 */
[----:B------:R-:W-:Y:S01]  /*fe00*/  IMAD.MOV.U32 R114, RZ, RZ, R236 ;  /* 0x000000ffff727224 */ /* 0x000fe200078e00ec */
[----:B-1----:R-:W-:Y:S01]  /*fe10*/  F2FP.PACK_AB R5, R11, R9 ;  /* 0x000000090b05723e */ /* 0x002fe200000000ff */
[----:B------:R-:W1:Y:S01]  /*fe20*/  MUFU.EX2 R236, R150 ;  /* 0x0000009600ec7308 */ /* 0x000e620000000800 */
[----:B------:R-:W-:Y:S01]  /*fe30*/  LOP3.LUT R0, R3, UR7, R8, 0x96, !PT ;  /* 0x0000000703007c12 */ /* 0x000fe2000f8e9608 */
[----:B------:R-:W-:Y:S01]  /*fe40*/  IMAD.MOV.U32 R35, RZ, RZ, R112 ;  /* 0x000000ffff237224 */ /* 0x000fe200078e0070 */
[----:B------:R-:W-:-:S02]  /*fe50*/  PRMT R208, R5, 0x7610, R208 ;  /* 0x0000761005d07816 */ /* 0x000fc400000000d0 */
[----:B------:R-:W-:Y:S01]  /*fe60*/  PRMT R207, R5, 0x7632, R207 ;  /* 0x0000763205cf7816 */ /* 0x000fe200000000cf */
[----:B------:R-:W-:Y:S01]  /*fe70*/  IMAD.MOV.U32 R112, RZ, RZ, R108 ;  /* 0x000000ffff707224 */ /* 0x000fe200078e006c */
[----:B------:R-:W-:Y:S01]  /*fe80*/  LOP3.LUT R5, R0, 0xffff, RZ, 0xc0, !PT ;  /* 0x0000ffff00057812 */ /* 0x000fe200078ec0ff */
[----:B------:R-:W-:Y:S01]  /*fe90*/  IMAD.MOV.U32 R108, RZ, RZ, R194 ;  /* 0x000000ffff6c7224 */ /* 0x000fe200078e00c2 */
[----:B------:R-:W-:Y:S02]  /*fea0*/  MUFU.EX2 R154, R154 ;  /* 0x0000009a009a7308 */ /* 0x000fe40000000800 */
[----:B------:R-:W-:Y:S01]  /*feb0*/  SHF.R.U32.HI R5, RZ, 0x8, R5 ;  /* 0x00000008ff057819 */ /* 0x000fe20000011605 */
[----:B------:R-:W-:-:S05]  /*fec0*/  @!P0 HADD2 R102, -R208.H0_H0, -RZ.H0_H0 ;  /* 0xa00000ffd0668230 */ /* 0x000fca0000000900 */
[----:B------:R-:W3:Y:S01]  /*fed0*/  MUFU.EX2 R194, R153 ;  /* 0x0000009900c27308 */ /* 0x000ee20000000800 */
[----:B------:R-:W-:Y:S01]  /*fee0*/  LOP3.LUT R5, R5, 0xffff, RZ, 0xc0, !PT ;  /* 0x0000ffff05057812 */ /* 0x000fe200078ec0ff */
[----:B------:R-:W-:Y:S01]  /*fef0*/  IMAD.MOV.U32 R139, RZ, RZ, R61 ;  /* 0x000000ffff8b7224 */ /* 0x000fe200078e003d */
[----:B------:R-:W-:Y:S01]  /*ff00*/  PRMT R61, R208, 0x5410, R207 ;  /* 0x00005410d03d7816 */ /* 0x000fe200000000cf */
[----:B------:R-:W-:Y:S01]  /*ff10*/  @!P1 HADD2 R103, -R207.H0_H0, -RZ.H0_H0 ;  /* 0xa00000ffcf679230 */ /* 0x000fe20000000900 */
[----:B------:R-:W-:Y:S02]  /*ff20*/  @!P0 PRMT R208, R102, 0x5410, RZ ;  /* 0x0000541066d08816 */ /* 0x000fe400000000ff */
[----:B------:R-:W-:Y:S02]  /*ff30*/  ISETP.GE.U32.AND P0, PT, R233, R5, PT ;  /* 0x00000005e900720c */ /* 0x000fe40003f06070 */
[----:B-1----:R-:W-:Y:S02]  /*ff40*/  F2FP.PACK_AB R5, R236, R4 ;  /* 0x00000004ec05723e */ /* 0x002fe400000000ff */
[----:B------:R-:W-:-:S02]  /*ff50*/  LOP3.LUT R4, R0, 0xff, RZ, 0xc0, !PT ;  /* 0x000000ff00047812 */ /* 0x000fc400078ec0ff */
[----:B------:R-:W-:Y:S02]  /*ff60*/  @!P1 PRMT R207, R103, 0x5410, RZ ;  /* 0x0000541067cf9816 */ /* 0x000fe400000000ff */
[----:B------:R-:W-:Y:S02]  /*ff70*/  ISETP.GE.U32.AND P1, PT, R233, R4, PT ;  /* 0x00000004e900720c */ /* 0x000fe40003f26070 */
[C---:B------:R-:W-:Y:S02]  /*ff80*/  PRMT R206, R5.reuse, 0x7610, R206 ;  /* 0x0000761005ce7816 */ /* 0x040fe400000000ce */
[----:B---3--:R-:W-:Y:S02]  /*ff90*/  F2FP.PACK_AB R4, R154, R194 ;  /* 0x000000c29a04723e */ /* 0x008fe400000000ff */
[----:B------:R-:W-:Y:S01]  /*ffa0*/  PRMT R205, R5, 0x7632, R205 ;  /* 0x0000763205cd7816 */ /* 0x000fe200000000cd */
[----:B------:R-:W-:Y:S01]  /*ffb0*/  @!P6 HADD2 R104, -R206.H0_H0, -RZ.H0_H0 ;  /* 0xa00000ffce68e230 */ /* 0x000fe20000000900 */
[C---:B------:R-:W-:Y:S01]  /*ffc0*/  PRMT R203, R4.reuse, 0x7632, R203 ;  /* 0x0000763204cb7816 */ /* 0x040fe200000000cb */
[----:B------:R-:W-:Y:S01]  /*ffd0*/  IMAD.MOV.U32 R85, RZ, RZ, R113 ;  /* 0x000000ffff557224 */ /* 0x000fe200078e0071 */
[----:B------:R-:W-:Y:S01]  /*ffe0*/  PRMT R204, R4, 0x7610, R204 ;  /* 0x0000761004cc7816 */ /* 0x000fe200000000cc */
[----:B------:R-:W-:Y:S01]  /*fff0*/  IMAD.MOV.U32 R113, RZ, RZ, R111 ;  /* 0x000000ffff717224 */ /* 0x000fe200078e006f */
[----:B------:R-:W-:Y:S01]  /*10000*/  LOP3.LUT R4, R2, 0xff, RZ, 0xc0, !PT ;  /* 0x000000ff02047812 */ /* 0x000fe200078ec0ff */
[----:B------:R-:W-:Y:S01]  /*10010*/  IMAD.MOV.U32 R138, RZ, RZ, R129 ;  /* 0x000000ffff8a7224 */ /* 0x000fe200078e0081 */
[----:B------:R-:W-:Y:S01]  /*10020*/  PRMT R150, R206, 0x5410, R205 ;  /* 0x00005410ce967816 */ /* 0x000fe200000000cd */
[----:B------:R-:W-:Y:S01]  /*10030*/  IMAD.MOV.U32 R111, RZ, RZ, R60 ;  /* 0x000000ffff6f7224 */ /* 0x000fe200078e003c */
[----:B------:R-:W-:Y:S01]  /*10040*/  @!P0 HADD2 R105, -R203.H0_H0, -RZ.H0_H0 ;  /* 0xa00000ffcb698230 */ /* 0x000fe20000000900 */
[----:B------:R-:W-:Y:S01]  /*10050*/  @!P6 PRMT R206, R104, 0x5410, RZ ;  /* 0x0000541068cee816 */ /* 0x000fe200000000ff */
[----:B------:R-:W-:Y:S01]  /*10060*/  MUFU.EX2 R60, R187 ;  /* 0x000000bb003c7308 */ /* 0x000fe20000000800 */
[----:B------:R-:W-:Y:S01]  /*10070*/  ISETP.GE.U32.AND P6, PT, R233, R4, PT ;  /* 0x00000004e900720c */ /* 0x000fe20003fc6070 */
[----:B------:R-:W-:Y:S01]  /*10080*/  IMAD.MOV.U32 R88, RZ, RZ, R192 ;  /* 0x000000ffff587224 */ /* 0x000fe200078e00c0 */
[----:B------:R-:W-:-:S02]  /*10090*/  SHF.R.U32.HI R4, RZ, 0x18, R2 ;  /* 0x00000018ff047819 */ /* 0x000fc40000011602 */
[----:B------:R-:W-:-:S03]  /*100a0*/  LOP3.LUT R3, R2, 0xffff, RZ, 0xc0, !PT ;  /* 0x0000ffff02037812 */ /* 0x000fc600078ec0ff */
[----:B------:R-:W1:Y:S01]  /*100b0*/  MUFU.EX2 R129, R186 ;  /* 0x000000ba00817308 */ /* 0x000e620000000800 */
[----:B------:R-:W-:Y:S02]  /*100c0*/  PRMT R192, R204, 0x5410, R203 ;  /* 0x00005410ccc07816 */ /* 0x000fe400000000cb */
[----:B------:R-:W-:Y:S02]  /*100d0*/  @!P0 PRMT R203, R105, 0x5410, RZ ;  /* 0x0000541069cb8816 */ /* 0x000fe400000000ff */
[----:B------:R-:W-:Y:S02]  /*100e0*/  SHF.R.U32.HI R2, RZ, 0x10, R2 ;  /* 0x00000010ff027819 */ /* 0x000fe40000011602 */
[----:B------:R-:W-:Y:S02]  /*100f0*/  ISETP.GE.U32.AND P0, PT, R233, R4, PT ;  /* 0x00000004e900720c */ /* 0x000fe40003f06070 */
[----:B------:R-:W-:Y:S01]  /*10100*/  SHF.R.U32.HI R4, RZ, 0x8, R3 ;  /* 0x00000008ff047819 */ /* 0x000fe20000011603 */
[----:B------:R-:W-:Y:S01]  /*10110*/  @!P5 HADD2 R107, -R205.H0_H0, -RZ.H0_H0 ;  /* 0xa00000ffcd6bd230 */ /* 0x000fe20000000900 */
[----:B------:R-:W-:Y:S01]  /*10120*/  LOP3.LUT R3, R2, 0xff, RZ, 0xc0, !PT ;  /* 0x000000ff02037812 */ /* 0x000fe200078ec0ff */
[----:B------:R-:W-:Y:S01]  /*10130*/  IMAD.MOV.U32 R73, RZ, RZ, R131 ;  /* 0x000000ffff497224 */ /* 0x000fe200078e0083 */
[----:B------:R-:W-:Y:S01]  /*10140*/  LOP3.LUT R2, R4, 0xffff, RZ, 0xc0, !PT ;  /* 0x0000ffff04027812 */ /* 0x000fe200078ec0ff */
[----:B------:R-:W-:Y:S01]  /*10150*/  IMAD.MOV.U32 R40, RZ, RZ, R36 ;  /* 0x000000ffff287224 */ /* 0x000fe200078e0024 */
[----:B------:R-:W-:Y:S01]  /*10160*/  @!P5 PRMT R205, R107, 0x5410, RZ ;  /* 0x000054106bcdd816 */ /* 0x000fe200000000ff */
[----:B------:R-:W-:Y:S01]  /*10170*/  IMAD.MOV.U32 R36, RZ, RZ, R73 ;  /* 0x000000ffff247224 */ /* 0x000fe200078e0049 */
[----:B------:R-:W-:Y:S01]  /*10180*/  ISETP.GE.U32.AND P5, PT, R233, R2, PT ;  /* 0x00000002e900720c */ /* 0x000fe20003fa6070 */
[----:B------:R-:W-:Y:S01]  /*10190*/  IMAD.MOV.U32 R73, RZ, RZ, R138 ;  /* 0x000000ffff497224 */ /* 0x000fe200078e008a */
[----:B-1----:R-:W-:Y:S01]  /*101a0*/  F2FP.PACK_AB R2, R129, R60 ;  /* 0x0000003c8102723e */ /* 0x002fe200000000ff */
[----:B------:R-:W-:-:S02]  /*101b0*/  IMAD.MOV.U32 R138, RZ, RZ, R69 ;  /* 0x000000ffff8a7224 */ /* 0x000fc400078e0045 */
[----:B------:R-:W-:Y:S01]  /*101c0*/  IMAD.MOV.U32 R69, RZ, RZ, R68 ;  /* 0x000000ffff457224 */ /* 0x000fe200078e0044 */
[----:B------:R-:W-:Y:S01]  /*101d0*/  PRMT R202, R2, 0x7610, R202 ;  /* 0x0000761002ca7816 */ /* 0x000fe200000000ca */
[----:B------:R-:W-:Y:S02]  /*101e0*/  IMAD.MOV.U32 R68, RZ, RZ, R70 ;  /* 0x000000ffff447224 */ /* 0x000fe400078e0046 */
[----:B------:R-:W-:Y:S01]  /*101f0*/  IMAD.MOV.U32 R70, RZ, RZ, R71 ;  /* 0x000000ffff467224 */ /* 0x000fe200078e0047 */
[----:B------:R-:W-:Y:S01]  /*10200*/  MUFU.EX2 R155, R155 ;  /* 0x0000009b009b7308 */ /* 0x000fe20000000800 */
[----:B------:R-:W-:Y:S02]  /*10210*/  IMAD.MOV.U32 R72, RZ, RZ, R145 ;  /* 0x000000ffff487224 */ /* 0x000fe400078e0091 */
[----:B------:R-:W-:Y:S02]  /*10220*/  IMAD.MOV.U32 R71, RZ, RZ, R136 ;  /* 0x000000ffff477224 */ /* 0x000fe400078e0088 */
[----:B------:R-:W-:Y:S01]  /*10230*/  IMAD.MOV.U32 R136, RZ, RZ, R137 ;  /* 0x000000ffff887224 */ /* 0x000fe200078e0089 */
[----:B------:R-:W-:-:S02]  /*10240*/  @!P6 HADD2 R116, -R202.H0_H0, -RZ.H0_H0 ;  /* 0xa00000ffca74e230 */ /* 0x000fc40000000900 */
[----:B------:R-:W1:Y:S01]  /*10250*/  MUFU.EX2 R145, R184 ;  /* 0x000000b800917308 */ /* 0x000e620000000800 */
[----:B------:R-:W-:Y:S02]  /*10260*/  PRMT R201, R2, 0x7632, R201 ;  /* 0x0000763202c97816 */ /* 0x000fe400000000c9 */
[----:B------:R-:W-:Y:S02]  /*10270*/  SHF.R.U32.HI R2, RZ, 0x18, R7 ;  /* 0x00000018ff027819 */ /* 0x000fe40000011607 */
[----:B------:R-:W-:Y:S02]  /*10280*/  PRMT R187, R202, 0x5410, R201 ;  /* 0x00005410cabb7816 */ /* 0x000fe400000000c9 */
[----:B------:R-:W-:Y:S02]  /*10290*/  @!P6 PRMT R202, R116, 0x5410, RZ ;  /* 0x0000541074cae816 */ /* 0x000fe400000000ff */
[----:B------:R-:W-:Y:S01]  /*102a0*/  ISETP.GE.U32.AND P6, PT, R233, R2, PT ;  /* 0x00000002e900720c */ /* 0x000fe20003fc6070 */
[----:B------:R-:W-:Y:S01]  /*102b0*/  IMAD.MOV.U32 R84, RZ, RZ, R109 ;  /* 0x000000ffff547224 */ /* 0x000fe200078e006d */
[----:B------:R-:W-:Y:S01]  /*102c0*/  SHF.R.U32.HI R2, RZ, 0x10, R7 ;  /* 0x00000010ff027819 */ /* 0x000fe20000011607 */
[----:B------:R-:W-:Y:S01]  /*102d0*/  IMAD.MOV.U32 R109, RZ, RZ, R252 ;  /* 0x000000ffff6d7224 */ /* 0x000fe200078e00fc */
[----:B------:R-:W-:Y:S01]  /*102e0*/  @!P5 HADD2 R117, -R201.H0_H0, -RZ.H0_H0 ;  /* 0xa00000ffc975d230 */ /* 0x000fe20000000900 */
[----:B------:R-:W-:Y:S01]  /*102f0*/  IMAD.MOV.U32 R87, RZ, RZ, R251 ;  /* 0x000000ffff577224 */ /* 0x000fe200078e00fb */
[----:B------:R-:W-:Y:S01]  /*10300*/  MUFU.EX2 R252, R198 ;  /* 0x000000c600fc7308 */ /* 0x000fe20000000800 */
[----:B------:R-:W-:-:S02]  /*10310*/  LOP3.LUT R2, R2, 0xff, RZ, 0xc0, !PT ;  /* 0x000000ff02027812 */ /* 0x000fc400078ec0ff */
[----:B------:R-:W-:-:S05]  /*10320*/  @!P5 PRMT R201, R117, 0x5410, RZ ;  /* 0x0000541075c9d816 */ /* 0x000fca00000000ff */
[----:B------:R-:W3:Y:S01]  /*10330*/  MUFU.EX2 R251, R199 ;  /* 0x000000c700fb7308 */ /* 0x000ee20000000800 */
[----:B-1----:R-:W-:Y:S02]  /*10340*/  F2FP.PACK_AB R217, R145, R155 ;  /* 0x0000009b91d9723e */ /* 0x002fe400000000ff */
[----:B------:R-:W-:Y:S02]  /*10350*/  ISETP.GE.U32.AND P5, PT, R233, R2, PT ;  /* 0x00000002e900720c */ /* 0x000fe40003fa6070 */
[--C-:B------:R-:W-:Y:S02]  /*10360*/  SHF.R.U32.HI R2, RZ, 0x18, R0.reuse ;  /* 0x00000018ff027819 */ /* 0x100fe40000011600 */
[----:B------:R-:W-:Y:S01]  /*10370*/  SHF.R.U32.HI R0, RZ, 0x10, R0 ;  /* 0x00000010ff007819 */ /* 0x000fe20000011600 */
[----:B------:R-:W-:Y:S01]  /*10380*/  @!P0 HADD2 R119, -R217.H1_H1, -RZ.H0_H0 ;  /* 0xa00000ffd9778230 */ /* 0x000fe20000000d00 */
[----:B------:R-:W-:Y:S02]  /*10390*/  @P0 PRMT R62, R217, 0x7632, R62 ;  /* 0x00007632d93e0816 */ /* 0x000fe4000000003e */
[----:B------:R-:W-:Y:S01]  /*103a0*/  LOP3.LUT R0, R0, 0xff, RZ, 0xc0, !PT ;  /* 0x000000ff00007812 */ /* 0x000fe200078ec0ff */
[----:B------:R-:W-:Y:S01]  /*103b0*/  UIADD3 UR27, UR41, -0x4498517b, URZ ;  /* 0xbb67ae85291b7890 */ /* 0x000fe2000fffe03f */
[----:B------:R-:W-:Y:S01]  /*103c0*/  @!P0 PRMT R62, R119, 0x5410, RZ ;  /* 0x00005410773e8816 */ /* 0x000fe200000000ff */
[----:B------:R-:W-:Y:S01]  /*103d0*/  IMAD.MOV.U32 R89, RZ, RZ, R193 ;  /* 0x000000ffff597224 */ /* 0x000fe200078e00c1 */
[----:B------:R-:W-:-:S02]  /*103e0*/  ISETP.GE.U32.AND P0, PT, R233, R0, PT ;  /* 0x00000000e900720c */ /* 0x000fc40003f06070 */
[----:B---3--:R-:W-:-:S04]  /*103f0*/  F2FP.PACK_AB R0, R251, R252 ;  /* 0x000000fcfb00723e */ /* 0x008fc800000000ff */
[C---:B------:R-:W-:Y:S02]  /*10400*/  PRMT R183, R0.reuse, 0x7610, R183 ;  /* 0x0000761000b77816 */ /* 0x040fe400000000b7 */
[----:B------:R-:W-:Y:S02]  /*10410*/  PRMT R182, R0, 0x7632, R182 ;  /* 0x0000763200b67816 */ /* 0x000fe400000000b6 */
[----:B------:R-:W-:Y:S01]  /*10420*/  LOP3.LUT R0, R89, UR27, R14, 0x96, !PT ;  /* 0x0000001b59007c12 */ /* 0x000fe2000f8e960e */
[----:B--2---:R-:W-:Y:S02]  /*10430*/  IMAD.MOV.U32 R137, RZ, RZ, R188 ;  /* 0x000000ffff897224 */ /* 0x004fe400078e00bc */
[----:B------:R-:W2:Y:S04]  /*10440*/  LDL.LU R188, [R1+0x1ac] ;  /* 0x0001ac0001bc7983 */ /* 0x000ea80000300800 */
[----:B------:R-:W3:Y:S01]  /*10450*/  LDL R89, [R1+0x100] ;  /* 0x0001000001597983 */ /* 0x000ee20000100800 */
[----:B------:R-:W-:-:S05]  /*10460*/  @!P1 HADD2 R106, -R204.H0_H0, -RZ.H0_H0 ;  /* 0xa00000ffcc6a9230 */ /* 0x000fca0000000900 */
[----:B------:R-:W-:Y:S02]  /*10470*/  @!P1 PRMT R204, R106, 0x5410, RZ ;  /* 0x000054106acc9816 */ /* 0x000fe400000000ff */
[----:B------:R-:W-:Y:S01]  /*10480*/  ISETP.GE.U32.AND P1, PT, R233, R3, PT ;  /* 0x00000003e900720c */ /* 0x000fe20003f26070 */
[----:B------:R-:W-:Y:S01]  /*10490*/  FADD.FTZ R6, R6, R10 ;  /* 0x0000000a06067221 */ /* 0x000fe20000010000 */
[----:B------:R-:W-:-:S03]  /*104a0*/  UIADD3 UR9, UR40, -0x61c88647, URZ ;  /* 0x9e3779b928097890 */ /* 0x000fc6000fffe03f */
[----:B------:R-:W-:Y:S01]  /*104b0*/  FADD.FTZ R4, R9, R6 ;  /* 0x0000000609047221 */ /* 0x000fe20000010000 */
[----:B------:R-:W-:Y:S01]  /*104c0*/  UIADD3 UR11, UR40, 0x3c6ef372, URZ ;  /* 0x3c6ef372280b7890 */ /* 0x000fe2000fffe03f */
[----:B------:R-:W-:Y:S02]  /*104d0*/  FADD.FTZ R3, R37, R13 ;  /* 0x0000000d25037221 */ /* 0x000fe40000010000 */
[----:B------:R-:W-:Y:S02]  /*104e0*/  FADD.FTZ R143, R11, R4 ;  /* 0x000000040b8f7221 */ /* 0x000fe40000010000 */
[----:B------:R-:W-:Y:S02]  /*104f0*/  IMAD R13, R87, -0x326172a9, RZ ;  /* 0xcd9e8d57570d7824 */ /* 0x000fe400078e02ff */
[----:B------:R-:W-:Y:S01]  /*10500*/  @!P1 HADD2 R118, -R217.H0_H0, -RZ.H0_H0 ;  /* 0xa00000ffd9769230 */ /* 0x000fe20000000900 */
[----:B------:R-:W-:Y:S01]  /*10510*/  IMAD.WIDE.U32 R10, R0, -0x326172a9, RZ ;  /* 0xcd9e8d57000a7825 */ /* 0x000fe200078e00ff */
[----:B------:R-:W-:-:S03]  /*10520*/  @P1 PRMT R153, R217, 0x7610, R153 ;  /* 0x00007610d9991816 */ /* 0x000fc60000000099 */
[----:B------:R-:W-:Y:S02]  /*10530*/  @!P1 PRMT R153, R118, 0x5410, RZ ;  /* 0x0000541076999816 */ /* 0x000fe400000000ff */
[----:B------:R-:W-:Y:S02]  /*10540*/  ISETP.GE.U32.AND P1, PT, R233, R2, PT ;  /* 0x00000002e900720c */ /* 0x000fe40003f26070 */
[----:B------:R-:W-:Y:S02]  /*10550*/  LOP3.LUT R2, R29, UR9, R13, 0x96, !PT ;  /* 0x000000091d027c12 */ /* 0x000fe4000f8e960d */
[----:B------:R-:W-:Y:S01]  /*10560*/  LOP3.LUT R0, R11, UR11, R28, 0x96, !PT ;  /* 0x0000000b0b007c12 */ /* 0x000fe2000f8e961c */
[----:B------:R-:W-:Y:S01]  /*10570*/  FADD.FTZ R193, R38, R3 ;  /* 0x0000000326c17221 */ /* 0x000fe20000010000 */
[----:B------:R-:W-:Y:S01]  /*10580*/  UIADD3 UR26, UR41, 0x76cf5d0a, URZ ;  /* 0x76cf5d0a291a7890 */ /* 0x000fe2000fffe03f */
[----:B------:R-:W-:Y:S01]  /*10590*/  IMAD.WIDE.U32 R2, R2, -0x2daee0ad, RZ ;  /* 0xd2511f5302027825 */ /* 0x000fe200078e00ff */
[----:B------:R-:W-:-:S03]  /*105a0*/  UIADD3 UR10, UR41, 0x32370b8f, URZ ;  /* 0x32370b8f290a7890 */ /* 0x000fc6000fffe03f */
[----:B------:R-:W-:Y:S01]  /*105b0*/  IMAD.WIDE.U32 R4, R0, -0x2daee0ad, RZ ;  /* 0xd2511f5300047825 */ /* 0x000fe200078e00ff */
[----:B------:R-:W-:Y:S01]  /*105c0*/  LOP3.LUT R3, R3, UR26, R88, 0x96, !PT ;  /* 0x0000001a03037c12 */ /* 0x000fe2000f8e9658 */
[----:B------:R-:W-:-:S03]  /*105d0*/  UIADD3 UR15, UR40, -0x255992d5, URZ ;  /* 0xdaa66d2b280f7890 */ /* 0x000fc6000fffe03f */
[----:B------:R-:W-:Y:S01]  /*105e0*/  LOP3.LUT R0, R5, UR10, R2, 0x96, !PT ;  /* 0x0000000a05007c12 */ /* 0x000fe2000f8e9602 */
[----:B------:R-:W-:Y:S01]  /*105f0*/  IMAD.WIDE.U32 R8, R3, -0x326172a9, RZ ;  /* 0xcd9e8d5703087825 */ /* 0x000fe200078e00ff */
[----:B------:R-:W-:-:S03]  /*10600*/  UIADD3 UR14, UR40, 0x78dde6e4, URZ ;  /* 0x78dde6e4280e7890 */ /* 0x000fc6000fffe03f */
[----:B------:R-:W-:Y:S01]  /*10610*/  IMAD.WIDE.U32 R6, R0, -0x326172a9, RZ ;  /* 0xcd9e8d5700067825 */ /* 0x000fe200078e00ff */
[----:B------:R-:W-:Y:S01]  /*10620*/  LOP3.LUT R2, R9, UR15, R10, 0x96, !PT ;  /* 0x0000000f09027c12 */ /* 0x000fe2000f8e960a */
[----:B------:R-:W-:-:S03]  /*10630*/  UIADD3 UR13, UR41, -0x126145ec, URZ ;  /* 0xed9eba14290d7890 */ /* 0x000fc6000fffe03f */
[----:B------:R-:W-:Y:S01]  /*10640*/  LOP3.LUT R0, R7, UR14, R8, 0x96, !PT ;  /* 0x0000000e07007c12 */ /* 0x000fe2000f8e9608 */
[----:B------:R-:W-:Y:S01]  /*10650*/  IMAD.WIDE.U32 R2, R2, -0x2daee0ad, RZ ;  /* 0xd2511f5302027825 */ /* 0x000fe200078e00ff */
[----:B------:R-:W-:-:S03]  /*10660*/  UIADD3 UR4, UR41, -0x56f99767, URZ ;  /* 0xa906689929047890 */ /* 0x000fc6000fffe03f */
[----:B------:R-:W-:Y:S01]  /*10670*/  IMAD.WIDE.U32 R8, R0, -0x2daee0ad, RZ ;  /* 0xd2511f5300087825 */ /* 0x000fe200078e00ff */
[----:B------:R-:W-:-:S04]  /*10680*/  LOP3.LUT R3, R3, UR13, R4, 0x96, !PT ;  /* 0x0000000d03037c12 */ /* 0x000fc8000f8e9604 */
[----:B------:R-:W-:Y:S01]  /*10690*/  LOP3.LUT R2, R9, UR4, R2, 0x96, !PT ;  /* 0x0000000409027c12 */ /* 0x000fe2000f8e9602 */
[----:B------:R-:W-:-:S04]  /*106a0*/  IMAD.WIDE.U32 R4, R3, -0x326172a9, RZ ;  /* 0xcd9e8d5703047825 */ /* 0x000fc800078e00ff */
[----:B------:R-:W-:-:S05]  /*106b0*/  IMAD.WIDE.U32 R2, R2, -0x326172a9, RZ ;  /* 0xcd9e8d5702027825 */ /* 0x000fca00078e00ff */
[C---:B------:R-:W-:Y:S02]  /*106c0*/  LOP3.LUT R0, R2.reuse, 0xffff, RZ, 0xc0, !PT ;  /* 0x0000ffff02007812 */ /* 0x040fe400078ec0ff */
[----:B------:R-:W-:Y:S02]  /*106d0*/  LOP3.LUT R4, R3, UR6, R4, 0x96, !PT ;  /* 0x0000000603047c12 */ /* 0x000fe4000f8e9604 */
[----:B------:R-:W-:Y:S02]  /*106e0*/  SHF.R.U32.HI R3, RZ, 0x8, R0 ;  /* 0x00000008ff037819 */ /* 0x000fe40000011600 */
[----:B------:R-:W-:Y:S02]  /*106f0*/  LOP3.LUT R0, R2, 0xff, RZ, 0xc0, !PT ;  /* 0x000000ff02007812 */ /* 0x000fe400078ec0ff */
[----:B------:R-:W-:Y:S02]  /*10700*/  PRMT R20, R233, 0x7054, R233 ;  /* 0x00007054e9147816 */ /* 0x000fe400000000e9 */
[----:B------:R-:W-:Y:S01]  /*10710*/  PRMT R0, R0, 0x5410, R3 ;  /* 0x0000541000007816 */ /* 0x000fe20000000003 */
[----:B------:R-:W-:-:S04]  /*10720*/  UIADD3 UR5, UR40, 0x1715609d, URZ ;  /* 0x1715609d28057890 */ /* 0x000fc8000fffe03f */
[----:B------:R-:W-:-:S05]  /*10730*/  HSET2.LE.AND R0, R0, R20, PT ;  /* 0x0000001400007233 */ /* 0x000fca0003803000 */
[----:B------:R-:W-:Y:S02]  /*10740*/  LOP3.LUT R18, R0, R185, RZ, 0xc0, !PT ;  /* 0x000000b900127212 */ /* 0x000fe400078ec0ff */
[----:B------:R-:W-:Y:S02]  /*10750*/  SHF.R.U32.HI R0, RZ, 0x10, R2 ;  /* 0x00000010ff007819 */ /* 0x000fe40000011602 */
[----:B------:R-:W-:Y:S02]  /*10760*/  LOP3.LUT R6, R5, UR5, R6, 0x96, !PT ;  /* 0x0000000505067c12 */ /* 0x000fe4000f8e9606 */
[----:B------:R-:W-:Y:S02]  /*10770*/  SHF.R.U32.HI R2, RZ, 0x18, R2 ;  /* 0x00000018ff027819 */ /* 0x000fe40000011602 */
[----:B------:R-:W-:-:S04]  /*10780*/  LOP3.LUT R0, R0, 0xff, RZ, 0xc0, !PT ;  /* 0x000000ff00007812 */ /* 0x000fc800078ec0ff */
[----:B------:R-:W-:Y:S01]  /*10790*/  PRMT R12, R0, 0x5410, R2 ;  /* 0x00005410000c7816 */ /* 0x000fe20000000002 */
[----:B------:R-:W-:-:S05]  /*107a0*/  IMAD.WIDE.U32 R2, R6, -0x2daee0ad, RZ ;  /* 0xd2511f5306027825 */ /* 0x000fca00078e00ff */
[----:B------:R-:W-:Y:S02]  /*107b0*/  LOP3.LUT R0, R3, UR7, R8, 0x96, !PT ;  /* 0x0000000703007c12 */ /* 0x000fe4000f8e9608 */
[C---:B------:R-:W-:Y:S02]  /*107c0*/  LOP3.LUT R3, R2.reuse, 0xffff, RZ, 0xc0, !PT ;  /* 0x0000ffff02037812 */ /* 0x040fe400078ec0ff */
[--C-:B------:R-:W-:Y:S02]  /*107d0*/  SHF.R.U32.HI R7, RZ, 0x10, R2.reuse ;  /* 0x00000010ff077819 */ /* 0x100fe40000011602 */
[----:B------:R-:W-:Y:S02]  /*107e0*/  SHF.R.U32.HI R5, RZ, 0x8, R3 ;  /* 0x00000008ff057819 */ /* 0x000fe40000011603 */
[----:B------:R-:W-:Y:S02]  /*107f0*/  LOP3.LUT R3, R2, 0xff, RZ, 0xc0, !PT ;  /* 0x000000ff02037812 */ /* 0x000fe400078ec0ff */
[----:B------:R-:W-:-:S02]  /*10800*/  SHF.R.U32.HI R6, RZ, 0x18, R2 ;  /* 0x00000018ff067819 */ /* 0x000fc40000011602 */
[C---:B------:R-:W-:Y:S02]  /*10810*/  LOP3.LUT R2, R4.reuse, 0xffff, RZ, 0xc0, !PT ;  /* 0x0000ffff04027812 */ /* 0x040fe400078ec0ff */
[----:B------:R-:W-:Y:S02]  /*10820*/  PRMT R8, R3, 0x5410, R5 ;  /* 0x0000541003087816 */ /* 0x000fe40000000005 */
[----:B------:R-:W-:Y:S02]  /*10830*/  SHF.R.U32.HI R3, RZ, 0x8, R2 ;  /* 0x00000008ff037819 */ /* 0x000fe40000011602 */
[----:B------:R-:W-:-:S04]  /*10840*/  LOP3.LUT R2, R4, 0xff, RZ, 0xc0, !PT ;  /* 0x000000ff04027812 */ /* 0x000fc800078ec0ff */
[----:B------:R-:W-:Y:S02]  /*10850*/  PRMT R9, R2, 0x5410, R3 ;  /* 0x0000541002097816 */ /* 0x000fe40000000003 */
[--C-:B------:R-:W-:Y:S02]  /*10860*/  SHF.R.U32.HI R3, RZ, 0x10, R4.reuse ;  /* 0x00000010ff037819 */ /* 0x100fe40000011604 */
[----:B------:R-:W-:Y:S02]  /*10870*/  LOP3.LUT R2, R7, 0xff, RZ, 0xc0, !PT ;  /* 0x000000ff07027812 */ /* 0x000fe400078ec0ff */
[----:B------:R-:W-:Y:S02]  /*10880*/  SHF.R.U32.HI R4, RZ, 0x18, R4 ;  /* 0x00000018ff047819 */ /* 0x000fe40000011604 */
[----:B------:R-:W-:Y:S02]  /*10890*/  LOP3.LUT R3, R3, 0xff, RZ, 0xc0, !PT ;  /* 0x000000ff03037812 */ /* 0x000fe400078ec0ff */
[----:B------:R-:W-:-:S02]  /*108a0*/  PRMT R5, R2, 0x5410, R6 ;  /* 0x0000541002057816 */ /* 0x000fc40000000006 */
[C---:B------:R-:W-:Y:S02]  /*108b0*/  LOP3.LUT R2, R0.reuse, 0xffff, RZ, 0xc0, !PT ;  /* 0x0000ffff00027812 */ /* 0x040fe400078ec0ff */
[----:B------:R-:W-:Y:S02]  /*108c0*/  PRMT R7, R3, 0x5410, R4 ;  /* 0x0000541003077816 */ /* 0x000fe40000000004 */
[----:B------:R-:W-:Y:S02]  /*108d0*/  SHF.R.U32.HI R3, RZ, 0x8, R2 ;  /* 0x00000008ff037819 */ /* 0x000fe40000011602 */
[----:B------:R-:W-:Y:S02]  /*108e0*/  LOP3.LUT R2, R0, 0xff, RZ, 0xc0, !PT ;  /* 0x000000ff00027812 */ /* 0x000fe400078ec0ff */
[----:B------:R-:W-:Y:S02]  /*108f0*/  SHF.R.U32.HI R4, RZ, 0x18, R0 ;  /* 0x00000018ff047819 */ /* 0x000fe40000011600 */
[----:B------:R-:W-:-:S02]  /*10900*/  PRMT R6, R2, 0x5410, R3 ;  /* 0x0000541002067816 */ /* 0x000fc40000000003 */
[----:B------:R-:W-:Y:S01]  /*10910*/  SHF.R.U32.HI R2, RZ, 0x10, R0 ;  /* 0x00000010ff027819 */ /* 0x000fe20000011600 */
[----:B------:R-:W-:Y:S01]  /*10920*/  HSET2.LE.AND R0, R8, R20, PT ;  /* 0x0000001408007233 */ /* 0x000fe20003803000 */
[----:B------:R-:W-:-:S04]  /*10930*/  IMAD.MOV.U32 R87, RZ, RZ, R26 ;  /* 0x000000ffff577224 */ /* 0x000fc800078e001a */
[----:B------:R-:W-:Y:S01]  /*10940*/  LOP3.LUT R26, R0, R152, RZ, 0xc0, !PT ;  /* 0x00000098001a7212 */ /* 0x000fe200078ec0ff */
[--C-:B------:R-:W-:Y:S01]  /*10950*/  HSET2.LE.AND R0, R5, R20.reuse, PT ;  /* 0x0000001405007233 */ /* 0x100fe20003803000 */
[----:B------:R-:W-:Y:S01]  /*10960*/  LOP3.LUT R3, R2, 0xff, RZ, 0xc0, !PT ;  /* 0x000000ff02037812 */ /* 0x000fe200078ec0ff */
[----:B------:R-:W-:-:S03]  /*10970*/  HSET2.LE.AND R2, R12, R20, PT ;  /* 0x000000140c027233 */ /* 0x000fc60003803000 */
[----:B------:R-:W-:Y:S02]  /*10980*/  LOP3.LUT R27, R0, R128, RZ, 0xc0, !PT ;  /* 0x00000080001b7212 */ /* 0x000fe400078ec0ff */
[----:B------:R-:W-:Y:S02]  /*10990*/  LOP3.LUT R0, R15, UR28, RZ, 0x3c, !PT ;  /* 0x0000001c0f007c12 */ /* 0x000fe4000f8e3cff */
[----:B------:R-:W-:Y:S01]  /*109a0*/  LOP3.LUT R19, R2, R197, RZ, 0xc0, !PT ;  /* 0x000000c502137212 */ /* 0x000fe200078ec0ff */
[--C-:B------:R-:W-:Y:S02]  /*109b0*/  HSET2.LE.AND R2, R7, R20.reuse, PT ;  /* 0x0000001407027233 */ /* 0x100fe40003803000 */
[----:B------:R-:W-:Y:S01]  /*109c0*/  IMAD.WIDE.U32 R38, R0, -0x326172a9, RZ ;  /* 0xcd9e8d5700267825 */ /* 0x000fe200078e00ff */
[--C-:B------:R-:W-:Y:S01]  /*109d0*/  HSET2.LE.AND R0, R6, R20.reuse, PT ;  /* 0x0000001406007233 */ /* 0x100fe20003803000 */
[----:B------:R-:W-:Y:S01]  /*109e0*/  PRMT R12, R3, 0x5410, R4 ;  /* 0x00005410030c7816 */ /* 0x000fe20000000004 */
[----:B------:R-:W-:Y:S01]  /*109f0*/  HSET2.LE.AND R3, R9, R20, PT ;  /* 0x0000001409037233 */ /* 0x000fe20003803000 */
[----:B------:R-:W-:-:S02]  /*10a00*/  LOP3.LUT R17, R2, R221, RZ, 0xc0, !PT ;  /* 0x000000dd02117212 */ /* 0x000fc400078ec0ff */
[----:B------:R-:W-:Y:S02]  /*10a10*/  LOP3.LUT R2, R39, UR9, R13, 0x96, !PT ;  /* 0x0000000927027c12 */ /* 0x000fe4000f8e960d */
[----:B------:R-:W-:Y:S02]  /*10a20*/  LOP3.LUT R24, R0, R196, RZ, 0xc0, !PT ;  /* 0x000000c400187212 */ /* 0x000fe400078ec0ff */
[----:B------:R-:W-:Y:S02]  /*10a30*/  LOP3.LUT R0, R11, UR11, R38, 0x96, !PT ;  /* 0x0000000b0b007c12 */ /* 0x000fe4000f8e9626 */
[----:B------:R-:W-:Y:S01]  /*10a40*/  LOP3.LUT R16, R3, R222, RZ, 0xc0, !PT ;  /* 0x000000de03107212 */ /* 0x000fe200078ec0ff */
        /* <DEDUP_REMOVED lines=12> */
[----:B------:R-:W-:Y:S01]  /*10b10*/  IMAD.WIDE.U32 R4, R3, -0x326172a9, RZ ;  /* 0xcd9e8d5703047825 */ /* 0x000fe200078e00ff */
[----:B------:R-:W-:-:S03]  /*10b20*/  HSET2.LE.AND R0, R12, R20, PT ;  /* 0x000000140c007233 */ /* 0x000fc60003803000 */
[----:B------:R-:W-:Y:S01]  /*10b30*/  IMAD.WIDE.U32 R2, R2, -0x326172a9, RZ ;  /* 0xcd9e8d5702027825 */ /* 0x000fe200078e00ff */
[----:B------:R-:W-:Y:S02]  /*10b40*/  LOP3.LUT R7, R5, UR5, R6, 0x96, !PT ;  /* 0x0000000505077c12 */ /* 0x000fe4000f8e9606 */
[----:B------:R-:W-:Y:S02]  /*10b50*/  LOP3.LUT R25, R0, R220, RZ, 0xc0, !PT ;  /* 0x000000dc00197212 */ /* 0x000fe400078ec0ff */
[----:B------:R-:W-:Y:S02]  /*10b60*/  SHF.R.U32.HI R5, RZ, 0x10, R2 ;  /* 0x00000010ff057819 */ /* 0x000fe40000011602 */
[----:B------:R-:W-:Y:S02]  /*10b70*/  LOP3.LUT R0, R3, UR6, R4, 0x96, !PT ;  /* 0x0000000603007c12 */ /* 0x000fe4000f8e9604 */
[C---:B------:R-:W-:Y:S02]  /*10b80*/  LOP3.LUT R3, R2.reuse, 0xffff, RZ, 0xc0, !PT ;  /* 0x0000ffff02037812 */ /* 0x040fe400078ec0ff */
[----:B------:R-:W-:-:S02]  /*10b90*/  LOP3.LUT R6, R2, 0xff, RZ, 0xc0, !PT ;  /* 0x000000ff02067812 */ /* 0x000fc400078ec0ff */
[----:B------:R-:W-:Y:S02]  /*10ba0*/  SHF.R.U32.HI R4, RZ, 0x18, R2 ;  /* 0x00000018ff047819 */ /* 0x000fe40000011602 */
[----:B------:R-:W-:Y:S02]  /*10bb0*/  LOP3.LUT R2, R5, 0xff, RZ, 0xc0, !PT ;  /* 0x000000ff05027812 */ /* 0x000fe400078ec0ff */
[----:B------:R-:W-:Y:S02]  /*10bc0*/  SHF.R.U32.HI R3, RZ, 0x8, R3 ;  /* 0x00000008ff037819 */ /* 0x000fe40000011603 */
[----:B------:R-:W-:Y:S02]  /*10bd0*/  PRMT R10, R2, 0x5410, R4 ;  /* 0x00005410020a7816 */ /* 0x000fe40000000004 */
[----:B------:R-:W-:Y:S02]  /*10be0*/  LOP3.LUT R2, R0, 0xffff, RZ, 0xc0, !PT ;  /* 0x0000ffff00027812 */ /* 0x000fe400078ec0ff */
[----:B------:R-:W-:-:S02]  /*10bf0*/  PRMT R11, R6, 0x5410, R3 ;  /* 0x00005410060b7816 */ /* 0x000fc40000000003 */
[----:B------:R-:W-:Y:S02]  /*10c00*/  SHF.R.U32.HI R3, RZ, 0x8, R2 ;  /* 0x00000008ff037819 */ /* 0x000fe40000011602 */
[----:B------:R-:W-:Y:S02]  /*10c10*/  LOP3.LUT R2, R0, 0xff, RZ, 0xc0, !PT ;  /* 0x000000ff00027812 */ /* 0x000fe400078ec0ff */
[--C-:B------:R-:W-:Y:S02]  /*10c20*/  SHF.R.U32.HI R4, RZ, 0x10, R0.reuse ;  /* 0x00000010ff047819 */ /* 0x100fe40000011600 */
[----:B------:R-:W-:Y:S01]  /*10c30*/  PRMT R12, R2, 0x5410, R3 ;  /* 0x00005410020c7816 */ /* 0x000fe20000000003 */
[----:B------:R-:W-:Y:S01]  /*10c40*/  IMAD.WIDE.U32 R2, R7, -0x2daee0ad, RZ ;  /* 0xd2511f5307027825 */ /* 0x000fe200078e00ff */
[----:B------:R-:W-:Y:S02]  /*10c50*/  SHF.R.U32.HI R5, RZ, 0x18, R0 ;  /* 0x00000018ff057819 */ /* 0x000fe40000011600 */
[----:B------:R-:W-:-:S02]  /*10c60*/  LOP3.LUT R4, R4, 0xff, RZ, 0xc0, !PT ;  /* 0x000000ff04047812 */ /* 0x000fc400078ec0ff */
[----:B------:R-:W-:Y:S02]  /*10c70*/  LOP3.LUT R0, R3, UR7, R8, 0x96, !PT ;  /* 0x0000000703007c12 */ /* 0x000fe4000f8e9608 */
[----:B------:R-:W-:Y:S02]  /*10c80*/  PRMT R8, R4, 0x5410, R5 ;  /* 0x0000541004087816 */ /* 0x000fe40000000005 */
[----:B------:R-:W-:Y:S01]  /*10c90*/  LOP3.LUT R4, R0, 0xffff, RZ, 0xc0, !PT ;  /* 0x0000ffff00047812 */ /* 0x000fe200078ec0ff */
[----:B------:R-:W-:-:S03]  /*10ca0*/  IMAD.MOV.U32 R88, RZ, RZ, R87 ;  /* 0x000000ffff587224 */ /* 0x000fc600078e0057 */
[----:B------:R-:W-:Y:S02]  /*10cb0*/  SHF.R.U32.HI R5, RZ, 0x8, R4 ;  /* 0x00000008ff057819 */ /* 0x000fe40000011604 */
[----:B------:R-:W-:Y:S01]  /*10cc0*/  LOP3.LUT R4, R0, 0xff, RZ, 0xc0, !PT ;  /* 0x000000ff00047812 */ /* 0x000fe200078ec0ff */
[----:B------:R-:W-:Y:S02]  /*10cd0*/  IMAD.MOV.U32 R149, RZ, RZ, R72 ;  /* 0x000000ffff957224 */ /* 0x000fe400078e0048 */
[----:B------:R-:W-:Y:S01]  /*10ce0*/  IMAD.MOV.U32 R90, RZ, RZ, R88 ;  /* 0x000000ffff5a7224 */ /* 0x000fe200078e0058 */
[----:B------:R-:W-:Y:S01]  /*10cf0*/  PRMT R9, R4, 0x5410, R5 ;  /* 0x0000541004097816 */ /* 0x000fe20000000005 */
[----:B------:R-:W-:Y:S01]  /*10d00*/  IMAD.MOV.U32 R151, RZ, RZ, R73 ;  /* 0x000000ffff977224 */ /* 0x000fe200078e0049 */
[----:B------:R-:W4:Y:S01]  /*10d10*/  LDL.LU R72, [R1+0x80] ;  /* 0x0000800001487983 */ /* 0x000f220000300800 */
[----:B------:R-:W-:Y:S01]  /*10d20*/  SHF.R.U32.HI R5, RZ, 0x10, R0 ;  /* 0x00000010ff057819 */ /* 0x000fe20000011600 */
[----:B------:R-:W-:-:S02]  /*10d30*/  IMAD.MOV.U32 R88, RZ, RZ, R75 ;  /* 0x000000ffff587224 */ /* 0x000fc400078e004b */
[----:B------:R-:W-:Y:S01]  /*10d40*/  IMAD.MOV.U32 R146, RZ, RZ, R74 ;  /* 0x000000ffff927224 */ /* 0x000fe200078e004a */
[----:B------:R-:W4:Y:S01]  /*10d50*/  LDL.LU R73, [R1+0x84] ;  /* 0x0000840001497983 */ /* 0x000f220000300800 */
[----:B------:R-:W-:-:S03]  /*10d60*/  SHF.R.U32.HI R4, RZ, 0x18, R0 ;  /* 0x00000018ff047819 */ /* 0x000fc60000011600 */
[----:B------:R-:W4:Y:S01]  /*10d70*/  LDL.LU R74, [R1+0x88] ;  /* 0x00008800014a7983 */ /* 0x000f220000300800 */
[----:B------:R-:W-:Y:S01]  /*10d80*/  LOP3.LUT R0, R5, 0xff, RZ, 0xc0, !PT ;  /* 0x000000ff05007812 */ /* 0x000fe200078ec0ff */
[----:B--2---:R-:W-:Y:S02]  /*10d90*/  IMAD.MOV.U32 R75, RZ, RZ, R188 ;  /* 0x000000ffff4b7224 */ /* 0x004fe400078e00bc */
[----:B------:R-:W2:Y:S01]  /*10da0*/  LDL.LU R188, [R1+0x1a8] ;  /* 0x0001a80001bc7983 */ /* 0x000ea20000300800 */
[----:B------:R-:W-:Y:S02]  /*10db0*/  PRMT R7, R0, 0x5410, R4 ;  /* 0x0000541000077816 */ /* 0x000fe40000000004 */
[----:B------:R-:W-:-:S04]  /*10dc0*/  LOP3.LUT R0, R2, 0xffff, RZ, 0xc0, !PT ;  /* 0x0000ffff02007812 */ /* 0x000fc800078ec0ff */
[----:B------:R-:W-:Y:S02]  /*10dd0*/  SHF.R.U32.HI R3, RZ, 0x8, R0 ;  /* 0x00000008ff037819 */ /* 0x000fe40000011600 */
[----:B------:R-:W-:Y:S02]  /*10de0*/  LOP3.LUT R0, R2, 0xff, RZ, 0xc0, !PT ;  /* 0x000000ff02007812 */ /* 0x000fe400078ec0ff */
[----:B------:R-:W-:Y:S02]  /*10df0*/  PRMT R220, R233, 0x7054, R233 ;  /* 0x00007054e9dc7816 */ /* 0x000fe400000000e9 */
[----:B------:R-:W-:Y:S02]  /*10e00*/  PRMT R6, R0, 0x5410, R3 ;  /* 0x0000541000067816 */ /* 0x000fe40000000003 */
[--C-:B------:R-:W-:Y:S02]  /*10e10*/  SHF.R.U32.HI R3, RZ, 0x10, R2.reuse ;  /* 0x00000010ff037819 */ /* 0x100fe40000011602 */
[----:B------:R-:W-:Y:S01]  /*10e20*/  SHF.R.U32.HI R4, RZ, 0x18, R2 ;  /* 0x00000018ff047819 */ /* 0x000fe20000011602 */
[--C-:B------:R-:W-:Y:S01]  /*10e30*/  HSET2.LE.AND R2, R11, R220.reuse, PT ;  /* 0x000000dc0b027233 */ /* 0x100fe20003803000 */
[----:B------:R-:W-:Y:S01]  /*10e40*/  LOP3.LUT R3, R3, 0xff, RZ, 0xc0, !PT ;  /* 0x000000ff03037812 */ /* 0x000fe200078ec0ff */
[----:B------:R-:W-:-:S03]  /*10e50*/  HSET2.LE.AND R0, R10, R220, PT ;  /* 0x000000dc0a007233 */ /* 0x000fc60003803000 */
[----:B------:R-:W-:Y:S02]  /*10e60*/  PRMT R10, R3, 0x5410, R4 ;  /* 0x00005410030a7816 */ /* 0x000fe40000000004 */
[----:B------:R-:W-:Y:S01]  /*10e70*/  LOP3.LUT R34, R2, R59, RZ, 0xc0, !PT ;  /* 0x0000003b02227212 */ /* 0x000fe200078ec0ff */
[----:B------:R-:W-:-:S04]  /*10e80*/  IMAD.WIDE.U32 R2, R53, -0x326172a9, RZ ;  /* 0xcd9e8d5735027825 */ /* 0x000fc800078e00ff */
[----:B------:R-:W-:Y:S01]  /*10e90*/  IMAD.MOV.U32 R101, RZ, RZ, R127 ;  /* 0x000000ffff657224 */ /* 0x000fe200078e007f */
[----:B---3--:R-:W-:Y:S01]  /*10ea0*/  LOP3.LUT R3, R3, R89, RZ, 0x3c, !PT ;  /* 0x0000005903037212 */ /* 0x008fe200078e3cff */
        /* <DEDUP_REMOVED lines=20> */
[----:B------:R-:W3:Y:S01]  /*10ff0*/  LDL.LU R70, [R1+0x130] ;  /* 0x0001300001467983 */ /* 0x000ee20000300800 */
[----:B------:R-:W-:Y:S02]  /*11000*/  IMAD.MOV.U32 R84, RZ, RZ, R68 ;  /* 0x000000ffff547224 */ /* 0x000fe400078e0044 */
[----:B------:R-:W-:Y:S02]  /*11010*/  IMAD.MOV.U32 R138, RZ, RZ, R71 ;  /* 0x000000ffff8a7224 */ /* 0x000fe400078e0047 */
[----:B------:R-:W-:Y:S01]  /*11020*/  IMAD.MOV.U32 R69, RZ, RZ, R136 ;  /* 0x000000ffff457224 */ /* 0x000fe200078e0088 */
[----:B------:R-:W3:Y:S01]  /*11030*/  LDL.LU R71, [R1+0x134] ;  /* 0x0001340001477983 */ /* 0x000ee20000300800 */
[----:B------:R-:W-:-:S02]  /*11040*/  IMAD.MOV.U32 R68, RZ, RZ, R137 ;  /* 0x000000ffff447224 */ /* 0x000fc400078e0089 */
[----:B------:R-:W-:Y:S01]  /*11050*/  IMAD.MOV.U32 R137, RZ, RZ, R190 ;  /* 0x000000ffff897224 */ /* 0x000fe200078e00be */
[----:B------:R-:W3:Y:S04]  /*11060*/  LDL.LU R136, [R1+0x138] ;  /* 0x0001380001887983 */ /* 0x000ee80000300800 */
[----:B------:R-:W3:Y:S01]  /*11070*/  LDL.LU R190, [R1+0x1a4] ;  /* 0x0001a40001be7983 */ /* 0x000ee20000300800 */
[--C-:B------:R-:W-:Y:S01]  /*11080*/  HSET2.LE.AND R4, R12, R220.reuse, PT ;  /* 0x000000dc0c047233 */ /* 0x100fe20003803000 */
[----:B------:R-:W-:Y:S01]  /*11090*/  IMAD.WIDE.U32 R40, R3, -0x2daee0ad, RZ ;  /* 0xd2511f5303287825 */ /* 0x000fe200078e00ff */
[----:B------:R-:W-:Y:S01]  /*110a0*/  LOP3.LUT R35, R0, R58, RZ, 0xc0, !PT ;  /* 0x0000003a00237212 */ /* 0x000fe200078ec0ff */
[----:B------:R-:W-:Y:S02]  /*110b0*/  HSET2.LE.AND R0, R8, R220, PT ;  /* 0x000000dc08007233 */ /* 0x000fe40003803000 */
[----:B------:R-:W-:-:S02]  /*110c0*/  LOP3.LUT R32, R4, R124, RZ, 0xc0, !PT ;  /* 0x0000007c04207212 */ /* 0x000fc400078ec0ff */
[----:B------:R-:W-:Y:S02]  /*110d0*/  LOP3.LUT R4, R41, UR27, R14, 0x96, !PT ;  /* 0x0000001b29047c12 */ /* 0x000fe4000f8e960e */
[----:B------:R-:W-:Y:S01]  /*110e0*/  LOP3.LUT R33, R0, R110, RZ, 0xc0, !PT ;  /* 0x0000006e00217212 */ /* 0x000fe200078ec0ff */
[--C-:B------:R-:W-:Y:S02]  /*110f0*/  HSET2.LE.AND R0, R6, R220.reuse, PT ;  /* 0x000000dc06007233 */ /* 0x100fe40003803000 */
[----:B------:R-:W-:Y:S01]  /*11100*/  IMAD.WIDE.U32 R36, R4, -0x326172a9, RZ ;  /* 0xcd9e8d5704247825 */ /* 0x000fe200078e00ff */
[--C-:B------:R-:W-:Y:S01]  /*11110*/  LOP3.LUT R5, R29, UR9, R2.reuse, 0x96, !PT ;  /* 0x000000091d057c12 */ /* 0x100fe2000f8e9602 */
[--C-:B------:R-:W-:Y:S01]  /*11120*/  HSET2.LE.AND R3, R9, R220.reuse, PT ;  /* 0x000000dc09037233 */ /* 0x100fe20003803000 */
[----:B------:R-:W-:Y:S01]  /*11130*/  LOP3.LUT R39, R39, UR9, R2, 0x96, !PT ;  /* 0x0000000927277c12 */ /* 0x000fe2000f8e9602 */
[----:B------:R-:W-:Y:S01]  /*11140*/  IMAD.MOV.U32 R91, RZ, RZ, R126 ;  /* 0x000000ffff5b7224 */ /* 0x000fe200078e007e */
[----:B------:R-:W-:Y:S01]  /*11150*/  HSET2.LE.AND R2, R7, R220, PT ;  /* 0x000000dc07027233 */ /* 0x000fe20003803000 */
[----:B------:R-:W-:-:S02]  /*11160*/  LOP3.LUT R126, R0, R54, RZ, 0xc0, !PT ;  /* 0x00000036007e7212 */ /* 0x000fc400078ec0ff */
[----:B------:R-:W-:Y:S01]  /*11170*/  LOP3.LUT R0, R37, UR11, R28, 0x96, !PT ;  /* 0x0000000b25007c12 */ /* 0x000fe2000f8e961c */
[----:B------:R-:W-:Y:S01]  /*11180*/  IMAD.MOV.U32 R22, RZ, RZ, R125 ;  /* 0x000000ffff167224 */ /* 0x000fe200078e007d */
[----:B------:R-:W-:Y:S02]  /*11190*/  LOP3.LUT R124, R3, R57, RZ, 0xc0, !PT ;  /* 0x00000039037c7212 */ /* 0x000fe400078ec0ff */
        /* <DEDUP_REMOVED lines=9> */
[----:B------:R1:W-:Y:S01]  /*11230*/  STG.E.U16 [R42.64+-0x6e], R21 ;  /* 0xffff92152a007986 */ /* 0x0003e2000c101526 */
[----:B------:R-:W-:-:S05]  /*11240*/  IMAD.WIDE.U32 R2, R3, -0x2daee0ad, RZ ;  /* 0xd2511f5303027825 */ /* 0x000fca00078e00ff */
[----:B------:R-:W-:-:S05]  /*11250*/  LOP3.LUT R3, R3, UR13, R4, 0x96, !PT ;  /* 0x0000000d03037c12 */ /* 0x000fca000f8e9604 */
[----:B------:R-:W-:-:S04]  /*11260*/  IMAD.WIDE.U32 R4, R3, -0x326172a9, RZ ;  /* 0xcd9e8d5703047825 */ /* 0x000fc800078e00ff */
[----:B-1----:R-:W-:-:S05]  /*11270*/  IMAD.WIDE.U32 R20, R0, -0x2daee0ad, RZ ;  /* 0xd2511f5300147825 */ /* 0x002fca00078e00ff */
[----:B------:R-:W-:Y:S01]  /*11280*/  LOP3.LUT R2, R21, UR4, R2, 0x96, !PT ;  /* 0x0000000415027c12 */ /* 0x000fe2000f8e9602 */
[----:B------:R-:W-:-:S04]  /*11290*/  HSET2.LE.AND R0, R10, R220, PT ;  /* 0x000000dc0a007233 */ /* 0x000fc80003803000 */
        /* <DEDUP_REMOVED lines=14> */
[----:B------:R-:W-:-:S04]  /*11380*/  LOP3.LUT R2, R0, 0xff, RZ, 0xc0, !PT ;  /* 0x000000ff00027812 */ /* 0x000fc800078ec0ff */
[----:B------:R-:W-:Y:S02]  /*11390*/  PRMT R4, R2, 0x5410, R3 ;  /* 0x0000541002047816 */ /* 0x000fe40000000003 */
[--C-:B------:R-:W-:Y:S02]  /*113a0*/  SHF.R.U32.HI R3, RZ, 0x10, R0.reuse ;  /* 0x00000010ff037819 */ /* 0x100fe40000011600 */
[----:B------:R-:W-:Y:S02]  /*113b0*/  SHF.R.U32.HI R2, RZ, 0x18, R0 ;  /* 0x00000018ff027819 */ /* 0x000fe40000011600 */
[----:B------:R-:W-:-:S04]  /*113c0*/  LOP3.LUT R0, R3, 0xff, RZ, 0xc0, !PT ;  /* 0x000000ff03007812 */ /* 0x000fc800078ec0ff */
[----:B------:R-:W-:Y:S01]  /*113d0*/  PRMT R12, R0, 0x5410, R2 ;  /* 0x00005410000c7816 */ /* 0x000fe20000000002 */
[--C-:B------:R-:W-:Y:S02]  /*113e0*/  HSET2.LE.AND R0, R6, R220.reuse, PT ;  /* 0x000000dc06007233 */ /* 0x100fe40003803000 */
[--C-:B------:R-:W-:Y:S02]  /*113f0*/  HSET2.LE.AND R2, R5, R220.reuse, PT ;  /* 0x000000dc05027233 */ /* 0x100fe40003803000 */
[--C-:B------:R-:W-:Y:S01]  /*11400*/  HSET2.LE.AND R3, R4, R220.reuse, PT ;  /* 0x000000dc04037233 */ /* 0x100fe20003803000 */
[----:B------:R-:W-:Y:S01]  /*11410*/  LOP3.LUT R6, R0, R50, RZ, 0xc0, !PT ;  /* 0x0000003200067212 */ /* 0x000fe200078ec0ff */
[----:B------:R-:W-:Y:S01]  /*11420*/  HSET2.LE.AND R0, R12, R220, PT ;  /* 0x000000dc0c007233 */ /* 0x000fe20003803000 */
[----:B------:R-:W-:Y:S02]  /*11430*/  LOP3.LUT R7, R2, R49, RZ, 0xc0, !PT ;  /* 0x0000003102077212 */ /* 0x000fe400078ec0ff */
[----:B------:R-:W-:-:S02]  /*11440*/  LOP3.LUT R4, R3, R51, RZ, 0xc0, !PT ;  /* 0x0000003303047212 */ /* 0x000fc400078ec0ff */
[----:B------:R-:W-:Y:S02]  /*11450*/  LOP3.LUT R5, R0, R52, RZ, 0xc0, !PT ;  /* 0x0000003400057212 */ /* 0x000fe400078ec0ff */
[C---:B------:R-:W-:Y:S02]  /*11460*/  PRMT R200, R48.reuse, 0x7610, R200 ;  /* 0x0000761030c87816 */ /* 0x040fe400000000c8 */
[----:B------:R-:W-:Y:S01]  /*11470*/  PRMT R195, R48, 0x7632, R195 ;  /* 0x0000763230c37816 */ /* 0x000fe200000000c3 */
[----:B--2---:R-:W4:Y:S01]  /*11480*/  LDSM.16.MT88.4 R8, [R188+0x9000] ;  /* 0x00900000bc08783b */ /* 0x004f220000004200 */
[----:B------:R-:W-:Y:S01]  /*11490*/  IMAD.MOV.U32 R147, RZ, RZ, R91 ;  /* 0x000000ffff937224 */ /* 0x000fe200078e005b */
[----:B------:R-:W-:Y:S01]  /*114a0*/  @!P1 HADD2 R122, -R182.H0_H0, -RZ.H0_H0 ;  /* 0xa00000ffb67a9230 */ /* 0x000fe20000000900 */
[----:B------:R-:W-:Y:S01]  /*114b0*/  PRMT R186, R183, 0x5410, R182 ;  /* 0x00005410b7ba7816 */ /* 0x000fe200000000b6 */
[----:B------:R-:W-:Y:S01]  /*114c0*/  @!P0 HADD2 R123, -R183.H0_H0, -RZ.H0_H0 ;  /* 0xa00000ffb77b8230 */ /* 0x000fe20000000900 */
[----:B------:R-:W-:Y:S01]  /*114d0*/  LDSM.16.MT88.4 R12, [R188+0xb000] ;  /* 0x00b00000bc0c783b */ /* 0x000fe20000004200 */
[-C--:B----4-:R-:W-:Y:S08]  /*114e0*/  HMMA.16816.F32 R72, R16, R8.reuse, R72 ;  /* 0x000000081048723c */ /* 0x090ff00000001848 */
[C---:B------:R-:W-:Y:S08]  /*114f0*/  HMMA.16816.F32 R52, R4.reuse, R8, R168 ;  /* 0x000000080434723c */ /* 0x040ff000000018a8 */
[-C--:B------:R-:W-:Y:S08]  /*11500*/  HMMA.16816.F32 R48, R4, R10.reuse, R164 ;  /* 0x0000000a0430723c */ /* 0x080ff000000018a4 */
[----:B------:R-:W-:Y:S01]  /*11510*/  HMMA.16816.F32 R28, R16, R10, R104 ;  /* 0x0000000a101c723c */ /* 0x000fe20000001868 */
[----:B---3--:R-:W1:Y:S06]  /*11520*/  LDSM.16.MT88.4 R8, [R190+0x9000] ;  /* 0x00900000be08783b */ /* 0x008e6c0000004200 */
        /* <DEDUP_REMOVED lines=18> */
[----:B------:R-:W-:Y:S01]  /*11650*/  IMAD.MOV.U32 R71, RZ, RZ, R137 ;  /* 0x000000ffff477224 */ /* 0x000fe200078e0089 */
[----:B------:R-:W2:Y:S01]  /*11660*/  LDL.LU R136, [R1+0x14c] ;  /* 0x00014c0001887983 */ /* 0x000ea20000300800 */
[----:B------:R-:W-:Y:S01]  /*11670*/  IMAD.MOV.U32 R85, RZ, RZ, R138 ;  /* 0x000000ffff557224 */ /* 0x000fe200078e008a */
[----:B-1----:R-:W-:Y:S01]  /*11680*/  HMMA.16816.F32 R116, R16, R8, R104 ;  /* 0x000000081074723c */ /* 0x002fe20000001868 */
[----:B------:R-:W-:Y:S01]  /*11690*/  IMAD.MOV.U32 R84, RZ, RZ, R139 ;  /* 0x000000ffff547224 */ /* 0x000fe200078e008b */
[----:B------:R-:W2:Y:S01]  /*116a0*/  LDL.LU R137, [R1+0x150] ;  /* 0x0001500001897983 */ /* 0x000ea20000300800 */
[----:B------:R-:W-:-:S03]  /*116b0*/  IMAD.MOV.U32 R91, RZ, RZ, R89 ;  /* 0x000000ffff5b7224 */ /* 0x000fc600078e0059 */
[----:B------:R-:W2:Y:S01]  /*116c0*/  LDL.LU R138, [R1+0x154] ;  /* 0x00015400018a7983 */ /* 0x000ea20000300800 */
[----:B------:R-:W-:Y:S02]  /*116d0*/  IMAD.MOV.U32 R106, RZ, RZ, R149 ;  /* 0x000000ffff6a7224 */ /* 0x000fe400078e0095 */
[----:B------:R-:W-:Y:S01]  /*116e0*/  IMAD.MOV.U32 R149, RZ, RZ, R146 ;  /* 0x000000ffff957224 */ /* 0x000fe200078e0092 */
[----:B------:R-:W2:Y:S01]  /*116f0*/  LDL.LU R139, [R1+0x158] ;  /* 0x00015800018b7983 */ /* 0x000ea20000300800 */
[----:B------:R-:W-:Y:S02]  /*11700*/  IMAD.MOV.U32 R107, RZ, RZ, R22 ;  /* 0x000000ffff6b7224 */ /* 0x000fe400078e0016 */
[----:B------:R-:W-:Y:S01]  /*11710*/  IMAD.MOV.U32 R146, RZ, RZ, R88 ;  /* 0x000000ffff927224 */ /* 0x000fe200078e0058 */
[----:B------:R-:W3:Y:S01]  /*11720*/  LDL.LU R89, [R1+0x140] ;  /* 0x0001400001597983 */ /* 0x000ee20000300800 */
[----:B------:R-:W-:-:S03]  /*11730*/  IMAD.MOV.U32 R22, RZ, RZ, R90 ;  /* 0x000000ffff167224 */ /* 0x000fc600078e005a */
[----:B------:R-:W4:Y:S04]  /*11740*/  LDL.LU R88, [R1+0x144] ;  /* 0x0001440001587983 */ /* 0x000f280000300800 */
[----:B------:R-:W2:Y:S01]  /*11750*/  LDL.LU R90, [R1+0x13c] ;  /* 0x00013c00015a7983 */ /* 0x000ea20000300800 */
[----:B------:R-:W-:Y:S02]  /*11760*/  IMAD.MOV.U32 R184, RZ, RZ, R151 ;  /* 0x000000ffffb87224 */ /* 0x000fe400078e0097 */
[----:B------:R-:W-:Y:S02]  /*11770*/  IMAD.MOV.U32 R151, RZ, RZ, R146 ;  /* 0x000000ffff977224 */ /* 0x000fe400078e0092 */
[----:B------:R-:W2:Y:S01]  /*11780*/  LDL.LU R146, [R1+0x148] ;  /* 0x0001480001927983 */ /* 0x000ea20000300800 */
[----:B------:R-:W-:-:S02]  /*11790*/  @!P6 HADD2 R120, -R195.H0_H0, -RZ.H0_H0 ;  /* 0xa00000ffc378e230 */ /* 0x000fc40000000900 */
[----:B------:R-:W-:Y:S01]  /*117a0*/  @!P5 HADD2 R121, -R200.H0_H0, -RZ.H0_H0 ;  /* 0xa00000ffc879d230 */ /* 0x000fe20000000900 */
[----:B------:R-:W-:Y:S01]  /*117b0*/  PRMT R131, R200, 0x5410, R195 ;  /* 0x00005410c8837816 */ /* 0x000fe200000000c3 */
[----:B------:R-:W-:Y:S01]  /*117c0*/  IMAD.MOV.U32 R198, RZ, RZ, R147 ;  /* 0x000000ffffc67224 */ /* 0x000fe200078e0093 */
[----:B------:R-:W-:Y:S01]  /*117d0*/  @!P6 PRMT R195, R120, 0x5410, RZ ;  /* 0x0000541078c3e816 */ /* 0x000fe200000000ff */
[----:B------:R-:W-:Y:S01]  /*117e0*/  IMAD.MOV.U32 R120, RZ, RZ, R149 ;  /* 0x000000ffff787224 */ /* 0x000fe200078e0095 */
[----:B------:R-:W-:Y:S01]  /*117f0*/  @!P5 PRMT R200, R121, 0x5410, RZ ;  /* 0x0000541079c8d816 */ /* 0x000fe200000000ff */
[----:B------:R-:W-:Y:S02]  /*11800*/  IMAD.MOV.U32 R121, RZ, RZ, R150 ;  /* 0x000000ffff797224 */ /* 0x000fe400078e0096 */
[----:B------:R-:W-:Y:S02]  /*11810*/  IMAD.MOV.U32 R149, RZ, RZ, R22 ;  /* 0x000000ffff957224 */ /* 0x000fe400078e0016 */
[----:B------:R-:W-:-:S02]  /*11820*/  IMAD.MOV.U32 R150, RZ, RZ, R91 ;  /* 0x000000ffff967224 */ /* 0x000fc400078e005b */
[----:B------:R-:W-:Y:S01]  /*11830*/  IMAD.MOV.U32 R128, RZ, RZ, R121 ;  /* 0x000000ffff807224 */ /* 0x000fe200078e0079 */
[----:B------:R-:W-:Y:S01]  /*11840*/  @!P1 PRMT R182, R122, 0x5410, RZ ;  /* 0x000054107ab69816 */ /* 0x000fe200000000ff */
[----:B------:R-:W-:Y:S02]  /*11850*/  IMAD.MOV.U32 R104, RZ, RZ, R101 ;  /* 0x000000ffff687224 */ /* 0x000fe400078e0065 */
[----:B------:R-:W-:Y:S01]  /*11860*/  IMAD.MOV.U32 R105, RZ, RZ, R100 ;  /* 0x000000ffff697224 */ /* 0x000fe200078e0064 */
[----:B------:R-:W-:Y:S01]  /*11870*/  HMMA.16816.F32 R96, R4, R10, R96 ;  /* 0x0000000a0460723c */ /* 0x000fe20000001860 */
[----:B---3--:R-:W-:Y:S02]  /*11880*/  IMAD.MOV.U32 R22, RZ, RZ, R89 ;  /* 0x000000ffff167224 */ /* 0x008fe400078e0059 */
[----:B----4-:R-:W-:Y:S02]  /*11890*/  IMAD.MOV.U32 R91, RZ, RZ, R88 ;  /* 0x000000ffff5b7224 */ /* 0x010fe400078e0058 */
[----:B--2---:R-:W-:-:S02]  /*118a0*/  IMAD.MOV.U32 R147, RZ, RZ, R90 ;  /* 0x000000ffff937224 */ /* 0x004fc400078e005a */
[----:B------:R-:W2:Y:S04]  /*118b0*/  LDL.LU R90, [R1+0x15c] ;  /* 0x00015c00015a7983 */ /* 0x000ea80000300800 */
[----:B------:R-:W3:Y:S04]  /*118c0*/  LDL.LU R89, [R1+0x160] ;  /* 0x0001600001597983 */ /* 0x000ee80000300800 */
[----:B------:R-:W4:Y:S04]  /*118d0*/  LDL.LU R88, [R1+0x164] ;  /* 0x0001640001587983 */ /* 0x000f280000300800 */
[----:B------:R-:W4:Y:S01]  /*118e0*/  LDL.LU R121, [R1+0x168] ;  /* 0x0001680001797983 */ /* 0x000f220000300800 */
[----:B------:R-:W-:-:S03]  /*118f0*/  IMAD.MOV.U32 R122, RZ, RZ, R146 ;  /* 0x000000ffff7a7224 */ /* 0x000fc600078e0092 */
[----:B------:R-:W4:Y:S01]  /*11900*/  LDL R146, [R1+0x38] ;  /* 0x0000380001927983 */ /* 0x000f220000100800 */
[----:B------:R-:W-:Y:S08]  /*11910*/  HMMA.16816.F32 R100, R4, R8, R160 ;  /* 0x000000080464723c */ /* 0x000ff000000018a0 */
[----:B------:R-:W-:Y:S01]  /*11920*/  HMMA.16816.F32 R104, R16, R10, R104 ;  /* 0x0000000a1068723c */ /* 0x000fe20000001868 */
[----:B------:R-:W1:Y:S01]  /*11930*/  LDSM.16.MT88.4 R8, [R188+0xa000] ;  /* 0x00a00000bc08783b */ /* 0x000e620000004200 */
[----:B------:R-:W-:Y:S01]  /*11940*/  IMAD.MOV.U32 R110, RZ, RZ, R120 ;  /* 0x000000ffff6e7224 */ /* 0x000fe200078e0078 */
[----:B------:R-:W-:Y:S01]  /*11950*/  @!P0 PRMT R183, R123, 0x5410, RZ ;  /* 0x000054107bb78816 */ /* 0x000fe200000000ff */
[----:B------:R-:W-:-:S02]  /*11960*/  IMAD.MOV.U32 R185, RZ, RZ, R91 ;  /* 0x000000ffffb97224 */ /* 0x000fc400078e005b */
[----:B------:R-:W-:Y:S02]  /*11970*/  IMAD.MOV.U32 R197, RZ, RZ, R22 ;  /* 0x000000ffffc57224 */ /* 0x000fe400078e0016 */
[----:B------:R-:W-:Y:S02]  /*11980*/  IMAD.MOV.U32 R22, RZ, RZ, R250 ;  /* 0x000000ffff167224 */ /* 0x000fe400078e00fa */
[----:B------:R-:W4:Y:S01]  /*11990*/  LDL.LU R250, [R1+0x1a0] ;  /* 0x0001a00001fa7983 */ /* 0x000f220000300800 */
[-C--:B-1----:R-:W-:Y:S08]  /*119a0*/  HMMA.16816.F32 R112, R16, R8.reuse, R112 ;  /* 0x000000081070723c */ /* 0x082ff00000001870 */
[----:B------:R-:W-:Y:S08]  /*119b0*/  HMMA.16816.F32 R92, R4, R8, R92 ;  /* 0x00000008045c723c */ /* 0x000ff0000000185c */
[----:B------:R-:W-:Y:S01]  /*119c0*/  HMMA.16816.F32 R108, R16, R10, R108 ;  /* 0x0000000a106c723c */ /* 0x000fe2000000186c */
[----:B------:R-:W-:-:S02]  /*119d0*/  IMAD.MOV.U32 R2, RZ, RZ, R128 ;  /* 0x000000ffff027224 */ /* 0x000fc400078e0080 */
[----:B------:R-:W-:Y:S02]  /*119e0*/  IMAD.MOV.U32 R163, RZ, RZ, R122 ;  /* 0x000000ffffa37224 */ /* 0x000fe400078e007a */
[----:B------:R-:W-:Y:S02]  /*119f0*/  IMAD.MOV.U32 R222, RZ, RZ, R131 ;  /* 0x000000ffffde7224 */ /* 0x000fe400078e0083 */
[----:B------:R-:W-:Y:S02]  /*11a00*/  IMAD.MOV.U32 R0, RZ, RZ, R130 ;  /* 0x000000ffff007224 */ /* 0x000fe400078e0082 */
[----:B------:R-:W-:Y:S02]  /*11a10*/  IMAD.MOV.U32 R3, RZ, RZ, R129 ;  /* 0x000000ffff037224 */ /* 0x000fe400078e0081 */
[----:B------:R-:W-:Y:S02]  /*11a20*/  IMAD.MOV.U32 R152, RZ, RZ, R147 ;  /* 0x000000ffff987224 */ /* 0x000fe400078e0093 */
[----:B------:R-:W-:-:S02]  /*11a30*/  IMAD.MOV.U32 R147, RZ, RZ, R63 ;  /* 0x000000ffff937224 */ /* 0x000fc400078e003f */
[----:B------:R1:W5:Y:S01]  /*11a40*/  LDL.LU R63, [R1+0x19c] ;  /* 0x00019c00013f7983 */ /* 0x0003620000300800 */
        /* <DEDUP_REMOVED lines=13> */
[----:B--2---:R-:W-:Y:S02]  /*11b20*/  IMAD.MOV.U32 R123, RZ, RZ, R90 ;  /* 0x000000ffff7b7224 */ /* 0x004fe400078e005a */
[----:B---3--:R-:W-:Y:S02]  /*11b30*/  IMAD.MOV.U32 R199, RZ, RZ, R89 ;  /* 0x000000ffffc77224 */ /* 0x008fe400078e0059 */
[----:B----4-:R-:W-:Y:S02]  /*11b40*/  IMAD.MOV.U32 R120, RZ, RZ, R88 ;  /* 0x000000ffff787224 */ /* 0x010fe400078e0058 */
[----:B------:R-:W-:Y:S01]  /*11b50*/  HMMA.16816.F32 R88, R4, R10, R64 ;  /* 0x0000000a0458723c */ /* 0x000fe20000001840 */
[----:B------:R-:W2:Y:S01]  /*11b60*/  LDSM.16.MT88.4 R8, [R190+0xa000] ;  /* 0x00a00000be08783b */ /* 0x000ea20000004200 */
[----:B------:R-:W-:Y:S02]  /*11b70*/  IMAD.MOV.U32 R164, RZ, RZ, R123 ;  /* 0x000000ffffa47224 */ /* 0x000fe400078e007b */
[----:B------:R-:W-:-:S02]  /*11b80*/  IMAD.MOV.U32 R166, RZ, RZ, R120 ;  /* 0x000000ffffa67224 */ /* 0x000fc400078e0078 */
[----:B------:R-:W-:Y:S02]  /*11b90*/  IMAD.MOV.U32 R167, RZ, RZ, R121 ;  /* 0x000000ffffa77224 */ /* 0x000fe400078e0079 */
[----:B------:R-:W-:Y:S02]  /*11ba0*/  IMAD.MOV.U32 R165, RZ, RZ, R199 ;  /* 0x000000ffffa57224 */ /* 0x000fe400078e00c7 */
[----:B------:R-:W-:Y:S02]  /*11bb0*/  IMAD.MOV.U32 R199, RZ, RZ, R62 ;  /* 0x000000ffffc77224 */ /* 0x000fe400078e003e */
[----:B------:R1:W5:Y:S04]  /*11bc0*/  LDL.LU R62, [R1+0x198] ;  /* 0x00019800013e7983 */ /* 0x0003680000300800 */
[----:B------:R1:W5:Y:S04]  /*11bd0*/  LDL.LU R61, [R1+0x194] ;  /* 0x00019400013d7983 */ /* 0x0003680000300800 */
[----:B------:R1:W5:Y:S04]  /*11be0*/  LDL.LU R60, [R1+0x190] ;  /* 0x00019000013c7983 */ /* 0x0003680000300800 */
[----:B------:R1:W5:Y:S04]  /*11bf0*/  LDL.LU R194, [R1+0x18c] ;  /* 0x00018c0001c27983 */ /* 0x0003680000300800 */
[----:B------:R1:W5:Y:S04]  /*11c00*/  LDL.LU R193, [R1+0x188] ;  /* 0x0001880001c17983 */ /* 0x0003680000300800 */
[----:B------:R1:W5:Y:S04]  /*11c10*/  LDL.LU R192, [R1+0x184] ;  /* 0x0001840001c07983 */ /* 0x0003680000300800 */
[----:B------:R1:W5:Y:S04]  /*11c20*/  LDL.LU R191, [R1+0x180] ;  /* 0x0001800001bf7983 */ /* 0x0003680000300800 */
[----:B------:R1:W5:Y:S01]  /*11c30*/  LDL.LU R189, [R1+0x178] ;  /* 0x0001780001bd7983 */ /* 0x0003620000300800 */
[-C--:B--2---:R-:W-:Y:S08]  /*11c40*/  HMMA.16816.F32 R120, R16, R8.reuse, R84 ;  /* 0x000000081078723c */ /* 0x084ff00000001854 */
[C---:B------:R-:W-:Y:S08]  /*11c50*/  HMMA.16816.F32 R80, R4.reuse, R8, R80 ;  /* 0x000000080450723c */ /* 0x040ff00000001850 */
[-C--:B------:R-:W-:Y:S08]  /*11c60*/  HMMA.16816.F32 R76, R4, R10.reuse, R76 ;  /* 0x0000000a044c723c */ /* 0x080ff0000000184c */
[----:B------:R-:W-:Y:S01]  /*11c70*/  HMMA.16816.F32 R128, R16, R10, R68 ;  /* 0x0000000a1080723c */ /* 0x000fe20000001844 */
[----:B------:R-:W2:Y:S07]  /*11c80*/  LDSM.16.MT88.4 R8, [R190+0xb000] ;  /* 0x00b00000be08783b */ /* 0x000eae0000004200 */
[C---:B------:R-:W-:Y:S08]  /*11c90*/  HMMA.16816.F32 R68, R4.reuse, R12, R132 ;  /* 0x0000000c0444723c */ /* 0x040ff00000001884 */
[----:B------:R-:W-:Y:S08]  /*11ca0*/  HMMA.16816.F32 R64, R4, R14, R156 ;  /* 0x0000000e0440723c */ /* 0x000ff0000000189c */
[----:B------:R-:W-:Y:S01]  /*11cb0*/  HMMA.16816.F32 R132, R16, R12, R160 ;  /* 0x0000000c1084723c */ /* 0x000fe200000018a0 */
[----:B------:R-:W3:Y:S07]  /*11cc0*/  LDSM.16.MT88.4 R12, [R188+0x9400] ;  /* 0x00940000bc0c783b */ /* 0x000eee0000004200 */
[----:B--2---:R-:W-:Y:S08]  /*11cd0*/  HMMA.16816.F32 R84, R4, R8, R172 ;  /* 0x000000080454723c */ /* 0x004ff000000018ac */
[----:B------:R-:W-:Y:S07]  /*11ce0*/  HMMA.16816.F32 R172, R16, R10, R164 ;  /* 0x0000000a10ac723c */ /* 0x000fee00000018a4 */
[----:B------:R-:W-:-:S02]  /*11cf0*/  IMAD.MOV.U32 R167, RZ, RZ, R2 ;  /* 0x000000ffffa77224 */ /* 0x000fc400078e0002 */
[----:B------:R-:W-:Y:S01]  /*11d00*/  IMAD.WIDE.U32 R2, R21, -0x2daee0ad, RZ ;  /* 0xd2511f5315027825 */ /* 0x000fe200078e00ff */
[----:B------:R-:W-:Y:S04]  /*11d10*/  HMMA.16816.F32 R56, R4, R10, R176 ;  /* 0x0000000a0438723c */ /* 0x000fe800000018b0 */
[----:B------:R-:W-:Y:S02]  /*11d20*/  LOP3.LUT R0, R3, UR7, R20, 0x96, !PT ;  /* 0x0000000703007c12 */ /* 0x000fe4000f8e9614 */
[C---:B------:R-:W-:Y:S02]  /*11d30*/  LOP3.LUT R3, R2.reuse, 0xffff, RZ, 0xc0, !PT ;  /* 0x0000ffff02037812 */ /* 0x040fe400078ec0ff */
[----:B------:R-:W-:Y:S01]  /*11d40*/  HMMA.16816.F32 R148, R16, R8, R148 ;  /* 0x000000081094723c */ /* 0x000fe20000001894 */
[----:B------:R-:W-:Y:S01]  /*11d50*/  SHF.R.U32.HI R5, RZ, 0x10, R2 ;  /* 0x00000010ff057819 */ /* 0x000fe20000011602 */
[----:B------:R-:W2:Y:S01]  /*11d60*/  LDSM.16.MT88.4 R16, [R190+0xa400] ;  /* 0x00a40000be10783b */ /* 0x000ea20000004200 */
[----:B------:R-:W-:-:S02]  /*11d70*/  LOP3.LUT R6, R2, 0xff, RZ, 0xc0, !PT ;  /* 0x000000ff02067812 */ /* 0x000fc400078ec0ff */
[----:B------:R-:W-:Y:S02]  /*11d80*/  SHF.R.U32.HI R4, RZ, 0x18, R2 ;  /* 0x00000018ff047819 */ /* 0x000fe40000011602 */
[----:B------:R-:W-:Y:S02]  /*11d90*/  LOP3.LUT R2, R5, 0xff, RZ, 0xc0, !PT ;  /* 0x000000ff05027812 */ /* 0x000fe400078ec0ff */
[----:B------:R-:W-:Y:S02]  /*11da0*/  SHF.R.U32.HI R3, RZ, 0x8, R3 ;  /* 0x00000008ff037819 */ /* 0x000fe40000011603 */
[----:B------:R-:W-:Y:S02]  /*11db0*/  PRMT R8, R2, 0x5410, R4 ;  /* 0x0000541002087816 */ /* 0x000fe40000000004 */
[----:B------:R-:W-:Y:S02]  /*11dc0*/  PRMT R7, R6, 0x5410, R3 ;  /* 0x0000541006077816 */ /* 0x000fe40000000003 */
[----:B------:R-:W-:-:S02]  /*11dd0*/  LOP3.LUT R2, R0, 0xffff, RZ, 0xc0, !PT ;  /* 0x0000ffff00027812 */ /* 0x000fc400078ec0ff */
[----:B------:R-:W-:Y:S02]  /*11de0*/  SHF.R.U32.HI R3, RZ, 0x10, R0 ;  /* 0x00000010ff037819 */ /* 0x000fe40000011600 */
[----:B------:R-:W-:Y:S02]  /*11df0*/  SHF.R.U32.HI R4, RZ, 0x8, R2 ;  /* 0x00000008ff047819 */ /* 0x000fe40000011602 */
[----:B------:R-:W-:Y:S02]  /*11e00*/  LOP3.LUT R6, R0, 0xff, RZ, 0xc0, !PT ;  /* 0x000000ff00067812 */ /* 0x000fe400078ec0ff */
[----:B------:R-:W-:Y:S02]  /*11e10*/  SHF.R.U32.HI R5, RZ, 0x18, R0 ;  /* 0x00000018ff057819 */ /* 0x000fe40000011600 */
[----:B------:R-:W-:Y:S01]  /*11e20*/  LOP3.LUT R2, R3, 0xff, RZ, 0xc0, !PT ;  /* 0x000000ff03027812 */ /* 0x000fe200078ec0ff */
[----:B------:R-:W-:Y:S01]  /*11e30*/  HSET2.LE.AND R0, R7, R220, PT ;  /* 0x000000dc07007233 */ /* 0x000fe20003803000 */
[----:B------:R-:W-:-:S02]  /*11e40*/  PRMT R4, R6, 0x5410, R4 ;  /* 0x0000541006047816 */ /* 0x000fc40000000004 */
[----:B------:R-:W-:Y:S02]  /*11e50*/  PRMT R3, R2, 0x5410, R5 ;  /* 0x0000541002037816 */ /* 0x000fe40000000005 */
[----:B------:R-:W-:Y:S01]  /*11e60*/  LOP3.LUT R6, R0, R140, RZ, 0xc0, !PT ;  /* 0x0000008c00067212 */ /* 0x000fe200078ec0ff */
[--C-:B------:R-:W-:Y:S02]  /*11e70*/  HSET2.LE.AND R0, R8, R220.reuse, PT ;  /* 0x000000dc08007233 */ /* 0x100fe40003803000 */
[--C-:B------:R-:W-:Y:S02]  /*11e80*/  HSET2.LE.AND R2, R4, R220.reuse, PT ;  /* 0x000000dc04027233 */ /* 0x100fe40003803000 */
[----:B------:R-:W-:Y:S01]  /*11e90*/  HSET2.LE.AND R3, R3, R220, PT ;  /* 0x000000dc03037233 */ /* 0x000fe20003803000 */
[----:B------:R-:W-:Y:S01]  /*11ea0*/  LOP3.LUT R7, R0, R23, RZ, 0xc0, !PT ;  /* 0x0000001700077212 */ /* 0x000fe200078ec0ff */
[----:B------:R-:W-:Y:S01]  /*11eb0*/  IMAD.MOV.U32 R140, RZ, RZ, R196 ;  /* 0x000000ffff8c7224 */ /* 0x000fe200078e00c4 */
[----:B------:R-:W-:Y:S01]  /*11ec0*/  LOP3.LUT R4, R2, R142, RZ, 0xc0, !PT ;  /* 0x0000008e02047212 */ /* 0x000fe200078ec0ff */
[----:B------:R-:W4:Y:S01]  /*11ed0*/  LDSM.16.MT88.4 R8, [R188+0xa400] ;  /* 0x00a40000bc08783b */ /* 0x000f220000004200 */
[----:B------:R-:W-:Y:S01]  /*11ee0*/  LOP3.LUT R5, R3, R141, RZ, 0xc0, !PT ;  /* 0x0000008d03057212 */ /* 0x000fe200078ec0ff */
[----:B------:R-:W-:-:S02]  /*11ef0*/  IMAD.MOV.U32 R0, RZ, RZ, R221 ;  /* 0x000000ffff007224 */ /* 0x000fc400078e00dd */
[----:B------:R-:W-:Y:S02]  /*11f00*/  IMAD.MOV.U32 R2, RZ, RZ, R222 ;  /* 0x000000ffff027224 */ /* 0x000fe400078e00de */
[----:B------:R-:W-:Y:S02]  /*11f10*/  IMAD.MOV.U32 R3, RZ, RZ, R223 ;  /* 0x000000ffff037224 */ /* 0x000fe400078e00df */
[----:B---3--:R-:W-:Y:S01]  /*11f20*/  HMMA.16816.F32 R220, R24, R12, R72 ;  /* 0x0000000c18dc723c */ /* 0x008fe20000001848 */
[----:B------:R-:W-:Y:S02]  /*11f30*/  IMAD.MOV.U32 R196, RZ, RZ, R197 ;  /* 0x000000ffffc47224 */ /* 0x000fe400078e00c5 */
[----:B------:R-:W-:Y:S02]  /*11f40*/  IMAD.MOV.U32 R141, RZ, RZ, R170 ;  /* 0x000000ffff8d7224 */ /* 0x000fe400078e00aa */
[----:B------:R-:W-:Y:S02]  /*11f50*/  IMAD.MOV.U32 R142, RZ, RZ, R171 ;  /* 0x000000ffff8e7224 */ /* 0x000fe400078e00ab */
[----:B------:R-:W-:-:S02]  /*11f60*/  IMAD.MOV.U32 R74, RZ, RZ, R168 ;  /* 0x000000ffff4a7224 */ /* 0x000fc400078e00a8 */
[----:B------:R-:W-:Y:S02]  /*11f70*/  IMAD.MOV.U32 R73, RZ, RZ, R169 ;  /* 0x000000ffff497224 */ /* 0x000fe400078e00a9 */
[----:B------:R-:W-:Y:S01]  /*11f80*/  IMAD.MOV.U32 R197, RZ, RZ, R199 ;  /* 0x000000ffffc57224 */ /* 0x000fe200078e00c7 */
[----:B------:R-:W-:Y:S01]  /*11f90*/  HMMA.16816.F32 R168, R4, R12, R52 ;  /* 0x0000000c04a8723c */ /* 0x000fe20000001834 */
[----:B------:R-:W-:Y:S02]  /*11fa0*/  IMAD.MOV.U32 R199, RZ, RZ, R198 ;  /* 0x000000ffffc77224 */ /* 0x000fe400078e00c6 */
[----:B------:R-:W-:Y:S02]  /*11fb0*/  IMAD.MOV.U32 R198, RZ, RZ, R184 ;  /* 0x000000ffffc67224 */ /* 0x000fe400078e00b8 */
[----:B------:R-:W-:Y:S02]  /*11fc0*/  IMAD.MOV.U32 R75, RZ, RZ, R167 ;  /* 0x000000ffff4b7224 */ /* 0x000fe400078e00a7 */
[----:B------:R-:W-:-:S02]  /*11fd0*/  IMAD.MOV.U32 R55, RZ, RZ, R185 ;  /* 0x000000ffff377224 */ /* 0x000fc400078e00b9 */
[----:B------:R-:W-:Y:S02]  /*11fe0*/  IMAD.MOV.U32 R54, RZ, RZ, R186 ;  /* 0x000000ffff367224 */ /* 0x000fe400078e00ba */
[----:B------:R-:W-:Y:S01]  /*11ff0*/  IMAD.MOV.U32 R53, RZ, RZ, R187 ;  /* 0x000000ffff357224 */ /* 0x000fe200078e00bb */
[-C--:B------:R-:W-:Y:S08]  /*12000*/  HMMA.16816.F32 R164, R4, R14.reuse, R48 ;  /* 0x0000000e04a4723c */ /* 0x080ff00000001830 */
[----:B------:R-:W-:Y:S01]  /*12010*/  HMMA.16816.F32 R184, R24, R14, R28 ;  /* 0x0000000e18b8723c */ /* 0x000fe2000000181c */
[----:B------:R-:W-:Y:S01]  /*12020*/  IMAD.MOV.U32 R51, RZ, RZ, R147 ;  /* 0x000000ffff337224 */ /* 0x000fe200078e0093 */
[----:B------:R-:W3:Y:S05]  /*12030*/  LDSM.16.MT88.4 R12, [R190+0x9400] ;  /* 0x00940000be0c783b */ /* 0x000eea0000004200 */
[----:B------:R-:W-:-:S02]  /*12040*/  IMAD.MOV.U32 R29, RZ, RZ, R146 ;  /* 0x000000ffff1d7224 */ /* 0x000fc400078e0092 */
[----:B------:R-:W-:Y:S02]  /*12050*/  IMAD.MOV.U32 R30, RZ, RZ, R145 ;  /* 0x000000ffff1e7224 */ /* 0x000fe400078e0091 */
[----:B------:R-:W-:Y:S02]  /*12060*/  IMAD.MOV.U32 R31, RZ, RZ, R144 ;  /* 0x000000ffff1f7224 */ /* 0x000fe400078e0090 */
[----:B--2---:R-:W-:Y:S07]  /*12070*/  HMMA.16816.F32 R144, R4, R16, R80 ;  /* 0x000000100490723c */ /* 0x004fee0000001850 */
[----:B------:R-:W-:-:S02]  /*12080*/  IMAD.MOV.U32 R80, RZ, RZ, R141 ;  /* 0x000000ffff507224 */ /* 0x000fc400078e008d */
[----:B------:R-:W-:Y:S02]  /*12090*/  IMAD.MOV.U32 R81, RZ, RZ, R142 ;  /* 0x000000ffff517224 */ /* 0x000fe400078e008e */
[----:B------:R-:W-:Y:S02]  /*120a0*/  IMAD.MOV.U32 R82, RZ, RZ, R140 ;  /* 0x000000ffff527224 */ /* 0x000fe400078e008c */
[----:B------:R-:W-:Y:S02]  /*120b0*/  IMAD.MOV.U32 R83, RZ, RZ, R143 ;  /* 0x000000ffff537224 */ /* 0x000fe400078e008f */
[----:B------:R-:W-:Y:S07]  /*120c0*/  HMMA.16816.F32 R140, R4, R18, R76 ;  /* 0x00000012048c723c */ /* 0x000fee000000184c */
[----:B------:R-:W-:-:S02]  /*120d0*/  IMAD.MOV.U32 R76, RZ, RZ, R29 ;  /* 0x000000ffff4c7224 */ /* 0x000fc400078e001d */
[----:B------:R-:W-:Y:S02]  /*120e0*/  IMAD.MOV.U32 R77, RZ, RZ, R30 ;  /* 0x000000ffff4d7224 */ /* 0x000fe400078e001e */
[----:B------:R-:W-:Y:S02]  /*120f0*/  IMAD.MOV.U32 R78, RZ, RZ, R31 ;  /* 0x000000ffff4e7224 */ /* 0x000fe400078e001f */
[----:B------:R-:W2:Y:S01]  /*12100*/  LDSM.16.MT88.4 R28, [R190+0xb400] ;  /* 0x00b40000be1c783b */ /* 0x000ea20000004200 */
[----:B------:R-:W-:-:S03]  /*12110*/  IMAD.MOV.U32 R49, RZ, RZ, R22 ;  /* 0x000000ffff317224 */ /* 0x000fc600078e0016 */
[----:B------:R-:W1:Y:S01]  /*12120*/  LDSM.16.MT88.4 R20, [R188+0xb400] ;  /* 0x00b40000bc14783b */ /* 0x000e620000004200 */
[----:B----4-:R-:W-:Y:S01]  /*12130*/  HMMA.16816.F32 R156, R4, R8, R92 ;  /* 0x00000008049c723c */ /* 0x010fe2000000185c */
[----:B------:R-:W-:Y:S02]  /*12140*/  IMAD.MOV.U32 R79, RZ, RZ, R196 ;  /* 0x000000ffff4f7224 */ /* 0x000fe400078e00c4 */
[----:B------:R-:W-:Y:S02]  /*12150*/  IMAD.MOV.U32 R72, RZ, RZ, R152 ;  /* 0x000000ffff487224 */ /* 0x000fe400078e0098 */
[----:B------:R-:W-:-:S03]  /*12160*/  IMAD.MOV.U32 R52, RZ, RZ, R153 ;  /* 0x000000ffff347224 */ /* 0x000fc600078e0099 */
[----:B---3--:R-:W-:Y:S01]  /*12170*/  HMMA.16816.F32 R176, R4, R14, R96 ;  /* 0x0000000e04b0723c */ /* 0x008fe20000001860 */
[----:B------:R-:W-:Y:S02]  /*12180*/  IMAD.MOV.U32 R50, RZ, RZ, R154 ;  /* 0x000000ffff327224 */ /* 0x000fe400078e009a */
[----:B------:R-:W-:-:S05]  /*12190*/  IMAD.MOV.U32 R48, RZ, RZ, R155 ;  /* 0x000000ffff307224 */ /* 0x000fca00078e009b */
[C---:B------:R-:W-:Y:S08]  /*121a0*/  HMMA.16816.F32 R152, R4.reuse, R10, R88 ;  /* 0x0000000a0498723c */ /* 0x040ff00000001858 */
[C---:B------:R-:W-:Y:S08]  /*121b0*/  HMMA.16816.F32 R160, R4.reuse, R12, R100 ;  /* 0x0000000c04a0723c */ /* 0x040ff00000001864 */
[----:B--2---:R-:W-:Y:S08]  /*121c0*/  HMMA.16816.F32 R92, R4, R28, R84 ;  /* 0x0000001c045c723c */ /* 0x004ff00000001854 */
[----:B------:R-:W-:Y:S07]  /*121d0*/  HMMA.16816.F32 R84, R24, R14, R104 ;  /* 0x0000000e1854723c */ /* 0x000fee0000001868 */
[----:B------:R-:W-:-:S02]  /*121e0*/  IMAD.MOV.U32 R105, RZ, RZ, R80 ;  /* 0x000000ffff697224 */ /* 0x000fc400078e0050 */
[----:B------:R-:W-:Y:S02]  /*121f0*/  IMAD.MOV.U32 R104, RZ, RZ, R81 ;  /* 0x000000ffff687224 */ /* 0x000fe400078e0051 */
[----:B------:R-:W-:Y:S02]  /*12200*/  IMAD.MOV.U32 R15, RZ, RZ, R82 ;  /* 0x000000ffff0f7224 */ /* 0x000fe400078e0052 */
[----:B------:R-:W-:Y:S02]  /*12210*/  IMAD.MOV.U32 R14, RZ, RZ, R83 ;  /* 0x000000ffff0e7224 */ /* 0x000fe400078e0053 */
[----:B------:R-:W-:Y:S01]  /*12220*/  HMMA.16816.F32 R80, R24, R8, R112 ;  /* 0x000000081850723c */ /* 0x000fe20000001870 */
[----:B------:R-:W-:Y:S02]  /*12230*/  IMAD.MOV.U32 R107, RZ, RZ, R76 ;  /* 0x000000ffff6b7224 */ /* 0x000fe400078e004c */
[----:B------:R-:W-:-:S04]  /*12240*/  IMAD.MOV.U32 R106, RZ, RZ, R77 ;  /* 0x000000ffff6a7224 */ /* 0x000fc800078e004d */
[----:B------:R-:W-:Y:S02]  /*12250*/  IMAD.MOV.U32 R115, RZ, RZ, R78 ;  /* 0x000000ffff737224 */ /* 0x000fe400078e004e */
[----:B------:R-:W-:Y:S02]  /*12260*/  IMAD.MOV.U32 R114, RZ, RZ, R79 ;  /* 0x000000ffff727224 */ /* 0x000fe400078e004f */
[----:B------:R-:W-:Y:S07]  /*12270*/  HMMA.16816.F32 R76, R24, R10, R108 ;  /* 0x0000000a184c723c */ /* 0x000fee000000186c */
[----:B------:R-:W-:Y:S01]  /*12280*/  IMAD.MOV.U32 R11, RZ, RZ, R0 ;  /* 0x000000ffff0b7224 */ /* 0x000fe200078e0000 */
[----:B------:R-:W-:Y:S01]  /*12290*/  LOP3.LUT R0, R37, UR11, R38, 0x96, !PT ;  /* 0x0000000b25007c12 */ /* 0x000fe2000f8e9626 */
[----:B-1----:R-:W-:Y:S01]  /*122a0*/  HMMA.16816.F32 R100, R4, R20, R68 ;  /* 0x000000140464723c */ /* 0x002fe20000001844 */
[----:B------:R-:W-:-:S02]  /*122b0*/  IMAD.MOV.U32 R109, RZ, RZ, R3 ;  /* 0x000000ffff6d7224 */ /* 0x000fc400078e0003 */
[----:B------:R-:W-:Y:S02]  /*122c0*/  IMAD.MOV.U32 R108, RZ, RZ, R2 ;  /* 0x000000ffff6c7224 */ /* 0x000fe400078e0002 */
[----:B------:R-:W-:-:S03]  /*122d0*/  IMAD.WIDE.U32 R2, R39, -0x2daee0ad, RZ ;  /* 0xd2511f5327027825 */ /* 0x000fc600078e00ff */
[----:B------:R-:W-:Y:S02]  /*122e0*/  HMMA.16816.F32 R96, R4, R22, R64 ;  /* 0x000000160460723c */ /* 0x000fe40000001840 */
[----:B------:R-:W-:-:S06]  /*122f0*/  LOP3.LUT R3, R3, UR26, R40, 0x96, !PT ;  /* 0x0000001a03037c12 */ /* 0x000fcc000f8e9628 */
[----:B------:R-:W-:Y:S07]  /*12300*/  HMMA.16816.F32 R88, R4, R30, R56 ;  /* 0x0000001e0458723c */ /* 0x000fee0000001838 */
[----:B------:R-:W-:-:S05]  /*12310*/  IMAD.WIDE.U32 R4, R0, -0x2daee0ad, RZ ;  /* 0xd2511f5300047825 */ /* 0x000fca00078e00ff */
        /* <DEDUP_REMOVED lines=15> */
[--C-:B------:R-:W-:Y:S02]  /*12410*/  SHF.R.U32.HI R3, RZ, 0x10, R2.reuse ;  /* 0x00000010ff037819 */ /* 0x100fe40000011602 */
[----:B------:R-:W-:-:S02]  /*12420*/  SHF.R.U32.HI R7, RZ, 0x18, R2 ;  /* 0x00000018ff077819 */ /* 0x000fc40000011602 */
[----:B------:R-:W-:Y:S02]  /*12430*/  LOP3.LUT R2, R0, 0xffff, RZ, 0xc0, !PT ;  /* 0x0000ffff00027812 */ /* 0x000fe400078ec0ff */
[----:B------:R-:W-:Y:S02]  /*12440*/  PRMT R8, R4, 0x5410, R5 ;  /* 0x0000541004087816 */ /* 0x000fe40000000005 */
[----:B------:R-:W-:Y:S02]  /*12450*/  LOP3.LUT R6, R0, 0xff, RZ, 0xc0, !PT ;  /* 0x000000ff00067812 */ /* 0x000fe400078ec0ff */
[--C-:B------:R-:W-:Y:S02]  /*12460*/  SHF.R.U32.HI R4, RZ, 0x10, R0.reuse ;  /* 0x00000010ff047819 */ /* 0x100fe40000011600 */
[----:B------:R-:W-:Y:S01]  /*12470*/  SHF.R.U32.HI R5, RZ, 0x18, R0 ;  /* 0x00000018ff057819 */ /* 0x000fe20000011600 */
[----:B------:R-:W-:Y:S01]  /*12480*/  IMAD.MOV.U32 R113, RZ, RZ, R48 ;  /* 0x000000ffff717224 */ /* 0x000fe200078e0030 */
[----:B------:R-:W-:Y:S01]  /*12490*/  SHF.R.U32.HI R0, RZ, 0x8, R2 ;  /* 0x00000008ff007819 */ /* 0x000fe20000011602 */
[----:B------:R-:W-:-:S02]  /*124a0*/  IMAD.MOV.U32 R112, RZ, RZ, R49 ;  /* 0x000000ffff707224 */ /* 0x000fc400078e0031 */
[----:B------:R-:W-:Y:S02]  /*124b0*/  IMAD.MOV.U32 R9, RZ, RZ, R50 ;  /* 0x000000ffff097224 */ /* 0x000fe400078e0032 */
[----:B------:R-:W-:Y:S02]  /*124c0*/  IMAD.MOV.U32 R111, RZ, RZ, R51 ;  /* 0x000000ffff6f7224 */ /* 0x000fe400078e0033 */
[----:B------:R-:W-:Y:S02]  /*124d0*/  IMAD.MOV.U32 R51, RZ, RZ, R72 ;  /* 0x000000ffff337224 */ /* 0x000fe400078e0048 */
[----:B------:R-:W-:Y:S02]  /*124e0*/  IMAD.MOV.U32 R50, RZ, RZ, R73 ;  /* 0x000000ffff327224 */ /* 0x000fe400078e0049 */
[----:B------:R-:W-:Y:S02]  /*124f0*/  IMAD.MOV.U32 R49, RZ, RZ, R74 ;  /* 0x000000ffff317224 */ /* 0x000fe400078e004a */
[----:B------:R-:W-:Y:S01]  /*12500*/  IMAD.MOV.U32 R48, RZ, RZ, R75 ;  /* 0x000000ffff307224 */ /* 0x000fe200078e004b */
[----:B------:R-:W-:Y:S01]  /*12510*/  PRMT R0, R6, 0x5410, R0 ;  /* 0x0000541006007816 */ /* 0x000fe20000000000 */
[----:B------:R-:W-:Y:S01]  /*12520*/  HMMA.16816.F32 R72, R24, R16, R120 ;  /* 0x000000101848723c */ /* 0x000fe20000001878 */
[----:B------:R-:W-:-:S06]  /*12530*/  LOP3.LUT R2, R4, 0xff, RZ, 0xc0, !PT ;  /* 0x000000ff04027812 */ /* 0x000fcc00078ec0ff */
[----:B------:R-:W-:Y:S02]  /*12540*/  PRMT R123, R233, 0x7054, R233 ;  /* 0x00007054e97b7816 */ /* 0x000fe400000000e9 */
[----:B------:R-:W-:-:S03]  /*12550*/  PRMT R2, R2, 0x5410, R5 ;  /* 0x0000541002027816 */ /* 0x000fc60000000005 */
[--C-:B------:R-:W-:Y:S01]  /*12560*/  HSET2.LE.AND R0, R0, R123.reuse, PT ;  /* 0x0000007b00007233 */ /* 0x100fe20003803000 */
[----:B------:R-:W-:Y:S02]  /*12570*/  IMAD.MOV.U32 R70, RZ, RZ, R199 ;  /* 0x000000ffff467224 */ /* 0x000fe400078e00c7 */
[----:B------:R-:W-:Y:S02]  /*12580*/  IMAD.MOV.U32 R71, RZ, RZ, R198 ;  /* 0x000000ffff477224 */ /* 0x000fe400078e00c6 */
[----:B------:R-:W-:Y:S01]  /*12590*/  LOP3.LUT R4, R0, R11, RZ, 0xc0, !PT ;  /* 0x0000000b00047212 */ /* 0x000fe200078ec0ff */
[----:B------:R-:W-:Y:S01]  /*125a0*/  IMAD.MOV.U32 R110, RZ, RZ, R55 ;  /* 0x000000ffff6e7224 */ /* 0x000fe200078e0037 */
[--C-:B------:R-:W-:Y:S01]  /*125b0*/  HSET2.LE.AND R0, R8, R123.reuse, PT ;  /* 0x0000007b08007233 */ /* 0x100fe20003803000 */
[----:B------:R-:W-:Y:S01]  /*125c0*/  IMAD.MOV.U32 R69, RZ, RZ, R197 ;  /* 0x000000ffff457224 */ /* 0x000fe200078e00c5 */
[----:B------:R-:W-:Y:S01]  /*125d0*/  HSET2.LE.AND R2, R2, R123, PT ;  /* 0x0000007b02027233 */ /* 0x000fe20003803000 */
[----:B------:R-:W-:Y:S01]  /*125e0*/  HMMA.16816.F32 R196, R24, R12, R116 ;  /* 0x0000000c18c4723c */ /* 0x000fe20000001874 */
[----:B------:R-:W-:Y:S01]  /*125f0*/  IMAD.MOV.U32 R121, RZ, RZ, R111 ;  /* 0x000000ffff797224 */ /* 0x000fe200078e006f */
[----:B------:R-:W-:Y:S01]  /*12600*/  LOP3.LUT R6, R0, R110, RZ, 0xc0, !PT ;  /* 0x0000006e00067212 */ /* 0x000fe200078ec0ff */
[----:B------:R-:W-:Y:S01]  /*12610*/  IMAD.MOV.U32 R110, RZ, RZ, R114 ;  /* 0x000000ffff6e7224 */ /* 0x000fe200078e0072 */
[----:B------:R-:W-:Y:S01]  /*12620*/  LOP3.LUT R5, R2, R108, RZ, 0xc0, !PT ;  /* 0x0000006c02057212 */ /* 0x000fe200078ec0ff */
        /* <DEDUP_REMOVED lines=14> */
[----:B------:R-:W-:Y:S01]  /*12710*/  IMAD.MOV.U32 R116, RZ, RZ, R69 ;  /* 0x000000ffff747224 */ /* 0x000fe200078e0045 */
[----:B------:R-:W1:Y:S01]  /*12720*/  LDSM.16.MT88.4 R12, [R188+0xa800] ;  /* 0x00a80000bc0c783b */ /* 0x000e620000004200 */
[C---:B------:R-:W-:Y:S01]  /*12730*/  HMMA.16816.F32 R68, R24.reuse, R18, R128 ;  /* 0x000000121844723c */ /* 0x040fe20000001880 */
[----:B------:R-:W-:Y:S02]  /*12740*/  IMAD.MOV.U32 R117, RZ, RZ, R52 ;  /* 0x000000ffff757224 */ /* 0x000fe400078e0034 */
[----:B------:R-:W-:Y:S01]  /*12750*/  IMAD.MOV.U32 R118, RZ, RZ, R53 ;  /* 0x000000ffff767224 */ /* 0x000fe200078e0035 */
[----:B------:R-:W-:Y:S01]  /*12760*/  LDSM.16.MT88.4 R16, [R190+0x9800] ;  /* 0x00980000be10783b */ /* 0x000fe20000004200 */
[----:B------:R-:W-:Y:S02]  /*12770*/  IMAD.MOV.U32 R119, RZ, RZ, R54 ;  /* 0x000000ffff777224 */ /* 0x000fe400078e0036 */
[----:B------:R-:W-:Y:S01]  /*12780*/  IMAD.MOV.U32 R128, RZ, RZ, R48 ;  /* 0x000000ffff807224 */ /* 0x000fe200078e0030 */
[----:B------:R-:W-:Y:S01]  /*12790*/  HMMA.16816.F32 R64, R24, R20, R132 ;  /* 0x000000141840723c */ /* 0x000fe20000001884 */
[----:B------:R-:W-:-:S02]  /*127a0*/  IMAD.MOV.U32 R129, RZ, RZ, R49 ;  /* 0x000000ffff817224 */ /* 0x000fc400078e0031 */
[----:B------:R-:W-:Y:S02]  /*127b0*/  IMAD.MOV.U32 R130, RZ, RZ, R50 ;  /* 0x000000ffff827224 */ /* 0x000fe400078e0032 */
[----:B------:R-:W-:-:S03]  /*127c0*/  IMAD.MOV.U32 R131, RZ, RZ, R51 ;  /* 0x000000ffff837224 */ /* 0x000fc600078e0033 */
[----:B------:R-:W-:Y:S01]  /*127d0*/  HMMA.16816.F32 R56, R24, R22, R136 ;  /* 0x000000161838723c */ /* 0x000fe20000001888 */
[----:B------:R-:W2:Y:S01]  /*127e0*/  LDSM.16.MT88.4 R20, [R188+0xb800] ;  /* 0x00b80000bc14783b */ /* 0x000ea20000004200 */
[----:B------:R-:W-:-:S03]  /*127f0*/  IMAD.MOV.U32 R122, RZ, RZ, R9 ;  /* 0x000000ffff7a7224 */ /* 0x000fc600078e0009 */
[----:B------:R-:W-:Y:S03]  /*12800*/  LDSM.16.MT88.4 R8, [R190+0xa800] ;  /* 0x00a80000be08783b */ /* 0x000fe60000004200 */
[C---:B------:R-:W-:Y:S08]  /*12810*/  HMMA.16816.F32 R52, R24.reuse, R28, R148 ;  /* 0x0000001c1834723c */ /* 0x040ff00000001894 */
[----:B------:R-:W-:Y:S01]  /*12820*/  HMMA.16816.F32 R48, R24, R30, R172 ;  /* 0x0000001e1830723c */ /* 0x000fe200000018ac */
[----:B------:R-:W3:Y:S04]  /*12830*/  LDSM.16.MT88.4 R28, [R190+0xb800] ;  /* 0x00b80000be1c783b */ /* 0x000ee80000004200 */
[----:B------:R-:W4:Y:S01]  /*12840*/  LDSM.16.MT88.4 R24, [R188+0x9800] ;  /* 0x00980000bc18783b */ /* 0x000f220000004200 */
[----:B------:R-:W-:-:S04]  /*12850*/  LOP3.LUT R3, R3, 0xff, RZ, 0xc0, !PT ;  /* 0x000000ff03037812 */ /* 0x000fc800078ec0ff */
[----:B------:R-:W-:-:S05]  /*12860*/  PRMT R3, R3, 0x5410, R7 ;  /* 0x0000541003037816 */ /* 0x000fca0000000007 */
[----:B------:R-:W-:-:S05]  /*12870*/  HSET2.LE.AND R0, R3, R123, PT ;  /* 0x0000007b03007233 */ /* 0x000fca0003803000 */
[----:B------:R-:W-:Y:S01]  /*12880*/  LOP3.LUT R7, R0, R128, RZ, 0xc0, !PT ;  /* 0x0000008000077212 */ /* 0x000fe200078ec0ff */
[----:B------:R-:W-:Y:S02]  /*12890*/  IMAD.MOV.U32 R175, RZ, RZ, R131 ;  /* 0x000000ffffaf7224 */ /* 0x000fe400078e0083 */
[----:B------:R-:W-:Y:S02]  /*128a0*/  IMAD.MOV.U32 R174, RZ, RZ, R120 ;  /* 0x000000ffffae7224 */ /* 0x000fe400078e0078 */
[----:B------:R-:W-:Y:S02]  /*128b0*/  IMAD.MOV.U32 R2, RZ, RZ, R130 ;  /* 0x000000ffff027224 */ /* 0x000fe400078e0082 */
[----:B-1----:R-:W-:Y:S01]  /*128c0*/  HMMA.16816.F32 R132, R4, R12, R156 ;  /* 0x0000000c0484723c */ /* 0x002fe2000000189c */
[----:B------:R-:W-:Y:S02]  /*128d0*/  IMAD.MOV.U32 R150, RZ, RZ, R104 ;  /* 0x000000ffff967224 */ /* 0x000fe400078e0068 */
[----:B------:R-:W-:-:S02]  /*128e0*/  IMAD.MOV.U32 R151, RZ, RZ, R105 ;  /* 0x000000ffff977224 */ /* 0x000fc400078e0069 */
[----:B------:R-:W-:Y:S02]  /*128f0*/  IMAD.MOV.U32 R120, RZ, RZ, R106 ;  /* 0x000000ffff787224 */ /* 0x000fe400078e006a */
[----:B------:R-:W-:Y:S02]  /*12900*/  IMAD.MOV.U32 R159, RZ, RZ, R121 ;  /* 0x000000ffff9f7224 */ /* 0x000fe400078e0079 */
[----:B------:R-:W-:Y:S02]  /*12910*/  IMAD.MOV.U32 R121, RZ, RZ, R107 ;  /* 0x000000ffff797224 */ /* 0x000fe400078e006b */
[----:B------:R-:W-:Y:S01]  /*12920*/  IMAD.MOV.U32 R136, RZ, RZ, R108 ;  /* 0x000000ffff887224 */ /* 0x000fe200078e006c */
[----:B--2---:R-:W-:Y:S01]  /*12930*/  HMMA.16816.F32 R104, R4, R22, R96 ;  /* 0x000000160468723c */ /* 0x004fe20000001860 */
[----:B------:R-:W-:Y:S02]  /*12940*/  IMAD.MOV.U32 R137, RZ, RZ, R109 ;  /* 0x000000ffff897224 */ /* 0x000fe400078e006d */
[----:B------:R-:W-:-:S02]  /*12950*/  IMAD.MOV.U32 R138, RZ, RZ, R110 ;  /* 0x000000ffff8a7224 */ /* 0x000fc400078e006e */
[----:B------:R-:W-:Y:S02]  /*12960*/  IMAD.MOV.U32 R139, RZ, RZ, R111 ;  /* 0x000000ffff8b7224 */ /* 0x000fe400078e006f */
[----:B------:R-:W-:Y:S01]  /*12970*/  IMAD.MOV.U32 R158, RZ, RZ, R122 ;  /* 0x000000ffff9e7224 */ /* 0x000fe200078e007a */
        /* <DEDUP_REMOVED lines=11> */
[----:B------:R-:W-:Y:S01]  /*12a30*/  IMAD.MOV.U32 R89, RZ, RZ, R2 ;  /* 0x000000ffff597224 */ /* 0x000fe200078e0002 */
[----:B------:R-:W-:Y:S01]  /*12a40*/  LOP3.LUT R2, R37, UR5, R40, 0x96, !PT ;  /* 0x0000000525027c12 */ /* 0x000fe2000f8e9628 */
[----:B------:R-:W-:Y:S01]  /*12a50*/  IMAD.MOV.U32 R87, RZ, RZ, R136 ;  /* 0x000000ffff577224 */ /* 0x000fe200078e0088 */
[----:B------:R-:W-:Y:S01]  /*12a60*/  HMMA.16816.F32 R128, R4, R14, R152 ;  /* 0x0000000e0480723c */ /* 0x000fe20000001898 */
[----:B------:R-:W-:-:S02]  /*12a70*/  IMAD.MOV.U32 R86, RZ, RZ, R137 ;  /* 0x000000ffff567224 */ /* 0x000fc400078e0089 */
[----:B------:R-:W-:Y:S02]  /*12a80*/  IMAD.MOV.U32 R85, RZ, RZ, R138 ;  /* 0x000000ffff557224 */ /* 0x000fe400078e008a */
[----:B------:R-:W-:-:S03]  /*12a90*/  IMAD.MOV.U32 R84, RZ, RZ, R139 ;  /* 0x000000ffff547224 */ /* 0x000fc600078e008b */
[----:B------:R-:W-:Y:S01]  /*12aa0*/  HMMA.16816.F32 R136, R32, R12, R80 ;  /* 0x0000000c2088723c */ /* 0x000fe20000001850 */
[----:B------:R-:W-:Y:S02]  /*12ab0*/  IMAD.MOV.U32 R157, RZ, RZ, R112 ;  /* 0x000000ffff9d7224 */ /* 0x000fe400078e0070 */
[----:B------:R-:W-:Y:S02]  /*12ac0*/  IMAD.MOV.U32 R156, RZ, RZ, R113 ;  /* 0x000000ffff9c7224 */ /* 0x000fe400078e0071 */
[----:B------:R-:W-:-:S03]  /*12ad0*/  IMAD.MOV.U32 R88, RZ, RZ, R148 ;  /* 0x000000ffff587224 */ /* 0x000fc600078e0094 */
[----:B----4-:R-:W-:Y:S01]  /*12ae0*/  HMMA.16816.F32 R152, R32, R24, R220 ;  /* 0x000000182098723c */ /* 0x010fe200000018dc */
[----:B------:R-:W-:-:S06]  /*12af0*/  IMAD.WIDE.U32 R2, R2, -0x2daee0ad, RZ ;  /* 0xd2511f5302027825 */ /* 0x000fcc00078e00ff */
[----:B------:R-:W-:Y:S01]  /*12b00*/  IMAD.MOV.U32 R222, RZ, RZ, R120 ;  /* 0x000000ffffde7224 */ /* 0x000fe200078e0078 */
[----:B------:R-:W-:Y:S01]  /*12b10*/  HMMA.16816.F32 R80, R32, R8, R72 ;  /* 0x000000082050723c */ /* 0x000fe20000001848 */
[----:B------:R-:W-:Y:S02]  /*12b20*/  IMAD.MOV.U32 R221, RZ, RZ, R121 ;  /* 0x000000ffffdd7224 */ /* 0x000fe400078e0079 */
[----:B------:R-:W-:Y:S02]  /*12b30*/  IMAD.MOV.U32 R220, RZ, RZ, R150 ;  /* 0x000000ffffdc7224 */ /* 0x000fe400078e0096 */
[----:B------:R-:W-:Y:S02]  /*12b40*/  IMAD.MOV.U32 R223, RZ, RZ, R151 ;  /* 0x000000ffffdf7224 */ /* 0x000fe400078e0097 */
[----:B------:R-:W-:Y:S01]  /*12b50*/  IMAD.MOV.U32 R74, RZ, RZ, R122 ;  /* 0x000000ffff4a7224 */ /* 0x000fe200078e007a */
[----:B------:R-:W-:Y:S01]  /*12b60*/  HMMA.16816.F32 R168, R4, R24, R168 ;  /* 0x0000001804a8723c */ /* 0x000fe200000018a8 */
[----:B------:R-:W-:-:S02]  /*12b70*/  IMAD.MOV.U32 R75, RZ, RZ, R149 ;  /* 0x000000ffff4b7224 */ /* 0x000fc400078e0095 */
[----:B------:R-:W-:Y:S01]  /*12b80*/  IMAD.MOV.U32 R73, RZ, RZ, R108 ;  /* 0x000000ffff497224 */ /* 0x000fe200078e006c */
[----:B------:R-:W1:Y:S01]  /*12b90*/  LDSM.16.MT88.4 R148, [R188+0x9c00] ;  /* 0x009c0000bc94783b */ /* 0x000e620000004200 */
[----:B------:R-:W-:Y:S02]  /*12ba0*/  IMAD.MOV.U32 R122, RZ, RZ, R109 ;  /* 0x000000ffff7a7224 */ /* 0x000fe400078e006d */
[----:B------:R-:W-:Y:S01]  /*12bb0*/  IMAD.MOV.U32 R121, RZ, RZ, R110 ;  /* 0x000000ffff797224 */ /* 0x000fe200078e006e */
[-C--:B------:R-:W-:Y:S01]  /*12bc0*/  HMMA.16816.F32 R164, R4, R26.reuse, R164 ;  /* 0x0000001a04a4723c */ /* 0x080fe200000018a4 */
[----:B------:R-:W-:Y:S02]  /*12bd0*/  IMAD.MOV.U32 R120, RZ, RZ, R111 ;  /* 0x000000ffff787224 */ /* 0x000fe400078e006f */
[----:B------:R-:W-:Y:S05]  /*12be0*/  LDSM.16.MT88.4 R108, [R188+0xbc00] ;  /* 0x00bc0000bc6c783b */ /* 0x000fea0000004200 */
[----:B------:R-:W-:Y:S01]  /*12bf0*/  HMMA.16816.F32 R184, R32, R26, R184 ;  /* 0x0000001a20b8723c */ /* 0x000fe200000018b8 */
[----:B------:R-:W-:Y:S01]  /*12c00*/  STG.E.U16 [R180.64+-0x60], R250 ;  /* 0xffffa0fab4007986 */ /* 0x000fe2000c101526 */
[----:B------:R-:W-:-:S06]  /*12c10*/  LOP3.LUT R0, R2, 0xffff, RZ, 0xc0, !PT ;  /* 0x0000ffff02007812 */ /* 0x000fcc00078ec0ff */
[C---:B------:R-:W-:Y:S01]  /*12c20*/  HMMA.16816.F32 R112, R4.reuse, R10, R140 ;  /* 0x0000000a0470723c */ /* 0x040fe2000000188c */
[----:B------:R-:W2:Y:S07]  /*12c30*/  LDSM.16.MT88.4 R140, [R190+0x9c00] ;  /* 0x009c0000be8c783b */ /* 0x000eae0000004200 */
[----:B------:R-:W-:Y:S01]  /*12c40*/  HMMA.16816.F32 R116, R4, R28, R92 ;  /* 0x0000001c0474723c */ /* 0x000fe2000000185c */
[----:B------:R-:W-:Y:S07]  /*12c50*/  LDSM.16.MT88.4 R92, [R190+0xac00] ;  /* 0x00ac0000be5c783b */ /* 0x000fee0000004200 */
[----:B------:R-:W-:Y:S01]  /*12c60*/  HMMA.16816.F32 R24, R32, R14, R76 ;  /* 0x0000000e2018723c */ /* 0x000fe2000000184c */
[----:B------:R-:W3:Y:S04]  /*12c70*/  LDSM.16.MT88.4 R76, [R188+0xac00] ;  /* 0x00ac0000bc4c783b */ /* 0x000ee80000004200 */
[----:B------:R-:W4:Y:S04]  /*12c80*/  LDSM.16.MT88.4 R12, [R190+0xbc00] ;  /* 0x00bc0000be0c783b */ /* 0x000f280000004200 */
[----:B------:R-:W-:Y:S01]  /*12c90*/  STG.E.U16 [R180.64+-0x5e], R249 ;  /* 0xffffa2f9b4007986 */ /* 0x000fe2000c101526 */
[C---:B------:R-:W-:Y:S03]  /*12ca0*/  HMMA.16816.F32 R160, R4.reuse, R16, R160 ;  /* 0x0000001004a0723c */ /* 0x040fe600000018a0 */
[----:B------:R-:W-:Y:S04]  /*12cb0*/  STG.E.U16 [R46.64+-0x60], R247 ;  /* 0xffffa0f72e007986 */ /* 0x000fe8000c101526 */
[----:B------:R-:W-:Y:S01]  /*12cc0*/  STG.E.U16 [R46.64+-0x5e], R248 ;  /* 0xffffa2f82e007986 */ /* 0x000fe2000c101526 */
[C---:B------:R-:W-:Y:S03]  /*12cd0*/  HMMA.16816.F32 R176, R4.reuse, R18, R176 ;  /* 0x0000001204b0723c */ /* 0x040fe600000018b0 */
[----:B------:R-:W-:Y:S04]  /*12ce0*/  STG.E.U16 [R44.64+-0x60], R219 ;  /* 0xffffa0db2c007986 */ /* 0x000fe8000c101526 */
[----:B------:R-:W-:Y:S01]  /*12cf0*/  STG.E.U16 [R44.64+-0x5e], R218 ;  /* 0xffffa2da2c007986 */ /* 0x000fe2000c101526 */
[C---:B------:R-:W-:Y:S03]  /*12d00*/  HMMA.16816.F32 R144, R4.reuse, R8, R144 ;  /* 0x000000080490723c */ /* 0x040fe60000001890 */
[----:B------:R-:W-:Y:S04]  /*12d10*/  STG.E.U16 [R42.64+-0x60], R216 ;  /* 0xffffa0d82a007986 */ /* 0x000fe8000c101526 */
[----:B------:R-:W-:Y:S01]  /*12d20*/  STG.E.U16 [R42.64+-0x5e], R215 ;  /* 0xffffa2d72a007986 */ /* 0x000fe2000c101526 */
[----:B------:R-:W-:Y:S03]  /*12d30*/  HMMA.16816.F32 R100, R4, R20, R100 ;  /* 0x000000140464723c */ /* 0x000fe60000001864 */
[----:B------:R-:W-:Y:S04]  /*12d40*/  STG.E.U16 [R180.64+-0x50], R246 ;  /* 0xffffb0f6b4007986 */ /* 0x000fe8000c101526 */
[----:B------:R-:W-:Y:S01]  /*12d50*/  STG.E.U16 [R180.64+-0x4e], R245 ;  /* 0xffffb2f5b4007986 */ /* 0x000fe2000c101526 */
[----:B------:R-:W-:-:S02]  /*12d60*/  SHF.R.U32.HI R4, RZ, 0x8, R0 ;  /* 0x00000008ff047819 */ /* 0x000fc40000011600 */
[----:B------:R-:W-:Y:S01]  /*12d70*/  LOP3.LUT R5, R2, 0xff, RZ, 0xc0, !PT ;  /* 0x000000ff02057812 */ /* 0x000fe200078ec0ff */
[----:B------:R-:W-:Y:S01]  /*12d80*/  STG.E.U16 [R46.64+-0x50], R244 ;  /* 0xffffb0f42e007986 */ /* 0x000fe2000c101526 */
[----:B------:R-:W-:-:S03]  /*12d90*/  LOP3.LUT R0, R3, UR7, R38, 0x96, !PT ;  /* 0x0000000703007c12 */ /* 0x000fc6000f8e9626 */
[----:B------:R-:W-:Y:S01]  /*12da0*/  STG.E.U16 [R46.64+-0x4e], R243 ;  /* 0xffffb2f32e007986 */ /* 0x000fe2000c101526 */
[----:B------:R-:W-:-:S03]  /*12db0*/  SHF.R.U32.HI R6, RZ, 0x10, R2 ;  /* 0x00000010ff067819 */ /* 0x000fc60000011602 */
[----:B------:R-:W-:Y:S01]  /*12dc0*/  STG.E.U16 [R44.64+-0x50], R214 ;  /* 0xffffb0d62c007986 */ /* 0x000fe2000c101526 */
[----:B------:R-:W-:-:S03]  /*12dd0*/  SHF.R.U32.HI R8, RZ, 0x18, R2 ;  /* 0x00000018ff087819 */ /* 0x000fc60000011602 */
[----:B------:R-:W-:Y:S01]  /*12de0*/  STG.E.U16 [R44.64+-0x4e], R213 ;  /* 0xffffb2d52c007986 */ /* 0x000fe2000c101526 */
[----:B------:R-:W-:-:S03]  /*12df0*/  PRMT R9, R5, 0x5410, R4 ;  /* 0x0000541005097816 */ /* 0x000fc60000000004 */
[----:B------:R-:W-:Y:S01]  /*12e00*/  STG.E.U16 [R42.64+-0x50], R212 ;  /* 0xffffb0d42a007986 */ /* 0x000fe2000c101526 */
[----:B------:R-:W-:-:S03]  /*12e10*/  LOP3.LUT R2, R0, 0xffff, RZ, 0xc0, !PT ;  /* 0x0000ffff00027812 */ /* 0x000fc600078ec0ff */
[----:B------:R-:W-:Y:S01]  /*12e20*/  STG.E.U16 [R42.64+-0x4e], R211 ;  /* 0xffffb2d32a007986 */ /* 0x000fe2000c101526 */
[----:B------:R-:W-:-:S03]  /*12e30*/  LOP3.LUT R7, R0, 0xff, RZ, 0xc0, !PT ;  /* 0x000000ff00077812 */ /* 0x000fc600078ec0ff */
[----:B------:R-:W-:Y:S01]  /*12e40*/  STG.E.U16 [R180.64+-0x40], R242 ;  /* 0xffffc0f2b4007986 */ /* 0x000fe2000c101526 */
[----:B------:R-:W-:-:S03]  /*12e50*/  SHF.R.U32.HI R3, RZ, 0x10, R0 ;  /* 0x00000010ff037819 */ /* 0x000fc60000011600 */
[----:B------:R-:W-:Y:S01]  /*12e60*/  STG.E.U16 [R180.64+-0x3e], R241 ;  /* 0xffffc2f1b4007986 */ /* 0x000fe2000c101526 */
[----:B------:R-:W-:-:S03]  /*12e70*/  SHF.R.U32.HI R5, RZ, 0x18, R0 ;  /* 0x00000018ff057819 */ /* 0x000fc60000011600 */
[----:B------:R-:W-:Y:S01]  /*12e80*/  STG.E.U16 [R46.64+-0x40], R239 ;  /* 0xffffc0ef2e007986 */ /* 0x000fe2000c101526 */
[----:B------:R-:W-:-:S03]  /*12e90*/  LOP3.LUT R0, R6, 0xff, RZ, 0xc0, !PT ;  /* 0x000000ff06007812 */ /* 0x000fc600078ec0ff */
[----:B------:R-:W-:Y:S04]  /*12ea0*/  STG.E.U16 [R46.64+-0x3e], R240 ;  /* 0xffffc2f02e007986 */ /* 0x000fe8000c101526 */
[----:B------:R-:W-:Y:S04]  /*12eb0*/  STG.E.U16 [R44.64+-0x40], R210 ;  /* 0xffffc0d22c007986 */ /* 0x000fe8000c101526 */
[----:B------:R-:W-:Y:S01]  /*12ec0*/  STG.E.U16 [R44.64+-0x3e], R209 ;  /* 0xffffc2d12c007986 */ /* 0x000fe2000c101526 */
[----:B------:R-:W-:Y:S03]  /*12ed0*/  HMMA.16816.F32 R196, R32, R16, R196 ;  /* 0x0000001020c4723c */ /* 0x000fe600000018c4 */
[----:B------:R-:W-:Y:S01]  /*12ee0*/  STG.E.U16 [R42.64+-0x40], R200 ;  /* 0xffffc0c82a007986 */ /* 0x000fe2000c101526 */
[----:B------:R-:W-:-:S03]  /*12ef0*/  SHF.R.U32.HI R4, RZ, 0x8, R2 ;  /* 0x00000008ff047819 */ /* 0x000fc60000011602 */
[----:B------:R-:W-:Y:S01]  /*12f00*/  STG.E.U16 [R42.64+-0x3e], R195 ;  /* 0xffffc2c32a007986 */ /* 0x000fe2000c101526 */
[----:B------:R-:W-:Y:S03]  /*12f10*/  HMMA.16816.F32 R64, R32, R20, R64 ;  /* 0x000000142040723c */ /* 0x000fe60000001840 */
[----:B------:R-:W-:Y:S01]  /*12f20*/  STG.E.U16 [R180.64+-0x30], R238 ;  /* 0xffffd0eeb4007986 */ /* 0x000fe2000c101526 */
[----:B------:R-:W-:-:S03]  /*12f30*/  LOP3.LUT R2, R3, 0xff, RZ, 0xc0, !PT ;  /* 0x000000ff03027812 */ /* 0x000fc600078ec0ff */
[----:B------:R-:W-:Y:S01]  /*12f40*/  STG.E.U16 [R180.64+-0x2e], R237 ;  /* 0xffffd2edb4007986 */ /* 0x000fe2000c101526 */
[----:B------:R-:W-:Y:S03]  /*12f50*/  HMMA.16816.F32 R16, R32, R10, R68 ;  /* 0x0000000a2010723c */ /* 0x000fe60000001844 */
[----:B------:R-:W-:Y:S01]  /*12f60*/  STG.E.U16 [R46.64+-0x30], R235 ;  /* 0xffffd0eb2e007986 */ /* 0x000fe2000c101526 */
[----:B------:R-:W-:-:S03]  /*12f70*/  PRMT R0, R0, 0x5410, R8 ;  /* 0x0000541000007816 */ /* 0x000fc60000000008 */
[----:B------:R1:W-:Y:S01]  /*12f80*/  STG.E.U16 [R46.64+-0x2e], R234 ;  /* 0xffffd2ea2e007986 */ /* 0x0003e2000c101526 */
[C---:B------:R-:W-:Y:S03]  /*12f90*/  HMMA.16816.F32 R56, R32.reuse, R22, R56 ;  /* 0x000000162038723c */ /* 0x040fe60000001838 */
[----:B------:R-:W-:Y:S04]  /*12fa0*/  STG.E.U16 [R44.64+-0x30], R208 ;  /* 0xffffd0d02c007986 */ /* 0x000fe8000c101526 */
[----:B------:R-:W-:Y:S01]  /*12fb0*/  STG.E.U16 [R44.64+-0x2e], R207 ;  /* 0xffffd2cf2c007986 */ /* 0x000fe2000c101526 */
[----:B------:R-:W-:Y:S03]  /*12fc0*/  HMMA.16816.F32 R52, R32, R28, R52 ;  /* 0x0000001c2034723c */ /* 0x000fe60000001834 */
[----:B------:R-:W-:Y:S01]  /*12fd0*/  STG.E.U16 [R42.64+-0x30], R206 ;  /* 0xffffd0ce2a007986 */ /* 0x000fe2000c101526 */
[----:B------:R-:W-:-:S03]  /*12fe0*/  IMAD.MOV.U32 R37, RZ, RZ, R73 ;  /* 0x000000ffff257224 */ /* 0x000fc600078e0049 */
[----:B------:R-:W-:Y:S01]  /*12ff0*/  STG.E.U16 [R42.64+-0x2e], R205 ;  /* 0xffffd2cd2a007986 */ /* 0x000fe2000c101526 */
[----:B------:R-:W-:Y:S01]  /*13000*/  HMMA.16816.F32 R48, R32, R30, R48 ;  /* 0x0000001e2030723c */ /* 0x000fe20000001830 */
[----:B------:R-:W-:Y:S02]  /*13010*/  IMAD.MOV.U32 R40, RZ, RZ, R74 ;  /* 0x000000ffff287224 */ /* 0x000fe400078e004a */
[----:B------:R1:W-:Y:S01]  /*13020*/  STG.E.U16 [R180.64+-0x20], R232 ;  /* 0xffffe0e8b4007986 */ /* 0x0003e2000c101526 */
[----:B------:R-:W-:-:S03]  /*13030*/  PRMT R3, R7, 0x5410, R4 ;  /* 0x0000541007037816 */ /* 0x000fc60000000004 */
[----:B------:R1:W-:Y:S01]  /*13040*/  STG.E.U16 [R180.64+-0x1e], R231 ;  /* 0xffffe2e7b4007986 */ /* 0x0003e2000c101526 */
[----:B------:R-:W-:-:S03]  /*13050*/  PRMT R2, R2, 0x5410, R5 ;  /* 0x0000541002027816 */ /* 0x000fc60000000005 */
[----:B------:R1:W-:Y:S04]  /*13060*/  STG.E.U16 [R46.64+-0x20], R229 ;  /* 0xffffe0e52e007986 */ /* 0x0003e8000c101526 */
[----:B------:R1:W-:Y:S01]  /*13070*/  STG.E.U16 [R46.64+-0x1e], R228 ;  /* 0xffffe2e42e007986 */ /* 0x0003e2000c101526 */
[----:B------:R-:W-:-:S03]  /*13080*/  HSET2.LE.AND R0, R0, R123, PT ;  /* 0x0000007b00007233 */ /* 0x000fc60003803000 */
[----:B------:R1:W-:Y:S01]  /*13090*/  STG.E.U16 [R44.64+-0x20], R204 ;  /* 0xffffe0cc2c007986 */ /* 0x0003e2000c101526 */
[----:B------:R-:W-:-:S03]  /*130a0*/  IMAD.MOV.U32 R5, RZ, RZ, R217 ;  /* 0x000000ffff057224 */ /* 0x000fc600078e00d9 */
[----:B------:R1:W-:Y:S04]  /*130b0*/  STG.E.U16 [R44.64+-0x1e], R203 ;  /* 0xffffe2cb2c007986 */ /* 0x0003e8000c101526 */
[----:B------:R1:W-:Y:S04]  /*130c0*/  STG.E.U16 [R42.64+-0x20], R183 ;  /* 0xffffe0b72a007986 */ /* 0x0003e8000c101526 */
[----:B------:R1:W-:Y:S01]  /*130d0*/  STG.E.U16 [R42.64+-0x1e], R182 ;  /* 0xffffe2b62a007986 */ /* 0x0003e2000c101526 */
[----:B------:R-:W-:-:S03]  /*130e0*/  IMAD.MOV.U32 R31, RZ, RZ, R89 ;  /* 0x000000ffff1f7224 */ /* 0x000fc600078e0059 */
[----:B------:R1:W-:Y:S04]  /*130f0*/  STG.E.U16 [R180.64+-0x10], R227 ;  /* 0xfffff0e3b4007986 */ /* 0x0003e8000c101526 */
[----:B------:R1:W-:Y:S01]  /*13100*/  STG.E.U16 [R180.64+-0xe], R226 ;  /* 0xfffff2e2b4007986 */ /* 0x0003e2000c101526 */
[----:B------:R-:W-:-:S03]  /*13110*/  HSET2.LE.AND R3, R3, R123, PT ;  /* 0x0000007b03037233 */ /* 0x000fc60003803000 */
[----:B------:R1:W-:Y:S01]  /*13120*/  STG.E.U16 [R46.64+-0x10], R225 ;  /* 0xfffff0e12e007986 */ /* 0x0003e2000c101526 */
[----:B------:R-:W-:-:S03]  /*13130*/  HSET2.LE.AND R2, R2, R123, PT ;  /* 0x0000007b02027233 */ /* 0x000fc60003803000 */
[----:B------:R1:W-:Y:S01]  /*13140*/  STG.E.U16 [R46.64+-0xe], R224 ;  /* 0xfffff2e02e007986 */ /* 0x0003e2000c101526 */
[----:B------:R-:W-:-:S03]  /*13150*/  HSET2.LE.AND R4, R9, R123, PT ;  /* 0x0000007b09047233 */ /* 0x000fc60003803000 */
[----:B------:R1:W-:Y:S04]  /*13160*/  STG.E.U16 [R44.64+-0x10], R202 ;  /* 0xfffff0ca2c007986 */ /* 0x0003e8000c101526 */
[----:B------:R1:W-:Y:S01]  /*13170*/  STG.E.U16 [R44.64+-0xe], R201 ;  /* 0xfffff2c92c007986 */ /* 0x0003e2000c101526 */
[----:B------:R-:W-:-:S03]  /*13180*/  LOP3.LUT R123, R0, R5, RZ, 0xc0, !PT ;  /* 0x00000005007b7212 */ /* 0x000fc600078ec0ff */
[----:B------:R1:W-:Y:S04]  /*13190*/  STG.E.U16 [R42.64+-0x10], R37 ;  /* 0xfffff0252a007986 */ /* 0x0003e8000c101526 */
[----:B------:R2:W-:Y:S01]  /*131a0*/  STG.E.U16 [R42.64+-0xe], R40 ;  /* 0xfffff2282a007986 */ /* 0x0005e2000c101526 */
[----:B------:R-:W-:Y:S01]  /*131b0*/  IMAD.MOV.U32 R29, RZ, RZ, R90 ;  /* 0x000000ffff1d7224 */ /* 0x000fe200078e005a */
[----:B------:R-:W-:Y:S01]  /*131c0*/  PLOP3.LUT P0, PT, PT, PT, UP0, 0x40, 0x0 ;  /* 0x000000000000781c */ /* 0x000fe20003f0e808 */
[----:B------:R-:W-:Y:S02]  /*131d0*/  IMAD.MOV.U32 R39, RZ, RZ, R91 ;  /* 0x000000ffff277224 */ /* 0x000fe400078e005b */
[----:B------:R-:W-:Y:S02]  /*131e0*/  IMAD.MOV.U32 R38, RZ, RZ, R156 ;  /* 0x000000ffff267224 */ /* 0x000fe400078e009c */
[----:B------:R-:W-:-:S02]  /*131f0*/  IMAD.MOV.U32 R28, RZ, RZ, R157 ;  /* 0x000000ffff1c7224 */ /* 0x000fc400078e009d */
[----:B------:R-:W-:Y:S01]  /*13200*/  FADD.FTZ R0, R236, R31 ;  /* 0x0000001fec007221 */ /* 0x000fe20000010000 */
[----:B------:R-:W-:Y:S02]  /*13210*/  LOP3.LUT R120, R3, R120, RZ, 0xc0, !PT ;  /* 0x0000007803787212 */ /* 0x000fe400078ec0ff */
[----:B------:R-:W-:Y:S02]  /*13220*/  LOP3.LUT R121, R2, R121, RZ, 0xc0, !PT ;  /* 0x0000007902797212 */ /* 0x000fe400078ec0ff */
[----:B------:R-:W-:Y:S01]  /*13230*/  LOP3.LUT R122, R4, R122, RZ, 0xc0, !PT ;  /* 0x0000007a047a7212 */ /* 0x000fe200078ec0ff */
[----:B------:R-:W-:Y:S02]  /*13240*/  IMAD.MOV.U32 R23, RZ, RZ, R158 ;  /* 0x000000ffff177224 */ /* 0x000fe400078e009e */
[----:B------:R-:W-:Y:S02]  /*13250*/  IMAD.MOV.U32 R22, RZ, RZ, R159 ;  /* 0x000000ffff167224 */ /* 0x000fe400078e009f */
[----:B------:R-:W-:-:S02]  /*13260*/  FADD.FTZ R2, R39, R38 ;  /* 0x0000002627027221 */ /* 0x000fc40000010000 */
[----:B------:R-:W-:Y:S02]  /*13270*/  FADD.FTZ R236, R29, R28 ;  /* 0x0000001c1dec7221 */ /* 0x000fe40000010000 */
[----:B------:R-:W-:Y:S01]  /*13280*/  FADD.FTZ R0, R252, R0 ;  /* 0x00000000fc007221 */ /* 0x000fe20000010000 */
[C---:B-1----:R-:W-:Y:S01]  /*13290*/  HMMA.16816.F32 R168, R120.reuse, R148, R168 ;  /* 0x0000009478a8723c */ /* 0x042fe200000018a8 */
[----:B------:R-:W-:Y:S02]  /*132a0*/  IMAD.MOV.U32 R36, RZ, RZ, R75 ;  /* 0x000000ffff247224 */ /* 0x000fe400078e004b */
[----:B------:R-:W-:Y:S02]  /*132b0*/  IMAD.MOV.U32 R41, RZ, RZ, R84 ;  /* 0x000000ffff297224 */ /* 0x000fe400078e0054 */
[----:B------:R-:W-:Y:S02]  /*132c0*/  IMAD.MOV.U32 R20, RZ, RZ, R85 ;  /* 0x000000ffff147224 */ /* 0x000fe400078e0055 */
[----:B------:R-:W-:Y:S01]  /*132d0*/  IMAD.MOV.U32 R21, RZ, RZ, R86 ;  /* 0x000000ffff157224 */ /* 0x000fe200078e0056 */
[----:B------:R-:W-:Y:S01]  /*132e0*/  HMMA.16816.F32 R164, R120, R150, R164 ;  /* 0x0000009678a4723c */ /* 0x000fe200000018a4 */
[----:B------:R-:W-:-:S02]  /*132f0*/  IMAD.MOV.U32 R10, RZ, RZ, R87 ;  /* 0x000000ffff0a7224 */ /* 0x000fc400078e0057 */
[----:B------:R-:W-:Y:S02]  /*13300*/  IMAD.MOV.U32 R11, RZ, RZ, R88 ;  /* 0x000000ffff0b7224 */ /* 0x000fe400078e0058 */
[----:B------:R-:W-:Y:S02]  /*13310*/  FADD.FTZ R2, R22, R2 ;  /* 0x0000000216027221 */ /* 0x000fe40000010000 */
[----:B------:R-:W-:Y:S01]  /*13320*/  FADD.FTZ R236, R23, R236 ;  /* 0x000000ec17ec7221 */ /* 0x000fe20000010000 */
[----:B--2---:R-:W-:Y:S01]  /*13330*/  HMMA.16816.F32 R160, R120, R140, R160 ;  /* 0x0000008c78a0723c */ /* 0x004fe200000018a0 */
[----:B------:R-:W-:Y:S01]  /*13340*/  FADD.FTZ R0, R251, R0 ;  /* 0x00000000fb007221 */ /* 0x000fe20000010000 */
[----:B------:R-:W-:Y:S01]  /*13350*/  UIADD3 UR4, UR24, -0x2, URZ ;  /* 0xfffffffe18047890 */ /* 0x000fe2000fffe03f */
[----:B------:R-:W-:Y:S02]  /*13360*/  IMAD.MOV.U32 R234, RZ, RZ, R36 ;  /* 0x000000ffffea7224 */ /* 0x000fe400078e0024 */
[----:B------:R-:W-:-:S03]  /*13370*/  FADD.FTZ R232, R41, R2 ;  /* 0x0000000229e87221 */ /* 0x000fc60000010000 */
[----:B------:R-:W-:Y:S01]  /*13380*/  HMMA.16816.F32 R156, R120, R142, R176 ;  /* 0x0000008e789c723c */ /* 0x000fe200000018b0 */
[----:B------:R-:W-:Y:S02]  /*13390*/  FADD.FTZ R236, R20, R236 ;  /* 0x000000ec14ec7221 */ /* 0x000fe40000010000 */
[----:B------:R-:W-:-:S05]  /*133a0*/  FADD.FTZ R0, R21, R0 ;  /* 0x0000000015007221 */ /* 0x000fca0000010000 */
[----:B---3--:R-:W-:Y:S01]  /*133b0*/  HMMA.16816.F32 R68, R120, R76, R132 ;  /* 0x0000004c7844723c */ /* 0x008fe20000001884 */
[----:B------:R-:W-:-:S07]  /*133c0*/  FADD.FTZ R232, R10, R232 ;  /* 0x000000e80ae87221 */ /* 0x000fce0000010000 */
[----:B------:R-:W-:Y:S01]  /*133d0*/  HMMA.16816.F32 R72, R120, R78, R128 ;  /* 0x0000004e7848723c */ /* 0x000fe20000001880 */
[----:B------:R-:W-:-:S07]  /*133e0*/  IADD3 R135, P1, R180, -0x100, RZ ;  /* 0xffffff00b4877810 */ /* 0x000fce0007f3e0ff */
[----:B------:R-:W-:Y:S01]  /*133f0*/  HMMA.16816.F32 R84, R120, R92, R144 ;  /* 0x0000005c7854723c */ /* 0x000fe20000001890 */
[----:B------:R-:W-:-:S07]  /*13400*/  FADD.FTZ R236, R11, R236 ;  /* 0x000000ec0bec7221 */ /* 0x000fce0000010000 */
[----:B------:R-:W-:Y:S01]  /*13410*/  HMMA.16816.F32 R88, R120, R94, R112 ;  /* 0x0000005e7858723c */ /* 0x000fe20000001870 */
[----:B------:R-:W-:-:S07]  /*13420*/  FADD.FTZ R237, R220, R0 ;  /* 0x00000000dced7221 */ /* 0x000fce0000010000 */
[----:B------:R-:W-:Y:S01]  /*13430*/  HMMA.16816.F32 R100, R120, R108, R100 ;  /* 0x0000006c7864723c */ /* 0x000fe20000001864 */
[----:B------:R-:W-:-:S07]  /*13440*/  IADD3.X R134, R181, -0x1, RZ, P1, !PT ;  /* 0xffffffffb5867810 */ /* 0x000fce0000ffe4ff */
[----:B------:R-:W-:Y:S01]  /*13450*/  HMMA.16816.F32 R104, R120, R110, R104 ;  /* 0x0000006e7868723c */ /* 0x000fe20000001868 */
[----:B------:R-:W-:-:S07]  /*13460*/  IMAD.MOV.U32 R131, RZ, RZ, R221 ;  /* 0x000000ffff837224 */ /* 0x000fce00078e00dd */
[----:B----4-:R-:W-:Y:S01]  /*13470*/  HMMA.16816.F32 R116, R120, R12, R116 ;  /* 0x0000000c7874723c */ /* 0x010fe20000001874 */
[----:B------:R-:W-:-:S07]  /*13480*/  IMAD.MOV.U32 R128, RZ, RZ, R222 ;  /* 0x000000ffff807224 */ /* 0x000fce00078e00de */
        /* <DEDUP_REMOVED lines=16> */
[----:B------:R-:W2:Y:S04]  /*13590*/  LDL.64 R220, [R1+0x170] ;  /* 0x0001700001dc7983 */ /* 0x000ea80000100a00 */
[----:B------:R-:W3:Y:S01]  /*135a0*/  LDL.64 R222, [R1+0x128] ;  /* 0x0001280001de7983 */ /* 0x000ee20000100a00 */
        /* <DEDUP_REMOVED lines=13> */
[----:B-----5:R-:W-:Y:S04]  /*13680*/  @P4 STS [R194+0x9000], RZ ;  /* 0x009000ffc2004388 */ /* 0x020fe80000000800 */
[----:B------:R-:W-:Y:S04]  /*13690*/  @P4 STS [R194+0x9004], RZ ;  /* 0x009004ffc2004388 */ /* 0x000fe80000000800 */
[----:B------:R-:W-:Y:S01]  /*136a0*/  @P4 STS.64 [R194+0x9008], RZ ;  /* 0x009008ffc2004388 */ /* 0x000fe20000000a00 */
[----:B--2---:R-:W-:-:S04]  /*136b0*/  LEA R0, P0, R2, R220, 0x6 ;  /* 0x000000dc02007211 */ /* 0x004fc800078030ff */
[----:B------:R-:W-:Y:S02]  /*136c0*/  @!P4 LEA R14, P5, R0, c[0x0][0x170], 0x1 ;  /* 0x00005c00000eca11 */ /* 0x000fe400078a08ff */
[----:B---3--:R-:W-:Y:S02]  /*136d0*/  LEA.HI.X R3, R2, R223, R3, 0x6, P0 ;  /* 0x000000df02037211 */ /* 0x008fe400000f3403 */
        /* <DEDUP_REMOVED lines=43> */
[----:B--2---:R-:W-:Y:S04]  /*13990*/  LDSM.16.M88.4 R8, [R192] ;  /* 0x00000000c008783b */ /* 0x004fe80000000200 */
[----:B------:R-:W2:Y:S04]  /*139a0*/  LDSM.16.M88.4 R28, [R189+0x6000] ;  /* 0x00600000bd1c783b */ /* 0x000ea80000000200 */
[----:B------:R-:W-:Y:S04]  /*139b0*/  LDSM.16.M88.4 R24, [R189+0x6400] ;  /* 0x00640000bd18783b */ /* 0x000fe80000000200 */
[----:B------:R-:W-:Y:S04]  /*139c0*/  LDSM.16.M88.4 R20, [R189+0x6800] ;  /* 0x00680000bd14783b */ /* 0x000fe80000000200 */
[----:B------:R-:W4:Y:S04]  /*139d0*/  LDSM.16.M88.4 R16, [R189+0x6c00] ;  /* 0x006c0000bd10783b */ /* 0x000f280000000200 */
[----:B------:R-:W-:Y:S04]  /*139e0*/  LDSM.16.M88.4 R48, [R191+0x6000] ;  /* 0x00600000bf30783b */ /* 0x000fe80000000200 */
[----:B---3--:R-:W3:Y:S04]  /*139f0*/  LDSM.16.M88.4 R4, [R192+0x1000] ;  /* 0x00100000c004783b */ /* 0x008ee80000000200 */
[----:B-1----:R-:W-:Y:S04]  /*13a00*/  LDSM.16.M88.4 R12, [R193+0x1000] ;  /* 0x00100000c10c783b */ /* 0x002fe80000000200 */
[----:B------:R-:W-:Y:S04]  /*13a10*/  LDSM.16.M88.4 R36, [R191+0x6800] ;  /* 0x00680000bf24783b */ /* 0x000fe80000000200 */
[----:B------:R-:W-:Y:S04]  /*13a20*/  LDSM.16.M88.4 R32, [R191+0x6c00] ;  /* 0x006c0000bf20783b */ /* 0x000fe80000000200 */
[----:B------:R-:W-:Y:S01]  /*13a30*/  LDSM.16.M88.4 R40, [R191+0x6400] ;  /* 0x00640000bf28783b */ /* 0x000fe20000000200 */
[C---:B--2---:R-:W-:Y:S03]  /*13a40*/  HMMA.16816.F32 R248, R8.reuse, R28, RZ ;  /* 0x0000001c08f8723c */ /* 0x044fe600000018ff */
[----:B------:R-:W0:Y:S05]  /*13a50*/  LDGDEPBAR ;  /* 0x00000000000079af */ /* 0x000e2a0000000000 */
[C---:B------:R-:W-:Y:S08]  /*13a60*/  HMMA.16816.F32 R244, R8.reuse, R30, RZ ;  /* 0x0000001e08f4723c */ /* 0x040ff000000018ff */
[----:B----4-:R-:W-:Y:S08]  /*13a70*/  HMMA.16816.F32 R184, R8, R16, RZ ;  /* 0x0000001008b8723c */ /* 0x010ff000000018ff */
        /* <DEDUP_REMOVED lines=9> */
[C---:B------:R-:W-:Y:S08]  /*13b10*/  HMMA.16816.F32 R204, R8.reuse, R24, RZ ;  /* 0x0000001808cc723c */ /* 0x040ff000000018ff */
[C---:B------:R-:W-:Y:S01]  /*13b20*/  HMMA.16816.F32 R224, R8.reuse, R26, RZ ;  /* 0x0000001a08e0723c */ /* 0x040fe200000018ff */
[----:B------:R-:W-:Y:S07]  /*13b30*/  LDSM.16.M88.4 R24, [R189+0x7400] ;  /* 0x00740000bd18783b */ /* 0x000fee0000000200 */
[C---:B------:R-:W-:Y:S08]  /*13b40*/  HMMA.16816.F32 R196, R8.reuse, R20, RZ ;  /* 0x0000001408c4723c */ /* 0x040ff000000018ff */
[C---:B------:R-:W-:Y:S01]  /*13b50*/  HMMA.16816.F32 R220, R8.reuse, R22, RZ ;  /* 0x0000001608dc723c */ /* 0x040fe200000018ff */
[----:B------:R-:W-:Y:S07]  /*13b60*/  LDSM.16.M88.4 R20, [R189+0x7800] ;  /* 0x00780000bd14783b */ /* 0x000fee0000000200 */
[----:B------:R-:W-:Y:S01]  /*13b70*/  HMMA.16816.F32 R200, R8, R18, RZ ;  /* 0x0000001208c8723c */ /* 0x000fe200000018ff */
[----:B------:R-:W-:Y:S04]  /*13b80*/  LDSM.16.M88.4 R8, [R192+0x3000] ;  /* 0x00300000c008783b */ /* 0x000fe80000000200 */
[----:B------:R-:W2:Y:S03]  /*13b90*/  LDSM.16.M88.4 R16, [R189+0x7c00] ;  /* 0x007c0000bd10783b */ /* 0x000ea60000000200 */
[----:B-1----:R-:W-:Y:S08]  /*13ba0*/  HMMA.16816.F32 R248, R4, R48, R248 ;  /* 0x0000003004f8723c */ /* 0x002ff000000018f8 */
[C---:B------:R-:W-:Y:S08]  /*13bb0*/  HMMA.16816.F32 R216, R12.reuse, R36, R64 ;  /* 0x000000240cd8723c */ /* 0x040ff00000001840 */
[C---:B------:R-:W-:Y:S08]  /*13bc0*/  HMMA.16816.F32 R64, R12.reuse, R32, R52 ;  /* 0x000000200c40723c */ /* 0x040ff00000001834 */
        /* <DEDUP_REMOVED lines=8> */
[----:B------:R-:W-:Y:S01]  /*13c50*/  HMMA.16816.F32 R240, R12, R34, R28 ;  /* 0x000000220cf0723c */ /* 0x000fe2000000181c */
[----:B------:R-:W1:Y:S06]  /*13c60*/  LDSM.16.M88.4 R28, [R189+0x7000] ;  /* 0x00700000bd1c783b */ /* 0x000e6c0000000200 */
[----:B------:R-:W-:Y:S01]  /*13c70*/  MOV R12, R248 ;  /* 0x000000f8000c7202 */ /* 0x000fe20000000f00 */
[C---:B------:R-:W-:Y:S08]  /*13c80*/  HMMA.16816.F32 R184, R4.reuse, R32, R184 ;  /* 0x0000002004b8723c */ /* 0x040ff000000018b8 */
[C---:B------:R-:W-:Y:S08]  /*13c90*/  HMMA.16816.F32 R248, R4.reuse, R40, R204 ;  /* 0x0000002804f8723c */ /* 0x040ff000000018cc */
[C---:B------:R-:W-:Y:S08]  /*13ca0*/  HMMA.16816.F32 R196, R4.reuse, R36, R196 ;  /* 0x0000002404c4723c */ /* 0x040ff000000018c4 */
[C---:B------:R-:W-:Y:S01]  /*13cb0*/  HMMA.16816.F32 R176, R4.reuse, R50, R244 ;  /* 0x0000003204b0723c */ /* 0x040fe200000018f4 */
[----:B------:R-:W-:Y:S06]  /*13cc0*/  LDSM.16.M88.4 R48, [R191+0x7c00] ;  /* 0x007c0000bf30783b */ /* 0x000fec0000000200 */
[----:B------:R-:W-:Y:S01]  /*13cd0*/  MOV R244, R12 ;  /* 0x0000000c00f47202 */ /* 0x000fe20000000f00 */
[----:B------:R-:W-:Y:S01]  /*13ce0*/  HMMA.16816.F32 R132, R4, R42, R224 ;  /* 0x0000002a0484723c */ /* 0x000fe200000018e0 */
[----:B------:R-:W-:Y:S01]  /*13cf0*/  IMAD.MOV.U32 R245, RZ, RZ, R3 ;  /* 0x000000fffff57224 */ /* 0x000fe200078e0003 */
[----:B------:R-:W-:Y:S01]  /*13d00*/  LDSM.16.M88.4 R12, [R193+0x3000] ;  /* 0x00300000c10c783b */ /* 0x000fe20000000200 */
[----:B------:R-:W-:-:S02]  /*13d10*/  IMAD.MOV.U32 R246, RZ, RZ, R2 ;  /* 0x000000fffff67224 */ /* 0x000fc400078e0002 */
[----:B------:R-:W-:-:S03]  /*13d20*/  IMAD.MOV.U32 R247, RZ, RZ, R0 ;  /* 0x000000fffff77224 */ /* 0x000fc600078e0000 */
[C---:B------:R-:W-:Y:S08]  /*13d30*/  HMMA.16816.F32 R128, R4.reuse, R38, R220 ;  /* 0x000000260480723c */ /* 0x040ff000000018dc */
[----:B------:R-:W-:Y:S01]  /*13d40*/  HMMA.16816.F32 R32, R4, R34, R200 ;  /* 0x000000220420723c */ /* 0x000fe200000018c8 */
[----:B------:R-:W3:Y:S07]  /*13d50*/  LDSM.16.M88.4 R4, [R192+0x2000] ;  /* 0x00200000c004783b */ /* 0x000eee0000000200 */
[C---:B--2---:R-:W-:Y:S01]  /*13d60*/  HMMA.16816.F32 R224, R8.reuse, R16, R64 ;  /* 0x0000001008e0723c */ /* 0x044fe20000001840 */
[----:B------:R-:W2:Y:S07]  /*13d70*/  LDSM.16.M88.4 R64, [R191+0x7000] ;  /* 0x00700000bf40783b */ /* 0x000eae0000000200 */
[C---:B-1----:R-:W-:Y:S01]  /*13d80*/  HMMA.16816.F32 R36, R8.reuse, R30, R52 ;  /* 0x0000001e0824723c */ /* 0x042fe20000001834 */
[----:B------:R-:W-:Y:S07]  /*13d90*/  LDSM.16.M88.4 R52, [R191+0x7800] ;  /* 0x00780000bf34783b */ /* 0x000fee0000000200 */
[C---:B------:R-:W-:Y:S01]  /*13da0*/  HMMA.16816.F32 R200, R8.reuse, R22, R56 ;  /* 0x0000001608c8723c */ /* 0x040fe20000001838 */
[----:B------:R-:W1:Y:S07]  /*13db0*/  LDSM.16.M88.4 R56, [R191+0x7400] ;  /* 0x00740000bf38783b */ /* 0x000e6e0000000200 */
[C---:B------:R-:W-:Y:S08]  /*13dc0*/  HMMA.16816.F32 R40, R8.reuse, R28, R212 ;  /* 0x0000001c0828723c */ /* 0x040ff000000018d4 */
[----:B------:R-:W-:Y:S08]  /*13dd0*/  HMMA.16816.F32 R204, R8, R24, R208 ;  /* 0x0000001808cc723c */ /* 0x000ff000000018d0 */
[C---:B---3--:R-:W-:Y:S08]  /*13de0*/  HMMA.16816.F32 R176, R4.reuse, R30, R176 ;  /* 0x0000001e04b0723c */ /* 0x048ff000000018b0 */
[----:B------:R-:W-:Y:S08]  /*13df0*/  HMMA.16816.F32 R244, R4, R28, R244 ;  /* 0x0000001c04f4723c */ /* 0x000ff000000018f4 */
[C---:B------:R-:W-:Y:S08]  /*13e00*/  HMMA.16816.F32 R216, R8.reuse, R20, R216 ;  /* 0x0000001408d8723c */ /* 0x040ff000000018d8 */
[----:B------:R-:W-:Y:S01]  /*13e10*/  HMMA.16816.F32 R172, R8, R26, R172 ;  /* 0x0000001a08ac723c */ /* 0x000fe200000018ac */
[----:B------:R-:W-:Y:S01]  /*13e20*/  MOV R28, R176 ;  /* 0x000000b0001c7202 */ /* 0x000fe20000000f00 */
[----:B------:R-:W-:Y:S01]  /*13e30*/  IMAD.MOV.U32 R3, RZ, RZ, R177 ;  /* 0x000000ffff037224 */ /* 0x000fe200078e00b1 */
[----:B------:R-:W-:Y:S01]  /*13e40*/  MOV R0, R179 ;  /* 0x000000b300007202 */ /* 0x000fe20000000f00 */
[----:B------:R-:W-:-:S04]  /*13e50*/  IMAD.MOV.U32 R2, RZ, RZ, R178 ;  /* 0x000000ffff027224 */ /* 0x000fc800078e00b2 */
[----:B------:R-:W-:Y:S07]  /*13e60*/  HMMA.16816.F32 R212, R8, R18, R240 ;  /* 0x0000001208d4723c */ /* 0x000fee00000018f0 */
[----:B------:R-:W-:Y:S01]  /*13e70*/  MOV R11, R244 ;  /* 0x000000f4000b7202 */ /* 0x000fe20000000f00 */
[----:B------:R-:W-:Y:S01]  /*13e80*/  IMAD.MOV.U32 R10, RZ, RZ, R245 ;  /* 0x000000ffff0a7224 */ /* 0x000fe200078e00f5 */
[----:B------:R-:W-:Y:S01]  /*13e90*/  HMMA.16816.F32 R176, R4, R24, R248 ;  /* 0x0000001804b0723c */ /* 0x000fe200000018f8 */
[----:B------:R-:W-:-:S02]  /*13ea0*/  IMAD.MOV.U32 R9, RZ, RZ, R246 ;  /* 0x000000ffff097224 */ /* 0x000fc400078e00f6 */
[----:B------:R-:W-:-:S05]  /*13eb0*/  IMAD.MOV.U32 R8, RZ, RZ, R247 ;  /* 0x000000ffff087224 */ /* 0x000fca00078e00f7 */
[C---:B------:R-:W-:Y:S07]  /*13ec0*/  HMMA.16816.F32 R244, R4.reuse, R20, R196 ;  /* 0x0000001404f4723c */ /* 0x040fee00000018c4 */
[----:B------:R-:W-:Y:S01]  /*13ed0*/  IMAD.MOV.U32 R20, RZ, RZ, R11 ;  /* 0x000000ffff147224 */ /* 0x000fe200078e000b */
[----:B------:R-:W-:Y:S01]  /*13ee0*/  HMMA.16816.F32 R240, R4, R22, R128 ;  /* 0x0000001604f0723c */ /* 0x000fe20000001880 */
[----:B------:R-:W-:-:S06]  /*13ef0*/  MOV R21, R10 ;  /* 0x0000000a00157202 */ /* 0x000fcc0000000f00 */
[----:B------:R-:W-:Y:S01]  /*13f00*/  IMAD.MOV.U32 R22, RZ, RZ, R9 ;  /* 0x000000ffff167224 */ /* 0x000fe200078e0009 */
[----:B------:R-:W-:Y:S01]  /*13f10*/  MOV R25, R178 ;  /* 0x000000b200197202 */ /* 0x000fe20000000f00 */
[----:B------:R-:W-:Y:S01]  /*13f20*/  IMAD.MOV.U32 R23, RZ, RZ, R8 ;  /* 0x000000ffff177224 */ /* 0x000fe200078e0008 */
[C---:B------:R-:W-:Y:S01]  /*13f30*/  HMMA.16816.F32 R248, R4.reuse, R26, R132 ;  /* 0x0000001a04f8723c */ /* 0x040fe20000001884 */
[----:B------:R-:W3:Y:S01]  /*13f40*/  LDSM.16.M88.4 R8, [R193+0x2000] ;  /* 0x00200000c108783b */ /* 0x000ee20000000200 */
[----:B------:R-:W-:Y:S02]  /*13f50*/  IMAD.MOV.U32 R30, RZ, RZ, R176 ;  /* 0x000000ffff1e7224 */ /* 0x000fe400078e00b0 */
[----:B------:R-:W-:Y:S02]  /*13f60*/  IMAD.MOV.U32 R24, RZ, RZ, R179 ;  /* 0x000000ffff187224 */ /* 0x000fe400078e00b3 */
[----:B------:R-:W-:Y:S02]  /*13f70*/  IMAD.MOV.U32 R29, RZ, RZ, R177 ;  /* 0x000000ffff1d7224 */ /* 0x000fe400078e00b1 */
[C---:B------:R-:W-:Y:S08]  /*13f80*/  HMMA.16816.F32 R220, R4.reuse, R16, R184 ;  /* 0x0000001004dc723c */ /* 0x040ff000000018b8 */
[----:B------:R-:W-:Y:S01]  /*13f90*/  HMMA.16816.F32 R208, R4, R18, R32 ;  /* 0x0000001204d0723c */ /* 0x000fe20000001820 */
[----:B------:R-:W-:Y:S04]  /*13fa0*/  LDSM.16.M88.4 R4, [R192+0x5000] ;  /* 0x00500000c004783b */ /* 0x000fe80000000200 */
[----:B------:R-:W4:Y:S03]  /*13fb0*/  LDSM.16.M88.4 R16, [R189+0x8000] ;  /* 0x00800000bd10783b */ /* 0x000f260000000200 */
[C---:B--2---:R-:W-:Y:S01]  /*13fc0*/  HMMA.16816.F32 R196, R12.reuse, R64, R40 ;  /* 0x000000400cc4723c */ /* 0x044fe20000001828 */
[----:B------:R-:W2:Y:S04]  /*13fd0*/  LDSM.16.M88.4 R32, [R189+0x8400] ;  /* 0x00840000bd20783b */ /* 0x000ea80000000200 */
[----:B------:R-:W2:Y:S03]  /*13fe0*/  LDSM.16.M88.4 R40, [R189+0x8800] ;  /* 0x00880000bd28783b */ /* 0x000ea60000000200 */
[C---:B------:R-:W-:Y:S01]  /*13ff0*/  HMMA.16816.F32 R184, R12.reuse, R66, R36 ;  /* 0x000000420cb8723c */ /* 0x040fe20000001824 */
[----:B------:R-:W2:Y:S07]  /*14000*/  LDSM.16.M88.4 R36, [R189+0x8c00] ;  /* 0x008c0000bd24783b */ /* 0x000eae0000000200 */
[C---:B-1----:R-:W-:Y:S07]  /*14010*/  HMMA.16816.F32 R176, R12.reuse, R56, R204 ;  /* 0x000000380cb0723c */ /* 0x042fee00000018cc */
[----:B------:R-:W-:Y:S01]  /*14020*/  MOV R204, R30 ;  /* 0x0000001e00cc7202 */ /* 0x000fe20000000f00 */
[----:B------:R-:W-:Y:S01]  /*14030*/  HMMA.16816.F32 R132, R12, R52, R216 ;  /* 0x000000340c84723c */ /* 0x000fe200000018d8 */
[----:B------:R-:W-:Y:S01]  /*14040*/  IMAD.MOV.U32 R205, RZ, RZ, R29 ;  /* 0x000000ffffcd7224 */ /* 0x000fe200078e001d */
[----:B------:R-:W-:Y:S01]  /*14050*/  MOV R207, R24 ;  /* 0x0000001800cf7202 */ /* 0x000fe20000000f00 */
[----:B------:R-:W-:-:S04]  /*14060*/  IMAD.MOV.U32 R206, RZ, RZ, R25 ;  /* 0x000000ffffce7224 */ /* 0x000fc800078e0019 */
[----:B------:R-:W-:Y:S01]  /*14070*/  IMAD.MOV.U32 R216, RZ, RZ, R28 ;  /* 0x000000ffffd87224 */ /* 0x000fe200078e001c */
[----:B------:R-:W-:Y:S01]  /*14080*/  HMMA.16816.F32 R172, R12, R58, R172 ;  /* 0x0000003a0cac723c */ /* 0x000fe200000018ac */
[----:B------:R-:W-:Y:S01]  /*14090*/  IMAD.MOV.U32 R217, RZ, RZ, R3 ;  /* 0x000000ffffd97224 */ /* 0x000fe200078e0003 */
[----:B------:R-:W-:Y:S01]  /*140a0*/  MOV R218, R2 ;  /* 0x0000000200da7202 */ /* 0x000fe20000000f00 */
[----:B------:R-:W-:-:S05]  /*140b0*/  IMAD.MOV.U32 R219, RZ, RZ, R0 ;  /* 0x000000ffffdb7224 */ /* 0x000fca00078e0000 */
[C---:B------:R-:W-:Y:S08]  /*140c0*/  HMMA.16816.F32 R128, R12.reuse, R54, R200 ;  /* 0x000000360c80723c */ /* 0x040ff000000018c8 */
[C---:B------:R-:W-:Y:S08]  /*140d0*/  HMMA.16816.F32 R28, R12.reuse, R48, R224 ;  /* 0x000000300c1c723c */ /* 0x040ff000000018e0 */
[----:B------:R-:W-:Y:S01]  /*140e0*/  HMMA.16816.F32 R24, R12, R50, R212 ;  /* 0x000000320c18723c */ /* 0x000fe200000018d4 */
[----:B------:R-:W1:Y:S07]  /*140f0*/  LDSM.16.M88.4 R12, [R192+0x4000] ;  /* 0x00400000c00c783b */ /* 0x000e6e0000000200 */
[C---:B---3--:R-:W-:Y:S08]  /*14100*/  HMMA.16816.F32 R20, R8.reuse, R64, R20 ;  /* 0x000000400814723c */ /* 0x048ff00000001814 */
        /* <DEDUP_REMOVED lines=8> */
[C---:B----4-:R-:W-:Y:S08]  /*14190*/  HMMA.16816.F32 R208, R4.reuse, R16, R196 ;  /* 0x0000001004d0723c */ /* 0x050ff000000018c4 */
[C---:B------:R-:W-:Y:S08]  /*141a0*/  HMMA.16816.F32 R204, R4.reuse, R18, R184 ;  /* 0x0000001204cc723c */ /* 0x040ff000000018b8 */
[C---:B--2---:R-:W-:Y:S08]  /*141b0*/  HMMA.16816.F32 R200, R4.reuse, R32, R176 ;  /* 0x0000002004c8723c */ /* 0x044ff000000018b0 */
[C---:B------:R-:W-:Y:S08]  /*141c0*/  HMMA.16816.F32 R196, R4.reuse, R34, R172 ;  /* 0x0000002204c4723c */ /* 0x040ff000000018ac */
[C---:B------:R-:W-:Y:S08]  /*141d0*/  HMMA.16816.F32 R184, R4.reuse, R40, R132 ;  /* 0x0000002804b8723c */ /* 0x040ff00000001884 */
[C---:B------:R-:W-:Y:S08]  /*141e0*/  HMMA.16816.F32 R176, R4.reuse, R42, R128 ;  /* 0x0000002a04b0723c */ /* 0x040ff00000001880 */
[C---:B------:R-:W-:Y:S01]  /*141f0*/  HMMA.16816.F32 R172, R4.reuse, R36, R28 ;  /* 0x0000002404ac723c */ /* 0x040fe2000000181c */
[----:B------:R-:W-:Y:S07]  /*14200*/  LDSM.16.M88.4 R28, [R191+0x8000] ;  /* 0x00800000bf1c783b */ /* 0x000fee0000000200 */
[----:B------:R-:W-:Y:S01]  /*14210*/  HMMA.16816.F32 R132, R4, R38, R24 ;  /* 0x000000260484723c */ /* 0x000fe20000001818 */
[----:B------:R-:W2:Y:S04]  /*14220*/  LDSM.16.M88.4 R4, [R193+0x5000] ;  /* 0x00500000c104783b */ /* 0x000ea80000000200 */
[----:B------:R-:W3:Y:S03]  /*14230*/  LDSM.16.M88.4 R24, [R191+0x8400] ;  /* 0x00840000bf18783b */ /* 0x000ee60000000200 */
[C---:B-1----:R-:W-:Y:S01]  /*14240*/  HMMA.16816.F32 R128, R12.reuse, R16, R20 ;  /* 0x000000100c80723c */ /* 0x042fe20000001814 */
[----:B------:R-:W1:Y:S07]  /*14250*/  LDSM.16.M88.4 R20, [R191+0x8800] ;  /* 0x00880000bf14783b */ /* 0x000e6e0000000200 */
[----:B------:R-:W-:Y:S01]  /*14260*/  HMMA.16816.F32 R64, R12, R18, R64 ;  /* 0x000000120c40723c */ /* 0x000fe20000001840 */
[----:B------:R-:W4:Y:S01]  /*14270*/  LDSM.16.M88.4 R16, [R191+0x8c00] ;  /* 0x008c0000bf10783b */ /* 0x000f220000000200 */
[----:B------:R-:W-:-:S06]  /*14280*/  DEPBAR.LE SB0, 0x0 ;  /* 0x000080000000791a */ /* 0x000fcc0000000000 */
[C---:B------:R-:W-:Y:S08]  /*14290*/  HMMA.16816.F32 R56, R12.reuse, R32, R216 ;  /* 0x000000200c38723c */ /* 0x040ff000000018d8 */
[C---:B------:R-:W-:Y:S08]  /*142a0*/  HMMA.16816.F32 R52, R12.reuse, R34, R248 ;  /* 0x000000220c34723c */ /* 0x040ff000000018f8 */
[C---:B------:R-:W-:Y:S08]  /*142b0*/  HMMA.16816.F32 R48, R12.reuse, R40, R244 ;  /* 0x000000280c30723c */ /* 0x040ff000000018f4 */
[C---:B------:R-:W-:Y:S08]  /*142c0*/  HMMA.16816.F32 R40, R12.reuse, R42, R240 ;  /* 0x0000002a0c28723c */ /* 0x040ff000000018f0 */
[C---:B------:R-:W-:Y:S08]  /*142d0*/  HMMA.16816.F32 R32, R12.reuse, R36, R220 ;  /* 0x000000240c20723c */ /* 0x040ff000000018dc */
[----:B------:R-:W-:Y:S08]  /*142e0*/  HMMA.16816.F32 R12, R12, R38, R212 ;  /* 0x000000260c0c723c */ /* 0x000ff000000018d4 */
[C---:B--2---:R-:W-:Y:S08]  /*142f0*/  HMMA.16816.F32 R208, R4.reuse, R28, R208 ;  /* 0x0000001c04d0723c */ /* 0x044ff000000018d0 */
[----:B------:R-:W-:Y:S08]  /*14300*/  HMMA.16816.F32 R204, R4, R30, R204 ;  /* 0x0000001e04cc723c */ /* 0x000ff000000018cc */
[C---:B------:R-:W-:Y:S08]  /*14310*/  HMMA.16816.F32 R128, R8.reuse, R28, R128 ;  /* 0x0000001c0880723c */ /* 0x040ff00000001880 */
[----:B------:R-:W-:Y:S08]  /*14320*/  HMMA.16816.F32 R64, R8, R30, R64 ;  /* 0x0000001e0840723c */ /* 0x000ff00000001840 */
[C---:B---3--:R-:W-:Y:S08]  /*14330*/  HMMA.16816.F32 R200, R4.reuse, R24, R200 ;  /* 0x0000001804c8723c */ /* 0x048ff000000018c8 */
[----:B------:R-:W-:Y:S08]  /*14340*/  HMMA.16816.F32 R196, R4, R26, R196 ;  /* 0x0000001a04c4723c */ /* 0x000ff000000018c4 */
[C---:B------:R-:W-:Y:S08]  /*14350*/  HMMA.16816.F32 R56, R8.reuse, R24, R56 ;  /* 0x000000180838723c */ /* 0x040ff00000001838 */
[----:B------:R-:W-:Y:S08]  /*14360*/  HMMA.16816.F32 R28, R8, R26, R52 ;  /* 0x0000001a081c723c */ /* 0x000ff00000001834 */
[C---:B-1----:R-:W-:Y:S08]  /*14370*/  HMMA.16816.F32 R184, R4.reuse, R20, R184 ;  /* 0x0000001404b8723c */ /* 0x042ff000000018b8 */
[C---:B------:R-:W-:Y:S08]  /*14380*/  HMMA.16816.F32 R212, R4.reuse, R22, R176 ;  /* 0x0000001604d4723c */ /* 0x040ff000000018b0 */
[----:B----4-:R-:W-:Y:S08]  /*14390*/  HMMA.16816.F32 R216, R4, R18, R132 ;  /* 0x0000001204d8723c */ /* 0x010ff00000001884 */
[----:B------:R-:W-:Y:S08]  /*143a0*/  HMMA.16816.F32 R24, R8, R20, R48 ;  /* 0x000000140818723c */ /* 0x000ff00000001830 */
[----:B------:R-:W-:Y:S08]  /*143b0*/  HMMA.16816.F32 R220, R4, R16, R172 ;  /* 0x0000001004dc723c */ /* 0x000ff000000018ac */
[C---:B------:R-:W-:Y:S08]  /*143c0*/  HMMA.16816.F32 R20, R8.reuse, R22, R40 ;  /* 0x000000160814723c */ /* 0x040ff00000001828 */
[C---:B------:R-:W-:Y:S08]  /*143d0*/  HMMA.16816.F32 R132, R8.reuse, R16, R32 ;  /* 0x000000100884723c */ /* 0x040ff00000001820 */
[----:B------:R-:W-:Y:S01]  /*143e0*/  HMMA.16816.F32 R52, R8, R18, R12 ;  /* 0x000000120834723c */ /* 0x000fe2000000180c */
[----:B------:R-:W-:Y:S06]  /*143f0*/  BAR.SYNC.DEFER_BLOCKING 0x0 ;  /* 0x0000000000007b1d */ /* 0x000fec0000010000 */
[----:B------:R-:W-:Y:S05]  /*14400*/  @!P0 BRA `(.L_x_476) ;  /* 0x0000040000008947 */ /* 0x000fea0003800000 */
[----:B------:R-:W2:Y:S04]  /*14410*/  LDL.64 R228, [R1+0x118] ;  /* 0x0001180001e47983 */ /* 0x000ea80000100a00 */
[----:B------:R-:W3:Y:S01]  /*14420*/  LDL.64 R238, [R1+0x110] ;  /* 0x0001100001ee7983 */ /* 0x000ee20000100a00 */
[----:B------:R-:W-:-:S02]  /*14430*/  UIADD3 UR14, UR24, -0x4, URZ ;  /* 0xfffffffc180e7890 */ /* 0x000fc4000fffe03f */
[----:B------:R-:W-:Y:S02]  /*14440*/  ULDC.64 UR4, c[0x0][0x198] ;  /* 0x0000660000047ab9 */ /* 0x000fe40000000a00 */
[----:B------:R-:W-:-:S04]  /*14450*/  USHF.R.S32.HI UR13, URZ, 0x1f, UR14 ;  /* 0x0000001f3f0d7899 */ /* 0x000fc8000801140e */
[----:B------:R-:W-:Y:S02]  /*14460*/  UIMAD UR13, UR13, UR4, URZ ;  /* 0x000000040d0d72a4 */ /* 0x000fe4000f8e023f */
[----:B------:R-:W-:Y:S02]  /*14470*/  UIMAD.WIDE.U32 UR26, UR14, UR4, URZ ;  /* 0x000000040e1a72a5 */ /* 0x000fe4000f8e003f */
[----:B------:R-:W-:-:S04]  /*14480*/  UIMAD UR5, UR14, UR5, UR13 ;  /* 0x000000050e0572a4 */ /* 0x000fc8000f8e020d */
[----:B------:R-:W-:Y:S01]  /*14490*/  UIADD3 UR5, UR27, UR5, URZ ;  /* 0x000000051b057290 */ /* 0x000fe2000fffe03f */
[----:B------:R-:W-:Y:S02]  /*144a0*/  IMAD.U32 R0, RZ, RZ, UR26 ;  /* 0x0000001aff007e24 */ /* 0x000fe4000f8e00ff */
[----:B------:R-:W-:-:S03]  /*144b0*/  IMAD.U32 R2, RZ, RZ, UR26 ;  /* 0x0000001aff027e24 */ /* 0x000fc6000f8e00ff */
[----:B------:R-:W-:Y:S01]  /*144c0*/  IMAD.U32 R3, RZ, RZ, UR5 ;  /* 0x00000005ff037e24 */ /* 0x000fe2000f8e00ff */
[----:B------:R1:W-:Y:S04]  /*144d0*/  @P4 STS [R194+0x6000], RZ ;  /* 0x006000ffc2004388 */ /* 0x0003e80000000800 */
[----:B------:R1:W-:Y:S04]  /*144e0*/  @P4 STS [R194+0x6004], RZ ;  /* 0x006004ffc2004388 */ /* 0x0003e80000000800 */
[----:B------:R1:W-:Y:S01]  /*144f0*/  @P4 STS.64 [R194+0x6008], RZ ;  /* 0x006008ffc2004388 */ /* 0x0003e20000000a00 */
[----:B------:R-:W-:Y:S01]  /*14500*/  BSSY B0, `(.L_x_477) ;  /* 0x000002f000007945 */ /* 0x000fe20003800000 */
        /* <DEDUP_REMOVED lines=12> */
[----:B------:R-:W-:Y:S02]  /*145d0*/  @!P2 LEA.HI.X R7, R0, c[0x0][0x16c], R3, 0x1, P1 ;  /* 0x00005b000007aa11 */ /* 0x000fe400008f0c03 */
[C---:B------:R-:W-:Y:S02]  /*145e0*/  @!P4 LEA R10, P5, R2.reuse, c[0x0][0x168], 0x1 ;  /* 0x00005a00020aca11 */ /* 0x040fe400078a08ff */
[----:B------:R-:W-:Y:S02]  /*145f0*/  IADD3.X R3, R3, UR18, RZ, P6, !PT ;  /* 0x0000001203037c10 */ /* 0x000fe4000b7fe4ff */
[C---:B------:R-:W-:Y:S01]  /*14600*/  @!P3 LEA R4, P1, R2.reuse, c[0x0][0x168], 0x1 ;  /* 0x00005a000204ba11 */ /* 0x040fe200078208ff */
        /* <DEDUP_REMOVED lines=30> */
.L_x_478:
[----:B------:R-:W-:Y:S05]  /*147f0*/  BSYNC B0 ;  /* 0x0000000000007941 */ /* 0x000fea0003800000 */
.L_x_477:
[----:B------:R-:W0:Y:S02]  /*14800*/  LDGDEPBAR ;  /* 0x00000000000079af */ /* 0x000e240000000000 */
.L_x_476:
[----:B------:R-:W-:Y:S04]  /*14810*/  STL.64 [R1+0x1e8], R118 ;  /* 0x0001e87601007387 */ /* 0x000fe80000100a00 */
[----:B------:R-:W-:Y:S04]  /*14820*/  STL [R1+0x1e0], R123 ;  /* 0x0001e07b01007387 */ /* 0x000fe80000100800 */
[----:B------:R-:W-:Y:S04]  /*14830*/  STL [R1+0x1c4], R180 ;  /* 0x0001c4b401007387 */ /* 0x000fe80000100800 */
[----:B------:R-:W-:Y:S04]  /*14840*/  STL [R1+0x1c0], R181 ;  /* 0x0001c0b501007387 */ /* 0x000fe80000100800 */
[----:B------:R-:W-:Y:S04]  /*14850*/  STL [R1+0x1bc], R44 ;  /* 0x0001bc2c01007387 */ /* 0x000fe80000100800 */
[----:B------:R-:W-:Y:S04]  /*14860*/  STL [R1+0x1b8], R45 ;  /* 0x0001b82d01007387 */ /* 0x000fe80000100800 */
[----:B------:R2:W-:Y:S04]  /*14870*/  STL [R1+0x1b0], R188 ;  /* 0x0001b0bc01007387 */ /* 0x0005e80000100800 */
[----:B--2---:R-:W2:Y:S04]  /*14880*/  LDL R188, [R1+0x78] ;  /* 0x0000780001bc7983 */ /* 0x004ea80000100800 */
[----:B------:R3:W-:Y:S04]  /*14890*/  STL [R1+0x1ac], R190 ;  /* 0x0001acbe01007387 */ /* 0x0007e80000100800 */
[----:B------:R-:W4:Y:S04]  /*148a0*/  LDL R44, [R1+0x104] ;  /* 0x00010400012c7983 */ /* 0x000f280000100800 */
[----:B------:R-:W2:Y:S04]  /*148b0*/  LDL.LU R181, [R1+0x34] ;  /* 0x0000340001b57983 */ /* 0x000ea80000300800 */
[----:B------:R-:W4:Y:S04]  /*148c0*/  LDL.LU R180, [R1+0x30] ;  /* 0x0000300001b47983 */ /* 0x000f280000300800 */
[----:B------:R-:W4:Y:S04]  /*148d0*/  LDL.64 R118, [R1+0x50] ;  /* 0x0000500001767983 */ /* 0x000f280000100a00 */
[----:B------:R-:W4:Y:S04]  /*148e0*/  LDL.LU R123, [R1+0x38] ;  /* 0x00003800017b7983 */ /* 0x000f280000300800 */
[----:B------:R-:W1:Y:S01]  /*148f0*/  S2R R2, SR_TID.X ;  /* 0x0000000000027919 */ /* 0x000e620000002100 */
[----:B------:R-:W-:Y:S01]  /*14900*/  UIADD3 UR4, UR24, -0x3, URZ ;  /* 0xfffffffd18047890 */ /* 0x000fe2000fffe03f */
[----:B---3--:R-:W-:-:S05]  /*14910*/  IMAD.MOV.U32 R190, RZ, RZ, R234 ;  /* 0x000000ffffbe7224 */ /* 0x008fca00078e00ea */
[----:B------:R-:W-:Y:S02]  /*14920*/  IMAD.U32 R0, RZ, RZ, UR4 ;  /* 0x00000004ff007e24 */ /* 0x000fe4000f8e00ff */
[----:B-1----:R-:W-:-:S05]  /*14930*/  IMAD.SHL.U32 R2, R2, 0x2, RZ ;  /* 0x0000000202027824 */ /* 0x002fca00078e00ff */
[----:B------:R-:W-:-:S05]  /*14940*/  LOP3.LUT R2, R2, 0x6, RZ, 0xc0, !PT ;  /* 0x0000000602027812 */ /* 0x000fca00078ec0ff */
[----:B------:R-:W-:-:S05]  /*14950*/  IMAD R0, R0, 0x40, R2 ;  /* 0x0000004000007824 */ /* 0x000fca00078e0202 */
[C---:B------:R-:W-:Y:S02]  /*14960*/  IADD3 R15, R0.reuse, 0x1, RZ ;  /* 0x00000001000f7810 */ /* 0x040fe40007ffe0ff */
[-C--:B------:R-:W-:Y:S02]  /*14970*/  ISETP.GE.AND P1, PT, R0, R61.reuse, PT ;  /* 0x0000003d0000720c */ /* 0x080fe40003f26270 */
[C---:B------:R-:W-:Y:S02]  /*14980*/  ISETP.GE.AND P2, PT, R15.reuse, R60, PT ;  /* 0x0000003c0f00720c */ /* 0x040fe40003f46270 */
[----:B------:R-:W-:Y:S02]  /*14990*/  FSEL R17, R130, -INF , !P1 ;  /* 0xff80000082117808 */ /* 0x000fe40004800000 */
[----:B------:R-:W-:Y:S02]  /*149a0*/  IADD3 R14, R0, 0x8, RZ ;  /* 0x00000008000e7810 */ /* 0x000fe40007ffe0ff */
[----:B------:R-:W-:-:S02]  /*149b0*/  ISETP.GE.AND P1, PT, R15, R61, PT ;  /* 0x0000003d0f00720c */ /* 0x000fc40003f26270 */
[C---:B------:R-:W-:Y:S02]  /*149c0*/  IADD3 R13, R0.reuse, 0x9, RZ ;  /* 0x00000009000d7810 */ /* 0x040fe40007ffe0ff */
[----:B------:R-:W-:Y:S02]  /*149d0*/  FSEL R48, R129, -INF , !P2 ;  /* 0xff80000081307808 */ /* 0x000fe40005000000 */
[----:B------:R-:W-:Y:S02]  /*149e0*/  ISETP.GE.AND P3, PT, R0, R60, PT ;  /* 0x0000003c0000720c */ /* 0x000fe40003f66270 */
[----:B------:R-:W-:Y:S02]  /*149f0*/  ISETP.GE.AND P2, PT, R14, R61, PT ;  /* 0x0000003d0e00720c */ /* 0x000fe40003f46270 */
[----:B------:R-:W-:Y:S02]  /*14a00*/  FSEL R37, R131, -INF , !P1 ;  /* 0xff80000083257808 */ /* 0x000fe40004800000 */
[----:B------:R-:W-:-:S02]  /*14a10*/  IADD3 R12, R0, 0x10, RZ ;  /* 0x00000010000c7810 */ /* 0x000fc40007ffe0ff */
[CC--:B------:R-:W-:Y:S02]  /*14a20*/  ISETP.GE.AND P1, PT, R13.reuse, R61.reuse, PT ;  /* 0x0000003d0d00720c */ /* 0x0c0fe40003f26270 */
[----:B------:R-:W-:Y:S02]  /*14a30*/  IADD3 R11, R0, 0x11, RZ ;  /* 0x00000011000b7810 */ /* 0x000fe40007ffe0ff */
[----:B------:R-:W-:Y:S02]  /*14a40*/  FSEL R18, R128, -INF , !P3 ;  /* 0xff80000080127808 */ /* 0x000fe40005800000 */
[----:B------:R-:W-:Y:S02]  /*14a50*/  FSEL R36, R66, -INF , !P2 ;  /* 0xff80000042247808 */ /* 0x000fe40005000000 */
[----:B------:R-:W-:Y:S02]  /*14a60*/  ISETP.GE.AND P3, PT, R13, R60, PT ;  /* 0x0000003c0d00720c */ /* 0x000fe40003f66270 */
[----:B------:R-:W-:-:S02]  /*14a70*/  ISETP.GE.AND P2, PT, R12, R61, PT ;  /* 0x0000003d0c00720c */ /* 0x000fc40003f46270 */
[----:B------:R-:W-:Y:S02]  /*14a80*/  FSEL R35, R67, -INF , !P1 ;  /* 0xff80000043237808 */ /* 0x000fe40004800000 */
        /* <DEDUP_REMOVED lines=8> */
[----:B------:R-:W-:Y:S02]  /*14b10*/  FSEL R47, R64, -INF , !P4 ;  /* 0xff800000402f7808 */ /* 0x000fe40006000000 */
[----:B------:R-:W-:Y:S02]  /*14b20*/  FSEL R33, R59, -INF , !P1 ;  /* 0xff8000003b217808 */ /* 0x000fe40004800000 */
[----:B------:R-:W-:-:S02]  /*14b30*/  IADD3 R8, R0, 0x20, RZ ;  /* 0x0000002000087810 */ /* 0x000fc40007ffe0ff */
[-C--:B------:R-:W-:Y:S02]  /*14b40*/  ISETP.GE.AND P4, PT, R12, R60.reuse, PT ;  /* 0x0000003c0c00720c */ /* 0x080fe40003f86270 */
[----:B------:R-:W-:Y:S02]  /*14b50*/  ISETP.GE.AND P1, PT, R9, R61, PT ;  /* 0x0000003d0900720c */ /* 0x000fe40003f26270 */
[----:B------:R-:W-:Y:S02]  /*14b60*/  IADD3 R7, R0, 0x21, RZ ;  /* 0x0000002100077810 */ /* 0x000fe40007ffe0ff */
[----:B------:R-:W-:Y:S02]  /*14b70*/  FSEL R42, R57, -INF , !P3 ;  /* 0xff800000392a7808 */ /* 0x000fe40005800000 */
[----:B------:R-:W-:Y:S02]  /*14b80*/  FSEL R32, R30, -INF , !P2 ;  /* 0xff8000001e207808 */ /* 0x000fe40005000000 */
[----:B------:R-:W-:-:S02]  /*14b90*/  ISETP.GE.AND P3, PT, R9, R60, PT ;  /* 0x0000003c0900720c */ /* 0x000fc40003f66270 */
[-C--:B------:R-:W-:Y:S02]  /*14ba0*/  ISETP.GE.AND P2, PT, R8, R61.reuse, PT ;  /* 0x0000003d0800720c */ /* 0x080fe40003f46270 */
[----:B------:R-:W-:Y:S02]  /*14bb0*/  FSEL R43, R56, -INF , !P4 ;  /* 0xff800000382b7808 */ /* 0x000fe40006000000 */
[----:B------:R-:W-:Y:S02]  /*14bc0*/  FSEL R31, R31, -INF , !P1 ;  /* 0xff8000001f1f7808 */ /* 0x000fe40004800000 */
[----:B------:R-:W-:Y:S02]  /*14bd0*/  IADD3 R5, R0, 0x29, RZ ;  /* 0x0000002900057810 */ /* 0x000fe40007ffe0ff */
[----:B------:R-:W-:Y:S02]  /*14be0*/  ISETP.GE.AND P4, PT, R10, R60, PT ;  /* 0x0000003c0a00720c */ /* 0x000fe40003f86270 */
[----:B------:R-:W-:-:S02]  /*14bf0*/  ISETP.GE.AND P1, PT, R7, R61, PT ;  /* 0x0000003d0700720c */ /* 0x000fc40003f26270 */
[----:B------:R-:W-:Y:S02]  /*14c00*/  IADD3 R4, R0, 0x30, RZ ;  /* 0x0000003000047810 */ /* 0x000fe40007ffe0ff */
[----:B------:R-:W-:Y:S02]  /*14c10*/  FSEL R40, R29, -INF , !P3 ;  /* 0xff8000001d287808 */ /* 0x000fe40005800000 */
[----:B------:R-:W-:Y:S02]  /*14c20*/  FSEL R30, R26, -INF , !P2 ;  /* 0xff8000001a1e7808 */ /* 0x000fe40005000000 */
[-C--:B------:R-:W-:Y:S02]  /*14c30*/  ISETP.GE.AND P3, PT, R7, R60.reuse, PT ;  /* 0x0000003c0700720c */ /* 0x080fe40003f66270 */
[----:B------:R-:W-:Y:S02]  /*14c40*/  IADD3 R6, R0, 0x28, RZ ;  /* 0x0000002800067810 */ /* 0x000fe40007ffe0ff */
[----:B------:R-:W-:-:S02]  /*14c50*/  ISETP.GE.AND P2, PT, R5, R60, PT ;  /* 0x0000003c0500720c */ /* 0x000fc40003f46270 */
[----:B------:R-:W-:Y:S02]  /*14c60*/  FSEL R41, R28, -INF , !P4 ;  /* 0xff8000001c297808 */ /* 0x000fe40006000000 */
[----:B------:R-:W-:Y:S02]  /*14c70*/  FSEL R29, R27, -INF , !P1 ;  /* 0xff8000001b1d7808 */ /* 0x000fe40004800000 */
[-C--:B------:R-:W-:Y:S02]  /*14c80*/  ISETP.GE.AND P4, PT, R8, R60.reuse, PT ;  /* 0x0000003c0800720c */ /* 0x080fe40003f86270 */
[----:B------:R-:W-:Y:S02]  /*14c90*/  ISETP.GE.AND P1, PT, R4, R60, PT ;  /* 0x0000003c0400720c */ /* 0x000fe40003f26270 */
[----:B------:R-:W-:Y:S02]  /*14ca0*/  IADD3 R2, R0, 0x38, RZ ;  /* 0x0000003800027810 */ /* 0x000fe40007ffe0ff */
[----:B------:R-:W-:-:S02]  /*14cb0*/  FSEL R38, R25, -INF , !P3 ;  /* 0xff80000019267808 */ /* 0x000fc40005800000 */
[----:B------:R-:W-:Y:S02]  /*14cc0*/  FSEL R27, R21, -INF , !P2 ;  /* 0xff800000151b7808 */ /* 0x000fe40005000000 */
[CC--:B------:R-:W-:Y:S02]  /*14cd0*/  ISETP.GE.AND P5, PT, R6.reuse, R61.reuse, PT ;  /* 0x0000003d0600720c */ /* 0x0c0fe40003fa6270 */
[----:B------:R-:W-:Y:S02]  /*14ce0*/  ISETP.GE.AND P3, PT, R6, R60, PT ;  /* 0x0000003c0600720c */ /* 0x000fe40003f66270 */
[----:B------:R-:W-:Y:S02]  /*14cf0*/  ISETP.GE.AND P2, PT, R5, R61, PT ;  /* 0x0000003d0500720c */ /* 0x000fe40003f46270 */
[----:B------:R-:W-:Y:S02]  /*14d00*/  FSEL R39, R24, -INF , !P4 ;  /* 0xff80000018277808 */ /* 0x000fe40006000000 */
[----:B------:R-:W-:-:S02]  /*14d10*/  IADD3 R3, R0, 0x31, RZ ;  /* 0x0000003100037810 */ /* 0x000fc40007ffe0ff */
[----:B------:R-:W-:Y:S02]  /*14d20*/  FSEL R26, R132, -INF , !P1 ;  /* 0xff800000841a7808 */ /* 0x000fe40004800000 */
[C---:B------:R-:W-:Y:S02]  /*14d30*/  ISETP.GE.AND P6, PT, R0.reuse, R62, PT ;  /* 0x0000003e0000720c */ /* 0x040fe40003fc6270 */
[----:B------:R-:W-:Y:S02]  /*14d40*/  ISETP.GE.AND P4, PT, R0, R63, PT ;  /* 0x0000003f0000720c */ /* 0x000fe40003f86270 */
[----:B------:R-:W-:Y:S02]  /*14d50*/  ISETP.GE.AND P1, PT, R2, R60, PT ;  /* 0x0000003c0200720c */ /* 0x000fe40003f26270 */
[----:B------:R-:W-:Y:S02]  /*14d60*/  IADD3 R0, R0, 0x39, RZ ;  /* 0x0000003900007810 */ /* 0x000fe40007ffe0ff */
[----:B------:R-:W-:-:S02]  /*14d70*/  FSEL R25, R22, -INF , !P5 ;  /* 0xff80000016197808 */ /* 0x000fc40006800000 */
[----:B------:R-:W-:Y:S02]  /*14d80*/  FSEL R28, R20, -INF , !P3 ;  /* 0xff800000141c7808 */ /* 0x000fe40005800000 */
        /* <DEDUP_REMOVED lines=11> */
[----:B------:R-:W-:Y:S02]  /*14e40*/  FSEL R20, R53, -INF , !P5 ;  /* 0xff80000035147808 */ /* 0x000fe40006800000 */
[CC--:B------:R-:W-:Y:S02]  /*14e50*/  ISETP.GE.AND P5, PT, R15.reuse, R62.reuse, PT ;  /* 0x0000003e0f00720c */ /* 0x0c0fe40003fa6270 */
[----:B------:R-:W-:Y:S02]  /*14e60*/  ISETP.GE.AND P1, PT, R15, R63, PT ;  /* 0x0000003f0f00720c */ /* 0x000fe40003f26270 */
[----:B------:R-:W-:Y:S02]  /*14e70*/  FSEL R16, R54, -INF , !P3 ;  /* 0xff80000036107808 */ /* 0x000fe40005800000 */
[----:B------:R-:W-:Y:S02]  /*14e80*/  FSEL R15, R55, -INF , !P2 ;  /* 0xff800000370f7808 */ /* 0x000fe40005000000 */
[----:B------:R-:W-:-:S02]  /*14e90*/  ISETP.GE.AND P3, PT, R14, R62, PT ;  /* 0x0000003e0e00720c */ /* 0x000fc40003f66270 */
[-C--:B------:R-:W-:Y:S02]  /*14ea0*/  ISETP.GE.AND P2, PT, R14, R63.reuse, PT ;  /* 0x0000003f0e00720c */ /* 0x080fe40003f46270 */
[----:B------:R-:W-:Y:S02]  /*14eb0*/  FSEL R174, R209, -INF , !P5 ;  /* 0xff800000d1ae7808 */ /* 0x000fe40006800000 */
[----:B------:R-:W-:Y:S02]  /*14ec0*/  FSEL R177, R211, -INF , !P1 ;  /* 0xff800000d3b17808 */ /* 0x000fe40004800000 */
[C---:B------:R-:W-:Y:S02]  /*14ed0*/  ISETP.GE.AND P5, PT, R12.reuse, R62, PT ;  /* 0x0000003e0c00720c */ /* 0x040fe40003fa6270 */
        /* <DEDUP_REMOVED lines=9> */
[----:B--2---:R-:W-:Y:S02]  /*14f70*/  FMNMX.FTZ R12, R181, R18, !PT ;  /* 0x00000012b50c7209 */ /* 0x004fe40007810000 */
[----:B----4-:R-:W-:Y:S02]  /*14f80*/  FMNMX.FTZ R11, R180, R17, !PT ;  /* 0x00000011b40b7209 */ /* 0x010fe40007810000 */
        /* <DEDUP_REMOVED lines=29> */
[----:B------:R-:W-:Y:S02]  /*15160*/  FSEL R65, R205, -INF , !P6 ;  /* 0xff800000cd417808 */ /* 0x000fe40007000000 */
[----:B------:R-:W-:Y:S02]  /*15170*/  FMNMX.FTZ R12, R15, R12, !PT ;  /* 0x0000000c0f0c7209 */ /* 0x000fe40007810000 */
[----:B------:R-:W-:Y:S02]  /*15180*/  FSEL R135, R207, -INF , !P4 ;  /* 0xff800000cf877808 */ /* 0x000fe40006000000 */
[----:B------:R-:W-:-:S02]  /*15190*/  ISETP.GE.AND P6, PT, R10, R62, PT ;  /* 0x0000003e0a00720c */ /* 0x000fc40003fc6270 */
[----:B------:R-:W-:Y:S02]  /*151a0*/  ISETP.GE.AND P4, PT, R10, R63, PT ;  /* 0x0000003f0a00720c */ /* 0x000fe40003f86270 */
[----:B------:R-:W1:Y:S04]  /*151b0*/  SHFL.BFLY PT, R10, R11, 0x2, 0x1f ;  /* 0x0c401f000b0a7f89 */ /* 0x000e6800000e0000 */
[----:B------:R-:W2:Y:S01]  /*151c0*/  SHFL.BFLY PT, R13, R12, 0x2, 0x1f ;  /* 0x0c401f000c0d7f89 */ /* 0x000ea200000e0000 */
        /* <DEDUP_REMOVED lines=10> */
[----:B------:R-:W-:Y:S02]  /*15270*/  FSEL R55, R184, -INF , !P3 ;  /* 0xff800000b8377808 */ /* 0x000fe40005800000 */
[----:B------:R-:W-:Y:S02]  /*15280*/  FSEL R66, R186, -INF , !P2 ;  /* 0xff800000ba427808 */ /* 0x000fe40005000000 */
[CC--:B------:R-:W-:Y:S02]  /*15290*/  ISETP.GE.AND P6, PT, R7.reuse, R62.reuse, PT ;  /* 0x0000003e0700720c */ /* 0x0c0fe40003fc6270 */
[----:B------:R-:W-:Y:S02]  /*152a0*/  ISETP.GE.AND P4, PT, R7, R63, PT ;  /* 0x0000003f0700720c */ /* 0x000fe40003f86270 */
[----:B------:R-:W-:-:S02]  /*152b0*/  ISETP.GE.AND P3, PT, R5, R62, PT ;  /* 0x0000003e0500720c */ /* 0x000fc40003f66270 */
[-C--:B------:R-:W-:Y:S02]  /*152c0*/  ISETP.GE.AND P2, PT, R5, R63.reuse, PT ;  /* 0x0000003f0500720c */ /* 0x080fe40003f46270 */
[----:B-1----:R-:W-:Y:S02]  /*152d0*/  FMNMX.FTZ R5, R11, R10, !PT ;  /* 0x0000000a0b057209 */ /* 0x002fe40007810000 */
[----:B------:R-:W-:Y:S02]  /*152e0*/  FSEL R56, R197, -INF , !P5 ;  /* 0xff800000c5387808 */ /* 0x000fe40006800000 */
[----:B------:R-:W-:Y:S02]  /*152f0*/  FSEL R67, R199, -INF , !P1 ;  /* 0xff800000c7437808 */ /* 0x000fe40004800000 */
[C---:B------:R-:W-:Y:S02]  /*15300*/  ISETP.GE.AND P1, PT, R6.reuse, R62, PT ;  /* 0x0000003e0600720c */ /* 0x040fe40003f26270 */
[----:B------:R-:W-:-:S02]  /*15310*/  ISETP.GE.AND P5, PT, R6, R63, PT ;  /* 0x0000003f0600720c */ /* 0x000fc40003fa6270 */
[----:B--2---:R-:W-:Y:S02]  /*15320*/  FMNMX.FTZ R6, R12, R13, !PT ;  /* 0x0000000d0c067209 */ /* 0x004fe40007810000 */
[----:B------:R-:W-:Y:S02]  /*15330*/  FSEL R54, R185, -INF , !P6 ;  /* 0xff800000b9367808 */ /* 0x000fe40007000000 */
[----:B------:R-:W-:Y:S02]  /*15340*/  FSEL R64, R187, -INF , !P4 ;  /* 0xff800000bb407808 */ /* 0x000fe40006000000 */
[C---:B------:R-:W-:Y:S02]  /*15350*/  ISETP.GE.AND P4, PT, R4.reuse, R62, PT ;  /* 0x0000003e0400720c */ /* 0x040fe40003f86270 */
[----:B------:R-:W-:Y:S02]  /*15360*/  ISETP.GE.AND P6, PT, R4, R63, PT ;  /* 0x0000003f0400720c */ /* 0x000fe40003fc6270 */
[----:B------:R-:W1:Y:S04]  /*15370*/  SHFL.BFLY PT, R4, R5, 0x1, 0x1f ;  /* 0x0c201f0005047f89 */ /* 0x000e6800000e0000 */
[----:B------:R-:W2:Y:S01]  /*15380*/  SHFL.BFLY PT, R7, R6, 0x1, 0x1f ;  /* 0x0c201f0006077f89 */ /* 0x000ea200000e0000 */
[----:B------:R-:W-:-:S02]  /*15390*/  FSEL R52, R213, -INF , !P3 ;  /* 0xff800000d5347808 */ /* 0x000fc40005800000 */
[----:B------:R-:W-:Y:S02]  /*153a0*/  FSEL R51, R220, -INF , !P4 ;  /* 0xff800000dc337808 */ /* 0x000fe40006000000 */
[C---:B------:R-:W-:Y:S02]  /*153b0*/  ISETP.GE.AND P3, PT, R2.reuse, R62, PT ;  /* 0x0000003e0200720c */ /* 0x040fe40003f66270 */
[----:B------:R-:W-:Y:S02]  /*153c0*/  ISETP.GE.AND P4, PT, R2, R63, PT ;  /* 0x0000003f0200720c */ /* 0x000fe40003f86270 */
[----:B------:R-:W-:Y:S02]  /*153d0*/  FMNMX.FTZ R2, R123, R172, !PT ;  /* 0x000000ac7b027209 */ /* 0x000fe40007810000 */
[----:B------:R-:W-:Y:S02]  /*153e0*/  FSEL R53, R212, -INF , !P1 ;  /* 0xff800000d4357808 */ /* 0x000fe40004800000 */
[----:B------:R-:W-:-:S02]  /*153f0*/  ISETP.GE.AND P1, PT, R3, R62, PT ;  /* 0x0000003e0300720c */ /* 0x000fc40003f26270 */
[----:B------:R-:W-:Y:S02]  /*15400*/  FMNMX.FTZ R2, R174, R2, !PT ;  /* 0x00000002ae027209 */ /* 0x000fe40007810000 */
[----:B------:R-:W-:Y:S02]  /*15410*/  FSEL R60, R215, -INF , !P2 ;  /* 0xff800000d73c7808 */ /* 0x000fe40005000000 */
[----:B------:R-:W-:Y:S02]  /*15420*/  FSEL R50, R221, -INF , !P1 ;  /* 0xff800000dd327808 */ /* 0x000fe40004800000 */
[C---:B------:R-:W-:Y:S02]  /*15430*/  ISETP.GE.AND P2, PT, R0.reuse, R62, PT ;  /* 0x0000003e0000720c */ /* 0x040fe40003f46270 */
[----:B------:R-:W-:Y:S02]  /*15440*/  ISETP.GE.AND P1, PT, R0, R63, PT ;  /* 0x0000003f0000720c */ /* 0x000fe40003f26270 */
[----:B-1----:R-:W-:-:S02]  /*15450*/  FMNMX.FTZ R128, R5, R4, !PT ;  /* 0x0000000405807209 */ /* 0x002fc40007810000 */
[----:B------:R-:W-:Y:S02]  /*15460*/  FMNMX.FTZ R0, R173, R2, !PT ;  /* 0x00000002ad007209 */ /* 0x000fe40007810000 */
[----:B--2---:R-:W-:Y:S01]  /*15470*/  FMNMX.FTZ R131, R6, R7, !PT ;  /* 0x0000000706837209 */ /* 0x004fe20007810000 */
[----:B------:R-:W-:Y:S01]  /*15480*/  FMUL.FTZ R2, R128, c[0x0][0x23c] ;  /* 0x00008f0080027a20 */ /* 0x000fe20000410000 */
[----:B------:R-:W-:Y:S02]  /*15490*/  FMNMX.FTZ R0, R65, R0, !PT ;  /* 0x0000000041007209 */ /* 0x000fe40007810000 */
[----:B------:R-:W-:Y:S02]  /*154a0*/  FSEL R49, R216, -INF , !P3 ;  /* 0xff800000d8317808 */ /* 0x000fe40005800000 */
[----:B------:R-:W-:Y:S01]  /*154b0*/  FSETP.NEU.FTZ.AND P3, PT, R128, -INF , PT ;  /* 0xff8000008000780b */ /* 0x000fe20003f7d000 */
[----:B------:R-:W-:Y:S01]  /*154c0*/  FMUL.FTZ R4, R131, c[0x0][0x23c] ;  /* 0x00008f0083047a20 */ /* 0x000fe20000410000 */
[----:B------:R-:W-:-:S02]  /*154d0*/  FSEL R11, R217, -INF , !P2 ;  /* 0xff800000d90b7808 */ /* 0x000fc40005000000 */
[----:B------:R-:W-:Y:S02]  /*154e0*/  FMNMX.FTZ R0, R59, R0, !PT ;  /* 0x000000003b007209 */ /* 0x000fe40007810000 */
[----:B------:R-:W-:Y:S02]  /*154f0*/  FSETP.NEU.FTZ.AND P2, PT, R131, -INF , PT ;  /* 0xff8000008300780b */ /* 0x000fe40003f5d000 */
[----:B------:R-:W-:Y:S02]  /*15500*/  FSEL R61, R214, -INF , !P5 ;  /* 0xff800000d63d7808 */ /* 0x000fe40006800000 */
[----:B------:R-:W-:Y:S02]  /*15510*/  FSEL R2, R2, RZ, P3 ;  /* 0x000000ff02027208 */ /* 0x000fe40001800000 */
[----:B------:R-:W-:Y:S02]  /*15520*/  ISETP.GE.AND P5, PT, R3, R63, PT ;  /* 0x0000003f0300720c */ /* 0x000fe40003fa6270 */
[----:B------:R-:W-:-:S02]  /*15530*/  FMNMX.FTZ R3, R58, R0, !PT ;  /* 0x000000003a037209 */ /* 0x000fc40007810000 */
[----:B------:R-:W-:Y:S01]  /*15540*/  FSEL R0, R4, RZ, P2 ;  /* 0x000000ff04007208 */ /* 0x000fe20001000000 */
        /* <DEDUP_REMOVED lines=16> */
[----:B------:R-:W-:Y:S01]  /*15650*/  FMNMX.FTZ R2, R57, R3, !PT ;  /* 0x0000000339027209 */ /* 0x000fe20007810000 */
[----:B------:R-:W-:Y:S01]  /*15660*/  USHF.L.U32 UR13, UR4, 0x1, URZ ;  /* 0x00000001040d7899 */ /* 0x000fe2000800063f */
        /* <DEDUP_REMOVED lines=15> */
[----:B------:R-:W-:Y:S01]  /*15760*/  FFMA.FTZ R221, R15, c[0x0][0x23c], -R0 ;  /* 0x00008f000fdd7a23 */ /* 0x000fe20000010800 */
[----:B------:R-:W-:Y:S01]  /*15770*/  FMNMX.FTZ R0, R190, R175, !PT ;  /* 0x000000afbe007209 */ /* 0x000fe20007810000 */
[----:B------:R-:W-:Y:S01]  /*15780*/  ULOP3.LUT UR13, UR13, UR41, URZ, 0x3c, !UPT ;  /* 0x000000290d0d7292 */ /* 0x000fe2000f8e3c3f */
[----:B------:R-:W-:Y:S01]  /*15790*/  FMNMX.FTZ R2, R56, R2, !PT ;  /* 0x0000000238027209 */ /* 0x000fe20007810000 */
[----:B------:R-:W-:Y:S01]  /*157a0*/  IMAD.WIDE.U32 R44, R44, -0x2daee0ad, RZ ;  /* 0xd2511f532c2c7825 */ /* 0x000fe200078e00ff */
[----:B------:R-:W-:Y:S02]  /*157b0*/  FMNMX.FTZ R0, R177, R0, !PT ;  /* 0x00000000b1007209 */ /* 0x000fe40007810000 */
[----:B------:R-:W-:Y:S02]  /*157c0*/  FMNMX.FTZ R2, R55, R2, !PT ;  /* 0x0000000237027209 */ /* 0x000fe40007810000 */
[----:B------:R-:W-:-:S02]  /*157d0*/  FMNMX.FTZ R3, R176, R0, !PT ;  /* 0x00000000b0037209 */ /* 0x000fc40007810000 */
[----:B------:R-:W-:Y:S02]  /*157e0*/  LOP3.LUT R20, R45, UR13, RZ, 0x3c, !PT ;  /* 0x0000000d2d147c12 */ /* 0x000fe4000f8e3cff */
[----:B------:R-:W-:Y:S01]  /*157f0*/  FMNMX.FTZ R0, R54, R2, !PT ;  /* 0x0000000236007209 */ /* 0x000fe20007810000 */
[----:B------:R-:W-:Y:S01]  /*15800*/  UIADD3 UR5, UR41, -0x4498517b, URZ ;  /* 0xbb67ae8529057890 */ /* 0x000fe2000fffe03f */
[----:B------:R-:W-:Y:S02]  /*15810*/  IMAD R4, R188, -0x326172a9, RZ ;  /* 0xcd9e8d57bc047824 */ /* 0x000fe400078e02ff */
[----:B------:R-:W-:Y:S01]  /*15820*/  FMNMX.FTZ R0, R53, R0, !PT ;  /* 0x0000000035007209 */ /* 0x000fe20007810000 */
[----:B------:R-:W-:Y:S01]  /*15830*/  IMAD.WIDE.U32 R20, R20, -0x326172a9, RZ ;  /* 0xcd9e8d5714147825 */ /* 0x000fe200078e00ff */
[----:B------:R-:W-:Y:S02]  /*15840*/  FMNMX.FTZ R3, R135, R3, !PT ;  /* 0x0000000387037209 */ /* 0x000fe40007810000 */
[----:B------:R-:W-:-:S02]  /*15850*/  LOP3.LUT R8, R119, UR5, R44, 0x96, !PT ;  /* 0x0000000577087c12 */ /* 0x000fc4000f8e962c */
[----:B------:R-:W-:Y:S02]  /*15860*/  FMNMX.FTZ R2, R52, R0, !PT ;  /* 0x0000000034027209 */ /* 0x000fe40007810000 */
[----:B------:R-:W-:Y:S01]  /*15870*/  LOP3.LUT R0, R21, UR9, R4, 0x96, !PT ;  /* 0x0000000915007c12 */ /* 0x000fe2000f8e9604 */
[----:B------:R-:W-:Y:S01]  /*15880*/  STL [R1+0x18c], R194 ;  /* 0x00018cc201007387 */ /* 0x000fe20000100800 */
[----:B------:R-:W-:Y:S01]  /*15890*/  FMNMX.FTZ R3, R134, R3, !PT ;  /* 0x0000000386037209 */ /* 0x000fe20007810000 */
[----:B------:R-:W-:Y:S01]  /*158a0*/  IMAD.WIDE.U32 R8, R8, -0x326172a9, RZ ;  /* 0xcd9e8d5708087825 */ /* 0x000fe200078e00ff */
[----:B------:R-:W-:Y:S01]  /*158b0*/  FMNMX.FTZ R2, R51, R2, !PT ;  /* 0x0000000233027209 */ /* 0x000fe20007810000 */
[----:B------:R-:W-:Y:S02]  /*158c0*/  STL [R1+0x188], R193 ;  /* 0x000188c101007387 */ /* 0x000fe40000100800 */
[----:B------:R-:W-:Y:S02]  /*158d0*/  IMAD.WIDE.U32 R38, R0, -0x2daee0ad, RZ ;  /* 0xd2511f5300267825 */ /* 0x000fe400078e00ff */
[----:B------:R-:W-:Y:S01]  /*158e0*/  STL [R1+0x184], R192 ;  /* 0x000184c001007387 */ /* 0x000fe20000100800 */
[----:B------:R-:W-:-:S03]  /*158f0*/  FMNMX.FTZ R0, R133, R3, !PT ;  /* 0x0000000385007209 */ /* 0x000fc60007810000 */
[----:B------:R-:W-:Y:S01]  /*15900*/  STL [R1+0x180], R191 ;  /* 0x000180bf01007387 */ /* 0x000fe20000100800 */
[----:B------:R-:W-:-:S03]  /*15910*/  FMNMX.FTZ R3, R50, R2, !PT ;  /* 0x0000000232037209 */ /* 0x000fc60007810000 */
[----:B------:R-:W-:Y:S04]  /*15920*/  STL [R1+0x178], R189 ;  /* 0x000178bd01007387 */ /* 0x000fe80000100800 */
[----:B------:R-:W-:Y:S01]  /*15930*/  STL.64 [R1+0xc8], R44 ;  /* 0x0000c82c01007387 */ /* 0x000fe20000100a00 */
[----:B------:R-:W-:-:S03]  /*15940*/  FMNMX.FTZ R130, R49, R3, !PT ;  /* 0x0000000331827209 */ /* 0x000fc60007810000 */
[----:B------:R1:W-:Y:S01]  /*15950*/  STL [R1+0xec], R4 ;  /* 0x0000ec0401007387 */ /* 0x0003e20000100800 */
[----:B------:R-:W-:Y:S01]  /*15960*/  FMNMX.FTZ R0, R132, R0, !PT ;  /* 0x0000000084007209 */ /* 0x000fe20007810000 */
[----:B------:R-:W-:Y:S01]  /*15970*/  UIADD3 UR26, UR41, 0x76cf5d0a, URZ ;  /* 0x76cf5d0a291a7890 */ /* 0x000fe2000fffe03f */
[----:B------:R-:W-:Y:S02]  /*15980*/  FMNMX.FTZ R130, R11, R130, !PT ;  /* 0x000000820b827209 */ /* 0x000fe40007810000 */
[----:B------:R-:W-:-:S03]  /*15990*/  FMNMX.FTZ R0, R67, R0, !PT ;  /* 0x0000000043007209 */ /* 0x000fc60007810000 */
[----:B------:R-:W-:Y:S02]  /*159a0*/  LOP3.LUT R2, R39, UR26, R118, 0x96, !PT ;  /* 0x0000001a27027c12 */ /* 0x000fe4000f8e9676 */
[----:B------:R-:W-:Y:S02]  /*159b0*/  FMNMX.FTZ R0, R66, R0, !PT ;  /* 0x0000000042007209 */ /* 0x000fe40007810000 */
[----:B-1----:R-:W-:-:S05]  /*159c0*/  LOP3.LUT R4, R9, UR11, R20, 0x96, !PT ;  /* 0x0000000b09047c12 */ /* 0x002fca000f8e9614 */
[----:B------:R-:W-:-:S05]  /*159d0*/  IMAD.WIDE.U32 R4, R4, -0x2daee0ad, RZ ;  /* 0xd2511f5304047825 */ /* 0x000fca00078e00ff */
[----:B------:R-:W-:Y:S02]  /*159e0*/  LOP3.LUT R6, R5, UR10, R38, 0x96, !PT ;  /* 0x0000000a05067c12 */ /* 0x000fe4000f8e9626 */
[----:B------:R-:W1:Y:S01]  /*159f0*/  SHFL.BFLY PT, R5, R130, 0x2, 0x1f ;  /* 0x0c401f0082057f89 */ /* 0x000e6200000e0000 */
[----:B------:R-:W-:Y:S01]  /*15a00*/  FMNMX.FTZ R0, R64, R0, !PT ;  /* 0x0000000040007209 */ /* 0x000fe20007810000 */
[----:B------:R-:W-:Y:S01]  /*15a10*/  UIADD3 UR28, UR40, 0x78dde6e4, URZ ;  /* 0x78dde6e4281c7890 */ /* 0x000fe2000fffe03f */
[----:B------:R-:W-:Y:S01]  /*15a20*/  IMAD.WIDE.U32 R2, R2, -0x326172a9, RZ ;  /* 0xcd9e8d5702027825 */ /* 0x000fe200078e00ff */
[----:B------:R-:W-:Y:S01]  /*15a30*/  UIADD3 UR14, UR40, -0x255992d5, URZ ;  /* 0xdaa66d2b280e7890 */ /* 0x000fe2000fffe03f */
[----:B------:R-:W-:Y:S02]  /*15a40*/  FMNMX.FTZ R0, R61, R0, !PT ;  /* 0x000000003d007209 */ /* 0x000fe40007810000 */
[----:B------:R-:W-:Y:S02]  /*15a50*/  IMAD.WIDE.U32 R6, R6, -0x326172a9, RZ ;  /* 0xcd9e8d5706067825 */ /* 0x000fe400078e00ff */
[----:B------:R-:W-:-:S02]  /*15a60*/  FMNMX.FTZ R0, R60, R0, !PT ;  /* 0x000000003c007209 */ /* 0x000fc40007810000 */
[----:B------:R-:W-:Y:S02]  /*15a70*/  LOP3.LUT R3, R3, UR14, R8, 0x96, !PT ;  /* 0x0000000e03037c12 */ /* 0x000fe4000f8e9608 */
[----:B------:R-:W-:Y:S02]  /*15a80*/  LOP3.LUT R12, R7, UR28, R2, 0x96, !PT ;  /* 0x0000001c070c7c12 */ /* 0x000fe4000f8e9602 */
[----:B------:R-:W-:Y:S01]  /*15a90*/  FSEL R7, R222, -INF , !P6 ;  /* 0xff800000de077808 */ /* 0x000fe20007000000 */
[----:B------:R-:W-:Y:S01]  /*15aa0*/  UIADD3 UR27, UR41, -0x126145ec, URZ ;  /* 0xed9eba14291b7890 */ /* 0x000fe2000fffe03f */
[----:B------:R-:W-:Y:S01]  /*15ab0*/  FSEL R15, R223, -INF , !P5 ;  /* 0xff800000df0f7808 */ /* 0x000fe20006800000 */
[----:B------:R-:W-:Y:S01]  /*15ac0*/  IMAD.WIDE.U32 R2, R3, -0x2daee0ad, RZ ;  /* 0xd2511f5303027825 */ /* 0x000fe200078e00ff */
[----:B------:R-:W-:Y:S01]  /*15ad0*/  FMNMX.FTZ R0, R7, R0, !PT ;  /* 0x0000000007007209 */ /* 0x000fe20007810000 */
[----:B------:R-:W-:Y:S02]  /*15ae0*/  UIADD3 UR13, UR41, -0x56f99767, URZ ;  /* 0xa9066899290d7890 */ /* 0x000fe4000fffe03f */
[----:B------:R-:W-:Y:S01]  /*15af0*/  IMAD.WIDE.U32 R12, R12, -0x2daee0ad, RZ ;  /* 0xd2511f530c0c7825 */ /* 0x000fe200078e00ff */
[----:B------:R-:W-:-:S02]  /*15b00*/  FSEL R14, R218, -INF , !P4 ;  /* 0xff800000da0e7808 */ /* 0x000fc40006000000 */
[----:B------:R-:W-:Y:S02]  /*15b10*/  FMNMX.FTZ R0, R15, R0, !PT ;  /* 0x000000000f007209 */ /* 0x000fe40007810000 */
[----:B------:R-:W-:Y:S02]  /*15b20*/  LOP3.LUT R4, R3, UR27, R4, 0x96, !PT ;  /* 0x0000001b03047c12 */ /* 0x000fe4000f8e9604 */
[----:B------:R-:W-:Y:S02]  /*15b30*/  LOP3.LUT R2, R13, UR13, R2, 0x96, !PT ;  /* 0x0000000d0d027c12 */ /* 0x000fe4000f8e9602 */
[----:B------:R-:W-:Y:S02]  /*15b40*/  FSEL R13, R219, -INF , !P1 ;  /* 0xff800000db0d7808 */ /* 0x000fe40004800000 */
[----:B------:R-:W-:Y:S02]  /*15b50*/  FMNMX.FTZ R129, R14, R0, !PT ;  /* 0x000000000e817209 */ /* 0x000fe40007810000 */
[----:B-1----:R-:W-:Y:S01]  /*15b60*/  FMNMX.FTZ R130, R130, R5, !PT ;  /* 0x0000000582827209 */ /* 0x002fe20007810000 */
[----:B------:R-:W-:Y:S01]  /*15b70*/  UIADD3 UR15, UR40, 0x1715609d, URZ ;  /* 0x1715609d280f7890 */ /* 0x000fe2000fffe03f */
[----:B------:R-:W-:Y:S01]  /*15b80*/  IMAD.WIDE.U32 R4, R4, -0x326172a9, RZ ;  /* 0xcd9e8d5704047825 */ /* 0x000fe200078e00ff */
[----:B------:R-:W-:-:S02]  /*15b90*/  FMNMX.FTZ R129, R13, R129, !PT ;  /* 0x000000810d817209 */ /* 0x000fc40007810000 */
[----:B------:R-:W1:Y:S01]  /*15ba0*/  SHFL.BFLY PT, R10, R130, 0x1, 0x1f ;  /* 0x0c201f00820a7f89 */ /* 0x000e6200000e0000 */
[----:B------:R-:W-:Y:S01]  /*15bb0*/  IMAD.WIDE.U32 R2, R2, -0x326172a9, RZ ;  /* 0xcd9e8d5702027825 */ /* 0x000fe200078e00ff */
[----:B------:R-:W-:Y:S02]  /*15bc0*/  LOP3.LUT R16, R5, UR15, R6, 0x96, !PT ;  /* 0x0000000f05107c12 */ /* 0x000fe4000f8e9606 */
[----:B------:R-:W2:Y:S02]  /*15bd0*/  SHFL.BFLY PT, R5, R129, 0x2, 0x1f ;  /* 0x0c401f0081057f89 */ /* 0x000ea400000e0000 */
[----:B------:R-:W-:-:S04]  /*15be0*/  LOP3.LUT R4, R3, UR6, R4, 0x96, !PT ;  /* 0x0000000603047c12 */ /* 0x000fc8000f8e9604 */
[----:B------:R-:W-:-:S04]  /*15bf0*/  LOP3.LUT R0, R4, 0xffff, RZ, 0xc0, !PT ;  /* 0x0000ffff04007812 */ /* 0x000fc800078ec0ff */
[----:B------:R-:W-:-:S04]  /*15c00*/  SHF.R.U32.HI R0, RZ, 0x8, R0 ;  /* 0x00000008ff007819 */ /* 0x000fc80000011600 */
[----:B------:R-:W-:-:S04]  /*15c10*/  LOP3.LUT R0, R0, 0xffff, RZ, 0xc0, !PT ;  /* 0x0000ffff00007812 */ /* 0x000fc800078ec0ff */
[----:B------:R-:W-:Y:S02]  /*15c20*/  ISETP.GE.U32.AND P4, PT, R233, R0, PT ;  /* 0x00000000e900720c */ /* 0x000fe40003f86070 */
[----:B-1----:R-:W-:Y:S02]  /*15c30*/  FMNMX.FTZ R130, R130, R10, !PT ;  /* 0x0000000a82827209 */ /* 0x002fe40007810000 */
[----:B------:R-:W-:Y:S02]  /*15c40*/  LOP3.LUT R0, R4, 0xff, RZ, 0xc0, !PT ;  /* 0x000000ff04007812 */ /* 0x000fe400078ec0ff */
[----:B--2---:R-:W-:Y:S01]  /*15c50*/  FMNMX.FTZ R129, R129, R5, !PT ;  /* 0x0000000581817209 */ /* 0x004fe20007810000 */
[----:B------:R-:W-:Y:S01]  /*15c60*/  FMUL.FTZ R5, R130, c[0x0][0x23c] ;  /* 0x00008f0082057a20 */ /* 0x000fe20000410000 */
[----:B------:R-:W-:Y:S02]  /*15c70*/  ISETP.GE.U32.AND P5, PT, R233, R0, PT ;  /* 0x00000000e900720c */ /* 0x000fe40003fa6070 */
[----:B------:R-:W-:-:S02]  /*15c80*/  SHF.R.U32.HI R0, RZ, 0x18, R4 ;  /* 0x00000018ff007819 */ /* 0x000fc40000011604 */
[----:B------:R-:W-:Y:S02]  /*15c90*/  FSETP.NEU.FTZ.AND P6, PT, R130, -INF , PT ;  /* 0xff8000008200780b */ /* 0x000fe40003fdd000 */
[----:B------:R-:W-:Y:S02]  /*15ca0*/  ISETP.GE.U32.AND P1, PT, R233, R0, PT ;  /* 0x00000000e900720c */ /* 0x000fe40003f26070 */
[----:B------:R-:W-:Y:S02]  /*15cb0*/  FSEL R0, R5, RZ, P6 ;  /* 0x000000ff05007208 */ /* 0x000fe40003000000 */
[----:B------:R-:W1:Y:S01]  /*15cc0*/  SHFL.BFLY PT, R5, R129, 0x1, 0x1f ;  /* 0x0c201f0081057f89 */ /* 0x000e6200000e0000 */
[----:B------:R-:W-:Y:S02]  /*15cd0*/  SHF.R.U32.HI R4, RZ, 0x10, R4 ;  /* 0x00000010ff047819 */ /* 0x000fe40000011604 */
[--C-:B------:R-:W-:Y:S01]  /*15ce0*/  FFMA.FTZ R172, R172, c[0x0][0x23c], -R0.reuse ;  /* 0x00008f00acac7a23 */ /* 0x100fe20000010800 */
[----:B------:R2:W-:Y:S01]  /*15cf0*/  STL [R1+0x1cc], R38 ;  /* 0x0001cc2601007387 */ /* 0x0005e20000100800 */
        /* <DEDUP_REMOVED lines=12> */
[----:B--2---:R-:W-:-:S02]  /*15dc0*/  FFMA.FTZ R38, R51, c[0x0][0x23c], -R0 ;  /* 0x00008f0033267a23 */ /* 0x004fc40000010800 */
[--C-:B------:R-:W-:Y:S02]  /*15dd0*/  FFMA.FTZ R194, R49, c[0x0][0x23c], -R0.reuse ;  /* 0x00008f0031c27a23 */ /* 0x100fe40000010800 */
[----:B------:R-:W-:Y:S01]  /*15de0*/  FFMA.FTZ R19, R11, c[0x0][0x23c], -R0 ;  /* 0x00008f000b137a23 */ /* 0x000fe20000010800 */
[----:B------:R-:W-:Y:S02]  /*15df0*/  LOP3.LUT R0, R4, 0xff, RZ, 0xc0, !PT ;  /* 0x000000ff04007812 */ /* 0x000fe400078ec0ff */
[----:B------:R-:W-:Y:S01]  /*15e00*/  FSEL R4, R128, RZ, P3 ;  /* 0x000000ff80047208 */ /* 0x000fe20001800000 */
[----:B------:R-:W-:Y:S01]  /*15e10*/  STL [R1+0x1c8], R39 ;  /* 0x0001c82701007387 */ /* 0x000fe20000100800 */
[----:B-1----:R-:W-:-:S03]  /*15e20*/  FMNMX.FTZ R129, R129, R5, !PT ;  /* 0x0000000581817209 */ /* 0x002fc60007810000 */
[----:B------:R1:W-:Y:S01]  /*15e30*/  STL [R1+0x58], R6 ;  /* 0x0000580601007387 */ /* 0x0003e20000100800 */
[----:B------:R-:W-:Y:S01]  /*15e40*/  ISETP.GE.U32.AND P3, PT, R233, R0, PT ;  /* 0x00000000e900720c */ /* 0x000fe20003f66070 */
[----:B------:R-:W-:Y:S01]  /*15e50*/  FMUL.FTZ R0, R129, c[0x0][0x23c] ;  /* 0x00008f0081007a20 */ /* 0x000fe20000410000 */
[----:B------:R-:W-:Y:S02]  /*15e60*/  FSEL R5, R131, RZ, P2 ;  /* 0x000000ff83057208 */ /* 0x000fe40001000000 */
[----:B------:R-:W-:Y:S01]  /*15e70*/  FSETP.NEU.FTZ.AND P2, PT, R129, -INF , PT ;  /* 0xff8000008100780b */ /* 0x000fe20003f5d000 */
[----:B------:R-:W-:Y:S03]  /*15e80*/  MUFU.EX2 R11, R48 ;  /* 0x00000030000b7308 */ /* 0x000fe60000000800 */
[----:B------:R-:W-:Y:S01]  /*15e90*/  FSEL R0, R0, RZ, P2 ;  /* 0x000000ff00007208 */ /* 0x000fe20001000000 */
[----:B-1----:R-:W-:-:S04]  /*15ea0*/  FADD.FTZ R6, R181, -R4 ;  /* 0x80000004b5067221 */ /* 0x002fc80000010000 */
[----:B------:R-:W-:Y:S01]  /*15eb0*/  FMUL.FTZ R6, R6, c[0x0][0x23c] ;  /* 0x00008f0006067a20 */ /* 0x000fe20000410000 */
[----:B------:R-:W-:Y:S01]  /*15ec0*/  MUFU.EX2 R4, R18 ;  /* 0x0000001200047308 */ /* 0x000fe20000000800 */
[----:B------:R-:W-:-:S07]  /*15ed0*/  FFMA.FTZ R44, R7, c[0x0][0x23c], -R0 ;  /* 0x00008f00072c7a23 */ /* 0x000fce0000010800 */
[----:B------:R-:W1:Y:S08]  /*15ee0*/  MUFU.EX2 R6, R6 ;  /* 0x0000000600067308 */ /* 0x000e700000000800 */
[----:B------:R-:W-:Y:S08]  /*15ef0*/  MUFU.EX2 R10, R17 ;  /* 0x00000011000a7308 */ /* 0x000ff00000000800 */
[----:B------:R-:W2:Y:S01]  /*15f00*/  MUFU.EX2 R7, R37 ;  /* 0x0000002500077308 */ /* 0x000ea20000000800 */
        /* <DEDUP_REMOVED lines=12> */
[----:B---3--:R-:W-:Y:S02]  /*15fd0*/  FFMA.FTZ R38, R15, c[0x0][0x23c], -R0 ;  /* 0x00008f000f267a23 */ /* 0x008fe40000010800 */
[----:B-1----:R-:W-:Y:S01]  /*15fe0*/  FFMA.FTZ R15, R230, R6, R4 ;  /* 0x00000006e60f7223 */ /* 0x002fe20000010004 */
[----:B------:R-:W-:Y:S01]  /*15ff0*/  F2FP.PACK_AB R4, R11, R4 ;  /* 0x000000040b04723e */ /* 0x000fe200000000ff */
[----:B------:R-:W-:-:S02]  /*16000*/  FFMA.FTZ R60, R60, c[0x0][0x23c], -R0 ;  /* 0x00008f003c3c7a23 */ /* 0x000fc40000010800 */
[--C-:B------:R-:W-:Y:S02]  /*16010*/  FFMA.FTZ R181, R14, c[0x0][0x23c], -R0.reuse ;  /* 0x00008f000eb57a23 */ /* 0x100fe40000010800 */
[----:B------:R-:W-:Y:S01]  /*16020*/  FFMA.FTZ R39, R13, c[0x0][0x23c], -R0 ;  /* 0x00008f000d277a23 */ /* 0x000fe20000010800 */
[----:B--2---:R-:W-:Y:S02]  /*16030*/  F2FP.PACK_AB R0, R7, R10 ;  /* 0x0000000a0700723e */ /* 0x004fe400000000ff */
[C---:B------:R-:W-:Y:S02]  /*16040*/  PRMT R31, R4.reuse, 0x7610, R31 ;  /* 0x00007610041f7816 */ /* 0x040fe4000000001f */
[----:B------:R-:W-:Y:S02]  /*16050*/  PRMT R29, R4, 0x7632, R29 ;  /* 0x00007632041d7816 */ /* 0x000fe4000000001d */
[C---:B------:R-:W-:Y:S02]  /*16060*/  PRMT R32, R0.reuse, 0x7632, R32 ;  /* 0x0000763200207816 */ /* 0x040fe40000000020 */
[----:B------:R-:W-:Y:S01]  /*16070*/  PRMT R30, R0, 0x7610, R30 ;  /* 0x00007610001e7816 */ /* 0x000fe2000000001e */
[----:B------:R1:W-:Y:S01]  /*16080*/  STL [R1+0x190], R128 ;  /* 0x0001908001007387 */ /* 0x0003e20000100800 */
[----:B------:R-:W-:Y:S01]  /*16090*/  PRMT R0, R31, 0x5410, R29 ;  /* 0x000054101f007816 */ /* 0x000fe2000000001d */
[----:B------:R-:W-:-:S02]  /*160a0*/  @!P5 HADD2 R178, -R31.H0_H0, -RZ.H0_H0 ;  /* 0xa00000ff1fb2d230 */ /* 0x000fc40000000900 */
[----:B------:R-:W-:Y:S01]  /*160b0*/  @!P4 HADD2 R179, -R29.H0_H0, -RZ.H0_H0 ;  /* 0xa00000ff1db3c230 */ /* 0x000fe20000000900 */
[----:B------:R-:W-:Y:S02]  /*160c0*/  STL [R1+0x194], R131 ;  /* 0x0001948301007387 */ /* 0x000fe40000100800 */
[----:B------:R-:W-:Y:S02]  /*160d0*/  @!P5 PRMT R31, R178, 0x5410, RZ ;  /* 0x00005410b21fd816 */ /* 0x000fe400000000ff */
[----:B------:R-:W-:Y:S01]  /*160e0*/  @!P4 PRMT R29, R179, 0x5410, RZ ;  /* 0x00005410b31dc816 */ /* 0x000fe200000000ff */
[----:B-1----:R-:W2:Y:S04]  /*160f0*/  LDL.LU R128, [R1+0xec] ;  /* 0x0000ec0001807983 */ /* 0x002ea80000300800 */
[----:B------:R-:W-:Y:S04]  /*16100*/  STL [R1+0x1dc], R44 ;  /* 0x0001dc2c01007387 */ /* 0x000fe80000100800 */
[----:B------:R-:W-:Y:S04]  /*16110*/  STL [R1+0x9c], R0 ;  /* 0x00009c0001007387 */ /* 0x000fe80000100800 */
[----:B------:R1:W-:Y:S04]  /*16120*/  STL.64 [R1+0x1d0], R178 ;  /* 0x0001d0b201007387 */ /* 0x0003e80000100a00 */
[----:B-1----:R-:W3:Y:S01]  /*16130*/  LDL.LU.64 R178, [R1+0xc8] ;  /* 0x0000c80001b27983 */ /* 0x002ee20000300a00 */
[----:B------:R-:W-:-:S04]  /*16140*/  FADD.FTZ R5, R180, -R5 ;  /* 0x80000005b4057221 */ /* 0x000fc80000010000 */
[----:B------:R-:W-:-:S06]  /*16150*/  FMUL.FTZ R5, R5, c[0x0][0x23c] ;  /* 0x00008f0005057a20 */ /* 0x000fcc0000410000 */
[----:B------:R-:W1:Y:S01]  /*16160*/  MUFU.EX2 R5, R5 ;  /* 0x0000000500057308 */ /* 0x000e620000000800 */
[----:B------:R-:W-:-:S05]  /*16170*/  PRMT R0, R30, 0x5410, R32 ;  /* 0x000054101e007816 */ /* 0x000fca0000000020 */
[----:B------:R4:W-:Y:S01]  /*16180*/  STL [R1+0x98], R0 ;  /* 0x0000980001007387 */ /* 0x0009e20000100800 */
[----:B------:R-:W-:Y:S01]  /*16190*/  SHF.R.U32.HI R4, RZ, 0x18, R2 ;  /* 0x00000018ff047819 */ /* 0x000fe20000011602 */
[----:B------:R-:W-:Y:S01]  /*161a0*/  MUFU.EX2 R14, R46 ;  /* 0x0000002e000e7308 */ /* 0x000fe20000000800 */
[----:B------:R-:W-:Y:S01]  /*161b0*/  @!P3 HADD2 R63, -R30.H0_H0, -RZ.H0_H0 ;  /* 0xa00000ff1e3fb230 */ /* 0x000fe20000000900 */
[----:B-1----:R-:W-:-:S06]  /*161c0*/  FFMA.FTZ R232, R232, R5, R10 ;  /* 0x00000005e8e87223 */ /* 0x002fcc000001000a */
[----:B------:R-:W1:Y:S01]  /*161d0*/  MUFU.EX2 R10, R47 ;  /* 0x0000002f000a7308 */ /* 0x000e620000000800 */
[----:B----4-:R-:W-:-:S04]  /*161e0*/  LOP3.LUT R0, R2, 0xff, RZ, 0xc0, !PT ;  /* 0x000000ff02007812 */ /* 0x010fc800078ec0ff */
[----:B------:R-:W-:Y:S02]  /*161f0*/  ISETP.GE.U32.AND P4, PT, R233, R0, PT ;  /* 0x00000000e900720c */ /* 0x000fe40003f86070 */
[----:B------:R-:W-:Y:S02]  /*16200*/  LOP3.LUT R0, R2, 0xffff, RZ, 0xc0, !PT ;  /* 0x0000ffff02007812 */ /* 0x000fe400078ec0ff */
[----:B------:R-:W-:Y:S02]  /*16210*/  SHF.R.U32.HI R2, RZ, 0x10, R2 ;  /* 0x00000010ff027819 */ /* 0x000fe40000011602 */
[----:B------:R-:W-:Y:S02]  /*16220*/  SHF.R.U32.HI R0, RZ, 0x8, R0 ;  /* 0x00000008ff007819 */ /* 0x000fe40000011600 */
[----:B------:R-:W-:Y:S01]  /*16230*/  LOP3.LUT R2, R2, 0xff, RZ, 0xc0, !PT ;  /* 0x000000ff02027812 */ /* 0x000fe200078ec0ff */
[----:B------:R-:W-:Y:S01]  /*16240*/  @!P1 HADD2 R62, -R32.H0_H0, -RZ.H0_H0 ;  /* 0xa00000ff203e9230 */ /* 0x000fe20000000900 */
[----:B------:R-:W-:-:S02]  /*16250*/  @!P3 PRMT R30, R63, 0x5410, RZ ;  /* 0x000054103f1eb816 */ /* 0x000fc400000000ff */
[----:B------:R-:W-:Y:S01]  /*16260*/  ISETP.GE.U32.AND P3, PT, R233, R2, PT ;  /* 0x00000002e900720c */ /* 0x000fe20003f66070 */
[----:B------:R-:W-:Y:S01]  /*16270*/  IMAD.WIDE.U32 R2, R16, -0x2daee0ad, RZ ;  /* 0xd2511f5310027825 */ /* 0x000fe200078e00ff */
[----:B------:R-:W-:Y:S02]  /*16280*/  LOP3.LUT R0, R0, 0xffff, RZ, 0xc0, !PT ;  /* 0x0000ffff00007812 */ /* 0x000fe400078ec0ff */
[----:B------:R-:W-:Y:S01]  /*16290*/  @!P1 PRMT R32, R62, 0x5410, RZ ;  /* 0x000054103e209816 */ /* 0x000fe200000000ff */
[----:B------:R-:W-:Y:S01]  /*162a0*/  FADD.FTZ R15, R11, R15 ;  /* 0x0000000f0b0f7221 */ /* 0x000fe20000010000 */
[C---:B------:R-:W-:Y:S02]  /*162b0*/  ISETP.GE.U32.AND P5, PT, R233.reuse, R0, PT ;  /* 0x00000000e900720c */ /* 0x040fe40003fa6070 */
[----:B------:R-:W-:Y:S02]  /*162c0*/  ISETP.GE.U32.AND P1, PT, R233, R4, PT ;  /* 0x00000004e900720c */ /* 0x000fe40003f26070 */
[----:B------:R-:W-:Y:S01]  /*162d0*/  LOP3.LUT R0, R3, UR7, R12, 0x96, !PT ;  /* 0x0000000703007c12 */ /* 0x000fe2000f8e960c */
[----:B------:R-:W-:Y:S01]  /*162e0*/  MUFU.EX2 R4, R36 ;  /* 0x0000002400047308 */ /* 0x000fe20000000800 */
[----:B-1----:R-:W-:Y:S01]  /*162f0*/  F2FP.PACK_AB R11, R14, R10 ;  /* 0x0000000a0e0b723e */ /* 0x002fe200000000ff */
[----:B------:R-:W-:Y:S01]  /*16300*/  FADD.FTZ R232, R7, R232 ;  /* 0x000000e807e87221 */ /* 0x000fe20000010000 */
[----:B------:R-:W-:-:S05]  /*16310*/  LOP3.LUT R7, R0, 0xffff, RZ, 0xc0, !PT ;  /* 0x0000ffff00077812 */ /* 0x000fca00078ec0ff */
[----:B------:R-:W1:Y:S01]  /*16320*/  MUFU.EX2 R12, R35 ;  /* 0x00000023000c7308 */ /* 0x000e620000000800 */
[C---:B------:R-:W-:Y:S02]  /*16330*/  PRMT R28, R11.reuse, 0x7610, R28 ;  /* 0x000076100b1c7816 */ /* 0x040fe4000000001c */
[----:B------:R-:W-:Y:S02]  /*16340*/  SHF.R.U32.HI R7, RZ, 0x8, R7 ;  /* 0x00000008ff077819 */ /* 0x000fe40000011607 */
[----:B------:R-:W-:Y:S01]  /*16350*/  PRMT R27, R11, 0x7632, R27 ;  /* 0x000076320b1b7816 */ /* 0x000fe2000000001b */
[----:B------:R-:W-:Y:S01]  /*16360*/  @!P4 HADD2 R182, -R28.H0_H0, -RZ.H0_H0 ;  /* 0xa00000ff1cb6c230 */ /* 0x000fe20000000900 */
[----:B------:R-:W-:Y:S02]  /*16370*/  LOP3.LUT R7, R7, 0xffff, RZ, 0xc0, !PT ;  /* 0x0000ffff07077812 */ /* 0x000fe400078ec0ff */
[----:B------:R-:W-:Y:S02]  /*16380*/  PRMT R45, R28, 0x5410, R27 ;  /* 0x000054101c2d7816 */ /* 0x000fe4000000001b */
[----:B------:R-:W-:Y:S01]  /*16390*/  @!P4 PRMT R28, R182, 0x5410, RZ ;  /* 0x00005410b61cc816 */ /* 0x000fe200000000ff */
[----:B------:R-:W-:Y:S01]  /*163a0*/  MUFU.EX2 R13, R43 ;  /* 0x0000002b000d7308 */ /* 0x000fe20000000800 */
[----:B------:R-:W-:-:S02]  /*163b0*/  ISETP.GE.U32.AND P4, PT, R233, R7, PT ;  /* 0x00000007e900720c */ /* 0x000fc40003f86070 */
[----:B-1----:R-:W-:-:S05]  /*163c0*/  F2FP.PACK_AB R7, R12, R4 ;  /* 0x000000040c07723e */ /* 0x002fca00000000ff */
[----:B------:R-:W1:Y:S01]  /*163d0*/  MUFU.EX2 R11, R42 ;  /* 0x0000002a000b7308 */ /* 0x000e620000000800 */
[----:B------:R-:W-:Y:S01]  /*163e0*/  @!P5 HADD2 R183, -R27.H0_H0, -RZ.H0_H0 ;  /* 0xa00000ff1bb7d230 */ /* 0x000fe20000000900 */
[----:B------:R-:W-:Y:S01]  /*163f0*/  PRMT R244, R7, 0x7632, R244 ;  /* 0x0000763207f47816 */ /* 0x000fe200000000f4 */
[----:B------:R-:W-:Y:S01]  /*16400*/  FADD.FTZ R232, R4, R232 ;  /* 0x000000e804e87221 */ /* 0x000fe20000010000 */
[----:B------:R-:W-:Y:S02]  /*16410*/  LOP3.LUT R4, R0, 0xff, RZ, 0xc0, !PT ;  /* 0x000000ff00047812 */ /* 0x000fe400078ec0ff */
[----:B------:R-:W-:Y:S01]  /*16420*/  @!P5 PRMT R27, R183, 0x5410, RZ ;  /* 0x00005410b71bd816 */ /* 0x000fe200000000ff */
[----:B------:R-:W-:Y:S01]  /*16430*/  @!P1 HADD2 R184, -R244.H0_H0, -RZ.H0_H0 ;  /* 0xa00000fff4b89230 */ /* 0x000fe20000000900 */
[----:B------:R-:W-:Y:S02]  /*16440*/  PRMT R34, R7, 0x7610, R34 ;  /* 0x0000761007227816 */ /* 0x000fe40000000022 */
[----:B------:R-:W-:-:S02]  /*16450*/  ISETP.GE.U32.AND P5, PT, R233, R4, PT ;  /* 0x00000004e900720c */ /* 0x000fc40003fa6070 */
[----:B------:R-:W-:Y:S02]  /*16460*/  SHF.R.U32.HI R4, RZ, 0x18, R0 ;  /* 0x00000018ff047819 */ /* 0x000fe40000011600 */
[----:B------:R-:W-:Y:S02]  /*16470*/  PRMT R180, R34, 0x5410, R244 ;  /* 0x0000541022b47816 */ /* 0x000fe400000000f4 */
[----:B------:R-:W-:Y:S02]  /*16480*/  @!P1 PRMT R244, R184, 0x5410, RZ ;  /* 0x00005410b8f49816 */ /* 0x000fe400000000ff */
[----:B------:R-:W-:Y:S02]  /*16490*/  ISETP.GE.U32.AND P1, PT, R233, R4, PT ;  /* 0x00000004e900720c */ /* 0x000fe40003f26070 */
[----:B-1----:R-:W-:Y:S01]  /*164a0*/  F2FP.PACK_AB R4, R11, R13 ;  /* 0x0000000d0b04723e */ /* 0x002fe200000000ff */
[----:B------:R-:W-:Y:S02]  /*164b0*/  FADD.FTZ R15, R10, R15 ;  /* 0x0000000f0a0f7221 */ /* 0x000fe40000010000 */
[----:B------:R-:W-:Y:S01]  /*164c0*/  MUFU.EX2 R10, R23 ;  /* 0x00000017000a7308 */ /* 0x000fe20000000800 */
[----:B------:R-:W-:-:S02]  /*164d0*/  PRMT R243, R4, 0x7610, R243 ;  /* 0x0000761004f37816 */ /* 0x000fc400000000f3 */
[----:B------:R-:W-:Y:S02]  /*164e0*/  PRMT R242, R4, 0x7632, R242 ;  /* 0x0000763204f27816 */ /* 0x000fe400000000f2 */
[----:B------:R-:W-:-:S03]  /*164f0*/  SHF.R.U32.HI R0, RZ, 0x10, R0 ;  /* 0x00000010ff007819 */ /* 0x000fc60000011600 */
[----:B------:R-:W1:Y:S01]  /*16500*/  MUFU.EX2 R4, R33 ;  /* 0x0000002100047308 */ /* 0x000e620000000800 */
[----:B------:R-:W-:Y:S01]  /*16510*/  @!P3 HADD2 R187, -R34.H0_H0, -RZ.H0_H0 ;  /* 0xa00000ff22bbb230 */ /* 0x000fe20000000900 */
[----:B------:R-:W-:Y:S01]  /*16520*/  LOP3.LUT R0, R0, 0xff, RZ, 0xc0, !PT ;  /* 0x000000ff00007812 */ /* 0x000fe200078ec0ff */
[----:B------:R-:W-:-:S03]  /*16530*/  @!P5 HADD2 R186, -R243.H0_H0, -RZ.H0_H0 ;  /* 0xa00000fff3bad230 */ /* 0x000fc60000000900 */
[----:B------:R-:W-:Y:S02]  /*16540*/  @!P3 PRMT R34, R187, 0x5410, RZ ;  /* 0x00005410bb22b816 */ /* 0x000fe400000000ff */
[----:B------:R-:W-:Y:S02]  /*16550*/  ISETP.GE.U32.AND P3, PT, R233, R0, PT ;  /* 0x00000000e900720c */ /* 0x000fe40003f66070 */
[----:B------:R-:W-:Y:S01]  /*16560*/  LOP3.LUT R0, R2, 0xff, RZ, 0xc0, !PT ;  /* 0x000000ff02007812 */ /* 0x000fe200078ec0ff */
[----:B------:R-:W-:Y:S01]  /*16570*/  FADD.FTZ R17, R14, R15 ;  /* 0x0000000f0e117221 */ /* 0x000fe20000010000 */
[----:B------:R-:W-:Y:S01]  /*16580*/  PRMT R189, R243, 0x5410, R242 ;  /* 0x00005410f3bd7816 */ /* 0x000fe200000000f2 */
[----:B------:R-:W-:Y:S01]  /*16590*/  MUFU.EX2 R7, R41 ;  /* 0x0000002900077308 */ /* 0x000fe20000000800 */
[----:B------:R-:W-:Y:S02]  /*165a0*/  @!P5 PRMT R243, R186, 0x5410, RZ ;  /* 0x00005410baf3d816 */ /* 0x000fe400000000ff */
[----:B------:R-:W-:-:S02]  /*165b0*/  ISETP.GE.U32.AND P5, PT, R233, R0, PT ;  /* 0x00000000e900720c */ /* 0x000fc40003fa6070 */
[----:B-1----:R-:W-:-:S03]  /*165c0*/  F2FP.PACK_AB R0, R4, R10 ;  /* 0x0000000a0400723e */ /* 0x002fc600000000ff */
[----:B------:R-:W1:Y:S01]  /*165d0*/  MUFU.EX2 R15, R40 ;  /* 0x00000028000f7308 */ /* 0x000e620000000800 */
[C---:B------:R-:W-:Y:S02]  /*165e0*/  PRMT R240, R0.reuse, 0x7632, R240 ;  /* 0x0000763200f07816 */ /* 0x040fe400000000f0 */
[----:B------:R-:W-:Y:S02]  /*165f0*/  PRMT R239, R0, 0x7610, R239 ;  /* 0x0000761000ef7816 */ /* 0x000fe400000000ef */
[----:B------:R-:W-:Y:S01]  /*16600*/  LOP3.LUT R0, R2, 0xffff, RZ, 0xc0, !PT ;  /* 0x0000ffff02007812 */ /* 0x000fe200078ec0ff */
[----:B------:R-:W-:-:S03]  /*16610*/  UIADD3 UR12, UR12, -0x1, URZ ;  /* 0xffffffff0c0c7890 */ /* 0x000fc6000fffe03f */
[----:B------:R-:W-:Y:S01]  /*16620*/  SHF.R.U32.HI R0, RZ, 0x8, R0 ;  /* 0x00000008ff007819 */ /* 0x000fe20000011600 */
[----:B------:R-:W-:Y:S01]  /*16630*/  @!P4 HADD2 R185, -R242.H0_H0, -RZ.H0_H0 ;  /* 0xa00000fff2b9c230 */ /* 0x000fe20000000900 */
[--C-:B------:R-:W-:Y:S01]  /*16640*/  SHF.R.U32.HI R16, RZ, 0x10, R2.reuse ;  /* 0x00000010ff107819 */ /* 0x100fe20000011602 */
[----:B------:R-:W-:Y:S01]  /*16650*/  ULOP3.LUT UR12, UR12, UR41, URZ, 0x3c, !UPT ;  /* 0x000000290c0c7292 */ /* 0x000fe2000f8e3c3f */
[----:B------:R-:W-:Y:S02]  /*16660*/  LOP3.LUT R0, R0, 0xffff, RZ, 0xc0, !PT ;  /* 0x0000ffff00007812 */ /* 0x000fe400078ec0ff */
[----:B------:R-:W-:Y:S02]  /*16670*/  SHF.R.U32.HI R3, RZ, 0x18, R2 ;  /* 0x00000018ff037819 */ /* 0x000fe40000011602 */
[----:B-1----:R-:W-:Y:S02]  /*16680*/  F2FP.PACK_AB R2, R15, R7 ;  /* 0x000000070f02723e */ /* 0x002fe400000000ff */
[----:B------:R-:W-:Y:S01]  /*16690*/  @!P4 PRMT R242, R185, 0x5410, RZ ;  /* 0x00005410b9f2c816 */ /* 0x000fe200000000ff */
[----:B------:R-:W-:Y:S01]  /*166a0*/  MUFU.EX2 R14, R26 ;  /* 0x0000001a000e7308 */ /* 0x000fe20000000800 */
[----:B------:R-:W-:-:S02]  /*166b0*/  ISETP.GE.U32.AND P4, PT, R233, R0, PT ;  /* 0x00000000e900720c */ /* 0x000fc40003f86070 */
[C---:B------:R-:W-:Y:S02]  /*166c0*/  PRMT R238, R2.reuse, 0x7610, R238 ;  /* 0x0000761002ee7816 */ /* 0x040fe400000000ee */
[----:B------:R-:W-:Y:S02]  /*166d0*/  PRMT R235, R2, 0x7632, R235 ;  /* 0x0000763202eb7816 */ /* 0x000fe400000000eb */
[----:B------:R-:W-:Y:S01]  /*166e0*/  LOP3.LUT R2, R16, 0xff, RZ, 0xc0, !PT ;  /* 0x000000ff10027812 */ /* 0x000fe200078ec0ff */
[----:B------:R-:W1:Y:S01]  /*166f0*/  MUFU.EX2 R0, R24 ;  /* 0x0000001800007308 */ /* 0x000e620000000800 */
[----:B------:R-:W-:Y:S02]  /*16700*/  FADD.FTZ R12, R12, R232 ;  /* 0x000000e80c0c7221 */ /* 0x000fe40000010000 */
[----:B------:R-:W-:Y:S02]  /*16710*/  FADD.FTZ R13, R13, R17 ;  /* 0x000000110d0d7221 */ /* 0x000fe40000010000 */
[----:B------:R-:W-:Y:S01]  /*16720*/  FADD.FTZ R10, R10, R12 ;  /* 0x0000000c0a0a7221 */ /* 0x000fe20000010000 */
[----:B------:R-:W-:Y:S01]  /*16730*/  @!P3 HADD2 R196, -R239.H0_H0, -RZ.H0_H0 ;  /* 0xa00000ffefc4b230 */ /* 0x000fe20000000900 */
[----:B------:R-:W-:Y:S01]  /*16740*/  FADD.FTZ R11, R11, R13 ;  /* 0x0000000d0b0b7221 */ /* 0x000fe20000010000 */
[----:B------:R-:W-:Y:S01]  /*16750*/  @!P1 HADD2 R195, -R240.H0_H0, -RZ.H0_H0 ;  /* 0xa00000fff0c39230 */ /* 0x000fe20000000900 */
[----:B------:R-:W-:Y:S01]  /*16760*/  FADD.FTZ R4, R4, R10 ;  /* 0x0000000a04047221 */ /* 0x000fe20000010000 */
[----:B------:R4:W-:Y:S01]  /*16770*/  STL [R1+0x198], R244 ;  /* 0x000198f401007387 */ /* 0x0009e20000100800 */
[----:B------:R-:W-:-:S03]  /*16780*/  FADD.FTZ R23, R7, R11 ;  /* 0x0000000b07177221 */ /* 0x000fc60000010000 */
[----:B------:R-:W-:Y:S01]  /*16790*/  STL [R1+0x19c], R189 ;  /* 0x00019cbd01007387 */ /* 0x000fe20000100800 */
[----:B-1----:R-:W-:-:S03]  /*167a0*/  FADD.FTZ R24, R0, R4 ;  /* 0x0000000400187221 */ /* 0x002fc60000010000 */
[----:B------:R1:W-:Y:S04]  /*167b0*/  STL [R1+0x1a0], R243 ;  /* 0x0001a0f301007387 */ /* 0x0003e80000100800 */
[----:B------:R-:W-:Y:S01]  /*167c0*/  STL [R1+0x1a4], R242 ;  /* 0x0001a4f201007387 */ /* 0x000fe20000100800 */
[----:B----4-:R-:W-:Y:S02]  /*167d0*/  PRMT R244, R239, 0x5410, R240 ;  /* 0x00005410eff47816 */ /* 0x010fe400000000f0 */
[----:B------:R-:W-:Y:S02]  /*167e0*/  @!P3 PRMT R239, R196, 0x5410, RZ ;  /* 0x00005410c4efb816 */ /* 0x000fe400000000ff */
[----:B------:R-:W-:Y:S02]  /*167f0*/  @!P1 PRMT R240, R195, 0x5410, RZ ;  /* 0x00005410c3f09816 */ /* 0x000fe400000000ff */
[----:B------:R-:W-:-:S02]  /*16800*/  ISETP.GE.U32.AND P3, PT, R233, R2, PT ;  /* 0x00000002e900720c */ /* 0x000fc40003f66070 */
[----:B------:R-:W-:Y:S02]  /*16810*/  F2FP.PACK_AB R2, R14, R0 ;  /* 0x000000000e02723e */ /* 0x000fe400000000ff */
[----:B------:R-:W-:Y:S01]  /*16820*/  FSEL R0, R130, RZ, P6 ;  /* 0x000000ff82007208 */ /* 0x000fe20003000000 */
[----:B------:R4:W-:Y:S04]  /*16830*/  STL [R1+0x1a8], R240 ;  /* 0x0001a8f001007387 */ /* 0x0009e80000100800 */
[----:B------:R2:W-:Y:S01]  /*16840*/  STL [R1+0x1b4], R239 ;  /* 0x0001b4ef01007387 */ /* 0x0005e20000100800 */
[----:B------:R-:W-:Y:S02]  /*16850*/  FADD.FTZ R18, R123, -R0 ;  /* 0x800000007b127221 */ /* 0x000fe40000010000 */
[----:B-1----:R-:W-:Y:S01]  /*16860*/  IMAD.MOV.U32 R243, RZ, RZ, R38 ;  /* 0x000000fffff37224 */ /* 0x002fe200078e0026 */
[----:B------:R-:W-:-:S02]  /*16870*/  PRMT R232, R2, 0x7632, R232 ;  /* 0x0000763202e87816 */ /* 0x000fc400000000e8 */
[----:B------:R-:W-:Y:S02]  /*16880*/  PRMT R231, R2, 0x7610, R231 ;  /* 0x0000761002e77816 */ /* 0x000fe400000000e7 */
[----:B---3--:R-:W-:-:S05]  /*16890*/  LOP3.LUT R16, R179, UR12, RZ, 0x3c, !PT ;  /* 0x0000000cb3107c12 */ /* 0x008fca000f8e3cff */
[----:B------:R-:W-:-:S05]  /*168a0*/  IMAD.WIDE.U32 R16, R16, -0x326172a9, RZ ;  /* 0xcd9e8d5710107825 */ /* 0x000fca00078e00ff */
[----:B--2---:R-:W-:-:S05]  /*168b0*/  LOP3.LUT R10, R17, UR9, R128, 0x96, !PT ;  /* 0x00000009110a7c12 */ /* 0x004fca000f8e9680 */
[----:B------:R-:W-:-:S05]  /*168c0*/  IMAD.WIDE.U32 R10, R10, -0x2daee0ad, RZ ;  /* 0xd2511f530a0a7825 */ /* 0x000fca00078e00ff */
[----:B------:R-:W-:Y:S02]  /*168d0*/  LOP3.LUT R12, R11, UR26, R118, 0x96, !PT ;  /* 0x0000001a0b0c7c12 */ /* 0x000fe4000f8e9676 */
[----:B------:R-:W2:Y:S04]  /*168e0*/  LDL.LU.64 R118, [R1+0x1e8] ;  /* 0x0001e80001767983 */ /* 0x000ea80000300a00 */
[----:B------:R-:W3:Y:S04]  /*168f0*/  LDL.LU R123, [R1+0x1e0] ;  /* 0x0001e000017b7983 */ /* 0x000ee80000300800 */
[----:B------:R-:W2:Y:S01]  /*16900*/  LDL R38, [R1+0x100] ;  /* 0x0001000001267983 */ /* 0x000ea20000100800 */
[----:B------:R-:W-:Y:S01]  /*16910*/  IMAD.WIDE.U32 R12, R12, -0x326172a9, RZ ;  /* 0xcd9e8d570c0c7825 */ /* 0x000fe200078e00ff */
[----:B------:R-:W-:-:S02]  /*16920*/  LOP3.LUT R2, R9, UR11, R16, 0x96, !PT ;  /* 0x0000000b09027c12 */ /* 0x000fc4000f8e9610 */
[----:B------:R-:W-:Y:S02]  /*16930*/  ISETP.GE.U32.AND P1, PT, R233, R3, PT ;  /* 0x00000003e900720c */ /* 0x000fe40003f26070 */
[----:B------:R-:W-:Y:S01]  /*16940*/  LOP3.LUT R8, R13, UR14, R8, 0x96, !PT ;  /* 0x0000000e0d087c12 */ /* 0x000fe2000f8e9608 */
[----:B------:R-:W-:-:S04]  /*16950*/  IMAD.WIDE.U32 R2, R2, -0x2daee0ad, RZ ;  /* 0xd2511f5302027825 */ /* 0x000fc800078e00ff */
[----:B------:R-:W-:Y:S01]  /*16960*/  IMAD.WIDE.U32 R8, R8, -0x2daee0ad, RZ ;  /* 0xd2511f5308087825 */ /* 0x000fe200078e00ff */
[----:B------:R-:W-:-:S04]  /*16970*/  LOP3.LUT R3, R3, UR10, R10, 0x96, !PT ;  /* 0x0000000a03037c12 */ /* 0x000fc8000f8e960a */
[----:B------:R-:W-:Y:S01]  /*16980*/  LOP3.LUT R9, R9, UR27, R2, 0x96, !PT ;  /* 0x0000001b09097c12 */ /* 0x000fe2000f8e9602 */
[----:B------:R-:W-:-:S05]  /*16990*/  IMAD.WIDE.U32 R2, R3, -0x326172a9, RZ ;  /* 0xcd9e8d5703027825 */ /* 0x000fca00078e00ff */
[----:B------:R-:W-:-:S05]  /*169a0*/  LOP3.LUT R10, R3, UR28, R12, 0x96, !PT ;  /* 0x0000001c030a7c12 */ /* 0x000fca000f8e960c */
[----:B------:R-:W-:-:S05]  /*169b0*/  IMAD.WIDE.U32 R10, R10, -0x2daee0ad, RZ ;  /* 0xd2511f530a0a7825 */ /* 0x000fca00078e00ff */
[----:B------:R-:W-:Y:S01]  /*169c0*/  LOP3.LUT R3, R11, UR13, R8, 0x96, !PT ;  /* 0x0000000d0b037c12 */ /* 0x000fe2000f8e9608 */
[----:B------:R-:W-:-:S05]  /*169d0*/  IMAD.WIDE.U32 R8, R9, -0x326172a9, RZ ;  /* 0xcd9e8d5709087825 */ /* 0x000fca00078e00ff */
[----:B------:R-:W-:Y:S01]  /*169e0*/  LOP3.LUT R13, R9, UR15, R2, 0x96, !PT ;  /* 0x0000000f090d7c12 */ /* 0x000fe2000f8e9602 */
[----:B------:R-:W-:Y:S01]  /*169f0*/  IMAD.WIDE.U32 R2, R3, -0x326172a9, RZ ;  /* 0xcd9e8d5703027825 */ /* 0x000fe200078e00ff */
[----:B------:R-:W-:-:S04]  /*16a00*/  @!P5 HADD2 R200, -R238.H0_H0, -RZ.H0_H0 ;  /* 0xa00000ffeec8d230 */ /* 0x000fc80000000900 */
[----:B------:R-:W-:Y:S02]  /*16a10*/  LOP3.LUT R0, R3, UR6, R8, 0x96, !PT ;  /* 0x0000000603007c12 */ /* 0x000fe4000f8e9608 */
[----:B------:R-:W-:Y:S02]  /*16a20*/  PRMT R192, R238, 0x5410, R235 ;  /* 0x00005410eec07816 */ /* 0x000fe400000000eb */
[----:B------:R-:W-:Y:S02]  /*16a30*/  LOP3.LUT R4, R0, 0xff, RZ, 0xc0, !PT ;  /* 0x000000ff00047812 */ /* 0x000fe400078ec0ff */
[----:B------:R-:W-:Y:S02]  /*16a40*/  @!P5 PRMT R238, R200, 0x5410, RZ ;  /* 0x00005410c8eed816 */ /* 0x000fe400000000ff */
[----:B------:R-:W-:Y:S02]  /*16a50*/  ISETP.GE.U32.AND P5, PT, R233, R4, PT ;  /* 0x00000004e900720c */ /* 0x000fe40003fa6070 */
[----:B------:R-:W-:-:S04]  /*16a60*/  LOP3.LUT R4, R0, 0xffff, RZ, 0xc0, !PT ;  /* 0x0000ffff00047812 */ /* 0x000fc800078ec0ff */
[----:B------:R-:W-:Y:S01]  /*16a70*/  SHF.R.U32.HI R4, RZ, 0x8, R4 ;  /* 0x00000008ff047819 */ /* 0x000fe20000011604 */
[----:B------:R-:W-:-:S03]  /*16a80*/  IMAD.MOV.U32 R131, RZ, RZ, R22 ;  /* 0x000000ffff837224 */ /* 0x000fc600078e0016 */
[----:B------:R-:W-:Y:S01]  /*16a90*/  LOP3.LUT R4, R4, 0xffff, RZ, 0xc0, !PT ;  /* 0x0000ffff04047812 */ /* 0x000fe200078ec0ff */
[----:B------:R-:W-:Y:S01]  /*16aa0*/  IMAD.MOV.U32 R44, RZ, RZ, R19 ;  /* 0x000000ffff2c7224 */ /* 0x000fe200078e0013 */
[----:B------:R-:W-:Y:S02]  /*16ab0*/  MUFU.EX2 R22, R201 ;  /* 0x000000c900167308 */ /* 0x000fe40000000800 */
[----:B------:R-:W-:Y:S02]  /*16ac0*/  ISETP.GE.U32.AND P6, PT, R233, R4, PT ;  /* 0x00000004e900720c */ /* 0x000fe40003fc6070 */
[----:B------:R-:W-:Y:S01]  /*16ad0*/  SHF.R.U32.HI R4, RZ, 0x10, R0 ;  /* 0x00000010ff047819 */ /* 0x000fe20000011600 */
[----:B------:R-:W-:-:S03]  /*16ae0*/  @!P1 HADD2 R197, -R232.H0_H0, -RZ.H0_H0 ;  /* 0xa00000ffe8c59230 */ /* 0x000fc60000000900 */
[----:B------:R-:W1:Y:S01]  /*16af0*/  MUFU.EX2 R19, R202 ;  /* 0x000000ca00137308 */ /* 0x000e620000000800 */
[----:B------:R-:W-:Y:S02]  /*16b00*/  SHF.R.U32.HI R9, RZ, 0x18, R0 ;  /* 0x00000018ff097819 */ /* 0x000fe40000011600 */
[----:B------:R-:W-:Y:S01]  /*16b10*/  LOP3.LUT R0, R4, 0xff, RZ, 0xc0, !PT ;  /* 0x000000ff04007812 */ /* 0x000fe200078ec0ff */
[----:B------:R-:W-:Y:S01]  /*16b20*/  @!P3 HADD2 R199, -R231.H0_H0, -RZ.H0_H0 ;  /* 0xa00000ffe7c7b230 */ /* 0x000fe20000000900 */
[----:B------:R-:W-:Y:S02]  /*16b30*/  PRMT R193, R231, 0x5410, R232 ;  /* 0x00005410e7c17816 */ /* 0x000fe400000000e8 */
[----:B------:R-:W-:Y:S02]  /*16b40*/  @!P1 PRMT R232, R197, 0x5410, RZ ;  /* 0x00005410c5e89816 */ /* 0x000fe400000000ff */
[----:B------:R-:W-:Y:S02]  /*16b50*/  ISETP.GE.U32.AND P1, PT, R233, R0, PT ;  /* 0x00000000e900720c */ /* 0x000fe40003f26070 */
[----:B------:R-:W-:Y:S01]  /*16b60*/  LOP3.LUT R0, R2, 0xff, RZ, 0xc0, !PT ;  /* 0x000000ff02007812 */ /* 0x000fe200078ec0ff */
[----:B------:R-:W-:Y:S01]  /*16b70*/  FMUL.FTZ R18, R18, c[0x0][0x23c] ;  /* 0x00008f0012127a20 */ /* 0x000fe20000410000 */
[----:B------:R-:W-:Y:S01]  /*16b80*/  @!P4 HADD2 R198, -R235.H0_H0, -RZ.H0_H0 ;  /* 0xa00000ffebc6c230 */ /* 0x000fe20000000900 */
[----:B------:R-:W-:Y:S01]  /*16b90*/  @!P3 PRMT R231, R199, 0x5410, RZ ;  /* 0x00005410c7e7b816 */ /* 0x000fe200000000ff */
[----:B------:R-:W-:Y:S01]  /*16ba0*/  FADD.FTZ R36, R15, R23 ;  /* 0x000000170f247221 */ /* 0x000fe20000010000 */
[----:B------:R-:W-:-:S02]  /*16bb0*/  ISETP.GE.U32.AND P3, PT, R233, R0, PT ;  /* 0x00000000e900720c */ /* 0x000fc40003f66070 */
[----:B------:R-:W-:Y:S01]  /*16bc0*/  LOP3.LUT R15, R2, 0xffff, RZ, 0xc0, !PT ;  /* 0x0000ffff020f7812 */ /* 0x000fe200078ec0ff */
[----:B------:R-:W-:Y:S01]  /*16bd0*/  MUFU.EX2 R8, R172 ;  /* 0x000000ac00087308 */ /* 0x000fe20000000800 */
[--C-:B------:R-:W-:Y:S02]  /*16be0*/  SHF.R.U32.HI R0, RZ, 0x18, R2.reuse ;  /* 0x00000018ff007819 */ /* 0x100fe40000011602 */
[----:B------:R-:W-:Y:S02]  /*16bf0*/  SHF.R.U32.HI R3, RZ, 0x10, R2 ;  /* 0x00000010ff037819 */ /* 0x000fe40000011602 */
[----:B-1----:R-:W-:-:S03]  /*16c00*/  F2FP.PACK_AB R2, R19, R22 ;  /* 0x000000161302723e */ /* 0x002fc600000000ff */
[----:B------:R-:W1:Y:S01]  /*16c10*/  MUFU.EX2 R4, R18 ;  /* 0x0000001200047308 */ /* 0x000e620000000800 */
[----:B------:R-:W-:Y:S02]  /*16c20*/  @!P4 PRMT R235, R198, 0x5410, RZ ;  /* 0x00005410c6ebc816 */ /* 0x000fe400000000ff */
[----:B------:R-:W-:Y:S02]  /*16c30*/  ISETP.GE.U32.AND P4, PT, R233, R9, PT ;  /* 0x00000009e900720c */ /* 0x000fe40003f86070 */
[----:B------:R-:W-:-:S03]  /*16c40*/  FSEL R9, R129, RZ, P2 ;  /* 0x000000ff81097208 */ /* 0x000fc60001000000 */
[----:B------:R-:W1:Y:S01]  /*16c50*/  MUFU.EX2 R7, R174 ;  /* 0x000000ae00077308 */ /* 0x000e620000000800 */
[C---:B------:R-:W-:Y:S02]  /*16c60*/  PRMT R230, R2.reuse, 0x7610, R230 ;  /* 0x0000761002e67816 */ /* 0x040fe400000000e6 */
[----:B------:R-:W-:Y:S02]  /*16c70*/  ISETP.GE.U32.AND P2, PT, R233, R0, PT ;  /* 0x00000000e900720c */ /* 0x000fe40003f46070 */
[----:B------:R-:W-:-:S03]  /*16c80*/  PRMT R229, R2, 0x7632, R229 ;  /* 0x0000763202e57816 */ /* 0x000fc600000000e5 */
[----:B------:R-:W4:Y:S01]  /*16c90*/  MUFU.EX2 R0, R208 ;  /* 0x000000d000007308 */ /* 0x000f220000000800 */
[----:B------:R-:W-:Y:S01]  /*16ca0*/  @!P5 HADD2 R212, -R230.H0_H0, -RZ.H0_H0 ;  /* 0xa00000ffe6d4d230 */ /* 0x000fe20000000900 */
[----:B------:R-:W-:-:S06]  /*16cb0*/  LOP3.LUT R2, R3, 0xff, RZ, 0xc0, !PT ;  /* 0x000000ff03027812 */ /* 0x000fcc00078ec0ff */
[----:B------:R-:W4:Y:S01]  /*16cc0*/  MUFU.EX2 R12, R209 ;  /* 0x000000d1000c7308 */ /* 0x000f220000000800 */
[----:B------:R-:W-:Y:S01]  /*16cd0*/  IMAD.MOV.U32 R63, RZ, RZ, R39 ;  /* 0x000000ffff3f7224 */ /* 0x000fe200078e0027 */
[----:B------:R-:W-:Y:S01]  /*16ce0*/  PRMT R39, R230, 0x5410, R229 ;  /* 0x00005410e6277816 */ /* 0x000fe200000000e5 */
[----:B------:R-:W-:Y:S01]  /*16cf0*/  IMAD.MOV.U32 R37, RZ, RZ, R190 ;  /* 0x000000ffff257224 */ /* 0x000fe200078e00be */
[----:B------:R-:W-:Y:S01]  /*16d00*/  @!P5 PRMT R230, R212, 0x5410, RZ ;  /* 0x00005410d4e6d816 */ /* 0x000fe200000000ff */
[----:B-1----:R-:W-:Y:S01]  /*16d10*/  FFMA.FTZ R236, R236, R4, R8 ;  /* 0x00000004ecec7223 */ /* 0x002fe20000010008 */
[----:B------:R-:W-:Y:S01]  /*16d20*/  ISETP.GE.U32.AND P5, PT, R233, R2, PT ;  /* 0x00000002e900720c */ /* 0x000fe20003fa6070 */
[----:B------:R-:W-:Y:S01]  /*16d30*/  IMAD.WIDE.U32 R2, R13, -0x2daee0ad, RZ ;  /* 0xd2511f530d027825 */ /* 0x000fe200078e00ff */
[----:B------:R-:W-:-:S03]  /*16d40*/  F2FP.PACK_AB R40, R7, R8 ;  /* 0x000000080728723e */ /* 0x000fc600000000ff */
[----:B------:R-:W-:Y:S02]  /*16d50*/  FADD.FTZ R14, R14, R24 ;  /* 0x000000180e0e7221 */ /* 0x000fe40000010000 */
[----:B------:R-:W-:Y:S01]  /*16d60*/  FADD.FTZ R8, R37, -R9 ;  /* 0x8000000925087221 */ /* 0x000fe20000010000 */
[----:B------:R-:W-:Y:S01]  /*16d70*/  LOP3.LUT R23, R2, 0xffff, RZ, 0xc0, !PT ;  /* 0x0000ffff02177812 */ /* 0x000fe200078ec0ff */
[----:B------:R-:W-:Y:S01]  /*16d80*/  FADD.FTZ R236, R7, R236 ;  /* 0x000000ec07ec7221 */ /* 0x000fe20000010000 */
[----:B------:R-:W-:Y:S01]  /*16d90*/  LOP3.LUT R7, R3, UR7, R10, 0x96, !PT ;  /* 0x0000000703077c12 */ /* 0x000fe2000f8e960a */
[----:B----4-:R-:W-:Y:S01]  /*16da0*/  FADD.FTZ R14, R0, R14 ;  /* 0x0000000e000e7221 */ /* 0x010fe20000010000 */
[----:B------:R-:W-:Y:S01]  /*16db0*/  F2FP.PACK_AB R3, R12, R0 ;  /* 0x000000000c03723e */ /* 0x000fe200000000ff */
[----:B------:R-:W-:Y:S01]  /*16dc0*/  FMUL.FTZ R0, R8, c[0x0][0x23c] ;  /* 0x00008f0008007a20 */ /* 0x000fe20000410000 */
[----:B------:R-:W-:Y:S01]  /*16dd0*/  MUFU.EX2 R9, R175 ;  /* 0x000000af00097308 */ /* 0x000fe20000000800 */
[----:B------:R-:W-:-:S02]  /*16de0*/  LOP3.LUT R13, R2, 0xff, RZ, 0xc0, !PT ;  /* 0x000000ff020d7812 */ /* 0x000fc400078ec0ff */
[--C-:B------:R-:W-:Y:S02]  /*16df0*/  SHF.R.U32.HI R18, RZ, 0x10, R2.reuse ;  /* 0x00000010ff127819 */ /* 0x100fe40000011602 */
[----:B------:R-:W-:-:S03]  /*16e00*/  SHF.R.U32.HI R10, RZ, 0x18, R2 ;  /* 0x00000018ff0a7819 */ /* 0x000fc60000011602 */
[----:B------:R-:W1:Y:S01]  /*16e10*/  MUFU.EX2 R0, R0 ;  /* 0x0000000000007308 */ /* 0x000e620000000800 */
[----:B------:R-:W-:Y:S02]  /*16e20*/  SHF.R.U32.HI R8, RZ, 0x8, R15 ;  /* 0x00000008ff087819 */ /* 0x000fe4000001160f */
[C---:B------:R-:W-:Y:S02]  /*16e30*/  PRMT R228, R3.reuse, 0x7632, R228 ;  /* 0x0000763203e47816 */ /* 0x040fe400000000e4 */
[----:B------:R-:W-:-:S03]  /*16e40*/  PRMT R227, R3, 0x7610, R227 ;  /* 0x0000761003e37816 */ /* 0x000fc600000000e3 */
[----:B------:R-:W4:Y:S01]  /*16e50*/  MUFU.EX2 R2, R177 ;  /* 0x000000b100027308 */ /* 0x000f220000000800 */
[----:B------:R-:W-:-:S07]  /*16e60*/  LOP3.LUT R3, R8, 0xffff, RZ, 0xc0, !PT ;  /* 0x0000ffff08037812 */ /* 0x000fce00078ec0ff */
[----:B------:R-:W1:Y:S08]  /*16e70*/  MUFU.EX2 R11, R173 ;  /* 0x000000ad000b7308 */ /* 0x000e700000000800 */
[----:B------:R-:W-:Y:S08]  /*16e80*/  MUFU.EX2 R25, R203 ;  /* 0x000000cb00197308 */ /* 0x000ff00000000800 */
[----:B------:R-:W4:Y:S01]  /*16e90*/  MUFU.EX2 R35, R204 ;  /* 0x000000cc00237308 */ /* 0x000f220000000800 */
[----:B------:R-:W-:-:S07]  /*16ea0*/  @!P6 HADD2 R215, -R229.H0_H0, -RZ.H0_H0 ;  /* 0xa00000ffe5d7e230 */ /* 0x000fce0000000900 */
[----:B------:R-:W4:Y:S01]  /*16eb0*/  MUFU.EX2 R8, R65 ;  /* 0x0000004100087308 */ /* 0x000f220000000800 */
[----:B-1----:R-:W-:Y:S01]  /*16ec0*/  FFMA.FTZ R237, R237, R0, R9 ;  /* 0x00000000eded7223 */ /* 0x002fe20000010009 */
[----:B------:R-:W-:Y:S01]  /*16ed0*/  @!P1 HADD2 R217, -R227.H0_H0, -RZ.H0_H0 ;  /* 0xa00000ffe3d99230 */ /* 0x000fe20000000900 */
[C---:B----4-:R-:W-:Y:S02]  /*16ee0*/  F2FP.PACK_AB R50, R2.reuse, R9 ;  /* 0x000000090232723e */ /* 0x050fe400000000ff */
[----:B------:R-:W-:Y:S01]  /*16ef0*/  FADD.FTZ R237, R2, R237 ;  /* 0x000000ed02ed7221 */ /* 0x000fe20000010000 */
[----:B------:R-:W-:Y:S01]  /*16f00*/  @!P6 PRMT R229, R215, 0x5410, RZ ;  /* 0x00005410d7e5e816 */ /* 0x000fe200000000ff */
[----:B------:R-:W-:Y:S01]  /*16f10*/  FADD.FTZ R2, R11, R236 ;  /* 0x000000ec0b027221 */ /* 0x000fe20000010000 */
[----:B------:R-:W-:Y:S02]  /*16f20*/  ISETP.GE.U32.AND P6, PT, R233, R3, PT ;  /* 0x00000003e900720c */ /* 0x000fe40003fc6070 */
[----:B------:R-:W-:Y:S01]  /*16f30*/  PRMT R208, R227, 0x5410, R228 ;  /* 0x00005410e3d07816 */ /* 0x000fe200000000e4 */
[----:B------:R-:W1:Y:S01]  /*16f40*/  MUFU.EX2 R3, R176 ;  /* 0x000000b000037308 */ /* 0x000e620000000800 */
[----:B------:R-:W-:-:S02]  /*16f50*/  @!P1 PRMT R227, R217, 0x5410, RZ ;  /* 0x00005410d9e39816 */ /* 0x000fc400000000ff */
[----:B------:R-:W-:Y:S02]  /*16f60*/  ISETP.GE.U32.AND P1, PT, R233, R10, PT ;  /* 0x0000000ae900720c */ /* 0x000fe40003f26070 */
[----:B------:R-:W-:Y:S01]  /*16f70*/  F2FP.PACK_AB R9, R35, R25 ;  /* 0x000000192309723e */ /* 0x000fe200000000ff */
[C---:B------:R-:W-:Y:S01]  /*16f80*/  FADD.FTZ R10, R8.reuse, R2 ;  /* 0x00000002080a7221 */ /* 0x040fe20000010000 */
[----:B------:R-:W-:Y:S01]  /*16f90*/  F2FP.PACK_AB R51, R8, R11 ;  /* 0x0000000b0833723e */ /* 0x000fe200000000ff */
[----:B------:R-:W4:Y:S01]  /*16fa0*/  MUFU.EX2 R2, R135 ;  /* 0x0000008700027308 */ /* 0x000f220000000800 */
[----:B------:R-:W-:Y:S02]  /*16fb0*/  LOP3.LUT R8, R7, 0xffff, RZ, 0xc0, !PT ;  /* 0x0000ffff07087812 */ /* 0x000fe400078ec0ff */
[----:B------:R-:W-:Y:S02]  /*16fc0*/  PRMT R226, R9, 0x7610, R226 ;  /* 0x0000761009e27816 */ /* 0x000fe400000000e2 */
[----:B------:R-:W-:-:S02]  /*16fd0*/  SHF.R.U32.HI R8, RZ, 0x8, R8 ;  /* 0x00000008ff087819 */ /* 0x000fc40000011608 */
[----:B------:R-:W-:Y:S01]  /*16fe0*/  PRMT R225, R9, 0x7632, R225 ;  /* 0x0000763209e17816 */ /* 0x000fe200000000e1 */
[----:B------:R-:W-:Y:S01]  /*16ff0*/  @!P3 HADD2 R218, -R226.H0_H0, -RZ.H0_H0 ;  /* 0xa00000ffe2dab230 */ /* 0x000fe20000000900 */
[----:B------:R-:W-:Y:S01]  /*17000*/  MUFU.EX2 R26, R211 ;  /* 0x000000d3001a7308 */ /* 0x000fe20000000800 */
[----:B------:R-:W-:Y:S01]  /*17010*/  LOP3.LUT R8, R8, 0xffff, RZ, 0xc0, !PT ;  /* 0x0000ffff08087812 */ /* 0x000fe200078ec0ff */
[----:B------:R-:W-:Y:S01]  /*17020*/  IMAD.MOV.U32 R62, RZ, RZ, R191 ;  /* 0x000000ffff3e7224 */ /* 0x000fe200078e00bf */
[----:B------:R-:W-:-:S05]  /*17030*/  PRMT R191, R226, 0x5410, R225 ;  /* 0x00005410e2bf7816 */ /* 0x000fca00000000e1 */
[----:B------:R-:W4:Y:S01]  /*17040*/  MUFU.EX2 R33, R213 ;  /* 0x000000d500217308 */ /* 0x000f220000000800 */
[----:B------:R-:W-:Y:S01]  /*17050*/  @!P3 PRMT R226, R218, 0x5410, RZ ;  /* 0x00005410dae2b816 */ /* 0x000fe200000000ff */
[----:B-1----:R-:W-:Y:S01]  /*17060*/  FADD.FTZ R9, R3, R237 ;  /* 0x000000ed03097221 */ /* 0x002fe20000010000 */
[----:B------:R-:W-:Y:S02]  /*17070*/  ISETP.GE.U32.AND P3, PT, R233, R8, PT ;  /* 0x00000008e900720c */ /* 0x000fe40003f66070 */
[----:B----4-:R-:W-:-:S03]  /*17080*/  F2FP.PACK_AB R49, R2, R3 ;  /* 0x000000030231723e */ /* 0x010fc600000000ff */
[----:B------:R-:W1:Y:S01]  /*17090*/  MUFU.EX2 R8, R59 ;  /* 0x0000003b00087308 */ /* 0x000e620000000800 */
[----:B------:R-:W-:-:S07]  /*170a0*/  FADD.FTZ R11, R2, R9 ;  /* 0x00000009020b7221 */ /* 0x000fce0000010000 */
[----:B------:R-:W4:Y:S01]  /*170b0*/  MUFU.EX2 R2, R58 ;  /* 0x0000003a00027308 */ /* 0x000f220000000800 */
[----:B------:R-:W-:Y:S01]  /*170c0*/  F2FP.PACK_AB R3, R33, R26 ;  /* 0x0000001a2103723e */ /* 0x000fe200000000ff */
[----:B------:R-:W-:-:S03]  /*170d0*/  @!P4 HADD2 R216, -R228.H0_H0, -RZ.H0_H0 ;  /* 0xa00000ffe4d8c230 */ /* 0x000fc60000000900 */
[C---:B------:R-:W-:Y:S02]  /*170e0*/  PRMT R219, R3.reuse, 0x7632, R219 ;  /* 0x0000763203db7816 */ /* 0x040fe400000000db */
[----:B------:R-:W-:Y:S01]  /*170f0*/  PRMT R224, R3, 0x7610, R224 ;  /* 0x0000761003e07816 */ /* 0x000fe200000000e0 */
[----:B------:R-:W-:Y:S01]  /*17100*/  MUFU.EX2 R41, R205 ;  /* 0x000000cd00297308 */ /* 0x000fe20000000800 */
[----:B-1----:R-:W-:Y:S01]  /*17110*/  FADD.FTZ R3, R8, R10 ;  /* 0x0000000a08037221 */ /* 0x002fe20000010000 */
[----:B------:R-:W-:Y:S01]  /*17120*/  @!P4 PRMT R228, R216, 0x5410, RZ ;  /* 0x00005410d8e4c816 */ /* 0x000fe200000000ff */
[----:B------:R-:W-:Y:S01]  /*17130*/  @!P2 HADD2 R222, -R219.H0_H0, -RZ.H0_H0 ;  /* 0xa00000ffdbdea230 */ /* 0x000fe20000000900 */
[----:B------:R-:W-:-:S04]  /*17140*/  ISETP.GE.U32.AND P4, PT, R233, R13, PT ;  /* 0x0000000de900720c */ /* 0x000fc80003f86070 */
[----:B------:R-:W1:Y:S01]  /*17150*/  MUFU.EX2 R240, R207 ;  /* 0x000000cf00f07308 */ /* 0x000e620000000800 */
[C---:B----4-:R-:W-:Y:S01]  /*17160*/  FADD.FTZ R13, R2.reuse, R3 ;  /* 0x00000003020d7221 */ /* 0x050fe20000010000 */
[----:B------:R-:W-:Y:S02]  /*17170*/  F2FP.PACK_AB R48, R2, R8 ;  /* 0x000000080230723e */ /* 0x000fe400000000ff */
[----:B------:R-:W-:Y:S01]  /*17180*/  LOP3.LUT R2, R7, 0xff, RZ, 0xc0, !PT ;  /* 0x000000ff07027812 */ /* 0x000fe200078ec0ff */
[----:B------:R-:W-:Y:S01]  /*17190*/  @!P5 HADD2 R223, -R224.H0_H0, -RZ.H0_H0 ;  /* 0xa00000ffe0dfd230 */ /* 0x000fe20000000900 */
[----:B------:R-:W-:Y:S02]  /*171a0*/  PRMT R189, R224, 0x5410, R219 ;  /* 0x00005410e0bd7816 */ /* 0x000fe400000000db */
[----:B------:R-:W-:Y:S02]  /*171b0*/  @!P2 PRMT R219, R222, 0x5410, RZ ;  /* 0x00005410dedba816 */ /* 0x000fe400000000ff */
[----:B------:R-:W-:-:S02]  /*171c0*/  ISETP.GE.U32.AND P2, PT, R233, R2, PT ;  /* 0x00000002e900720c */ /* 0x000fc40003f46070 */
[----:B------:R-:W-:Y:S02]  /*171d0*/  SHF.R.U32.HI R2, RZ, 0x18, R7 ;  /* 0x00000018ff027819 */ /* 0x000fe40000011607 */
[----:B------:R-:W-:Y:S02]  /*171e0*/  @!P5 PRMT R224, R223, 0x5410, RZ ;  /* 0x00005410dfe0d816 */ /* 0x000fe400000000ff */
[----:B------:R-:W-:Y:S02]  /*171f0*/  ISETP.GE.U32.AND P5, PT, R233, R2, PT ;  /* 0x00000002e900720c */ /* 0x000fe40003fa6070 */
[----:B-1----:R-:W-:Y:S01]  /*17200*/  F2FP.PACK_AB R2, R240, R41 ;  /* 0x00000029f002723e */ /* 0x002fe200000000ff */
[----:B------:R-:W1:Y:S03]  /*17210*/  MUFU.EX2 R3, R134 ;  /* 0x0000008600037308 */ /* 0x000e660000000800 */
[----:B------:R-:W-:-:S02]  /*17220*/  PRMT R218, R2, 0x7610, R218 ;  /* 0x0000761002da7816 */ /* 0x000fc400000000da */
[----:B------:R-:W-:Y:S01]  /*17230*/  PRMT R217, R2, 0x7632, R217 ;  /* 0x0000763202d97816 */ /* 0x000fe200000000d9 */
[----:B------:R-:W-:Y:S02]  /*17240*/  @!P6 HADD2 R241, -R225.H0_H0, -RZ.H0_H0 ;  /* 0xa00000ffe1f1e230 */ /* 0x000fe40000000900 */
[----:B------:R-:W4:Y:S01]  /*17250*/  MUFU.EX2 R2, R133 ;  /* 0x0000008500027308 */ /* 0x000f220000000800 */
[----:B------:R-:W-:Y:S01]  /*17260*/  SHF.R.U32.HI R7, RZ, 0x10, R7 ;  /* 0x00000010ff077819 */ /* 0x000fe20000011607 */
[----:B------:R-:W-:-:S06]  /*17270*/  @!P2 HADD2 R246, -R218.H0_H0, -RZ.H0_H0 ;  /* 0xa00000ffdaf6a230 */ /* 0x000fcc0000000900 */
[----:B------:R-:W-:Y:S01]  /*17280*/  MUFU.EX2 R37, R214 ;  /* 0x000000d600257308 */ /* 0x000fe20000000800 */
[----:B------:R-:W-:-:S07]  /*17290*/  @!P6 PRMT R225, R241, 0x5410, RZ ;  /* 0x00005410f1e1e816 */ /* 0x000fce00000000ff */
[----:B------:R-:W2:Y:S01]  /*172a0*/  MUFU.EX2 R242, R220 ;  /* 0x000000dc00f27308 */ /* 0x000ea20000000800 */
[----:B------:R-:W-:Y:S01]  /*172b0*/  IMAD.MOV.U32 R241, RZ, RZ, R63 ;  /* 0x000000fffff17224 */ /* 0x000fe200078e003f */
[----:B------:R-:W-:Y:S01]  /*172c0*/  LOP3.LUT R8, R18, 0xff, RZ, 0xc0, !PT ;  /* 0x000000ff12087812 */ /* 0x000fe200078ec0ff */
[----:B------:R-:W-:Y:S01]  /*172d0*/  IMAD.MOV.U32 R63, RZ, RZ, R194 ;  /* 0x000000ffff3f7224 */ /* 0x000fe200078e00c2 */
[----:B------:R-:W-:Y:S02]  /*172e0*/  LOP3.LUT R7, R7, 0xff, RZ, 0xc0, !PT ;  /* 0x000000ff07077812 */ /* 0x000fe400078ec0ff */
[----:B------:R-:W-:Y:S02]  /*172f0*/  PRMT R194, R218, 0x5410, R217 ;  /* 0x00005410dac27816 */ /* 0x000fe400000000d9 */
[----:B------:R-:W3:Y:S01]  /*17300*/  MUFU.EX2 R9, R57 ;  /* 0x0000003900097308 */ /* 0x000ee20000000800 */
[----:B------:R-:W-:Y:S02]  /*17310*/  @!P2 PRMT R218, R246, 0x5410, RZ ;  /* 0x00005410f6daa816 */ /* 0x000fe400000000ff */
[----:B------:R-:W-:Y:S01]  /*17320*/  ISETP.GE.U32.AND P2, PT, R233, R8, PT ;  /* 0x00000008e900720c */ /* 0x000fe20003f46070 */
[----:B-1----:R-:W-:Y:S01]  /*17330*/  FADD.FTZ R8, R3, R11 ;  /* 0x0000000b03087221 */ /* 0x002fe20000010000 */
[----:B------:R-:W-:-:S02]  /*17340*/  ISETP.GE.U32.AND P6, PT, R233, R7, PT ;  /* 0x00000007e900720c */ /* 0x000fc40003fc6070 */
[C---:B----4-:R-:W-:Y:S01]  /*17350*/  F2FP.PACK_AB R47, R2.reuse, R3 ;  /* 0x00000003022f723e */ /* 0x050fe200000000ff */
[----:B------:R-:W1:Y:S01]  /*17360*/  MUFU.EX2 R7, R56 ;  /* 0x0000003800077308 */ /* 0x000e620000000800 */
[----:B------:R-:W-:Y:S01]  /*17370*/  FADD.FTZ R11, R2, R8 ;  /* 0x00000008020b7221 */ /* 0x000fe20000010000 */
[----:B--2---:R-:W-:Y:S02]  /*17380*/  F2FP.PACK_AB R3, R242, R37 ;  /* 0x00000025f203723e */ /* 0x004fe400000000ff */
[----:B------:R-:W-:-:S04]  /*17390*/  SHF.R.U32.HI R8, RZ, 0x8, R23 ;  /* 0x00000008ff087819 */ /* 0x000fc80000011617 */
[----:B------:R-:W-:Y:S01]  /*173a0*/  MUFU.EX2 R53, R206 ;  /* 0x000000ce00357308 */ /* 0x000fe20000000800 */
[----:B------:R-:W-:Y:S01]  /*173b0*/  @!P3 HADD2 R245, -R217.H0_H0, -RZ.H0_H0 ;  /* 0xa00000ffd9f5b230 */ /* 0x000fe20000000900 */
[----:B------:R-:W-:-:S06]  /*173c0*/  PRMT R216, R3, 0x7610, R216 ;  /* 0x0000761003d87816 */ /* 0x000fcc00000000d8 */
[----:B------:R-:W2:Y:S01]  /*173d0*/  MUFU.EX2 R190, R210 ;  /* 0x000000d200be7308 */ /* 0x000ea20000000800 */
[----:B------:R-:W-:Y:S02]  /*173e0*/  PRMT R215, R3, 0x7632, R215 ;  /* 0x0000763203d77816 */ /* 0x000fe400000000d7 */
[----:B------:R-:W-:-:S05]  /*173f0*/  LOP3.LUT R3, R8, 0xffff, RZ, 0xc0, !PT ;  /* 0x0000ffff08037812 */ /* 0x000fca00078ec0ff */
[----:B------:R-:W4:Y:S01]  /*17400*/  MUFU.EX2 R10, R132 ;  /* 0x00000084000a7308 */ /* 0x000f220000000800 */
[----:B------:R-:W-:Y:S01]  /*17410*/  @!P3 PRMT R217, R245, 0x5410, RZ ;  /* 0x00005410f5d9b816 */ /* 0x000fe200000000ff */
[----:B------:R-:W-:Y:S01]  /*17420*/  IMAD.MOV.U32 R15, RZ, RZ, R62 ;  /* 0x000000ffff0f7224 */ /* 0x000fe200078e003e */
[----:B------:R-:W-:Y:S01]  /*17430*/  ISETP.GE.U32.AND P3, PT, R233, R3, PT ;  /* 0x00000003e900720c */ /* 0x000fe20003f66070 */
[----:B------:R-:W-:-:S04]  /*17440*/  IMAD.MOV.U32 R239, RZ, RZ, R44 ;  /* 0x000000ffffef7224 */ /* 0x000fc800078e002c */
[----:B------:R-:W4:Y:S01]  /*17450*/  MUFU.EX2 R2, R67 ;  /* 0x0000004300027308 */ /* 0x000f220000000800 */
[----:B---3--:R-:W-:Y:S01]  /*17460*/  FADD.FTZ R3, R9, R13 ;  /* 0x0000000d09037221 */ /* 0x008fe20000010000 */
[----:B-1----:R-:W-:-:S03]  /*17470*/  F2FP.PACK_AB R46, R7, R9 ;  /* 0x00000009072e723e */ /* 0x002fc600000000ff */
[----:B------:R-:W-:-:S03]  /*17480*/  FADD.FTZ R13, R7, R3 ;  /* 0x00000003070d7221 */ /* 0x000fc60000010000 */
[----:B------:R-:W-:Y:S01]  /*17490*/  MUFU.EX2 R62, R234 ;  /* 0x000000ea003e7308 */ /* 0x000fe20000000800 */
[----:B--2---:R-:W-:-:S07]  /*174a0*/  F2FP.PACK_AB R3, R190, R53 ;  /* 0x00000035be03723e */ /* 0x004fce00000000ff */
[----:B------:R-:W1:Y:S01]  /*174b0*/  MUFU.EX2 R44, R221 ;  /* 0x000000dd002c7308 */ /* 0x000e620000000800 */
[----:B----4-:R-:W-:-:S07]  /*174c0*/  FADD.FTZ R9, R10, R11 ;  /* 0x0000000b0a097221 */ /* 0x010fce0000010000 */
[----:B------:R-:W2:Y:S01]  /*174d0*/  MUFU.EX2 R8, R66 ;  /* 0x0000004200087308 */ /* 0x000ea20000000800 */
[C---:B------:R-:W-:Y:S02]  /*174e0*/  PRMT R214, R3.reuse, 0x7610, R214 ;  /* 0x0000761003d67816 */ /* 0x040fe400000000d6 */
[----:B------:R-:W-:-:S05]  /*174f0*/  PRMT R213, R3, 0x7632, R213 ;  /* 0x0000763203d57816 */ /* 0x000fca00000000d5 */
[----:B------:R-:W3:Y:S01]  /*17500*/  MUFU.EX2 R7, R64 ;  /* 0x0000004000077308 */ /* 0x000ee20000000800 */
[C---:B------:R-:W-:Y:S01]  /*17510*/  FADD.FTZ R11, R2.reuse, R9 ;  /* 0x00000009020b7221 */ /* 0x040fe20000010000 */
[----:B------:R-:W-:-:S06]  /*17520*/  F2FP.PACK_AB R42, R2, R10 ;  /* 0x0000000a022a723e */ /* 0x000fcc00000000ff */
[----:B------:R-:W4:Y:S01]  /*17530*/  MUFU.EX2 R3, R61 ;  /* 0x0000003d00037308 */ /* 0x000f220000000800 */
[----:B-1----:R-:W-:Y:S01]  /*17540*/  F2FP.PACK_AB R9, R44, R62 ;  /* 0x0000003e2c09723e */ /* 0x002fe200000000ff */
[----:B--2---:R-:W-:-:S06]  /*17550*/  FADD.FTZ R10, R8, R11 ;  /* 0x0000000b080a7221 */ /* 0x004fcc0000010000 */
[----:B------:R-:W1:Y:S01]  /*17560*/  MUFU.EX2 R2, R60 ;  /* 0x0000003c00027308 */ /* 0x000e620000000800 */
[C---:B------:R-:W-:Y:S02]  /*17570*/  PRMT R212, R9.reuse, 0x7610, R212 ;  /* 0x0000761009d47816 */ /* 0x040fe400000000d4 */
[----:B------:R-:W-:Y:S01]  /*17580*/  PRMT R207, R9, 0x7632, R207 ;  /* 0x0000763209cf7816 */ /* 0x000fe200000000cf */
[C---:B---3--:R-:W-:Y:S01]  /*17590*/  FADD.FTZ R9, R7.reuse, R10 ;  /* 0x0000000a07097221 */ /* 0x048fe20000010000 */
[----:B------:R-:W-:Y:S02]  /*175a0*/  @!P6 HADD2 R248, -R216.H0_H0, -RZ.H0_H0 ;  /* 0xa00000ffd8f8e230 */ /* 0x000fe40000000900 */
[----:B------:R-:W-:Y:S02]  /*175b0*/  @!P5 HADD2 R247, -R215.H0_H0, -RZ.H0_H0 ;  /* 0xa00000ffd7f7d230 */ /* 0x000fe40000000900 */
[----:B------:R-:W-:Y:S01]  /*175c0*/  @!P3 HADD2 R249, -R213.H0_H0, -RZ.H0_H0 ;  /* 0xa00000ffd5f9b230 */ /* 0x000fe20000000900 */
[----:B------:R-:W-:Y:S01]  /*175d0*/  F2FP.PACK_AB R52, R7, R8 ;  /* 0x000000080734723e */ /* 0x000fe200000000ff */
[----:B------:R-:W-:Y:S01]  /*175e0*/  @!P4 HADD2 R250, -R214.H0_H0, -RZ.H0_H0 ;  /* 0xa00000ffd6fac230 */ /* 0x000fe20000000900 */
[----:B------:R-:W-:Y:S01]  /*175f0*/  IMAD.MOV.U32 R234, RZ, RZ, R243 ;  /* 0x000000ffffea7224 */ /* 0x000fe200078e00f3 */
[----:B------:R-:W-:Y:S01]  /*17600*/  @!P2 HADD2 R252, -R212.H0_H0, -RZ.H0_H0 ;  /* 0xa00000ffd4fca230 */ /* 0x000fe20000000900 */
[----:B------:R-:W-:Y:S01]  /*17610*/  IMAD.MOV.U32 R237, RZ, RZ, R131 ;  /* 0x000000ffffed7224 */ /* 0x000fe200078e0083 */
[----:B------:R-:W-:Y:S01]  /*17620*/  @!P1 HADD2 R251, -R207.H0_H0, -RZ.H0_H0 ;  /* 0xa00000ffcffb9230 */ /* 0x000fe20000000900 */
[----:B----4-:R-:W-:Y:S01]  /*17630*/  FADD.FTZ R7, R3, R9 ;  /* 0x0000000903077221 */ /* 0x010fe20000010000 */
[----:B------:R-:W-:Y:S01]  /*17640*/  PRMT R243, R216, 0x5410, R215 ;  /* 0x00005410d8f37816 */ /* 0x000fe200000000d7 */
[-C--:B------:R-:W-:Y:S01]  /*17650*/  FMUL.FTZ R18, R92, R6.reuse ;  /* 0x000000065c127220 */ /* 0x080fe20000410000 */
[----:B------:R-:W-:Y:S01]  /*17660*/  PRMT R131, R214, 0x5410, R213 ;  /* 0x00005410d6837816 */ /* 0x000fe200000000d5 */
[-C--:B------:R-:W-:Y:S01]  /*17670*/  FMUL.FTZ R56, R124, R6.reuse ;  /* 0x000000067c387220 */ /* 0x080fe20000410000 */
[----:B------:R-:W-:Y:S01]  /*17680*/  @!P6 PRMT R216, R248, 0x5410, RZ ;  /* 0x00005410f8d8e816 */ /* 0x000fe200000000ff */
[----:B------:R-:W-:Y:S01]  /*17690*/  IMAD.MOV.U32 R246, RZ, RZ, R239 ;  /* 0x000000fffff67224 */ /* 0x000fe200078e00ef */
[----:B------:R-:W-:Y:S01]  /*176a0*/  @!P5 PRMT R215, R247, 0x5410, RZ ;  /* 0x00005410f7d7d816 */ /* 0x000fe200000000ff */
[----:B------:R-:W-:Y:S01]  /*176b0*/  IMAD.MOV.U32 R245, RZ, RZ, R63 ;  /* 0x000000fffff57224 */ /* 0x000fe200078e003f */
[----:B------:R-:W-:Y:S01]  /*176c0*/  @!P3 PRMT R213, R249, 0x5410, RZ ;  /* 0x00005410f9d5b816 */ /* 0x000fe200000000ff */
[----:B------:R-:W-:Y:S01]  /*176d0*/  IMAD.MOV.U32 R11, RZ, RZ, R62 ;  /* 0x000000ffff0b7224 */ /* 0x000fe200078e003e */
[----:B------:R-:W-:Y:S01]  /*176e0*/  PRMT R63, R212, 0x5410, R207 ;  /* 0x00005410d43f7816 */ /* 0x000fe200000000cf */
[-C--:B------:R-:W-:Y:S01]  /*176f0*/  FMUL.FTZ R132, R140, R6.reuse ;  /* 0x000000068c847220 */ /* 0x080fe20000410000 */
[----:B-1----:R-:W-:Y:S01]  /*17700*/  F2FP.PACK_AB R43, R2, R3 ;  /* 0x00000003022b723e */ /* 0x002fe200000000ff */
[----:B------:R-:W-:Y:S01]  /*17710*/  IMAD.MOV.U32 R10, RZ, RZ, R53 ;  /* 0x000000ffff0a7224 */ /* 0x000fe200078e0035 */
[----:B------:R-:W-:Y:S01]  /*17720*/  @!P4 PRMT R214, R250, 0x5410, RZ ;  /* 0x00005410fad6c816 */ /* 0x000fe200000000ff */
[-C--:B------:R-:W-:Y:S01]  /*17730*/  FMUL.FTZ R152, R152, R6.reuse ;  /* 0x0000000698987220 */ /* 0x080fe20000410000 */
[----:B------:R-:W-:Y:S01]  /*17740*/  @!P2 PRMT R212, R252, 0x5410, RZ ;  /* 0x00005410fcd4a816 */ /* 0x000fe200000000ff */
[-C--:B------:R-:W-:Y:S01]  /*17750*/  FMUL.FTZ R153, R153, R6.reuse ;  /* 0x0000000699997220 */ /* 0x080fe20000410000 */
[----:B------:R-:W-:Y:S01]  /*17760*/  @!P1 PRMT R207, R251, 0x5410, RZ ;  /* 0x00005410fbcf9816 */ /* 0x000fe200000000ff */
        /* <DEDUP_REMOVED lines=20> */
[----:B------:R-:W-:Y:S02]  /*178b0*/  FADD.FTZ R53, R2, R7 ;  /* 0x0000000702357221 */ /* 0x000fe40000010000 */
[----:B------:R-:W-:Y:S02]  /*178c0*/  IMAD.MOV.U32 R6, RZ, RZ, R56 ;  /* 0x000000ffff067224 */ /* 0x000fe400078e0038 */
[----:B------:R-:W-:Y:S02]  /*178d0*/  IMAD.MOV.U32 R236, RZ, RZ, R181 ;  /* 0x000000ffffec7224 */ /* 0x000fe400078e00b5 */
[----:B------:R-:W-:Y:S02]  /*178e0*/  IMAD.MOV.U32 R142, RZ, RZ, R18 ;  /* 0x000000ffff8e7224 */ /* 0x000fe400078e0012 */
        /* <DEDUP_REMOVED lines=22> */
[----:B------:R-:W-:Y:S02]  /*17a50*/  FMUL.FTZ R56, R127, R5 ;  /* 0x000000057f387220 */ /* 0x000fe40000410000 */
[----:B------:R-:W1:Y:S01]  /*17a60*/  MUFU.EX2 R5, R55 ;  /* 0x0000003700057308 */ /* 0x000e620000000800 */
[----:B------:R-:W-:-:S07]  /*17a70*/  IMAD.MOV.U32 R126, RZ, RZ, R3 ;  /* 0x000000ffff7e7224 */ /* 0x000fce00078e0003 */
[----:B------:R2:W3:Y:S01]  /*17a80*/  MUFU.EX2 R3, R54 ;  /* 0x0000003600037308 */ /* 0x0004e20000000800 */
[----:B------:R-:W-:Y:S02]  /*17a90*/  IMAD.MOV.U32 R127, RZ, RZ, R2 ;  /* 0x000000ffff7f7224 */ /* 0x000fe400078e0002 */
[----:B------:R-:W-:Y:S02]  /*17aa0*/  FADD.FTZ R2, R22, R36 ;  /* 0x0000002416027221 */ /* 0x000fe40000010000 */
[----:B------:R-:W-:Y:S02]  /*17ab0*/  IMAD.MOV.U32 R36, RZ, RZ, R63 ;  /* 0x000000ffff247224 */ /* 0x000fe400078e003f */
[----:B------:R-:W-:Y:S02]  /*17ac0*/  IMAD.MOV.U32 R124, RZ, RZ, R62 ;  /* 0x000000ffff7c7224 */ /* 0x000fe400078e003e */
        /* <DEDUP_REMOVED lines=24> */
[----:B-1----:R-:W-:Y:S02]  /*17c50*/  FADD.FTZ R0, R5, R13 ;  /* 0x0000000d05007221 */ /* 0x002fe40000010000 */
[----:B--2---:R-:W-:-:S02]  /*17c60*/  IMAD.MOV.U32 R54, RZ, RZ, R23 ;  /* 0x000000ffff367224 */ /* 0x004fc400078e0017 */
[----:B------:R-:W-:Y:S02]  /*17c70*/  FADD.FTZ R2, R19, R2 ;  /* 0x0000000213027221 */ /* 0x000fe40000010000 */
[----:B------:R-:W-:Y:S02]  /*17c80*/  IMAD.MOV.U32 R22, RZ, RZ, R18 ;  /* 0x000000ffff167224 */ /* 0x000fe400078e0012 */
[----:B---3--:R-:W-:Y:S01]  /*17c90*/  FADD.FTZ R23, R3, R0 ;  /* 0x0000000003177221 */ /* 0x008fe20000010000 */
[----:B------:R-:W-:Y:S01]  /*17ca0*/  IADD3 R0, R188, 0x4, RZ ;  /* 0x00000004bc007810 */ /* 0x000fe20007ffe0ff */
[----:B------:R-:W-:Y:S02]  /*17cb0*/  FADD.FTZ R18, R25, R2 ;  /* 0x0000000219127221 */ /* 0x000fe40000010000 */
[----:B------:R-:W-:Y:S02]  /*17cc0*/  FMUL.FTZ R209, R121, R4 ;  /* 0x0000000479d17220 */ /* 0x000fe40000410000 */
[----:B------:R-:W-:-:S02]  /*17cd0*/  IMAD.MOV.U32 R25, RZ, RZ, R22 ;  /* 0x000000ffff197224 */ /* 0x000fc400078e0016 */
[----:B------:R-:W-:Y:S02]  /*17ce0*/  IMAD.MOV.U32 R121, RZ, RZ, R9 ;  /* 0x000000ffff797224 */ /* 0x000fe400078e0009 */
[----:B------:R-:W-:Y:S02]  /*17cf0*/  IMAD.MOV.U32 R22, RZ, RZ, R8 ;  /* 0x000000ffff167224 */ /* 0x000fe400078e0008 */
[----:B------:R-:W-:-:S05]  /*17d00*/  IMAD.WIDE.U32 R8, R0, -0x326172a9, RZ ;  /* 0xcd9e8d5700087825 */ /* 0x000fca00078e00ff */
[----:B------:R-:W-:Y:S01]  /*17d10*/  LOP3.LUT R0, R9, R38, RZ, 0x3c, !PT ;  /* 0x0000002609007212 */ /* 0x000fe200078e3cff */
[----:B------:R-:W-:Y:S02]  /*17d20*/  IMAD.MOV.U32 R57, RZ, RZ, R208 ;  /* 0x000000ffff397224 */ /* 0x000fe400078e00d0 */
[----:B------:R-:W-:Y:S02]  /*17d30*/  FMUL.FTZ R208, R120, R4 ;  /* 0x0000000478d07220 */ /* 0x000fe40000410000 */
[----:B------:R-:W-:Y:S02]  /*17d40*/  IMAD.MOV.U32 R123, RZ, RZ, R6 ;  /* 0x000000ffff7b7224 */ /* 0x000fe400078e0006 */
[----:B------:R-:W-:Y:S02]  /*17d50*/  IMAD.MOV.U32 R120, RZ, RZ, R7 ;  /* 0x000000ffff787224 */ /* 0x000fe400078e0007 */
[----:B------:R-:W-:Y:S01]  /*17d60*/  IMAD.WIDE.U32 R6, R0, -0x2daee0ad, RZ ;  /* 0xd2511f5300067825 */ /* 0x000fe200078e00ff */
[----:B------:R-:W-:-:S04]  /*17d70*/  LOP3.LUT R2, R21, UR9, R8, 0x96, !PT ;  /* 0x0000000915027c12 */ /* 0x000fc8000f8e9608 */
[----:B------:R-:W-:Y:S01]  /*17d80*/  LOP3.LUT R0, R7, UR5, R178, 0x96, !PT ;  /* 0x0000000507007c12 */ /* 0x000fe2000f8e96b2 */
[----:B------:R-:W-:Y:S01]  /*17d90*/  IMAD.MOV.U32 R125, RZ, RZ, R61 ;  /* 0x000000ffff7d7224 */ /* 0x000fe200078e003d */
[----:B------:R-:W-:Y:S01]  /*17da0*/  F2FP.PACK_AB R24, R3, R5 ;  /* 0x000000050318723e */ /* 0x000fe200000000ff */
[----:B------:R-:W-:Y:S02]  /*17db0*/  IMAD.MOV.U32 R55, RZ, RZ, R60 ;  /* 0x000000ffff377224 */ /* 0x000fe400078e003c */
        /* <DEDUP_REMOVED lines=22> */
[----:B------:R-:W-:-:S04]  /*17f20*/  IMAD.WIDE.U32 R2, R2, -0x2daee0ad, RZ ;  /* 0xd2511f5302027825 */ /* 0x000fc800078e00ff */
[----:B------:R-:W-:Y:S01]  /*17f30*/  IMAD.WIDE.U32 R4, R0, -0x326172a9, RZ ;  /* 0xcd9e8d5700047825 */ /* 0x000fe200078e00ff */
[----:B------:R-:W-:-:S03]  /*17f40*/  LOP3.LUT R0, R3, UR26, R6, 0x96, !PT ;  /* 0x0000001a03007c12 */ /* 0x000fc6000f8e9606 */
[----:B------:R-:W-:Y:S01]  /*17f50*/  FADD.FTZ R19, R12, R14 ;  /* 0x0000000e0c137221 */ /* 0x000fe20000010000 */
[----:B------:R-:W-:Y:S01]  /*17f60*/  LOP3.LUT R3, R5, UR11, R20, 0x96, !PT ;  /* 0x0000000b05037c12 */ /* 0x000fe2000f8e9614 */
[----:B------:R-:W-:Y:S02]  /*17f70*/  IMAD.MOV.U32 R12, RZ, RZ, R127 ;  /* 0x000000ffff0c7224 */ /* 0x000fe400078e007f */
[----:B------:R-:W-:Y:S02]  /*17f80*/  IMAD.MOV.U32 R122, RZ, RZ, R141 ;  /* 0x000000ffff7a7224 */ /* 0x000fe400078e008d */
[----:B------:R-:W-:Y:S02]  /*17f90*/  IMAD.MOV.U32 R127, RZ, RZ, R140 ;  /* 0x000000ffff7f7224 */ /* 0x000fe400078e008c */
[----:B------:R-:W-:Y:S02]  /*17fa0*/  IMAD.MOV.U32 R140, RZ, RZ, R10 ;  /* 0x000000ffff8c7224 */ /* 0x000fe400078e000a */
[----:B------:R-:W-:-:S02]  /*17fb0*/  IMAD.MOV.U32 R141, RZ, RZ, R11 ;  /* 0x000000ffff8d7224 */ /* 0x000fc400078e000b */
[----:B------:R-:W-:-:S04]  /*17fc0*/  IMAD.WIDE.U32 R10, R3, -0x2daee0ad, RZ ;  /* 0xd2511f53030a7825 */ /* 0x000fc800078e00ff */
[----:B------:R-:W-:Y:S02]  /*17fd0*/  IMAD.MOV.U32 R7, RZ, RZ, R15 ;  /* 0x000000ffff077224 */ /* 0x000fe400078e000f */
[----:B------:R-:W-:Y:S01]  /*17fe0*/  IMAD.WIDE.U32 R14, R0, -0x326172a9, RZ ;  /* 0xcd9e8d57000e7825 */ /* 0x000fe200078e00ff */
[----:B------:R-:W-:-:S03]  /*17ff0*/  LOP3.LUT R0, R11, UR10, R2, 0x96, !PT ;  /* 0x0000000a0b007c12 */ /* 0x000fc6000f8e9602 */
[----:B------:R-:W-:Y:S02]  /*18000*/  IMAD.MOV.U32 R11, RZ, RZ, R12 ;  /* 0x000000ffff0b7224 */ /* 0x000fe400078e000c */
        /* <DEDUP_REMOVED lines=8> */
[----:B------:R-:W-:Y:S01]  /*18090*/  IMAD.WIDE.U32 R10, R3, -0x326172a9, RZ ;  /* 0xcd9e8d57030a7825 */ /* 0x000fe200078e00ff */
[----:B------:R-:W-:-:S03]  /*180a0*/  LOP3.LUT R8, R17, UR9, R8, 0x96, !PT ;  /* 0x0000000911087c12 */ /* 0x000fc6000f8e9608 */
[----:B------:R-:W-:Y:S01]  /*180b0*/  IMAD.WIDE.U32 R2, R2, -0x326172a9, RZ ;  /* 0xcd9e8d5702027825 */ /* 0x000fe200078e00ff */
[----:B------:R-:W-:-:S03]  /*180c0*/  LOP3.LUT R9, R5, UR11, R16, 0x96, !PT ;  /* 0x0000000b05097c12 */ /* 0x000fc6000f8e9610 */
[----:B------:R-:W-:Y:S01]  /*180d0*/  IMAD.MOV.U32 R16, RZ, RZ, R44 ;  /* 0x000000ffff107224 */ /* 0x000fe200078e002c */
[----:B------:R-:W-:Y:S01]  /*180e0*/  LOP3.LUT R0, R3, UR6, R10, 0x96, !PT ;  /* 0x0000000603007c12 */ /* 0x000fe2000f8e960a */
[----:B------:R-:W-:Y:S01]  /*180f0*/  IMAD.MOV.U32 R17, RZ, RZ, R15 ;  /* 0x000000ffff117224 */ /* 0x000fe200078e000f */
[----:B------:R-:W2:Y:S01]  /*18100*/  LDL.LU R44, [R1+0x1dc] ;  /* 0x0001dc00012c7983 */ /* 0x000ea20000300800 */
[----:B------:R-:W-:-:S03]  /*18110*/  LOP3.LUT R15, R2, 0xffff, RZ, 0xc0, !PT ;  /* 0x0000ffff020f7812 */ /* 0x000fc600078ec0ff */
[----:B------:R-:W3:Y:S01]  /*18120*/  LDL.LU R3, [R1+0x58] ;  /* 0x0000580001037983 */ /* 0x000ee20000300800 */
[----:B------:R-:W-:Y:S01]  /*18130*/  IMAD.MOV.U32 R10, RZ, RZ, R7 ;  /* 0x000000ffff0a7224 */ /* 0x000fe200078e0007 */
[----:B------:R-:W-:-:S04]  /*18140*/  LOP3.LUT R7, R0, 0xff, RZ, 0xc0, !PT ;  /* 0x000000ff00077812 */ /* 0x000fc800078ec0ff */
[----:B------:R-:W-:Y:S02]  /*18150*/  ISETP.GE.U32.AND P3, PT, R233, R7, PT ;  /* 0x00000007e900720c */ /* 0x000fe40003f66070 */
[----:B------:R-:W-:Y:S02]  /*18160*/  LOP3.LUT R7, R0, 0xffff, RZ, 0xc0, !PT ;  /* 0x0000ffff00077812 */ /* 0x000fe400078ec0ff */
[--C-:B------:R-:W-:Y:S02]  /*18170*/  SHF.R.U32.HI R5, RZ, 0x10, R0.reuse ;  /* 0x00000010ff057819 */ /* 0x100fe40000011600 */
[----:B------:R-:W-:Y:S02]  /*18180*/  PRMT R13, R40, 0x7610, R13 ;  /* 0x00007610280d7816 */ /* 0x000fe4000000000d */
[----:B------:R-:W-:Y:S02]  /*18190*/  SHF.R.U32.HI R0, RZ, 0x18, R0 ;  /* 0x00000018ff007819 */ /* 0x000fe40000011600 */
[----:B------:R-:W-:-:S02]  /*181a0*/  LOP3.LUT R11, R11, UR15, R12, 0x96, !PT ;  /* 0x0000000f0b0b7c12 */ /* 0x000fc4000f8e960c */
[----:B------:R-:W-:Y:S01]  /*181b0*/  ISETP.GE.U32.AND P1, PT, R233, R0, PT ;  /* 0x00000000e900720c */ /* 0x000fe20003f26070 */
[----:B------:R-:W-:Y:S01]  /*181c0*/  @!P3 HADD2 R68, -R13.H0_H0, -RZ.H0_H0 ;  /* 0xa00000ff0d44b230 */ /* 0x000fe20000000900 */
[----:B------:R-:W-:Y:S02]  /*181d0*/  PRMT R12, R40, 0x7632, R12 ;  /* 0x00007632280c7816 */ /* 0x000fe4000000000c */
[----:B------:R-:W-:Y:S02]  /*181e0*/  LOP3.LUT R5, R5, 0xff, RZ, 0xc0, !PT ;  /* 0x000000ff05057812 */ /* 0x000fe400078ec0ff */
[----:B------:R-:W-:Y:S02]  /*181f0*/  LOP3.LUT R0, R2, 0xff, RZ, 0xc0, !PT ;  /* 0x000000ff02007812 */ /* 0x000fe400078ec0ff */
[----:B------:R-:W-:Y:S02]  /*18200*/  SHF.R.U32.HI R7, RZ, 0x8, R7 ;  /* 0x00000008ff077819 */ /* 0x000fe40000011607 */
[----:B------:R-:W-:-:S02]  /*18210*/  PRMT R40, R13, 0x5410, R12 ;  /* 0x000054100d287816 */ /* 0x000fc4000000000c */
[C---:B------:R-:W-:Y:S02]  /*18220*/  ISETP.GE.U32.AND P5, PT, R233.reuse, R5, PT ;  /* 0x00000005e900720c */ /* 0x040fe40003fa6070 */
[----:B------:R-:W-:Y:S02]  /*18230*/  ISETP.GE.U32.AND P6, PT, R233, R0, PT ;  /* 0x00000000e900720c */ /* 0x000fe40003fc6070 */
[----:B------:R-:W-:Y:S02]  /*18240*/  @!P3 PRMT R13, R68, 0x5410, RZ ;  /* 0x00005410440db816 */ /* 0x000fe400000000ff */
[--C-:B------:R-:W-:Y:S02]  /*18250*/  SHF.R.U32.HI R5, RZ, 0x18, R2.reuse ;  /* 0x00000018ff057819 */ /* 0x100fe40000011602 */
[----:B------:R-:W-:Y:S02]  /*18260*/  SHF.R.U32.HI R0, RZ, 0x10, R2 ;  /* 0x00000010ff007819 */ /* 0x000fe40000011602 */
[----:B------:R-:W-:-:S02]  /*18270*/  LOP3.LUT R7, R7, 0xffff, RZ, 0xc0, !PT ;  /* 0x0000ffff07077812 */ /* 0x000fc400078ec0ff */
[----:B------:R-:W-:Y:S02]  /*18280*/  LOP3.LUT R0, R0, 0xff, RZ, 0xc0, !PT ;  /* 0x000000ff00007812 */ /* 0x000fe400078ec0ff */
[C---:B------:R-:W-:Y:S02]  /*18290*/  ISETP.GE.U32.AND P4, PT, R233.reuse, R7, PT ;  /* 0x00000007e900720c */ /* 0x040fe40003f86070 */
[C---:B------:R-:W-:Y:S02]  /*182a0*/  ISETP.GE.U32.AND P3, PT, R233.reuse, R0, PT ;  /* 0x00000000e900720c */ /* 0x040fe40003f66070 */
[----:B------:R-:W-:Y:S01]  /*182b0*/  ISETP.GE.U32.AND P2, PT, R233, R5, PT ;  /* 0x00000005e900720c */ /* 0x000fe20003f46070 */
[----:B------:R-:W-:Y:S02]  /*182c0*/  FADD.FTZ R19, R26, R19 ;  /* 0x000000131a137221 */ /* 0x000fe40000010000 */
[----:B------:R-:W-:Y:S02]  /*182d0*/  IMAD.MOV.U32 R26, RZ, RZ, R10 ;  /* 0x000000ffff1a7224 */ /* 0x000fe400078e000a */
[----:B------:R-:W-:-:S02]  /*182e0*/  IMAD.MOV.U32 R10, RZ, RZ, R22 ;  /* 0x000000ffff0a7224 */ /* 0x000fc400078e0016 */
[----:B------:R-:W-:Y:S02]  /*182f0*/  FADD.FTZ R22, R35, R18 ;  /* 0x0000001223167221 */ /* 0x000fe40000010000 */
[----:B------:R-:W-:Y:S01]  /*18300*/  @!P4 HADD2 R69, -R12.H0_H0, -RZ.H0_H0 ;  /* 0xa00000ff0c45c230 */ /* 0x000fe20000000900 */
[----:B------:R-:W-:-:S04]  /*18310*/  IMAD.MOV.U32 R35, RZ, RZ, R16 ;  /* 0x000000ffff237224 */ /* 0x000fc800078e0010 */
[----:B------:R-:W-:Y:S02]  /*18320*/  @!P4 PRMT R12, R69, 0x5410, RZ ;  /* 0x00005410450cc816 */ /* 0x000fe400000000ff */
[----:B------:R-:W-:Y:S01]  /*18330*/  PRMT R206, R51, 0x7610, R206 ;  /* 0x0000761033ce7816 */ /* 0x000fe200000000ce */
[----:B---3--:R-:W-:Y:S02]  /*18340*/  IMAD.MOV.U32 R68, RZ, RZ, R3 ;  /* 0x000000ffff447224 */ /* 0x008fe400078e0003 */
[----:B------:R-:W-:-:S05]  /*18350*/  IMAD.WIDE.U32 R2, R8, -0x2daee0ad, RZ ;  /* 0xd2511f5308027825 */ /* 0x000fca00078e00ff */
[----:B------:R-:W-:Y:S01]  /*18360*/  LOP3.LUT R3, R3, UR26, R6, 0x96, !PT ;  /* 0x0000001a03037c12 */ /* 0x000fe2000f8e9606 */
[----:B------:R-:W-:-:S05]  /*18370*/  IMAD.WIDE.U32 R6, R9, -0x2daee0ad, RZ ;  /* 0xd2511f5309067825 */ /* 0x000fca00078e00ff */
[----:B------:R-:W-:Y:S01]  /*18380*/  LOP3.LUT R0, R7, UR10, R2, 0x96, !PT ;  /* 0x0000000a07007c12 */ /* 0x000fe2000f8e9602 */
[----:B------:R-:W-:-:S04]  /*18390*/  IMAD.WIDE.U32 R2, R3, -0x326172a9, RZ ;  /* 0xcd9e8d5703027825 */ /* 0x000fc800078e00ff */
[----:B------:R-:W-:Y:S01]  /*183a0*/  IMAD.WIDE.U32 R8, R0, -0x326172a9, RZ ;  /* 0xcd9e8d5700087825 */ /* 0x000fe200078e00ff */
[----:B------:R-:W-:-:S04]  /*183b0*/  LOP3.LUT R3, R3, UR14, R4, 0x96, !PT ;  /* 0x0000000e03037c12 */ /* 0x000fc8000f8e9604 */
[----:B------:R-:W-:Y:S01]  /*183c0*/  LOP3.LUT R2, R9, UR28, R2, 0x96, !PT ;  /* 0x0000001c09027c12 */ /* 0x000fe2000f8e9602 */
[----:B------:R-:W-:-:S05]  /*183d0*/  IMAD.WIDE.U32 R4, R3, -0x2daee0ad, RZ ;  /* 0xd2511f5303047825 */ /* 0x000fca00078e00ff */
[----:B------:R-:W-:Y:S01]  /*183e0*/  LOP3.LUT R5, R5, UR27, R6, 0x96, !PT ;  /* 0x0000001b05057c12 */ /* 0x000fe2000f8e9606 */
[----:B------:R-:W-:-:S04]  /*183f0*/  IMAD.WIDE.U32 R6, R2, -0x2daee0ad, RZ ;  /* 0xd2511f5302067825 */ /* 0x000fc800078e00ff */
[----:B------:R-:W-:Y:S01]  /*18400*/  IMAD.WIDE.U32 R2, R11, -0x2daee0ad, RZ ;  /* 0xd2511f530b027825 */ /* 0x000fe200078e00ff */
[----:B------:R-:W-:-:S03]  /*18410*/  LOP3.LUT R7, R7, UR13, R4, 0x96, !PT ;  /* 0x0000000d07077c12 */ /* 0x000fc6000f8e9604 */
[----:B------:R-:W-:Y:S01]  /*18420*/  IMAD.MOV.U32 R11, RZ, RZ, R10 ;  /* 0x000000ffff0b7224 */ /* 0x000fe200078e000a */
[----:B------:R-:W-:Y:S01]  /*18430*/  LOP3.LUT R0, R3, UR7, R14, 0x96, !PT ;  /* 0x0000000703007c12 */ /* 0x000fe2000f8e960e */
[----:B------:R-:W-:Y:S01]  /*18440*/  IMAD.WIDE.U32 R4, R5, -0x326172a9, RZ ;  /* 0xcd9e8d5705047825 */ /* 0x000fe200078e00ff */
[C---:B------:R-:W-:Y:S02]  /*18450*/  LOP3.LUT R10, R2.reuse, 0xff, RZ, 0xc0, !PT ;  /* 0x000000ff020a7812 */ /* 0x040fe400078ec0ff */
[----:B------:R-:W-:Y:S02]  /*18460*/  LOP3.LUT R14, R2, 0xffff, RZ, 0xc0, !PT ;  /* 0x0000ffff020e7812 */ /* 0x000fe400078ec0ff */
[--C-:B------:R-:W-:Y:S02]  /*18470*/  SHF.R.U32.HI R16, RZ, 0x10, R2.reuse ;  /* 0x00000010ff107819 */ /* 0x100fe40000011602 */
[----:B------:R-:W-:Y:S01]  /*18480*/  SHF.R.U32.HI R18, RZ, 0x18, R2 ;  /* 0x00000018ff127819 */ /* 0x000fe20000011602 */
[----:B------:R-:W-:Y:S01]  /*18490*/  IMAD.WIDE.U32 R2, R7, -0x326172a9, RZ ;  /* 0xcd9e8d5707027825 */ /* 0x000fe200078e00ff */
[----:B------:R-:W-:-:S03]  /*184a0*/  PRMT R9, R50, 0x7610, R9 ;  /* 0x0000761032097816 */ /* 0x000fc60000000009 */
[----:B------:R-:W-:Y:S01]  /*184b0*/  IMAD.MOV.U32 R69, RZ, RZ, R11 ;  /* 0x000000ffff457224 */ /* 0x000fe200078e000b */
[--C-:B------:R-:W-:Y:S02]  /*184c0*/  LOP3.LUT R11, R5, UR15, R8.reuse, 0x96, !PT ;  /* 0x0000000f050b7c12 */ /* 0x100fe4000f8e9608 */
[----:B------:R-:W-:Y:S01]  /*184d0*/  PRMT R8, R50, 0x7632, R8 ;  /* 0x0000763232087816 */ /* 0x000fe20000000008 */
[----:B------:R-:W-:Y:S01]  /*184e0*/  IMAD.MOV.U32 R50, RZ, RZ, R17 ;  /* 0x000000ffff327224 */ /* 0x000fe200078e0011 */
[----:B------:R-:W-:Y:S02]  /*184f0*/  LOP3.LUT R7, R3, UR6, R4, 0x96, !PT ;  /* 0x0000000603077c12 */ /* 0x000fe4000f8e9604 */
[----:B------:R-:W-:Y:S02]  /*18500*/  SHF.R.U32.HI R4, RZ, 0x8, R15 ;  /* 0x00000008ff047819 */ /* 0x000fe4000001160f */
[C---:B------:R-:W-:Y:S02]  /*18510*/  LOP3.LUT R17, R2.reuse, 0xffff, RZ, 0xc0, !PT ;  /* 0x0000ffff02117812 */ /* 0x040fe400078ec0ff */
[----:B------:R-:W-:-:S02]  /*18520*/  LOP3.LUT R5, R2, 0xff, RZ, 0xc0, !PT ;  /* 0x000000ff02057812 */ /* 0x000fc400078ec0ff */
[--C-:B------:R-:W-:Y:S02]  /*18530*/  SHF.R.U32.HI R15, RZ, 0x10, R2.reuse ;  /* 0x00000010ff0f7819 */ /* 0x100fe40000011602 */
[----:B------:R-:W-:Y:S01]  /*18540*/  SHF.R.U32.HI R3, RZ, 0x18, R2 ;  /* 0x00000018ff037819 */ /* 0x000fe20000011602 */
[----:B------:R-:W-:Y:S02]  /*18550*/  IMAD.MOV.U32 R2, RZ, RZ, R38 ;  /* 0x000000ffff027224 */ /* 0x000fe400078e0026 */
[----:B------:R-:W3:Y:S01]  /*18560*/  LDL.LU R38, [R1+0x1d8] ;  /* 0x0001d80001267983 */ /* 0x000ee20000300800 */
[----:B------:R-:W-:Y:S01]  /*18570*/  LOP3.LUT R4, R4, 0xffff, RZ, 0xc0, !PT ;  /* 0x0000ffff04047812 */ /* 0x000fe200078ec0ff */
[----:B------:R-:W-:-:S03]  /*18580*/  @!P1 HADD2 R70, -R8.H0_H0, -RZ.H0_H0 ;  /* 0xa00000ff08469230 */ /* 0x000fc60000000900 */
[----:B------:R-:W-:Y:S01]  /*18590*/  ISETP.GE.U32.AND P4, PT, R233, R4, PT ;  /* 0x00000004e900720c */ /* 0x000fe20003f86070 */
[----:B------:R-:W-:Y:S01]  /*185a0*/  IMAD.MOV.U32 R4, RZ, RZ, R36 ;  /* 0x000000ffff047224 */ /* 0x000fe200078e0024 */
[----:B------:R-:W-:Y:S01]  /*185b0*/  PRMT R36, R9, 0x5410, R8 ;  /* 0x0000541009247816 */ /* 0x000fe20000000008 */
[----:B------:R-:W-:Y:S01]  /*185c0*/  @!P5 HADD2 R71, -R9.H0_H0, -RZ.H0_H0 ;  /* 0xa00000ff0947d230 */ /* 0x000fe20000000900 */
[----:B------:R-:W-:Y:S01]  /*185d0*/  @!P1 PRMT R8, R70, 0x5410, RZ ;  /* 0x0000541046089816 */ /* 0x000fe200000000ff */
[----:B------:R-:W-:Y:S01]  /*185e0*/  IMAD.MOV.U32 R70, RZ, RZ, R2 ;  /* 0x000000ffff467224 */ /* 0x000fe200078e0002 */
[----:B------:R-:W-:Y:S01]  /*185f0*/  ISETP.GE.U32.AND P1, PT, R233, R10, PT ;  /* 0x0000000ae900720c */ /* 0x000fe20003f26070 */
[----:B------:R-:W-:Y:S01]  /*18600*/  IMAD.MOV.U32 R10, RZ, RZ, R50 ;  /* 0x000000ffff0a7224 */ /* 0x000fe200078e0032 */
[----:B------:R-:W-:Y:S02]  /*18610*/  SHF.R.U32.HI R2, RZ, 0x10, R0 ;  /* 0x00000010ff027819 */ /* 0x000fe40000011600 */
[----:B------:R-:W-:Y:S01]  /*18620*/  @!P5 PRMT R9, R71, 0x5410, RZ ;  /* 0x000054104709d816 */ /* 0x000fe200000000ff */
[----:B------:R-:W-:Y:S01]  /*18630*/  IMAD.MOV.U32 R71, RZ, RZ, R10 ;  /* 0x000000ffff477224 */ /* 0x000fe200078e000a */
[----:B------:R-:W-:Y:S01]  /*18640*/  LOP3.LUT R2, R2, 0xff, RZ, 0xc0, !PT ;  /* 0x000000ff02027812 */ /* 0x000fe200078ec0ff */
[----:B------:R-:W-:Y:S01]  /*18650*/  IMAD.MOV.U32 R10, RZ, RZ, R70 ;  /* 0x000000ffff0a7224 */ /* 0x000fe200078e0046 */
[----:B------:R-:W-:Y:S01]  /*18660*/  @!P6 HADD2 R72, -R206.H0_H0, -RZ.H0_H0 ;  /* 0xa00000ffce48e230 */ /* 0x000fe20000000900 */
[----:B------:R-:W-:Y:S01]  /*18670*/  PRMT R205, R51, 0x7632, R205 ;  /* 0x0000763233cd7816 */ /* 0x000fe200000000cd */
[----:B------:R-:W-:Y:S01]  /*18680*/  IMAD.MOV.U32 R70, RZ, RZ, R4 ;  /* 0x000000ffff467224 */ /* 0x000fe200078e0004 */
[----:B------:R-:W-:Y:S01]  /*18690*/  ISETP.GE.U32.AND P5, PT, R233, R2, PT ;  /* 0x00000002e900720c */ /* 0x000fe20003fa6070 */
[----:B------:R-:W-:Y:S01]  /*186a0*/  IMAD.MOV.U32 R4, RZ, RZ, R68 ;  /* 0x000000ffff047224 */ /* 0x000fe200078e0044 */
[----:B------:R-:W-:Y:S01]  /*186b0*/  LOP3.LUT R2, R0, 0xff, RZ, 0xc0, !PT ;  /* 0x000000ff00027812 */ /* 0x000fe200078ec0ff */
[----:B------:R-:W-:Y:S01]  /*186c0*/  IMAD.MOV.U32 R68, RZ, RZ, R26 ;  /* 0x000000ffff447224 */ /* 0x000fe200078e001a */
[----:B------:R-:W-:Y:S01]  /*186d0*/  PRMT R203, R49, 0x7610, R203 ;  /* 0x0000761031cb7816 */ /* 0x000fe200000000cb */
[----:B------:R-:W-:Y:S01]  /*186e0*/  IMAD.MOV.U32 R26, RZ, RZ, R25 ;  /* 0x000000ffff1a7224 */ /* 0x000fe200078e0019 */
[----:B------:R-:W-:-:S02]  /*186f0*/  PRMT R25, R206, 0x5410, R205 ;  /* 0x00005410ce197816 */ /* 0x000fc400000000cd */
[----:B------:R-:W-:Y:S02]  /*18700*/  PRMT R204, R49, 0x7632, R204 ;  /* 0x0000763231cc7816 */ /* 0x000fe400000000cc */
[C---:B------:R-:W-:Y:S02]  /*18710*/  PRMT R202, R48.reuse, 0x7610, R202 ;  /* 0x0000761030ca7816 */ /* 0x040fe400000000ca */
[----:B------:R-:W-:Y:S01]  /*18720*/  PRMT R201, R48, 0x7632, R201 ;  /* 0x0000763230c97816 */ /* 0x000fe200000000c9 */
[----:B------:R-:W-:Y:S01]  /*18730*/  FADD.FTZ R19, R33, R19 ;  /* 0x0000001321137221 */ /* 0x000fe20000010000 */
[----:B------:R-:W-:Y:S01]  /*18740*/  @!P6 PRMT R206, R72, 0x5410, RZ ;  /* 0x0000541048cee816 */ /* 0x000fe200000000ff */
[----:B------:R-:W4:Y:S01]  /*18750*/  LDL.LU.64 R50, [R1+0x50] ;  /* 0x0000500001327983 */ /* 0x000f220000300a00 */
[----:B------:R-:W-:Y:S02]  /*18760*/  ISETP.GE.U32.AND P6, PT, R233, R2, PT ;  /* 0x00000002e900720c */ /* 0x000fe40003fc6070 */
[----:B------:R-:W-:-:S02]  /*18770*/  SHF.R.U32.HI R2, RZ, 0x18, R0 ;  /* 0x00000018ff027819 */ /* 0x000fc40000011600 */
[----:B------:R-:W-:Y:S01]  /*18780*/  LOP3.LUT R0, R0, 0xffff, RZ, 0xc0, !PT ;  /* 0x0000ffff00007812 */ /* 0x000fe200078ec0ff */
[----:B------:R-:W-:Y:S01]  /*18790*/  IMAD.MOV.U32 R72, RZ, RZ, R71 ;  /* 0x000000ffff487224 */ /* 0x000fe200078e0047 */
[----:B------:R-:W-:Y:S02]  /*187a0*/  @!P3 HADD2 R75, -R203.H0_H0, -RZ.H0_H0 ;  /* 0xa00000ffcb4bb230 */ /* 0x000fe40000000900 */
[----:B------:R-:W-:Y:S01]  /*187b0*/  SHF.R.U32.HI R0, RZ, 0x8, R0 ;  /* 0x00000008ff007819 */ /* 0x000fe20000011600 */
[----:B------:R-:W-:Y:S02]  /*187c0*/  IMAD.MOV.U32 R71, RZ, RZ, R70 ;  /* 0x000000ffff477224 */ /* 0x000fe400078e0046 */
[----:B------:R-:W-:Y:S01]  /*187d0*/  IMAD.MOV.U32 R70, RZ, RZ, R4 ;  /* 0x000000ffff467224 */ /* 0x000fe200078e0004 */
[----:B------:R-:W-:Y:S01]  /*187e0*/  LOP3.LUT R0, R0, 0xffff, RZ, 0xc0, !PT ;  /* 0x0000ffff00007812 */ /* 0x000fe200078ec0ff */
[----:B------:R-:W-:Y:S02]  /*187f0*/  IMAD.MOV.U32 R4, RZ, RZ, R68 ;  /* 0x000000ffff047224 */ /* 0x000fe400078e0044 */
[----:B------:R-:W-:Y:S01]  /*18800*/  IMAD.MOV.U32 R68, RZ, RZ, R26 ;  /* 0x000000ffff447224 */ /* 0x000fe200078e001a */
[----:B------:R-:W-:-:S02]  /*18810*/  PRMT R26, R203, 0x5410, R204 ;  /* 0x00005410cb1a7816 */ /* 0x000fc400000000cc */
[----:B------:R-:W-:Y:S02]  /*18820*/  @!P3 PRMT R203, R75, 0x5410, RZ ;  /* 0x000054104bcbb816 */ /* 0x000fe400000000ff */
[----:B------:R-:W-:Y:S01]  /*18830*/  ISETP.GE.U32.AND P3, PT, R233, R0, PT ;  /* 0x00000000e900720c */ /* 0x000fe20003f66070 */
[----:B------:R-:W-:Y:S02]  /*18840*/  @!P4 HADD2 R73, -R205.H0_H0, -RZ.H0_H0 ;  /* 0xa00000ffcd49c230 */ /* 0x000fe40000000900 */
[----:B------:R-:W-:Y:S01]  /*18850*/  @!P6 HADD2 R76, -R202.H0_H0, -RZ.H0_H0 ;  /* 0xa00000ffca4ce230 */ /* 0x000fe20000000900 */
[----:B------:R-:W-:Y:S02]  /*18860*/  IMAD.MOV.U32 R49, RZ, RZ, R70 ;  /* 0x000000ffff317224 */ /* 0x000fe400078e0046 */
[----:B------:R-:W-:Y:S01]  /*18870*/  IMAD.MOV.U32 R70, RZ, RZ, R143 ;  /* 0x000000ffff467224 */ /* 0x000fe200078e008f */
[----:B------:R-:W-:Y:S01]  /*18880*/  PRMT R143, R202, 0x5410, R201 ;  /* 0x00005410ca8f7816 */ /* 0x000fe200000000c9 */
[----:B------:R-:W-:Y:S01]  /*18890*/  @!P2 HADD2 R74, -R204.H0_H0, -RZ.H0_H0 ;  /* 0xa00000ffcc4aa230 */ /* 0x000fe20000000900 */
[----:B------:R-:W-:-:S02]  /*188a0*/  @!P4 PRMT R205, R73, 0x5410, RZ ;  /* 0x0000541049cdc816 */ /* 0x000fc400000000ff */
[----:B------:R-:W-:Y:S02]  /*188b0*/  @!P6 PRMT R202, R76, 0x5410, RZ ;  /* 0x000054104ccae816 */ /* 0x000fe400000000ff */
[C---:B------:R-:W-:Y:S02]  /*188c0*/  ISETP.GE.U32.AND P4, PT, R233.reuse, R2, PT ;  /* 0x00000002e900720c */ /* 0x040fe40003f86070 */
[----:B------:R-:W-:Y:S01]  /*188d0*/  ISETP.GE.U32.AND P6, PT, R233, R3, PT ;  /* 0x00000003e900720c */ /* 0x000fe20003fc6070 */
[----:B------:R-:W-:Y:S01]  /*188e0*/  IMAD.WIDE.U32 R2, R11, -0x2daee0ad, RZ ;  /* 0xd2511f530b027825 */ /* 0x000fe200078e00ff */
[----:B------:R-:W-:Y:S01]  /*188f0*/  SHF.R.U32.HI R0, RZ, 0x8, R14 ;  /* 0x00000008ff007819 */ /* 0x000fe2000001160e */
[----:B------:R-:W-:Y:S01]  /*18900*/  @!P3 HADD2 R77, -R201.H0_H0, -RZ.H0_H0 ;  /* 0xa00000ffc94db230 */ /* 0x000fe20000000900 */
[----:B------:R-:W-:Y:S01]  /*18910*/  PRMT R199, R47, 0x7610, R199 ;  /* 0x000076102fc77816 */ /* 0x000fe200000000c7 */
[----:B------:R-:W-:Y:S01]  /*18920*/  IMAD.MOV.U32 R73, RZ, RZ, R4 ;  /* 0x000000ffff497224 */ /* 0x000fe200078e0004 */
[----:B------:R-:W-:Y:S01]  /*18930*/  @!P2 PRMT R204, R74, 0x5410, RZ ;  /* 0x000054104acca816 */ /* 0x000fe200000000ff */
[----:B------:R-:W-:Y:S01]  /*18940*/  IMAD.MOV.U32 R33, RZ, RZ, R10 ;  /* 0x000000ffff217224 */ /* 0x000fe200078e000a */
[----:B------:R-:W-:-:S02]  /*18950*/  LOP3.LUT R0, R0, 0xffff, RZ, 0xc0, !PT ;  /* 0x0000ffff00007812 */ /* 0x000fc400078ec0ff */
[----:B------:R-:W-:Y:S02]  /*18960*/  ISETP.GE.U32.AND P2, PT, R233, R5, PT ;  /* 0x00000005e900720c */ /* 0x000fe40003f46070 */
[C---:B------:R-:W-:Y:S02]  /*18970*/  LOP3.LUT R4, R2.reuse, 0xff, RZ, 0xc0, !PT ;  /* 0x000000ff02047812 */ /* 0x040fe400078ec0ff */
[----:B------:R-:W-:Y:S02]  /*18980*/  LOP3.LUT R11, R2, 0xffff, RZ, 0xc0, !PT ;  /* 0x0000ffff020b7812 */ /* 0x000fe400078ec0ff */
[--C-:B------:R-:W-:Y:S02]  /*18990*/  SHF.R.U32.HI R10, RZ, 0x10, R2.reuse ;  /* 0x00000010ff0a7819 */ /* 0x100fe40000011602 */
[----:B------:R-:W-:Y:S01]  /*189a0*/  SHF.R.U32.HI R5, RZ, 0x18, R2 ;  /* 0x00000018ff057819 */ /* 0x000fe20000011602 */
[----:B------:R-:W-:Y:S01]  /*189b0*/  @!P5 HADD2 R79, -R199.H0_H0, -RZ.H0_H0 ;  /* 0xa00000ffc74fd230 */ /* 0x000fe20000000900 */
[----:B------:R-:W-:Y:S01]  /*189c0*/  @!P3 PRMT R201, R77, 0x5410, RZ ;  /* 0x000054104dc9b816 */ /* 0x000fe200000000ff */
[----:B------:R1:W1:Y:S01]  /*189d0*/  MUFU.EX2 R2, R49 ;  /* 0x0000003100027308 */ /* 0x0002620000000800 */
[----:B------:R-:W-:-:S02]  /*189e0*/  PRMT R200, R47, 0x7632, R200 ;  /* 0x000076322fc87816 */ /* 0x000fc400000000c8 */
[----:B------:R-:W-:Y:S02]  /*189f0*/  ISETP.GE.U32.AND P3, PT, R233, R0, PT ;  /* 0x00000000e900720c */ /* 0x000fe40003f66070 */
[----:B------:R-:W-:Y:S02]  /*18a00*/  LOP3.LUT R6, R3, UR7, R6, 0x96, !PT ;  /* 0x0000000703067c12 */ /* 0x000fe4000f8e9606 */
[----:B------:R-:W-:Y:S01]  /*18a10*/  LOP3.LUT R3, R16, 0xff, RZ, 0xc0, !PT ;  /* 0x000000ff10037812 */ /* 0x000fe200078ec0ff */
[----:B-1----:R-:W-:Y:S02]  /*18a20*/  IMAD.MOV.U32 R49, RZ, RZ, R73 ;  /* 0x000000ffff317224 */ /* 0x002fe400078e0049 */
[----:B------:R-:W-:Y:S02]  /*18a30*/  IMAD.MOV.U32 R73, RZ, RZ, R72 ;  /* 0x000000ffff497224 */ /* 0x000fe400078e0048 */
[----:B------:R-:W-:Y:S01]  /*18a40*/  IMAD.MOV.U32 R72, RZ, RZ, R142 ;  /* 0x000000ffff487224 */ /* 0x000fe200078e008e */
[----:B------:R-:W-:Y:S01]  /*18a50*/  PRMT R142, R199, 0x5410, R200 ;  /* 0x00005410c78e7816 */ /* 0x000fe200000000c8 */
[----:B------:R1:W1:Y:S01]  /*18a60*/  MUFU.EX2 R0, R49 ;  /* 0x0000003100007308 */ /* 0x0002620000000800 */
[----:B------:R-:W-:-:S02]  /*18a70*/  @!P5 PRMT R199, R79, 0x5410, RZ ;  /* 0x000054104fc7d816 */ /* 0x000fc400000000ff */
[----:B------:R-:W-:Y:S02]  /*18a80*/  ISETP.GE.U32.AND P5, PT, R233, R3, PT ;  /* 0x00000003e900720c */ /* 0x000fe40003fa6070 */
[C---:B------:R-:W-:Y:S01]  /*18a90*/  PRMT R197, R46.reuse, 0x7632, R197 ;  /* 0x000076322ec57816 */ /* 0x040fe200000000c5 */
[----:B------:R-:W-:Y:S01]  /*18aa0*/  IMAD.MOV.U32 R75, RZ, RZ, R179 ;  /* 0x000000ffff4b7224 */ /* 0x000fe200078e00b3 */
[----:B------:R-:W-:Y:S02]  /*18ab0*/  PRMT R198, R46, 0x7610, R198 ;  /* 0x000076102ec67816 */ /* 0x000fe400000000c6 */
[----:B------:R-:W-:Y:S01]  /*18ac0*/  PRMT R196, R42, 0x7610, R196 ;  /* 0x000076102ac47816 */ /* 0x000fe200000000c4 */
[----:B------:R-:W-:Y:S01]  /*18ad0*/  @!P3 HADD2 R88, -R197.H0_H0, -RZ.H0_H0 ;  /* 0xa00000ffc558b230 */ /* 0x000fe20000000900 */
[----:B------:R-:W-:Y:S01]  /*18ae0*/  FADD.FTZ R3, R2, R23 ;  /* 0x0000001702037221 */ /* 0x000fe20000010000 */
[----:B------:R-:W-:Y:S01]  /*18af0*/  PRMT R195, R42, 0x7632, R195 ;  /* 0x000076322ac37816 */ /* 0x000fe200000000c3 */
[----:B-1----:R-:W-:-:S02]  /*18b00*/  IMAD.MOV.U32 R49, RZ, RZ, R75 ;  /* 0x000000ffff317224 */ /* 0x002fc400078e004b */
[----:B------:R-:W-:Y:S01]  /*18b10*/  IMAD.MOV.U32 R75, RZ, RZ, R141 ;  /* 0x000000ffff4b7224 */ /* 0x000fe200078e008d */
[----:B------:R-:W-:Y:S01]  /*18b20*/  PRMT R141, R198, 0x5410, R197 ;  /* 0x00005410c68d7816 */ /* 0x000fe200000000c5 */
[----:B------:R-:W-:Y:S01]  /*18b30*/  @!P5 HADD2 R90, -R196.H0_H0, -RZ.H0_H0 ;  /* 0xa00000ffc45ad230 */ /* 0x000fe20000000900 */
[----:B------:R-:W-:Y:S01]  /*18b40*/  @!P3 PRMT R197, R88, 0x5410, RZ ;  /* 0x0000541058c5b816 */ /* 0x000fe200000000ff */
[C---:B------:R-:W-:Y:S01]  /*18b50*/  FADD.FTZ R3, R0.reuse, R3 ;  /* 0x0000000300037221 */ /* 0x040fe20000010000 */
[----:B------:R-:W-:Y:S02]  /*18b60*/  ISETP.GE.U32.AND P3, PT, R233, R18, PT ;  /* 0x00000012e900720c */ /* 0x000fe40003f66070 */
[----:B------:R-:W-:Y:S01]  /*18b70*/  F2FP.PACK_AB R2, R0, R2 ;  /* 0x000000020002723e */ /* 0x000fe200000000ff */
[----:B------:R-:W-:Y:S01]  /*18b80*/  IMAD.MOV.U32 R76, RZ, RZ, R140 ;  /* 0x000000ffff4c7224 */ /* 0x000fe200078e008c */
[----:B------:R-:W-:Y:S02]  /*18b90*/  LOP3.LUT R0, R7, 0xff, RZ, 0xc0, !PT ;  /* 0x000000ff07007812 */ /* 0x000fe400078ec0ff */
[----:B------:R-:W-:-:S02]  /*18ba0*/  PRMT R140, R196, 0x5410, R195 ;  /* 0x00005410c48c7816 */ /* 0x000fc400000000c3 */
[----:B------:R-:W-:Y:S02]  /*18bb0*/  @!P5 PRMT R196, R90, 0x5410, RZ ;  /* 0x000054105ac4d816 */ /* 0x000fe400000000ff */
[----:B------:R-:W-:Y:S02]  /*18bc0*/  ISETP.GE.U32.AND P5, PT, R233, R0, PT ;  /* 0x00000000e900720c */ /* 0x000fe40003fa6070 */
[----:B------:R-:W-:Y:S01]  /*18bd0*/  LOP3.LUT R0, R7, 0xffff, RZ, 0xc0, !PT ;  /* 0x0000ffff07007812 */ /* 0x000fe200078ec0ff */
[----:B------:R-:W-:-:S03]  /*18be0*/  @!P3 HADD2 R91, -R195.H0_H0, -RZ.H0_H0 ;  /* 0xa00000ffc35bb230 */ /* 0x000fc60000000900 */
[----:B------:R-:W-:-:S04]  /*18bf0*/  SHF.R.U32.HI R0, RZ, 0x8, R0 ;  /* 0x00000008ff007819 */ /* 0x000fc80000011600 */
[----:B------:R-:W-:Y:S02]  /*18c00*/  LOP3.LUT R0, R0, 0xffff, RZ, 0xc0, !PT ;  /* 0x0000ffff00007812 */ /* 0x000fe400078ec0ff */
[----:B------:R-:W-:Y:S02]  /*18c10*/  @!P3 PRMT R195, R91, 0x5410, RZ ;  /* 0x000054105bc3b816 */ /* 0x000fe400000000ff */
[C---:B------:R-:W-:Y:S02]  /*18c20*/  PRMT R187, R24.reuse, 0x7610, R187 ;  /* 0x0000761018bb7816 */ /* 0x040fe400000000bb */
[----:B------:R-:W-:Y:S02]  /*18c30*/  ISETP.GE.U32.AND P3, PT, R233, R0, PT ;  /* 0x00000000e900720c */ /* 0x000fe40003f66070 */
[----:B------:R-:W-:Y:S01]  /*18c40*/  PRMT R186, R24, 0x7632, R186 ;  /* 0x0000763218ba7816 */ /* 0x000fe200000000ba */
[----:B------:R-:W-:Y:S01]  /*18c50*/  @!P5 HADD2 R100, -R187.H0_H0, -RZ.H0_H0 ;  /* 0xa00000ffbb64d230 */ /* 0x000fe20000000900 */
[----:B------:R-:W-:-:S02]  /*18c60*/  LOP3.LUT R0, R15, 0xff, RZ, 0xc0, !PT ;  /* 0x000000ff0f007812 */ /* 0x000fc400078ec0ff */
[----:B------:R-:W-:Y:S02]  /*18c70*/  PRMT R42, R187, 0x5410, R186 ;  /* 0x00005410bb2a7816 */ /* 0x000fe400000000ba */
[----:B------:R-:W-:Y:S02]  /*18c80*/  @!P5 PRMT R187, R100, 0x5410, RZ ;  /* 0x0000541064bbd816 */ /* 0x000fe400000000ff */
[----:B------:R-:W-:Y:S02]  /*18c90*/  ISETP.GE.U32.AND P5, PT, R233, R0, PT ;  /* 0x00000000e900720c */ /* 0x000fe40003fa6070 */
[----:B------:R-:W-:Y:S01]  /*18ca0*/  SHF.R.U32.HI R0, RZ, 0x8, R17 ;  /* 0x00000008ff007819 */ /* 0x000fe20000011611 */
[----:B------:R-:W-:Y:S01]  /*18cb0*/  @!P3 HADD2 R101, -R186.H0_H0, -RZ.H0_H0 ;  /* 0xa00000ffba65b230 */ /* 0x000fe20000000900 */
[----:B------:R-:W-:Y:S02]  /*18cc0*/  PRMT R185, R2, 0x7610, R185 ;  /* 0x0000761002b97816 */ /* 0x000fe400000000b9 */
[----:B------:R-:W-:-:S02]  /*18cd0*/  LOP3.LUT R0, R0, 0xffff, RZ, 0xc0, !PT ;  /* 0x0000ffff00007812 */ /* 0x000fc400078ec0ff */
[----:B------:R-:W-:Y:S01]  /*18ce0*/  @!P3 PRMT R186, R101, 0x5410, RZ ;  /* 0x0000541065bab816 */ /* 0x000fe200000000ff */
[----:B------:R-:W-:Y:S01]  /*18cf0*/  IMAD.MOV.U32 R74, RZ, RZ, R178 ;  /* 0x000000ffff4a7224 */ /* 0x000fe200078e00b2 */
[----:B------:R-:W-:Y:S01]  /*18d00*/  ISETP.GE.U32.AND P3, PT, R233, R0, PT ;  /* 0x00000000e900720c */ /* 0x000fe20003f66070 */
[----:B------:R-:W-:Y:S01]  /*18d10*/  @!P2 HADD2 R102, -R185.H0_H0, -RZ.H0_H0 ;  /* 0xa00000ffb966a230 */ /* 0x000fe20000000900 */
[----:B------:R-:W-:Y:S01]  /*18d20*/  PRMT R184, R2, 0x7632, R184 ;  /* 0x0000763202b87816 */ /* 0x000fe200000000b8 */
[----:B------:R-:W-:Y:S01]  /*18d30*/  IMAD.MOV.U32 R48, RZ, RZ, R74 ;  /* 0x000000ffff307224 */ /* 0x000fe200078e004a */
[----:B------:R-:W-:Y:S01]  /*18d40*/  LOP3.LUT R0, R10, 0xff, RZ, 0xc0, !PT ;  /* 0x000000ff0a007812 */ /* 0x000fe200078ec0ff */
[----:B------:R-:W-:Y:S01]  /*18d50*/  IMAD.MOV.U32 R74, RZ, RZ, R244 ;  /* 0x000000ffff4a7224 */ /* 0x000fe200078e00f4 */
[----:B------:R-:W-:Y:S01]  /*18d60*/  PRMT R244, R185, 0x5410, R184 ;  /* 0x00005410b9f47816 */ /* 0x000fe200000000b8 */
[----:B------:R-:W-:Y:S01]  /*18d70*/  @!P4 HADD2 R78, -R200.H0_H0, -RZ.H0_H0 ;  /* 0xa00000ffc84ec230 */ /* 0x000fe20000000900 */
[----:B------:R-:W-:Y:S01]  /*18d80*/  @!P2 PRMT R185, R102, 0x5410, RZ ;  /* 0x0000541066b9a816 */ /* 0x000fe200000000ff */
[----:B------:R-:W4:Y:S01]  /*18d90*/  LDL.LU.64 R178, [R1+0x1d0] ;  /* 0x0001d00001b27983 */ /* 0x000f220000300a00 */
[----:B------:R-:W-:-:S02]  /*18da0*/  ISETP.GE.U32.AND P2, PT, R233, R0, PT ;  /* 0x00000000e900720c */ /* 0x000fc40003f46070 */
[----:B------:R-:W-:Y:S01]  /*18db0*/  SHF.R.U32.HI R0, RZ, 0x8, R11 ;  /* 0x00000008ff007819 */ /* 0x000fe2000001160b */
[----:B------:R-:W-:-:S03]  /*18dc0*/  @!P3 HADD2 R103, -R184.H0_H0, -RZ.H0_H0 ;  /* 0xa00000ffb867b230 */ /* 0x000fc60000000900 */
[----:B------:R-:W-:Y:S02]  /*18dd0*/  LOP3.LUT R0, R0, 0xffff, RZ, 0xc0, !PT ;  /* 0x0000ffff00007812 */ /* 0x000fe400078ec0ff */
[----:B------:R-:W-:Y:S02]  /*18de0*/  @!P3 PRMT R184, R103, 0x5410, RZ ;  /* 0x0000541067b8b816 */ /* 0x000fe400000000ff */
[----:B------:R-:W-:Y:S02]  /*18df0*/  ISETP.GE.U32.AND P3, PT, R233, R0, PT ;  /* 0x00000000e900720c */ /* 0x000fe40003f66070 */
[----:B------:R-:W-:Y:S01]  /*18e00*/  @!P4 PRMT R200, R78, 0x5410, RZ ;  /* 0x000054104ec8c816 */ /* 0x000fe200000000ff */
[----:B---3--:R-:W-:Y:S02]  /*18e10*/  IMAD.MOV.U32 R14, RZ, RZ, R38 ;  /* 0x000000ffff0e7224 */ /* 0x008fe400078e0026 */
[----:B------:R-:W3:Y:S02]  /*18e20*/  LDL.LU R38, [R1+0x1cc] ;  /* 0x0001cc0001267983 */ /* 0x000ee40000300800 */
[----:B------:R1:W-:Y:S02]  /*18e30*/  MUFU.EX2 R0, R14 ;  /* 0x0000000e00007308 */ /* 0x0003e40000000800 */
[----:B-1----:R-:W-:-:S04]  /*18e40*/  IMAD.MOV.U32 R14, RZ, RZ, R75 ;  /* 0x000000ffff0e7224 */ /* 0x002fc800078e004b */
        /* <DEDUP_REMOVED lines=22> */
[----:B------:R-:W-:Y:S01]  /*18fb0*/  LOP3.LUT R2, R6, 0xffff, RZ, 0xc0, !PT ;  /* 0x0000ffff06027812 */ /* 0x000fe200078ec0ff */
[----:B------:R-:W1:Y:S01]  /*18fc0*/  MUFU.EX2 R237, R237 ;  /* 0x000000ed00ed7308 */ /* 0x000e620000000800 */
[----:B------:R-:W-:Y:S02]  /*18fd0*/  PRMT R183, R43, 0x7610, R183 ;  /* 0x000076102bb77816 */ /* 0x000fe400000000b7 */
[----:B------:R-:W-:-:S02]  /*18fe0*/  SHF.R.U32.HI R2, RZ, 0x8, R2 ;  /* 0x00000008ff027819 */ /* 0x000fc40000011602 */
[----:B------:R-:W-:-:S03]  /*18ff0*/  PRMT R182, R43, 0x7632, R182 ;  /* 0x000076322bb67816 */ /* 0x000fc600000000b6 */
[----:B------:R-:W-:Y:S01]  /*19000*/  MUFU.EX2 R236, R236 ;  /* 0x000000ec00ec7308 */ /* 0x000fe20000000800 */
[----:B------:R-:W-:Y:S01]  /*19010*/  @!P5 HADD2 R104, -R183.H0_H0, -RZ.H0_H0 ;  /* 0xa00000ffb768d230 */ /* 0x000fe20000000900 */
[----:B------:R-:W-:-:S06]  /*19020*/  LOP3.LUT R2, R2, 0xffff, RZ, 0xc0, !PT ;  /* 0x0000ffff02027812 */ /* 0x000fcc00078ec0ff */
[----:B------:R-:W2:Y:S01]  /*19030*/  MUFU.EX2 R241, R241 ;  /* 0x000000f100f17308 */ /* 0x000ea20000000800 */
[----:B------:R-:W-:Y:S01]  /*19040*/  PRMT R252, R183, 0x5410, R182 ;  /* 0x00005410b7fc7816 */ /* 0x000fe200000000b6 */
[----:B------:R-:W-:Y:S01]  /*19050*/  @!P6 HADD2 R105, -R182.H0_H0, -RZ.H0_H0 ;  /* 0xa00000ffb669e230 */ /* 0x000fe20000000900 */
[----:B------:R-:W-:Y:S02]  /*19060*/  @!P5 PRMT R183, R104, 0x5410, RZ ;  /* 0x0000541068b7d816 */ /* 0x000fe400000000ff */
[----:B------:R-:W-:Y:S01]  /*19070*/  ISETP.GE.U32.AND P5, PT, R233, R2, PT ;  /* 0x00000002e900720c */ /* 0x000fe20003fa6070 */
[----:B------:R-:W-:Y:S01]  /*19080*/  @!P1 HADD2 R89, -R198.H0_H0, -RZ.H0_H0 ;  /* 0xa00000ffc6599230 */ /* 0x000fe20000000900 */
[----:B------:R-:W-:Y:S01]  /*19090*/  LOP3.LUT R2, R6, 0xff, RZ, 0xc0, !PT ;  /* 0x000000ff06027812 */ /* 0x000fe200078ec0ff */
[----:B------:R-:W-:Y:S01]  /*190a0*/  IMAD.MOV.U32 R16, RZ, RZ, R78 ;  /* 0x000000ffff107224 */ /* 0x000fe200078e004e */
[----:B------:R-:W-:Y:S01]  /*190b0*/  @!P6 PRMT R182, R105, 0x5410, RZ ;  /* 0x0000541069b6e816 */ /* 0x000fe200000000ff */
[----:B------:R-:W-:Y:S01]  /*190c0*/  IMAD.MOV.U32 R78, RZ, RZ, R123 ;  /* 0x000000ffff4e7224 */ /* 0x000fe200078e007b */
[----:B------:R-:W-:Y:S01]  /*190d0*/  ISETP.GE.U32.AND P6, PT, R233, R2, PT ;  /* 0x00000002e900720c */ /* 0x000fe20003fc6070 */
[----:B------:R-:W-:Y:S01]  /*190e0*/  IMAD.MOV.U32 R123, RZ, RZ, R240 ;  /* 0x000000ffff7b7224 */ /* 0x000fe200078e00f0 */
[----:B-1----:R-:W-:Y:S01]  /*190f0*/  F2FP.PACK_AB R2, R237, R0 ;  /* 0x00000000ed02723e */ /* 0x002fe200000000ff */
[----:B------:R-:W-:Y:S01]  /*19100*/  FADD.FTZ R240, R0, R3 ;  /* 0x0000000300f07221 */ /* 0x000fe20000010000 */
[----:B------:R-:W-:-:S02]  /*19110*/  @!P1 PRMT R198, R89, 0x5410, RZ ;  /* 0x0000541059c69816 */ /* 0x000fc400000000ff */
[----:B--2---:R-:W-:Y:S02]  /*19120*/  F2FP.PACK_AB R0, R241, R236 ;  /* 0x000000ecf100723e */ /* 0x004fe400000000ff */
[----:B------:R-:W-:Y:S02]  /*19130*/  ISETP.GE.U32.AND P1, PT, R233, R5, PT ;  /* 0x00000005e900720c */ /* 0x000fe40003f26070 */
[C---:B------:R-:W-:Y:S02]  /*19140*/  PRMT R175, R0.reuse, 0x7610, R175 ;  /* 0x0000761000af7816 */ /* 0x040fe400000000af */
[----:B------:R-:W-:Y:S02]  /*19150*/  PRMT R174, R0, 0x7632, R174 ;  /* 0x0000763200ae7816 */ /* 0x000fe400000000ae */
[----:B------:R-:W-:Y:S01]  /*19160*/  SHF.R.U32.HI R0, RZ, 0x10, R7 ;  /* 0x00000010ff007819 */ /* 0x000fe20000011607 */
[----:B------:R-:W-:Y:S01]  /*19170*/  @!P2 HADD2 R110, -R175.H0_H0, -RZ.H0_H0 ;  /* 0xa00000ffaf6ea230 */ /* 0x000fe20000000900 */
[----:B------:R-:W-:-:S02]  /*19180*/  IMAD.MOV.U32 R89, RZ, RZ, R122 ;  /* 0x000000ffff597224 */ /* 0x000fc400078e007a */
[----:B------:R-:W-:Y:S01]  /*19190*/  LOP3.LUT R0, R0, 0xff, RZ, 0xc0, !PT ;  /* 0x000000ff00007812 */ /* 0x000fe200078ec0ff */
[----:B------:R-:W-:Y:S01]  /*191a0*/  IMAD.MOV.U32 R122, RZ, RZ, R243 ;  /* 0x000000ffff7a7224 */ /* 0x000fe200078e00f3 */
[----:B------:R-:W-:Y:S01]  /*191b0*/  PRMT R243, R175, 0x5410, R174 ;  /* 0x00005410aff37816 */ /* 0x000fe200000000ae */
[----:B------:R-:W-:Y:S01]  /*191c0*/  @!P1 HADD2 R109, -R174.H0_H0, -RZ.H0_H0 ;  /* 0xa00000ffae6d9230 */ /* 0x000fe20000000900 */
[----:B------:R-:W-:Y:S02]  /*191d0*/  @!P2 PRMT R175, R110, 0x5410, RZ ;  /* 0x000054106eafa816 */ /* 0x000fe400000000ff */
[C---:B------:R-:W-:Y:S02]  /*191e0*/  ISETP.GE.U32.AND P2, PT, R233.reuse, R0, PT ;  /* 0x00000000e900720c */ /* 0x040fe40003f46070 */
[----:B------:R-:W-:Y:S01]  /*191f0*/  SHF.R.U32.HI R0, RZ, 0x18, R7 ;  /* 0x00000018ff007819 */ /* 0x000fe20000011607 */
[----:B------:R-:W-:Y:S01]  /*19200*/  IMAD.MOV.U32 R5, RZ, RZ, R44 ;  /* 0x000000ffff057224 */ /* 0x000fe200078e002c */
[----:B------:R-:W-:Y:S01]  /*19210*/  ISETP.GE.U32.AND P4, PT, R233, R4, PT ;  /* 0x00000004e900720c */ /* 0x000fe20003f86070 */
[----:B------:R-:W-:Y:S01]  /*19220*/  IMAD.MOV.U32 R4, RZ, RZ, R77 ;  /* 0x000000ffff047224 */ /* 0x000fe200078e004d */
[----:B------:R-:W-:Y:S01]  /*19230*/  @!P1 PRMT R174, R109, 0x5410, RZ ;  /* 0x000054106dae9816 */ /* 0x000fe200000000ff */
[----:B------:R-:W-:Y:S01]  /*19240*/  MUFU.EX2 R245, R245 ;  /* 0x000000f500f57308 */ /* 0x000fe20000000800 */
[----:B------:R-:W-:Y:S01]  /*19250*/  IMAD.MOV.U32 R77, RZ, RZ, R14 ;  /* 0x000000ffff4d7224 */ /* 0x000fe200078e000e */
[----:B------:R-:W-:Y:S01]  /*19260*/  ISETP.GE.U32.AND P1, PT, R233, R0, PT ;  /* 0x00000000e900720c */ /* 0x000fe20003f26070 */
[----:B------:R-:W-:-:S05]  /*19270*/  IMAD.MOV.U32 R14, RZ, RZ, R75 ;  /* 0x000000ffff0e7224 */ /* 0x000fca00078e004b */
[----:B------:R-:W-:Y:S01]  /*19280*/  MUFU.EX2 R246, R246 ;  /* 0x000000f600f67308 */ /* 0x000fe20000000800 */
[----:B------:R-:W-:Y:S01]  /*19290*/  IMAD.MOV.U32 R23, RZ, RZ, R14 ;  /* 0x000000ffff177224 */ /* 0x000fe200078e000e */
[----:B------:R-:W-:-:S06]  /*192a0*/  PRMT R172, R52, 0x7632, R172 ;  /* 0x0000763234ac7816 */ /* 0x000fcc00000000ac */
[----:B------:R-:W-:Y:S01]  /*192b0*/  MUFU.EX2 R234, R234 ;  /* 0x000000ea00ea7308 */ /* 0x000fe20000000800 */
[----:B------:R-:W-:Y:S01]  /*192c0*/  PRMT R173, R52, 0x7610, R173 ;  /* 0x0000761034ad7816 */ /* 0x000fe200000000ad */
[----:B------:R-:W-:Y:S02]  /*192d0*/  IMAD.MOV.U32 R46, RZ, RZ, c[0x0][0x228] ;  /* 0x00008a00ff2e7624 */ /* 0x000fe400078e00ff */
[----:B------:R-:W-:Y:S01]  /*192e0*/  IMAD.MOV.U32 R79, RZ, RZ, R56 ;  /* 0x000000ffff4f7224 */ /* 0x000fe200078e0038 */
[----:B------:R-:W-:Y:S02]  /*192f0*/  UIADD3 UR15, UR41, 0x76cf5d0a, URZ ;  /* 0x76cf5d0a290f7890 */ /* 0x000fe4000fffe03f */
[----:B------:R-:W-:Y:S01]  /*19300*/  UIADD3 UR11, UR40, 0x3c6ef372, URZ ;  /* 0x3c6ef372280b7890 */ /* 0x000fe2000fffe03f */
[----:B------:R1:W2:Y:S01]  /*19310*/  MUFU.EX2 R0, R5 ;  /* 0x0000000500007308 */ /* 0x0002a20000000800 */
[----:B------:R-:W-:Y:S01]  /*19320*/  @!P1 HADD2 R117, -R172.H0_H0, -RZ.H0_H0 ;  /* 0xa00000ffac759230 */ /* 0x000fe20000000900 */
[----:B------:R-:W-:-:S02]  /*19330*/  IMAD.SHL.U32 R56, R46, 0x8, RZ ;  /* 0x000000082e387824 */ /* 0x000fc400078e00ff */
[----:B------:R-:W-:Y:S01]  /*19340*/  FADD.FTZ R41, R41, R22 ;  /* 0x0000001629297221 */ /* 0x000fe20000010000 */
[----:B------:R-:W-:Y:S01]  /*19350*/  PRMT R43, R233, 0x7054, R233 ;  /* 0x00007054e92b7816 */ /* 0x000fe200000000e9 */
[----:B------:R-:W-:Y:S01]  /*19360*/  IMAD.MOV.U32 R100, RZ, RZ, R45 ;  /* 0x000000ffff647224 */ /* 0x000fe200078e002d */
[----:B------:R-:W-:Y:S01]  /*19370*/  UIADD3 UR26, UR40, 0x1715609d, URZ ;  /* 0x1715609d281a7890 */ /* 0x000fe2000fffe03f */
[----:B------:R-:W3:Y:S01]  /*19380*/  LDL.LU R44, [R1+0x1bc] ;  /* 0x0001bc00012c7983 */ /* 0x000ee20000300800 */
[----:B------:R-:W-:Y:S02]  /*19390*/  IMAD.MOV.U32 R14, RZ, RZ, R33 ;  /* 0x000000ffff0e7224 */ /* 0x000fe400078e0021 */
[----:B-1----:R-:W-:Y:S01]  /*193a0*/  IMAD.MOV.U32 R5, RZ, RZ, R23 ;  /* 0x000000ffff057224 */ /* 0x002fe200078e0017 */
[----:B------:R-:W-:Y:S01]  /*193b0*/  @!P2 HADD2 R116, -R173.H0_H0, -RZ.H0_H0 ;  /* 0xa00000ffad74a230 */ /* 0x000fe20000000900 */
[----:B------:R-:W-:Y:S01]  /*193c0*/  IMAD.MOV.U32 R23, RZ, RZ, R16 ;  /* 0x000000ffff177224 */ /* 0x000fe200078e0010 */
[----:B------:R-:W3:Y:S01]  /*193d0*/  LDL.LU R45, [R1+0x1b8] ;  /* 0x0001b800012d7983 */ /* 0x000ee20000300800 */
[----:B------:R-:W-:-:S02]  /*193e0*/  IMAD.MOV.U32 R16, RZ, RZ, R4 ;  /* 0x000000ffff107224 */ /* 0x000fc400078e0004 */
[----:B------:R-:W-:Y:S02]  /*193f0*/  IMAD.MOV.U32 R4, RZ, RZ, R47 ;  /* 0x000000ffff047224 */ /* 0x000fe400078e002f */
[----:B------:R-:W-:Y:S02]  /*19400*/  IMAD.MOV.U32 R47, RZ, RZ, R71 ;  /* 0x000000ffff2f7224 */ /* 0x000fe400078e0047 */
[----:B------:R-:W-:Y:S02]  /*19410*/  IMAD.MOV.U32 R71, RZ, RZ, R70 ;  /* 0x000000ffff477224 */ /* 0x000fe400078e0046 */
[----:B------:R-:W-:Y:S02]  /*19420*/  IMAD.MOV.U32 R70, RZ, RZ, R68 ;  /* 0x000000ffff467224 */ /* 0x000fe400078e0044 */
[----:B------:R-:W-:Y:S01]  /*19430*/  IMAD.MOV.U32 R68, RZ, RZ, R247 ;  /* 0x000000ffff447224 */ /* 0x000fe200078e00f7 */
[----:B------:R-:W-:Y:S02]  /*19440*/  PRMT R247, R173, 0x5410, R172 ;  /* 0x00005410adf77816 */ /* 0x000fe400000000ac */
[----:B------:R-:W-:Y:S01]  /*19450*/  @!P1 PRMT R172, R117, 0x5410, RZ ;  /* 0x0000541075ac9816 */ /* 0x000fe200000000ff */
[----:B--2---:R-:W-:Y:S01]  /*19460*/  FADD.FTZ R117, R0, R53 ;  /* 0x0000003500757221 */ /* 0x004fe20000010000 */
[----:B------:R-:W-:Y:S01]  /*19470*/  F2FP.PACK_AB R0, R234, R0 ;  /* 0x00000000ea00723e */ /* 0x000fe200000000ff */
[----:B------:R-:W-:Y:S01]  /*19480*/  IMAD.MOV.U32 R33, RZ, RZ, R57 ;  /* 0x000000ffff217224 */ /* 0x000fe200078e0039 */
[----:B----4-:R-:W-:-:S02]  /*19490*/  PRMT R179, R2, 0x7610, R179 ;  /* 0x0000761002b37816 */ /* 0x010fc400000000b3 */
[----:B------:R-:W-:Y:S02]  /*194a0*/  PRMT R178, R2, 0x7632, R178 ;  /* 0x0000763202b27816 */ /* 0x000fe400000000b2 */
[----:B------:R-:W-:-:S04]  /*194b0*/  F2FP.PACK_AB R2, R246, R245 ;  /* 0x000000f5f602723e */ /* 0x000fc800000000ff */
[C---:B------:R-:W-:Y:S02]  /*194c0*/  PRMT R177, R2.reuse, 0x7610, R177 ;  /* 0x0000761002b17816 */ /* 0x040fe400000000b1 */
[----:B------:R-:W-:Y:S02]  /*194d0*/  PRMT R176, R2, 0x7632, R176 ;  /* 0x0000763202b07816 */ /* 0x000fe400000000b0 */
[----:B------:R-:W-:Y:S02]  /*194e0*/  SHF.R.U32.HI R2, RZ, 0x10, R6 ;  /* 0x00000010ff027819 */ /* 0x000fe40000011606 */
[C---:B------:R-:W-:Y:S02]  /*194f0*/  PRMT R59, R0.reuse, 0x7610, R59 ;  /* 0x00007610003b7816 */ /* 0x040fe4000000003b */
[----:B------:R-:W-:Y:S02]  /*19500*/  PRMT R58, R0, 0x7632, R58 ;  /* 0x00007632003a7816 */ /* 0x000fe4000000003a */
[----:B------:R-:W-:-:S02]  /*19510*/  LOP3.LUT R2, R2, 0xff, RZ, 0xc0, !PT ;  /* 0x000000ff02027812 */ /* 0x000fc400078ec0ff */
[----:B------:R-:W-:Y:S01]  /*19520*/  LOP3.LUT R0, R51, UR5, R48, 0x96, !PT ;  /* 0x0000000533007c12 */ /* 0x000fe2000f8e9630 */
[----:B------:R-:W-:Y:S01]  /*19530*/  IMAD.MOV.U32 R90, RZ, RZ, R16 ;  /* 0x000000ffff5a7224 */ /* 0x000fe200078e0010 */
[----:B------:R-:W-:Y:S01]  /*19540*/  @!P2 PRMT R173, R116, 0x5410, RZ ;  /* 0x0000541074ada816 */ /* 0x000fe200000000ff */
[----:B------:R-:W-:Y:S01]  /*19550*/  IMAD.MOV.U32 R16, RZ, RZ, R33 ;  /* 0x000000ffff107224 */ /* 0x000fe200078e0021 */
[C---:B------:R-:W-:Y:S02]  /*19560*/  ISETP.GE.U32.AND P2, PT, R233.reuse, R2, PT ;  /* 0x00000002e900720c */ /* 0x040fe40003f46070 */
[----:B------:R-:W-:Y:S01]  /*19570*/  SHF.R.U32.HI R2, RZ, 0x18, R6 ;  /* 0x00000018ff027819 */ /* 0x000fe20000011606 */
[----:B------:R-:W-:Y:S02]  /*19580*/  IMAD.MOV.U32 R91, RZ, RZ, R5 ;  /* 0x000000ffff5b7224 */ /* 0x000fe400078e0005 */
[----:B------:R-:W-:Y:S01]  /*19590*/  IMAD.MOV.U32 R18, RZ, RZ, R4 ;  /* 0x000000ffff127224 */ /* 0x000fe200078e0004 */
[----:B------:R-:W-:Y:S01]  /*195a0*/  ISETP.GE.U32.AND P1, PT, R233, R2, PT ;  /* 0x00000002e900720c */ /* 0x000fe20003f26070 */
[----:B------:R-:W-:-:S02]  /*195b0*/  IMAD.MOV.U32 R15, RZ, RZ, R23 ;  /* 0x000000ffff0f7224 */ /* 0x000fc400078e0017 */
[----:B---3--:R-:W-:Y:S01]  /*195c0*/  IMAD.WIDE R56, R56, 0x2, R180 ;  /* 0x0000000238387825 */ /* 0x008fe200078e02b4 */
[----:B------:R-:W-:Y:S04]  /*195d0*/  STG.E.U16 [R180.64+-0x100], R31 ;  /* 0xffff001fb4007986 */ /* 0x000fe8000c101526 */
[----:B------:R-:W-:Y:S04]  /*195e0*/  STG.E.U16 [R180.64+-0xfe], R29 ;  /* 0xffff021db4007986 */ /* 0x000fe8000c101526 */
[----:B------:R1:W-:Y:S02]  /*195f0*/  STG.E.U16 [R56.64+-0xfe], R32 ;  /* 0xffff022038007986 */ /* 0x0003e4000c101526 */
[----:B-1----:R-:W-:Y:S01]  /*19600*/  IMAD.WIDE.U32 R32, R0, -0x326172a9, RZ ;  /* 0xcd9e8d5700207825 */ /* 0x002fe200078e00ff */
[----:B------:R-:W-:-:S04]  /*19610*/  LOP3.LUT R0, R39, UR15, R50, 0x96, !PT ;  /* 0x0000000f27007c12 */ /* 0x000fc8000f8e9632 */
        /* <DEDUP_REMOVED lines=11> */
[----:B------:R-:W-:-:S04]  /*196d0*/  IMAD.WIDE.U32 R4, R3, -0x326172a9, RZ ;  /* 0xcd9e8d5703047825 */ /* 0x000fc800078e00ff */
[----:B------:R-:W-:-:S05]  /*196e0*/  IMAD.WIDE.U32 R2, R2, -0x326172a9, RZ ;  /* 0xcd9e8d5702027825 */ /* 0x000fca00078e00ff */
[----:B------:R-:W-:Y:S02]  /*196f0*/  LOP3.LUT R0, R3, UR6, R4, 0x96, !PT ;  /* 0x0000000603007c12 */ /* 0x000fe4000f8e9604 */
[----:B------:R-:W-:-:S04]  /*19700*/  LOP3.LUT R3, R2, 0xffff, RZ, 0xc0, !PT ;  /* 0x0000ffff02037812 */ /* 0x000fc800078ec0ff */
[----:B------:R-:W-:Y:S02]  /*19710*/  SHF.R.U32.HI R4, RZ, 0x8, R3 ;  /* 0x00000008ff047819 */ /* 0x000fe40000011603 */
[----:B------:R-:W-:-:S04]  /*19720*/  LOP3.LUT R3, R2, 0xff, RZ, 0xc0, !PT ;  /* 0x000000ff02037812 */ /* 0x000fc800078ec0ff */
[----:B------:R-:W-:Y:S02]  /*19730*/  PRMT R3, R3, 0x5410, R4 ;  /* 0x0000541003037816 */ /* 0x000fe40000000004 */
[----:B------:R-:W-:-:S03]  /*19740*/  SHF.R.U32.HI R4, RZ, 0x10, R2 ;  /* 0x00000010ff047819 */ /* 0x000fc60000011602 */
[----:B------:R-:W-:-:S05]  /*19750*/  HSET2.LE.AND R3, R3, R43, PT ;  /* 0x0000002b03037233 */ /* 0x000fca0003803000 */
[----:B------:R-:W-:Y:S02]  /*19760*/  LOP3.LUT R10, R3, R100, RZ, 0xc0, !PT ;  /* 0x00000064030a7212 */ /* 0x000fe400078ec0ff */
[----:B------:R-:W-:Y:S02]  /*19770*/  SHF.R.U32.HI R3, RZ, 0x18, R2 ;  /* 0x00000018ff037819 */ /* 0x000fe40000011602 */
[----:B------:R-:W-:Y:S02]  /*19780*/  LOP3.LUT R2, R4, 0xff, RZ, 0xc0, !PT ;  /* 0x000000ff04027812 */ /* 0x000fe400078ec0ff */
[----:B------:R-:W-:Y:S02]  /*19790*/  LOP3.LUT R23, R5, UR26, R6, 0x96, !PT ;  /* 0x0000001a05177c12 */ /* 0x000fe4000f8e9606 */
[----:B------:R-:W-:Y:S02]  /*197a0*/  PRMT R5, R2, 0x5410, R3 ;  /* 0x0000541002057816 */ /* 0x000fe40000000003 */
[----:B------:R-:W-:-:S04]  /*197b0*/  LOP3.LUT R2, R0, 0xffff, RZ, 0xc0, !PT ;  /* 0x0000ffff00027812 */ /* 0x000fc800078ec0ff */
[----:B------:R-:W-:Y:S02]  /*197c0*/  SHF.R.U32.HI R3, RZ, 0x8, R2 ;  /* 0x00000008ff037819 */ /* 0x000fe40000011602 */
[----:B------:R-:W-:-:S04]  /*197d0*/  LOP3.LUT R2, R0, 0xff, RZ, 0xc0, !PT ;  /* 0x000000ff00027812 */ /* 0x000fc800078ec0ff */
[----:B------:R-:W-:Y:S02]  /*197e0*/  PRMT R4, R2, 0x5410, R3 ;  /* 0x0000541002047816 */ /* 0x000fe40000000003 */
[--C-:B------:R-:W-:Y:S02]  /*197f0*/  SHF.R.U32.HI R3, RZ, 0x10, R0.reuse ;  /* 0x00000010ff037819 */ /* 0x100fe40000011600 */
[----:B------:R-:W-:Y:S02]  /*19800*/  SHF.R.U32.HI R2, RZ, 0x18, R0 ;  /* 0x00000018ff027819 */ /* 0x000fe40000011600 */
[----:B------:R-:W-:Y:S01]  /*19810*/  LOP3.LUT R0, R3, 0xff, RZ, 0xc0, !PT ;  /* 0x000000ff03007812 */ /* 0x000fe200078ec0ff */
[----:B------:R-:W-:-:S03]  /*19820*/  IMAD.MOV.U32 R100, RZ, RZ, R15 ;  /* 0x000000ffff647224 */ /* 0x000fc600078e000f */
[----:B------:R-:W-:Y:S01]  /*19830*/  PRMT R3, R0, 0x5410, R2 ;  /* 0x0000541000037816 */ /* 0x000fe20000000002 */
[----:B------:R-:W-:Y:S01]  /*19840*/  HSET2.LE.AND R0, R5, R43, PT ;  /* 0x0000002b05007233 */ /* 0x000fe20003803000 */
[----:B------:R-:W-:Y:S02]  /*19850*/  IMAD.MOV.U32 R15, RZ, RZ, R91 ;  /* 0x000000ffff0f7224 */ /* 0x000fe400078e005b */
[----:B------:R-:W-:Y:S02]  /*19860*/  IMAD.MOV.U32 R91, RZ, RZ, R239 ;  /* 0x000000ffff5b7224 */ /* 0x000fe400078e00ef */
[----:B------:R-:W2:Y:S01]  /*19870*/  LDL.LU R239, [R1+0x1b4] ;  /* 0x0001b40001ef7983 */ /* 0x000ea20000300800 */
[----:B------:R-:W-:-:S03]  /*19880*/  LOP3.LUT R11, R0, R100, RZ, 0xc0, !PT ;  /* 0x00000064000b7212 */ /* 0x000fc600078ec0ff */
[----:B------:R-:W3:Y:S01]  /*19890*/  LDL.LU R100, [R1+0x9c] ;  /* 0x00009c0001647983 */ /* 0x000ee20000300800 */
[----:B------:R-:W-:Y:S02]  /*198a0*/  IMAD R46, R46, 0x48, RZ ;  /* 0x000000482e2e7824 */ /* 0x000fe400078e02ff */
[----:B------:R-:W-:Y:S01]  /*198b0*/  IMAD.MOV.U32 R88, RZ, RZ, R47 ;  /* 0x000000ffff587224 */ /* 0x000fe200078e002f */
[----:B------:R-:W-:Y:S01]  /*198c0*/  HSET2.LE.AND R2, R4, R43, PT ;  /* 0x0000002b04027233 */ /* 0x000fe20003803000 */
[----:B------:R-:W-:Y:S01]  /*198d0*/  IMAD.WIDE R46, R46, 0x2, R180 ;  /* 0x000000022e2e7825 */ /* 0x000fe200078e02b4 */
[----:B------:R-:W-:Y:S04]  /*198e0*/  STG.E.U16 [R56.64+-0x100], R30 ;  /* 0xffff001e38007986 */ /* 0x000fe8000c101526 */
[----:B------:R-:W-:Y:S04]  /*198f0*/  STG.E.U16 [R44.64+-0x100], R13 ;  /* 0xffff000d2c007986 */ /* 0x000fe8000c101526 */
[----:B------:R-:W-:Y:S04]  /*19900*/  STG.E.U16 [R44.64+-0xfe], R12 ;  /* 0xffff020c2c007986 */ /* 0x000fe8000c101526 */
[----:B------:R3:W-:Y:S01]  /*19910*/  STG.E.U16 [R46.64+-0xfe], R8 ;  /* 0xffff02082e007986 */ /* 0x0007e2000c101526 */
[----:B------:R-:W-:-:S02]  /*19920*/  IADD3 R0, R188, 0x4, RZ ;  /* 0x00000004bc007810 */ /* 0x000fc40007ffe0ff */
[----:B---3--:R-:W-:Y:S02]  /*19930*/  LOP3.LUT R8, R2, R100, RZ, 0xc0, !PT ;  /* 0x0000006402087212 */ /* 0x008fe400078ec0ff */
[----:B------:R-:W3:Y:S04]  /*19940*/  LDL.LU R100, [R1+0x98] ;  /* 0x0000980001647983 */ /* 0x000ee80000300800 */
[----:B------:R-:W4:Y:S01]  /*19950*/  LDL.LU R188, [R1+0x1b0] ;  /* 0x0001b00001bc7983 */ /* 0x000f220000300800 */
[----:B------:R-:W-:-:S03]  /*19960*/  HSET2.LE.AND R3, R3, R43, PT ;  /* 0x0000002b03037233 */ /* 0x000fc60003803000 */
[----:B------:R3:W-:Y:S01]  /*19970*/  STG.E.U16 [R46.64+-0x100], R9 ;  /* 0xffff00092e007986 */ /* 0x0007e2000c101526 */
[----:B------:R-:W-:-:S03]  /*19980*/  IMAD.WIDE.U32 R30, R0, -0x326172a9, RZ ;  /* 0xcd9e8d57001e7825 */ /* 0x000fc600078e00ff */
[----:B------:R-:W-:Y:S01]  /*19990*/  STG.E.U16 [R180.64+-0xf0], R28 ;  /* 0xffff101cb4007986 */ /* 0x000fe2000c101526 */
[----:B------:R-:W-:-:S03]  /*199a0*/  IMAD.MOV.U32 R102, RZ, RZ, R35 ;  /* 0x000000ffff667224 */ /* 0x000fc600078e0023 */
[----:B------:R-:W-:Y:S04]  /*199b0*/  STG.E.U16 [R180.64+-0xee], R27 ;  /* 0xffff121bb4007986 */ /* 0x000fe8000c101526 */
[----:B------:R1:W-:Y:S01]  /*199c0*/  STG.E.U16 [R56.64+-0xf0], R34 ;  /* 0xffff102238007986 */ /* 0x0003e2000c101526 */
[----:B------:R-:W-:Y:S01]  /*199d0*/  LOP3.LUT R2, R21, UR9, R30, 0x96, !PT ;  /* 0x0000000915027c12 */ /* 0x000fe2000f8e961e */
[----:B------:R-:W-:Y:S02]  /*199e0*/  IMAD.MOV.U32 R75, RZ, RZ, R72 ;  /* 0x000000ffff4b7224 */ /* 0x000fe400078e0048 */
[----:B------:R-:W-:Y:S01]  /*199f0*/  FADD.FTZ R72, R37, R19 ;  /* 0x0000001325487221 */ /* 0x000fe20000010000 */
[----:B---3--:R-:W-:Y:S01]  /*19a00*/  LOP3.LUT R9, R3, R100, RZ, 0xc0, !PT ;  /* 0x0000006403097212 */ /* 0x008fe200078ec0ff */
[----:B------:R-:W-:-:S02]  /*19a10*/  IMAD.MOV.U32 R100, RZ, RZ, R15 ;  /* 0x000000ffff647224 */ /* 0x000fc400078e000f */
[----:B------:R-:W-:Y:S02]  /*19a20*/  IMAD.MOV.U32 R15, RZ, RZ, R90 ;  /* 0x000000ffff0f7224 */ /* 0x000fe400078e005a */
[----:B------:R-:W-:Y:S02]  /*19a30*/  IMAD.MOV.U32 R90, RZ, RZ, R18 ;  /* 0x000000ffff5a7224 */ /* 0x000fe400078e0012 */
[----:B------:R-:W-:Y:S02]  /*19a40*/  IMAD.MOV.U32 R18, RZ, RZ, R88 ;  /* 0x000000ffff127224 */ /* 0x000fe400078e0058 */
[----:B------:R-:W-:Y:S02]  /*19a50*/  IMAD.MOV.U32 R88, RZ, RZ, R16 ;  /* 0x000000ffff587224 */ /* 0x000fe400078e0010 */
[----:B------:R-:W-:Y:S02]  /*19a60*/  IMAD.MOV.U32 R16, RZ, RZ, R190 ;  /* 0x000000ffff107224 */ /* 0x000fe400078e00be */
[----:B------:R-:W3:Y:S01]  /*19a70*/  LDL.LU R190, [R1+0x1ac] ;  /* 0x0001ac0001be7983 */ /* 0x000ee20000300800 */
[----:B------:R-:W-:-:S05]  /*19a80*/  LOP3.LUT R0, R31, R100, RZ, 0x3c, !PT ;  /* 0x000000641f007212 */ /* 0x000fca00078e3cff */
[----:B-1----:R-:W-:-:S05]  /*19a90*/  IMAD.WIDE.U32 R34, R0, -0x2daee0ad, RZ ;  /* 0xd2511f5300227825 */ /* 0x002fca00078e00ff */
[----:B------:R-:W-:-:S05]  /*19aa0*/  LOP3.LUT R0, R35, UR5, R48, 0x96, !PT ;  /* 0x0000000523007c12 */ /* 0x000fca000f8e9630 */
[----:B------:R-:W-:-:S05]  /*19ab0*/  IMAD.WIDE.U32 R28, R0, -0x326172a9, RZ ;  /* 0xcd9e8d57001c7825 */ /* 0x000fca00078e00ff */
        /* <DEDUP_REMOVED lines=8> */
[----:B------:R-:W-:Y:S01]  /*19b40*/  IMAD.WIDE.U32 R18, R0, -0x326172a9, RZ ;  /* 0xcd9e8d5700127825 */ /* 0x000fe200078e00ff */
[----:B------:R-:W-:-:S04]  /*19b50*/  LOP3.LUT R2, R5, UR14, R28, 0x96, !PT ;  /* 0x0000000e05027c12 */ /* 0x000fc8000f8e961c */
[----:B------:R-:W-:Y:S01]  /*19b60*/  LOP3.LUT R0, R19, UR28, R4, 0x96, !PT ;  /* 0x0000001c13007c12 */ /* 0x000fe2000f8e9604 */
[----:B------:R-:W-:-:S04]  /*19b70*/  IMAD.WIDE.U32 R2, R2, -0x2daee0ad, RZ ;  /* 0xd2511f5302027825 */ /* 0x000fc800078e00ff */
[----:B------:R-:W-:Y:S01]  /*19b80*/  IMAD.WIDE.U32 R20, R0, -0x2daee0ad, RZ ;  /* 0xd2511f5300147825 */ /* 0x000fe200078e00ff */
[----:B------:R-:W-:-:S04]  /*19b90*/  LOP3.LUT R7, R3, UR27, R6, 0x96, !PT ;  /* 0x0000001b03077c12 */ /* 0x000fc8000f8e9606 */
[----:B------:R-:W-:-:S05]  /*19ba0*/  LOP3.LUT R2, R21, UR13, R2, 0x96, !PT ;  /* 0x0000000d15027c12 */ /* 0x000fca000f8e9602 */
[----:B------:R-:W-:-:S05]  /*19bb0*/  IMAD.WIDE.U32 R2, R2, -0x326172a9, RZ ;  /* 0xcd9e8d5702027825 */ /* 0x000fca00078e00ff */
[----:B------:R-:W-:-:S04]  /*19bc0*/  LOP3.LUT R0, R2, 0xffff, RZ, 0xc0, !PT ;  /* 0x0000ffff02007812 */ /* 0x000fc800078ec0ff */
[----:B------:R-:W-:Y:S02]  /*19bd0*/  SHF.R.U32.HI R4, RZ, 0x8, R0 ;  /* 0x00000008ff047819 */ /* 0x000fe40000011600 */
[----:B------:R-:W-:-:S04]  /*19be0*/  LOP3.LUT R0, R2, 0xff, RZ, 0xc0, !PT ;  /* 0x000000ff02007812 */ /* 0x000fc800078ec0ff */
[----:B------:R-:W-:Y:S01]  /*19bf0*/  PRMT R0, R0, 0x5410, R4 ;  /* 0x0000541000007816 */ /* 0x000fe20000000004 */
[----:B------:R-:W-:Y:S02]  /*19c00*/  IMAD.MOV.U32 R101, RZ, RZ, R16 ;  /* 0x000000ffff657224 */ /* 0x000fe400078e0010 */
[----:B------:R-:W-:Y:S02]  /*19c10*/  IMAD.WIDE.U32 R16, R7, -0x326172a9, RZ ;  /* 0xcd9e8d5707107825 */ /* 0x000fe400078e00ff */
[----:B------:R-:W-:Y:S01]  /*19c20*/  HSET2.LE.AND R0, R0, R43, PT ;  /* 0x0000002b00007233 */ /* 0x000fe20003803000 */
[----:B------:R-:W-:-:S04]  /*19c30*/  SHF.R.U32.HI R4, RZ, 0x10, R2 ;  /* 0x00000010ff047819 */ /* 0x000fc80000011602 */
[----:B------:R-:W-:Y:S02]  /*19c40*/  LOP3.LUT R6, R0, R25, RZ, 0xc0, !PT ;  /* 0x0000001900067212 */ /* 0x000fe400078ec0ff */
[----:B------:R-:W-:Y:S02]  /*19c50*/  LOP3.LUT R0, R3, UR6, R16, 0x96, !PT ;  /* 0x0000000603007c12 */ /* 0x000fe4000f8e9610 */
[----:B------:R-:W-:Y:S02]  /*19c60*/  SHF.R.U32.HI R3, RZ, 0x18, R2 ;  /* 0x00000018ff037819 */ /* 0x000fe40000011602 */
[----:B------:R-:W-:-:S04]  /*19c70*/  LOP3.LUT R2, R4, 0xff, RZ, 0xc0, !PT ;  /* 0x000000ff04027812 */ /* 0x000fc800078ec0ff */
[----:B------:R-:W-:-:S05]  /*19c80*/  PRMT R2, R2, 0x5410, R3 ;  /* 0x0000541002027816 */ /* 0x000fca0000000003 */
[----:B------:R-:W-:-:S05]  /*19c90*/  HSET2.LE.AND R2, R2, R43, PT ;  /* 0x0000002b02027233 */ /* 0x000fca0003803000 */
[----:B------:R-:W-:Y:S02]  /*19ca0*/  LOP3.LUT R7, R2, R26, RZ, 0xc0, !PT ;  /* 0x0000001a02077212 */ /* 0x000fe400078ec0ff */
        /* <DEDUP_REMOVED lines=8> */
[----:B------:R-:W-:-:S04]  /*19d30*/  LOP3.LUT R0, R3, 0xff, RZ, 0xc0, !PT ;  /* 0x000000ff03007812 */ /* 0x000fc800078ec0ff */
[----:B------:R-:W-:Y:S01]  /*19d40*/  PRMT R0, R0, 0x5410, R2 ;  /* 0x0000541000007816 */ /* 0x000fe20000000002 */
[----:B------:R-:W-:-:S04]  /*19d50*/  IMAD.MOV.U32 R104, RZ, RZ, R15 ;  /* 0x000000ffff687224 */ /* 0x000fc800078e000f */
[----:B------:R-:W-:Y:S01]  /*19d60*/  HSET2.LE.AND R0, R0, R43, PT ;  /* 0x0000002b00007233 */ /* 0x000fe20003803000 */
[----:B------:R-:W-:Y:S02]  /*19d70*/  IMAD.MOV.U32 R43, RZ, RZ, R91 ;  /* 0x000000ffff2b7224 */ /* 0x000fe400078e005b */
[----:B------:R-:W-:Y:S02]  /*19d80*/  IMAD.MOV.U32 R91, RZ, RZ, R14 ;  /* 0x000000ffff5b7224 */ /* 0x000fe400078e000e */
[----:B----4-:R-:W1:Y:S01]  /*19d90*/  LDSM.16.MT88.4 R12, [R188+0x9000] ;  /* 0x00900000bc0c783b */ /* 0x010e620000004200 */
[----:B------:R-:W-:Y:S02]  /*19da0*/  @!P2 HADD2 R119, -R59.H0_H0, -RZ.H0_H0 ;  /* 0xa00000ff3b77a230 */ /* 0x000fe40000000900 */
[----:B------:R-:W-:Y:S01]  /*19db0*/  @!P1 HADD2 R118, -R58.H0_H0, -RZ.H0_H0 ;  /* 0xa00000ff3a769230 */ /* 0x000fe20000000900 */
[----:B------:R-:W-:Y:S02]  /*19dc0*/  LOP3.LUT R5, R0, R36, RZ, 0xc0, !PT ;  /* 0x0000002400057212 */ /* 0x000fe400078ec0ff */
[----:B------:R-:W-:-:S02]  /*19dd0*/  PRMT R24, R177, 0x5410, R176 ;  /* 0x00005410b1187816 */ /* 0x000fc400000000b0 */
[----:B------:R-:W-:Y:S01]  /*19de0*/  PRMT R116, R59, 0x5410, R58 ;  /* 0x000054103b747816 */ /* 0x000fe2000000003a */
[----:B------:R-:W-:Y:S01]  /*19df0*/  IMAD.MOV.U32 R105, RZ, RZ, R100 ;  /* 0x000000ffff697224 */ /* 0x000fe200078e0064 */
[----:B------:R-:W-:Y:S01]  /*19e00*/  @!P2 PRMT R59, R119, 0x5410, RZ ;  /* 0x00005410773ba816 */ /* 0x000fe200000000ff */
[----:B------:R-:W-:Y:S01]  /*19e10*/  IMAD.MOV.U32 R119, RZ, RZ, R102 ;  /* 0x000000ffff777224 */ /* 0x000fe200078e0066 */
[----:B------:R-:W-:Y:S01]  /*19e20*/  @!P1 PRMT R58, R118, 0x5410, RZ ;  /* 0x00005410763a9816 */ /* 0x000fe200000000ff */
[----:B------:R-:W-:Y:S01]  /*19e30*/  IMAD.MOV.U32 R118, RZ, RZ, R101 ;  /* 0x000000ffff767224 */ /* 0x000fe200078e0065 */
[----:B------:R-:W-:Y:S01]  /*19e40*/  PRMT R37, R179, 0x5410, R178 ;  /* 0x00005410b3257816 */ /* 0x000fe200000000b2 */
[----:B------:R-:W-:Y:S01]  /*19e50*/  IMAD.MOV.U32 R103, RZ, RZ, R89 ;  /* 0x000000ffff677224 */ /* 0x000fe200078e0059 */
[----:B------:R-:W-:Y:S01]  /*19e60*/  @!P5 HADD2 R108, -R178.H0_H0, -RZ.H0_H0 ;  /* 0xa00000ffb26cd230 */ /* 0x000fe20000000900 */
[----:B------:R-:W-:Y:S01]  /*19e70*/  IMAD.MOV.U32 R102, RZ, RZ, R79 ;  /* 0x000000ffff667224 */ /* 0x000fe200078e004f */
[----:B------:R-:W-:Y:S01]  /*19e80*/  @!P3 HADD2 R111, -R176.H0_H0, -RZ.H0_H0 ;  /* 0xa00000ffb06fb230 */ /* 0x000fe20000000900 */
[----:B------:R-:W-:-:S02]  /*19e90*/  IMAD.MOV.U32 R101, RZ, RZ, R78 ;  /* 0x000000ffff657224 */ /* 0x000fc400078e004e */
[----:B------:R-:W-:Y:S02]  /*19ea0*/  IMAD.MOV.U32 R100, RZ, RZ, R77 ;  /* 0x000000ffff647224 */ /* 0x000fe400078e004d */
[----:B------:R-:W-:Y:S01]  /*19eb0*/  IMAD.MOV.U32 R89, RZ, RZ, R76 ;  /* 0x000000ffff597224 */ /* 0x000fe200078e004c */
[----:B------:R-:W-:Y:S01]  /*19ec0*/  @!P5 PRMT R178, R108, 0x5410, RZ ;  /* 0x000054106cb2d816 */ /* 0x000fe200000000ff */
[----:B------:R-:W-:Y:S01]  /*19ed0*/  IMAD.MOV.U32 R0, RZ, RZ, R122 ;  /* 0x000000ffff007224 */ /* 0x000fe200078e007a */
[----:B------:R-:W-:Y:S01]  /*19ee0*/  @!P3 PRMT R176, R111, 0x5410, RZ ;  /* 0x000054106fb0b816 */ /* 0x000fe200000000ff */
[----:B-1----:R-:W-:Y:S07]  /*19ef0*/  HMMA.16816.F32 R76, R8, R12, R152 ;  /* 0x0000000c084c723c */ /* 0x002fee0000001898 */
[----:B------:R-:W-:-:S02]  /*19f00*/  IMAD.MOV.U32 R153, RZ, RZ, R24 ;  /* 0x000000ffff997224 */ /* 0x000fc400078e0018 */
[----:B------:R-:W-:Y:S07]  /*19f10*/  HMMA.16816.F32 R24, R4, R12, R168 ;  /* 0x0000000c0418723c */ /* 0x000fee00000018a8 */
[----:B------:R-:W-:Y:S02]  /*19f20*/  IMAD.MOV.U32 R171, RZ, RZ, R37 ;  /* 0x000000ffffab7224 */ /* 0x000fe400078e0025 */
[----:B------:R-:W-:Y:S01]  /*19f30*/  IMAD.MOV.U32 R37, RZ, RZ, R43 ;  /* 0x000000ffff257224 */ /* 0x000fe200078e002b */
[----:B------:R-:W-:Y:S01]  /*19f40*/  HMMA.16816.F32 R108, R8, R14, R148 ;  /* 0x0000000e086c723c */ /* 0x000fe20000001894 */
[----:B------:R-:W-:-:S02]  /*19f50*/  IMAD.MOV.U32 R43, RZ, RZ, R123 ;  /* 0x000000ffff2b7224 */ /* 0x000fc400078e007b */
[----:B------:R-:W-:Y:S02]  /*19f60*/  IMAD.MOV.U32 R168, RZ, RZ, R121 ;  /* 0x000000ffffa87224 */ /* 0x000fe400078e0079 */
[----:B------:R-:W-:-:S03]  /*19f70*/  IMAD.MOV.U32 R169, RZ, RZ, R120 ;  /* 0x000000ffffa97224 */ /* 0x000fc600078e0078 */
[----:B------:R-:W-:Y:S01]  /*19f80*/  HMMA.16816.F32 R120, R4, R14, R164 ;  /* 0x0000000e0478723c */ /* 0x000fe200000018a4 */
[----:B------:R-:W-:Y:S02]  /*19f90*/  @!P6 HADD2 R106, -R179.H0_H0, -RZ.H0_H0 ;  /* 0xa00000ffb36ae230 */ /* 0x000fe40000000900 */
[----:B------:R-:W-:Y:S01]  /*19fa0*/  @!P4 HADD2 R107, -R177.H0_H0, -RZ.H0_H0 ;  /* 0xa00000ffb16bc230 */ /* 0x000fe20000000900 */
[----:B------:R-:W-:-:S03]  /*19fb0*/  IMAD.MOV.U32 R151, RZ, RZ, R55 ;  /* 0x000000ffff977224 */ /* 0x000fc600078e0037 */
[----:B------:R-:W-:Y:S01]  /*19fc0*/  IMAD.MOV.U32 R164, RZ, RZ, R71 ;  /* 0x000000ffffa47224 */ /* 0x000fe200078e0047 */
[----:B------:R-:W-:Y:S01]  /*19fd0*/  @!P6 PRMT R179, R106, 0x5410, RZ ;  /* 0x000054106ab3e816 */ /* 0x000fe200000000ff */
[----:B------:R-:W-:Y:S01]  /*19fe0*/  IMAD.MOV.U32 R167, RZ, RZ, R68 ;  /* 0x000000ffffa77224 */ /* 0x000fe200078e0044 */
[----:B------:R-:W-:Y:S01]  /*19ff0*/  @!P4 PRMT R177, R107, 0x5410, RZ ;  /* 0x000054106bb1c816 */ /* 0x000fe200000000ff */
        /* <DEDUP_REMOVED lines=10> */
[----:B------:R-:W-:Y:S01]  /*1a0a0*/  IMAD.MOV.U32 R148, RZ, RZ, R167 ;  /* 0x000000ffff947224 */ /* 0x000fe200078e00a7 */
[----:B---3--:R-:W1:Y:S02]  /*1a0b0*/  LDSM.16.MT88.4 R12, [R190+0x9000] ;  /* 0x00900000be0c783b */ /* 0x008e640000004200 */
[----:B-1----:R-:W-:Y:S07]  /*1a0c0*/  HMMA.16816.F32 R104, R8, R12, R144 ;  /* 0x0000000c0868723c */ /* 0x002fee0000001890 */
[----:B------:R-:W-:Y:S01]  /*1a0d0*/  IMAD.MOV.U32 R145, RZ, RZ, R164 ;  /* 0x000000ffff917224 */ /* 0x000fe200078e00a4 */
        /* <DEDUP_REMOVED lines=14> */
[----:B------:R-:W-:-:S02]  /*1a1c0*/  IMAD.MOV.U32 R148, RZ, RZ, R151 ;  /* 0x000000ffff947224 */ /* 0x000fc400078e0097 */
[----:B------:R-:W-:Y:S02]  /*1a1d0*/  IMAD.MOV.U32 R151, RZ, RZ, R166 ;  /* 0x000000ffff977224 */ /* 0x000fe400078e00a6 */
[----:B------:R-:W-:Y:S02]  /*1a1e0*/  IMAD.MOV.U32 R170, RZ, RZ, R242 ;  /* 0x000000ffffaa7224 */ /* 0x000fe400078e00f2 */
[----:B------:R-:W-:Y:S01]  /*1a1f0*/  IMAD.MOV.U32 R166, RZ, RZ, R169 ;  /* 0x000000ffffa67224 */ /* 0x000fe200078e00a9 */
[----:B------:R-:W4:Y:S01]  /*1a200*/  LDL.LU R242, [R1+0x1a4] ;  /* 0x0001a40001f27983 */ /* 0x000f220000300800 */
[----:B------:R-:W-:Y:S02]  /*1a210*/  IMAD.MOV.U32 R169, RZ, RZ, R153 ;  /* 0x000000ffffa97224 */ /* 0x000fe400078e0099 */
[----:B------:R-:W-:Y:S01]  /*1a220*/  IMAD.MOV.U32 R153, RZ, RZ, R189 ;  /* 0x000000ffff997224 */ /* 0x000fe200078e00bd */
[----:B------:R-:W2:Y:S04]  /*1a230*/  LDL.LU R243, [R1+0x1a0] ;  /* 0x0001a00001f37983 */ /* 0x000ea80000300800 */
[----:B------:R-:W2:Y:S01]  /*1a240*/  LDL.LU R189, [R1+0x19c] ;  /* 0x00019c0001bd7983 */ /* 0x000ea20000300800 */
        /* <DEDUP_REMOVED lines=8> */
[----:B------:R-:W-:Y:S01]  /*1a2d0*/  HMMA.16816.F32 R72, R8, R14, R132 ;  /* 0x0000000e0848723c */ /* 0x000fe20000001884 */
[----:B------:R-:W1:Y:S01]  /*1a2e0*/  LDSM.16.MT88.4 R12, [R188+0xa000] ;  /* 0x00a00000bc0c783b */ /* 0x000e620000004200 */
[----:B------:R-:W-:-:S06]  /*1a2f0*/  IMAD.MOV.U32 R149, RZ, RZ, R168 ;  /* 0x000000ffff957224 */ /* 0x000fcc00078e00a8 */
[-C--:B-1----:R-:W-:Y:S08]  /*1a300*/  HMMA.16816.F32 R68, R8, R12.reuse, R220 ;  /* 0x0000000c0844723c */ /* 0x082ff000000018dc */
[C---:B------:R-:W-:Y:S08]  /*1a310*/  HMMA.16816.F32 R52, R4.reuse, R12, R60 ;  /* 0x0000000c0434723c */ /* 0x040ff0000000183c */
[-C--:B------:R-:W-:Y:S08]  /*1a320*/  HMMA.16816.F32 R136, R4, R14.reuse, R136 ;  /* 0x0000000e0488723c */ /* 0x080ff00000001888 */
[----:B------:R-:W-:Y:S01]  /*1a330*/  HMMA.16816.F32 R132, R8, R14, R248 ;  /* 0x0000000e0884723c */ /* 0x000fe200000018f8 */
[----:B------:R-:W1:Y:S01]  /*1a340*/  LDSM.16.MT88.4 R12, [R190+0xa000] ;  /* 0x00a00000be0c783b */ /* 0x000e620000004200 */
[----:B------:R-:W-:-:S02]  /*1a350*/  IMAD.MOV.U32 R164, RZ, RZ, R171 ;  /* 0x000000ffffa47224 */ /* 0x000fc400078e00ab */
[----:B------:R-:W-:Y:S02]  /*1a360*/  IMAD.MOV.U32 R167, RZ, RZ, R119 ;  /* 0x000000ffffa77224 */ /* 0x000fe400078e0077 */
[----:B------:R-:W-:Y:S02]  /*1a370*/  IMAD.MOV.U32 R168, RZ, RZ, R117 ;  /* 0x000000ffffa87224 */ /* 0x000fe400078e0075 */
[----:B------:R-:W-:Y:S01]  /*1a380*/  IMAD.MOV.U32 R171, RZ, RZ, R116 ;  /* 0x000000ffffab7224 */ /* 0x000fe200078e0074 */
        /* <DEDUP_REMOVED lines=8> */
[----:B------:R-:W-:Y:S02]  /*1a410*/  IMAD.MOV.U32 R144, RZ, RZ, R147 ;  /* 0x000000ffff907224 */ /* 0x000fe400078e0093 */
[----:B------:R-:W-:Y:S02]  /*1a420*/  IMAD.MOV.U32 R147, RZ, RZ, R150 ;  /* 0x000000ffff937224 */ /* 0x000fe400078e0096 */
[----:B------:R-:W-:Y:S01]  /*1a430*/  IMAD.MOV.U32 R146, RZ, RZ, R149 ;  /* 0x000000ffff927224 */ /* 0x000fe200078e0095 */
[-C--:B-1----:R-:W-:Y:S08]  /*1a440*/  HMMA.16816.F32 R84, R4, R12.reuse, R64 ;  /* 0x0000000c0454723c */ /* 0x082ff00000001840 */
[----:B------:R-:W-:Y:S08]  /*1a450*/  HMMA.16816.F32 R96, R8, R12, R96 ;  /* 0x0000000c0860723c */ /* 0x000ff00000001860 */
        /* <DEDUP_REMOVED lines=20> */
[----:B------:R-:W3:Y:S01]  /*1a5a0*/  LDL.LU R244, [R1+0x198] ;  /* 0x0001980001f47983 */ /* 0x000ee20000300800 */
[----:B------:R-:W-:Y:S02]  /*1a5b0*/  IMAD.MOV.U32 R151, RZ, RZ, R165 ;  /* 0x000000ffff977224 */ /* 0x000fe400078e00a5 */
[----:B------:R-:W-:Y:S01]  /*1a5c0*/  IMAD.MOV.U32 R164, RZ, RZ, R166 ;  /* 0x000000ffffa47224 */ /* 0x000fe200078e00a6 */
[----:B------:R-:W-:Y:S01]  /*1a5d0*/  PRMT R250, R233, 0x7054, R233 ;  /* 0x00007054e9fa7816 */ /* 0x000fe200000000e9 */
[----:B------:R-:W-:-:S02]  /*1a5e0*/  IMAD.MOV.U32 R156, RZ, RZ, R144 ;  /* 0x000000ffff9c7224 */ /* 0x000fc400078e0090 */
[----:B------:R-:W-:Y:S01]  /*1a5f0*/  IMAD.MOV.U32 R157, RZ, RZ, R145 ;  /* 0x000000ffff9d7224 */ /* 0x000fe200078e0091 */
[----:B-1----:R-:W-:Y:S01]  /*1a600*/  HMMA.16816.F32 R36, R8, R14, R36 ;  /* 0x0000000e0824723c */ /* 0x002fe20000001824 */
[----:B------:R-:W-:Y:S01]  /*1a610*/  IMAD.MOV.U32 R165, RZ, RZ, R167 ;  /* 0x000000ffffa57224 */ /* 0x000fe200078e00a7 */
[----:B------:R1:W5:Y:S01]  /*1a620*/  LDL.LU R131, [R1+0x194] ;  /* 0x0001940001837983 */ /* 0x0003620000300800 */
        /* <DEDUP_REMOVED lines=38> */
[----:B------:R-:W-:Y:S01]  /*1a890*/  IMAD.MOV.U32 R42, RZ, RZ, R194 ;  /* 0x000000ffff2a7224 */ /* 0x000fe200078e00c2 */
[----:B------:R1:W5:Y:S01]  /*1a8a0*/  LDL.LU R128, [R1+0x190] ;  /* 0x0001900001807983 */ /* 0x0003620000300800 */
[----:B------:R-:W-:Y:S02]  /*1a8b0*/  IMAD.MOV.U32 R248, RZ, RZ, R154 ;  /* 0x000000fffff87224 */ /* 0x000fe400078e009a */
[----:B------:R-:W-:Y:S01]  /*1a8c0*/  IMAD.MOV.U32 R163, RZ, RZ, R2 ;  /* 0x000000ffffa37224 */ /* 0x000fe200078e0002 */
[----:B------:R1:W5:Y:S01]  /*1a8d0*/  LDL.LU R194, [R1+0x18c] ;  /* 0x00018c0001c27983 */ /* 0x0003620000300800 */
[----:B------:R-:W-:Y:S02]  /*1a8e0*/  IMAD.MOV.U32 R153, RZ, RZ, R3 ;  /* 0x000000ffff997224 */ /* 0x000fe400078e0003 */
[----:B------:R-:W-:Y:S01]  /*1a8f0*/  IMAD.MOV.U32 R154, RZ, RZ, R0 ;  /* 0x000000ffff9a7224 */ /* 0x000fe200078e0000 */
[----:B------:R-:W-:Y:S01]  /*1a900*/  LOP3.LUT R0, R17, UR26, R18, 0x96, !PT ;  /* 0x0000001a11007c12 */ /* 0x000fe2000f8e9612 */
[----:B------:R-:W-:Y:S01]  /*1a910*/  IMAD.WIDE.U32 R2, R23, -0x2daee0ad, RZ ;  /* 0xd2511f5317027825 */ /* 0x000fe200078e00ff */
[----:B------:R-:W1:Y:S03]  /*1a920*/  LDSM.16.MT88.4 R16, [R188+0x9400] ;  /* 0x00940000bc10783b */ /* 0x000e660000004200 */
[----:B------:R-:W-:Y:S01]  /*1a930*/  IMAD.MOV.U32 R223, RZ, RZ, R155 ;  /* 0x000000ffffdf7224 */ /* 0x000fe200078e009b */
[----:B------:R1:W5:Y:S01]  /*1a940*/  LDL.LU R193, [R1+0x188] ;  /* 0x0001880001c17983 */ /* 0x0003620000300800 */
[----:B------:R-:W-:-:S02]  /*1a950*/  IMAD.MOV.U32 R221, RZ, RZ, R40 ;  /* 0x000000ffffdd7224 */ /* 0x000fc400078e0028 */
[----:B------:R-:W-:Y:S02]  /*1a960*/  IMAD.MOV.U32 R220, RZ, RZ, R41 ;  /* 0x000000ffffdc7224 */ /* 0x000fe400078e0029 */
[----:B------:R-:W-:Y:S01]  /*1a970*/  IMAD.MOV.U32 R251, RZ, RZ, R43 ;  /* 0x000000fffffb7224 */ /* 0x000fe200078e002b */
[----:B------:R-:W-:Y:S01]  /*1a980*/  LOP3.LUT R10, R2, 0xff, RZ, 0xc0, !PT ;  /* 0x000000ff020a7812 */ /* 0x000fe200078ec0ff */
[----:B------:R-:W-:Y:S01]  /*1a990*/  IMAD.MOV.U32 R155, RZ, RZ, R42 ;  /* 0x000000ffff9b7224 */ /* 0x000fe200078e002a */
[--C-:B------:R-:W-:Y:S01]  /*1a9a0*/  SHF.R.U32.HI R9, RZ, 0x10, R2.reuse ;  /* 0x00000010ff097819 */ /* 0x100fe20000011602 */
[----:B------:R-:W-:Y:S01]  /*1a9b0*/  HMMA.16816.F32 R40, R4, R14, R208 ;  /* 0x0000000e0428723c */ /* 0x000fe200000018d0 */
[----:B------:R-:W-:Y:S01]  /*1a9c0*/  SHF.R.U32.HI R8, RZ, 0x18, R2 ;  /* 0x00000018ff087819 */ /* 0x000fe20000011602 */
[----:B--2---:R-:W-:Y:S01]  /*1a9d0*/  IMAD.MOV.U32 R162, RZ, RZ, R189 ;  /* 0x000000ffffa27224 */ /* 0x004fe200078e00bd */
[----:B------:R2:W5:Y:S04]  /*1a9e0*/  LDL.LU R192, [R1+0x184] ;  /* 0x0001840001c07983 */ /* 0x0005680000300800 */
[----:B------:R-:W-:-:S02]  /*1a9f0*/  LOP3.LUT R4, R3, UR7, R22, 0x96, !PT ;  /* 0x0000000703047c12 */ /* 0x000fc4000f8e9616 */
[----:B------:R-:W-:Y:S01]  /*1aa00*/  LOP3.LUT R5, R2, 0xffff, RZ, 0xc0, !PT ;  /* 0x0000ffff02057812 */ /* 0x000fe200078ec0ff */
[----:B------:R-:W-:Y:S01]  /*1aa10*/  IMAD.WIDE.U32 R2, R0, -0x2daee0ad, RZ ;  /* 0xd2511f5300027825 */ /* 0x000fe200078e00ff */
[----:B------:R2:W5:Y:S04]  /*1aa20*/  LDL.LU R191, [R1+0x180] ;  /* 0x0001800001bf7983 */ /* 0x0005680000300800 */
[C---:B------:R-:W-:Y:S01]  /*1aa30*/  LOP3.LUT R6, R2.reuse, 0xffff, RZ, 0xc0, !PT ;  /* 0x0000ffff02067812 */ /* 0x040fe200078ec0ff */
[----:B------:R-:W-:Y:S01]  /*1aa40*/  IMAD.MOV.U32 R208, RZ, RZ, R153 ;  /* 0x000000ffffd07224 */ /* 0x000fe200078e0099 */
[----:B------:R-:W-:Y:S01]  /*1aa50*/  LOP3.LUT R7, R2, 0xff, RZ, 0xc0, !PT ;  /* 0x000000ff02077812 */ /* 0x000fe200078ec0ff */
[----:B------:R2:W5:Y:S01]  /*1aa60*/  LDL.LU R189, [R1+0x178] ;  /* 0x0001780001bd7983 */ /* 0x0005620000300800 */
[----:B------:R-:W-:-:S02]  /*1aa70*/  SHF.R.U32.HI R11, RZ, 0x10, R2 ;  /* 0x00000010ff0b7819 */ /* 0x000fc40000011602 */
[----:B------:R-:W-:Y:S02]  /*1aa80*/  SHF.R.U32.HI R12, RZ, 0x18, R2 ;  /* 0x00000018ff0c7819 */ /* 0x000fe40000011602 */
[----:B------:R-:W-:Y:S02]  /*1aa90*/  SHF.R.U32.HI R5, RZ, 0x8, R5 ;  /* 0x00000008ff057819 */ /* 0x000fe40000011605 */
[----:B------:R-:W-:Y:S02]  /*1aaa0*/  SHF.R.U32.HI R2, RZ, 0x8, R6 ;  /* 0x00000008ff027819 */ /* 0x000fe40000011606 */
[----:B------:R-:W-:Y:S02]  /*1aab0*/  LOP3.LUT R0, R3, UR7, R20, 0x96, !PT ;  /* 0x0000000703007c12 */ /* 0x000fe4000f8e9614 */
[----:B------:R-:W-:Y:S02]  /*1aac0*/  PRMT R14, R10, 0x5410, R5 ;  /* 0x000054100a0e7816 */ /* 0x000fe40000000005 */
[----:B------:R-:W-:-:S02]  /*1aad0*/  LOP3.LUT R3, R9, 0xff, RZ, 0xc0, !PT ;  /* 0x000000ff09037812 */ /* 0x000fc400078ec0ff */
[----:B------:R-:W-:Y:S02]  /*1aae0*/  PRMT R10, R7, 0x5410, R2 ;  /* 0x00005410070a7816 */ /* 0x000fe40000000002 */
[C---:B------:R-:W-:Y:S02]  /*1aaf0*/  LOP3.LUT R2, R4.reuse, 0xffff, RZ, 0xc0, !PT ;  /* 0x0000ffff04027812 */ /* 0x040fe400078ec0ff */
[----:B------:R-:W-:Y:S02]  /*1ab00*/  PRMT R13, R3, 0x5410, R8 ;  /* 0x00005410030d7816 */ /* 0x000fe40000000008 */
[----:B------:R-:W-:Y:S02]  /*1ab10*/  SHF.R.U32.HI R6, RZ, 0x10, R4 ;  /* 0x00000010ff067819 */ /* 0x000fe40000011604 */
[----:B------:R-:W-:Y:S02]  /*1ab20*/  LOP3.LUT R7, R4, 0xff, RZ, 0xc0, !PT ;  /* 0x000000ff04077812 */ /* 0x000fe400078ec0ff */
[----:B------:R-:W-:-:S02]  /*1ab30*/  SHF.R.U32.HI R3, RZ, 0x8, R2 ;  /* 0x00000008ff037819 */ /* 0x000fc40000011602 */
[----:B------:R-:W-:Y:S02]  /*1ab40*/  SHF.R.U32.HI R5, RZ, 0x18, R4 ;  /* 0x00000018ff057819 */ /* 0x000fe40000011604 */
[----:B------:R-:W-:Y:S02]  /*1ab50*/  LOP3.LUT R2, R6, 0xff, RZ, 0xc0, !PT ;  /* 0x000000ff06027812 */ /* 0x000fe400078ec0ff */
[----:B------:R-:W-:Y:S02]  /*1ab60*/  PRMT R7, R7, 0x5410, R3 ;  /* 0x0000541007077816 */ /* 0x000fe40000000003 */
[----:B------:R-:W-:Y:S02]  /*1ab70*/  PRMT R9, R2, 0x5410, R5 ;  /* 0x0000541002097816 */ /* 0x000fe40000000005 */
[----:B------:R-:W-:Y:S02]  /*1ab80*/  LOP3.LUT R2, R0, 0xffff, RZ, 0xc0, !PT ;  /* 0x0000ffff00027812 */ /* 0x000fe400078ec0ff */
[----:B------:R-:W-:-:S02]  /*1ab90*/  SHF.R.U32.HI R3, RZ, 0x10, R0 ;  /* 0x00000010ff037819 */ /* 0x000fc40000011600 */
[----:B------:R-:W-:Y:S02]  /*1aba0*/  LOP3.LUT R6, R0, 0xff, RZ, 0xc0, !PT ;  /* 0x000000ff00067812 */ /* 0x000fe400078ec0ff */
[----:B------:R-:W-:Y:S01]  /*1abb0*/  SHF.R.U32.HI R5, RZ, 0x18, R0 ;  /* 0x00000018ff057819 */ /* 0x000fe20000011600 */
[----:B------:R-:W-:Y:S01]  /*1abc0*/  HSET2.LE.AND R0, R7, R250, PT ;  /* 0x000000fa07007233 */ /* 0x000fe20003803000 */
[----:B------:R-:W-:-:S04]  /*1abd0*/  LOP3.LUT R4, R11, 0xff, RZ, 0xc0, !PT ;  /* 0x000000ff0b047812 */ /* 0x000fc800078ec0ff */
[----:B------:R-:W-:Y:S02]  /*1abe0*/  PRMT R12, R4, 0x5410, R12 ;  /* 0x00005410040c7816 */ /* 0x000fe4000000000c */
[----:B------:R-:W-:Y:S01]  /*1abf0*/  LOP3.LUT R8, R0, R162, RZ, 0xc0, !PT ;  /* 0x000000a200087212 */ /* 0x000fe200078ec0ff */
[--C-:B------:R-:W-:Y:S01]  /*1ac00*/  HSET2.LE.AND R0, R9, R250.reuse, PT ;  /* 0x000000fa09007233 */ /* 0x100fe20003803000 */
[----:B------:R-:W-:Y:S02]  /*1ac10*/  SHF.R.U32.HI R4, RZ, 0x8, R2 ;  /* 0x00000008ff047819 */ /* 0x000fe40000011602 */
[----:B------:R-:W-:Y:S01]  /*1ac20*/  LOP3.LUT R2, R3, 0xff, RZ, 0xc0, !PT ;  /* 0x000000ff03027812 */ /* 0x000fe200078ec0ff */
[--C-:B------:R-:W-:Y:S01]  /*1ac30*/  HSET2.LE.AND R3, R10, R250.reuse, PT ;  /* 0x000000fa0a037233 */ /* 0x100fe20003803000 */
[----:B------:R-:W-:Y:S01]  /*1ac40*/  LOP3.LUT R9, R0, R163, RZ, 0xc0, !PT ;  /* 0x000000a300097212 */ /* 0x000fe200078ec0ff */
[--C-:B------:R-:W-:Y:S01]  /*1ac50*/  HSET2.LE.AND R0, R14, R250.reuse, PT ;  /* 0x000000fa0e007233 */ /* 0x100fe20003803000 */
[----:B------:R-:W-:Y:S01]  /*1ac60*/  PRMT R5, R2, 0x5410, R5 ;  /* 0x0000541002057816 */ /* 0x000fe20000000005 */
[----:B------:R-:W-:Y:S01]  /*1ac70*/  HSET2.LE.AND R2, R13, R250, PT ;  /* 0x000000fa0d027233 */ /* 0x000fe20003803000 */
[----:B------:R-:W-:-:S02]  /*1ac80*/  PRMT R4, R6, 0x5410, R4 ;  /* 0x0000541006047816 */ /* 0x000fc40000000004 */
[----:B------:R-:W-:Y:S01]  /*1ac90*/  LOP3.LUT R10, R0, R248, RZ, 0xc0, !PT ;  /* 0x000000f8000a7212 */ /* 0x000fe200078ec0ff */
[--C-:B------:R-:W-:Y:S01]  /*1aca0*/  HSET2.LE.AND R0, R12, R250.reuse, PT ;  /* 0x000000fa0c007233 */ /* 0x100fe20003803000 */
[----:B------:R-:W-:Y:S01]  /*1acb0*/  LOP3.LUT R11, R2, R249, RZ, 0xc0, !PT ;  /* 0x000000f9020b7212 */ /* 0x000fe200078ec0ff */
[--C-:B------:R-:W-:Y:S01]  /*1acc0*/  HSET2.LE.AND R2, R4, R250.reuse, PT ;  /* 0x000000fa04027233 */ /* 0x100fe20003803000 */
[----:B------:R-:W-:Y:S01]  /*1acd0*/  LOP3.LUT R6, R3, R141, RZ, 0xc0, !PT ;  /* 0x0000008d03067212 */ /* 0x000fe200078ec0ff */
[----:B------:R-:W-:Y:S01]  /*1ace0*/  HSET2.LE.AND R3, R5, R250, PT ;  /* 0x000000fa05037233 */ /* 0x000fe20003803000 */
[----:B------:R-:W-:Y:S01]  /*1acf0*/  LOP3.LUT R7, R0, R140, RZ, 0xc0, !PT ;  /* 0x0000008c00077212 */ /* 0x000fe200078ec0ff */
[----:B------:R-:W-:Y:S01]  /*1ad00*/  IMAD.MOV.U32 R248, RZ, RZ, R152 ;  /* 0x000000fffff87224 */ /* 0x000fe200078e0098 */
[----:B------:R-:W-:Y:S01]  /*1ad10*/  LOP3.LUT R4, R2, R143, RZ, 0xc0, !PT ;  /* 0x0000008f02047212 */ /* 0x000fe200078ec0ff */
[----:B------:R-:W2:Y:S01]  /*1ad20*/  LDSM.16.MT88.4 R12, [R190+0x9400] ;  /* 0x00940000be0c783b */ /* 0x000ea20000004200 */
[----:B------:R-:W-:Y:S01]  /*1ad30*/  LOP3.LUT R5, R3, R142, RZ, 0xc0, !PT ;  /* 0x0000008e03057212 */ /* 0x000fe200078ec0ff */
[----:B------:R-:W-:-:S02]  /*1ad40*/  IMAD.MOV.U32 R2, RZ, RZ, R154 ;  /* 0x000000ffff027224 */ /* 0x000fc400078e009a */
[----:B------:R-:W-:Y:S02]  /*1ad50*/  IMAD.MOV.U32 R3, RZ, RZ, R155 ;  /* 0x000000ffff037224 */ /* 0x000fe400078e009b */
[----:B-1----:R-:W-:Y:S07]  /*1ad60*/  HMMA.16816.F32 R152, R8, R16, R76 ;  /* 0x000000100898723c */ /* 0x002fee000000184c */
[----:B------:R-:W-:Y:S02]  /*1ad70*/  IMAD.MOV.U32 R76, RZ, RZ, R168 ;  /* 0x000000ffff4c7224 */ /* 0x000fe400078e00a8 */
[----:B------:R-:W-:-:S02]  /*1ad80*/  IMAD.MOV.U32 R77, RZ, RZ, R169 ;  /* 0x000000ffff4d7224 */ /* 0x000fc400078e00a9 */
[----:B------:R-:W-:Y:S02]  /*1ad90*/  IMAD.MOV.U32 R78, RZ, RZ, R170 ;  /* 0x000000ffff4e7224 */ /* 0x000fe400078e00aa */
[----:B------:R-:W-:Y:S02]  /*1ada0*/  IMAD.MOV.U32 R79, RZ, RZ, R171 ;  /* 0x000000ffff4f7224 */ /* 0x000fe400078e00ab */
[----:B------:R-:W-:Y:S01]  /*1adb0*/  HMMA.16816.F32 R168, R4, R16, R24 ;  /* 0x0000001004a8723c */ /* 0x000fe20000001818 */
[----:B------:R-:W1:Y:S01]  /*1adc0*/  LDSM.16.MT88.4 R24, [R188+0xa400] ;  /* 0x00a40000bc18783b */ /* 0x000e620000004200 */
[----:B------:R-:W-:Y:S02]  /*1add0*/  IMAD.MOV.U32 R211, RZ, RZ, R220 ;  /* 0x000000ffffd37224 */ /* 0x000fe400078e00dc */
[----:B------:R-:W-:Y:S02]  /*1ade0*/  IMAD.MOV.U32 R210, RZ, RZ, R221 ;  /* 0x000000ffffd27224 */ /* 0x000fe400078e00dd */
[----:B------:R-:W-:-:S02]  /*1adf0*/  IMAD.MOV.U32 R209, RZ, RZ, R222 ;  /* 0x000000ffffd17224 */ /* 0x000fc400078e00de */
[----:B------:R-:W-:Y:S01]  /*1ae00*/  IMAD.MOV.U32 R160, RZ, RZ, R223 ;  /* 0x000000ffffa07224 */ /* 0x000fe200078e00df */
[-C--:B------:R-:W-:Y:S08]  /*1ae10*/  HMMA.16816.F32 R120, R4, R18.reuse, R120 ;  /* 0x000000120478723c */ /* 0x080ff00000001878 */
[----:B------:R-:W-:Y:S01]  /*1ae20*/  HMMA.16816.F32 R220, R8, R18, R108 ;  /* 0x0000001208dc723c */ /* 0x000fe2000000186c */
[----:B------:R-:W4:Y:S01]  /*1ae30*/  LDSM.16.MT88.4 R16, [R190+0xa400] ;  /* 0x00a40000be10783b */ /* 0x000f220000004200 */
        /* <DEDUP_REMOVED lines=10> */
[----:B------:R-:W-:Y:S01]  /*1aee0*/  HMMA.16816.F32 R92, R4, R12, R92 ;  /* 0x0000000c045c723c */ /* 0x000fe2000000185c */
[----:B------:R-:W-:Y:S02]  /*1aef0*/  IMAD.MOV.U32 R107, RZ, RZ, R148 ;  /* 0x000000ffff6b7224 */ /* 0x000fe400078e0094 */
[----:B------:R-:W-:Y:S02]  /*1af00*/  IMAD.MOV.U32 R106, RZ, RZ, R149 ;  /* 0x000000ffff6a7224 */ /* 0x000fe400078e0095 */
[----:B------:R-:W-:-:S03]  /*1af10*/  IMAD.MOV.U32 R105, RZ, RZ, R150 ;  /* 0x000000ffff697224 */ /* 0x000fc600078e0096 */
[----:B-1----:R-:W-:Y:S01]  /*1af20*/  HMMA.16816.F32 R140, R8, R24, R68 ;  /* 0x00000018088c723c */ /* 0x002fe20000001844 */
[----:B------:R-:W-:-:S07]  /*1af30*/  IMAD.MOV.U32 R104, RZ, RZ, R151 ;  /* 0x000000ffff687224 */ /* 0x000fce00078e0097 */
[C---:B------:R-:W-:Y:S07]  /*1af40*/  HMMA.16816.F32 R68, R4.reuse, R24, R52 ;  /* 0x000000180444723c */ /* 0x040fee0000001834 */
[----:B------:R-:W-:Y:S01]  /*1af50*/  IMAD.MOV.U32 R25, RZ, RZ, R22 ;  /* 0x000000ffff197224 */ /* 0x000fe200078e0016 */
[-C--:B------:R-:W-:Y:S01]  /*1af60*/  HMMA.16816.F32 R156, R4, R14.reuse, R88 ;  /* 0x0000000e049c723c */ /* 0x080fe20000001858 */
[----:B------:R-:W-:Y:S02]  /*1af70*/  IMAD.MOV.U32 R24, RZ, RZ, R23 ;  /* 0x000000ffff187224 */ /* 0x000fe400078e0017 */
[----:B------:R-:W1:Y:S05]  /*1af80*/  LDSM.16.MT88.4 R20, [R190+0xb400] ;  /* 0x00b40000be14783b */ /* 0x000e6a0000004200 */
[----:B------:R-:W-:Y:S01]  /*1af90*/  HMMA.16816.F32 R148, R8, R14, R72 ;  /* 0x0000000e0894723c */ /* 0x000fe20000001848 */
[----:B------:R-:W2:Y:S07]  /*1afa0*/  LDSM.16.MT88.4 R12, [R188+0xb400] ;  /* 0x00b40000bc0c783b */ /* 0x000eae0000004200 */
[C---:B----4-:R-:W-:Y:S07]  /*1afb0*/  HMMA.16816.F32 R88, R4.reuse, R18, R112 ;  /* 0x000000120458723c */ /* 0x050fee0000001870 */
[----:B------:R-:W-:Y:S01]  /*1afc0*/  IMAD.MOV.U32 R115, RZ, RZ, R79 ;  /* 0x000000ffff737224 */ /* 0x000fe200078e004f */
[----:B------:R-:W-:Y:S07]  /*1afd0*/  HMMA.16816.F32 R72, R4, R26, R136 ;  /* 0x0000001a0448723c */ /* 0x000fee0000001888 */
[----:B------:R-:W-:-:S02]  /*1afe0*/  IMAD.MOV.U32 R139, RZ, RZ, R77 ;  /* 0x000000ffff8b7224 */ /* 0x000fc400078e004d */
[----:B------:R-:W-:Y:S01]  /*1aff0*/  IMAD.MOV.U32 R137, RZ, RZ, R2 ;  /* 0x000000ffff897224 */ /* 0x000fe200078e0002 */
[----:B------:R-:W-:Y:S01]  /*1b000*/  LOP3.LUT R2, R115, UR12, RZ, 0x3c, !PT ;  /* 0x0000000c73027c12 */ /* 0x000fe2000f8e3cff */
[----:B------:R-:W-:Y:S02]  /*1b010*/  IMAD.MOV.U32 R113, RZ, RZ, R139 ;  /* 0x000000ffff717224 */ /* 0x000fe400078e008b */
[----:B------:R-:W-:Y:S02]  /*1b020*/  IMAD.MOV.U32 R139, RZ, RZ, R104 ;  /* 0x000000ffff8b7224 */ /* 0x000fe400078e0068 */
[----:B------:R-:W-:Y:S02]  /*1b030*/  IMAD.MOV.U32 R104, RZ, RZ, R3 ;  /* 0x000000ffff687224 */ /* 0x000fe400078e0003 */
[----:B------:R-:W-:Y:S01]  /*1b040*/  IMAD.WIDE.U32 R2, R2, -0x326172a9, RZ ;  /* 0xcd9e8d5702027825 */ /* 0x000fe200078e00ff */
[----:B------:R-:W-:Y:S03]  /*1b050*/  HMMA.16816.F32 R116, R4, R16, R116 ;  /* 0x000000100474723c */ /* 0x000fe60000001874 */
[----:B------:R-:W-:-:S02]  /*1b060*/  IMAD.MOV.U32 R138, RZ, RZ, R76 ;  /* 0x000000ffff8a7224 */ /* 0x000fc400078e004c */
[----:B------:R-:W-:Y:S01]  /*1b070*/  IMAD.MOV.U32 R114, RZ, RZ, R78 ;  /* 0x000000ffff727224 */ /* 0x000fe200078e004e */
[----:B------:R-:W-:Y:S02]  /*1b080*/  LOP3.LUT R0, R3, UR9, R0, 0x96, !PT ;  /* 0x0000000903007c12 */ /* 0x000fe4000f8e9600 */
[----:B-1----:R-:W-:Y:S01]  /*1b090*/  HMMA.16816.F32 R76, R4, R20, R48 ;  /* 0x00000014044c723c */ /* 0x002fe20000001830 */
[----:B------:R-:W-:-:S07]  /*1b0a0*/  IMAD.MOV.U32 R112, RZ, RZ, R138 ;  /* 0x000000ffff707224 */ /* 0x000fce00078e008a */
[C---:B--2---:R-:W-:Y:S08]  /*1b0b0*/  HMMA.16816.F32 R52, R4.reuse, R12, R84 ;  /* 0x0000000c0434723c */ /* 0x044ff00000001854 */
[C---:B------:R-:W-:Y:S08]  /*1b0c0*/  HMMA.16816.F32 R80, R4.reuse, R14, R80 ;  /* 0x0000000e0450723c */ /* 0x040ff00000001850 */
[----:B------:R-:W-:Y:S07]  /*1b0d0*/  HMMA.16816.F32 R48, R4, R22, R40 ;  /* 0x000000160430723c */ /* 0x000fee0000001828 */
[----:B------:R-:W-:Y:S01]  /*1b0e0*/  LOP3.LUT R6, R33, UR11, R2, 0x96, !PT ;  /* 0x0000000b21067c12 */ /* 0x000fe2000f8e9602 */
[----:B------:R-:W-:Y:S01]  /*1b0f0*/  HMMA.16816.F32 R96, R8, R12, R96 ;  /* 0x0000000c0860723c */ /* 0x000fe20000001860 */
[----:B------:R-:W-:Y:S01]  /*1b100*/  IMAD.WIDE.U32 R4, R0, -0x2daee0ad, RZ ;  /* 0xd2511f5300047825 */ /* 0x000fe200078e00ff */
[----:B------:R-:W-:-:S05]  /*1b110*/  LOP3.LUT R0, R3, UR9, R30, 0x96, !PT ;  /* 0x0000000903007c12 */ /* 0x000fca000f8e961e */
[----:B------:R-:W-:Y:S01]  /*1b120*/  IMAD.WIDE.U32 R12, R6, -0x2daee0ad, RZ ;  /* 0xd2511f53060c7825 */ /* 0x000fe200078e00ff */
[----:B------:R-:W-:-:S04]  /*1b130*/  LOP3.LUT R5, R5, UR15, R112, 0x96, !PT ;  /* 0x0000000f05057c12 */ /* 0x000fc8000f8e9670 */
[----:B------:R-:W-:Y:S01]  /*1b140*/  LOP3.LUT R3, R13, UR10, R4, 0x96, !PT ;  /* 0x0000000a0d037c12 */ /* 0x000fe2000f8e9604 */
[----:B------:R-:W-:Y:S01]  /*1b150*/  HMMA.16816.F32 R64, R8, R14, R64 ;  /* 0x0000000e0840723c */ /* 0x000fe20000001840 */
[----:B------:R-:W-:Y:S01]  /*1b160*/  IMAD.WIDE.U32 R4, R5, -0x326172a9, RZ ;  /* 0xcd9e8d5705047825 */ /* 0x000fe200078e00ff */
[----:B------:R-:W-:-:S03]  /*1b170*/  LOP3.LUT R2, R29, UR11, R2, 0x96, !PT ;  /* 0x0000000b1d027c12 */ /* 0x000fc6000f8e9602 */
[----:B------:R-:W-:-:S04]  /*1b180*/  IMAD.WIDE.U32 R6, R0, -0x2daee0ad, RZ ;  /* 0xd2511f5300067825 */ /* 0x000fc800078e00ff */
[----:B------:R-:W-:Y:S01]  /*1b190*/  IMAD.WIDE.U32 R14, R3, -0x326172a9, RZ ;  /* 0xcd9e8d57030e7825 */ /* 0x000fe200078e00ff */
[----:B------:R-:W-:-:S03]  /*1b1a0*/  LOP3.LUT R3, R5, UR14, R32, 0x96, !PT ;  /* 0x0000000e05037c12 */ /* 0x000fc6000f8e9620 */
[----:B------:R-:W-:Y:S02]  /*1b1b0*/  IMAD.MOV.U32 R138, RZ, RZ, R105 ;  /* 0x000000ffff8a7224 */ /* 0x000fe400078e0069 */
[----:B------:R-:W-:Y:S02]  /*1b1c0*/  IMAD.MOV.U32 R136, RZ, RZ, R137 ;  /* 0x000000ffff887224 */ /* 0x000fe400078e0089 */
[----:B------:R-:W-:Y:S01]  /*1b1d0*/  IMAD.MOV.U32 R105, RZ, RZ, R107 ;  /* 0x000000ffff697224 */ /* 0x000fe200078e006b */
[C---:B------:R-:W-:Y:S01]  /*1b1e0*/  HMMA.16816.F32 R132, R8.reuse, R26, R132 ;  /* 0x0000001a0884723c */ /* 0x040fe20000001884 */
[----:B------:R-:W-:Y:S01]  /*1b1f0*/  IMAD.MOV.U32 R107, RZ, RZ, R208 ;  /* 0x000000ffff6b7224 */ /* 0x000fe200078e00d0 */
[----:B------:R-:W-:Y:S01]  /*1b200*/  LOP3.LUT R0, R7, UR15, R34, 0x96, !PT ;  /* 0x0000000f07007c12 */ /* 0x000fe2000f8e9622 */
[----:B------:R-:W-:Y:S01]  /*1b210*/  IMAD.MOV.U32 R137, RZ, RZ, R209 ;  /* 0x000000ffff897224 */ /* 0x000fe200078e00d1 */
[----:B------:R-:W-:Y:S01]  /*1b220*/  LOP3.LUT R4, R15, UR28, R4, 0x96, !PT ;  /* 0x0000001c0f047c12 */ /* 0x000fe2000f8e9604 */
[----:B------:R-:W-:Y:S01]  /*1b230*/  IMAD.MOV.U32 R115, RZ, RZ, R210 ;  /* 0x000000ffff737224 */ /* 0x000fe200078e00d2 */
[----:B------:R-:W-:Y:S01]  /*1b240*/  LDSM.16.MT88.4 R32, [R190+0xb800] ;  /* 0x00b80000be20783b */ /* 0x000fe20000004200 */
[----:B------:R-:W-:Y:S01]  /*1b250*/  IMAD.MOV.U32 R114, RZ, RZ, R211 ;  /* 0x000000ffff727224 */ /* 0x000fe200078e00d3 */
[----:B------:R-:W-:Y:S01]  /*1b260*/  HMMA.16816.F32 R124, R8, R16, R124 ;  /* 0x00000010087c723c */ /* 0x000fe2000000187c */
[----:B------:R-:W-:-:S07]  /*1b270*/  IMAD.WIDE.U32 R42, R4, -0x2daee0ad, RZ ;  /* 0xd2511f53042a7825 */ /* 0x000fce00078e00ff */
[C---:B------:R-:W-:Y:S08]  /*1b280*/  HMMA.16816.F32 R108, R8.reuse, R18, R100 ;  /* 0x00000012086c723c */ /* 0x040ff00000001864 */
[----:B------:R-:W-:Y:S01]  /*1b290*/  HMMA.16816.F32 R60, R8, R20, R60 ;  /* 0x00000014083c723c */ /* 0x000fe2000000183c */
[----:B------:R-:W-:-:S07]  /*1b2a0*/  IMAD.MOV.U32 R113, RZ, RZ, R136 ;  /* 0x000000ffff717224 */ /* 0x000fce00078e0088 */
[----:B------:R-:W-:Y:S01]  /*1b2b0*/  HMMA.16816.F32 R208, R8, R22, R36 ;  /* 0x0000001608d0723c */ /* 0x000fe20000001824 */
[----:B------:R-:W-:Y:S01]  /*1b2c0*/  PRMT R136, R233, 0x7054, R233 ;  /* 0x00007054e9887816 */ /* 0x000fe200000000e9 */
[----:B------:R-:W1:Y:S04]  /*1b2d0*/  LDSM.16.MT88.4 R20, [R188+0x9800] ;  /* 0x00980000bc14783b */ /* 0x000e680000004200 */
[----:B------:R-:W2:Y:S01]  /*1b2e0*/  LDSM.16.MT88.4 R16, [R190+0x9800] ;  /* 0x00980000be10783b */ /* 0x000ea20000004200 */
[----:B------:R-:W-:-:S04]  /*1b2f0*/  IMAD.WIDE.U32 R10, R2, -0x2daee0ad, RZ ;  /* 0xd2511f53020a7825 */ /* 0x000fc800078e00ff */
[----:B------:R-:W-:-:S04]  /*1b300*/  IMAD.WIDE.U32 R2, R3, -0x2daee0ad, RZ ;  /* 0xd2511f5303027825 */ /* 0x000fc800078e00ff */
[----:B------:R-:W-:Y:S01]  /*1b310*/  IMAD.WIDE.U32 R8, R0, -0x326172a9, RZ ;  /* 0xcd9e8d5700087825 */ /* 0x000fe200078e00ff */
[----:B------:R-:W-:Y:S02]  /*1b320*/  LOP3.LUT R0, R11, UR10, R6, 0x96, !PT ;  /* 0x0000000a0b007c12 */ /* 0x000fe4000f8e9606 */
[----:B------:R-:W-:Y:S02]  /*1b330*/  LOP3.LUT R3, R3, UR27, R12, 0x96, !PT ;  /* 0x0000001b03037c12 */ /* 0x000fe4000f8e960c */
[----:B------:R-:W-:Y:S01]  /*1b340*/  LOP3.LUT R2, R43, UR13, R2, 0x96, !PT ;  /* 0x0000000d2b027c12 */ /* 0x000fe2000f8e9602 */
[----:B------:R-:W-:Y:S01]  /*1b350*/  IMAD.WIDE.U32 R40, R0, -0x326172a9, RZ ;  /* 0xcd9e8d5700287825 */ /* 0x000fe200078e00ff */
[----:B------:R-:W-:Y:S02]  /*1b360*/  LOP3.LUT R6, R9, UR14, R28, 0x96, !PT ;  /* 0x0000000e09067c12 */ /* 0x000fe4000f8e961c */
[----:B------:R-:W-:Y:S01]  /*1b370*/  LDSM.16.MT88.4 R28, [R188+0xb800] ;  /* 0x00b80000bc1c783b */ /* 0x000fe20000004200 */
[----:B------:R-:W-:Y:S01]  /*1b380*/  IMAD.WIDE.U32 R4, R3, -0x326172a9, RZ ;  /* 0xcd9e8d5703047825 */ /* 0x000fe200078e00ff */
[----:B------:R-:W-:-:S03]  /*1b390*/  LOP3.LUT R8, R41, UR28, R8, 0x96, !PT ;  /* 0x0000001c29087c12 */ /* 0x000fc6000f8e9608 */
[----:B------:R-:W-:-:S04]  /*1b3a0*/  IMAD.WIDE.U32 R2, R2, -0x326172a9, RZ ;  /* 0xcd9e8d5702027825 */ /* 0x000fc800078e00ff */
[----:B------:R-:W-:Y:S01]  /*1b3b0*/  IMAD.WIDE.U32 R6, R6, -0x2daee0ad, RZ ;  /* 0xd2511f5306067825 */ /* 0x000fe200078e00ff */
[----:B------:R-:W-:Y:S02]  /*1b3c0*/  LOP3.LUT R0, R3, UR6, R4, 0x96, !PT ;  /* 0x0000000603007c12 */ /* 0x000fe4000f8e9604 */
[----:B------:R-:W-:Y:S01]  /*1b3d0*/  LOP3.LUT R3, R2, 0xffff, RZ, 0xc0, !PT ;  /* 0x0000ffff02037812 */ /* 0x000fe200078ec0ff */
[----:B------:R-:W-:Y:S01]  /*1b3e0*/  IMAD.WIDE.U32 R38, R8, -0x2daee0ad, RZ ;  /* 0xd2511f5308267825 */ /* 0x000fe200078e00ff */
[----:B------:R-:W-:Y:S02]  /*1b3f0*/  LOP3.LUT R10, R7, UR27, R10, 0x96, !PT ;  /* 0x0000001b070a7c12 */ /* 0x000fe4000f8e960a */
[----:B------:R-:W-:Y:S02]  /*1b400*/  LOP3.LUT R43, R5, UR26, R14, 0x96, !PT ;  /* 0x0000001a052b7c12 */ /* 0x000fe4000f8e960e */
[----:B------:R-:W-:Y:S02]  /*1b410*/  LOP3.LUT R9, R2, 0xff, RZ, 0xc0, !PT ;  /* 0x000000ff02097812 */ /* 0x000fe400078ec0ff */
[----:B------:R-:W-:-:S02]  /*1b420*/  SHF.R.U32.HI R8, RZ, 0x18, R2 ;  /* 0x00000018ff087819 */ /* 0x000fc40000011602 */
[----:B------:R-:W-:Y:S01]  /*1b430*/  SHF.R.U32.HI R7, RZ, 0x8, R3 ;  /* 0x00000008ff077819 */ /* 0x000fe20000011603 */
[----:B------:R-:W-:Y:S01]  /*1b440*/  IMAD.WIDE.U32 R36, R10, -0x326172a9, RZ ;  /* 0xcd9e8d570a247825 */ /* 0x000fe200078e00ff */
[----:B------:R-:W-:Y:S01]  /*1b450*/  SHF.R.U32.HI R5, RZ, 0x10, R2 ;  /* 0x00000010ff057819 */ /* 0x000fe20000011602 */
[----:B------:R-:W-:Y:S01]  /*1b460*/  LDSM.16.MT88.4 R12, [R188+0xa800] ;  /* 0x00a80000bc0c783b */ /* 0x000fe20000004200 */
[C---:B------:R-:W-:Y:S02]  /*1b470*/  LOP3.LUT R3, R0.reuse, 0xffff, RZ, 0xc0, !PT ;  /* 0x0000ffff00037812 */ /* 0x040fe400078ec0ff */
[----:B------:R-:W-:Y:S02]  /*1b480*/  LOP3.LUT R2, R39, UR13, R6, 0x96, !PT ;  /* 0x0000000d27027c12 */ /* 0x000fe4000f8e9606 */
[----:B------:R-:W-:Y:S02]  /*1b490*/  LOP3.LUT R6, R0, 0xff, RZ, 0xc0, !PT ;  /* 0x000000ff00067812 */ /* 0x000fe400078ec0ff */
[----:B------:R-:W-:Y:S01]  /*1b4a0*/  SHF.R.U32.HI R4, RZ, 0x8, R3 ;  /* 0x00000008ff047819 */ /* 0x000fe20000011603 */
[----:B------:R-:W-:Y:S01]  /*1b4b0*/  IMAD.WIDE.U32 R2, R2, -0x326172a9, RZ ;  /* 0xcd9e8d5702027825 */ /* 0x000fe200078e00ff */
[----:B------:R-:W-:-:S02]  /*1b4c0*/  LOP3.LUT R5, R5, 0xff, RZ, 0xc0, !PT ;  /* 0x000000ff05057812 */ /* 0x000fc400078ec0ff */
[----:B------:R-:W-:Y:S02]  /*1b4d0*/  PRMT R39, R6, 0x5410, R4 ;  /* 0x0000541006277816 */ /* 0x000fe40000000004 */
[----:B------:R-:W-:Y:S02]  /*1b4e0*/  PRMT R41, R5, 0x5410, R8 ;  /* 0x0000541005297816 */ /* 0x000fe40000000008 */
[----:B------:R-:W-:Y:S02]  /*1b4f0*/  SHF.R.U32.HI R6, RZ, 0x10, R0 ;  /* 0x00000010ff067819 */ /* 0x000fe40000011600 */
[----:B------:R-:W-:Y:S02]  /*1b500*/  LOP3.LUT R4, R2, 0xffff, RZ, 0xc0, !PT ;  /* 0x0000ffff02047812 */ /* 0x000fe400078ec0ff */
[----:B------:R-:W-:Y:S02]  /*1b510*/  SHF.R.U32.HI R5, RZ, 0x10, R2 ;  /* 0x00000010ff057819 */ /* 0x000fe40000011602 */
[----:B------:R-:W-:-:S02]  /*1b520*/  PRMT R9, R9, 0x5410, R7 ;  /* 0x0000541009097816 */ /* 0x000fc40000000007 */
[----:B------:R-:W-:Y:S02]  /*1b530*/  SHF.R.U32.HI R8, RZ, 0x18, R0 ;  /* 0x00000018ff087819 */ /* 0x000fe40000011600 */
[----:B------:R-:W-:Y:S02]  /*1b540*/  LOP3.LUT R7, R6, 0xff, RZ, 0xc0, !PT ;  /* 0x000000ff06077812 */ /* 0x000fe400078ec0ff */
[----:B------:R-:W-:Y:S02]  /*1b550*/  SHF.R.U32.HI R6, RZ, 0x8, R4 ;  /* 0x00000008ff067819 */ /* 0x000fe40000011604 */
[----:B------:R-:W-:Y:S02]  /*1b560*/  LOP3.LUT R0, R5, 0xff, RZ, 0xc0, !PT ;  /* 0x000000ff05007812 */ /* 0x000fe400078ec0ff */
[----:B------:R-:W-:Y:S02]  /*1b570*/  LOP3.LUT R5, R2, 0xff, RZ, 0xc0, !PT ;  /* 0x000000ff02057812 */ /* 0x000fe400078ec0ff */
[----:B------:R-:W-:-:S02]  /*1b580*/  SHF.R.U32.HI R4, RZ, 0x18, R2 ;  /* 0x00000018ff047819 */ /* 0x000fc40000011602 */
[----:B------:R-:W-:Y:S02]  /*1b590*/  LOP3.LUT R2, R3, UR6, R36, 0x96, !PT ;  /* 0x0000000603027c12 */ /* 0x000fe4000f8e9624 */
[----:B------:R-:W-:Y:S02]  /*1b5a0*/  PRMT R11, R7, 0x5410, R8 ;  /* 0x00005410070b7816 */ /* 0x000fe40000000008 */
[----:B------:R-:W-:Y:S02]  /*1b5b0*/  PRMT R7, R0, 0x5410, R4 ;  /* 0x0000541000077816 */ /* 0x000fe40000000004 */
[----:B------:R-:W-:Y:S02]  /*1b5c0*/  LOP3.LUT R0, R2, 0xffff, RZ, 0xc0, !PT ;  /* 0x0000ffff02007812 */ /* 0x000fe400078ec0ff */
[----:B------:R-:W-:Y:S02]  /*1b5d0*/  PRMT R8, R5, 0x5410, R6 ;  /* 0x0000541005087816 */ /* 0x000fe40000000006 */
[----:B------:R-:W-:-:S02]  /*1b5e0*/  SHF.R.U32.HI R3, RZ, 0x10, R2 ;  /* 0x00000010ff037819 */ /* 0x000fc40000011602 */
[----:B------:R-:W-:Y:S02]  /*1b5f0*/  LOP3.LUT R6, R2, 0xff, RZ, 0xc0, !PT ;  /* 0x000000ff02067812 */ /* 0x000fe400078ec0ff */
[----:B------:R-:W-:Y:S01]  /*1b600*/  SHF.R.U32.HI R4, RZ, 0x8, R0 ;  /* 0x00000008ff047819 */ /* 0x000fe20000011600 */
[----:B------:R-:W-:Y:S01]  /*1b610*/  HSET2.LE.AND R0, R9, R136, PT ;  /* 0x0000008809007233 */ /* 0x000fe20003803000 */
[----:B------:R-:W-:Y:S02]  /*1b620*/  SHF.R.U32.HI R5, RZ, 0x18, R2 ;  /* 0x00000018ff057819 */ /* 0x000fe40000011602 */
[----:B------:R-:W-:Y:S02]  /*1b630*/  LOP3.LUT R2, R3, 0xff, RZ, 0xc0, !PT ;  /* 0x000000ff03027812 */ /* 0x000fe400078ec0ff */
[----:B------:R-:W-:Y:S02]  /*1b640*/  PRMT R3, R6, 0x5410, R4 ;  /* 0x0000541006037816 */ /* 0x000fe40000000004 */
[----:B------:R-:W-:-:S03]  /*1b650*/  LOP3.LUT R10, R0, R113, RZ, 0xc0, !PT ;  /* 0x00000071000a7212 */ /* 0x000fc600078ec0ff */
[----:B------:R-:W-:Y:S01]  /*1b660*/  HSET2.LE.AND R0, R3, R136, PT ;  /* 0x0000008803007233 */ /* 0x000fe20003803000 */
[----:B------:R-:W-:-:S04]  /*1b670*/  IMAD.MOV.U32 R113, RZ, RZ, R25 ;  /* 0x000000ffff717224 */ /* 0x000fc800078e0019 */
[----:B------:R-:W-:Y:S01]  /*1b680*/  LOP3.LUT R4, R0, R114, RZ, 0xc0, !PT ;  /* 0x0000007200047212 */ /* 0x000fe200078ec0ff */
[----:B------:R-:W-:Y:S02]  /*1b690*/  IMAD.MOV.U32 R114, RZ, RZ, R24 ;  /* 0x000000ffff727224 */ /* 0x000fe400078e0018 */
[----:B------:R-:W4:Y:S01]  /*1b6a0*/  LDSM.16.MT88.4 R24, [R190+0xa800] ;  /* 0x00a80000be18783b */ /* 0x000f220000004200 */
[----:B------:R-:W-:Y:S01]  /*1b6b0*/  PRMT R2, R2, 0x5410, R5 ;  /* 0x0000541002027816 */ /* 0x000fe20000000005 */
[----:B------:R-:W-:-:S04]  /*1b6c0*/  HSET2.LE.AND R3, R8, R136, PT ;  /* 0x0000008808037233 */ /* 0x000fc80003803000 */
[----:B------:R-:W-:Y:S01]  /*1b6d0*/  HSET2.LE.AND R2, R2, R136, PT ;  /* 0x0000008802027233 */ /* 0x000fe20003803000 */
[----:B------:R-:W-:Y:S01]  /*1b6e0*/  LOP3.LUT R6, R3, R138, RZ, 0xc0, !PT ;  /* 0x0000008a03067212 */ /* 0x000fe200078ec0ff */
[----:B------:R-:W-:-:S03]  /*1b6f0*/  IMAD.MOV.U32 R138, RZ, RZ, R166 ;  /* 0x000000ffff8a7224 */ /* 0x000fc600078e00a6 */
[----:B------:R-:W-:Y:S01]  /*1b700*/  LOP3.LUT R5, R2, R247, RZ, 0xc0, !PT ;  /* 0x000000f702057212 */ /* 0x000fe200078ec0ff */
[--C-:B------:R-:W-:Y:S01]  /*1b710*/  HSET2.LE.AND R2, R39, R136.reuse, PT ;  /* 0x0000008827027233 */ /* 0x100fe20003803000 */
[----:B------:R-:W-:Y:S01]  /*1b720*/  IMAD.MOV.U32 R86, RZ, RZ, R115 ;  /* 0x000000ffff567224 */ /* 0x000fe200078e0073 */
[--C-:B------:R-:W-:Y:S01]  /*1b730*/  HSET2.LE.AND R7, R7, R136.reuse, PT ;  /* 0x0000008807077233 */ /* 0x100fe20003803000 */
[----:B------:R-:W-:Y:S01]  /*1b740*/  IMAD.MOV.U32 R115, RZ, RZ, R139 ;  /* 0x000000ffff737224 */ /* 0x000fe200078e008b */
[--C-:B------:R-:W-:Y:S01]  /*1b750*/  HSET2.LE.AND R3, R11, R136.reuse, PT ;  /* 0x000000880b037233 */ /* 0x100fe20003803000 */
[----:B------:R-:W-:Y:S01]  /*1b760*/  IMAD.MOV.U32 R87, RZ, RZ, R137 ;  /* 0x000000ffff577224 */ /* 0x000fe200078e0089 */
[----:B------:R-:W-:Y:S01]  /*1b770*/  LOP3.LUT R8, R2, R138, RZ, 0xc0, !PT ;  /* 0x0000008a02087212 */ /* 0x000fe200078ec0ff */
[----:B------:R-:W-:Y:S01]  /*1b780*/  IMAD.MOV.U32 R139, RZ, RZ, R165 ;  /* 0x000000ffff8b7224 */ /* 0x000fe200078e00a5 */
[----:B------:R-:W-:Y:S01]  /*1b790*/  HSET2.LE.AND R0, R41, R136, PT ;  /* 0x0000008829007233 */ /* 0x000fe20003803000 */
[----:B------:R-:W-:Y:S01]  /*1b7a0*/  IMAD.MOV.U32 R137, RZ, RZ, R167 ;  /* 0x000000ffff897224 */ /* 0x000fe200078e00a7 */
[----:B------:R-:W-:-:S02]  /*1b7b0*/  LOP3.LUT R2, R37, UR26, R40, 0x96, !PT ;  /* 0x0000001a25027c12 */ /* 0x000fc4000f8e9628 */
[----:B------:R-:W-:Y:S02]  /*1b7c0*/  LOP3.LUT R7, R7, R252, RZ, 0xc0, !PT ;  /* 0x000000fc07077212 */ /* 0x000fe400078ec0ff */
[----:B------:R-:W-:Y:S01]  /*1b7d0*/  LOP3.LUT R9, R3, R139, RZ, 0xc0, !PT ;  /* 0x0000008b03097212 */ /* 0x000fe200078ec0ff */
[----:B------:R-:W-:Y:S01]  /*1b7e0*/  IMAD.WIDE.U32 R2, R2, -0x2daee0ad, RZ ;  /* 0xd2511f5302027825 */ /* 0x000fe200078e00ff */
[----:B------:R-:W-:-:S03]  /*1b7f0*/  LOP3.LUT R11, R0, R137, RZ, 0xc0, !PT ;  /* 0x00000089000b7212 */ /* 0x000fc600078ec0ff */
[----:B------:R-:W-:Y:S02]  /*1b800*/  IMAD.MOV.U32 R112, RZ, RZ, R164 ;  /* 0x000000ffff707224 */ /* 0x000fe400078e00a4 */
[----:B-1----:R-:W-:Y:S01]  /*1b810*/  HMMA.16816.F32 R164, R4, R22, R120 ;  /* 0x0000001604a4723c */ /* 0x002fe20000001878 */
[----:B------:R-:W-:Y:S01]  /*1b820*/  IMAD.MOV.U32 R252, RZ, RZ, R162 ;  /* 0x000000fffffc7224 */ /* 0x000fe200078e00a2 */
[----:B------:R-:W-:Y:S01]  /*1b830*/  LOP3.LUT R0, R3, UR7, R38, 0x96, !PT ;  /* 0x0000000703007c12 */ /* 0x000fe2000f8e9626 */
[----:B------:R-:W-:-:S04]  /*1b840*/  IMAD.MOV.U32 R247, RZ, RZ, R163 ;  /* 0x000000fffff77224 */ /* 0x000fc800078e00a3 */
[----:B------:R-:W-:Y:S02]  /*1b850*/  IMAD.MOV.U32 R121, RZ, RZ, R160 ;  /* 0x000000ffff797224 */ /* 0x000fe400078e00a0 */
[----:B------:R-:W-:Y:S02]  /*1b860*/  IMAD.MOV.U32 R120, RZ, RZ, R161 ;  /* 0x000000ffff787224 */ /* 0x000fe400078e00a1 */
[----:B------:R-:W-:Y:S01]  /*1b870*/  IMAD.MOV.U32 R123, RZ, RZ, R86 ;  /* 0x000000ffff7b7224 */ /* 0x000fe200078e0056 */
[----:B--2---:R-:W-:Y:S01]  /*1b880*/  HMMA.16816.F32 R160, R4, R16, R92 ;  /* 0x0000001004a0723c */ /* 0x004fe2000000185c */
[----:B------:R-:W-:Y:S01]  /*1b890*/  IMAD.MOV.U32 R122, RZ, RZ, R87 ;  /* 0x000000ffff7a7224 */ /* 0x000fe200078e0057 */
[----:B------:R-:W-:-:S05]  /*1b8a0*/  LOP3.LUT R3, R2, 0xffff, RZ, 0xc0, !PT ;  /* 0x0000ffff02037812 */ /* 0x000fca00078ec0ff */
[----:B------:R-:W-:Y:S01]  /*1b8b0*/  IMAD.MOV.U32 R92, RZ, RZ, R104 ;  /* 0x000000ffff5c7224 */ /* 0x000fe200078e0068 */
[----:B----4-:R-:W-:Y:S01]  /*1b8c0*/  HMMA.16816.F32 R84, R4, R24, R116 ;  /* 0x000000180454723c */ /* 0x010fe20000001874 */
[----:B------:R-:W-:Y:S02]  /*1b8d0*/  IMAD.MOV.U32 R93, RZ, RZ, R105 ;  /* 0x000000ffff5d7224 */ /* 0x000fe400078e0069 */
[----:B------:R-:W-:Y:S02]  /*1b8e0*/  IMAD.MOV.U32 R94, RZ, RZ, R106 ;  /* 0x000000ffff5e7224 */ /* 0x000fe400078e006a */
[----:B------:R-:W-:-:S03]  /*1b8f0*/  IMAD.MOV.U32 R95, RZ, RZ, R107 ;  /* 0x000000ffff5f7224 */ /* 0x000fc600078e006b */
[C---:B------:R-:W-:Y:S08]  /*1b900*/  HMMA.16816.F32 R168, R4.reuse, R20, R168 ;  /* 0x0000001404a8723c */ /* 0x040ff000000018a8 */
[C---:B------:R-:W-:Y:S08]  /*1b910*/  HMMA.16816.F32 R156, R4.reuse, R18, R156 ;  /* 0x00000012049c723c */ /* 0x040ff0000000189c */
[C---:B------:R-:W-:Y:S08]  /*1b920*/  HMMA.16816.F32 R68, R4.reuse, R12, R68 ;  /* 0x0000000c0444723c */ /* 0x040ff00000001844 */
[C---:B------:R-:W-:Y:S08]  /*1b930*/  HMMA.16816.F32 R72, R4.reuse, R14, R72 ;  /* 0x0000000e0448723c */ /* 0x040ff00000001848 */
[C---:B------:R-:W-:Y:S08]  /*1b940*/  HMMA.16816.F32 R88, R4.reuse, R26, R88 ;  /* 0x0000001a0458723c */ /* 0x040ff00000001858 */
[C---:B------:R-:W-:Y:S08]  /*1b950*/  HMMA.16816.F32 R100, R4.reuse, R28, R52 ;  /* 0x0000001c0464723c */ /* 0x040ff00000001834 */
[C---:B------:R-:W-:Y:S08]  /*1b960*/  HMMA.16816.F32 R104, R4.reuse, R30, R80 ;  /* 0x0000001e0468723c */ /* 0x040ff00000001850 */
[C---:B------:R-:W-:Y:S01]  /*1b970*/  HMMA.16816.F32 R116, R4.reuse, R32, R76 ;  /* 0x000000200474723c */ /* 0x040fe2000000184c */
[----:B---3--:R-:W-:Y:S04]  /*1b980*/  STG.E.U16 [R56.64+-0xee], R244 ;  /* 0xffff12f438007986 */ /* 0x008fe8000c101526 */
[----:B------:R-:W-:Y:S03]  /*1b990*/  LDSM.16.MT88.4 R76, [R188+0xac00] ;  /* 0x00ac0000bc4c783b */ /* 0x000fe60000004200 */
[----:B------:R-:W-:Y:S07]  /*1b9a0*/  HMMA.16816.F32 R48, R4, R34, R48 ;  /* 0x000000220430723c */ /* 0x000fee0000001830 */
[----:B------:R-:W-:Y:S01]  /*1b9b0*/  LOP3.LUT R5, R2, 0xff, RZ, 0xc0, !PT ;  /* 0x000000ff02057812 */ /* 0x000fe200078ec0ff */
[----:B------:R-:W-:Y:S01]  /*1b9c0*/  HMMA.16816.F32 R136, R8, R12, R140 ;  /* 0x0000000c0888723c */ /* 0x000fe2000000188c */
[----:B------:R-:W-:Y:S01]  /*1b9d0*/  SHF.R.U32.HI R6, RZ, 0x10, R2 ;  /* 0x00000010ff067819 */ /* 0x000fe20000011602 */
[----:B------:R-:W-:Y:S01]  /*1b9e0*/  LDSM.16.MT88.4 R140, [R190+0x9c00] ;  /* 0x009c0000be8c783b */ /* 0x000fe20000004200 */
[----:B------:R-:W-:-:S04]  /*1b9f0*/  SHF.R.U32.HI R4, RZ, 0x8, R3 ;  /* 0x00000008ff047819 */ /* 0x000fc80000011603 */
[----:B------:R-:W-:Y:S02]  /*1ba00*/  SHF.R.U32.HI R12, RZ, 0x18, R2 ;  /* 0x00000018ff0c7819 */ /* 0x000fe40000011602 */
[----:B------:R-:W-:-:S04]  /*1ba10*/  LOP3.LUT R2, R0, 0xffff, RZ, 0xc0, !PT ;  /* 0x0000ffff00027812 */ /* 0x000fc800078ec0ff */
[----:B------:R-:W-:Y:S02]  /*1ba20*/  SHF.R.U32.HI R3, RZ, 0x8, R2 ;  /* 0x00000008ff037819 */ /* 0x000fe40000011602 */
[----:B------:R-:W-:Y:S01]  /*1ba30*/  LOP3.LUT R2, R0, 0xff, RZ, 0xc0, !PT ;  /* 0x000000ff00027812 */ /* 0x000fe200078ec0ff */
[C---:B------:R-:W-:Y:S03]  /*1ba40*/  HMMA.16816.F32 R52, R8.reuse, R14, R132 ;  /* 0x0000000e0834723c */ /* 0x040fe60000001884 */
[----:B------:R-:W-:Y:S02]  /*1ba50*/  PRMT R3, R2, 0x5410, R3 ;  /* 0x0000541002037816 */ /* 0x000fe40000000003 */
[----:B------:R-:W-:Y:S02]  /*1ba60*/  SHF.R.U32.HI R2, RZ, 0x10, R0 ;  /* 0x00000010ff027819 */ /* 0x000fe40000011600 */
[----:B------:R-:W-:Y:S01]  /*1ba70*/  PRMT R134, R233, 0x7054, R233 ;  /* 0x00007054e9867816 */ /* 0x000fe200000000e9 */
[----:B------:R-:W-:Y:S01]  /*1ba80*/  HMMA.16816.F32 R152, R8, R20, R152 ;  /* 0x000000140898723c */ /* 0x000fe20000001898 */
[----:B------:R-:W-:-:S02]  /*1ba90*/  PRMT R7, R5, 0x5410, R4 ;  /* 0x0000541005077816 */ /* 0x000fc40000000004 */
[----:B------:R-:W-:Y:S02]  /*1baa0*/  SHF.R.U32.HI R5, RZ, 0x18, R0 ;  /* 0x00000018ff057819 */ /* 0x000fe40000011600 */
[----:B------:R-:W-:Y:S02]  /*1bab0*/  LOP3.LUT R2, R2, 0xff, RZ, 0xc0, !PT ;  /* 0x000000ff02027812 */ /* 0x000fe400078ec0ff */
[----:B------:R-:W-:Y:S01]  /*1bac0*/  LOP3.LUT R4, R6, 0xff, RZ, 0xc0, !PT ;  /* 0x000000ff06047812 */ /* 0x000fe200078ec0ff */
[----:B------:R-:W-:Y:S01]  /*1bad0*/  HMMA.16816.F32 R20, R8, R22, R220 ;  /* 0x000000160814723c */ /* 0x000fe200000018dc */
[----:B------:R-:W-:Y:S01]  /*1bae0*/  HSET2.LE.AND R0, R3, R134, PT ;  /* 0x0000008603007233 */ /* 0x000fe20003803000 */
[----:B------:R-:W-:Y:S02]  /*1baf0*/  PRMT R2, R2, 0x5410, R5 ;  /* 0x0000541002027816 */ /* 0x000fe40000000005 */
[----:B------:R-:W-:-:S03]  /*1bb00*/  PRMT R3, R4, 0x5410, R12 ;  /* 0x0000541004037816 */ /* 0x000fc6000000000c */
[----:B------:R-:W-:Y:S02]  /*1bb10*/  IMAD.MOV.U32 R223, RZ, RZ, R120 ;  /* 0x000000ffffdf7224 */ /* 0x000fe400078e0078 */
[----:B------:R-:W-:Y:S01]  /*1bb20*/  IMAD.MOV.U32 R120, RZ, RZ, R114 ;  /* 0x000000ffff787224 */ /* 0x000fe200078e0072 */
[--C-:B------:R-:W-:Y:S01]  /*1bb30*/  HSET2.LE.AND R3, R3, R134.reuse, PT ;  /* 0x0000008603037233 */ /* 0x100fe20003803000 */
[----:B------:R-:W-:Y:S02]  /*1bb40*/  IMAD.MOV.U32 R221, RZ, RZ, R122 ;  /* 0x000000ffffdd7224 */ /* 0x000fe400078e007a */
[----:B------:R-:W-:Y:S01]  /*1bb50*/  IMAD.MOV.U32 R220, RZ, RZ, R123 ;  /* 0x000000ffffdc7224 */ /* 0x000fe200078e007b */
[----:B------:R-:W-:Y:S01]  /*1bb60*/  LOP3.LUT R120, R0, R120, RZ, 0xc0, !PT ;  /* 0x0000007800787212 */ /* 0x000fe200078ec0ff */
[--C-:B------:R-:W-:Y:S01]  /*1bb70*/  HSET2.LE.AND R0, R2, R134.reuse, PT ;  /* 0x0000008602007233 */ /* 0x100fe20003803000 */
[----:B------:R-:W-:Y:S01]  /*1bb80*/  IMAD.MOV.U32 R123, RZ, RZ, R112 ;  /* 0x000000ffff7b7224 */ /* 0x000fe200078e0070 */
[----:B------:R-:W-:Y:S01]  /*1bb90*/  HSET2.LE.AND R2, R7, R134, PT ;  /* 0x0000008607027233 */ /* 0x000fe20003803000 */
[----:B------:R-:W-:-:S02]  /*1bba0*/  IMAD.MOV.U32 R122, RZ, RZ, R113 ;  /* 0x000000ffff7a7224 */ /* 0x000fc400078e0071 */
[----:B------:R-:W-:Y:S01]  /*1bbb0*/  IMAD.MOV.U32 R222, RZ, RZ, R121 ;  /* 0x000000ffffde7224 */ /* 0x000fe200078e0079 */
[----:B------:R-:W-:Y:S01]  /*1bbc0*/  LOP3.LUT R123, R3, R123, RZ, 0xc0, !PT ;  /* 0x0000007b037b7212 */ /* 0x000fe200078ec0ff */
[----:B------:R-:W-:Y:S01]  /*1bbd0*/  IMAD.MOV.U32 R121, RZ, RZ, R115 ;  /* 0x000000ffff797224 */ /* 0x000fe200078e0073 */
[----:B------:R-:W-:Y:S01]  /*1bbe0*/  LOP3.LUT R122, R2, R122, RZ, 0xc0, !PT ;  /* 0x0000007a027a7212 */ /* 0x000fe200078ec0ff */
[----:B------:R-:W-:Y:S01]  /*1bbf0*/  IMAD.WIDE.U32 R2, R43, -0x2daee0ad, RZ ;  /* 0xd2511f532b027825 */ /* 0x000fe200078e00ff */
[C---:B------:R-:W-:Y:S02]  /*1bc00*/  HMMA.16816.F32 R144, R8.reuse, R16, R144 ;  /* 0x000000100890723c */ /* 0x040fe40000001890 */
[----:B------:R-:W-:Y:S01]  /*1bc10*/  LOP3.LUT R121, R0, R121, RZ, 0xc0, !PT ;  /* 0x0000007900797212 */ /* 0x000fe200078ec0ff */
[----:B------:R-:W-:Y:S01]  /*1bc20*/  IMAD.MOV.U32 R132, RZ, RZ, R92 ;  /* 0x000000ffff847224 */ /* 0x000fe200078e005c */
[----:B------:R-:W-:Y:S01]  /*1bc30*/  LOP3.LUT R0, R3, UR7, R42, 0x96, !PT ;  /* 0x0000000703007c12 */ /* 0x000fe2000f8e962a */
[----:B------:R-:W-:Y:S01]  /*1bc40*/  IMAD.MOV.U32 R133, RZ, RZ, R93 ;  /* 0x000000ffff857224 */ /* 0x000fe200078e005d */
[C---:B------:R-:W-:Y:S01]  /*1bc50*/  LOP3.LUT R3, R2.reuse, 0xffff, RZ, 0xc0, !PT ;  /* 0x0000ffff02037812 */ /* 0x040fe200078ec0ff */
[----:B------:R-:W-:Y:S01]  /*1bc60*/  IMAD.MOV.U32 R135, RZ, RZ, R94 ;  /* 0x000000ffff877224 */ /* 0x000fe200078e005e */
[----:B------:R-:W-:Y:S01]  /*1bc70*/  HMMA.16816.F32 R80, R8, R24, R124 ;  /* 0x000000180850723c */ /* 0x000fe2000000187c */
[----:B------:R-:W-:Y:S01]  /*1bc80*/  IMAD.MOV.U32 R13, RZ, RZ, R95 ;  /* 0x000000ffff0d7224 */ /* 0x000fe200078e005f */
[----:B------:R-:W-:Y:S01]  /*1bc90*/  STG.E.U16 [R44.64+-0xf0], R206 ;  /* 0xffff10ce2c007986 */ /* 0x000fe2000c101526 */
[----:B------:R-:W-:-:S03]  /*1bca0*/  LOP3.LUT R5, R2, 0xff, RZ, 0xc0, !PT ;  /* 0x000000ff02057812 */ /* 0x000fc600078ec0ff */
[----:B------:R-:W-:Y:S02]  /*1bcb0*/  LDSM.16.MT88.4 R92, [R190+0xac00] ;  /* 0x00ac0000be5c783b */ /* 0x000fe40000004200 */
[----:B------:R-:W-:Y:S02]  /*1bcc0*/  HMMA.16816.F32 R16, R8, R18, R148 ;  /* 0x000000120810723c */ /* 0x000fe40000001894 */
[----:B------:R-:W1:Y:S01]  /*1bcd0*/  LDSM.16.MT88.4 R148, [R188+0x9c00] ;  /* 0x009c0000bc94783b */ /* 0x000e620000004200 */
[----:B------:R-:W-:-:S03]  /*1bce0*/  SHF.R.U32.HI R4, RZ, 0x10, R2 ;  /* 0x00000010ff047819 */ /* 0x000fc60000011602 */
[----:B------:R-:W-:Y:S02]  /*1bcf0*/  STG.E.U16 [R44.64+-0xee], R205 ;  /* 0xffff12cd2c007986 */ /* 0x000fe4000c101526 */
[----:B------:R-:W-:Y:S02]  /*1bd00*/  HMMA.16816.F32 R24, R8, R26, R108 ;  /* 0x0000001a0818723c */ /* 0x000fe4000000186c */
[----:B------:R-:W2:Y:S01]  /*1bd10*/  LDSM.16.MT88.4 R108, [R188+0xbc00] ;  /* 0x00bc0000bc6c783b */ /* 0x000ea20000004200 */
[----:B------:R-:W-:-:S03]  /*1bd20*/  SHF.R.U32.HI R6, RZ, 0x18, R2 ;  /* 0x00000018ff067819 */ /* 0x000fc60000011602 */
[----:B------:R-:W-:Y:S02]  /*1bd30*/  STG.E.U16 [R46.64+-0xf0], R203 ;  /* 0xffff10cb2e007986 */ /* 0x000fe4000c101526 */
[----:B------:R-:W-:Y:S02]  /*1bd40*/  HMMA.16816.F32 R96, R8, R28, R96 ;  /* 0x0000001c0860723c */ /* 0x000fe40000001860 */
[----:B------:R-:W-:Y:S01]  /*1bd50*/  STG.E.U16 [R46.64+-0xee], R204 ;  /* 0xffff12cc2e007986 */ /* 0x000fe2000c101526 */
[----:B------:R-:W-:-:S05]  /*1bd60*/  SHF.R.U32.HI R2, RZ, 0x8, R3 ;  /* 0x00000008ff027819 */ /* 0x000fca0000011603 */
[C---:B------:R-:W-:Y:S01]  /*1bd70*/  HMMA.16816.F32 R112, R8.reuse, R32, R60 ;  /* 0x000000200870723c */ /* 0x040fe2000000183c */
[----:B------:R-:W-:Y:S04]  /*1bd80*/  STG.E.U16 [R180.64+-0xe0], R243 ;  /* 0xffff20f3b4007986 */ /* 0x000fe8000c101526 */
[----:B------:R-:W-:Y:S03]  /*1bd90*/  STG.E.U16 [R180.64+-0xde], R242 ;  /* 0xffff22f2b4007986 */ /* 0x000fe6000c101526 */
[C---:B------:R-:W-:Y:S01]  /*1bda0*/  HMMA.16816.F32 R28, R8.reuse, R30, R64 ;  /* 0x0000001e081c723c */ /* 0x040fe20000001840 */
[----:B------:R-:W-:Y:S04]  /*1bdb0*/  STG.E.U16 [R56.64+-0xe0], R239 ;  /* 0xffff20ef38007986 */ /* 0x000fe8000c101526 */
[----:B------:R-:W-:Y:S03]  /*1bdc0*/  STG.E.U16 [R56.64+-0xde], R240 ;  /* 0xffff22f038007986 */ /* 0x000fe6000c101526 */
[----:B------:R-:W-:Y:S01]  /*1bdd0*/  HMMA.16816.F32 R32, R8, R34, R208 ;  /* 0x000000220820723c */ /* 0x000fe200000018d0 */
[----:B------:R-:W3:Y:S01]  /*1bde0*/  LDSM.16.MT88.4 R8, [R190+0xbc00] ;  /* 0x00bc0000be08783b */ /* 0x000ee20000004200 */
[----:B------:R-:W-:-:S03]  /*1bdf0*/  LOP3.LUT R3, R4, 0xff, RZ, 0xc0, !PT ;  /* 0x000000ff04037812 */ /* 0x000fc600078ec0ff */
[----:B------:R-:W-:Y:S01]  /*1be00*/  STG.E.U16 [R44.64+-0xe0], R202 ;  /* 0xffff20ca2c007986 */ /* 0x000fe2000c101526 */
[----:B------:R-:W-:-:S03]  /*1be10*/  PRMT R7, R5, 0x5410, R2 ;  /* 0x0000541005077816 */ /* 0x000fc60000000002 */
[----:B------:R-:W-:Y:S01]  /*1be20*/  STG.E.U16 [R44.64+-0xde], R201 ;  /* 0xffff22c92c007986 */ /* 0x000fe2000c101526 */
[----:B------:R-:W-:-:S03]  /*1be30*/  LOP3.LUT R2, R0, 0xffff, RZ, 0xc0, !PT ;  /* 0x0000ffff00027812 */ /* 0x000fc600078ec0ff */
[----:B------:R-:W-:Y:S04]  /*1be40*/  STG.E.U16 [R46.64+-0xe0], R199 ;  /* 0xffff20c72e007986 */ /* 0x000fe8000c101526 */
[----:B------:R-:W-:Y:S01]  /*1be50*/  STG.E.U16 [R46.64+-0xde], R200 ;  /* 0xffff22c82e007986 */ /* 0x000fe2000c101526 */
[----:B------:R-:W-:-:S03]  /*1be60*/  SHF.R.U32.HI R4, RZ, 0x10, R0 ;  /* 0x00000010ff047819 */ /* 0x000fc60000011600 */
[----:B------:R-:W-:Y:S04]  /*1be70*/  STG.E.U16 [R180.64+-0xd0], R238 ;  /* 0xffff30eeb4007986 */ /* 0x000fe8000c101526 */
[----:B------:R-:W-:Y:S04]  /*1be80*/  STG.E.U16 [R180.64+-0xce], R235 ;  /* 0xffff32ebb4007986 */ /* 0x000fe8000c101526 */
[----:B------:R-:W-:Y:S04]  /*1be90*/  STG.E.U16 [R56.64+-0xd0], R231 ;  /* 0xffff30e738007986 */ /* 0x000fe8000c101526 */
[----:B------:R-:W-:Y:S01]  /*1bea0*/  STG.E.U16 [R56.64+-0xce], R232 ;  /* 0xffff32e838007986 */ /* 0x000fe2000c101526 */
[----:B------:R-:W-:-:S03]  /*1beb0*/  PRMT R6, R3, 0x5410, R6 ;  /* 0x0000541003067816 */ /* 0x000fc60000000006 */
[----:B------:R-:W-:Y:S04]  /*1bec0*/  STG.E.U16 [R44.64+-0xd0], R198 ;  /* 0xffff30c62c007986 */ /* 0x000fe8000c101526 */
[----:B------:R-:W-:Y:S01]  /*1bed0*/  STG.E.U16 [R44.64+-0xce], R197 ;  /* 0xffff32c52c007986 */ /* 0x000fe2000c101526 */
[----:B------:R-:W-:-:S03]  /*1bee0*/  LOP3.LUT R5, R0, 0xff, RZ, 0xc0, !PT ;  /* 0x000000ff00057812 */ /* 0x000fc600078ec0ff */
[----:B------:R-:W-:Y:S01]  /*1bef0*/  STG.E.U16 [R46.64+-0xd0], R196 ;  /* 0xffff30c42e007986 */ /* 0x000fe2000c101526 */
[----:B------:R-:W-:-:S03]  /*1bf00*/  SHF.R.U32.HI R3, RZ, 0x18, R0 ;  /* 0x00000018ff037819 */ /* 0x000fc60000011600 */
[----:B------:R-:W-:Y:S01]  /*1bf10*/  STG.E.U16 [R46.64+-0xce], R195 ;  /* 0xffff32c32e007986 */ /* 0x000fe2000c101526 */
[----:B------:R-:W-:-:S03]  /*1bf20*/  SHF.R.U32.HI R2, RZ, 0x8, R2 ;  /* 0x00000008ff027819 */ /* 0x000fc60000011602 */
[----:B------:R4:W-:Y:S01]  /*1bf30*/  STG.E.U16 [R180.64+-0xc0], R230 ;  /* 0xffff40e6b4007986 */ /* 0x0009e2000c101526 */
[----:B------:R-:W-:-:S03]  /*1bf40*/  LOP3.LUT R0, R4, 0xff, RZ, 0xc0, !PT ;  /* 0x000000ff04007812 */ /* 0x000fc600078ec0ff */
[----:B------:R1:W-:Y:S04]  /*1bf50*/  STG.E.U16 [R180.64+-0xbe], R229 ;  /* 0xffff42e5b4007986 */ /* 0x0003e8000c101526 */
[----:B------:R1:W-:Y:S04]  /*1bf60*/  STG.E.U16 [R56.64+-0xc0], R227 ;  /* 0xffff40e338007986 */ /* 0x0003e8000c101526 */
[----:B------:R1:W-:Y:S04]  /*1bf70*/  STG.E.U16 [R56.64+-0xbe], R228 ;  /* 0xffff42e438007986 */ /* 0x0003e8000c101526 */
[----:B------:R1:W-:Y:S04]  /*1bf80*/  STG.E.U16 [R44.64+-0xc0], R187 ;  /* 0xffff40bb2c007986 */ /* 0x0003e8000c101526 */
[----:B------:R1:W-:Y:S01]  /*1bf90*/  STG.E.U16 [R44.64+-0xbe], R186 ;  /* 0xffff42ba2c007986 */ /* 0x0003e2000c101526 */
[----:B------:R-:W-:-:S03]  /*1bfa0*/  PRMT R5, R5, 0x5410, R2 ;  /* 0x0000541005057816 */ /* 0x000fc60000000002 */
[----:B------:R1:W-:Y:S04]  /*1bfb0*/  STG.E.U16 [R46.64+-0xc0], R173 ;  /* 0xffff40ad2e007986 */ /* 0x0003e8000c101526 */
[----:B------:R1:W-:Y:S01]  /*1bfc0*/  STG.E.U16 [R46.64+-0xbe], R172 ;  /* 0xffff42ac2e007986 */ /* 0x0003e2000c101526 */
[----:B------:R-:W-:-:S03]  /*1bfd0*/  PRMT R2, R0, 0x5410, R3 ;  /* 0x0000541000027816 */ /* 0x000fc60000000003 */
[----:B------:R1:W-:Y:S04]  /*1bfe0*/  STG.E.U16 [R180.64+-0xb0], R226 ;  /* 0xffff50e2b4007986 */ /* 0x0003e8000c101526 */
        /* <DEDUP_REMOVED lines=8> */
[----:B------:R1:W-:Y:S01]  /*1c070*/  STG.E.U16 [R180.64+-0x9e], R217 ;  /* 0xffff62d9b4007986 */ /* 0x0003e2000c101526 */
[----:B------:R-:W-:-:S03]  /*1c080*/  HSET2.LE.AND R0, R5, R134, PT ;  /* 0x0000008605007233 */ /* 0x000fc60003803000 */
[----:B------:R1:W-:Y:S01]  /*1c090*/  STG.E.U16 [R56.64+-0xa0], R216 ;  /* 0xffff60d838007986 */ /* 0x0003e2000c101526 */
[----:B------:R-:W-:-:S03]  /*1c0a0*/  HSET2.LE.AND R2, R2, R134, PT ;  /* 0x0000008602027233 */ /* 0x000fc60003803000 */
        /* <DEDUP_REMOVED lines=9> */
[----:B------:R-:W-:-:S03]  /*1c140*/  LOP3.LUT R124, R0, R132, RZ, 0xc0, !PT ;  /* 0x00000084007c7212 */ /* 0x000fc600078ec0ff */
[----:B------:R2:W-:Y:S01]  /*1c150*/  STG.E.U16 [R44.64+-0x90], R177 ;  /* 0xffff70b12c007986 */ /* 0x0005e2000c101526 */
[----:B------:R-:W-:-:S03]  /*1c160*/  LOP3.LUT R125, R2, R133, RZ, 0xc0, !PT ;  /* 0x00000085027d7212 */ /* 0x000fc600078ec0ff */
[----:B------:R2:W-:Y:S01]  /*1c170*/  STG.E.U16 [R44.64+-0x8e], R176 ;  /* 0xffff72b02c007986 */ /* 0x0005e2000c101526 */
[----:B------:R-:W-:-:S03]  /*1c180*/  HSET2.LE.AND R0, R7, R134, PT ;  /* 0x0000008607007233 */ /* 0x000fc60003803000 */
[----:B------:R2:W-:Y:S01]  /*1c190*/  STG.E.U16 [R46.64+-0x90], R175 ;  /* 0xffff70af2e007986 */ /* 0x0005e2000c101526 */
[----:B------:R-:W-:-:S03]  /*1c1a0*/  HSET2.LE.AND R2, R6, R134, PT ;  /* 0x0000008606027233 */ /* 0x000fc60003803000 */
[----:B------:R2:W-:Y:S01]  /*1c1b0*/  STG.E.U16 [R46.64+-0x8e], R174 ;  /* 0xffff72ae2e007986 */ /* 0x0005e2000c101526 */
[----:B------:R-:W-:Y:S02]  /*1c1c0*/  LOP3.LUT R126, R0, R135, RZ, 0xc0, !PT ;  /* 0x00000087007e7212 */ /* 0x000fe400078ec0ff */
[----:B------:R-:W-:Y:S01]  /*1c1d0*/  LOP3.LUT R127, R2, R13, RZ, 0xc0, !PT ;  /* 0x0000000d027f7212 */ /* 0x000fe200078ec0ff */
[----:B------:R-:W-:Y:S02]  /*1c1e0*/  FADD.FTZ R4, R221, R220 ;  /* 0x000000dcdd047221 */ /* 0x000fe40000010000 */
[----:B------:R-:W-:Y:S02]  /*1c1f0*/  FADD.FTZ R3, R223, R222 ;  /* 0x000000dedf037221 */ /* 0x000fe40000010000 */
[----:B------:R-:W-:Y:S02]  /*1c200*/  FADD.FTZ R2, R237, R252 ;  /* 0x000000fced027221 */ /* 0x000fe40000010000 */
[----:B------:R-:W-:Y:S01]  /*1c210*/  FADD.FTZ R0, R234, R247 ;  /* 0x000000f7ea007221 */ /* 0x000fe20000010000 */
[----:B-1----:R-:W-:Y:S01]  /*1c220*/  HMMA.16816.F32 R168, R120, R148, R168 ;  /* 0x0000009478a8723c */ /* 0x002fe200000018a8 */
[----:B------:R-:W-:Y:S01]  /*1c230*/  FADD.FTZ R4, R248, R4 ;  /* 0x00000004f8047221 */ /* 0x000fe20000010000 */
[----:B------:R-:W-:Y:S01]  /*1c240*/  IADD3 R135, P1, R180, -0x180, RZ ;  /* 0xfffffe80b4877810 */ /* 0x000fe20007f3e0ff */
[----:B------:R-:W-:Y:S01]  /*1c250*/  FADD.FTZ R3, R249, R3 ;  /* 0x00000003f9037221 */ /* 0x000fe20000010000 */
[----:B------:R-:W-:Y:S01]  /*1c260*/  @UP0 UIADD3 UR24, UR24, -0x4, URZ ;  /* 0xfffffffc18180890 */ /* 0x000fe2000fffe03f */
[----:B------:R-:W-:-:S02]  /*1c270*/  FADD.FTZ R2, R245, R2 ;  /* 0x00000002f5027221 */ /* 0x000fc40000010000 */
[----:B------:R-:W-:Y:S01]  /*1c280*/  FADD.FTZ R0, R236, R0 ;  /* 0x00000000ec007221 */ /* 0x000fe20000010000 */
[----:B------:R-:W-:Y:S01]  /*1c290*/  HMMA.16816.F32 R164, R120, R150, R164 ;  /* 0x0000009678a4723c */ /* 0x000fe200000018a4 */
[----:B----4-:R-:W-:Y:S01]  /*1c2a0*/  FADD.FTZ R230, R250, R4 ;  /* 0x00000004fae67221 */ /* 0x010fe20000010000 */
[----:B------:R-:W-:Y:S01]  /*1c2b0*/  IADD3.X R134, R181, -0x1, RZ, P1, !PT ;  /* 0xffffffffb5867810 */ /* 0x000fe20000ffe4ff */
[----:B------:R-:W-:-:S05]  /*1c2c0*/  FADD.FTZ R232, R251, R3 ;  /* 0x00000003fbe87221 */ /* 0x000fca0000010000 */
        /* <DEDUP_REMOVED lines=8> */
[C---:B--2---:R-:W-:Y:S08]  /*1c350*/  HMMA.16816.F32 R100, R120.reuse, R108, R100 ;  /* 0x0000006c7864723c */ /* 0x044ff00000001864 */
[----:B------:R-:W-:Y:S08]  /*1c360*/  HMMA.16816.F32 R104, R120, R110, R104 ;  /* 0x0000006e7868723c */ /* 0x000ff00000001868 */
[C---:B------:R-:W-:Y:S08]  /*1c370*/  HMMA.16816.F32 R152, R124.reuse, R148, R152 ;  /* 0x000000947c98723c */ /* 0x040ff00000001898 */
[C---:B------:R-:W-:Y:S08]  /*1c380*/  HMMA.16816.F32 R144, R124.reuse, R140, R144 ;  /* 0x0000008c7c90723c */ /* 0x040ff00000001890 */
[C---:B------:R-:W-:Y:S08]  /*1c390*/  HMMA.16816.F32 R136, R124.reuse, R76, R136 ;  /* 0x0000004c7c88723c */ /* 0x040ff00000001888 */
[C---:B------:R-:W-:Y:S08]  /*1c3a0*/  HMMA.16816.F32 R80, R124.reuse, R92, R80 ;  /* 0x0000005c7c50723c */ /* 0x040ff00000001850 */
[----:B------:R-:W-:Y:S08]  /*1c3b0*/  HMMA.16816.F32 R96, R124, R108, R96 ;  /* 0x0000006c7c60723c */ /* 0x000ff00000001860 */
[----:B---3--:R-:W-:Y:S08]  /*1c3c0*/  HMMA.16816.F32 R116, R120, R8, R116 ;  /* 0x000000087874723c */ /* 0x008ff00000001874 */
        /* <DEDUP_REMOVED lines=9> */
.L_x_472:
[----:B------:R-:W-:-:S12]  /*1c460*/  UIADD3 UR24, UR4, -0x1, URZ ;  /* 0xffffffff04187890 */ /* 0x000fd8000fffe03f */
.L_x_479:
[----:B------:R-:W-:-:S13]  /*1c470*/  ISETP.LE.AND P0, PT, RZ, UR24, PT ;  /* 0x00000018ff007c0c */ /* 0x000fda000bf03270 */
[----:B------:R-:W-:Y:S05]  /*1c480*/  @!P0 BRA `(.L_x_480) ;  /* 0x0000707000008947 */ /* 0x000fea0003800000 */
[----:B------:R-:W2:Y:S01]  /*1c490*/  LDL.LU R10, [R1+0x78] ;  /* 0x00007800010a7983 */ /* 0x000ea20000300800 */
[----:B------:R-:W-:Y:S01]  /*1c4a0*/  ULDC UR4, c[0x0][0x228] ;  /* 0x00008a0000047ab9 */ /* 0x000fe20000000800 */
[----:B-----5:R-:W-:Y:S01]  /*1c4b0*/  IMAD.MOV.U32 R3, RZ, RZ, R131 ;  /* 0x000000ffff037224 */ /* 0x020fe200078e0083 */
[----:B------:R-:W-:Y:S01]  /*1c4c0*/  USHF.L.U32 UR9, UR4, 0x3, URZ ;  /* 0x0000000304097899 */ /* 0x000fe2000800063f */
[----:B------:R-:W3:Y:S01]  /*1c4d0*/  LDL.64 R16, [R1+0x108] ;  /* 0x0001080001107983 */ /* 0x000ee20000100a00 */
[----:B------:R-:W-:Y:S01]  /*1c4e0*/  UIMAD UR14, UR4, 0x48, URZ ;  /* 0x00000048040e78a4 */ /* 0x000fe2000f8e023f */
[----:B------:R-:W-:Y:S01]  /*1c4f0*/  MOV R0, R128 ;  /* 0x0000008000007202 */ /* 0x000fe20000000f00 */
[----:B------:R-:W-:Y:S01]  /*1c500*/  USHF.R.S32.HI UR11, URZ, 0x1f, UR4 ;  /* 0x0000001f3f0b7899 */ /* 0x000fe20008011404 */
[----:B------:R-:W4:Y:S01]  /*1c510*/  LDL R15, [R1+0x120] ;  /* 0x00012000010f7983 */ /* 0x000f220000100800 */
[----:B------:R-:W-:Y:S01]  /*1c520*/  UIMAD.WIDE.U32 UR26, UR4, 0x70, URZ ;  /* 0x00000070041a78a5 */ /* 0x000fe2000f8e003f */
[----:B------:R-:W-:Y:S01]  /*1c530*/  IMAD.MOV.U32 R133, RZ, RZ, R129 ;  /* 0x000000ffff857224 */ /* 0x000fe200078e0081 */
[----:B------:R-:W-:Y:S01]  /*1c540*/  UIMAD UR4, UR4, 0x38, UR9 ;  /* 0x00000038040478a4 */ /* 0x000fe2000f8e0209 */
[----:B------:R-:W3:Y:S01]  /*1c550*/  LDL R14, [R1+0x124] ;  /* 0x00012400010e7983 */ /* 0x000ee20000100800 */
[----:B------:R-:W-:Y:S01]  /*1c560*/  USHF.R.S32.HI UR12, URZ, 0x1f, UR9 ;  /* 0x0000001f3f0c7899 */ /* 0x000fe20008011409 */
[----:B------:R-:W-:Y:S01]  /*1c570*/  MOV R132, R130 ;  /* 0x0000008200847202 */ /* 0x000fe20000000f00 */
[----:B------:R-:W-:Y:S01]  /*1c580*/  UIADD3 UR4, UR4, 0x1, URZ ;  /* 0x0000000104047890 */ /* 0x000fe2000fffe03f */
[----:B------:R-:W3:Y:S01]  /*1c590*/  LDL.LU R9, [R1+0x100] ;  /* 0x0001000001097983 */ /* 0x000ee20000300800 */
[----:B------:R-:W-:-:S02]  /*1c5a0*/  USHF.L.U32 UR10, UR9, 0x1, URZ ;  /* 0x00000001090a7899 */ /* 0x000fc4000800063f */
[----:B------:R-:W-:Y:S01]  /*1c5b0*/  USHF.L.U64.HI UR9, UR9, 0x1, UR12 ;  /* 0x0000000109097899 */ /* 0x000fe2000801020c */
[----:B------:R-:W3:Y:S01]  /*1c5c0*/  LDL.LU R8, [R1+0x104] ;  /* 0x0001040001087983 */ /* 0x000ee20000300800 */
[----:B------:R-:W-:Y:S02]  /*1c5d0*/  USHF.R.S32.HI UR5, URZ, 0x1f, UR14 ;  /* 0x0000001f3f057899 */ /* 0x000fe4000801140e */
[----:B------:R-:W-:Y:S01]  /*1c5e0*/  UIMAD UR11, UR11, 0x70, URZ ;  /* 0x000000700b0b78a4 */ /* 0x000fe2000f8e023f */
[----:B------:R-:W3:Y:S01]  /*1c5f0*/  LDL.LU.64 R6, [R1+0x128] ;  /* 0x0001280001067983 */ /* 0x000ee20000300a00 */
[----:B------:R-:W-:Y:S02]  /*1c600*/  USHF.R.S32.HI UR12, URZ, 0x1f, UR4 ;  /* 0x0000001f3f0c7899 */ /* 0x000fe40008011404 */
[----:B------:R-:W-:Y:S01]  /*1c610*/  USHF.L.U32 UR15, UR14, 0x1, URZ ;  /* 0x000000010e0f7899 */ /* 0x000fe2000800063f */
[----:B------:R-:W3:Y:S01]  /*1c620*/  LDL.LU.64 R4, [R1+0x170] ;  /* 0x0001700001047983 */ /* 0x000ee20000300a00 */
[----:B------:R-:W-:-:S02]  /*1c630*/  UIADD3 UR11, UR27, UR11, URZ ;  /* 0x0000000b1b0b7290 */ /* 0x000fc4000fffe03f */
[----:B------:R-:W-:Y:S02]  /*1c640*/  USHF.L.U64.HI UR14, UR14, 0x1, UR5 ;  /* 0x000000010e0e7899 */ /* 0x000fe40008010205 */
[----:B------:R-:W-:Y:S02]  /*1c650*/  USHF.L.U32 UR13, UR4, 0x1, URZ ;  /* 0x00000001040d7899 */ /* 0x000fe4000800063f */
[----:B------:R-:W-:Y:S01]  /*1c660*/  USHF.L.U64.HI UR12, UR4, 0x1, UR12 ;  /* 0x00000001040c7899 */ /* 0x000fe2000801020c */
[C---:B--2---:R-:W-:Y:S01]  /*1c670*/  IADD3 R2, R10.reuse, 0x4, RZ ;  /* 0x000000040a027810 */ /* 0x044fe20007ffe0ff */
[----:B------:R-:W-:-:S04]  /*1c680*/  IMAD.WIDE.U32 R12, R10, -0x326172a9, RZ ;  /* 0xcd9e8d570a0c7825 */ /* 0x000fc800078e00ff */
[----:B------:R-:W-:Y:S01]  /*1c690*/  IMAD.WIDE.U32 R10, R2, -0x326172a9, RZ ;  /* 0xcd9e8d57020a7825 */ /* 0x000fe200078e00ff */
[----:B------:R1:W-:Y:S04]  /*1c6a0*/  STL.64 [R1+0xf8], R12 ;  /* 0x0000f80c01007387 */ /* 0x0003e80000100a00 */
[----:B------:R1:W-:Y:S01]  /*1c6b0*/  STL.64 [R1+0xf0], R10 ;  /* 0x0000f00a01007387 */ /* 0x0003e20000100a00 */
[----:B---3--:R-:W-:-:S05]  /*1c6c0*/  IMAD.MOV.U32 R5, RZ, RZ, R7 ;  /* 0x000000ffff057224 */ /* 0x008fca00078e0007 */
[----:B------:R1:W-:Y:S01]  /*1c6d0*/  STL.64 [R1+0x100], R4 ;  /* 0x0001000401007387 */ /* 0x0003e20000100a00 */
[-C--:B------:R-:W-:Y:S02]  /*1c6e0*/  LOP3.LUT R240, R13, R9.reuse, RZ, 0x3c, !PT ;  /* 0x000000090df07212 */ /* 0x080fe400078e3cff */
[----:B------:R-:W-:Y:S01]  /*1c6f0*/  LOP3.LUT R246, R11, R9, RZ, 0x3c, !PT ;  /* 0x000000090bf67212 */ /* 0x000fe200078e3cff */
[----:B------:R-:W-:Y:S01]  /*1c700*/  IMAD.WIDE.U32 R234, R8, -0x2daee0ad, RZ ;  /* 0xd2511f5308ea7825 */ /* 0x000fe200078e00ff */
[----:B------:R-:W-:Y:S02]  /*1c710*/  ISETP.GE.AND P2, PT, R16, c[0x0][0x220], PT ;  /* 0x0000880010007a0c */ /* 0x000fe40003f46270 */
[----:B----4-:R-:W-:Y:S01]  /*1c720*/  ISETP.GE.AND P1, PT, R15, c[0x0][0x220], PT ;  /* 0x000088000f007a0c */ /* 0x010fe20003f26270 */
[----:B------:R-:W-:Y:S01]  /*1c730*/  IMAD.WIDE.U32 R240, R240, -0x2daee0ad, RZ ;  /* 0xd2511f53f0f07825 */ /* 0x000fe200078e00ff */
[----:B------:R-:W-:Y:S02]  /*1c740*/  ISETP.GE.AND P0, PT, R14, c[0x0][0x220], PT ;  /* 0x000088000e007a0c */ /* 0x000fe40003f06270 */
[----:B------:R-:W-:Y:S01]  /*1c750*/  PRMT R2, R233, 0x7054, R233 ;  /* 0x00007054e9027816 */ /* 0x000fe200000000e9 */
[----:B------:R-:W-:Y:S01]  /*1c760*/  IMAD.WIDE.U32 R246, R246, -0x2daee0ad, RZ ;  /* 0xd2511f53f6f67825 */ /* 0x000fe200078e00ff */
[----:B------:R-:W-:Y:S05]  /*1c770*/  BRA `(.L_x_481) ;  /* 0x000003e000007947 */ /* 0x000fea0003800000 */
.L_x_483:
        /* <DEDUP_REMOVED lines=62> */
.L_x_481:
[----:B-1----:R-:W2:Y:S01]  /*1cb60*/  LDL.64 R4, [R1+0x100] ;  /* 0x0001000001047983 */ /* 0x002ea20000100a00 */
[----:B------:R-:W-:Y:S04]  /*1cb70*/  DEPBAR.LE SB0, 0x0 ;  /* 0x000080000000791a */ /* 0x000fe80000000000 */
[----:B------:R-:W-:Y:S01]  /*1cb80*/  USHF.R.S32.HI UR5, URZ, 0x1f, UR24 ;  /* 0x0000001f3f057899 */ /* 0x000fe20008011418 */
[----:B------:R-:W-:Y:S01]  /*1cb90*/  BAR.SYNC.DEFER_BLOCKING 0x0 ;  /* 0x0000000000007b1d */ /* 0x000fe20000010000 */
[----:B------:R-:W-:Y:S01]  /*1cba0*/  UIMAD UR4, UR16, UR24, URZ ;  /* 0x00000018100472a4 */ /* 0x000fe2000f8e023f */
[----:B------:R-:W-:Y:S01]  /*1cbb0*/  IMAD.U32 R2, RZ, RZ, UR17 ;  /* 0x00000011ff027e24 */ /* 0x000fe2000f8e00ff */
[----:B------:R-:W-:Y:S02]  /*1cbc0*/  UISETP.GE.AND UP0, UPT, UR24, 0x1, UPT ;  /* 0x000000011800788c */ /* 0x000fe4000bf06270 */
        /* <DEDUP_REMOVED lines=27> */
[C---:B------:R-:W-:Y:S03]  /*1cd80*/  @!P0 LEA R8, P3, R2.reuse, c[0x0][0x170], 0x1 ;  /* 0x00005c0002088a11 */ /* 0x040fe600078608ff */
[----:B------:R-:W-:Y:S01]  /*1cd90*/  @P0 STS.128 [R194+0xb000], RZ ;  /* 0x00b000ffc2000388 */ /* 0x000fe20000000c00 */
[----:B------:R-:W-:Y:S02]  /*1cda0*/  @!P0 LEA.HI.X R9, R2, c[0x0][0x174], R6, 0x1, P3 ;  /* 0x00005d0002098a11 */ /* 0x000fe400018f0c06 */
[----:B------:R-:W-:Y:S03]  /*1cdb0*/  PLOP3.LUT P3, PT, PT, PT, UP0, 0x80, 0x0 ;  /* 0x000000000000781c */ /* 0x000fe60003f6f008 */
        /* <DEDUP_REMOVED lines=24> */
[----:B------:R-:W5:Y:S06]  /*1cf40*/  LDSM.16.M88.4 R48, [R189+0x6800] ;  /* 0x00680000bd30783b */ /* 0x000f6c0000000200 */
[----:B------:R-:W4:Y:S06]  /*1cf50*/  LDSM.16.M88.4 R128, [R189+0x6c00] ;  /* 0x006c0000bd80783b */ /* 0x000f2c0000000200 */
[----:B------:R-:W-:Y:S01]  /*1cf60*/  LDSM.16.M88.4 R172, [R193] ;  /* 0x00000000c1ac783b */ /* 0x000fe20000000200 */
[-C--:B-1----:R-:W-:Y:S05]  /*1cf70*/  HMMA.16816.F32 R4, R64, R16.reuse, RZ ;  /* 0x000000104004723c */ /* 0x082fea00000018ff */
[----:B------:R-:W1:Y:S03]  /*1cf80*/  LDSM.16.M88.4 R176, [R191+0x6000] ;  /* 0x00600000bfb0783b */ /* 0x000e660000000200 */
[C---:B---3--:R-:W-:Y:S03]  /*1cf90*/  HMMA.16816.F32 R8, R60.reuse, R16, RZ ;  /* 0x000000103c08723c */ /* 0x048fe600000018ff */
[----:B------:R-:W3:Y:S06]  /*1cfa0*/  LDSM.16.M88.4 R180, [R193+0x1000] ;  /* 0x00100000c1b4783b */ /* 0x000eec0000000200 */
[----:B------:R-:W1:Y:S01]  /*1cfb0*/  LDSM.16.M88.4 R184, [R191+0x6400] ;  /* 0x00640000bfb8783b */ /* 0x000e620000000200 */
[-C--:B--2---:R-:W-:Y:S08]  /*1cfc0*/  HMMA.16816.F32 R12, R60, R18.reuse, RZ ;  /* 0x000000123c0c723c */ /* 0x084ff000000018ff */
[C---:B------:R-:W-:Y:S08]  /*1cfd0*/  HMMA.16816.F32 R16, R64.reuse, R18, RZ ;  /* 0x000000124010723c */ /* 0x040ff000000018ff */
[-C--:B----4-:R-:W-:Y:S08]  /*1cfe0*/  HMMA.16816.F32 R20, R64, R32.reuse, RZ ;  /* 0x000000204014723c */ /* 0x090ff000000018ff */
[C---:B------:R-:W-:Y:S08]  /*1cff0*/  HMMA.16816.F32 R24, R60.reuse, R32, RZ ;  /* 0x000000203c18723c */ /* 0x040ff000000018ff */
[-C--:B------:R-:W-:Y:S08]  /*1d000*/  HMMA.16816.F32 R28, R60, R34.reuse, RZ ;  /* 0x000000223c1c723c */ /* 0x080ff000000018ff */
        /* <DEDUP_REMOVED lines=9> */
[----:B------:R-:W2:Y:S07]  /*1d0a0*/  LDSM.16.M88.4 R128, [R191+0x6800] ;  /* 0x00680000bf80783b */ /* 0x000eae0000000200 */
        /* <DEDUP_REMOVED lines=15> */
[-C--:B-1----:R-:W-:Y:S08]  /*1d1a0*/  HMMA.16816.F32 R52, R172, R176.reuse, R52 ;  /* 0x000000b0ac34723c */ /* 0x082ff00000001834 */
[C---:B------:R-:W-:Y:S08]  /*1d1b0*/  HMMA.16816.F32 R56, R180.reuse, R176, R56 ;  /* 0x000000b0b438723c */ /* 0x040ff00000001838 */
[-C--:B------:R-:W-:Y:S01]  /*1d1c0*/  HMMA.16816.F32 R60, R180, R178.reuse, R60 ;  /* 0x000000b2b43c723c */ /* 0x080fe2000000183c */
[----:B------:R-:W1:Y:S07]  /*1d1d0*/  LDSM.16.M88.4 R180, [R189+0x7000] ;  /* 0x00700000bdb4783b */ /* 0x000e6e0000000200 */
[----:B------:R-:W-:Y:S01]  /*1d1e0*/  HMMA.16816.F32 R64, R172, R178, R64 ;  /* 0x000000b2ac40723c */ /* 0x000fe20000001840 */
[----:B------:R-:W2:Y:S06]  /*1d1f0*/  LDSM.16.M88.4 R172, [R189+0x7400] ;  /* 0x00740000bdac783b */ /* 0x000eac0000000200 */
[----:B------:R-:W3:Y:S01]  /*1d200*/  LDSM.16.M88.4 R176, [R189+0x7800] ;  /* 0x00780000bdb0783b */ /* 0x000ee20000000200 */
        /* <DEDUP_REMOVED lines=14> */
[----:B------:R-:W2:Y:S07]  /*1d2f0*/  LDSM.16.M88.4 R176, [R191+0x7000] ;  /* 0x00700000bfb0783b */ /* 0x000eae0000000200 */
[-C--:B-1----:R-:W-:Y:S08]  /*1d300*/  HMMA.16816.F32 R52, R128, R180.reuse, R52 ;  /* 0x000000b48034723c */ /* 0x082ff00000001834 */
[C---:B------:R-:W-:Y:S08]  /*1d310*/  HMMA.16816.F32 R56, R184.reuse, R180, R56 ;  /* 0x000000b4b838723c */ /* 0x040ff00000001838 */
[-C--:B------:R-:W-:Y:S01]  /*1d320*/  HMMA.16816.F32 R60, R184, R182.reuse, R60 ;  /* 0x000000b6b83c723c */ /* 0x080fe2000000183c */
[----:B------:R-:W1:Y:S07]  /*1d330*/  LDSM.16.M88.4 R184, [R193+0x3000] ;  /* 0x00300000c1b8783b */ /* 0x000e6e0000000200 */
[----:B------:R-:W-:Y:S01]  /*1d340*/  HMMA.16816.F32 R64, R128, R182, R64 ;  /* 0x000000b68040723c */ /* 0x000fe20000001840 */
[----:B------:R-:W3:Y:S06]  /*1d350*/  LDSM.16.M88.4 R128, [R191+0x7400] ;  /* 0x00740000bf80783b */ /* 0x000eec0000000200 */
[----:B------:R-:W-:Y:S01]  /*1d360*/  LDSM.16.M88.4 R180, [R191+0x7c00] ;  /* 0x007c0000bfb4783b */ /* 0x000fe20000000200 */
[-C--:B--2---:R-:W-:Y:S08]  /*1d370*/  HMMA.16816.F32 R4, R172, R176.reuse, R4 ;  /* 0x000000b0ac04723c */ /* 0x084ff00000001804 */
[C---:B-1----:R-:W-:Y:S08]  /*1d380*/  HMMA.16816.F32 R8, R184.reuse, R176, R8 ;  /* 0x000000b0b808723c */ /* 0x042ff00000001808 */
        /* <DEDUP_REMOVED lines=15> */
[-C--:B------:R-:W-:Y:S01]  /*1d480*/  HMMA.16816.F32 R60, R184, R182.reuse, R60 ;  /* 0x000000b6b83c723c */ /* 0x080fe2000000183c */
[----:B------:R-:W2:Y:S07]  /*1d490*/  LDSM.16.M88.4 R184, [R192+0x5000] ;  /* 0x00500000c0b8783b */ /* 0x000eae0000000200 */
[----:B------:R-:W-:Y:S01]  /*1d4a0*/  HMMA.16816.F32 R64, R172, R182, R64 ;  /* 0x000000b6ac40723c */ /* 0x000fe20000001840 */
[----:B------:R-:W3:Y:S06]  /*1d4b0*/  LDSM.16.M88.4 R172, [R189+0x8400] ;  /* 0x00840000bdac783b */ /* 0x000eec0000000200 */
[----:B------:R-:W-:Y:S01]  /*1d4c0*/  LDSM.16.M88.4 R180, [R189+0x8c00] ;  /* 0x008c0000bdb4783b */ /* 0x000fe20000000200 */
[-C--:B-1----:R-:W-:Y:S08]  /*1d4d0*/  HMMA.16816.F32 R4, R128, R176.reuse, R4 ;  /* 0x000000b08004723c */ /* 0x082ff00000001804 */
[C---:B--2---:R-:W-:Y:S08]  /*1d4e0*/  HMMA.16816.F32 R8, R184.reuse, R176, R8 ;  /* 0x000000b0b808723c */ /* 0x044ff00000001808 */
        /* <DEDUP_REMOVED lines=24> */
[----:B------:R-:W1:Y:S01]  /*1d670*/  LDSM.16.M88.4 R176, [R191+0x8800] ;  /* 0x00880000bfb0783b */ /* 0x000e620000000200 */
[----:B------:R-:W-:Y:S05]  /*1d680*/  DEPBAR.LE SB0, 0x0 ;  /* 0x000080000000791a */ /* 0x000fea0000000000 */
[----:B------:R-:W-:Y:S01]  /*1d690*/  BAR.SYNC.DEFER_BLOCKING 0x0 ;  /* 0x0000000000007b1d */ /* 0x000fe20000010000 */
[-C--:B---3--:R-:W-:Y:S08]  /*1d6a0*/  HMMA.16816.F32 R20, R172, R128.reuse, R20 ;  /* 0x00000080ac14723c */ /* 0x088ff00000001814 */
        /* <DEDUP_REMOVED lines=10> */
[----:B------:R-:W-:Y:S07]  /*1d750*/  HMMA.16816.F32 R64, R172, R182, R64 ;  /* 0x000000b6ac40723c */ /* 0x000fee0000001840 */
[----:B------:R-:W-:Y:S02]  /*1d760*/  IMAD.MOV.U32 R174, RZ, RZ, R135 ;  /* 0x000000ffffae7224 */ /* 0x000fe400078e0087 */
[----:B------:R-:W-:Y:S01]  /*1d770*/  IMAD.MOV.U32 R175, RZ, RZ, R134 ;  /* 0x000000ffffaf7224 */ /* 0x000fe200078e0086 */
[----:B------:R-:W-:-:S05]  /*1d780*/  @P3 BRA `(.L_x_483) ;  /* 0xffffeff000003947 */ /* 0x000fca000383ffff */
.L_x_482:
[----:B------:R-:W-:Y:S01]  /*1d790*/  FMNMX.FTZ R2, R4, R0, !PT ;  /* 0x0000000004027209 */ /* 0x000fe20007810000 */
[----:B------:R-:W2:Y:S01]  /*1d7a0*/  LDL.64 R186, [R1+0xf8] ;  /* 0x0000f80001ba7983 */ /* 0x000ea20000100a00 */
[----:B-1----:R-:W-:Y:S01]  /*1d7b0*/  IADD3 R176, P5, R174, UR10, RZ ;  /* 0x0000000aaeb07c10 */ /* 0x002fe2000ffbe0ff */
[----:B------:R-:W-:Y:S01]  /*1d7c0*/  UIADD3 UR29, UR40, -0x61c88647, URZ ;  /* 0x9e3779b9281d7890 */ /* 0x000fe2000fffe03f */
[----:B------:R-:W-:Y:S01]  /*1d7d0*/  FMNMX.FTZ R2, R5, R2, !PT ;  /* 0x0000000205027209 */ /* 0x000fe20007810000 */
[----:B------:R-:W-:Y:S01]  /*1d7e0*/  UIADD3 UR33, UR40, 0x3c6ef372, URZ ;  /* 0x3c6ef37228217890 */ /* 0x000fe2000fffe03f */
[----:B------:R-:W-:Y:S01]  /*1d7f0*/  IADD3.X R177, R175, UR9, RZ, P5, !PT ;  /* 0x00000009afb17c10 */ /* 0x000fe2000affe4ff */
[----:B------:R-:W-:Y:S01]  /*1d800*/  UIADD3 UR30, UR40, -0x255992d5, URZ ;  /* 0xdaa66d2b281e7890 */ /* 0x000fe2000fffe03f */
[----:B------:R-:W-:Y:S01]  /*1d810*/  FMNMX.FTZ R2, R16, R2, !PT ;  /* 0x0000000210027209 */ /* 0x000fe20007810000 */
[----:B------:R-:W-:Y:S01]  /*1d820*/  UIADD3 UR5, UR40, 0x1715609d, URZ ;  /* 0x1715609d28057890 */ /* 0x000fe2000fffe03f */
[----:B------:R-:W-:Y:S01]  /*1d830*/  LOP3.LUT R229, R229, 0xfffffffb, RZ, 0xc0, !PT ;  /* 0xfffffffbe5e57812 */ /* 0x000fe200078ec0ff */
[----:B------:R-:W-:Y:S01]  /*1d840*/  UIADD3 UR31, UR41, -0x4498517b, URZ ;  /* 0xbb67ae85291f7890 */ /* 0x000fe2000fffe03f */
[----:B------:R-:W-:Y:S01]  /*1d850*/  FMNMX.FTZ R2, R17, R2, !PT ;  /* 0x0000000211027209 */ /* 0x000fe20007810000 */
[----:B------:R-:W-:Y:S01]  /*1d860*/  UIADD3 UR28, UR41, 0x32370b8f, URZ ;  /* 0x32370b8f291c7890 */ /* 0x000fe2000fffe03f */
[----:B------:R-:W-:Y:S01]  /*1d870*/  @P0 LOP3.LUT R229, R229, 0x4, RZ, 0xfc, !PT ;  /* 0x00000004e5e50812 */ /* 0x000fe200078efcff */
[----:B------:R-:W-:Y:S01]  /*1d880*/  UIADD3 UR32, UR40, 0x78dde6e4, URZ ;  /* 0x78dde6e428207890 */ /* 0x000fe2000fffe03f */
[----:B------:R-:W-:Y:S01]  /*1d890*/  FMNMX.FTZ R2, R20, R2, !PT ;  /* 0x0000000214027209 */ /* 0x000fe20007810000 */
[----:B------:R-:W-:Y:S01]  /*1d8a0*/  UIADD3 UR35, UR41, -0x126145ec, URZ ;  /* 0xed9eba1429237890 */ /* 0x000fe2000fffe03f */
[----:B------:R-:W-:Y:S01]  /*1d8b0*/  LOP3.LUT R128, R241, UR31, R234, 0x96, !PT ;  /* 0x0000001ff1807c12 */ /* 0x000fe2000f8e96ea */
[----:B------:R-:W-:Y:S01]  /*1d8c0*/  UIADD3 UR34, UR41, -0x56f99767, URZ ;  /* 0xa906689929227890 */ /* 0x000fe2000fffe03f */
[----:B------:R-:W-:Y:S01]  /*1d8d0*/  FMNMX.FTZ R2, R21, R2, !PT ;  /* 0x0000000215027209 */ /* 0x000fe20007810000 */
[----:B------:R-:W-:Y:S02]  /*1d8e0*/  USHF.L.U32 UR36, UR24, 0x1, URZ ;  /* 0x0000000118247899 */ /* 0x000fe4000800063f */
[----:B------:R-:W-:Y:S01]  /*1d8f0*/  IMAD.WIDE.U32 R182, R128, -0x326172a9, RZ ;  /* 0xcd9e8d5780b67825 */ /* 0x000fe200078e00ff */
[----:B------:R-:W-:Y:S01]  /*1d900*/  FMNMX.FTZ R2, R32, R2, !PT ;  /* 0x0000000220027209 */ /* 0x000fe20007810000 */
[----:B------:R-:W-:Y:S03]  /*1d910*/  ULOP3.LUT UR4, UR36, UR41, URZ, 0x3c, !UPT ;  /* 0x0000002924047292 */ /* 0x000fe6000f8e3c3f */
[----:B------:R-:W-:Y:S03]  /*1d920*/  FMNMX.FTZ R2, R33, R2, !PT ;  /* 0x0000000221027209 */ /* 0x000fe60007810000 */
[----:B------:R-:W-:Y:S01]  /*1d930*/  LOP3.LUT R129, R235, UR4, RZ, 0x3c, !PT ;  /* 0x00000004eb817c12 */ /* 0x000fe2000f8e3cff */
[----:B------:R-:W-:Y:S01]  /*1d940*/  UIADD3 UR4, UR41, 0x76cf5d0a, URZ ;  /* 0x76cf5d0a29047890 */ /* 0x000fe2000fffe03f */
[----:B------:R-:W-:Y:S03]  /*1d950*/  FMNMX.FTZ R2, R36, R2, !PT ;  /* 0x0000000224027209 */ /* 0x000fe60007810000 */
[----:B------:R-:W-:Y:S01]  /*1d960*/  IMAD.WIDE.U32 R212, R129, -0x326172a9, RZ ;  /* 0xcd9e8d5781d47825 */ /* 0x000fe200078e00ff */
[----:B------:R-:W-:Y:S04]  /*1d970*/  FMNMX.FTZ R2, R37, R2, !PT ;  /* 0x0000000225027209 */ /* 0x000fe80007810000 */
[----:B------:R-:W-:Y:S02]  /*1d980*/  FMNMX.FTZ R2, R48, R2, !PT ;  /* 0x0000000230027209 */ /* 0x000fe40007810000 */
[----:B------:R-:W-:Y:S02]  /*1d990*/  LOP3.LUT R130, R183, UR33, R212, 0x96, !PT ;  /* 0x00000021b7827c12 */ /* 0x000fe4000f8e96d4 */
[----:B------:R-:W-:Y:S03]  /*1d9a0*/  FMNMX.FTZ R2, R49, R2, !PT ;  /* 0x0000000231027209 */ /* 0x000fe60007810000 */
[----:B------:R-:W-:Y:S01]  /*1d9b0*/  IMAD.WIDE.U32 R130, R130, -0x2daee0ad, RZ ;  /* 0xd2511f5382827825 */ /* 0x000fe200078e00ff */
[----:B------:R-:W-:Y:S04]  /*1d9c0*/  FMNMX.FTZ R2, R52, R2, !PT ;  /* 0x0000000234027209 */ /* 0x000fe80007810000 */
[----:B------:R-:W-:Y:S04]  /*1d9d0*/  FMNMX.FTZ R2, R53, R2, !PT ;  /* 0x0000000235027209 */ /* 0x000fe80007810000 */
[----:B------:R-:W-:Y:S04]  /*1d9e0*/  FMNMX.FTZ R2, R64, R2, !PT ;  /* 0x0000000240027209 */ /* 0x000fe80007810000 */
[----:B------:R-:W-:Y:S05]  /*1d9f0*/  FMNMX.FTZ R2, R65, R2, !PT ;  /* 0x0000000241027209 */ /* 0x000fea0007810000 */
[----:B------:R-:W1:Y:S01]  /*1da00*/  SHFL.BFLY PT, R173, R2, 0x2, 0x1f ;  /* 0x0c401f0002ad7f89 */ /* 0x000e6200000e0000 */
[----:B--2---:R-:W-:Y:S05]  /*1da10*/  LOP3.LUT R128, R213, UR29, R186, 0x96, !PT ;  /* 0x0000001dd5807c12 */ /* 0x004fea000f8e96ba */
[----:B------:R-:W-:Y:S05]  /*1da20*/  IMAD.WIDE.U32 R128, R128, -0x2daee0ad, RZ ;  /* 0xd2511f5380807825 */ /* 0x000fea00078e00ff */
[----:B------:R-:W-:Y:S02]  /*1da30*/  LOP3.LUT R129, R129, UR4, R240, 0x96, !PT ;  /* 0x0000000481817c12 */ /* 0x000fe4000f8e96f0 */
[----:B------:R-:W-:Y:S02]  /*1da40*/  LOP3.LUT R134, R131, UR28, R128, 0x96, !PT ;  /* 0x0000001c83867c12 */ /* 0x000fe4000f8e9680 */
[----:B------:R-:W-:Y:S01]  /*1da50*/  FMNMX.FTZ R131, R6, R3, !PT ;  /* 0x0000000306837209 */ /* 0x000fe20007810000 */
[----:B------:R-:W-:Y:S03]  /*1da60*/  IMAD.WIDE.U32 R128, R129, -0x326172a9, RZ ;  /* 0xcd9e8d5781807825 */ /* 0x000fe600078e00ff */
[----:B------:R-:W-:Y:S01]  /*1da70*/  FMNMX.FTZ R131, R7, R131, !PT ;  /* 0x0000008307837209 */ /* 0x000fe20007810000 */
[----:B------:R-:W-:Y:S01]  /*1da80*/  IMAD.WIDE.U32 R134, R134, -0x326172a9, RZ ;  /* 0xcd9e8d5786867825 */ /* 0x000fe200078e00ff */
[----:B------:R-:W-:Y:S04]  /*1da90*/  LOP3.LUT R129, R129, UR30, R182, 0x96, !PT ;  /* 0x0000001e81817c12 */ /* 0x000fe8000f8e96b6 */
[----:B------:R-:W-:Y:S01]  /*1daa0*/  LOP3.LUT R135, R135, UR32, R128, 0x96, !PT ;  /* 0x0000002087877c12 */ /* 0x000fe2000f8e9680 */
[----:B------:R-:W-:Y:S04]  /*1dab0*/  IMAD.WIDE.U32 R128, R129, -0x2daee0ad, RZ ;  /* 0xd2511f5381807825 */ /* 0x000fe800078e00ff */
[----:B------:R-:W-:Y:S01]  /*1dac0*/  IMAD.WIDE.U32 R200, R135, -0x2daee0ad, RZ ;  /* 0xd2511f5387c87825 */ /* 0x000fe200078e00ff */
[----:B------:R-:W-:Y:S02]  /*1dad0*/  LOP3.LUT R130, R129, UR35, R130, 0x96, !PT ;  /* 0x0000002381827c12 */ /* 0x000fe4000f8e9682 */
[----:B------:R-:W-:Y:S02]  /*1dae0*/  FMNMX.FTZ R129, R18, R131, !PT ;  /* 0x0000008312817209 */ /* 0x000fe40007810000 */
[----:B------:R-:W-:Y:S01]  /*1daf0*/  LOP3.LUT R172, R201, UR34, R128, 0x96, !PT ;  /* 0x00000022c9ac7c12 */ /* 0x000fe2000f8e9680 */
[----:B------:R-:W-:Y:S01]  /*1db00*/  IMAD.WIDE.U32 R184, R130, -0x326172a9, RZ ;  /* 0xcd9e8d5782b87825 */ /* 0x000fe200078e00ff */
[----:B------:R-:W-:Y:S02]  /*1db10*/  FMNMX.FTZ R129, R19, R129, !PT ;  /* 0x0000008113817209 */ /* 0x000fe40007810000 */
[----:B-1----:R-:W-:Y:S01]  /*1db20*/  FMNMX.FTZ R128, R2, R173, !PT ;  /* 0x000000ad02807209 */ /* 0x002fe20007810000 */
[----:B------:R-:W-:Y:S01]  /*1db30*/  IMAD.WIDE.U32 R172, R172, -0x326172a9, RZ ;  /* 0xcd9e8d57acac7825 */ /* 0x000fe200078e00ff */
[----:B------:R-:W-:Y:S02]  /*1db40*/  FMNMX.FTZ R129, R22, R129, !PT ;  /* 0x0000008116817209 */ /* 0x000fe40007810000 */
[----:B------:R-:W-:Y:S01]  /*1db50*/  FMNMX.FTZ R130, R8, R132, !PT ;  /* 0x0000008408827209 */ /* 0x000fe20007810000 */
[----:B------:R-:W1:Y:S01]  /*1db60*/  SHFL.BFLY PT, R135, R128, 0x1, 0x1f ;  /* 0x0c201f0080877f89 */ /* 0x000e6200000e0000 */
[----:B------:R-:W-:Y:S02]  /*1db70*/  LOP3.LUT R2, R173, UR6, R184, 0x96, !PT ;  /* 0x00000006ad027c12 */ /* 0x000fe4000f8e96b8 */
[----:B------:R-:W-:Y:S02]  /*1db80*/  FMNMX.FTZ R129, R23, R129, !PT ;  /* 0x0000008117817209 */ /* 0x000fe40007810000 */
[----:B------:R-:W-:Y:S02]  /*1db90*/  LOP3.LUT R131, R2, 0xff, RZ, 0xc0, !PT ;  /* 0x000000ff02837812 */ /* 0x000fe400078ec0ff */
[----:B------:R-:W-:Y:S02]  /*1dba0*/  FMNMX.FTZ R129, R34, R129, !PT ;  /* 0x0000008122817209 */ /* 0x000fe40007810000 */
[----:B------:R-:W-:Y:S02]  /*1dbb0*/  FMNMX.FTZ R130, R9, R130, !PT ;  /* 0x0000008209827209 */ /* 0x000fe40007810000 */
[----:B------:R-:W-:Y:S02]  /*1dbc0*/  ISETP.GE.U32.AND P6, PT, R233, R131, PT ;  /* 0x00000083e900720c */ /* 0x000fe40003fc6070 */
[----:B------:R-:W-:Y:S02]  /*1dbd0*/  FMNMX.FTZ R131, R35, R129, !PT ;  /* 0x0000008123837209 */ /* 0x000fe40007810000 */
[----:B------:R-:W-:Y:S02]  /*1dbe0*/  SHF.R.U32.HI R129, RZ, 0x10, R2 ;  /* 0x00000010ff817819 */ /* 0x000fe40000011602 */
[----:B------:R-:W-:Y:S02]  /*1dbf0*/  FMNMX.FTZ R130, R12, R130, !PT ;  /* 0x000000820c827209 */ /* 0x000fe40007810000 */
[----:B------:R-:W-:Y:S02]  /*1dc00*/  FMNMX.FTZ R131, R38, R131, !PT ;  /* 0x0000008326837209 */ /* 0x000fe40007810000 */
[----:B------:R-:W-:Y:S02]  /*1dc10*/  LOP3.LUT R225, R185, UR5, R134, 0x96, !PT ;  /* 0x00000005b9e17c12 */ /* 0x000fe4000f8e9686 */
[----:B------:R-:W-:Y:S02]  /*1dc20*/  SHF.R.U32.HI R134, RZ, 0x18, R2 ;  /* 0x00000018ff867819 */ /* 0x000fe40000011602 */
[----:B------:R-:W-:Y:S02]  /*1dc30*/  LOP3.LUT R129, R129, 0xff, RZ, 0xc0, !PT ;  /* 0x000000ff81817812 */ /* 0x000fe400078ec0ff */
[----:B------:R-:W-:Y:S02]  /*1dc40*/  FMNMX.FTZ R130, R13, R130, !PT ;  /* 0x000000820d827209 */ /* 0x000fe40007810000 */
[----:B------:R-:W-:Y:S02]  /*1dc50*/  FMNMX.FTZ R131, R39, R131, !PT ;  /* 0x0000008327837209 */ /* 0x000fe40007810000 */
[C---:B------:R-:W-:Y:S02]  /*1dc60*/  ISETP.GE.U32.AND P3, PT, R233.reuse, R134, PT ;  /* 0x00000086e900720c */ /* 0x040fe40003f66070 */
[----:B------:R-:W-:Y:S02]  /*1dc70*/  ISETP.GE.U32.AND P4, PT, R233, R129, PT ;  /* 0x00000081e900720c */ /* 0x000fe40003f86070 */
        /* <DEDUP_REMOVED lines=8> */
[----:B------:R-:W-:Y:S02]  /*1dd00*/  LOP3.LUT R2, R2, 0xffff, RZ, 0xc0, !PT ;  /* 0x0000ffff02027812 */ /* 0x000fe400078ec0ff */
[----:B------:R-:W-:Y:S02]  /*1dd10*/  FMNMX.FTZ R131, R14, R129, !PT ;  /* 0x000000810e837209 */ /* 0x000fe40007810000 */
[----:B------:R-:W-:Y:S02]  /*1dd20*/  FMNMX.FTZ R129, R29, R130, !PT ;  /* 0x000000821d817209 */ /* 0x000fe40007810000 */
[----:B------:R-:W-:Y:S02]  /*1dd30*/  FMNMX.FTZ R130, R55, R134, !PT ;  /* 0x0000008637827209 */ /* 0x000fe40007810000 */
[----:B-1----:R-:W-:Y:S02]  /*1dd40*/  FMNMX.FTZ R128, R128, R135, !PT ;  /* 0x0000008780807209 */ /* 0x002fe40007810000 */
[----:B------:R-:W-:Y:S02]  /*1dd50*/  SHF.R.U32.HI R2, RZ, 0x8, R2 ;  /* 0x00000008ff027819 */ /* 0x000fe40000011602 */
[----:B------:R-:W-:Y:S01]  /*1dd60*/  FMNMX.FTZ R134, R40, R129, !PT ;  /* 0x0000008128867209 */ /* 0x000fe20007810000 */
[----:B------:R-:W-:Y:S01]  /*1dd70*/  FADD.FTZ R0, -R128, R0 ;  /* 0x0000000080007221 */ /* 0x000fe20000010100 */
[----:B------:R-:W-:Y:S02]  /*1dd80*/  FMNMX.FTZ R129, R66, R130, !PT ;  /* 0x0000008242817209 */ /* 0x000fe40007810000 */
[----:B------:R-:W-:Y:S01]  /*1dd90*/  FMNMX.FTZ R135, R15, R131, !PT ;  /* 0x000000830f877209 */ /* 0x000fe20007810000 */
[C---:B------:R-:W-:Y:S01]  /*1dda0*/  FMUL.FTZ R131, R128.reuse, c[0x0][0x23c] ;  /* 0x00008f0080837a20 */ /* 0x040fe20000410000 */
[----:B------:R-:W-:Y:S02]  /*1ddb0*/  FSETP.NEU.FTZ.AND P5, PT, R128, -INF , PT ;  /* 0xff8000008000780b */ /* 0x000fe40003fbd000 */
[----:B------:R-:W-:Y:S02]  /*1ddc0*/  LOP3.LUT R130, R2, 0xffff, RZ, 0xc0, !PT ;  /* 0x0000ffff02827812 */ /* 0x000fe400078ec0ff */
[----:B------:R-:W-:Y:S02]  /*1ddd0*/  FMNMX.FTZ R129, R67, R129, !PT ;  /* 0x0000008143817209 */ /* 0x000fe40007810000 */
[----:B------:R-:W-:Y:S02]  /*1dde0*/  FMNMX.FTZ R134, R41, R134, !PT ;  /* 0x0000008629867209 */ /* 0x000fe40007810000 */
[----:B------:R-:W-:Y:S02]  /*1ddf0*/  FSEL R2, R131, RZ, P5 ;  /* 0x000000ff83027208 */ /* 0x000fe40002800000 */
[----:B------:R-:W-:Y:S02]  /*1de00*/  ISETP.GE.U32.AND P5, PT, R233, R130, PT ;  /* 0x00000082e900720c */ /* 0x000fe40003fa6070 */
[----:B------:R-:W-:Y:S01]  /*1de10*/  FMNMX.FTZ R130, R26, R135, !PT ;  /* 0x000000871a827209 */ /* 0x000fe20007810000 */
[--C-:B------:R-:W-:Y:S01]  /*1de20*/  FFMA.FTZ R196, R21, c[0x0][0x23c], -R2.reuse ;  /* 0x00008f0015c47a23 */ /* 0x100fe20000010802 */
[----:B------:R-:W-:Y:S01]  /*1de30*/  FMNMX.FTZ R131, R44, R134, !PT ;  /* 0x000000862c837209 */ /* 0x000fe20007810000 */
[----:B------:R-:W1:Y:S01]  /*1de40*/  SHFL.BFLY PT, R135, R129, 0x2, 0x1f ;  /* 0x0c401f0081877f89 */ /* 0x000e6200000e0000 */
[----:B------:R-:W-:Y:S01]  /*1de50*/  FMNMX.FTZ R130, R27, R130, !PT ;  /* 0x000000821b827209 */ /* 0x000fe20007810000 */
[--C-:B------:R-:W-:Y:S01]  /*1de60*/  FFMA.FTZ R180, R17, c[0x0][0x23c], -R2.reuse ;  /* 0x00008f0011b47a23 */ /* 0x100fe20000010802 */
        /* <DEDUP_REMOVED lines=9> */
[----:B------:R-:W-:Y:S01]  /*1df00*/  IMAD.MOV.U32 R17, RZ, RZ, R187 ;  /* 0x000000ffff117224 */ /* 0x000fe200078e00bb */
[----:B------:R-:W-:Y:S01]  /*1df10*/  FMNMX.FTZ R130, R42, R130, !PT ;  /* 0x000000822a827209 */ /* 0x000fe20007810000 */
[--C-:B------:R-:W-:Y:S01]  /*1df20*/  FFMA.FTZ R5, R5, c[0x0][0x23c], -R2.reuse ;  /* 0x00008f0005057a23 */ /* 0x100fe20000010802 */
[----:B------:R-:W-:Y:S01]  /*1df30*/  FMNMX.FTZ R131, R60, R131, !PT ;  /* 0x000000833c837209 */ /* 0x000fe20007810000 */
[----:B------:R-:W-:Y:S01]  /*1df40*/  FFMA.FTZ R178, R16, c[0x0][0x23c], -R2 ;  /* 0x00008f0010b27a23 */ /* 0x000fe20000010802 */
[----:B------:R-:W-:Y:S01]  /*1df50*/  FMNMX.FTZ R134, R43, R130, !PT ;  /* 0x000000822b867209 */ /* 0x000fe20007810000 */
[----:B------:R-:W-:Y:S01]  /*1df60*/  IMAD.MOV.U32 R16, RZ, RZ, R186 ;  /* 0x000000ffff107224 */ /* 0x000fe200078e00ba */
[----:B------:R-:W-:Y:S01]  /*1df70*/  FMNMX.FTZ R130, R61, R131, !PT ;  /* 0x000000833d827209 */ /* 0x000fe20007810000 */
[--C-:B------:R-:W-:Y:S02]  /*1df80*/  FFMA.FTZ R197, R20, c[0x0][0x23c], -R2.reuse ;  /* 0x00008f0014c57a23 */ /* 0x100fe40000010802 */
[----:B------:R-:W-:Y:S01]  /*1df90*/  MUFU.EX2 R178, R178 ;  /* 0x000000b200b27308 */ /* 0x000fe20000000800 */
[--C-:B------:R-:W-:Y:S01]  /*1dfa0*/  FFMA.FTZ R208, R36, c[0x0][0x23c], -R2.reuse ;  /* 0x00008f0024d07a23 */ /* 0x100fe20000010802 */
[----:B-1----:R-:W-:Y:S01]  /*1dfb0*/  FMNMX.FTZ R131, R129, R135, !PT ;  /* 0x0000008781837209 */ /* 0x002fe20007810000 */
[--C-:B------:R-:W-:Y:S01]  /*1dfc0*/  FFMA.FTZ R135, R4, c[0x0][0x23c], -R2.reuse ;  /* 0x00008f0004877a23 */ /* 0x100fe20000010802 */
[----:B------:R-:W-:Y:S01]  /*1dfd0*/  FMNMX.FTZ R129, R46, R134, !PT ;  /* 0x000000862e817209 */ /* 0x000fe20007810000 */
[--C-:B------:R-:W-:Y:S01]  /*1dfe0*/  FFMA.FTZ R210, R37, c[0x0][0x23c], -R2.reuse ;  /* 0x00008f0025d27a23 */ /* 0x100fe20000010802 */
[----:B------:R-:W1:Y:S01]  /*1dff0*/  SHFL.BFLY PT, R134, R130, 0x2, 0x1f ;  /* 0x0c401f0082867f89 */ /* 0x000e6200000e0000 */
[--C-:B------:R-:W-:Y:S01]  /*1e000*/  FFMA.FTZ R220, R48, c[0x0][0x23c], -R2.reuse ;  /* 0x00008f0030dc7a23 */ /* 0x100fe20000010802 */
[----:B------:R-:W-:Y:S01]  /*1e010*/  FMNMX.FTZ R129, R47, R129, !PT ;  /* 0x000000812f817209 */ /* 0x000fe20007810000 */
[--C-:B------:R-:W-:Y:S01]  /*1e020*/  FFMA.FTZ R221, R49, c[0x0][0x23c], -R2.reuse ;  /* 0x00008f0031dd7a23 */ /* 0x100fe20000010802 */
[----:B------:R-:W-:Y:S01]  /*1e030*/  MUFU.EX2 R135, R135 ;  /* 0x0000008700877308 */ /* 0x000fe20000000800 */
[--C-:B------:R-:W-:Y:S01]  /*1e040*/  FFMA.FTZ R238, R64, c[0x0][0x23c], -R2.reuse ;  /* 0x00008f0040ee7a23 */ /* 0x100fe20000010802 */
[----:B------:R-:W-:Y:S01]  /*1e050*/  FMNMX.FTZ R129, R58, R129, !PT ;  /* 0x000000813a817209 */ /* 0x000fe20007810000 */
[----:B------:R-:W-:Y:S02]  /*1e060*/  FFMA.FTZ R239, R65, c[0x0][0x23c], -R2 ;  /* 0x00008f0041ef7a23 */ /* 0x000fe40000010802 */
[----:B------:R-:W-:Y:S01]  /*1e070*/  FMUL.FTZ R2, R0, c[0x0][0x23c] ;  /* 0x00008f0000027a20 */ /* 0x000fe20000410000 */
[----:B------:R-:W-:Y:S04]  /*1e080*/  FMNMX.FTZ R129, R59, R129, !PT ;  /* 0x000000813b817209 */ /* 0x000fe80007810000 */
[----:B------:R-:W-:Y:S01]  /*1e090*/  FMNMX.FTZ R129, R62, R129, !PT ;  /* 0x000000813e817209 */ /* 0x000fe20007810000 */
[----:B------:R-:W2:Y:S03]  /*1e0a0*/  MUFU.EX2 R2, R2 ;  /* 0x0000000200027308 */ /* 0x000ea60000000800 */
[----:B------:R-:W-:Y:S02]  /*1e0b0*/  FMNMX.FTZ R129, R63, R129, !PT ;  /* 0x000000813f817209 */ /* 0x000fe40007810000 */
[----:B-1----:R-:W-:Y:S03]  /*1e0c0*/  FMNMX.FTZ R130, R130, R134, !PT ;  /* 0x0000008682827209 */ /* 0x002fe60007810000 */
[----:B------:R-:W1:Y:S01]  /*1e0d0*/  SHFL.BFLY PT, R134, R129, 0x2, 0x1f ;  /* 0x0c401f0081867f89 */ /* 0x000e6200000e0000 */
[C---:B--2---:R-:W-:Y:S02]  /*1e0e0*/  FMUL.FTZ R32, R2.reuse, R144 ;  /* 0x0000009002207220 */ /* 0x044fe40000410000 */
[C---:B------:R-:W-:Y:S05]  /*1e0f0*/  FMUL.FTZ R33, R2.reuse, R145 ;  /* 0x0000009102217220 */ /* 0x040fea0000410000 */
[----:B------:R-:W2:Y:S01]  /*1e100*/  LDL.64 R144, [R1+0xf0] ;  /* 0x0000f00001907983 */ /* 0x000ea20000100a00 */
[C---:B------:R-:W-:Y:S02]  /*1e110*/  FMUL.FTZ R21, R2.reuse, R149 ;  /* 0x0000009502157220 */ /* 0x040fe40000410000 */
[C---:B------:R-:W-:Y:S02]  /*1e120*/  FMUL.FTZ R53, R2.reuse, R141 ;  /* 0x0000008d02357220 */ /* 0x040fe40000410000 */
[C---:B------:R-:W-:Y:S01]  /*1e130*/  FMUL.FTZ R52, R2.reuse, R140 ;  /* 0x0000008c02347220 */ /* 0x040fe20000410000 */
[----:B------:R3:W4:Y:S01]  /*1e140*/  LDL.S16 R149, [R1+0x6c] ;  /* 0x00006c0001957983 */ /* 0x0007220000100600 */
[----:B-1----:R-:W-:Y:S01]  /*1e150*/  FMNMX.FTZ R129, R129, R134, !PT ;  /* 0x0000008681817209 */ /* 0x002fe20007810000 */
[C---:B------:R-:W-:Y:S02]  /*1e160*/  FMUL.FTZ R20, R2.reuse, R148 ;  /* 0x0000009402147220 */ /* 0x040fe40000410000 */
[----:B------:R-:W1:Y:S01]  /*1e170*/  SHFL.BFLY PT, R134, R131, 0x1, 0x1f ;  /* 0x0c201f0083867f89 */ /* 0x000e6200000e0000 */
[C---:B------:R-:W-:Y:S02]  /*1e180*/  FMUL.FTZ R64, R2.reuse, R136 ;  /* 0x0000008802407220 */ /* 0x040fe40000410000 */
[C---:B------:R-:W-:Y:S02]  /*1e190*/  FMUL.FTZ R65, R2.reuse, R137 ;  /* 0x0000008902417220 */ /* 0x040fe40000410000 */
[C---:B------:R-:W-:Y:S02]  /*1e1a0*/  FMUL.FTZ R76, R2.reuse, R76 ;  /* 0x0000004c024c7220 */ /* 0x040fe40000410000 */
[C---:B------:R-:W-:Y:S01]  /*1e1b0*/  FMUL.FTZ R77, R2.reuse, R77 ;  /* 0x0000004d024d7220 */ /* 0x040fe20000410000 */
[----:B------:R3:W5:Y:S01]  /*1e1c0*/  LDL.S16 R141, [R1+0x7c] ;  /* 0x00007c00018d7983 */ /* 0x0007620000100600 */
[C---:B------:R-:W-:Y:S02]  /*1e1d0*/  FMUL.FTZ R80, R2.reuse, R80 ;  /* 0x0000005002507220 */ /* 0x040fe40000410000 */
[C---:B------:R-:W-:Y:S01]  /*1e1e0*/  FMUL.FTZ R81, R2.reuse, R81 ;  /* 0x0000005102517220 */ /* 0x040fe20000410000 */
[----:B------:R3:W3:Y:S01]  /*1e1f0*/  LDL.S16 R140, [R1+0x78] ;  /* 0x00007800018c7983 */ /* 0x0006e20000100600 */
[C---:B------:R-:W-:Y:S02]  /*1e200*/  FMUL.FTZ R92, R2.reuse, R92 ;  /* 0x0000005c025c7220 */ /* 0x040fe40000410000 */
[C---:B------:R-:W-:Y:S02]  /*1e210*/  FMUL.FTZ R93, R2.reuse, R93 ;  /* 0x0000005d025d7220 */ /* 0x040fe40000410000 */
[C---:B------:R-:W-:Y:S02]  /*1e220*/  FMUL.FTZ R124, R2.reuse, R124 ;  /* 0x0000007c027c7220 */ /* 0x040fe40000410000 */
[C---:B------:R-:W-:Y:S02]  /*1e230*/  FMUL.FTZ R125, R2.reuse, R125 ;  /* 0x0000007d027d7220 */ /* 0x040fe40000410000 */
[C---:B------:R-:W-:Y:S02]  /*1e240*/  FMUL.FTZ R96, R2.reuse, R96 ;  /* 0x0000006002607220 */ /* 0x040fe40000410000 */
[C---:B------:R-:W-:Y:S01]  /*1e250*/  FMUL.FTZ R97, R2.reuse, R97 ;  /* 0x0000006102617220 */ /* 0x040fe20000410000 */
[----:B-1----:R-:W-:Y:S01]  /*1e260*/  FMNMX.FTZ R131, R131, R134, !PT ;  /* 0x0000008683837209 */ /* 0x002fe20007810000 */
[C---:B------:R-:W-:Y:S01]  /*1e270*/  FMUL.FTZ R108, R2.reuse, R108 ;  /* 0x0000006c026c7220 */ /* 0x040fe20000410000 */
[----:B------:R-:W1:Y:S01]  /*1e280*/  SHFL.BFLY PT, R134, R130, 0x1, 0x1f ;  /* 0x0c201f0082867f89 */ /* 0x000e6200000e0000 */
[C---:B------:R-:W-:Y:S01]  /*1e290*/  FMUL.FTZ R109, R2.reuse, R109 ;  /* 0x0000006d026d7220 */ /* 0x040fe20000410000 */
[C---:B------:R-:W-:Y:S01]  /*1e2a0*/  FSETP.NEU.FTZ.AND P0, PT, R131.reuse, -INF , PT ;  /* 0xff8000008300780b */ /* 0x040fe20003f1d000 */
[----:B------:R-:W-:Y:S02]  /*1e2b0*/  FADD.FTZ R0, -R131, R3 ;  /* 0x0000000383007221 */ /* 0x000fe40000010100 */
[----:B------:R-:W-:Y:S02]  /*1e2c0*/  FMUL.FTZ R112, R2, R112 ;  /* 0x0000007002707220 */ /* 0x000fe40000410000 */
[----:B------:R-:W-:Y:S02]  /*1e2d0*/  FMUL.FTZ R0, R0, c[0x0][0x23c] ;  /* 0x00008f0000007a20 */ /* 0x000fe40000410000 */
[----:B------:R-:W-:Y:S02]  /*1e2e0*/  FMUL.FTZ R113, R2, R113 ;  /* 0x0000007102717220 */ /* 0x000fe40000410000 */
[----:B------:R-:W1:Y:S02]  /*1e2f0*/  MUFU.EX2 R3, R0 ;  /* 0x0000000000037308 */ /* 0x000e640000000800 */
[----:B-1----:R-:W-:Y:S02]  /*1e300*/  FMNMX.FTZ R130, R130, R134, !PT ;  /* 0x0000008682827209 */ /* 0x002fe40007810000 */
[----:B------:R-:W1:Y:S03]  /*1e310*/  SHFL.BFLY PT, R134, R129, 0x1, 0x1f ;  /* 0x0c201f0081867f89 */ /* 0x000e6600000e0000 */
[C---:B------:R-:W-:Y:S02]  /*1e320*/  FMUL.FTZ R4, R130.reuse, c[0x0][0x23c] ;  /* 0x00008f0082047a20 */ /* 0x040fe40000410000 */
[C---:B------:R-:W-:Y:S02]  /*1e330*/  FMUL.FTZ R78, R3.reuse, R78 ;  /* 0x0000004e034e7220 */ /* 0x040fe40000410000 */
[C---:B------:R-:W-:Y:S02]  /*1e340*/  FMUL.FTZ R79, R3.reuse, R79 ;  /* 0x0000004f034f7220 */ /* 0x040fe40000410000 */
[C---:B------:R-:W-:Y:S02]  /*1e350*/  FMUL.FTZ R82, R3.reuse, R82 ;  /* 0x0000005203527220 */ /* 0x040fe40000410000 */
[C---:B------:R-:W-:Y:S02]  /*1e360*/  FMUL.FTZ R83, R3.reuse, R83 ;  /* 0x0000005303537220 */ /* 0x040fe40000410000 */
[C---:B------:R-:W-:Y:S02]  /*1e370*/  FMUL.FTZ R94, R3.reuse, R94 ;  /* 0x0000005e035e7220 */ /* 0x040fe40000410000 */
[C---:B------:R-:W-:Y:S02]  /*1e380*/  FMUL.FTZ R95, R3.reuse, R95 ;  /* 0x0000005f035f7220 */ /* 0x040fe40000410000 */
[C---:B------:R-:W-:Y:S02]  /*1e390*/  FMUL.FTZ R126, R3.reuse, R126 ;  /* 0x0000007e037e7220 */ /* 0x040fe40000410000 */
[----:B------:R-:W-:Y:S01]  /*1e3a0*/  FMUL.FTZ R127, R3, R127 ;  /* 0x0000007f037f7220 */ /* 0x000fe20000410000 */
[----:B-1----:R-:W-:Y:S01]  /*1e3b0*/  FMNMX.FTZ R129, R129, R134, !PT ;  /* 0x0000008681817209 */ /* 0x002fe20007810000 */
[----:B------:R-:W-:Y:S02]  /*1e3c0*/  FMUL.FTZ R134, R131, c[0x0][0x23c] ;  /* 0x00008f0083867a20 */ /* 0x000fe40000410000 */
[----:B------:R-:W-:Y:S02]  /*1e3d0*/  FADD.FTZ R0, -R130, R132 ;  /* 0x0000008482007221 */ /* 0x000fe40000010100 */
[C---:B------:R-:W-:Y:S01]  /*1e3e0*/  FMUL.FTZ R98, R3.reuse, R98 ;  /* 0x0000006203627220 */ /* 0x040fe20000410000 */
[----:B------:R-:W-:Y:S01]  /*1e3f0*/  FSEL R134, R134, RZ, P0 ;  /* 0x000000ff86867208 */ /* 0x000fe20000000000 */
[C---:B------:R-:W-:Y:S01]  /*1e400*/  FMUL.FTZ R99, R3.reuse, R99 ;  /* 0x0000006303637220 */ /* 0x040fe20000410000 */
[----:B------:R-:W-:Y:S01]  /*1e410*/  FSETP.NEU.FTZ.AND P0, PT, R130, -INF , PT ;  /* 0xff8000008200780b */ /* 0x000fe20003f1d000 */
[----:B------:R-:W-:Y:S02]  /*1e420*/  FMUL.FTZ R0, R0, c[0x0][0x23c] ;  /* 0x00008f0000007a20 */ /* 0x000fe40000410000 */
[--C-:B------:R-:W-:Y:S01]  /*1e430*/  FFMA.FTZ R224, R54, c[0x0][0x23c], -R134.reuse ;  /* 0x00008f0036e07a23 */ /* 0x100fe20000010886 */
[----:B------:R-:W-:Y:S01]  /*1e440*/  FSEL R4, R4, RZ, P0 ;  /* 0x000000ff04047208 */ /* 0x000fe20000000000 */
[----:B------:R-:W-:Y:S01]  /*1e450*/  FMUL.FTZ R54, R3, R142 ;  /* 0x0000008e03367220 */ /* 0x000fe20000410000 */
[----:B------:R-:W-:Y:S01]  /*1e460*/  FSETP.NEU.FTZ.AND P0, PT, R129, -INF , PT ;  /* 0xff8000008100780b */ /* 0x000fe20003f1d000 */
[----:B------:R1:W3:Y:S01]  /*1e470*/  LDL.S16 R142, [R1+0x74] ;  /* 0x00007400018e7983 */ /* 0x0002e20000100600 */
[--C-:B------:R-:W-:Y:S02]  /*1e480*/  FFMA.FTZ R202, R34, c[0x0][0x23c], -R134.reuse ;  /* 0x00008f0022ca7a23 */ /* 0x100fe40000010886 */
[----:B------:R-:W-:Y:S02]  /*1e490*/  FMUL.FTZ R34, R3, R146 ;  /* 0x0000009203227220 */ /* 0x000fe40000410000 */
[----:B------:R1:W5:Y:S01]  /*1e4a0*/  LDL.S16 R146, [R1+0x70] ;  /* 0x0000700001927983 */ /* 0x0003620000100600 */
[--C-:B------:R-:W-:Y:S02]  /*1e4b0*/  FFMA.FTZ R6, R6, c[0x0][0x23c], -R134.reuse ;  /* 0x00008f0006067a23 */ /* 0x100fe40000010886 */
[----:B------:R-:W-:Y:S02]  /*1e4c0*/  FFMA.FTZ R179, R18, c[0x0][0x23c], -R134 ;  /* 0x00008f0012b37a23 */ /* 0x000fe40000010886 */
[----:B------:R1:W-:Y:S01]  /*1e4d0*/  MUFU.EX2 R211, R6 ;  /* 0x0000000600d37308 */ /* 0x0003e20000000800 */
[----:B------:R-:W-:Y:S02]  /*1e4e0*/  FFMA.FTZ R195, R28, c[0x0][0x23c], -R4 ;  /* 0x00008f001cc37a23 */ /* 0x000fe40000010804 */
[----:B------:R-:W-:Y:S02]  /*1e4f0*/  FFMA.FTZ R7, R7, c[0x0][0x23c], -R134 ;  /* 0x00008f0007077a23 */ /* 0x000fe40000010886 */
[--C-:B------:R-:W-:Y:S02]  /*1e500*/  FFMA.FTZ R222, R56, c[0x0][0x23c], -R4.reuse ;  /* 0x00008f0038de7a23 */ /* 0x100fe40000010804 */
[--C-:B------:R-:W-:Y:S02]  /*1e510*/  FFMA.FTZ R186, R24, c[0x0][0x23c], -R4.reuse ;  /* 0x00008f0018ba7a23 */ /* 0x100fe40000010804 */
[--C-:B------:R-:W-:Y:S01]  /*1e520*/  FFMA.FTZ R187, R29, c[0x0][0x23c], -R4.reuse ;  /* 0x00008f001dbb7a23 */ /* 0x100fe20000010804 */
[----:B------:R-:W1:Y:S01]  /*1e530*/  MUFU.EX2 R18, R0 ;  /* 0x0000000000127308 */ /* 0x000e620000000800 */
[----:B------:R-:W-:Y:S02]  /*1e540*/  FFMA.FTZ R132, R12, c[0x0][0x23c], -R4 ;  /* 0x00008f000c847a23 */ /* 0x000fe40000010804 */
[----:B------:R-:W-:Y:S02]  /*1e550*/  FFMA.FTZ R24, R2, R230, R135 ;  /* 0x000000e602187223 */ /* 0x000fe40000010087 */
[--C-:B------:R-:W-:Y:S02]  /*1e560*/  FFMA.FTZ R201, R35, c[0x0][0x23c], -R134.reuse ;  /* 0x00008f0023c97a23 */ /* 0x100fe40000010886 */
[--C-:B------:R-:W-:Y:S02]  /*1e570*/  FFMA.FTZ R226, R55, c[0x0][0x23c], -R134.reuse ;  /* 0x00008f0037e27a23 */ /* 0x100fe40000010886 */
[C---:B------:R-:W-:Y:S01]  /*1e580*/  FMUL.FTZ R55, R3.reuse, R143 ;  /* 0x0000008f03377220 */ /* 0x040fe20000410000 */
[----:B------:R1:W-:Y:S01]  /*1e590*/  MUFU.EX2 R28, R5 ;  /* 0x00000005001c7308 */ /* 0x0003e20000000800 */
[----:B------:R-:W-:Y:S02]  /*1e5a0*/  FMUL.FTZ R35, R3, R147 ;  /* 0x0000009303237220 */ /* 0x000fe40000410000 */
[----:B------:R-:W-:Y:S01]  /*1e5b0*/  FFMA.FTZ R181, R19, c[0x0][0x23c], -R134 ;  /* 0x00008f0013b57a23 */ /* 0x000fe20000010886 */
[----:B-1----:R-:W-:Y:S01]  /*1e5c0*/  LOP3.LUT R6, R247, UR31, R234, 0x96, !PT ;  /* 0x0000001ff7067c12 */ /* 0x002fe2000f8e96ea */
[--C-:B------:R-:W-:Y:S01]  /*1e5d0*/  FFMA.FTZ R8, R8, c[0x0][0x23c], -R4.reuse ;  /* 0x00008f0008087a23 */ /* 0x100fe20000010804 */
[----:B------:R-:W-:Y:S01]  /*1e5e0*/  UIADD3 UR31, UR36, 0x1, URZ ;  /* 0x00000001241f7890 */ /* 0x000fe2000fffe03f */
[--C-:B------:R-:W-:Y:S02]  /*1e5f0*/  FFMA.FTZ R9, R9, c[0x0][0x23c], -R4.reuse ;  /* 0x00008f0009097a23 */ /* 0x100fe40000010804 */
[----:B------:R-:W-:Y:S01]  /*1e600*/  IMAD.WIDE.U32 R230, R6, -0x326172a9, RZ ;  /* 0xcd9e8d5706e67825 */ /* 0x000fe200078e00ff */
[----:B------:R1:W-:Y:S01]  /*1e610*/  MUFU.EX2 R56, R7 ;  /* 0x0000000700387308 */ /* 0x0003e20000000800 */
[----:B------:R-:W-:Y:S02]  /*1e620*/  ULOP3.LUT UR31, UR31, UR41, URZ, 0x3c, !UPT ;  /* 0x000000291f1f7292 */ /* 0x000fe4000f8e3c3f */
[C---:B------:R-:W-:Y:S02]  /*1e630*/  FMUL.FTZ R6, R3.reuse, R154 ;  /* 0x0000009a03067220 */ /* 0x040fe40000410000 */
[C---:B------:R-:W-:Y:S02]  /*1e640*/  FMUL.FTZ R36, R18.reuse, R160 ;  /* 0x000000a012247220 */ /* 0x040fe40000410000 */
[C---:B------:R-:W-:Y:S02]  /*1e650*/  FMUL.FTZ R37, R18.reuse, R161 ;  /* 0x000000a112257220 */ /* 0x040fe40000410000 */
[C---:B------:R-:W-:Y:S01]  /*1e660*/  FMUL.FTZ R48, R18.reuse, R156 ;  /* 0x0000009c12307220 */ /* 0x040fe20000410000 */
[----:B------:R1:W1:Y:S01]  /*1e670*/  MUFU.EX2 R216, R8 ;  /* 0x0000000800d87308 */ /* 0x0002620000000800 */
[C---:B------:R-:W-:Y:S02]  /*1e680*/  FMUL.FTZ R49, R18.reuse, R157 ;  /* 0x0000009d12317220 */ /* 0x040fe40000410000 */
[----:B------:R-:W-:Y:S02]  /*1e690*/  FMUL.FTZ R68, R18, R68 ;  /* 0x0000004412447220 */ /* 0x000fe40000410000 */
[----:B------:R-:W-:Y:S02]  /*1e6a0*/  FMUL.FTZ R5, R2, R153 ;  /* 0x0000009902057220 */ /* 0x000fe40000410000 */
[----:B------:R-:W-:Y:S02]  /*1e6b0*/  IMAD.MOV.U32 R153, RZ, RZ, R17 ;  /* 0x000000ffff997224 */ /* 0x000fe400078e0011 */
[C---:B------:R-:W-:Y:S02]  /*1e6c0*/  FMUL.FTZ R17, R18.reuse, R165 ;  /* 0x000000a512117220 */ /* 0x040fe40000410000 */
[C---:B------:R-:W-:Y:S02]  /*1e6d0*/  FMUL.FTZ R69, R18.reuse, R69 ;  /* 0x0000004512457220 */ /* 0x040fe40000410000 */
[C---:B------:R-:W-:Y:S02]  /*1e6e0*/  FMUL.FTZ R72, R18.reuse, R72 ;  /* 0x0000004812487220 */ /* 0x040fe40000410000 */
[----:B-1----:R-:W-:Y:S02]  /*1e6f0*/  FMUL.FTZ R7, R3, R155 ;  /* 0x0000009b03077220 */ /* 0x002fe40000410000 */
[C---:B------:R-:W-:Y:S02]  /*1e700*/  FMUL.FTZ R73, R18.reuse, R73 ;  /* 0x0000004912497220 */ /* 0x040fe40000410000 */
        /* <DEDUP_REMOVED lines=12> */
[----:B------:R-:W-:Y:S02]  /*1e7d0*/  FMUL.FTZ R121, R18, R121 ;  /* 0x0000007912797220 */ /* 0x000fe40000410000 */
[--C-:B------:R-:W-:Y:S02]  /*1e7e0*/  FFMA.FTZ R185, R25, c[0x0][0x23c], -R4.reuse ;  /* 0x00008f0019b97a23 */ /* 0x100fe40000010804 */
[--C-:B------:R-:W-:Y:S02]  /*1e7f0*/  FFMA.FTZ R205, R40, c[0x0][0x23c], -R4.reuse ;  /* 0x00008f0028cd7a23 */ /* 0x100fe40000010804 */
[--C-:B------:R-:W-:Y:S02]  /*1e800*/  FFMA.FTZ R206, R41, c[0x0][0x23c], -R4.reuse ;  /* 0x00008f0029ce7a23 */ /* 0x100fe40000010804 */
[----:B------:R-:W-:Y:S02]  /*1e810*/  FFMA.FTZ R214, R44, c[0x0][0x23c], -R4 ;  /* 0x00008f002cd67a23 */ /* 0x000fe40000010804 */
[----:B------:R-:W-:Y:S02]  /*1e820*/  FFMA.FTZ R44, R18, R236, R216 ;  /* 0x000000ec122c7223 */ /* 0x000fe400000100d8 */
[--C-:B------:R-:W-:Y:S02]  /*1e830*/  FFMA.FTZ R215, R45, c[0x0][0x23c], -R4.reuse ;  /* 0x00008f002dd77a23 */ /* 0x100fe40000010804 */
[--C-:B------:R-:W-:Y:S01]  /*1e840*/  FFMA.FTZ R223, R57, c[0x0][0x23c], -R4.reuse ;  /* 0x00008f0039df7a23 */ /* 0x100fe20000010804 */
[----:B------:R1:W-:Y:S01]  /*1e850*/  MUFU.EX2 R45, R9 ;  /* 0x00000009002d7308 */ /* 0x0003e20000000800 */
[--C-:B------:R-:W-:Y:S02]  /*1e860*/  FFMA.FTZ R242, R60, c[0x0][0x23c], -R4.reuse ;  /* 0x00008f003cf27a23 */ /* 0x100fe40000010804 */
[----:B------:R-:W-:Y:S02]  /*1e870*/  FFMA.FTZ R244, R61, c[0x0][0x23c], -R4 ;  /* 0x00008f003df47a23 */ /* 0x000fe40000010804 */
[--C-:B------:R-:W-:Y:S02]  /*1e880*/  FFMA.FTZ R199, R22, c[0x0][0x23c], -R134.reuse ;  /* 0x00008f0016c77a23 */ /* 0x100fe40000010886 */
[----:B------:R-:W-:Y:S02]  /*1e890*/  FMUL.FTZ R22, R3, R150 ;  /* 0x0000009603167220 */ /* 0x000fe40000410000 */
[--C-:B------:R-:W-:Y:S01]  /*1e8a0*/  FFMA.FTZ R198, R23, c[0x0][0x23c], -R134.reuse ;  /* 0x00008f0017c67a23 */ /* 0x100fe20000010886 */
[----:B------:R-:W-:Y:S01]  /*1e8b0*/  MUFU.EX2 R57, R179 ;  /* 0x000000b300397308 */ /* 0x000fe20000000800 */
[C---:B------:R-:W-:Y:S02]  /*1e8c0*/  FMUL.FTZ R23, R3.reuse, R151 ;  /* 0x0000009703177220 */ /* 0x040fe40000410000 */
[--C-:B------:R-:W-:Y:S02]  /*1e8d0*/  FFMA.FTZ R243, R66, c[0x0][0x23c], -R134.reuse ;  /* 0x00008f0042f37a23 */ /* 0x100fe40000010886 */
[----:B------:R-:W-:Y:S02]  /*1e8e0*/  FMUL.FTZ R66, R3, R138 ;  /* 0x0000008a03427220 */ /* 0x000fe40000410000 */
[--C-:B------:R-:W-:Y:S02]  /*1e8f0*/  FFMA.FTZ R245, R67, c[0x0][0x23c], -R134.reuse ;  /* 0x00008f0043f57a23 */ /* 0x100fe40000010886 */
[C---:B------:R-:W-:Y:S01]  /*1e900*/  FMUL.FTZ R67, R3.reuse, R139 ;  /* 0x0000008b03437220 */ /* 0x040fe20000410000 */
[----:B------:R-:W-:Y:S01]  /*1e910*/  MUFU.EX2 R60, R180 ;  /* 0x000000b4003c7308 */ /* 0x000fe20000000800 */
[C---:B------:R-:W-:Y:S02]  /*1e920*/  FMUL.FTZ R110, R3.reuse, R110 ;  /* 0x0000006e036e7220 */ /* 0x040fe40000410000 */
[C---:B------:R-:W-:Y:S02]  /*1e930*/  FMUL.FTZ R111, R3.reuse, R111 ;  /* 0x0000006f036f7220 */ /* 0x040fe40000410000 */
[----:B-1----:R-:W-:Y:S02]  /*1e940*/  FMUL.FTZ R9, R18, R169 ;  /* 0x000000a912097220 */ /* 0x002fe40000410000 */
[C---:B------:R-:W-:Y:S02]  /*1e950*/  FMUL.FTZ R114, R3.reuse, R114 ;  /* 0x0000007203727220 */ /* 0x040fe40000410000 */
[C---:B------:R-:W-:Y:S02]  /*1e960*/  FMUL.FTZ R115, R3.reuse, R115 ;  /* 0x0000007303737220 */ /* 0x040fe40000410000 */
[----:B------:R-:W-:Y:S02]  /*1e970*/  FFMA.FTZ R29, R3, R232, R211 ;  /* 0x000000e8031d7223 */ /* 0x000fe400000100d3 */
[--C-:B------:R-:W-:Y:S02]  /*1e980*/  FFMA.FTZ R207, R38, c[0x0][0x23c], -R134.reuse ;  /* 0x00008f0026cf7a23 */ /* 0x100fe40000010886 */
[--C-:B------:R-:W-:Y:S02]  /*1e990*/  FFMA.FTZ R209, R39, c[0x0][0x23c], -R134.reuse ;  /* 0x00008f0027d17a23 */ /* 0x100fe40000010886 */
[--C-:B------:R-:W-:Y:S02]  /*1e9a0*/  FFMA.FTZ R218, R50, c[0x0][0x23c], -R134.reuse ;  /* 0x00008f0032da7a23 */ /* 0x100fe40000010886 */
[----:B------:R-:W-:Y:S02]  /*1e9b0*/  FFMA.FTZ R219, R51, c[0x0][0x23c], -R134 ;  /* 0x00008f0033db7a23 */ /* 0x000fe40000010886 */
[C---:B------:R-:W-:Y:S02]  /*1e9c0*/  FMUL.FTZ R134, R129.reuse, c[0x0][0x23c] ;  /* 0x00008f0081867a20 */ /* 0x040fe40000410000 */
[----:B------:R-:W-:Y:S02]  /*1e9d0*/  FADD.FTZ R0, -R129, R133 ;  /* 0x0000008581007221 */ /* 0x000fe40000010100 */
[----:B------:R-:W-:Y:S01]  /*1e9e0*/  FFMA.FTZ R133, R13, c[0x0][0x23c], -R4 ;  /* 0x00008f000d857a23 */ /* 0x000fe20000010804 */
[----:B------:R-:W-:Y:S01]  /*1e9f0*/  FSEL R134, R134, RZ, P0 ;  /* 0x000000ff86867208 */ /* 0x000fe20000000000 */
[----:B------:R-:W-:Y:S01]  /*1ea00*/  FMUL.FTZ R4, R2, R152 ;  /* 0x0000009802047220 */ /* 0x000fe20000410000 */
[----:B------:R-:W-:Y:S01]  /*1ea10*/  LOP3.LUT R2, R231, UR33, R212, 0x96, !PT ;  /* 0x00000021e7027c12 */ /* 0x000fe2000f8e96d4 */
[----:B------:R-:W-:Y:S01]  /*1ea20*/  IMAD.MOV.U32 R152, RZ, RZ, R16 ;  /* 0x000000ffff987224 */ /* 0x000fe200078e0010 */
[----:B------:R-:W-:Y:S01]  /*1ea30*/  LOP3.LUT P0, RZ, R229, 0x4, RZ, 0xc0, !PT ;  /* 0x00000004e5ff7812 */ /* 0x000fe2000780c0ff */
[----:B------:R-:W-:Y:S01]  /*1ea40*/  MUFU.EX2 R133, R133 ;  /* 0x0000008500857308 */ /* 0x000fe20000000800 */
[--C-:B------:R-:W-:Y:S02]  /*1ea50*/  FFMA.FTZ R10, R10, c[0x0][0x23c], -R134.reuse ;  /* 0x00008f000a0a7a23 */ /* 0x100fe40000010886 */
[--C-:B------:R-:W-:Y:S02]  /*1ea60*/  FFMA.FTZ R11, R11, c[0x0][0x23c], -R134.reuse ;  /* 0x00008f000b0b7a23 */ /* 0x100fe40000010886 */
[----:B------:R-:W-:Y:S02]  /*1ea70*/  FMUL.FTZ R16, R18, R164 ;  /* 0x000000a412107220 */ /* 0x000fe40000410000 */
[--C-:B------:R-:W-:Y:S02]  /*1ea80*/  FFMA.FTZ R14, R14, c[0x0][0x23c], -R134.reuse ;  /* 0x00008f000e0e7a23 */ /* 0x100fe40000010886 */
[--C-:B------:R-:W-:Y:S01]  /*1ea90*/  FFMA.FTZ R15, R15, c[0x0][0x23c], -R134.reuse ;  /* 0x00008f000f0f7a23 */ /* 0x100fe20000010886 */
[----:B------:R-:W-:Y:S01]  /*1eaa0*/  MUFU.EX2 R217, R10 ;  /* 0x0000000a00d97308 */ /* 0x000fe20000000800 */
[--C-:B------:R-:W-:Y:S02]  /*1eab0*/  FFMA.FTZ R27, R27, c[0x0][0x23c], -R134.reuse ;  /* 0x00008f001b1b7a23 */ /* 0x100fe40000010886 */
[--C-:B------:R-:W-:Y:S02]  /*1eac0*/  FFMA.FTZ R26, R26, c[0x0][0x23c], -R134.reuse ;  /* 0x00008f001a1a7a23 */ /* 0x100fe40000010886 */
[--C-:B------:R-:W-:Y:S02]  /*1ead0*/  FFMA.FTZ R31, R31, c[0x0][0x23c], -R134.reuse ;  /* 0x00008f001f1f7a23 */ /* 0x100fe40000010886 */
[--C-:B------:R-:W-:Y:S02]  /*1eae0*/  FFMA.FTZ R30, R30, c[0x0][0x23c], -R134.reuse ;  /* 0x00008f001e1e7a23 */ /* 0x100fe40000010886 */
[----:B------:R-:W-:Y:S01]  /*1eaf0*/  FFMA.FTZ R212, R63, c[0x0][0x23c], -R134 ;  /* 0x00008f003fd47a23 */ /* 0x000fe20000010886 */
[----:B------:R-:W-:Y:S01]  /*1eb00*/  MUFU.EX2 R61, R11 ;  /* 0x0000000b003d7308 */ /* 0x000fe20000000800 */
[----:B------:R-:W-:Y:S04]  /*1eb10*/  IMAD.WIDE.U32 R2, R2, -0x2daee0ad, RZ ;  /* 0xd2511f5302027825 */ /* 0x000fe800078e00ff */
[----:B------:R-:W-:Y:S05]  /*1eb20*/  FMUL.FTZ R0, R0, c[0x0][0x23c] ;  /* 0x00008f0000007a20 */ /* 0x000fea0000410000 */
[----:B------:R-:W-:Y:S01]  /*1eb30*/  MUFU.EX2 R63, R201 ;  /* 0x000000c9003f7308 */ /* 0x000fe20000000800 */
[--C-:B--2---:R-:W-:Y:S09]  /*1eb40*/  LOP3.LUT R12, R213, UR29, R144.reuse, 0x96, !PT ;  /* 0x0000001dd50c7c12 */ /* 0x104ff2000f8e9690 */
[----:B------:R-:W1:Y:S01]  /*1eb50*/  MUFU.EX2 R0, R0 ;  /* 0x0000000000007308 */ /* 0x000e620000000800 */
[----:B------:R-:W-:Y:S02]  /*1eb60*/  IMAD.MOV.U32 R164, RZ, RZ, R144 ;  /* 0x000000ffffa47224 */ /* 0x000fe400078e0090 */
[----:B------:R-:W-:Y:S02]  /*1eb70*/  IMAD.MOV.U32 R165, RZ, RZ, R145 ;  /* 0x000000ffffa57224 */ /* 0x000fe400078e0091 */
[----:B------:R-:W-:Y:S05]  /*1eb80*/  IMAD.WIDE.U32 R12, R12, -0x2daee0ad, RZ ;  /* 0xd2511f530c0c7825 */ /* 0x000fea00078e00ff */
[----:B------:R-:W-:Y:S01]  /*1eb90*/  LOP3.LUT R40, R13, UR4, R246, 0x96, !PT ;  /* 0x000000040d287c12 */ /* 0x000fe2000f8e96f6 */
[----:B------:R-:W-:Y:S01]  /*1eba0*/  MUFU.EX2 R145, R208 ;  /* 0x000000d000917308 */ /* 0x000fe20000000800 */
[----:B------:R-:W-:Y:S01]  /*1ebb0*/  LOP3.LUT R3, R3, UR28, R12, 0x96, !PT ;  /* 0x0000001c03037c12 */ /* 0x000fe2000f8e960c */
[C---:B------:R-:W-:Y:S01]  /*1ebc0*/  FADD.FTZ R13, R28.reuse, R24 ;  /* 0x000000181c0d7221 */ /* 0x040fe20000010000 */
[----:B------:R-:W-:Y:S01]  /*1ebd0*/  F2FP.PACK_AB R12, R28, R135 ;  /* 0x000000871c0c723e */ /* 0x000fe200000000ff */
[----:B------:R-:W-:Y:S01]  /*1ebe0*/  IMAD.WIDE.U32 R40, R40, -0x326172a9, RZ ;  /* 0xcd9e8d5728287825 */ /* 0x000fe200078e00ff */
[----:B------:R-:W-:Y:S03]  /*1ebf0*/  F2FP.PACK_AB R24, R56, R211 ;  /* 0x000000d33818723e */ /* 0x000fe600000000ff */
[----:B------:R-:W-:Y:S01]  /*1ec00*/  FADD.FTZ R13, R178, R13 ;  /* 0x0000000db20d7221 */ /* 0x000fe20000010000 */
[----:B------:R-:W-:Y:S01]  /*1ec10*/  LOP3.LUT R28, R41, UR30, R230, 0x96, !PT ;  /* 0x0000001e291c7c12 */ /* 0x000fe2000f8e96e6 */
[----:B------:R-:W-:Y:S01]  /*1ec20*/  FADD.FTZ R41, R56, R29 ;  /* 0x0000001d38297221 */ /* 0x000fe20000010000 */
[----:B----4-:R-:W-:Y:S01]  /*1ec30*/  @!P4 HADD2 R149, -R24.H0_H0, -RZ.H0_H0 ;  /* 0xa00000ff1895c230 */ /* 0x010fe20000000900 */
[----:B------:R-:W2:Y:S01]  /*1ec40*/  MUFU.EX2 R56, R132 ;  /* 0x0000008400387308 */ /* 0x000ea20000000800 */
[----:B-1----:R-:W-:Y:S02]  /*1ec50*/  FMUL.FTZ R10, R0, R170 ;  /* 0x000000aa000a7220 */ /* 0x002fe40000410000 */
[----:B------:R-:W-:Y:S01]  /*1ec60*/  IMAD.WIDE.U32 R28, R28, -0x2daee0ad, RZ ;  /* 0xd2511f531c1c7825 */ /* 0x000fe200078e00ff */
[----:B------:R-:W-:Y:S03]  /*1ec70*/  PRMT R136, R149, 0x7610, R136 ;  /* 0x0000761095887816 */ /* 0x000fe60000000088 */
[----:B------:R-:W-:Y:S01]  /*1ec80*/  FMUL.FTZ R11, R0, R171 ;  /* 0x000000ab000b7220 */ /* 0x000fe20000410000 */
[----:B------:R-:W-:Y:S01]  /*1ec90*/  LOP3.LUT R154, R29, UR35, R2, 0x96, !PT ;  /* 0x000000231d9a7c12 */ /* 0x000fe2000f8e9602 */
[----:B------:R-:W-:Y:S01]  /*1eca0*/  IMAD.WIDE.U32 R2, R3, -0x326172a9, RZ ;  /* 0xcd9e8d5703027825 */ /* 0x000fe200078e00ff */
[----:B------:R-:W1:Y:S03]  /*1ecb0*/  MUFU.EX2 R132, R181 ;  /* 0x000000b500847308 */ /* 0x000e660000000800 */
[----:B------:R-:W-:Y:S01]  /*1ecc0*/  IMAD.WIDE.U32 R154, R154, -0x326172a9, RZ ;  /* 0xcd9e8d579a9a7825 */ /* 0x000fe200078e00ff */
[----:B------:R-:W-:Y:S02]  /*1ecd0*/  LOP3.LUT R40, R3, UR32, R40, 0x96, !PT ;  /* 0x0000002003287c12 */ /* 0x000fe4000f8e9628 */
[----:B------:R-:W-:Y:S01]  /*1ece0*/  F2FP.PACK_AB R3, R60, R178 ;  /* 0x000000b23c03723e */ /* 0x000fe200000000ff */
[C---:B------:R-:W-:Y:S01]  /*1ecf0*/  FMUL.FTZ R18, R0.reuse, R166 ;  /* 0x000000a600127220 */ /* 0x040fe20000410000 */
[--C-:B------:R-:W-:Y:S01]  /*1ed00*/  LOP3.LUT R150, R155, UR5, R2.reuse, 0x96, !PT ;  /* 0x000000059b967c12 */ /* 0x100fe2000f8e9602 */
[----:B------:R-:W-:Y:S01]  /*1ed10*/  FMUL.FTZ R19, R0, R167 ;  /* 0x000000a700137220 */ /* 0x000fe20000410000 */
[----:B------:R-:W-:Y:S01]  /*1ed20*/  PRMT R2, R12, 0x7632, R2 ;  /* 0x000076320c027816 */ /* 0x000fe20000000002 */
[----:B------:R-:W-:Y:S01]  /*1ed30*/  IMAD.WIDE.U32 R160, R40, -0x2daee0ad, RZ ;  /* 0xd2511f5328a07825 */ /* 0x000fe200078e00ff */
[----:B------:R-:W-:Y:S03]  /*1ed40*/  MUFU.EX2 R14, R14 ;  /* 0x0000000e000e7308 */ /* 0x000fe60000000800 */
[----:B------:R-:W-:Y:S01]  /*1ed50*/  FADD.FTZ R40, R57, R41 ;  /* 0x0000002939287221 */ /* 0x000fe20000010000 */
[----:B------:R-:W-:Y:S01]  /*1ed60*/  LOP3.LUT R148, R161, UR34, R28, 0x96, !PT ;  /* 0x00000022a1947c12 */ /* 0x000fe2000f8e961c */
[----:B------:R-:W-:Y:S01]  /*1ed70*/  FADD.FTZ R28, R45, R44 ;  /* 0x0000002c2d1c7221 */ /* 0x000fe20000010000 */
[----:B------:R-:W-:Y:S01]  /*1ed80*/  PRMT R41, R12, 0x5410, R2 ;  /* 0x000054100c297816 */ /* 0x000fe20000000002 */
[----:B------:R-:W-:Y:S01]  /*1ed90*/  FADD.FTZ R60, R60, R13 ;  /* 0x0000000d3c3c7221 */ /* 0x000fe20000010000 */
[C---:B--2---:R-:W-:Y:S01]  /*1eda0*/  F2FP.PACK_AB R13, R133.reuse, R56 ;  /* 0x00000038850d723e */ /* 0x044fe200000000ff */
[----:B------:R-:W-:Y:S02]  /*1edb0*/  FADD.FTZ R28, R56, R28 ;  /* 0x0000001c381c7221 */ /* 0x000fe40000010000 */
[----:B------:R-:W-:Y:S01]  /*1edc0*/  FFMA.FTZ R25, R0, R237, R217 ;  /* 0x000000ed00197223 */ /* 0x000fe200000100d9 */
[----:B-1----:R-:W-:Y:S01]  /*1edd0*/  F2FP.PACK_AB R29, R132, R57 ;  /* 0x00000039841d723e */ /* 0x002fe200000000ff */
[----:B------:R-:W-:Y:S02]  /*1ede0*/  FADD.FTZ R133, R133, R28 ;  /* 0x0000001c85857221 */ /* 0x000fe40000010000 */
        /* <DEDUP_REMOVED lines=20> */
[----:B------:R-:W-:Y:S01]  /*1ef30*/  F2FP.PACK_AB R0, R45, R216 ;  /* 0x000000d82d00723e */ /* 0x000fe200000000ff */
[----:B---3--:R-:W-:Y:S01]  /*1ef40*/  @!P6 HADD2 R142, -R12.H0_H0, -RZ.H0_H0 ;  /* 0xa00000ff0c8ee230 */ /* 0x008fe20000000900 */
[----:B------:R-:W-:Y:S01]  /*1ef50*/  F2FP.PACK_AB R45, R61, R217 ;  /* 0x000000d93d2d723e */ /* 0x000fe200000000ff */
[----:B------:R-:W-:Y:S02]  /*1ef60*/  IMAD.MOV.U32 R163, RZ, RZ, R153 ;  /* 0x000000ffffa37224 */ /* 0x000fe400078e0099 */
[----:B------:R-:W-:Y:S01]  /*1ef70*/  IMAD.MOV.U32 R162, RZ, RZ, R152 ;  /* 0x000000ffffa27224 */ /* 0x000fe200078e0098 */
[----:B------:R-:W-:Y:S01]  /*1ef80*/  PRMT R137, R142, 0x7610, R137 ;  /* 0x000076108e897816 */ /* 0x000fe20000000089 */
[----:B-----5:R-:W-:Y:S01]  /*1ef90*/  @!P5 HADD2 R146, -R2.H0_H0, -RZ.H0_H0 ;  /* 0xa00000ff0292d230 */ /* 0x020fe20000000900 */
[----:B------:R-:W-:Y:S01]  /*1efa0*/  @!P6 STL.S16 [R1+0x74], R142 ;  /* 0x0000748e0100e387 */ /* 0x000fe20000100600 */
[----:B------:R-:W-:Y:S01]  /*1efb0*/  FADD.FTZ R132, R132, R40 ;  /* 0x0000002884847221 */ /* 0x000fe20000010000 */
[----:B------:R-:W-:Y:S01]  /*1efc0*/  @!P6 PRMT R12, R137, 0x5410, RZ ;  /* 0x00005410890ce816 */ /* 0x000fe200000000ff */
[----:B------:R-:W-:Y:S01]  /*1efd0*/  FFMA.FTZ R158, R58, c[0x0][0x23c], -R134 ;  /* 0x00008f003a9e7a23 */ /* 0x000fe20000010886 */
[----:B------:R-:W-:Y:S01]  /*1efe0*/  PRMT R44, R146, 0x7610, R44 ;  /* 0x00007610922c7816 */ /* 0x000fe2000000002c */
[----:B------:R-:W-:Y:S01]  /*1eff0*/  @!P5 STL.S16 [R1+0x70], R146 ;  /* 0x000070920100d387 */ /* 0x000fe20000100600 */
[----:B------:R-:W-:Y:S01]  /*1f000*/  PRMT R40, R0, 0x7632, R40 ;  /* 0x0000763200287816 */ /* 0x000fe20000000028 */
[----:B------:R-:W-:Y:S01]  /*1f010*/  MUFU.EX2 R137, R187 ;  /* 0x000000bb00897308 */ /* 0x000fe20000000800 */
[----:B------:R-:W-:Y:S01]  /*1f020*/  @!P5 PRMT R2, R44, 0x5410, RZ ;  /* 0x000054102c02d816 */ /* 0x000fe200000000ff */
[----:B------:R1:W-:Y:S01]  /*1f030*/  @!P4 STL.S16 [R1+0x6c], R149 ;  /* 0x00006c950100c387 */ /* 0x0003e20000100600 */
[----:B------:R-:W-:Y:S01]  /*1f040*/  PRMT R139, R0, 0x5410, R40 ;  /* 0x00005410008b7816 */ /* 0x000fe20000000028 */
[--C-:B------:R-:W-:Y:S01]  /*1f050*/  FADD.FTZ R61, R61, R25.reuse ;  /* 0x000000193d3d7221 */ /* 0x100fe20000010000 */
[----:B------:R-:W-:Y:S01]  /*1f060*/  PRMT R25, R24, 0x7632, R25 ;  /* 0x0000763218197816 */ /* 0x000fe20000000019 */
[----:B------:R2:W3:Y:S01]  /*1f070*/  LDL.S16 R28, [R1+0x80] ;  /* 0x00008000011c7983 */ /* 0x0004e20000100600 */
[--C-:B------:R-:W-:Y:S02]  /*1f080*/  FFMA.FTZ R211, R62, c[0x0][0x23c], -R134.reuse ;  /* 0x00008f003ed37a23 */ /* 0x100fe40000010886 */
[----:B------:R-:W-:Y:S01]  /*1f090*/  PRMT R44, R24, 0x5410, R25 ;  /* 0x00005410182c7816 */ /* 0x000fe20000000019 */
[----:B------:R4:W-:Y:S01]  /*1f0a0*/  STG.E.U16 [R174.64+0x2], R2 ;  /* 0x00000202ae007986 */ /* 0x0009e2000c101526 */
[----:B------:R-:W-:Y:S01]  /*1f0b0*/  @!P4 PRMT R24, R136, 0x5410, RZ ;  /* 0x000054108818c816 */ /* 0x000fe200000000ff */
[----:B------:R-:W-:Y:S01]  /*1f0c0*/  @!P3 HADD2 R141, -R25.H0_H0, -RZ.H0_H0 ;  /* 0xa00000ff198db230 */ /* 0x000fe20000000900 */
[----:B------:R-:W-:Y:S01]  /*1f0d0*/  IADD3 R56, P4, R176, UR26, RZ ;  /* 0x0000001ab0387c10 */ /* 0x000fe2000ff9e0ff */
[----:B------:R5:W-:Y:S01]  /*1f0e0*/  STG.E.U16 [R174.64], R12 ;  /* 0x0000000cae007986 */ /* 0x000be2000c101526 */
[----:B------:R-:W-:Y:S01]  /*1f0f0*/  MUFU.EX2 R58, R26 ;  /* 0x0000001a003a7308 */ /* 0x000fe20000000800 */
[----:B------:R-:W-:Y:S01]  /*1f100*/  FFMA.FTZ R159, R59, c[0x0][0x23c], -R134 ;  /* 0x00008f003b9f7a23 */ /* 0x000fe20000010886 */
[----:B------:R-:W-:Y:S01]  /*1f110*/  PRMT R135, R141, 0x7610, R135 ;  /* 0x000076108d877816 */ /* 0x000fe20000000087 */
[----:B------:R-:W-:Y:S01]  /*1f120*/  @!P3 STL.S16 [R1+0x7c], R141 ;  /* 0x00007c8d0100b387 */ /* 0x000fe20000100600 */
[----:B------:R-:W-:Y:S01]  /*1f130*/  IADD3.X R57, R177, UR11, RZ, P4, !PT ;  /* 0x0000000bb1397c10 */ /* 0x000fe2000a7fe4ff */
[----:B------:R-:W-:Y:S01]  /*1f140*/  IMAD.MOV.U32 R163, RZ, RZ, R165 ;  /* 0x000000ffffa37224 */ /* 0x000fe200078e00a5 */
[----:B------:R-:W-:Y:S01]  /*1f150*/  @!P3 PRMT R25, R135, 0x5410, RZ ;  /* 0x000054108719b816 */ /* 0x000fe200000000ff */
[----:B------:R2:W-:Y:S01]  /*1f160*/  STG.E.U16 [R176.64], R24 ;  /* 0x00000018b0007986 */ /* 0x0005e2000c101526 */
[----:B------:R-:W-:Y:S02]  /*1f170*/  IADD3 R180, P3, R174, UR13, RZ ;  /* 0x0000000daeb47c10 */ /* 0x000fe4000ff7e0ff */
[----:B------:R-:W-:Y:S01]  /*1f180*/  MUFU.EX2 R59, R202 ;  /* 0x000000ca003b7308 */ /* 0x000fe20000000800 */
[----:B------:R2:W-:Y:S01]  /*1f190*/  STG.E.U16 [R176.64+0x2], R25 ;  /* 0x00000219b0007986 */ /* 0x0005e2000c101526 */
[C---:B------:R-:W-:Y:S01]  /*1f1a0*/  IADD3.X R181, R175.reuse, UR12, RZ, P3, !PT ;  /* 0x0000000cafb57c10 */ /* 0x040fe20009ffe4ff */
[----:B-1----:R-:W-:Y:S01]  /*1f1b0*/  IMAD.WIDE.U32 R148, R148, -0x326172a9, RZ ;  /* 0xcd9e8d5794947825 */ /* 0x002fe200078e00ff */
[----:B------:R-:W-:Y:S04]  /*1f1c0*/  IADD3 R178, P3, R174, UR15, RZ ;  /* 0x0000000faeb27c10 */ /* 0x000fe8000ff7e0ff */
[----:B------:R-:W-:Y:S02]  /*1f1d0*/  IADD3.X R179, R175, UR14, RZ, P3, !PT ;  /* 0x0000000eafb37c10 */ /* 0x000fe40009ffe4ff */
[----:B------:R-:W-:Y:S01]  /*1f1e0*/  MUFU.EX2 R62, R204 ;  /* 0x000000cc003e7308 */ /* 0x000fe20000000800 */
[----:B----4-:R-:W-:Y:S04]  /*1f1f0*/  LOP3.LUT R2, R149, UR6, R154, 0x96, !PT ;  /* 0x0000000695027c12 */ /* 0x010fe8000f8e969a */
[----:B-----5:R-:W-:Y:S04]  /*1f200*/  LOP3.LUT R12, R2, 0xff, RZ, 0xc0, !PT ;  /* 0x000000ff020c7812 */ /* 0x020fe800078ec0ff */
[----:B------:R-:W-:Y:S02]  /*1f210*/  ISETP.GE.U32.AND P5, PT, R233, R12, PT ;  /* 0x0000000ce900720c */ /* 0x000fe40003fa6070 */
[----:B--2---:R-:W-:Y:S01]  /*1f220*/  PRMT R24, R45, 0x7632, R24 ;  /* 0x000076322d187816 */ /* 0x004fe20000000018 */
[----:B------:R-:W1:Y:S10]  /*1f230*/  MUFU.EX2 R25, R197 ;  /* 0x000000c500197308 */ /* 0x000e740000000800 */
[----:B------:R-:W-:Y:S05]  /*1f240*/  @!P5 HADD2 R140, -R0.H0_H0, -RZ.H0_H0 ;  /* 0xa00000ff008cd230 */ /* 0x000fea0000000900 */
[----:B------:R-:W-:Y:S01]  /*1f250*/  PRMT R12, R140, 0x7610, R12 ;  /* 0x000076108c0c7816 */ /* 0x000fe2000000000c */
[----:B------:R2:W-:Y:S03]  /*1f260*/  @!P5 STL.S16 [R1+0x78], R140 ;  /* 0x0000788c0100d387 */ /* 0x0005e60000100600 */
[----:B------:R-:W-:Y:S01]  /*1f270*/  @!P5 PRMT R0, R12, 0x5410, RZ ;  /* 0x000054100c00d816 */ /* 0x000fe200000000ff */
[----:B------:R4:W5:Y:S01]  /*1f280*/  LDL.S16 R136, [R1+0xa8] ;  /* 0x0000a80001887983 */ /* 0x0009620000100600 */
[----:B------:R-:W-:Y:S03]  /*1f290*/  LOP3.LUT R12, R172, 0xff, RZ, 0xc0, !PT ;  /* 0x000000ffac0c7812 */ /* 0x000fe600078ec0ff */
[----:B------:R4:W4:Y:S04]  /*1f2a0*/  LDL.S16 R135, [R1+0xa4] ;  /* 0x0000a40001877983 */ /* 0x0009280000100600 */
[----:B------:R1:W-:Y:S01]  /*1f2b0*/  STG.E.U16 [R56.64], R0 ;  /* 0x0000000038007986 */ /* 0x0003e2000c101526 */
[----:B--2---:R-:W-:Y:S02]  /*1f2c0*/  FFMA.FTZ R140, R47, c[0x0][0x23c], -R134 ;  /* 0x00008f002f8c7a23 */ /* 0x004fe40000010886 */
[----:B------:R-:W-:Y:S01]  /*1f2d0*/  MUFU.EX2 R47, R203 ;  /* 0x000000cb002f7308 */ /* 0x000fe20000000800 */
[----:B-1----:R-:W-:Y:S09]  /*1f2e0*/  LOP3.LUT R0, R2, 0xffff, RZ, 0xc0, !PT ;  /* 0x0000ffff02007812 */ /* 0x002ff200078ec0ff */
[----:B------:R-:W1:Y:S01]  /*1f2f0*/  MUFU.EX2 R56, R196 ;  /* 0x000000c400387308 */ /* 0x000e620000000800 */
[----:B------:R-:W-:Y:S02]  /*1f300*/  SHF.R.U32.HI R57, RZ, 0x18, R172 ;  /* 0x00000018ff397819 */ /* 0x000fe400000116ac */
[----:B------:R-:W-:Y:S04]  /*1f310*/  SHF.R.U32.HI R0, RZ, 0x8, R0 ;  /* 0x00000008ff007819 */ /* 0x000fe80000011600 */
[----:B------:R-:W-:Y:S04]  /*1f320*/  LOP3.LUT R0, R0, 0xffff, RZ, 0xc0, !PT ;  /* 0x0000ffff00007812 */ /* 0x000fe800078ec0ff */
[C---:B------:R-:W-:Y:S02]  /*1f330*/  ISETP.GE.U32.AND P6, PT, R233.reuse, R0, PT ;  /* 0x00000000e900720c */ /* 0x040fe40003fc6070 */
[--C-:B------:R-:W-:Y:S02]  /*1f340*/  SHF.R.U32.HI R0, RZ, 0x18, R2.reuse ;  /* 0x00000018ff007819 */ /* 0x100fe40000011602 */
[----:B------:R-:W-:Y:S02]  /*1f350*/  SHF.R.U32.HI R2, RZ, 0x10, R2 ;  /* 0x00000010ff027819 */ /* 0x000fe40000011602 */
[C---:B------:R-:W-:Y:S02]  /*1f360*/  ISETP.GE.U32.AND P4, PT, R233.reuse, R0, PT ;  /* 0x00000000e900720c */ /* 0x040fe40003f86070 */
[----:B------:R-:W-:Y:S04]  /*1f370*/  LOP3.LUT R2, R2, 0xff, RZ, 0xc0, !PT ;  /* 0x000000ff02027812 */ /* 0x000fe800078ec0ff */
[----:B------:R-:W-:Y:S01]  /*1f380*/  ISETP.GE.U32.AND P5, PT, R233, R2, PT ;  /* 0x00000002e900720c */ /* 0x000fe20003fa6070 */
[----:B------:R-:W-:Y:S01]  /*1f390*/  FADD.FTZ R2, R25, R60 ;  /* 0x0000003c19027221 */ /* 0x000fe20000010000 */
[----:B-1----:R-:W-:Y:S01]  /*1f3a0*/  F2FP.PACK_AB R25, R56, R25 ;  /* 0x000000193819723e */ /* 0x002fe200000000ff */
[----:B------:R-:W-:Y:S02]  /*1f3b0*/  FFMA.FTZ R60, R42, c[0x0][0x23c], -R134 ;  /* 0x00008f002a3c7a23 */ /* 0x000fe40000010886 */
[----:B------:R-:W-:Y:S01]  /*1f3c0*/  FADD.FTZ R56, R56, R2 ;  /* 0x0000000238387221 */ /* 0x000fe20000010000 */
[----:B------:R-:W-:Y:S01]  /*1f3d0*/  LOP3.LUT R2, R172, 0xffff, RZ, 0xc0, !PT ;  /* 0x0000ffffac027812 */ /* 0x000fe200078ec0ff */
[----:B------:R-:W-:Y:S01]  /*1f3e0*/  MUFU.EX2 R42, R198 ;  /* 0x000000c6002a7308 */ /* 0x000fe20000000800 */
[----:B---3--:R-:W-:Y:S05]  /*1f3f0*/  @!P6 HADD2 R28, -R40.H0_H0, -RZ.H0_H0 ;  /* 0xa00000ff281ce230 */ /* 0x008fea0000000900 */
[----:B------:R-:W-:Y:S01]  /*1f400*/  PRMT R0, R28, 0x7610, R0 ;  /* 0x000076101c007816 */ /* 0x000fe20000000000 */
[----:B------:R1:W-:Y:S03]  /*1f410*/  @!P6 STL.S16 [R1+0x80], R28 ;  /* 0x0000801c0100e387 */ /* 0x0003e60000100600 */
[----:B------:R-:W-:Y:S01]  /*1f420*/  @!P6 PRMT R40, R0, 0x5410, RZ ;  /* 0x000054100028e816 */ /* 0x000fe200000000ff */
[----:B------:R-:W-:Y:S02]  /*1f430*/  FADD.FTZ R0, R14, R61 ;  /* 0x0000003d0e007221 */ /* 0x000fe40000010000 */
[----:B------:R-:W-:Y:S02]  /*1f440*/  FFMA.FTZ R61, R43, c[0x0][0x23c], -R134 ;  /* 0x00008f002b3d7a23 */ /* 0x000fe40000010886 */
[----:B------:R-:W-:Y:S01]  /*1f450*/  MUFU.EX2 R43, R186 ;  /* 0x000000ba002b7308 */ /* 0x000fe20000000800 */
[----:B------:R-:W-:Y:S09]  /*1f460*/  STG.E.U16 [R180.64], R40 ;  /* 0x00000028b4007986 */ /* 0x000ff2000c101526 */
[----:B------:R-:W-:Y:S10]  /*1f470*/  MUFU.EX2 R61, R61 ;  /* 0x0000003d003d7308 */ /* 0x000ff40000000800 */
[----:B-1----:R-:W1:Y:S02]  /*1f480*/  MUFU.EX2 R28, R15 ;  /* 0x0000000f001c7308 */ /* 0x002e640000000800 */
[C---:B-1----:R-:W-:Y:S01]  /*1f490*/  F2FP.PACK_AB R15, R28.reuse, R14 ;  /* 0x0000000e1c0f723e */ /* 0x042fe200000000ff */
[----:B------:R-:W-:Y:S01]  /*1f4a0*/  FADD.FTZ R28, R28, R0 ;  /* 0x000000001c1c7221 */ /* 0x000fe20000010000 */
[----:B------:R-:W-:Y:S02]  /*1f4b0*/  PRMT R14, R45, 0x7610, R14 ;  /* 0x000076102d0e7816 */ /* 0x000fe4000000000e */
[----:B------:R-:W-:Y:S04]  /*1f4c0*/  SHF.R.U32.HI R0, RZ, 0x10, R172 ;  /* 0x00000010ff007819 */ /* 0x000fe800000116ac */
[----:B------:R-:W-:Y:S01]  /*1f4d0*/  MUFU.EX2 R45, R185 ;  /* 0x000000b9002d7308 */ /* 0x000fe20000000800 */
[----:B------:R-:W-:Y:S01]  /*1f4e0*/  PRMT R138, R14, 0x5410, R24 ;  /* 0x000054100e8a7816 */ /* 0x000fe20000000018 */
[----:B-----5:R-:W-:Y:S01]  /*1f4f0*/  @!P5 HADD2 R136, -R14.H0_H0, -RZ.H0_H0 ;  /* 0xa00000ff0e88d230 */ /* 0x020fe20000000900 */
[----:B------:R-:W-:Y:S01]  /*1f500*/  LOP3.LUT R0, R0, 0xff, RZ, 0xc0, !PT ;  /* 0x000000ff00007812 */ /* 0x000fe200078ec0ff */
[----:B----4-:R-:W-:Y:S03]  /*1f510*/  @!P4 HADD2 R135, -R24.H0_H0, -RZ.H0_H0 ;  /* 0xa00000ff1887c230 */ /* 0x010fe60000000900 */
[C---:B------:R-:W-:Y:S01]  /*1f520*/  ISETP.GE.U32.AND P3, PT, R233.reuse, R0, PT ;  /* 0x00000000e900720c */ /* 0x040fe20003f66070 */
[----:B------:R-:W-:Y:S01]  /*1f530*/  @!P5 STL.S16 [R1+0xa8], R136 ;  /* 0x0000a8880100d387 */ /* 0x000fe20000100600 */
[--C-:B------:R-:W-:Y:S02]  /*1f540*/  SHF.R.U32.HI R0, RZ, 0x8, R2.reuse ;  /* 0x00000008ff007819 */ /* 0x100fe40000011602 */
[----:B------:R-:W-:Y:S01]  /*1f550*/  PRMT R2, R136, 0x7610, R2 ;  /* 0x0000761088027816 */ /* 0x000fe20000000002 */
[----:B------:R1:W-:Y:S01]  /*1f560*/  @!P4 STL.S16 [R1+0xa4], R135 ;  /* 0x0000a4870100c387 */ /* 0x0003e20000100600 */
[----:B------:R-:W-:Y:S02]  /*1f570*/  LOP3.LUT R0, R0, 0xffff, RZ, 0xc0, !PT ;  /* 0x0000ffff00007812 */ /* 0x000fe400078ec0ff */
[----:B------:R-:W-:Y:S01]  /*1f580*/  @!P5 PRMT R14, R2, 0x5410, RZ ;  /* 0x00005410020ed816 */ /* 0x000fe200000000ff */
[----:B------:R2:W3:Y:S01]  /*1f590*/  LDL.S16 R141, [R1+0x84] ;  /* 0x00008400018d7983 */ /* 0x0004e20000100600 */
[----:B------:R-:W-:Y:S01]  /*1f5a0*/  ISETP.GE.U32.AND P5, PT, R233, R12, PT ;  /* 0x0000000ce900720c */ /* 0x000fe20003fa6070 */
[----:B------:R-:W-:Y:S01]  /*1f5b0*/  FADD.FTZ R12, R43, R133 ;  /* 0x000000852b0c7221 */ /* 0x000fe20000010000 */
[----:B------:R-:W-:Y:S01]  /*1f5c0*/  ISETP.GE.U32.AND P6, PT, R233, R0, PT ;  /* 0x00000000e900720c */ /* 0x000fe20003fc6070 */
[----:B------:R2:W4:Y:S01]  /*1f5d0*/  LDL.S16 R144, [R1+0x94] ;  /* 0x0000940001907983 */ /* 0x0005220000100600 */
[----:B------:R-:W-:Y:S01]  /*1f5e0*/  PRMT R0, R135, 0x7610, R0 ;  /* 0x0000761087007816 */ /* 0x000fe20000000000 */
[----:B------:R5:W2:Y:S02]  /*1f5f0*/  MUFU.EX2 R2, R199 ;  /* 0x000000c700027308 */ /* 0x000aa40000000800 */
[----:B------:R2:W4:Y:S01]  /*1f600*/  LDL.S16 R143, [R1+0x90] ;  /* 0x00009000018f7983 */ /* 0x0005220000100600 */
[----:B------:R-:W-:Y:S03]  /*1f610*/  @!P4 PRMT R24, R0, 0x5410, RZ ;  /* 0x000054100018c816 */ /* 0x000fe600000000ff */
[----:B------:R2:W-:Y:S04]  /*1f620*/  STG.E.U16 [R178.64], R14 ;  /* 0x0000000eb2007986 */ /* 0x0005e8000c101526 */
[----:B------:R-:W-:Y:S01]  /*1f630*/  MUFU.EX2 R133, R31 ;  /* 0x0000001f00857308 */ /* 0x000fe20000000800 */
[----:B------:R-:W-:Y:S01]  /*1f640*/  STG.E.U16 [R178.64+0x2], R24 ;  /* 0x00000218b2007986 */ /* 0x000fe2000c101526 */
[----:B-1----:R-:W-:Y:S08]  /*1f650*/  FFMA.FTZ R135, R46, c[0x0][0x23c], -R134 ;  /* 0x00008f002e877a23 */ /* 0x002ff00000010886 */
[----:B------:R1:W1:Y:S01]  /*1f660*/  MUFU.EX2 R46, R27 ;  /* 0x0000001b002e7308 */ /* 0x0002620000000800 */
[----:B-----5:R-:W-:Y:S01]  /*1f670*/  PRMT R199, R233, 0x7054, R233 ;  /* 0x00007054e9c77816 */ /* 0x020fe200000000e9 */
[----:B--2---:R-:W-:Y:S01]  /*1f680*/  FADD.FTZ R0, R2, R132 ;  /* 0x0000008402007221 */ /* 0x004fe20000010000 */
[----:B------:R-:W-:Y:S07]  /*1f690*/  F2FP.PACK_AB R132, R63, R59 ;  /* 0x0000003b3f84723e */ /* 0x000fee00000000ff */
[----:B------:R2:W-:Y:S01]  /*1f6a0*/  MUFU.EX2 R136, R30 ;  /* 0x0000001e00887308 */ /* 0x0005e20000000800 */
[----:B------:R-:W-:Y:S09]  /*1f6b0*/  PRMT R14, R15, 0x7632, R14 ;  /* 0x000076320f0e7816 */ /* 0x000ff2000000000e */
[----:B------:R-:W5:Y:S01]  /*1f6c0*/  MUFU.EX2 R134, R195 ;  /* 0x000000c300867308 */ /* 0x000f620000000800 */
[C---:B-1----:R-:W-:Y:S01]  /*1f6d0*/  F2FP.PACK_AB R27, R42.reuse, R2 ;  /* 0x000000022a1b723e */ /* 0x042fe200000000ff */
[----:B------:R-:W-:Y:S01]  /*1f6e0*/  FADD.FTZ R42, R42, R0 ;  /* 0x000000002a2a7221 */ /* 0x000fe20000010000 */
[----:B------:R-:W-:Y:S02]  /*1f6f0*/  PRMT R2, R3, 0x7632, R2 ;  /* 0x0000763203027816 */ /* 0x000fe40000000002 */
[C---:B------:R-:W-:Y:S01]  /*1f700*/  F2FP.PACK_AB R0, R45.reuse, R43 ;  /* 0x0000002b2d00723e */ /* 0x040fe200000000ff */
[----:B------:R-:W-:Y:S01]  /*1f710*/  FADD.FTZ R45, R45, R12 ;  /* 0x0000000c2d2d7221 */ /* 0x000fe20000010000 */
[C---:B------:R-:W-:Y:S02]  /*1f720*/  LOP3.LUT R12, R148.reuse, 0xff, RZ, 0xc0, !PT ;  /* 0x000000ff940c7812 */ /* 0x040fe400078ec0ff */
[----:B--2---:R-:W-:Y:S02]  /*1f730*/  PRMT R30, R3, 0x5410, R2 ;  /* 0x00005410031e7816 */ /* 0x004fe40000000002 */
[----:B------:R-:W-:Y:S02]  /*1f740*/  ISETP.GE.U32.AND P4, PT, R233, R12, PT ;  /* 0x0000000ce900720c */ /* 0x000fe40003f86070 */
[----:B------:R-:W-:Y:S04]  /*1f750*/  LOP3.LUT R12, R148, 0xffff, RZ, 0xc0, !PT ;  /* 0x0000ffff940c7812 */ /* 0x000fe800078ec0ff */
[----:B------:R-:W-:Y:S04]  /*1f760*/  SHF.R.U32.HI R12, RZ, 0x8, R12 ;  /* 0x00000008ff0c7819 */ /* 0x000fe8000001160c */
[----:B------:R-:W-:Y:S01]  /*1f770*/  LOP3.LUT R12, R12, 0xffff, RZ, 0xc0, !PT ;  /* 0x0000ffff0c0c7812 */ /* 0x000fe200078ec0ff */
[----:B---3--:R-:W-:Y:S02]  /*1f780*/  @!P5 HADD2 R141, -R3.H0_H0, -RZ.H0_H0 ;  /* 0xa00000ff038dd230 */ /* 0x008fe40000000900 */
[----:B----4-:R-:W-:Y:S03]  /*1f790*/  @!P6 HADD2 R144, -R2.H0_H0, -RZ.H0_H0 ;  /* 0xa00000ff0290e230 */ /* 0x010fe60000000900 */
[----:B------:R-:W-:Y:S01]  /*1f7a0*/  PRMT R26, R141, 0x7610, R26 ;  /* 0x000076108d1a7816 */ /* 0x000fe2000000001a */
[----:B------:R1:W-:Y:S01]  /*1f7b0*/  @!P5 STL.S16 [R1+0x84], R141 ;  /* 0x0000848d0100d387 */ /* 0x0003e20000100600 */
[----:B------:R-:W-:Y:S01]  /*1f7c0*/  @!P3 HADD2 R143, -R29.H0_H0, -RZ.H0_H0 ;  /* 0xa00000ff1d8fb230 */ /* 0x000fe20000000900 */
[----:B------:R-:W-:Y:S02]  /*1f7d0*/  PRMT R31, R144, 0x7610, R31 ;  /* 0x00007610901f7816 */ /* 0x000fe4000000001f */
[----:B------:R2:W3:Y:S01]  /*1f7e0*/  LDL.S16 R142, [R1+0x8c] ;  /* 0x00008c00018e7983 */ /* 0x0004e20000100600 */
[----:B------:R-:W-:Y:S01]  /*1f7f0*/  @!P5 PRMT R3, R26, 0x5410, RZ ;  /* 0x000054101a03d816 */ /* 0x000fe200000000ff */
[--C-:B------:R-:W-:Y:S01]  /*1f800*/  FADD.FTZ R26, R58, R28.reuse ;  /* 0x0000001c3a1a7221 */ /* 0x100fe20000010000 */
[----:B------:R-:W-:Y:S02]  /*1f810*/  @!P6 PRMT R2, R31, 0x5410, RZ ;  /* 0x000054101f02e816 */ /* 0x000fe400000000ff */
[----:B------:R-:W-:Y:S01]  /*1f820*/  PRMT R28, R29, 0x7632, R28 ;  /* 0x000076321d1c7816 */ /* 0x000fe2000000001c */
[----:B------:R-:W-:Y:S01]  /*1f830*/  FADD.FTZ R43, R46, R26 ;  /* 0x0000001a2e2b7221 */ /* 0x000fe20000010000 */
[----:B------:R-:W-:Y:S01]  /*1f840*/  ISETP.GE.U32.AND P5, PT, R233, R12, PT ;  /* 0x0000000ce900720c */ /* 0x000fe20003fa6070 */
[----:B------:R-:W-:Y:S01]  /*1f850*/  FADD.FTZ R26, R62, R56 ;  /* 0x000000383e1a7221 */ /* 0x000fe20000010000 */
[----:B------:R-:W-:Y:S01]  /*1f860*/  SHF.R.U32.HI R12, RZ, 0x10, R148 ;  /* 0x00000010ff0c7819 */ /* 0x000fe20000011694 */
[----:B------:R-:W-:Y:S01]  /*1f870*/  STG.E.U16 [R174.64+0x10], R3 ;  /* 0x00001003ae007986 */ /* 0x000fe2000c101526 */
[----:B------:R-:W-:Y:S01]  /*1f880*/  PRMT R31, R29, 0x5410, R28 ;  /* 0x000054101d1f7816 */ /* 0x000fe2000000001c */
[----:B------:R-:W-:Y:S01]  /*1f890*/  FADD.FTZ R56, R47, R26 ;  /* 0x0000001a2f387221 */ /* 0x000fe20000010000 */
[----:B------:R-:W-:Y:S01]  /*1f8a0*/  F2FP.PACK_AB R58, R46, R58 ;  /* 0x0000003a2e3a723e */ /* 0x000fe200000000ff */
[----:B------:R-:W-:Y:S01]  /*1f8b0*/  FADD.FTZ R26, R59, R42 ;  /* 0x0000002a3b1a7221 */ /* 0x000fe20000010000 */
[----:B------:R-:W-:Y:S01]  /*1f8c0*/  PRMT R46, R143, 0x7610, R46 ;  /* 0x000076108f2e7816 */ /* 0x000fe2000000002e */
[----:B------:R4:W-:Y:S01]  /*1f8d0*/  STG.E.U16 [R174.64+0x12], R2 ;  /* 0x00001202ae007986 */ /* 0x0009e2000c101526 */
[----:B------:R-:W-:Y:S02]  /*1f8e0*/  LOP3.LUT R12, R12, 0xff, RZ, 0xc0, !PT ;  /* 0x000000ff0c0c7812 */ /* 0x000fe400078ec0ff */
[----:B------:R-:W-:Y:S02]  /*1f8f0*/  @!P3 PRMT R29, R46, 0x5410, RZ ;  /* 0x000054102e1db816 */ /* 0x000fe400000000ff */
[----:B------:R-:W-:Y:S01]  /*1f900*/  F2FP.PACK_AB R62, R47, R62 ;  /* 0x0000003e2f3e723e */ /* 0x000fe200000000ff */
[----:B-1----:R2:W2:Y:S01]  /*1f910*/  LDL.S16 R141, [R1+0x88] ;  /* 0x00008800018d7983 */ /* 0x0024a20000100600 */
[----:B------:R-:W-:Y:S03]  /*1f920*/  IMAD.WIDE.U32 R46, R225, -0x2daee0ad, RZ ;  /* 0xd2511f53e12e7825 */ /* 0x000fe600078e00ff */
[----:B------:R1:W-:Y:S01]  /*1f930*/  @!P6 STL.S16 [R1+0x94], R144 ;  /* 0x000094900100e387 */ /* 0x0003e20000100600 */
[----:B------:R-:W-:Y:S01]  /*1f940*/  ISETP.GE.U32.AND P6, PT, R233, R57, PT ;  /* 0x00000039e900720c */ /* 0x000fe20003fc6070 */
[----:B------:R-:W-:Y:S02]  /*1f950*/  FADD.FTZ R57, R63, R26 ;  /* 0x0000001a3f397221 */ /* 0x000fe40000010000 */
[----:B------:R1:W-:Y:S01]  /*1f960*/  @!P3 STL.S16 [R1+0x90], R143 ;  /* 0x0000908f0100b387 */ /* 0x0003e20000100600 */
[----:B------:R-:W-:Y:S01]  /*1f970*/  ISETP.GE.U32.AND P3, PT, R233, R12, PT ;  /* 0x0000000ce900720c */ /* 0x000fe20003f66070 */
[----:B-----5:R-:W-:Y:S01]  /*1f980*/  FADD.FTZ R26, R134, R45 ;  /* 0x0000002d861a7221 */ /* 0x020fe20000010000 */
[----:B------:R-:W-:Y:S01]  /*1f990*/  SHF.R.U32.HI R12, RZ, 0x18, R148 ;  /* 0x00000018ff0c7819 */ /* 0x000fe20000011694 */
[----:B------:R2:W5:Y:S01]  /*1f9a0*/  LDL.S16 R155, [R1+0xc0] ;  /* 0x0000c000019b7983 */ /* 0x0005620000100600 */
[----:B------:R-:W-:Y:S03]  /*1f9b0*/  F2FP.PACK_AB R134, R137, R134 ;  /* 0x000000868986723e */ /* 0x000fe600000000ff */
[----:B------:R-:W-:Y:S01]  /*1f9c0*/  STG.E.U16 [R176.64+0x10], R29 ;  /* 0x0000101db0007986 */ /* 0x000fe2000c101526 */
[----:B----4-:R-:W-:Y:S01]  /*1f9d0*/  LOP3.LUT R2, R46, 0xff, RZ, 0xc0, !PT ;  /* 0x000000ff2e027812 */ /* 0x010fe200078ec0ff */
[----:B-1----:R-:W1:Y:S10]  /*1f9e0*/  MUFU.EX2 R144, R210 ;  /* 0x000000d200907308 */ /* 0x002e740000000800 */
[----:B------:R-:W-:Y:S01]  /*1f9f0*/  MUFU.EX2 R143, R207 ;  /* 0x000000cf008f7308 */ /* 0x000fe20000000800 */
[----:B-1----:R-:W-:Y:S01]  /*1fa00*/  F2FP.PACK_AB R161, R144, R145 ;  /* 0x0000009190a1723e */ /* 0x002fe200000000ff */
[----:B---3--:R-:W-:Y:S05]  /*1fa10*/  @!P6 HADD2 R142, -R28.H0_H0, -RZ.H0_H0 ;  /* 0xa00000ff1c8ee230 */ /* 0x008fea0000000900 */
[----:B------:R-:W-:Y:S01]  /*1fa20*/  PRMT R42, R142, 0x7610, R42 ;  /* 0x000076108e2a7816 */ /* 0x000fe2000000002a */
[----:B------:R1:W-:Y:S03]  /*1fa30*/  @!P6 STL.S16 [R1+0x8c], R142 ;  /* 0x00008c8e0100e387 */ /* 0x0003e60000100600 */
[----:B------:R-:W-:Y:S01]  /*1fa40*/  @!P6 PRMT R28, R42, 0x5410, RZ ;  /* 0x000054102a1ce816 */ /* 0x000fe200000000ff */
[----:B------:R3:W4:Y:S01]  /*1fa50*/  LDL.S16 R63, [R1+0xbc] ;  /* 0x0000bc00013f7983 */ /* 0x0007220000100600 */
[----:B------:R-:W-:Y:S01]  /*1fa60*/  ISETP.GE.U32.AND P6, PT, R233, R12, PT ;  /* 0x0000000ce900720c */ /* 0x000fe20003fc6070 */
[----:B------:R-:W-:Y:S01]  /*1fa70*/  FADD.FTZ R42, R136, R43 ;  /* 0x0000002b882a7221 */ /* 0x000fe20000010000 */
[----:B------:R-:W-:Y:S01]  /*1fa80*/  F2FP.PACK_AB R136, R133, R136 ;  /* 0x000000888588723e */ /* 0x000fe200000000ff */
[----:B------:R3:W3:Y:S01]  /*1fa90*/  LDL.S16 R146, [R1+0xa0] ;  /* 0x0000a00001927983 */ /* 0x0006e20000100600 */
[----:B------:R-:W-:Y:S01]  /*1faa0*/  PRMT R12, R13, 0x7632, R12 ;  /* 0x000076320d0c7816 */ /* 0x000fe2000000000c */
[----:B------:R-:W-:Y:S02]  /*1fab0*/  FADD.FTZ R59, R133, R42 ;  /* 0x0000002a853b7221 */ /* 0x000fe40000010000 */
[----:B------:R-:W-:Y:S01]  /*1fac0*/  FADD.FTZ R43, R137, R26 ;  /* 0x0000001a892b7221 */ /* 0x000fe20000010000 */
[----:B------:R-:W-:Y:S01]  /*1fad0*/  LOP3.LUT R26, R47, UR7, R200, 0x96, !PT ;  /* 0x000000072f1a7c12 */ /* 0x000fe2000f8e96c8 */
[----:B------:R-:W-:Y:S01]  /*1fae0*/  STG.E.U16 [R176.64+0x12], R28 ;  /* 0x0000121cb0007986 */ /* 0x000fe2000c101526 */
[----:B------:R-:W-:Y:S01]  /*1faf0*/  PRMT R40, R13, 0x5410, R12 ;  /* 0x000054100d287816 */ /* 0x000fe2000000000c */
[----:B--2---:R-:W-:Y:S01]  /*1fb00*/  @!P4 HADD2 R141, -R13.H0_H0, -RZ.H0_H0 ;  /* 0xa00000ff0d8dc230 */ /* 0x004fe20000000900 */
[C---:B------:R-:W-:Y:S01]  /*1fb10*/  LOP3.LUT R42, R26.reuse, 0xff, RZ, 0xc0, !PT ;  /* 0x000000ff1a2a7812 */ /* 0x040fe200078ec0ff */
[----:B------:R-:W-:Y:S01]  /*1fb20*/  MUFU.EX2 R137, R206 ;  /* 0x000000ce00897308 */ /* 0x000fe20000000800 */
[--C-:B------:R-:W-:Y:S02]  /*1fb30*/  SHF.R.U32.HI R24, RZ, 0x18, R26.reuse ;  /* 0x00000018ff187819 */ /* 0x100fe4000001161a */
[----:B------:R-:W-:Y:S01]  /*1fb40*/  PRMT R157, R141, 0x7610, R157 ;  /* 0x000076108d9d7816 */ /* 0x000fe2000000009d */
[----:B------:R2:W-:Y:S03]  /*1fb50*/  @!P4 STL.S16 [R1+0x88], R141 ;  /* 0x0000888d0100c387 */ /* 0x0005e60000100600 */
[----:B------:R-:W-:Y:S01]  /*1fb60*/  @!P4 PRMT R13, R157, 0x5410, RZ ;  /* 0x000054109d0dc816 */ /* 0x000fe200000000ff */
[----:B------:R3:W3:Y:S01]  /*1fb70*/  LDL.S16 R133, [R1+0xb0] ;  /* 0x0000b00001857983 */ /* 0x0006e20000100600 */
[----:B------:R-:W-:Y:S01]  /*1fb80*/  ISETP.GE.U32.AND P4, PT, R233, R42, PT ;  /* 0x0000002ae900720c */ /* 0x000fe20003f86070 */
[----:B-----5:R-:W-:Y:S01]  /*1fb90*/  @!P5 HADD2 R155, -R12.H0_H0, -RZ.H0_H0 ;  /* 0xa00000ff0c9bd230 */ /* 0x020fe20000000900 */
[----:B------:R-:W-:Y:S01]  /*1fba0*/  LOP3.LUT R42, R26, 0xffff, RZ, 0xc0, !PT ;  /* 0x0000ffff1a2a7812 */ /* 0x000fe200078ec0ff */
[----:B------:R-:W-:Y:S01]  /*1fbb0*/  STG.E.U16 [R180.64+0xe], R13 ;  /* 0x00000e0db4007986 */ /* 0x000fe2000c101526 */
[----:B------:R-:W-:Y:S01]  /*1fbc0*/  SHF.R.U32.HI R26, RZ, 0x10, R26 ;  /* 0x00000010ff1a7819 */ /* 0x000fe2000001161a */
[----:B-1----:R-:W1:Y:S01]  /*1fbd0*/  MUFU.EX2 R142, R209 ;  /* 0x000000d1008e7308 */ /* 0x002e620000000800 */
[----:B------:R-:W-:Y:S01]  /*1fbe0*/  PRMT R45, R155, 0x7610, R45 ;  /* 0x000076109b2d7816 */ /* 0x000fe2000000002d */
[----:B------:R5:W-:Y:S01]  /*1fbf0*/  @!P5 STL.S16 [R1+0xc0], R155 ;  /* 0x0000c09b0100d387 */ /* 0x000be20000100600 */
[----:B------:R-:W-:Y:S02]  /*1fc00*/  SHF.R.U32.HI R42, RZ, 0x8, R42 ;  /* 0x00000008ff2a7819 */ /* 0x000fe4000001162a */
[----:B------:R-:W-:Y:S02]  /*1fc10*/  @!P5 PRMT R12, R45, 0x5410, RZ ;  /* 0x000054102d0cd816 */ /* 0x000fe400000000ff */
[----:B------:R-:W-:Y:S02]  /*1fc20*/  LOP3.LUT R42, R42, 0xffff, RZ, 0xc0, !PT ;  /* 0x0000ffff2a2a7812 */ /* 0x000fe400078ec0ff */
[----:B------:R-:W-:Y:S01]  /*1fc30*/  PRMT R45, R15, 0x5410, R14 ;  /* 0x000054100f2d7816 */ /* 0x000fe2000000000e */
[----:B------:R-:W-:Y:S01]  /*1fc40*/  STG.E.U16 [R180.64+0x10], R12 ;  /* 0x0000100cb4007986 */ /* 0x000fe2000c101526 */
[----:B------:R-:W-:Y:S02]  /*1fc50*/  ISETP.GE.U32.AND P5, PT, R233, R42, PT ;  /* 0x0000002ae900720c */ /* 0x000fe40003fa6070 */
[----:B------:R-:W-:Y:S01]  /*1fc60*/  LOP3.LUT R26, R26, 0xff, RZ, 0xc0, !PT ;  /* 0x000000ff1a1a7812 */ /* 0x000fe200078ec0ff */
[----:B--2---:R-:W2:Y:S01]  /*1fc70*/  MUFU.EX2 R141, R205 ;  /* 0x000000cd008d7308 */ /* 0x004ea20000000800 */
[----:B-1----:R-:W-:Y:S02]  /*1fc80*/  F2FP.PACK_AB R166, R142, R143 ;  /* 0x0000008f8ea6723e */ /* 0x002fe400000000ff */
[----:B--2---:R-:W-:Y:S01]  /*1fc90*/  F2FP.PACK_AB R167, R137, R141 ;  /* 0x0000008d89a7723e */ /* 0x004fe200000000ff */
[----:B------:R-:W-:Y:S04]  /*1fca0*/  FADD.FTZ R43, R141, R43 ;  /* 0x0000002b8d2b7221 */ /* 0x000fe80000010000 */
[----:B------:R-:W-:Y:S01]  /*1fcb0*/  FADD.FTZ R137, R137, R43 ;  /* 0x0000002b89897221 */ /* 0x000fe20000010000 */
[----:B----4-:R-:W-:Y:S02]  /*1fcc0*/  @!P3 HADD2 R63, -R15.H0_H0, -RZ.H0_H0 ;  /* 0xa00000ff0f3fb230 */ /* 0x010fe40000000900 */
[----:B---3--:R-:W-:Y:S03]  /*1fcd0*/  @!P6 HADD2 R146, -R14.H0_H0, -RZ.H0_H0 ;  /* 0xa00000ff0e92e230 */ /* 0x008fe60000000900 */
[----:B------:R-:W-:Y:S01]  /*1fce0*/  PRMT R151, R63, 0x7610, R151 ;  /* 0x000076103f977816 */ /* 0x000fe20000000097 */
[----:B------:R1:W-:Y:S01]  /*1fcf0*/  @!P3 STL.S16 [R1+0xbc], R63 ;  /* 0x0000bc3f0100b387 */ /* 0x0003e20000100600 */
[----:B------:R-:W-:Y:S03]  /*1fd00*/  PRMT R42, R146, 0x7610, R42 ;  /* 0x00007610922a7816 */ /* 0x000fe6000000002a */
[----:B------:R2:W3:Y:S01]  /*1fd10*/  LDL.S16 R153, [R1+0xd8] ;  /* 0x0000d80001997983 */ /* 0x0004e20000100600 */
[----:B------:R-:W-:Y:S01]  /*1fd20*/  @!P3 PRMT R15, R151, 0x5410, RZ ;  /* 0x00005410970fb816 */ /* 0x000fe200000000ff */
[----:B------:R-:W-:Y:S01]  /*1fd30*/  IMAD.WIDE.U32 R150, R150, -0x2daee0ad, RZ ;  /* 0xd2511f5396967825 */ /* 0x000fe200078e00ff */
[----:B------:R-:W-:Y:S01]  /*1fd40*/  ISETP.GE.U32.AND P3, PT, R233, R24, PT ;  /* 0x00000018e900720c */ /* 0x000fe20003f66070 */
[----:B------:R4:W-:Y:S01]  /*1fd50*/  @!P6 STL.S16 [R1+0xa0], R146 ;  /* 0x0000a0920100e387 */ /* 0x0009e20000100600 */
[----:B------:R-:W-:Y:S01]  /*1fd60*/  @!P6 PRMT R14, R42, 0x5410, RZ ;  /* 0x000054102a0ee816 */ /* 0x000fe200000000ff */
[----:B------:R-:W-:Y:S01]  /*1fd70*/  FADD.FTZ R24, R145, R56 ;  /* 0x0000003891187221 */ /* 0x000fe20000010000 */
[----:B------:R-:W-:Y:S01]  /*1fd80*/  ISETP.GE.U32.AND P6, PT, R233, R26, PT ;  /* 0x0000001ae900720c */ /* 0x000fe20003fc6070 */
[----:B-----5:R2:W5:Y:S01]  /*1fd90*/  LDL.S16 R155, [R1+0xd4] ;  /* 0x0000d400019b7983 */ /* 0x0205620000100600 */
[----:B------:R-:W-:Y:S01]  /*1fda0*/  LOP3.LUT R42, R151, UR7, R160, 0x96, !PT ;  /* 0x00000007972a7c12 */ /* 0x000fe2000f8e96a0 */
[----:B------:R-:W-:Y:S01]  /*1fdb0*/  FADD.FTZ R26, R143, R57 ;  /* 0x000000398f1a7221 */ /* 0x000fe20000010000 */
[----:B------:R-:W-:Y:S01]  /*1fdc0*/  PRMT R56, R0, 0x7632, R56 ;  /* 0x0000763200387816 */ /* 0x000fe20000000038 */
[----:B------:R2:W2:Y:S01]  /*1fdd0*/  LDL.S16 R152, [R1+0xd0] ;  /* 0x0000d00001987983 */ /* 0x0004a20000100600 */
[----:B------:R-:W-:Y:S03]  /*1fde0*/  @!P4 HADD2 R133, -R25.H0_H0, -RZ.H0_H0 ;  /* 0xa00000ff1985c230 */ /* 0x000fe60000000900 */
[----:B------:R-:W-:Y:S02]  /*1fdf0*/  STG.E.U16 [R178.64+0x12], R14 ;  /* 0x0000120eb2007986 */ /* 0x000fe4000c101526 */
[----:B------:R-:W-:Y:S02]  /*1fe00*/  PRMT R145, R133, 0x7610, R145 ;  /* 0x0000761085917816 */ /* 0x000fe40000000091 */
[----:B------:R4:W-:Y:S01]  /*1fe10*/  @!P4 STL.S16 [R1+0xb0], R133 ;  /* 0x0000b0850100c387 */ /* 0x0009e20000100600 */
[----:B-1----:R-:W1:Y:S03]  /*1fe20*/  MUFU.EX2 R63, R60 ;  /* 0x0000003c003f7308 */ /* 0x002e660000000800 */
[----:B------:R-:W-:Y:S04]  /*1fe30*/  STG.E.U16 [R178.64+0x10], R15 ;  /* 0x0000100fb2007986 */ /* 0x000fe8000c101526 */
[----:B----4-:R4:W4:Y:S01]  /*1fe40*/  LDL.S16 R146, [R1+0xb8] ;  /* 0x0000b80001927983 */ /* 0x0109220000100600 */
[----:B-1----:R-:W-:Y:S01]  /*1fe50*/  F2FP.PACK_AB R57, R61, R63 ;  /* 0x0000003f3d39723e */ /* 0x002fe200000000ff */
[--C-:B------:R-:W-:Y:S01]  /*1fe60*/  FADD.FTZ R60, R144, R24.reuse ;  /* 0x00000018903c7221 */ /* 0x100fe20000010000 */
[----:B------:R-:W-:Y:S01]  /*1fe70*/  PRMT R24, R25, 0x7632, R24 ;  /* 0x0000763219187816 */ /* 0x000fe20000000018 */
[----:B------:R-:W-:Y:S01]  /*1fe80*/  FADD.FTZ R133, R142, R26 ;  /* 0x0000001a8e857221 */ /* 0x000fe20000010000 */
[C---:B------:R-:W-:Y:S01]  /*1fe90*/  LOP3.LUT R26, R42.reuse, 0xff, RZ, 0xc0, !PT ;  /* 0x000000ff2a1a7812 */ /* 0x040fe200078ec0ff */
[----:B------:R-:W-:Y:S01]  /*1fea0*/  FADD.FTZ R43, R63, R59 ;  /* 0x0000003b3f2b7221 */ /* 0x000fe20000010000 */
[----:B------:R-:W-:Y:S01]  /*1feb0*/  PRMT R143, R25, 0x5410, R24 ;  /* 0x00005410198f7816 */ /* 0x000fe20000000018 */
[----:B------:R-:W-:Y:S01]  /*1fec0*/  MUFU.EX2 R59, R221 ;  /* 0x000000dd003b7308 */ /* 0x000fe20000000800 */
[----:B------:R-:W-:Y:S01]  /*1fed0*/  @!P4 PRMT R25, R145, 0x5410, RZ ;  /* 0x000054109119c816 */ /* 0x000fe200000000ff */
[----:B------:R-:W-:Y:S01]  /*1fee0*/  FADD.FTZ R141, R61, R43 ;  /* 0x0000002b3d8d7221 */ /* 0x000fe20000010000 */
[----:B------:R-:W-:Y:S02]  /*1fef0*/  ISETP.GE.U32.AND P4, PT, R233, R26, PT ;  /* 0x0000001ae900720c */ /* 0x000fe40003f86070 */
[----:B------:R-:W-:Y:S01]  /*1ff00*/  LOP3.LUT R26, R42, 0xffff, RZ, 0xc0, !PT ;  /* 0x0000ffff2a1a7812 */ /* 0x000fe200078ec0ff */
[----:B------:R-:W-:Y:S01]  /*1ff10*/  STG.E.U16 [R174.64+0x20], R25 ;  /* 0x00002019ae007986 */ /* 0x000fe2000c101526 */
[----:B------:R-:W-:Y:S02]  /*1ff20*/  SHF.R.U32.HI R43, RZ, 0x10, R42 ;  /* 0x00000010ff2b7819 */ /* 0x000fe4000001162a */
[----:B------:R-:W-:Y:S02]  /*1ff30*/  SHF.R.U32.HI R26, RZ, 0x8, R26 ;  /* 0x00000008ff1a7819 */ /* 0x000fe4000001161a */
[----:B------:R-:W-:Y:S02]  /*1ff40*/  LOP3.LUT R43, R43, 0xff, RZ, 0xc0, !PT ;  /* 0x000000ff2b2b7812 */ /* 0x000fe400078ec0ff */
[----:B------:R-:W-:Y:S02]  /*1ff50*/  LOP3.LUT R26, R26, 0xffff, RZ, 0xc0, !PT ;  /* 0x0000ffff1a1a7812 */ /* 0x000fe400078ec0ff */
[----:B------:R-:W-:Y:S02]  /*1ff60*/  SHF.R.U32.HI R42, RZ, 0x18, R42 ;  /* 0x00000018ff2a7819 */ /* 0x000fe4000001162a */
[----:B------:R-:W-:Y:S02]  /*1ff70*/  PRMT R61, R58, 0x7632, R61 ;  /* 0x000076323a3d7816 */ /* 0x000fe4000000003d */
[----:B------:R-:W-:Y:S01]  /*1ff80*/  PRMT R63, R62, 0x7632, R63 ;  /* 0x000076323e3f7816 */ /* 0x000fe2000000003f */
[----:B---3--:R-:W-:Y:S05]  /*1ff90*/  @!P5 HADD2 R153, -R24.H0_H0, -RZ.H0_H0 ;  /* 0xa00000ff1899d230 */ /* 0x008fea0000000900 */
[----:B------:R-:W-:Y:S01]  /*1ffa0*/  PRMT R142, R153, 0x7610, R142 ;  /* 0x00007610998e7816 */ /* 0x000fe2000000008e */
[----:B------:R1:W-:Y:S01]  /*1ffb0*/  @!P5 STL.S16 [R1+0xd8], R153 ;  /* 0x0000d8990100d387 */ /* 0x0003e20000100600 */
[----:B-----5:R-:W-:Y:S02]  /*1ffc0*/  @!P6 HADD2 R155, -R27.H0_H0, -RZ.H0_H0 ;  /* 0xa00000ff1b9be230 */ /* 0x020fe40000000900 */
[----:B------:R-:W-:Y:S01]  /*1ffd0*/  @!P5 PRMT R24, R142, 0x5410, RZ ;  /* 0x000054108e18d816 */ /* 0x000fe200000000ff */
[----:B------:R3:W5:Y:S01]  /*1ffe0*/  LDL.S16 R145, [R1+0xb4] ;  /* 0x0000b40001917983 */ /* 0x0007620000100600 */
[----:B------:R-:W-:Y:S02]  /*1fff0*/  ISETP.GE.U32.AND P5, PT, R233, R26, PT ;  /* 0x0000001ae900720c */ /* 0x000fe40003fa6070 */
[----:B------:R-:W-:Y:S01]  /*20000*/  PRMT R144, R155, 0x7610, R144 ;  /* 0x000076109b907816 */ /* 0x000fe20000000090 */
[----:B------:R-:W-:Y:S01]  /*20010*/  @!P6 STL.S16 [R1+0xd4], R155 ;  /* 0x0000d49b0100e387 */ /* 0x000fe20000100600 */
[C---:B------:R-:W-:Y:S03]  /*20020*/  PRMT R26, R27.reuse, 0x7632, R26 ;  /* 0x000076321b1a7816 */ /* 0x040fe6000000001a */
[----:B------:R-:W-:Y:S01]  /*20030*/  STG.E.U16 [R174.64+0x22], R24 ;  /* 0x00002218ae007986 */ /* 0x000fe2000c101526 */
[----:B------:R-:W-:Y:S01]  /*20040*/  PRMT R142, R27, 0x5410, R26 ;  /* 0x000054101b8e7816 */ /* 0x000fe2000000001a */
[----:B--2---:R-:W-:Y:S01]  /*20050*/  @!P3 HADD2 R152, -R26.H0_H0, -RZ.H0_H0 ;  /* 0xa00000ff1a98b230 */ /* 0x004fe20000000900 */
[----:B------:R-:W-:Y:S02]  /*20060*/  @!P6 PRMT R27, R144, 0x5410, RZ ;  /* 0x00005410901be816 */ /* 0x000fe400000000ff */
[----:B------:R-:W-:Y:S01]  /*20070*/  ISETP.GE.U32.AND P6, PT, R233, R43, PT ;  /* 0x0000002be900720c */ /* 0x000fe20003fc6070 */
[----:B------:R3:W2:Y:S01]  /*20080*/  LDL.S16 R144, [R1+0x9c] ;  /* 0x00009c0001907983 */ /* 0x0006a20000100600 */
[----:B------:R-:W-:Y:S03]  /*20090*/  PRMT R43, R152, 0x7610, R43 ;  /* 0x00007610982b7816 */ /* 0x000fe6000000002b */
[----:B------:R3:W-:Y:S01]  /*200a0*/  @!P3 STL.S16 [R1+0xd0], R152 ;  /* 0x0000d0980100b387 */ /* 0x0007e20000100600 */
[----:B------:R-:W-:Y:S01]  /*200b0*/  @!P3 PRMT R26, R43, 0x5410, RZ ;  /* 0x000054102b1ab816 */ /* 0x000fe200000000ff */
[----:B----4-:R-:W-:Y:S01]  /*200c0*/  @!P4 HADD2 R146, -R0.H0_H0, -RZ.H0_H0 ;  /* 0xa00000ff0092c230 */ /* 0x010fe20000000900 */
[----:B------:R-:W-:Y:S01]  /*200d0*/  ISETP.GE.U32.AND P3, PT, R233, R2, PT ;  /* 0x00000002e900720c */ /* 0x000fe20003f66070 */
[----:B------:R4:W4:Y:S01]  /*200e0*/  LDL.S16 R157, [R1+0x98] ;  /* 0x00009800019d7983 */ /* 0x0009220000100600 */
[----:B------:R-:W-:Y:S01]  /*200f0*/  LOP3.LUT R2, R46, 0xffff, RZ, 0xc0, !PT ;  /* 0x0000ffff2e027812 */ /* 0x000fe200078ec0ff */
[----:B-1----:R-:W1:Y:S01]  /*20100*/  MUFU.EX2 R153, R220 ;  /* 0x000000dc00997308 */ /* 0x002e620000000800 */
[----:B------:R-:W-:Y:S01]  /*20110*/  PRMT R3, R146, 0x7610, R3 ;  /* 0x0000761092037816 */ /* 0x000fe20000000003 */
[----:B------:R1:W-:Y:S01]  /*20120*/  @!P4 STL.S16 [R1+0xb8], R146 ;  /* 0x0000b8920100c387 */ /* 0x0003e20000100600 */
[----:B------:R-:W-:Y:S03]  /*20130*/  SHF.R.U32.HI R2, RZ, 0x8, R2 ;  /* 0x00000008ff027819 */ /* 0x000fe60000011602 */
[----:B------:R-:W-:Y:S01]  /*20140*/  STG.E.U16 [R176.64+0x20], R27 ;  /* 0x0000201bb0007986 */ /* 0x000fe2000c101526 */
[----:B------:R-:W-:Y:S03]  /*20150*/  LOP3.LUT R2, R2, 0xffff, RZ, 0xc0, !PT ;  /* 0x0000ffff02027812 */ /* 0x000fe600078ec0ff */
[----:B------:R-:W-:Y:S01]  /*20160*/  STG.E.U16 [R176.64+0x22], R26 ;  /* 0x0000221ab0007986 */ /* 0x000fe2000c101526 */
[----:B------:R-:W-:Y:S10]  /*20170*/  MUFU.EX2 R43, R219 ;  /* 0x000000db002b7308 */ /* 0x000ff40000000800 */
[----:B---3--:R-:W3:Y:S01]  /*20180*/  MUFU.EX2 R152, R218 ;  /* 0x000000da00987308 */ /* 0x008ee20000000800 */
[----:B-1----:R-:W-:Y:S02]  /*20190*/  PRMT R146, R0, 0x5410, R56 ;  /* 0x0000541000927816 */ /* 0x002fe40000000038 */
[----:B------:R-:W-:Y:S02]  /*201a0*/  @!P4 PRMT R0, R3, 0x5410, RZ ;  /* 0x000054100300c816 */ /* 0x000fe400000000ff */
[----:B------:R-:W-:Y:S01]  /*201b0*/  ISETP.GE.U32.AND P4, PT, R233, R42, PT ;  /* 0x0000002ae900720c */ /* 0x000fe20003f86070 */
[----:B------:R1:W3:Y:S04]  /*201c0*/  LDL.S16 R3, [R1+0xac] ;  /* 0x0000ac0001037983 */ /* 0x0002e80000100600 */
[----:B------:R-:W-:Y:S01]  /*201d0*/  STG.E.U16 [R180.64+0x1e], R0 ;  /* 0x00001e00b4007986 */ /* 0x000fe2000c101526 */
[----:B-----5:R-:W-:Y:S05]  /*201e0*/  @!P5 HADD2 R145, -R56.H0_H0, -RZ.H0_H0 ;  /* 0xa00000ff3891d230 */ /* 0x020fea0000000900 */
[----:B------:R-:W-:Y:S01]  /*201f0*/  PRMT R147, R145, 0x7610, R147 ;  /* 0x0000761091937816 */ /* 0x000fe20000000093 */
[----:B------:R-:W-:Y:S03]  /*20200*/  @!P5 STL.S16 [R1+0xb4], R145 ;  /* 0x0000b4910100d387 */ /* 0x000fe60000100600 */
[----:B------:R-:W-:Y:S01]  /*20210*/  @!P5 PRMT R56, R147, 0x5410, RZ ;  /* 0x000054109338d816 */ /* 0x000fe200000000ff */
[----:B------:R1:W5:Y:S01]  /*20220*/  LDL.S16 R155, [R1+0xcc] ;  /* 0x0000cc00019b7983 */ /* 0x0003620000100600 */
[----:B------:R-:W-:Y:S02]  /*20230*/  PRMT R147, R58, 0x5410, R61 ;  /* 0x000054103a937816 */ /* 0x000fe4000000003d */
[C---:B------:R-:W-:Y:S01]  /*20240*/  ISETP.GE.U32.AND P5, PT, R233.reuse, R2, PT ;  /* 0x00000002e900720c */ /* 0x040fe20003fa6070 */
[----:B--2---:R-:W-:Y:S01]  /*20250*/  @!P6 HADD2 R144, -R58.H0_H0, -RZ.H0_H0 ;  /* 0xa00000ff3a90e230 */ /* 0x004fe20000000900 */
[----:B------:R-:W-:Y:S01]  /*20260*/  SHF.R.U32.HI R2, RZ, 0x10, R46 ;  /* 0x00000010ff027819 */ /* 0x000fe2000001162e */
[----:B------:R2:W-:Y:S03]  /*20270*/  STG.E.U16 [R180.64+0x20], R56 ;  /* 0x00002038b4007986 */ /* 0x0005e6000c101526 */
[----:B------:R-:W-:Y:S01]  /*20280*/  PRMT R42, R144, 0x7610, R42 ;  /* 0x00007610902a7816 */ /* 0x000fe2000000002a */
[----:B------:R-:W-:Y:S01]  /*20290*/  @!P6 STL.S16 [R1+0x9c], R144 ;  /* 0x00009c900100e387 */ /* 0x000fe20000100600 */
[----:B------:R-:W-:Y:S01]  /*202a0*/  LOP3.LUT R2, R2, 0xff, RZ, 0xc0, !PT ;  /* 0x000000ff02027812 */ /* 0x000fe200078ec0ff */
[----:B----4-:R-:W-:Y:S01]  /*202b0*/  @!P4 HADD2 R157, -R61.H0_H0, -RZ.H0_H0 ;  /* 0xa00000ff3d9dc230 */ /* 0x010fe20000000900 */
[----:B------:R-:W-:Y:S01]  /*202c0*/  @!P6 PRMT R58, R42, 0x5410, RZ ;  /* 0x000054102a3ae816 */ /* 0x000fe200000000ff */
[----:B------:R1:W4:Y:S01]  /*202d0*/  LDL.S16 R28, [R1+0xc8] ;  /* 0x0000c800011c7983 */ /* 0x0003220000100600 */
[----:B------:R-:W-:Y:S01]  /*202e0*/  ISETP.GE.U32.AND P6, PT, R233, R2, PT ;  /* 0x00000002e900720c */ /* 0x000fe20003fc6070 */
[----:B------:R1:W-:Y:S01]  /*202f0*/  MUFU.EX2 R42, R135 ;  /* 0x00000087002a7308 */ /* 0x0003e20000000800 */
[----:B------:R-:W-:Y:S01]  /*20300*/  PRMT R29, R157, 0x7610, R29 ;  /* 0x000076109d1d7816 */ /* 0x000fe2000000001d */
[----:B------:R3:W-:Y:S01]  /*20310*/  @!P4 STL.S16 [R1+0x98], R157 ;  /* 0x0000989d0100c387 */ /* 0x0007e20000100600 */
[----:B------:R-:W-:Y:S01]  /*20320*/  FADD.FTZ R2, R153, R60 ;  /* 0x0000003c99027221 */ /* 0x000fe20000010000 */
[----:B------:R-:W-:Y:S02]  /*20330*/  F2FP.PACK_AB R60, R59, R153 ;  /* 0x000000993b3c723e */ /* 0x000fe400000000ff */
[----:B------:R-:W-:Y:S01]  /*20340*/  @!P4 PRMT R61, R29, 0x5410, RZ ;  /* 0x000054101d3dc816 */ /* 0x000fe200000000ff */
[----:B------:R-:W-:Y:S03]  /*20350*/  STG.E.U16 [R178.64+0x20], R58 ;  /* 0x0000203ab2007986 */ /* 0x000fe6000c101526 */
[----:B------:R3:W-:Y:S01]  /*20360*/  MUFU.EX2 R29, R140 ;  /* 0x0000008c001d7308 */ /* 0x0007e20000000800 */
[----:B------:R-:W-:Y:S01]  /*20370*/  STG.E.U16 [R178.64+0x22], R61 ;  /* 0x0000223db2007986 */ /* 0x000fe2000c101526 */
[----:B--2---:R-:W-:Y:S08]  /*20380*/  PRMT R56, R161, 0x7632, R56 ;  /* 0x00007632a1387816 */ /* 0x004ff00000000038 */
[----:B------:R-:W-:Y:S01]  /*20390*/  MUFU.EX2 R145, R214 ;  /* 0x000000d600917308 */ /* 0x000fe20000000800 */
[----:B-1----:R-:W-:Y:S01]  /*203a0*/  FADD.FTZ R135, R59, R2 ;  /* 0x000000023b877221 */ /* 0x002fe20000010000 */
[----:B------:R-:W-:Y:S02]  /*203b0*/  SHF.R.U32.HI R2, RZ, 0x18, R46 ;  /* 0x00000018ff027819 */ /* 0x000fe4000001162e */
[----:B---3--:R-:W-:Y:S01]  /*203c0*/  F2FP.PACK_AB R59, R43, R152 ;  /* 0x000000982b3b723e */ /* 0x008fe200000000ff */
[----:B------:R1:W2:Y:S01]  /*203d0*/  LDL.S16 R157, [R1+0xc4] ;  /* 0x0000c400019d7983 */ /* 0x0002a20000100600 */
[----:B------:R-:W-:Y:S01]  /*203e0*/  ISETP.GE.U32.AND P4, PT, R233, R2, PT ;  /* 0x00000002e900720c */ /* 0x000fe20003f86070 */
[----:B------:R-:W-:Y:S01]  /*203f0*/  @!P3 HADD2 R3, -R62.H0_H0, -RZ.H0_H0 ;  /* 0xa00000ff3e03b230 */ /* 0x000fe20000000900 */
[--C-:B------:R-:W-:Y:S01]  /*20400*/  FADD.FTZ R2, R152, R133.reuse ;  /* 0x0000008598027221 */ /* 0x100fe20000010000 */
[----:B------:R-:W-:Y:S01]  /*20410*/  PRMT R133, R132, 0x7632, R133 ;  /* 0x0000763284857816 */ /* 0x000fe20000000085 */
[----:B------:R-:W3:Y:S01]  /*20420*/  MUFU.EX2 R144, R215 ;  /* 0x000000d700907308 */ /* 0x000ee20000000800 */
[----:B------:R-:W-:Y:S01]  /*20430*/  PRMT R140, R62, 0x5410, R63 ;  /* 0x000054103e8c7816 */ /* 0x000fe2000000003f */
[----:B------:R1:W-:Y:S01]  /*20440*/  @!P3 STL.S16 [R1+0xac], R3 ;  /* 0x0000ac030100b387 */ /* 0x0003e20000100600 */
[----:B------:R-:W-:Y:S01]  /*20450*/  PRMT R153, R3, 0x7610, R153 ;  /* 0x0000761003997816 */ /* 0x000fe20000000099 */
[----:B------:R-:W-:Y:S01]  /*20460*/  FADD.FTZ R43, R43, R2 ;  /* 0x000000022b2b7221 */ /* 0x000fe20000010000 */
[----:B------:R-:W-:Y:S02]  /*20470*/  LOP3.LUT R2, R150, 0xffff, RZ, 0xc0, !PT ;  /* 0x0000ffff96027812 */ /* 0x000fe400078ec0ff */
[----:B------:R-:W-:Y:S02]  /*20480*/  @!P3 PRMT R62, R153, 0x5410, RZ ;  /* 0x00005410993eb816 */ /* 0x000fe400000000ff */
[----:B------:R-:W-:Y:S01]  /*20490*/  SHF.R.U32.HI R2, RZ, 0x8, R2 ;  /* 0x00000008ff027819 */ /* 0x000fe20000011602 */
[----:B------:R-:W-:Y:S02]  /*204a0*/  MUFU.EX2 R153, R224 ;  /* 0x000000e000997308 */ /* 0x000fe40000000800 */
[----:B------:R1:W-:Y:S01]  /*204b0*/  STG.E.U16 [R174.64+0x30], R62 ;  /* 0x0000303eae007986 */ /* 0x0003e2000c101526 */
[----:B------:R-:W-:Y:S02]  /*204c0*/  LOP3.LUT R2, R2, 0xffff, RZ, 0xc0, !PT ;  /* 0x0000ffff02027812 */ /* 0x000fe400078ec0ff */
[----:B---3--:R-:W-:Y:S02]  /*204d0*/  F2FP.PACK_AB R168, R144, R145 ;  /* 0x0000009190a8723e */ /* 0x008fe400000000ff */
[----:B-1----:R-:W-:Y:S04]  /*204e0*/  LOP3.LUT R3, R150, 0xff, RZ, 0xc0, !PT ;  /* 0x000000ff96037812 */ /* 0x002fe800078ec0ff */
[----:B------:R-:W-:Y:S01]  /*204f0*/  ISETP.GE.U32.AND P3, PT, R233, R3, PT ;  /* 0x00000003e900720c */ /* 0x000fe20003f66070 */
[----:B------:R-:W-:Y:S04]  /*20500*/  FADD.FTZ R3, R145, R137 ;  /* 0x0000008991037221 */ /* 0x000fe80000010000 */
[----:B------:R-:W-:Y:S01]  /*20510*/  FADD.FTZ R144, R144, R3 ;  /* 0x0000000390907221 */ /* 0x000fe20000010000 */
[----:B------:R-:W-:Y:S02]  /*20520*/  F2FP.PACK_AB R3, R29, R42 ;  /* 0x0000002a1d03723e */ /* 0x000fe400000000ff */
[----:B------:R-:W-:Y:S01]  /*20530*/  PRMT R62, R59, 0x7632, R62 ;  /* 0x000076323b3e7816 */ /* 0x000fe2000000003e */
[----:B-----5:R-:W-:Y:S05]  /*20540*/  @!P5 HADD2 R155, -R63.H0_H0, -RZ.H0_H0 ;  /* 0xa00000ff3f9bd230 */ /* 0x020fea0000000900 */
[----:B------:R-:W-:Y:S01]  /*20550*/  PRMT R152, R155, 0x7610, R152 ;  /* 0x000076109b987816 */ /* 0x000fe20000000098 */
[----:B------:R1:W-:Y:S03]  /*20560*/  @!P5 STL.S16 [R1+0xcc], R155 ;  /* 0x0000cc9b0100d387 */ /* 0x0003e60000100600 */
[----:B------:R-:W-:Y:S02]  /*20570*/  @!P5 PRMT R63, R152, 0x5410, RZ ;  /* 0x00005410983fd816 */ /* 0x000fe400000000ff */
[----:B------:R-:W-:Y:S01]  /*20580*/  ISETP.GE.U32.AND P5, PT, R233, R2, PT ;  /* 0x00000002e900720c */ /* 0x000fe20003fa6070 */
[----:B------:R-:W-:Y:S01]  /*20590*/  MUFU.EX2 R152, R228 ;  /* 0x000000e400987308 */ /* 0x000fe20000000800 */
[----:B------:R-:W-:Y:S01]  /*205a0*/  SHF.R.U32.HI R2, RZ, 0x10, R150 ;  /* 0x00000010ff027819 */ /* 0x000fe20000011696 */
[----:B----4-:R-:W-:Y:S01]  /*205b0*/  @!P6 HADD2 R28, -R132.H0_H0, -RZ.H0_H0 ;  /* 0xa00000ff841ce230 */ /* 0x010fe20000000900 */
[----:B------:R3:W-:Y:S02]  /*205c0*/  STG.E.U16 [R174.64+0x32], R63 ;  /* 0x0000323fae007986 */ /* 0x0007e4000c101526 */
[----:B------:R-:W-:Y:S02]  /*205d0*/  LOP3.LUT R2, R2, 0xff, RZ, 0xc0, !PT ;  /* 0x000000ff02027812 */ /* 0x000fe400078ec0ff */
[----:B------:R-:W-:Y:S01]  /*205e0*/  PRMT R156, R28, 0x7610, R156 ;  /* 0x000076101c9c7816 */ /* 0x000fe2000000009c */
[----:B------:R4:W-:Y:S02]  /*205f0*/  @!P6 STL.S16 [R1+0xc8], R28 ;  /* 0x0000c81c0100e387 */ /* 0x0009e40000100600 */
[----:B-1----:R-:W1:Y:S01]  /*20600*/  MUFU.EX2 R155, R227 ;  /* 0x000000e3009b7308 */ /* 0x002e620000000800 */
[----:B---3--:R-:W-:Y:S01]  /*20610*/  PRMT R63, R60, 0x7632, R63 ;  /* 0x000076323c3f7816 */ /* 0x008fe2000000003f */
[----:B--2---:R-:W-:Y:S01]  /*20620*/  @!P4 HADD2 R157, -R133.H0_H0, -RZ.H0_H0 ;  /* 0xa00000ff859dc230 */ /* 0x004fe20000000900 */
[----:B----4-:R-:W-:Y:S01]  /*20630*/  FADD.FTZ R28, R42, R141 ;  /* 0x0000008d2a1c7221 */ /* 0x010fe20000010000 */
[----:B------:R-:W-:Y:S02]  /*20640*/  PRMT R141, R132, 0x5410, R133 ;  /* 0x00005410848d7816 */ /* 0x000fe40000000085 */
[----:B------:R-:W-:Y:S01]  /*20650*/  @!P6 PRMT R132, R156, 0x5410, RZ ;  /* 0x000054109c84e816 */ /* 0x000fe200000000ff */
[----:B------:R2:W-:Y:S01]  /*20660*/  @!P4 STL.S16 [R1+0xc4], R157 ;  /* 0x0000c49d0100c387 */ /* 0x0005e20000100600 */
[----:B------:R-:W-:Y:S01]  /*20670*/  PRMT R145, R157, 0x7610, R145 ;  /* 0x000076109d917816 */ /* 0x000fe20000000091 */
[----:B------:R-:W-:Y:S01]  /*20680*/  FADD.FTZ R137, R29, R28 ;  /* 0x0000001c1d897221 */ /* 0x000fe20000010000 */
[----:B------:R-:W-:Y:S01]  /*20690*/  ISETP.GE.U32.AND P6, PT, R233, R2, PT ;  /* 0x00000002e900720c */ /* 0x000fe20003fc6070 */
[----:B------:R3:W4:Y:S01]  /*206a0*/  LDL.S16 R196, [R1+0xe8] ;  /* 0x0000e80001c47983 */ /* 0x0007220000100600 */
[----:B------:R-:W-:Y:S01]  /*206b0*/  SHF.R.U32.HI R2, RZ, 0x18, R150 ;  /* 0x00000018ff027819 */ /* 0x000fe20000011696 */
[----:B-1----:R-:W-:Y:S01]  /*206c0*/  FADD.FTZ R12, R155, R135 ;  /* 0x000000879b0c7221 */ /* 0x002fe20000010000 */
[----:B------:R-:W-:Y:S01]  /*206d0*/  @!P4 PRMT R133, R145, 0x5410, RZ ;  /* 0x000054109185c816 */ /* 0x000fe200000000ff */
[----:B------:R3:W5:Y:S01]  /*206e0*/  LDL.S16 R195, [R1+0xe4] ;  /* 0x0000e40001c37983 */ /* 0x0007620000100600 */
[----:B------:R-:W-:Y:S01]  /*206f0*/  ISETP.GE.U32.AND P4, PT, R233, R2, PT ;  /* 0x00000002e900720c */ /* 0x000fe20003f86070 */
[C---:B------:R-:W-:Y:S01]  /*20700*/  FADD.FTZ R185, R152.reuse, R12 ;  /* 0x0000000c98b97221 */ /* 0x040fe20000010000 */
[----:B------:R-:W-:Y:S01]  /*20710*/  LOP3.LUT R2, R235, UR31, RZ, 0x3c, !PT ;  /* 0x0000001feb027c12 */ /* 0x000fe2000f8e3cff */
[----:B------:R3:W3:Y:S01]  /*20720*/  LDL.S16 R187, [R1+0xe0] ;  /* 0x0000e00001bb7983 */ /* 0x0006e20000100600 */
[----:B------:R-:W-:Y:S01]  /*20730*/  F2FP.PACK_AB R169, R152, R155 ;  /* 0x0000009b98a9723e */ /* 0x000fe200000000ff */
[----:B------:R-:W1:Y:S02]  /*20740*/  MUFU.EX2 R145, R226 ;  /* 0x000000e200917308 */ /* 0x000e640000000800 */
[----:B------:R3:W3:Y:S04]  /*20750*/  LDL.S16 R186, [R1+0xdc] ;  /* 0x0000dc0001ba7983 */ /* 0x0006e80000100600 */
[----:B------:R-:W-:Y:S04]  /*20760*/  STG.E.U16 [R176.64+0x32], R133 ;  /* 0x00003285b0007986 */ /* 0x000fe8000c101526 */
[----:B------:R-:W1:Y:S01]  /*20770*/  MUFU.EX2 R135, R222 ;  /* 0x000000de00877308 */ /* 0x000e620000000800 */
[----:B--2---:R-:W-:Y:S01]  /*20780*/  IMAD.WIDE.U32 R156, R2, -0x326172a9, RZ ;  /* 0xcd9e8d57029c7825 */ /* 0x004fe200078e00ff */
[----:B------:R-:W-:Y:S03]  /*20790*/  STG.E.U16 [R176.64+0x30], R132 ;  /* 0x00003084b0007986 */ /* 0x000fe6000c101526 */
[----:B------:R-:W-:Y:S01]  /*207a0*/  FADD.FTZ R2, R153, R43 ;  /* 0x0000002b99027221 */ /* 0x000fe20000010000 */
[----:B------:R-:W-:Y:S01]  /*207b0*/  LOP3.LUT R28, R157, UR29, R162, 0x96, !PT ;  /* 0x0000001d9d1c7c12 */ /* 0x000fe2000f8e96a2 */
[----:B------:R-:W-:Y:S01]  /*207c0*/  IMAD.MOV.U32 R162, RZ, RZ, R164 ;  /* 0x000000ffffa27224 */ /* 0x000fe200078e00a4 */
[----:B------:R-:W-:Y:S03]  /*207d0*/  LOP3.LUT R12, R183, UR33, R156, 0x96, !PT ;  /* 0x00000021b70c7c12 */ /* 0x000fe6000f8e969c */
[----:B------:R-:W-:Y:S01]  /*207e0*/  IMAD.WIDE.U32 R28, R28, -0x2daee0ad, RZ ;  /* 0xd2511f531c1c7825 */ /* 0x000fe200078e00ff */
[C---:B-1----:R-:W-:Y:S03]  /*207f0*/  F2FP.PACK_AB R170, R145.reuse, R153 ;  /* 0x0000009991aa723e */ /* 0x042fe600000000ff */
[----:B------:R-:W-:Y:S01]  /*20800*/  FADD.FTZ R198, R145, R2 ;  /* 0x0000000291c67221 */ /* 0x000fe20000010000 */
[----:B------:R-:W-:Y:S01]  /*20810*/  LOP3.LUT R42, R29, UR4, R240, 0x96, !PT ;  /* 0x000000041d2a7c12 */ /* 0x000fe2000f8e96f0 */
[----:B------:R-:W-:Y:S01]  /*20820*/  IMAD.WIDE.U32 R12, R12, -0x2daee0ad, RZ ;  /* 0xd2511f530c0c7825 */ /* 0x000fe200078e00ff */
[----:B------:R-:W1:Y:S03]  /*20830*/  MUFU.EX2 R29, R223 ;  /* 0x000000df001d7308 */ /* 0x000e660000000800 */
[----:B------:R-:W-:Y:S01]  /*20840*/  IMAD.WIDE.U32 R42, R42, -0x326172a9, RZ ;  /* 0xcd9e8d572a2a7825 */ /* 0x000fe200078e00ff */
[----:B------:R-:W-:Y:S04]  /*20850*/  LOP3.LUT R13, R13, UR28, R28, 0x96, !PT ;  /* 0x0000001c0d0d7c12 */ /* 0x000fe8000f8e961c */
[----:B------:R-:W-:Y:S02]  /*20860*/  LOP3.LUT R14, R43, UR30, R182, 0x96, !PT ;  /* 0x0000001e2b0e7c12 */ /* 0x000fe4000f8e96b6 */
[----:B------:R-:W-:Y:S03]  /*20870*/  MUFU.EX2 R28, R158 ;  /* 0x0000009e001c7308 */ /* 0x000fe60000000800 */
[----:B------:R-:W-:Y:S05]  /*20880*/  IMAD.WIDE.U32 R14, R14, -0x2daee0ad, RZ ;  /* 0xd2511f530e0e7825 */ /* 0x000fea00078e00ff */
[----:B------:R-:W-:Y:S01]  /*20890*/  LOP3.LUT R2, R15, UR35, R12, 0x96, !PT ;  /* 0x000000230f027c12 */ /* 0x000fe2000f8e960c */
[----:B------:R-:W-:Y:S01]  /*208a0*/  IMAD.WIDE.U32 R12, R13, -0x326172a9, RZ ;  /* 0xcd9e8d570d0c7825 */ /* 0x000fe200078e00ff */
[----:B------:R-:W2:Y:S04]  /*208b0*/  MUFU.EX2 R15, R159 ;  /* 0x0000009f000f7308 */ /* 0x000ea80000000800 */
[----:B------:R-:W-:Y:S01]  /*208c0*/  LOP3.LUT R42, R13, UR32, R42, 0x96, !PT ;  /* 0x000000200d2a7c12 */ /* 0x000fe2000f8e962a */
[----:B------:R-:W-:Y:S04]  /*208d0*/  FADD.FTZ R13, R135, R144 ;  /* 0x00000090870d7221 */ /* 0x000fe80000010000 */
[----:B------:R-:W-:Y:S04]  /*208e0*/  IMAD.WIDE.U32 R164, R42, -0x2daee0ad, RZ ;  /* 0xd2511f532aa47825 */ /* 0x000fe800078e00ff */
[----:B-1----:R-:W-:Y:S01]  /*208f0*/  FADD.FTZ R197, R29, R13 ;  /* 0x0000000d1dc57221 */ /* 0x002fe20000010000 */
[----:B------:R-:W-:Y:S05]  /*20900*/  LOP3.LUT R152, R165, UR34, R14, 0x96, !PT ;  /* 0x00000022a5987c12 */ /* 0x000fea000f8e960e */
[----:B------:R-:W-:Y:S01]  /*20910*/  IMAD.WIDE.U32 R152, R152, -0x326172a9, RZ ;  /* 0xcd9e8d5798987825 */ /* 0x000fe200078e00ff */
[----:B--2---:R-:W-:Y:S03]  /*20920*/  F2FP.PACK_AB R171, R15, R28 ;  /* 0x0000001c0fab723e */ /* 0x004fe600000000ff */
[----:B------:R-:W-:Y:S01]  /*20930*/  IMAD.WIDE.U32 R158, R2, -0x326172a9, RZ ;  /* 0xcd9e8d57029e7825 */ /* 0x000fe200078e00ff */
[----:B------:R-:W-:Y:S02]  /*20940*/  F2FP.PACK_AB R2, R29, R135 ;  /* 0x000000871d02723e */ /* 0x000fe400000000ff */
[----:B------:R-:W-:Y:S02]  /*20950*/  PRMT R135, R134, 0x7632, R135 ;  /* 0x0000763286877816 */ /* 0x000fe40000000087 */
[----:B------:R-:W-:Y:S01]  /*20960*/  LOP3.LUT R165, R159, UR5, R12, 0x96, !PT ;  /* 0x000000059fa57c12 */ /* 0x000fe2000f8e960c */
[----:B------:R-:W-:Y:S01]  /*20970*/  FADD.FTZ R12, R28, R137 ;  /* 0x000000891c0c7221 */ /* 0x000fe20000010000 */
[----:B------:R-:W-:Y:S02]  /*20980*/  PRMT R144, R134, 0x5410, R135 ;  /* 0x0000541086907816 */ /* 0x000fe40000000087 */
[C---:B------:R-:W-:Y:S04]  /*20990*/  PRMT R137, R136.reuse, 0x7632, R137 ;  /* 0x0000763288897816 */ /* 0x040fe80000000089 */
[----:B------:R-:W-:Y:S01]  /*209a0*/  PRMT R145, R136, 0x5410, R137 ;  /* 0x0000541088917816 */ /* 0x000fe20000000089 */
[----:B----4-:R-:W-:Y:S02]  /*209b0*/  @!P3 HADD2 R196, -R134.H0_H0, -RZ.H0_H0 ;  /* 0xa00000ff86c4b230 */ /* 0x010fe40000000900 */
[----:B-----5:R-:W-:Y:S03]  /*209c0*/  @!P5 HADD2 R195, -R135.H0_H0, -RZ.H0_H0 ;  /* 0xa00000ff87c3d230 */ /* 0x020fe60000000900 */
[----:B------:R1:W-:Y:S01]  /*209d0*/  @!P3 STL.S16 [R1+0xe8], R196 ;  /* 0x0000e8c40100b387 */ /* 0x0003e20000100600 */
[----:B------:R-:W-:Y:S01]  /*209e0*/  PRMT R29, R196, 0x7610, R29 ;  /* 0x00007610c41d7816 */ /* 0x000fe2000000001d */
[----:B---3--:R-:W-:Y:S02]  /*209f0*/  @!P6 HADD2 R187, -R136.H0_H0, -RZ.H0_H0 ;  /* 0xa00000ff88bbe230 */ /* 0x008fe40000000900 */
[----:B------:R2:W-:Y:S01]  /*20a00*/  @!P5 STL.S16 [R1+0xe4], R195 ;  /* 0x0000e4c30100d387 */ /* 0x0005e20000100600 */
[----:B------:R-:W-:Y:S02]  /*20a10*/  @!P3 PRMT R134, R29, 0x5410, RZ ;  /* 0x000054101d86b816 */ /* 0x000fe400000000ff */
[----:B------:R-:W-:Y:S01]  /*20a20*/  PRMT R24, R195, 0x7610, R24 ;  /* 0x00007610c3187816 */ /* 0x000fe20000000018 */
[----:B------:R3:W-:Y:S01]  /*20a30*/  @!P6 STL.S16 [R1+0xe0], R187 ;  /* 0x0000e0bb0100e387 */ /* 0x0007e20000100600 */
[----:B------:R-:W-:Y:S01]  /*20a40*/  PRMT R14, R187, 0x7610, R14 ;  /* 0x00007610bb0e7816 */ /* 0x000fe2000000000e */
[----:B------:R-:W-:Y:S01]  /*20a50*/  @!P4 HADD2 R186, -R137.H0_H0, -RZ.H0_H0 ;  /* 0xa00000ff89bac230 */ /* 0x000fe20000000900 */
[----:B------:R-:W-:Y:S01]  /*20a60*/  @!P5 PRMT R135, R24, 0x5410, RZ ;  /* 0x000054101887d816 */ /* 0x000fe200000000ff */
[----:B------:R-:W-:Y:S01]  /*20a70*/  STG.E.U16 [R180.64+0x2e], R134 ;  /* 0x00002e86b4007986 */ /* 0x000fe2000c101526 */
[----:B------:R-:W-:Y:S02]  /*20a80*/  @!P6 PRMT R136, R14, 0x5410, RZ ;  /* 0x000054100e88e816 */ /* 0x000fe400000000ff */
[----:B------:R-:W-:Y:S01]  /*20a90*/  LOP3.LUT R24, R231, UR33, R156, 0x96, !PT ;  /* 0x00000021e7187c12 */ /* 0x000fe2000f8e969c */
[----:B------:R4:W-:Y:S04]  /*20aa0*/  @!P4 STL.S16 [R1+0xdc], R186 ;  /* 0x0000dcba0100c387 */ /* 0x0009e80000100600 */
[----:B------:R-:W-:Y:S01]  /*20ab0*/  IMAD.WIDE.U32 R24, R24, -0x2daee0ad, RZ ;  /* 0xd2511f5318187825 */ /* 0x000fe200078e00ff */
[----:B------:R4:W5:Y:S03]  /*20ac0*/  LDL.S16 R183, [R1+0x68] ;  /* 0x0000680001b77983 */ /* 0x0009660000100600 */
[----:B-1----:R-:W-:Y:S01]  /*20ad0*/  FADD.FTZ R196, R15, R12 ;  /* 0x0000000c0fc47221 */ /* 0x002fe20000010000 */
[----:B------:R-:W-:Y:S01]  /*20ae0*/  LOP3.LUT R12, R153, UR6, R158, 0x96, !PT ;  /* 0x00000006990c7c12 */ /* 0x000fe2000f8e969e */
[----:B------:R1:W5:Y:S01]  /*20af0*/  LDL.S16 R182, [R1+0x58] ;  /* 0x0000580001b67983 */ /* 0x0003620000100600 */
[----:B------:R-:W-:Y:S01]  /*20b00*/  PRMT R15, R186, 0x7610, R15 ;  /* 0x00007610ba0f7816 */ /* 0x000fe2000000000f */
[----:B--2---:R-:W-:Y:S01]  /*20b10*/  MUFU.EX2 R195, R239 ;  /* 0x000000ef00c37308 */ /* 0x004fe20000000800 */
[C---:B------:R-:W-:Y:S01]  /*20b20*/  LOP3.LUT R13, R12.reuse, 0xff, RZ, 0xc0, !PT ;  /* 0x000000ff0c0d7812 */ /* 0x040fe200078ec0ff */
[----:B------:R-:W-:Y:S01]  /*20b30*/  STG.E.U16 [R180.64+0x30], R135 ;  /* 0x00003087b4007986 */ /* 0x000fe2000c101526 */
[----:B------:R-:W-:Y:S02]  /*20b40*/  @!P4 PRMT R137, R15, 0x5410, RZ ;  /* 0x000054100f89c816 */ /* 0x000fe400000000ff */
[----:B------:R-:W-:Y:S01]  /*20b50*/  ISETP.GE.U32.AND P3, PT, R233, R13, PT ;  /* 0x0000000de900720c */ /* 0x000fe20003f66070 */
[----:B---3--:R1:W2:Y:S01]  /*20b60*/  LDL.S16 R187, [R1+0x64] ;  /* 0x0000640001bb7983 */ /* 0x0082a20000100600 */
[----:B------:R-:W-:Y:S03]  /*20b70*/  LOP3.LUT R13, R12, 0xffff, RZ, 0xc0, !PT ;  /* 0x0000ffff0c0d7812 */ /* 0x000fe600078ec0ff */
[----:B------:R3:W-:Y:S01]  /*20b80*/  STG.E.U16 [R178.64+0x30], R136 ;  /* 0x00003088b2007986 */ /* 0x0007e2000c101526 */
[----:B------:R-:W-:Y:S03]  /*20b90*/  SHF.R.U32.HI R13, RZ, 0x8, R13 ;  /* 0x00000008ff0d7819 */ /* 0x000fe6000001160d */
[----:B----4-:R1:W4:Y:S01]  /*20ba0*/  LDL.S16 R186, [R1+0x60] ;  /* 0x0000600001ba7983 */ /* 0x0103220000100600 */
[----:B------:R-:W-:Y:S03]  /*20bb0*/  LOP3.LUT R13, R13, 0xffff, RZ, 0xc0, !PT ;  /* 0x0000ffff0d0d7812 */ /* 0x000fe600078ec0ff */
[----:B------:R-:W-:Y:S01]  /*20bc0*/  STG.E.U16 [R178.64+0x32], R137 ;  /* 0x00003289b2007986 */ /* 0x000fe2000c101526 */
[C---:B------:R-:W-:Y:S02]  /*20bd0*/  ISETP.GE.U32.AND P5, PT, R233.reuse, R13, PT ;  /* 0x0000000de900720c */ /* 0x040fe40003fa6070 */
[--C-:B------:R-:W-:Y:S04]  /*20be0*/  SHF.R.U32.HI R13, RZ, 0x18, R12.reuse ;  /* 0x00000018ff0d7819 */ /* 0x100fe8000001160c */
[----:B------:R-:W-:Y:S02]  /*20bf0*/  ISETP.GE.U32.AND P6, PT, R233, R13, PT ;  /* 0x0000000de900720c */ /* 0x000fe40003fc6070 */
[----:B------:R-:W-:Y:S02]  /*20c00*/  SHF.R.U32.HI R13, RZ, 0x10, R12 ;  /* 0x00000010ff0d7819 */ /* 0x000fe4000001160c */
[----:B------:R-:W-:Y:S02]  /*20c10*/  LOP3.LUT R12, R157, UR29, R162, 0x96, !PT ;  /* 0x0000001d9d0c7c12 */ /* 0x000fe4000f8e96a2 */
[----:B------:R-:W-:Y:S03]  /*20c20*/  LOP3.LUT R14, R13, 0xff, RZ, 0xc0, !PT ;  /* 0x000000ff0d0e7812 */ /* 0x000fe600078ec0ff */
[----:B------:R-:W-:Y:S01]  /*20c30*/  IMAD.WIDE.U32 R12, R12, -0x2daee0ad, RZ ;  /* 0xd2511f530c0c7825 */ /* 0x000fe200078e00ff */
[----:B------:R-:W-:Y:S02]  /*20c40*/  ISETP.GE.U32.AND P4, PT, R233, R14, PT ;  /* 0x0000000ee900720c */ /* 0x000fe40003f86070 */
[----:B---3--:R-:W-:Y:S02]  /*20c50*/  LOP3.LUT R136, R152, 0xffff, RZ, 0xc0, !PT ;  /* 0x0000ffff98887812 */ /* 0x008fe400078ec0ff */
[----:B------:R-:W-:Y:S02]  /*20c60*/  LOP3.LUT R13, R13, UR4, R246, 0x96, !PT ;  /* 0x000000040d0d7c12 */ /* 0x000fe4000f8e96f6 */
[----:B------:R-:W-:Y:S02]  /*20c70*/  LOP3.LUT R0, R25, UR28, R12, 0x96, !PT ;  /* 0x0000001c19007c12 */ /* 0x000fe4000f8e960c */
[----:B------:R-:W-:Y:S01]  /*20c80*/  SHF.R.U32.HI R136, RZ, 0x8, R136 ;  /* 0x00000008ff887819 */ /* 0x000fe20000011688 */
[----:B------:R-:W-:Y:S04]  /*20c90*/  IMAD.WIDE.U32 R12, R13, -0x326172a9, RZ ;  /* 0xcd9e8d570d0c7825 */ /* 0x000fe800078e00ff */
[----:B------:R-:W-:Y:S01]  /*20ca0*/  IMAD.WIDE.U32 R156, R0, -0x326172a9, RZ ;  /* 0xcd9e8d57009c7825 */ /* 0x000fe200078e00ff */
[----:B------:R-:W-:Y:S02]  /*20cb0*/  LOP3.LUT R0, R173, UR6, R184, 0x96, !PT ;  /* 0x00000006ad007c12 */ /* 0x000fe4000f8e96b8 */
[----:B------:R-:W-:Y:S01]  /*20cc0*/  LOP3.LUT R14, R13, UR30, R230, 0x96, !PT ;  /* 0x0000001e0d0e7c12 */ /* 0x000fe2000f8e96e6 */
[----:B------:R-:W-:Y:S01]  /*20cd0*/  MUFU.EX2 R184, R244 ;  /* 0x000000f400b87308 */ /* 0x000fe20000000800 */
[----:B------:R-:W-:Y:S02]  /*20ce0*/  LOP3.LUT R12, R157, UR32, R12, 0x96, !PT ;  /* 0x000000209d0c7c12 */ /* 0x000fe4000f8e960c */
[----:B------:R-:W-:Y:S01]  /*20cf0*/  LOP3.LUT R13, R0, 0xffff, RZ, 0xc0, !PT ;  /* 0x0000ffff000d7812 */ /* 0x000fe200078ec0ff */
[----:B------:R-:W-:Y:S03]  /*20d00*/  IMAD.WIDE.U32 R14, R14, -0x2daee0ad, RZ ;  /* 0xd2511f530e0e7825 */ /* 0x000fe600078e00ff */
[----:B------:R-:W-:Y:S01]  /*20d10*/  SHF.R.U32.HI R13, RZ, 0x8, R13 ;  /* 0x00000008ff0d7819 */ /* 0x000fe2000001160d */
[----:B------:R-:W-:Y:S01]  /*20d20*/  IMAD.WIDE.U32 R162, R12, -0x2daee0ad, RZ ;  /* 0xd2511f530ca27825 */ /* 0x000fe200078e00ff */
[----:B------:R-:W-:Y:S02]  /*20d30*/  LOP3.LUT R12, R0, 0xff, RZ, 0xc0, !PT ;  /* 0x000000ff000c7812 */ /* 0x000fe400078ec0ff */
[----:B------:R-:W-:Y:S02]  /*20d40*/  LOP3.LUT R159, R15, UR35, R24, 0x96, !PT ;  /* 0x000000230f9f7c12 */ /* 0x000fe4000f8e9618 */
[----:B------:R-:W-:Y:S02]  /*20d50*/  PRMT R24, R12, 0x5410, R13 ;  /* 0x000054100c187816 */ /* 0x000fe4000000000d */
[C---:B------:R-:W-:Y:S02]  /*20d60*/  LOP3.LUT R12, R172.reuse, 0xffff, RZ, 0xc0, !PT ;  /* 0x0000ffffac0c7812 */ /* 0x040fe400078ec0ff */
[----:B------:R-:W-:Y:S02]  /*20d70*/  LOP3.LUT R13, R172, 0xff, RZ, 0xc0, !PT ;  /* 0x000000ffac0d7812 */ /* 0x000fe400078ec0ff */
[----:B------:R-:W-:Y:S02]  /*20d80*/  SHF.R.U32.HI R12, RZ, 0x8, R12 ;  /* 0x00000008ff0c7819 */ /* 0x000fe4000001160c */
[----:B------:R-:W-:Y:S02]  /*20d90*/  LOP3.LUT R155, R163, UR34, R14, 0x96, !PT ;  /* 0x00000022a39b7c12 */ /* 0x000fe4000f8e960e */
[----:B------:R-:W-:Y:S02]  /*20da0*/  PRMT R28, R13, 0x5410, R12 ;  /* 0x000054100d1c7816 */ /* 0x000fe4000000000c */
[----:B------:R-:W-:Y:S02]  /*20db0*/  SHF.R.U32.HI R12, RZ, 0x10, R0 ;  /* 0x00000010ff0c7819 */ /* 0x000fe40000011600 */
[----:B------:R-:W-:Y:S02]  /*20dc0*/  SHF.R.U32.HI R14, RZ, 0x10, R172 ;  /* 0x00000010ff0e7819 */ /* 0x000fe400000116ac */
[----:B------:R-:W-:Y:S02]  /*20dd0*/  SHF.R.U32.HI R15, RZ, 0x18, R0 ;  /* 0x00000018ff0f7819 */ /* 0x000fe40000011600 */
[----:B------:R-:W-:Y:S02]  /*20de0*/  LOP3.LUT R13, R12, 0xff, RZ, 0xc0, !PT ;  /* 0x000000ff0c0d7812 */ /* 0x000fe400078ec0ff */
[----:B------:R-:W-:Y:S02]  /*20df0*/  LOP3.LUT R12, R148, 0xffff, RZ, 0xc0, !PT ;  /* 0x0000ffff940c7812 */ /* 0x000fe400078ec0ff */
[----:B------:R-:W-:Y:S02]  /*20e00*/  LOP3.LUT R14, R14, 0xff, RZ, 0xc0, !PT ;  /* 0x000000ff0e0e7812 */ /* 0x000fe400078ec0ff */
[----:B------:R-:W-:Y:S02]  /*20e10*/  SHF.R.U32.HI R172, RZ, 0x18, R172 ;  /* 0x00000018ffac7819 */ /* 0x000fe400000116ac */
[----:B------:R-:W-:Y:S02]  /*20e20*/  PRMT R27, R13, 0x5410, R15 ;  /* 0x000054100d1b7816 */ /* 0x000fe4000000000f */
[----:B------:R-:W-:Y:S02]  /*20e30*/  LOP3.LUT R0, R149, UR6, R154, 0x96, !PT ;  /* 0x0000000695007c12 */ /* 0x000fe4000f8e969a */
[----:B------:R-:W-:Y:S02]  /*20e40*/  LOP3.LUT R15, R148, 0xff, RZ, 0xc0, !PT ;  /* 0x000000ff940f7812 */ /* 0x000fe400078ec0ff */
[----:B------:R-:W-:Y:S01]  /*20e50*/  SHF.R.U32.HI R13, RZ, 0x8, R12 ;  /* 0x00000008ff0d7819 */ /* 0x000fe2000001160c */
[--C-:B------:R-:W-:Y:S01]  /*20e60*/  HSET2.LE.AND R12, R24, R199.reuse, PT ;  /* 0x000000c7180c7233 */ /* 0x100fe20003803000 */
[----:B------:R-:W-:Y:S02]  /*20e70*/  PRMT R172, R14, 0x5410, R172 ;  /* 0x000054100eac7816 */ /* 0x000fe400000000ac */
[----:B------:R-:W-:Y:S02]  /*20e80*/  SHF.R.U32.HI R14, RZ, 0x10, R148 ;  /* 0x00000010ff0e7819 */ /* 0x000fe40000011694 */
[----:B------:R-:W-:Y:S02]  /*20e90*/  PRMT R42, R15, 0x5410, R13 ;  /* 0x000054100f2a7816 */ /* 0x000fe4000000000d */
[----:B------:R-:W-:Y:S02]  /*20ea0*/  LOP3.LUT R25, R14, 0xff, RZ, 0xc0, !PT ;  /* 0x000000ff0e197812 */ /* 0x000fe400078ec0ff */
[C---:B------:R-:W-:Y:S02]  /*20eb0*/  LOP3.LUT R13, R0.reuse, 0xffff, RZ, 0xc0, !PT ;  /* 0x0000ffff000d7812 */ /* 0x040fe400078ec0ff */
[--C-:B------:R-:W-:Y:S02]  /*20ec0*/  SHF.R.U32.HI R14, RZ, 0x10, R0.reuse ;  /* 0x00000010ff0e7819 */ /* 0x100fe40000011600 */
[----:B------:R-:W-:Y:S02]  /*20ed0*/  LOP3.LUT R26, R0, 0xff, RZ, 0xc0, !PT ;  /* 0x000000ff001a7812 */ /* 0x000fe400078ec0ff */
[----:B------:R-:W-:Y:S02]  /*20ee0*/  SHF.R.U32.HI R24, RZ, 0x18, R0 ;  /* 0x00000018ff187819 */ /* 0x000fe40000011600 */
[----:B------:R-:W-:Y:S02]  /*20ef0*/  SHF.R.U32.HI R148, RZ, 0x18, R148 ;  /* 0x00000018ff947819 */ /* 0x000fe40000011694 */
[----:B------:R-:W-:Y:S01]  /*20f00*/  SHF.R.U32.HI R15, RZ, 0x8, R13 ;  /* 0x00000008ff0f7819 */ /* 0x000fe2000001160d */
[--C-:B------:R-:W-:Y:S01]  /*20f10*/  HSET2.LE.AND R13, R27, R199.reuse, PT ;  /* 0x000000c71b0d7233 */ /* 0x100fe20003803000 */
[----:B------:R-:W-:Y:S01]  /*20f20*/  LOP3.LUT R0, R14, 0xff, RZ, 0xc0, !PT ;  /* 0x000000ff0e007812 */ /* 0x000fe200078ec0ff */
[--C-:B------:R-:W-:Y:S01]  /*20f30*/  HSET2.LE.AND R14, R28, R199.reuse, PT ;  /* 0x000000c71c0e7233 */ /* 0x100fe20003803000 */
[----:B------:R-:W-:Y:S02]  /*20f40*/  PRMT R148, R25, 0x5410, R148 ;  /* 0x0000541019947816 */ /* 0x000fe40000000094 */
[----:B------:R-:W-:Y:S01]  /*20f50*/  PRMT R28, R26, 0x5410, R15 ;  /* 0x000054101a1c7816 */ /* 0x000fe2000000000f */
[--C-:B------:R-:W-:Y:S01]  /*20f60*/  HSET2.LE.AND R15, R172, R199.reuse, PT ;  /* 0x000000c7ac0f7233 */ /* 0x100fe20003803000 */
[----:B------:R-:W-:Y:S02]  /*20f70*/  PRMT R0, R0, 0x5410, R24 ;  /* 0x0000541000007816 */ /* 0x000fe40000000018 */
[----:B------:R-:W3:Y:S01]  /*20f80*/  LDSM.16.MT88.4 R24, [R188+0x9000] ;  /* 0x00900000bc18783b */ /* 0x000ee20000004200 */
[----:B------:R-:W-:Y:S01]  /*20f90*/  LOP3.LUT R14, R14, R30, RZ, 0xc0, !PT ;  /* 0x0000001e0e0e7212 */ /* 0x000fe200078ec0ff */
[--C-:B------:R-:W-:Y:S01]  /*20fa0*/  HSET2.LE.AND R30, R42, R199.reuse, PT ;  /* 0x000000c72a1e7233 */ /* 0x100fe20003803000 */
[----:B------:R-:W-:Y:S01]  /*20fb0*/  LOP3.LUT R12, R12, R41, RZ, 0xc0, !PT ;  /* 0x000000290c0c7212 */ /* 0x000fe200078ec0ff */
[--C-:B------:R-:W-:Y:S01]  /*20fc0*/  HSET2.LE.AND R29, R0, R199.reuse, PT ;  /* 0x000000c7001d7233 */ /* 0x100fe20003803000 */
[----:B------:R-:W-:Y:S01]  /*20fd0*/  LOP3.LUT R13, R13, R44, RZ, 0xc0, !PT ;  /* 0x0000002c0d0d7212 */ /* 0x000fe200078ec0ff */
[--C-:B------:R-:W-:Y:S01]  /*20fe0*/  HSET2.LE.AND R28, R28, R199.reuse, PT ;  /* 0x000000c71c1c7233 */ /* 0x100fe20003803000 */
[----:B------:R-:W-:Y:S02]  /*20ff0*/  LOP3.LUT R30, R30, R40, RZ, 0xc0, !PT ;  /* 0x000000281e1e7212 */ /* 0x000fe400078ec0ff */
[----:B------:R-:W1:Y:S01]  /*21000*/  LDSM.16.MT88.4 R40, [R190+0x9000] ;  /* 0x00900000be28783b */ /* 0x000e620000004200 */
[----:B------:R-:W-:Y:S01]  /*21010*/  LOP3.LUT R15, R15, R31, RZ, 0xc0, !PT ;  /* 0x0000001f0f0f7212 */ /* 0x000fe200078ec0ff */
[--C-:B------:R-:W-:Y:S01]  /*21020*/  HSET2.LE.AND R31, R148, R199.reuse, PT ;  /* 0x000000c7941f7233 */ /* 0x100fe20003803000 */
[----:B------:R-:W-:Y:S02]  /*21030*/  LOP3.LUT R29, R29, R138, RZ, 0xc0, !PT ;  /* 0x0000008a1d1d7212 */ /* 0x000fe400078ec0ff */
[----:B------:R-:W-:Y:S02]  /*21040*/  LOP3.LUT R28, R28, R139, RZ, 0xc0, !PT ;  /* 0x0000008b1c1c7212 */ /* 0x000fe400078ec0ff */
[----:B------:R-:W-:Y:S02]  /*21050*/  LOP3.LUT R31, R31, R45, RZ, 0xc0, !PT ;  /* 0x0000002d1f1f7212 */ /* 0x000fe400078ec0ff */
[----:B------:R-:W-:Y:S02]  /*21060*/  SHF.R.U32.HI R45, RZ, 0x10, R46 ;  /* 0x00000010ff2d7819 */ /* 0x000fe4000001162e */
[C---:B------:R-:W-:Y:S02]  /*21070*/  LOP3.LUT R44, R46.reuse, 0xffff, RZ, 0xc0, !PT ;  /* 0x0000ffff2e2c7812 */ /* 0x040fe400078ec0ff */
[----:B------:R-:W-:Y:S02]  /*21080*/  LOP3.LUT R0, R47, UR7, R200, 0x96, !PT ;  /* 0x000000072f007c12 */ /* 0x000fe4000f8e96c8 */
[----:B------:R-:W-:Y:S02]  /*21090*/  LOP3.LUT R47, R46, 0xff, RZ, 0xc0, !PT ;  /* 0x000000ff2e2f7812 */ /* 0x000fe400078ec0ff */
[----:B------:R-:W-:Y:S01]  /*210a0*/  SHF.R.U32.HI R46, RZ, 0x18, R46 ;  /* 0x00000018ff2e7819 */ /* 0x000fe2000001162e */
[-C--:B---3--:R-:W-:Y:S08]  /*210b0*/  HMMA.16816.F32 R4, R12, R24.reuse, R4 ;  /* 0x000000180c04723c */ /* 0x088ff00000001804 */
[C---:B------:R-:W-:Y:S08]  /*210c0*/  HMMA.16816.F32 R8, R28.reuse, R24, R8 ;  /* 0x000000181c08723c */ /* 0x040ff00000001808 */
[-C--:B------:R-:W-:Y:S08]  /*210d0*/  HMMA.16816.F32 R16, R28, R26.reuse, R16 ;  /* 0x0000001a1c10723c */ /* 0x080ff00000001810 */
[C---:B------:R-:W-:Y:S01]  /*210e0*/  HMMA.16816.F32 R20, R12.reuse, R26, R20 ;  /* 0x0000001a0c14723c */ /* 0x040fe20000001814 */
[----:B------:R-:W3:Y:S07]  /*210f0*/  LDSM.16.MT88.4 R24, [R188+0xa000] ;  /* 0x00a00000bc18783b */ /* 0x000eee0000004200 */
[-C--:B-1----:R-:W-:Y:S08]  /*21100*/  HMMA.16816.F32 R32, R12, R40.reuse, R32 ;  /* 0x000000280c20723c */ /* 0x082ff00000001820 */
        /* <DEDUP_REMOVED lines=15> */
[C---:B------:R-:W-:Y:S07]  /*21200*/  HMMA.16816.F32 R100, R28.reuse, R24, R100 ;  /* 0x000000181c64723c */ /* 0x040fee0000001864 */
[C---:B------:R-:W-:Y:S01]  /*21210*/  LOP3.LUT R25, R150.reuse, 0xffff, RZ, 0xc0, !PT ;  /* 0x0000ffff96197812 */ /* 0x040fe200078ec0ff */
[-C--:B------:R-:W-:Y:S01]  /*21220*/  HMMA.16816.F32 R104, R28, R26.reuse, R104 ;  /* 0x0000001a1c68723c */ /* 0x080fe20000001868 */
[----:B----4-:R-:W-:Y:S03]  /*21230*/  @!P5 HADD2 R186, -R56.H0_H0, -RZ.H0_H0 ;  /* 0xa00000ff38bad230 */ /* 0x010fe60000000900 */
[----:B------:R-:W-:Y:S02]  /*21240*/  LOP3.LUT R24, R151, UR7, R160, 0x96, !PT ;  /* 0x0000000797187c12 */ /* 0x000fe4000f8e96a0 */
[----:B------:R-:W-:Y:S02]  /*21250*/  SHF.R.U32.HI R151, RZ, 0x10, R150 ;  /* 0x00000010ff977819 */ /* 0x000fe40000011696 */
[C---:B------:R-:W-:Y:S07]  /*21260*/  HMMA.16816.F32 R108, R12.reuse, R26, R108 ;  /* 0x0000001a0c6c723c */ /* 0x040fee000000186c */
[----:B------:R-:W-:Y:S01]  /*21270*/  SHF.R.U32.HI R26, RZ, 0x8, R44 ;  /* 0x00000008ff1a7819 */ /* 0x000fe2000001162c */
[-C--:B-1----:R-:W-:Y:S01]  /*21280*/  HMMA.16816.F32 R112, R12, R40.reuse, R112 ;  /* 0x000000280c70723c */ /* 0x082fe20000001870 */
[----:B------:R-:W-:Y:S03]  /*21290*/  LOP3.LUT R44, R150, 0xff, RZ, 0xc0, !PT ;  /* 0x000000ff962c7812 */ /* 0x000fe600078ec0ff */
[----:B------:R-:W-:Y:S02]  /*212a0*/  LOP3.LUT R27, R45, 0xff, RZ, 0xc0, !PT ;  /* 0x000000ff2d1b7812 */ /* 0x000fe400078ec0ff */
[----:B------:R-:W-:Y:S02]  /*212b0*/  PRMT R148, R47, 0x5410, R26 ;  /* 0x000054102f947816 */ /* 0x000fe4000000001a */
[C---:B------:R-:W-:Y:S01]  /*212c0*/  HMMA.16816.F32 R116, R28.reuse, R40, R116 ;  /* 0x000000281c74723c */ /* 0x040fe20000001874 */
[----:B------:R-:W-:Y:S03]  /*212d0*/  SHF.R.U32.HI R26, RZ, 0x8, R25 ;  /* 0x00000008ff1a7819 */ /* 0x000fe60000011619 */
[----:B------:R-:W-:Y:S02]  /*212e0*/  PRMT R139, R27, 0x5410, R46 ;  /* 0x000054101b8b7816 */ /* 0x000fe4000000002e */
[----:B------:R-:W-:Y:S02]  /*212f0*/  PRMT R149, R44, 0x5410, R26 ;  /* 0x000054102c957816 */ /* 0x000fe4000000001a */
[-C--:B------:R-:W-:Y:S01]  /*21300*/  HMMA.16816.F32 R120, R28, R42.reuse, R120 ;  /* 0x0000002a1c78723c */ /* 0x080fe20000001878 */
[----:B------:R-:W1:Y:S03]  /*21310*/  LDSM.16.MT88.4 R44, [R188+0x9400] ;  /* 0x00940000bc2c783b */ /* 0x000e660000004200 */
[C---:B------:R-:W-:Y:S02]  /*21320*/  LOP3.LUT R25, R0.reuse, 0xffff, RZ, 0xc0, !PT ;  /* 0x0000ffff00197812 */ /* 0x040fe400078ec0ff */
[----:B------:R-:W-:Y:S02]  /*21330*/  LOP3.LUT R27, R0, 0xff, RZ, 0xc0, !PT ;  /* 0x000000ff001b7812 */ /* 0x000fe400078ec0ff */
[----:B------:R-:W-:Y:S01]  /*21340*/  HMMA.16816.F32 R124, R12, R42, R124 ;  /* 0x0000002a0c7c723c */ /* 0x000fe2000000187c */
[----:B------:R-:W-:Y:S03]  /*21350*/  SHF.R.U32.HI R25, RZ, 0x8, R25 ;  /* 0x00000008ff197819 */ /* 0x000fe60000011619 */
[--C-:B------:R-:W-:Y:S02]  /*21360*/  SHF.R.U32.HI R40, RZ, 0x18, R0.reuse ;  /* 0x00000018ff287819 */ /* 0x100fe40000011600 */
[----:B------:R-:W-:Y:S01]  /*21370*/  PRMT R138, R27, 0x5410, R25 ;  /* 0x000054101b8a7816 */ /* 0x000fe20000000019 */
[--C-:B------:R-:W-:Y:S01]  /*21380*/  HSET2.LE.AND R14, R149, R199.reuse, PT ;  /* 0x000000c7950e7233 */ /* 0x100fe20003803000 */
[C---:B------:R-:W-:Y:S04]  /*21390*/  LOP3.LUT R25, R24.reuse, 0xffff, RZ, 0xc0, !PT ;  /* 0x0000ffff18197812 */ /* 0x040fe800078ec0ff */
[----:B------:R-:W-:Y:S02]  /*213a0*/  SHF.R.U32.HI R27, RZ, 0x10, R0 ;  /* 0x00000010ff1b7819 */ /* 0x000fe40000011600 */
[----:B------:R-:W-:Y:S02]  /*213b0*/  LOP3.LUT R26, R24, 0xff, RZ, 0xc0, !PT ;  /* 0x000000ff181a7812 */ /* 0x000fe400078ec0ff */
[----:B------:R-:W-:Y:S02]  /*213c0*/  LOP3.LUT R27, R27, 0xff, RZ, 0xc0, !PT ;  /* 0x000000ff1b1b7812 */ /* 0x000fe400078ec0ff */
[----:B------:R-:W-:Y:S02]  /*213d0*/  SHF.R.U32.HI R0, RZ, 0x8, R25 ;  /* 0x00000008ff007819 */ /* 0x000fe40000011619 */
[--C-:B------:R-:W-:Y:S02]  /*213e0*/  SHF.R.U32.HI R25, RZ, 0x10, R24.reuse ;  /* 0x00000010ff197819 */ /* 0x100fe40000011618 */
[----:B------:R-:W-:Y:S01]  /*213f0*/  SHF.R.U32.HI R28, RZ, 0x18, R24 ;  /* 0x00000018ff1c7819 */ /* 0x000fe20000011618 */
[--C-:B------:R-:W-:Y:S01]  /*21400*/  HSET2.LE.AND R24, R138, R199.reuse, PT ;  /* 0x000000c78a187233 */ /* 0x100fe20003803000 */
[----:B------:R-:W-:Y:S02]  /*21410*/  PRMT R27, R27, 0x5410, R40 ;  /* 0x000054101b1b7816 */ /* 0x000fe40000000028 */
[----:B------:R-:W-:Y:S01]  /*21420*/  PRMT R41, R26, 0x5410, R0 ;  /* 0x000054101a297816 */ /* 0x000fe20000000000 */
[--C-:B------:R-:W-:Y:S01]  /*21430*/  HSET2.LE.AND R26, R148, R199.reuse, PT ;  /* 0x000000c7941a7233 */ /* 0x100fe20003803000 */
[----:B------:R-:W-:Y:S01]  /*21440*/  LOP3.LUT R0, R25, 0xff, RZ, 0xc0, !PT ;  /* 0x000000ff19007812 */ /* 0x000fe200078ec0ff */
[--C-:B------:R-:W-:Y:S01]  /*21450*/  HSET2.LE.AND R25, R27, R199.reuse, PT ;  /* 0x000000c71b197233 */ /* 0x100fe20003803000 */
[----:B------:R-:W-:Y:S01]  /*21460*/  SHF.R.U32.HI R150, RZ, 0x18, R150 ;  /* 0x00000018ff967819 */ /* 0x000fe20000011696 */
[--C-:B------:R-:W-:Y:S01]  /*21470*/  HSET2.LE.AND R27, R139, R199.reuse, PT ;  /* 0x000000c78b1b7233 */ /* 0x100fe20003803000 */
[----:B------:R-:W-:Y:S01]  /*21480*/  PRMT R40, R0, 0x5410, R28 ;  /* 0x0000541000287816 */ /* 0x000fe2000000001c */
[--C-:B------:R-:W-:Y:S01]  /*21490*/  HSET2.LE.AND R12, R41, R199.reuse, PT ;  /* 0x000000c7290c7233 */ /* 0x100fe20003803000 */
[----:B------:R-:W-:Y:S01]  /*214a0*/  LOP3.LUT R0, R151, 0xff, RZ, 0xc0, !PT ;  /* 0x000000ff97007812 */ /* 0x000fe200078ec0ff */
[----:B------:R-:W3:Y:S01]  /*214b0*/  LDSM.16.MT88.4 R28, [R190+0x9400] ;  /* 0x00940000be1c783b */ /* 0x000ee20000004200 */
[----:B------:R-:W-:Y:S01]  /*214c0*/  LOP3.LUT R24, R24, R143, RZ, 0xc0, !PT ;  /* 0x0000008f18187212 */ /* 0x000fe200078ec0ff */
[--C-:B------:R-:W-:Y:S01]  /*214d0*/  HSET2.LE.AND R13, R40, R199.reuse, PT ;  /* 0x000000c7280d7233 */ /* 0x100fe20003803000 */
[----:B------:R-:W-:Y:S02]  /*214e0*/  PRMT R0, R0, 0x5410, R150 ;  /* 0x0000541000007816 */ /* 0x000fe40000000096 */
[----:B------:R-:W-:Y:S01]  /*214f0*/  LOP3.LUT R25, R25, R142, RZ, 0xc0, !PT ;  /* 0x0000008e19197212 */ /* 0x000fe200078ec0ff */
[----:B------:R-:W-:Y:S01]  /*21500*/  IMAD.WIDE.U32 R142, R155, -0x326172a9, RZ ;  /* 0xcd9e8d579b8e7825 */ /* 0x000fe200078e00ff */
[----:B------:R-:W-:Y:S01]  /*21510*/  LOP3.LUT R26, R26, R140, RZ, 0xc0, !PT ;  /* 0x0000008c1a1a7212 */ /* 0x000fe200078ec0ff */
[--C-:B------:R-:W-:Y:S01]  /*21520*/  HSET2.LE.AND R15, R0, R199.reuse, PT ;  /* 0x000000c7000f7233 */ /* 0x100fe20003803000 */
[----:B------:R-:W-:Y:S02]  /*21530*/  LOP3.LUT R27, R27, R141, RZ, 0xc0, !PT ;  /* 0x0000008d1b1b7212 */ /* 0x000fe400078ec0ff */
[----:B------:R-:W-:Y:S02]  /*21540*/  PRMT R0, R161, 0x7610, R0 ;  /* 0x00007610a1007816 */ /* 0x000fe40000000000 */
[----:B------:R-:W-:Y:S02]  /*21550*/  LOP3.LUT R12, R12, R146, RZ, 0xc0, !PT ;  /* 0x000000920c0c7212 */ /* 0x000fe400078ec0ff */
[----:B------:R-:W-:Y:S01]  /*21560*/  PRMT R140, R0, 0x5410, R56 ;  /* 0x00005410008c7816 */ /* 0x000fe20000000038 */
[-C--:B-1----:R-:W-:Y:S01]  /*21570*/  HMMA.16816.F32 R4, R24, R44.reuse, R4 ;  /* 0x0000002c1804723c */ /* 0x082fe20000001804 */
[----:B------:R-:W-:Y:S01]  /*21580*/  LOP3.LUT R13, R13, R147, RZ, 0xc0, !PT ;  /* 0x000000930d0d7212 */ /* 0x000fe200078ec0ff */
[----:B--2---:R-:W-:Y:S01]  /*21590*/  @!P3 HADD2 R187, -R0.H0_H0, -RZ.H0_H0 ;  /* 0xa00000ff00bbb230 */ /* 0x004fe20000000900 */
[----:B------:R-:W-:Y:S01]  /*215a0*/  LOP3.LUT R14, R14, R144, RZ, 0xc0, !PT ;  /* 0x000000900e0e7212 */ /* 0x000fe200078ec0ff */
[----:B------:R-:W-:Y:S01]  /*215b0*/  IMAD.WIDE.U32 R146, R159, -0x326172a9, RZ ;  /* 0xcd9e8d579f927825 */ /* 0x000fe200078e00ff */
[----:B------:R-:W-:Y:S02]  /*215c0*/  LOP3.LUT R15, R15, R145, RZ, 0xc0, !PT ;  /* 0x000000910f0f7212 */ /* 0x000fe400078ec0ff */
[----:B------:R1:W-:Y:S01]  /*215d0*/  @!P3 STL.S16 [R1+0x64], R187 ;  /* 0x000064bb0100b387 */ /* 0x0003e20000100600 */
[----:B------:R-:W-:Y:S03]  /*215e0*/  PRMT R41, R187, 0x7610, R41 ;  /* 0x00007610bb297816 */ /* 0x000fe60000000029 */
[----:B------:R2:W4:Y:S01]  /*215f0*/  LDL.S16 R138, [R1+0x50] ;  /* 0x00005000018a7983 */ /* 0x0005220000100600 */
[C---:B------:R-:W-:Y:S01]  /*21600*/  HMMA.16816.F32 R8, R12.reuse, R44, R8 ;  /* 0x0000002c0c08723c */ /* 0x040fe20000001808 */
[----:B------:R-:W-:Y:S02]  /*21610*/  @!P3 PRMT R0, R41, 0x5410, RZ ;  /* 0x000054102900b816 */ /* 0x000fe400000000ff */
[----:B------:R2:W2:Y:S01]  /*21620*/  LDL.S16 R61, [R1+0x4c] ;  /* 0x00004c00013d7983 */ /* 0x0004a20000100600 */
[----:B------:R-:W-:Y:S02]  /*21630*/  PRMT R139, R186, 0x7610, R139 ;  /* 0x00007610ba8b7816 */ /* 0x000fe4000000008b */
[----:B------:R-:W-:Y:S01]  /*21640*/  LOP3.LUT R58, R143, UR6, R146, 0x96, !PT ;  /* 0x000000068f3a7c12 */ /* 0x000fe2000f8e9692 */
[----:B------:R5:W-:Y:S01]  /*21650*/  @!P5 STL.S16 [R1+0x60], R186 ;  /* 0x000060ba0100d387 */ /* 0x000be20000100600 */
[-C--:B------:R-:W-:Y:S01]  /*21660*/  HMMA.16816.F32 R16, R12, R46.reuse, R16 ;  /* 0x0000002e0c10723c */ /* 0x080fe20000001810 */
[----:B------:R-:W-:Y:S02]  /*21670*/  @!P5 PRMT R56, R139, 0x5410, RZ ;  /* 0x000054108b38d816 */ /* 0x000fe400000000ff */
[----:B------:R-:W-:Y:S01]  /*21680*/  STG.E.U16 [R174.64+0x40], R0 ;  /* 0x00004000ae007986 */ /* 0x000fe2000c101526 */
[C---:B------:R-:W-:Y:S02]  /*21690*/  LOP3.LUT R40, R58.reuse, 0xff, RZ, 0xc0, !PT ;  /* 0x000000ff3a287812 */ /* 0x040fe400078ec0ff */
[----:B------:R-:W-:Y:S01]  /*216a0*/  PRMT R45, R167, 0x7610, R45 ;  /* 0x00007610a72d7816 */ /* 0x000fe2000000002d */
[----:B------:R-:W-:Y:S01]  /*216b0*/  STG.E.U16 [R174.64+0x42], R56 ;  /* 0x00004238ae007986 */ /* 0x000fe2000c101526 */
[C---:B------:R-:W-:Y:S01]  /*216c0*/  HMMA.16816.F32 R20, R24.reuse, R46, R20 ;  /* 0x0000002e1814723c */ /* 0x040fe20000001814 */
[----:B------:R-:W-:Y:S02]  /*216d0*/  LOP3.LUT R44, R58, 0xffff, RZ, 0xc0, !PT ;  /* 0x0000ffff3a2c7812 */ /* 0x000fe400078ec0ff */
[----:B------:R-:W-:Y:S01]  /*216e0*/  ISETP.GE.U32.AND P3, PT, R233, R40, PT ;  /* 0x00000028e900720c */ /* 0x000fe20003f66070 */
[----:B-1----:R-:W-:Y:S01]  /*216f0*/  MUFU.EX2 R187, R243 ;  /* 0x000000f300bb7308 */ /* 0x002fe20000000800 */
[----:B------:R-:W-:Y:S01]  /*21700*/  SHF.R.U32.HI R44, RZ, 0x8, R44 ;  /* 0x00000008ff2c7819 */ /* 0x000fe2000001162c */
[----:B------:R-:W1:Y:S01]  /*21710*/  LDSM.16.MT88.4 R40, [R188+0xa400] ;  /* 0x00a40000bc28783b */ /* 0x000e620000004200 */
[C---:B------:R-:W-:Y:S01]  /*21720*/  PRMT R47, R166.reuse, 0x7610, R47 ;  /* 0x00007610a62f7816 */ /* 0x040fe2000000002f */
[-C--:B---3--:R-:W-:Y:S01]  /*21730*/  HMMA.16816.F32 R32, R24, R28.reuse, R32 ;  /* 0x0000001c1820723c */ /* 0x088fe20000001820 */
[----:B------:R-:W-:Y:S03]  /*21740*/  PRMT R46, R166, 0x7632, R46 ;  /* 0x00007632a62e7816 */ /* 0x000fe6000000002e */
[----:B-----5:R-:W-:Y:S01]  /*21750*/  @!P4 HADD2 R183, -R47.H0_H0, -RZ.H0_H0 ;  /* 0xa00000ff2fb7c230 */ /* 0x020fe20000000900 */
[----:B------:R-:W-:Y:S01]  /*21760*/  PRMT R139, R47, 0x5410, R46 ;  /* 0x000054102f8b7816 */ /* 0x000fe2000000002e */
[----:B------:R-:W-:Y:S01]  /*21770*/  @!P6 HADD2 R182, -R46.H0_H0, -RZ.H0_H0 ;  /* 0xa00000ff2eb6e230 */ /* 0x000fe20000000900 */
[----:B------:R-:W-:Y:S01]  /*21780*/  LOP3.LUT R44, R44, 0xffff, RZ, 0xc0, !PT ;  /* 0x0000ffff2c2c7812 */ /* 0x000fe200078ec0ff */
[C---:B------:R-:W-:Y:S01]  /*21790*/  HMMA.16816.F32 R36, R12.reuse, R28, R36 ;  /* 0x0000001c0c24723c */ /* 0x040fe20000001824 */
[----:B------:R3:W-:Y:S01]  /*217a0*/  @!P4 STL.S16 [R1+0x68], R183 ;  /* 0x000068b70100c387 */ /* 0x0007e20000100600 */
[----:B------:R-:W-:Y:S01]  /*217b0*/  MUFU.EX2 R186, R245 ;  /* 0x000000f500ba7308 */ /* 0x000fe20000000800 */
[----:B------:R-:W-:Y:S02]  /*217c0*/  ISETP.GE.U32.AND P5, PT, R233, R44, PT ;  /* 0x0000002ce900720c */ /* 0x000fe40003fa6070 */
[----:B------:R1:W5:Y:S01]  /*217d0*/  LDL.S16 R148, [R1+0x5c] ;  /* 0x00005c0001947983 */ /* 0x0003620000100600 */
[----:B------:R-:W-:Y:S02]  /*217e0*/  PRMT R144, R183, 0x7610, R144 ;  /* 0x00007610b7907816 */ /* 0x000fe40000000090 */
[-C--:B------:R-:W-:Y:S01]  /*217f0*/  HMMA.16816.F32 R48, R12, R30.reuse, R48 ;  /* 0x0000001e0c30723c */ /* 0x080fe20000001830 */
[----:B------:R-:W-:Y:S03]  /*21800*/  @!P6 STL.S16 [R1+0x58], R182 ;  /* 0x000058b60100e387 */ /* 0x000fe60000100600 */
[----:B------:R-:W-:Y:S01]  /*21810*/  @!P4 PRMT R47, R144, 0x5410, RZ ;  /* 0x00005410902fc816 */ /* 0x000fe200000000ff */
[----:B------:R2:W5:Y:S01]  /*21820*/  LDL.S16 R133, [R1+0x40] ;  /* 0x0000400001857983 */ /* 0x0005620000100600 */
[--C-:B------:R-:W-:Y:S02]  /*21830*/  SHF.R.U32.HI R44, RZ, 0x10, R58.reuse ;  /* 0x00000010ff2c7819 */ /* 0x100fe4000001163a */
[C---:B------:R-:W-:Y:S01]  /*21840*/  HMMA.16816.F32 R52, R24.reuse, R30, R52 ;  /* 0x0000001e1834723c */ /* 0x040fe20000001834 */
[----:B------:R2:W5:Y:S03]  /*21850*/  LDL.S16 R144, [R1+0x48] ;  /* 0x0000480001907983 */ /* 0x0005660000100600 */
[----:B------:R-:W-:Y:S01]  /*21860*/  LOP3.LUT R44, R44, 0xff, RZ, 0xc0, !PT ;  /* 0x000000ff2c2c7812 */ /* 0x000fe200078ec0ff */
[----:B------:R-:W-:Y:S01]  /*21870*/  STG.E.U16 [R176.64+0x40], R47 ;  /* 0x0000402fb0007986 */ /* 0x000fe2000c101526 */
[----:B------:R-:W-:Y:S02]  /*21880*/  SHF.R.U32.HI R58, RZ, 0x18, R58 ;  /* 0x00000018ff3a7819 */ /* 0x000fe4000001163a */
[----:B------:R-:W-:Y:S01]  /*21890*/  ISETP.GE.U32.AND P4, PT, R233, R44, PT ;  /* 0x0000002ce900720c */ /* 0x000fe20003f86070 */
[----:B---3--:R-:W-:Y:S03]  /*218a0*/  MUFU.EX2 R183, R211 ;  /* 0x000000d300b77308 */ /* 0x008fe60000000800 */
[----:B------:R-:W-:Y:S01]  /*218b0*/  PRMT R44, R167, 0x7632, R44 ;  /* 0x00007632a72c7816 */ /* 0x000fe2000000002c */
[-C--:B-1----:R-:W-:Y:S01]  /*218c0*/  HMMA.16816.F32 R64, R24, R40.reuse, R64 ;  /* 0x000000281840723c */ /* 0x082fe20000001840 */
[----:B------:R-:W-:Y:S02]  /*218d0*/  PRMT R29, R182, 0x7610, R29 ;  /* 0x00007610b61d7816 */ /* 0x000fe4000000001d */
[----:B------:R-:W-:Y:S02]  /*218e0*/  LOP3.LUT R28, R152, 0xff, RZ, 0xc0, !PT ;  /* 0x000000ff981c7812 */ /* 0x000fe400078ec0ff */
[----:B------:R-:W-:Y:S02]  /*218f0*/  @!P6 PRMT R46, R29, 0x5410, RZ ;  /* 0x000054101d2ee816 */ /* 0x000fe400000000ff */
[----:B------:R-:W-:Y:S01]  /*21900*/  ISETP.GE.U32.AND P6, PT, R233, R28, PT ;  /* 0x0000001ce900720c */ /* 0x000fe20003fc6070 */
[C---:B------:R-:W-:Y:S01]  /*21910*/  HMMA.16816.F32 R68, R12.reuse, R40, R68 ;  /* 0x000000280c44723c */ /* 0x040fe20000001844 */
[----:B------:R-:W1:Y:S03]  /*21920*/  LDSM.16.MT88.4 R28, [R190+0xa400] ;  /* 0x00a40000be1c783b */ /* 0x000e660000004200 */
[--C-:B------:R-:W-:Y:S02]  /*21930*/  SHF.R.U32.HI R0, RZ, 0x10, R142.reuse ;  /* 0x00000010ff007819 */ /* 0x100fe4000001168e */
[----:B------:R-:W-:Y:S02]  /*21940*/  SHF.R.U32.HI R56, RZ, 0x10, R142 ;  /* 0x00000010ff387819 */ /* 0x000fe4000001168e */
[-C--:B------:R-:W-:Y:S01]  /*21950*/  HMMA.16816.F32 R72, R12, R42.reuse, R72 ;  /* 0x0000002a0c48723c */ /* 0x080fe20000001848 */
[----:B------:R-:W-:Y:S01]  /*21960*/  SHF.R.U32.HI R40, RZ, 0x18, R152 ;  /* 0x00000018ff287819 */ /* 0x000fe20000011698 */
[----:B------:R-:W-:Y:S02]  /*21970*/  STG.E.U16 [R176.64+0x42], R46 ;  /* 0x0000422eb0007986 */ /* 0x000fe4000c101526 */
[----:B------:R-:W-:Y:S02]  /*21980*/  LOP3.LUT R0, R0, 0xff, RZ, 0xc0, !PT ;  /* 0x000000ff00007812 */ /* 0x000fe400078ec0ff */
[----:B------:R-:W-:Y:S02]  /*21990*/  LOP3.LUT R137, R142, 0xff, RZ, 0xc0, !PT ;  /* 0x000000ff8e897812 */ /* 0x000fe400078ec0ff */
[C---:B------:R-:W-:Y:S01]  /*219a0*/  HMMA.16816.F32 R76, R24.reuse, R42, R76 ;  /* 0x0000002a184c723c */ /* 0x040fe2000000184c */
[----:B------:R-:W-:Y:S03]  /*219b0*/  LOP3.LUT R56, R56, 0xff, RZ, 0xc0, !PT ;  /* 0x000000ff38387812 */ /* 0x000fe600078ec0ff */
[----:B------:R-:W-:Y:S05]  /*219c0*/  LOP3.LUT R172, R147, UR5, R156, 0x96, !PT ;  /* 0x0000000593ac7c12 */ /* 0x000fea000f8e969c */
[----:B------:R-:W-:Y:S01]  /*219d0*/  IMAD.WIDE.U32 R172, R172, -0x2daee0ad, RZ ;  /* 0xd2511f53acac7825 */ /* 0x000fe200078e00ff */
[-C--:B-1----:R-:W-:Y:S08]  /*219e0*/  HMMA.16816.F32 R80, R24, R28.reuse, R80 ;  /* 0x0000001c1850723c */ /* 0x082ff00000001850 */
[C---:B------:R-:W-:Y:S08]  /*219f0*/  HMMA.16816.F32 R84, R12.reuse, R28, R84 ;  /* 0x0000001c0c54723c */ /* 0x040ff00000001854 */
[-C--:B------:R-:W-:Y:S08]  /*21a00*/  HMMA.16816.F32 R88, R12, R30.reuse, R88 ;  /* 0x0000001e0c58723c */ /* 0x080ff00000001858 */
[C---:B------:R-:W-:Y:S01]  /*21a10*/  HMMA.16816.F32 R92, R24.reuse, R30, R92 ;  /* 0x0000001e185c723c */ /* 0x040fe2000000185c */
[----:B----4-:R-:W-:Y:S03]  /*21a20*/  @!P3 HADD2 R138, -R45.H0_H0, -RZ.H0_H0 ;  /* 0xa00000ff2d8ab230 */ /* 0x010fe60000000900 */
[----:B--2---:R-:W-:Y:S02]  /*21a30*/  @!P5 HADD2 R61, -R44.H0_H0, -RZ.H0_H0 ;  /* 0xa00000ff2c3dd230 */ /* 0x004fe40000000900 */
[----:B------:R-:W-:Y:S01]  /*21a40*/  PRMT R150, R138, 0x7610, R150 ;  /* 0x000076108a967816 */ /* 0x000fe20000000096 */
[----:B------:R1:W-:Y:S02]  /*21a50*/  @!P3 STL.S16 [R1+0x50], R138 ;  /* 0x0000508a0100b387 */ /* 0x0003e40000100600 */
[----:B------:R-:W-:Y:S02]  /*21a60*/  PRMT R141, R61, 0x7610, R141 ;  /* 0x000076103d8d7816 */ /* 0x000fe4000000008d */
[----:B------:R2:W-:Y:S01]  /*21a70*/  @!P5 STL.S16 [R1+0x4c], R61 ;  /* 0x00004c3d0100d387 */ /* 0x0005e20000100600 */
[----:B-1----:R-:W-:Y:S02]  /*21a80*/  PRMT R138, R45, 0x5410, R44 ;  /* 0x000054102d8a7816 */ /* 0x002fe4000000002c */
[----:B------:R-:W-:Y:S02]  /*21a90*/  @!P5 PRMT R44, R141, 0x5410, RZ ;  /* 0x000054108d2cd816 */ /* 0x000fe400000000ff */
[----:B--2---:R-:W-:Y:S01]  /*21aa0*/  LOP3.LUT R61, R152, 0xffff, RZ, 0xc0, !PT ;  /* 0x0000ffff983d7812 */ /* 0x004fe200078ec0ff */
[----:B------:R1:W2:Y:S01]  /*21ab0*/  LDL.S16 R141, [R1+0x54] ;  /* 0x00005400018d7983 */ /* 0x0002a20000100600 */
[----:B------:R-:W-:Y:S01]  /*21ac0*/  @!P3 PRMT R45, R150, 0x5410, RZ ;  /* 0x00005410962db816 */ /* 0x000fe200000000ff */
[----:B-----5:R-:W-:Y:S01]  /*21ad0*/  @!P4 HADD2 R148, -R57.H0_H0, -RZ.H0_H0 ;  /* 0xa00000ff3994c230 */ /* 0x020fe20000000900 */
[----:B------:R-:W-:Y:S01]  /*21ae0*/  ISETP.GE.U32.AND P3, PT, R233, R58, PT ;  /* 0x0000003ae900720c */ /* 0x000fe20003f66070 */
[----:B------:R-:W-:Y:S01]  /*21af0*/  STG.E.U16 [R180.64+0x40], R44 ;  /* 0x0000402cb4007986 */ /* 0x000fe2000c101526 */
[----:B------:R-:W-:Y:S02]  /*21b00*/  SHF.R.U32.HI R61, RZ, 0x8, R61 ;  /* 0x00000008ff3d7819 */ /* 0x000fe4000001163d */
[----:B------:R-:W-:Y:S01]  /*21b10*/  PRMT R132, R148, 0x7610, R132 ;  /* 0x0000761094847816 */ /* 0x000fe20000000084 */
[----:B------:R3:W-:Y:S01]  /*21b20*/  @!P4 STL.S16 [R1+0x5c], R148 ;  /* 0x00005c940100c387 */ /* 0x0007e20000100600 */
[----:B------:R-:W-:Y:S01]  /*21b30*/  LOP3.LUT R61, R61, 0xffff, RZ, 0xc0, !PT ;  /* 0x0000ffff3d3d7812 */ /* 0x000fe200078ec0ff */
[----:B------:R-:W-:Y:S01]  /*21b40*/  @!P6 HADD2 R133, -R60.H0_H0, -RZ.H0_H0 ;  /* 0xa00000ff3c85e230 */ /* 0x000fe20000000900 */
[----:B------:R-:W-:Y:S01]  /*21b50*/  SHF.R.U32.HI R58, RZ, 0x10, R152 ;  /* 0x00000010ff3a7819 */ /* 0x000fe20000011698 */
[----:B------:R-:W-:Y:S01]  /*21b60*/  STG.E.U16 [R180.64+0x3e], R45 ;  /* 0x00003e2db4007986 */ /* 0x000fe2000c101526 */
[----:B------:R-:W-:Y:S02]  /*21b70*/  ISETP.GE.U32.AND P5, PT, R233, R61, PT ;  /* 0x0000003de900720c */ /* 0x000fe40003fa6070 */
[C---:B------:R-:W-:Y:S01]  /*21b80*/  PRMT R61, R57.reuse, 0x7632, R61 ;  /* 0x00007632393d7816 */ /* 0x040fe2000000003d */
[----:B------:R-:W-:Y:S01]  /*21b90*/  LDSM.16.MT88.4 R44, [R188+0x9800] ;  /* 0x00980000bc2c783b */ /* 0x000fe20000004200 */
[----:B------:R-:W-:Y:S02]  /*21ba0*/  LOP3.LUT R58, R58, 0xff, RZ, 0xc0, !PT ;  /* 0x000000ff3a3a7812 */ /* 0x000fe400078ec0ff */
[----:B------:R-:W-:Y:S01]  /*21bb0*/  PRMT R134, R57, 0x5410, R61 ;  /* 0x0000541039867816 */ /* 0x000fe2000000003d */
[----:B------:R-:W-:Y:S01]  /*21bc0*/  @!P3 HADD2 R144, -R61.H0_H0, -RZ.H0_H0 ;  /* 0xa00000ff3d90b230 */ /* 0x000fe20000000900 */
[----:B------:R-:W-:Y:S02]  /*21bd0*/  @!P4 PRMT R57, R132, 0x5410, RZ ;  /* 0x000054108439c816 */ /* 0x000fe400000000ff */
[----:B------:R-:W-:Y:S01]  /*21be0*/  ISETP.GE.U32.AND P4, PT, R233, R58, PT ;  /* 0x0000003ae900720c */ /* 0x000fe20003f86070 */
[----:B------:R1:W4:Y:S01]  /*21bf0*/  LDL.S16 R132, [R1+0x34] ;  /* 0x0000340001847983 */ /* 0x0003220000100600 */
[----:B------:R-:W-:Y:S02]  /*21c00*/  PRMT R58, R144, 0x7610, R58 ;  /* 0x00007610903a7816 */ /* 0x000fe4000000003a */
[----:B------:R-:W-:Y:S01]  /*21c10*/  PRMT R41, R133, 0x7610, R41 ;  /* 0x0000761085297816 */ /* 0x000fe20000000029 */
[----:B------:R5:W-:Y:S01]  /*21c20*/  @!P3 STL.S16 [R1+0x48], R144 ;  /* 0x000048900100b387 */ /* 0x000be20000100600 */
[----:B------:R-:W-:Y:S02]  /*21c30*/  @!P3 PRMT R61, R58, 0x5410, RZ ;  /* 0x000054103a3db816 */ /* 0x000fe400000000ff */
[----:B------:R-:W-:Y:S01]  /*21c40*/  ISETP.GE.U32.AND P3, PT, R233, R40, PT ;  /* 0x00000028e900720c */ /* 0x000fe20003f66070 */
[----:B------:R1:W-:Y:S01]  /*21c50*/  @!P6 STL.S16 [R1+0x40], R133 ;  /* 0x000040850100e387 */ /* 0x0003e20000100600 */
[C---:B------:R-:W-:Y:S02]  /*21c60*/  LOP3.LUT R40, R142.reuse, 0xff, RZ, 0xc0, !PT ;  /* 0x000000ff8e287812 */ /* 0x040fe400078ec0ff */
[----:B------:R-:W-:Y:S01]  /*21c70*/  LOP3.LUT R58, R142, 0xffff, RZ, 0xc0, !PT ;  /* 0x0000ffff8e3a7812 */ /* 0x000fe200078ec0ff */
[----:B---3--:R3:W3:Y:S03]  /*21c80*/  LDL.S16 R148, [R1+0x3c] ;  /* 0x00003c0001947983 */ /* 0x0086e60000100600 */
[----:B------:R-:W-:Y:S01]  /*21c90*/  SHF.R.U32.HI R58, RZ, 0x8, R58 ;  /* 0x00000008ff3a7819 */ /* 0x000fe2000001163a */
[----:B------:R1:W-:Y:S03]  /*21ca0*/  STG.E.U16 [R178.64+0x40], R57 ;  /* 0x00004039b2007986 */ /* 0x0003e6000c101526 */
[----:B------:R-:W-:Y:S01]  /*21cb0*/  LOP3.LUT R58, R58, 0xffff, RZ, 0xc0, !PT ;  /* 0x0000ffff3a3a7812 */ /* 0x000fe200078ec0ff */
[----:B------:R-:W-:Y:S01]  /*21cc0*/  STG.E.U16 [R178.64+0x42], R61 ;  /* 0x0000423db2007986 */ /* 0x000fe2000c101526 */
[----:B-----5:R-:W-:Y:S02]  /*21cd0*/  LOP3.LUT R144, R152, 0xff, RZ, 0xc0, !PT ;  /* 0x000000ff98907812 */ /* 0x020fe400078ec0ff */
[----:B-1----:R-:W-:Y:S02]  /*21ce0*/  PRMT R133, R60, 0x5410, R63 ;  /* 0x000054103c857816 */ /* 0x002fe4000000003f */
[----:B------:R-:W-:Y:S02]  /*21cf0*/  @!P6 PRMT R60, R41, 0x5410, RZ ;  /* 0x00005410293ce816 */ /* 0x000fe400000000ff */
[----:B------:R-:W-:Y:S02]  /*21d00*/  ISETP.GE.U32.AND P6, PT, R233, R40, PT ;  /* 0x00000028e900720c */ /* 0x000fe40003fc6070 */
[----:B------:R-:W1:Y:S01]  /*21d10*/  LDSM.16.MT88.4 R40, [R188+0xb400] ;  /* 0x00b40000bc28783b */ /* 0x000e620000004200 */
[----:B------:R-:W-:Y:S07]  /*21d20*/  PRMT R57, R3, 0x7632, R57 ;  /* 0x0000763203397816 */ /* 0x000fee0000000039 */
[----:B------:R-:W-:Y:S01]  /*21d30*/  STG.E.U16 [R174.64+0x50], R60 ;  /* 0x0000503cae007986 */ /* 0x000fe2000c101526 */
[-C--:B-1----:R-:W-:Y:S08]  /*21d40*/  HMMA.16816.F32 R96, R24, R40.reuse, R96 ;  /* 0x000000281860723c */ /* 0x082ff00000001860 */
[C---:B------:R-:W-:Y:S08]  /*21d50*/  HMMA.16816.F32 R100, R12.reuse, R40, R100 ;  /* 0x000000280c64723c */ /* 0x040ff00000001864 */
[-C--:B------:R-:W-:Y:S08]  /*21d60*/  HMMA.16816.F32 R104, R12, R42.reuse, R104 ;  /* 0x0000002a0c68723c */ /* 0x080ff00000001868 */
[C---:B------:R-:W-:Y:S01]  /*21d70*/  HMMA.16816.F32 R108, R24.reuse, R42, R108 ;  /* 0x0000002a186c723c */ /* 0x040fe2000000186c */
[----:B--2---:R-:W-:Y:S05]  /*21d80*/  @!P5 HADD2 R141, -R63.H0_H0, -RZ.H0_H0 ;  /* 0xa00000ff3f8dd230 */ /* 0x004fea0000000900 */
[----:B------:R1:W-:Y:S01]  /*21d90*/  @!P5 STL.S16 [R1+0x54], R141 ;  /* 0x0000548d0100d387 */ /* 0x0003e20000100600 */
[----:B------:R-:W-:Y:S05]  /*21da0*/  PRMT R135, R141, 0x7610, R135 ;  /* 0x000076108d877816 */ /* 0x000fea0000000087 */
[----:B------:R-:W-:Y:S02]  /*21db0*/  @!P5 PRMT R63, R135, 0x5410, RZ ;  /* 0x00005410873fd816 */ /* 0x000fe400000000ff */
[----:B------:R-:W-:Y:S02]  /*21dc0*/  LOP3.LUT R135, R143, UR6, R146, 0x96, !PT ;  /* 0x000000068f877c12 */ /* 0x000fe4000f8e9692 */
[----:B------:R-:W-:Y:S01]  /*21dd0*/  ISETP.GE.U32.AND P5, PT, R233, R58, PT ;  /* 0x0000003ae900720c */ /* 0x000fe20003fa6070 */
[----:B------:R-:W-:Y:S01]  /*21de0*/  STG.E.U16 [R174.64+0x52], R63 ;  /* 0x0000523fae007986 */ /* 0x000fe2000c101526 */
[--C-:B------:R-:W-:Y:S02]  /*21df0*/  SHF.R.U32.HI R58, RZ, 0x10, R152.reuse ;  /* 0x00000010ff3a7819 */ /* 0x100fe40000011698 */
[----:B------:R-:W-:Y:S02]  /*21e00*/  SHF.R.U32.HI R152, RZ, 0x18, R152 ;  /* 0x00000018ff987819 */ /* 0x000fe40000011698 */
[----:B------:R-:W-:Y:S01]  /*21e10*/  LOP3.LUT R58, R58, 0xff, RZ, 0xc0, !PT ;  /* 0x000000ff3a3a7812 */ /* 0x000fe200078ec0ff */
[----:B----4-:R-:W-:Y:S03]  /*21e20*/  @!P4 HADD2 R132, -R59.H0_H0, -RZ.H0_H0 ;  /* 0xa00000ff3b84c230 */ /* 0x010fe60000000900 */
[----:B------:R-:W-:Y:S02]  /*21e30*/  PRMT R152, R58, 0x5410, R152 ;  /* 0x000054103a987816 */ /* 0x000fe40000000098 */
[----:B------:R-:W-:Y:S01]  /*21e40*/  PRMT R58, R168, 0x7632, R58 ;  /* 0x00007632a83a7816 */ /* 0x000fe2000000003a */
[----:B------:R2:W-:Y:S01]  /*21e50*/  @!P4 STL.S16 [R1+0x34], R132 ;  /* 0x000034840100c387 */ /* 0x0005e20000100600 */
[----:B------:R-:W-:Y:S02]  /*21e60*/  PRMT R28, R132, 0x7610, R28 ;  /* 0x00007610841c7816 */ /* 0x000fe4000000001c */
[----:B-1----:R-:W-:Y:S01]  /*21e70*/  LOP3.LUT R141, R153, UR6, R158, 0x96, !PT ;  /* 0x00000006998d7c12 */ /* 0x002fe2000f8e969e */
[----:B------:R1:W4:Y:S01]  /*21e80*/  LDL.S16 R150, [R1+0x38] ;  /* 0x0000380001967983 */ /* 0x0003220000100600 */
[----:B---3--:R-:W-:Y:S02]  /*21e90*/  @!P3 HADD2 R148, -R62.H0_H0, -RZ.H0_H0 ;  /* 0xa00000ff3e94b230 */ /* 0x008fe40000000900 */
[----:B------:R-:W-:Y:S02]  /*21ea0*/  LOP3.LUT R40, R141, 0xff, RZ, 0xc0, !PT ;  /* 0x000000ff8d287812 */ /* 0x000fe400078ec0ff */
[----:B------:R-:W-:Y:S01]  /*21eb0*/  SHF.R.U32.HI R42, RZ, 0x10, R141 ;  /* 0x00000010ff2a7819 */ /* 0x000fe2000001168d */
[----:B------:R3:W-:Y:S01]  /*21ec0*/  @!P3 STL.S16 [R1+0x3c], R148 ;  /* 0x00003c940100b387 */ /* 0x0007e20000100600 */
[----:B------:R-:W-:Y:S02]  /*21ed0*/  PRMT R145, R148, 0x7610, R145 ;  /* 0x0000761094917816 */ /* 0x000fe40000000091 */
[----:B------:R-:W-:Y:S02]  /*21ee0*/  LOP3.LUT R43, R42, 0xff, RZ, 0xc0, !PT ;  /* 0x000000ff2a2b7812 */ /* 0x000fe400078ec0ff */
[----:B--2---:R-:W-:Y:S02]  /*21ef0*/  PRMT R132, R59, 0x5410, R62 ;  /* 0x000054103b847816 */ /* 0x004fe4000000003e */
[----:B------:R-:W-:Y:S02]  /*21f00*/  @!P4 PRMT R59, R28, 0x5410, RZ ;  /* 0x000054101c3bc816 */ /* 0x000fe400000000ff */
[----:B------:R-:W-:Y:S01]  /*21f10*/  ISETP.GE.U32.AND P4, PT, R233, R0, PT ;  /* 0x00000000e900720c */ /* 0x000fe20003f86070 */
[----:B------:R-:W2:Y:S01]  /*21f20*/  LDSM.16.MT88.4 R28, [R190+0xb400] ;  /* 0x00b40000be1c783b */ /* 0x000ea20000004200 */
[----:B------:R-:W-:Y:S02]  /*21f30*/  LOP3.LUT R0, R142, 0xffff, RZ, 0xc0, !PT ;  /* 0x0000ffff8e007812 */ /* 0x000fe400078ec0ff */
[--C-:B------:R-:W-:Y:S02]  /*21f40*/  SHF.R.U32.HI R143, RZ, 0x18, R142.reuse ;  /* 0x00000018ff8f7819 */ /* 0x100fe4000001168e */
[----:B------:R-:W-:Y:S02]  /*21f50*/  SHF.R.U32.HI R142, RZ, 0x18, R142 ;  /* 0x00000018ff8e7819 */ /* 0x000fe4000001168e */
[----:B------:R-:W-:Y:S01]  /*21f60*/  SHF.R.U32.HI R0, RZ, 0x8, R0 ;  /* 0x00000008ff007819 */ /* 0x000fe20000011600 */
[----:B---3--:R1:W3:Y:S01]  /*21f70*/  LDL.S16 R148, [R1+0x44] ;  /* 0x0000440001947983 */ /* 0x0082e20000100600 */
[----:B------:R-:W-:Y:S02]  /*21f80*/  PRMT R147, R56, 0x5410, R142 ;  /* 0x0000541038937816 */ /* 0x000fe4000000008e */
[----:B------:R-:W-:Y:S01]  /*21f90*/  PRMT R56, R168, 0x7610, R56 ;  /* 0x00007610a8387816 */ /* 0x000fe20000000038 */
[----:B------:R-:W-:Y:S01]  /*21fa0*/  STG.E.U16 [R176.64+0x50], R59 ;  /* 0x0000503bb0007986 */ /* 0x000fe2000c101526 */
[----:B------:R-:W-:Y:S02]  /*21fb0*/  @!P3 PRMT R62, R145, 0x5410, RZ ;  /* 0x00005410913eb816 */ /* 0x000fe400000000ff */
[----:B------:R-:W-:Y:S02]  /*21fc0*/  PRMT R145, R144, 0x5410, R136 ;  /* 0x0000541090917816 */ /* 0x000fe40000000088 */
[----:B------:R-:W-:Y:S01]  /*21fd0*/  PRMT R146, R137, 0x5410, R0 ;  /* 0x0000541089927816 */ /* 0x000fe20000000000 */
[----:B------:R-:W-:Y:S01]  /*21fe0*/  IMAD.WIDE.U32 R136, R165, -0x2daee0ad, RZ ;  /* 0xd2511f53a5887825 */ /* 0x000fe200078e00ff */
[----:B------:R-:W-:Y:S01]  /*21ff0*/  LOP3.LUT R0, R141, 0xffff, RZ, 0xc0, !PT ;  /* 0x0000ffff8d007812 */ /* 0x000fe200078ec0ff */
[----:B------:R-:W-:Y:S01]  /*22000*/  STG.E.U16 [R176.64+0x52], R62 ;  /* 0x0000523eb0007986 */ /* 0x000fe2000c101526 */
[----:B------:R-:W-:Y:S02]  /*22010*/  ISETP.GE.U32.AND P3, PT, R233, R143, PT ;  /* 0x0000008fe900720c */ /* 0x000fe40003f66070 */
[----:B------:R-:W-:Y:S02]  /*22020*/  LOP3.LUT R142, R137, UR7, R164, 0x96, !PT ;  /* 0x00000007898e7c12 */ /* 0x000fe4000f8e96a4 */
[----:B------:R-:W-:Y:S02]  /*22030*/  SHF.R.U32.HI R0, RZ, 0x8, R0 ;  /* 0x00000008ff007819 */ /* 0x000fe40000011600 */
[----:B------:R-:W-:Y:S02]  /*22040*/  LOP3.LUT R143, R135, 0xff, RZ, 0xc0, !PT ;  /* 0x000000ff878f7812 */ /* 0x000fe400078ec0ff */
[----:B------:R-:W-:Y:S02]  /*22050*/  PRMT R144, R40, 0x5410, R0 ;  /* 0x0000541028907816 */ /* 0x000fe40000000000 */
[----:B------:R-:W-:Y:S02]  /*22060*/  LOP3.LUT R40, R142, 0xff, RZ, 0xc0, !PT ;  /* 0x000000ff8e287812 */ /* 0x000fe400078ec0ff */
[----:B------:R-:W-:Y:S02]  /*22070*/  PRMT R0, R56, 0x5410, R58 ;  /* 0x0000541038007816 */ /* 0x000fe4000000003a */
[----:B------:R-:W-:Y:S04]  /*22080*/  SHF.R.U32.HI R141, RZ, 0x18, R141 ;  /* 0x00000018ff8d7819 */ /* 0x000fe8000001168d */
[----:B------:R-:W-:Y:S01]  /*22090*/  PRMT R43, R43, 0x5410, R141 ;  /* 0x000054102b2b7816 */ /* 0x000fe2000000008d */
[-C--:B--2---:R-:W-:Y:S08]  /*220a0*/  HMMA.16816.F32 R112, R24, R28.reuse, R112 ;  /* 0x0000001c1870723c */ /* 0x084ff00000001870 */
[C---:B------:R-:W-:Y:S08]  /*220b0*/  HMMA.16816.F32 R116, R12.reuse, R28, R116 ;  /* 0x0000001c0c74723c */ /* 0x040ff00000001874 */
[-C--:B------:R-:W-:Y:S07]  /*220c0*/  HMMA.16816.F32 R120, R12, R30.reuse, R120 ;  /* 0x0000001e0c78723c */ /* 0x080fee0000001878 */
[--C-:B------:R-:W-:Y:S01]  /*220d0*/  HSET2.LE.AND R14, R146, R199.reuse, PT ;  /* 0x000000c7920e7233 */ /* 0x100fe20003803000 */
[----:B------:R-:W-:Y:S01]  /*220e0*/  HMMA.16816.F32 R124, R24, R30, R124 ;  /* 0x0000001e187c723c */ /* 0x000fe2000000187c */
[--C-:B------:R-:W-:Y:S01]  /*220f0*/  HSET2.LE.AND R15, R147, R199.reuse, PT ;  /* 0x000000c7930f7233 */ /* 0x100fe20003803000 */
[----:B------:R-:W2:Y:S02]  /*22100*/  LDSM.16.MT88.4 R24, [R190+0x9800] ;  /* 0x00980000be18783b */ /* 0x000ea40000004200 */
[----:B------:R-:W-:Y:S02]  /*22110*/  LOP3.LUT R14, R14, R0, RZ, 0xc0, !PT ;  /* 0x000000000e0e7212 */ /* 0x000fe400078ec0ff */
[----:B------:R-:W-:Y:S06]  /*22120*/  PRMT R0, R3, 0x5410, R57 ;  /* 0x0000541003007816 */ /* 0x000fec0000000039 */
[----:B------:R-:W-:Y:S02]  /*22130*/  LOP3.LUT R15, R15, R0, RZ, 0xc0, !PT ;  /* 0x000000000f0f7212 */ /* 0x000fe400078ec0ff */
[----:B------:R-:W-:Y:S01]  /*22140*/  PRMT R0, R169, 0x7610, R0 ;  /* 0x00007610a9007816 */ /* 0x000fe20000000000 */
[----:B----4-:R-:W-:Y:S05]  /*22150*/  @!P6 HADD2 R150, -R56.H0_H0, -RZ.H0_H0 ;  /* 0xa00000ff3896e230 */ /* 0x010fea0000000900 */
[----:B------:R4:W-:Y:S01]  /*22160*/  @!P6 STL.S16 [R1+0x38], R150 ;  /* 0x000038960100e387 */ /* 0x0009e20000100600 */
[----:B------:R-:W-:Y:S04]  /*22170*/  PRMT R41, R150, 0x7610, R41 ;  /* 0x0000761096297816 */ /* 0x000fe80000000029 */
[----:B------:R-:W-:Y:S02]  /*22180*/  @!P6 PRMT R56, R41, 0x5410, RZ ;  /* 0x000054102938e816 */ /* 0x000fe400000000ff */
[--C-:B------:R-:W-:Y:S02]  /*22190*/  SHF.R.U32.HI R41, RZ, 0x10, R135.reuse ;  /* 0x00000010ff297819 */ /* 0x100fe40000011687 */
[----:B------:R-:W-:Y:S01]  /*221a0*/  ISETP.GE.U32.AND P6, PT, R233, R40, PT ;  /* 0x00000028e900720c */ /* 0x000fe20003fc6070 */
[----:B------:R5:W-:Y:S01]  /*221b0*/  STG.E.U16 [R180.64+0x4e], R56 ;  /* 0x00004e38b4007986 */ /* 0x000be2000c101526 */
[----:B------:R-:W-:Y:S02]  /*221c0*/  LOP3.LUT R40, R135, 0xffff, RZ, 0xc0, !PT ;  /* 0x0000ffff87287812 */ /* 0x000fe400078ec0ff */
[----:B------:R-:W-:Y:S02]  /*221d0*/  LOP3.LUT R41, R41, 0xff, RZ, 0xc0, !PT ;  /* 0x000000ff29297812 */ /* 0x000fe400078ec0ff */
[----:B------:R-:W-:Y:S02]  /*221e0*/  SHF.R.U32.HI R135, RZ, 0x18, R135 ;  /* 0x00000018ff877819 */ /* 0x000fe40000011687 */
[----:B------:R-:W-:Y:S02]  /*221f0*/  SHF.R.U32.HI R42, RZ, 0x8, R40 ;  /* 0x00000008ff2a7819 */ /* 0x000fe40000011628 */
[----:B------:R-:W-:Y:S02]  /*22200*/  PRMT R135, R41, 0x5410, R135 ;  /* 0x0000541029877816 */ /* 0x000fe40000000087 */
[----:B------:R-:W-:Y:S02]  /*22210*/  LOP3.LUT R40, R142, 0xffff, RZ, 0xc0, !PT ;  /* 0x0000ffff8e287812 */ /* 0x000fe400078ec0ff */
[----:B------:R-:W-:Y:S01]  /*22220*/  PRMT R143, R143, 0x5410, R42 ;  /* 0x000054108f8f7816 */ /* 0x000fe2000000002a */
[--C-:B------:R-:W-:Y:S01]  /*22230*/  HSET2.LE.AND R13, R135, R199.reuse, PT ;  /* 0x000000c7870d7233 */ /* 0x100fe20003803000 */
[----:B----4-:R1:W4:Y:S01]  /*22240*/  LDL.S16 R150, [R1+0x30] ;  /* 0x0000300001967983 */ /* 0x0103220000100600 */
[----:B------:R-:W-:Y:S01]  /*22250*/  SHF.R.U32.HI R40, RZ, 0x8, R40 ;  /* 0x00000008ff287819 */ /* 0x000fe20000011628 */
[--C-:B------:R-:W-:Y:S02]  /*22260*/  HSET2.LE.AND R42, R145, R199.reuse, PT ;  /* 0x000000c7912a7233 */ /* 0x100fe40003803000 */
[----:B---3--:R-:W-:Y:S01]  /*22270*/  @!P5 HADD2 R148, -R58.H0_H0, -RZ.H0_H0 ;  /* 0xa00000ff3a94d230 */ /* 0x008fe20000000900 */
[----:B------:R-:W-:Y:S01]  /*22280*/  LOP3.LUT R28, R40, 0xffff, RZ, 0xc0, !PT ;  /* 0x0000ffff281c7812 */ /* 0x000fe200078ec0ff */
[--C-:B------:R-:W-:Y:S01]  /*22290*/  HSET2.LE.AND R40, R144, R199.reuse, PT ;  /* 0x000000c790287233 */ /* 0x100fe20003803000 */
[----:B------:R-:W-:Y:S01]  /*222a0*/  LOP3.LUT R13, R13, R134, RZ, 0xc0, !PT ;  /* 0x000000860d0d7212 */ /* 0x000fe200078ec0ff */
[--C-:B------:R-:W-:Y:S01]  /*222b0*/  HSET2.LE.AND R12, R143, R199.reuse, PT ;  /* 0x000000c78f0c7233 */ /* 0x100fe20003803000 */
[----:B------:R3:W-:Y:S01]  /*222c0*/  @!P5 STL.S16 [R1+0x44], R148 ;  /* 0x000044940100d387 */ /* 0x0007e20000100600 */
[----:B------:R-:W-:Y:S02]  /*222d0*/  PRMT R41, R148, 0x7610, R41 ;  /* 0x0000761094297816 */ /* 0x000fe40000000029 */
[----:B------:R-:W-:Y:S01]  /*222e0*/  LOP3.LUT R42, R42, R133, RZ, 0xc0, !PT ;  /* 0x000000852a2a7212 */ /* 0x000fe200078ec0ff */
[----:B------:R1:W4:Y:S01]  /*222f0*/  LDL.S16 R144, [R1+0x24] ;  /* 0x0000240001907983 */ /* 0x0003220000100600 */
[----:B------:R-:W-:Y:S01]  /*22300*/  @!P5 PRMT R58, R41, 0x5410, RZ ;  /* 0x00005410293ad816 */ /* 0x000fe200000000ff */
[--C-:B------:R-:W-:Y:S01]  /*22310*/  HSET2.LE.AND R41, R43, R199.reuse, PT ;  /* 0x000000c72b297233 */ /* 0x100fe20003803000 */
[----:B------:R-:W-:Y:S01]  /*22320*/  LOP3.LUT R40, R40, R140, RZ, 0xc0, !PT ;  /* 0x0000008c28287212 */ /* 0x000fe200078ec0ff */
[----:B------:R1:W4:Y:S01]  /*22330*/  LDL.S16 R141, [R1+0x2c] ;  /* 0x00002c00018d7983 */ /* 0x0003220000100600 */
[--C-:B------:R-:W-:Y:S01]  /*22340*/  HSET2.LE.AND R43, R152, R199.reuse, PT ;  /* 0x000000c7982b7233 */ /* 0x100fe20003803000 */
[----:B------:R-:W-:Y:S02]  /*22350*/  LOP3.LUT R12, R12, R138, RZ, 0xc0, !PT ;  /* 0x0000008a0c0c7212 */ /* 0x000fe400078ec0ff */
[----:B------:R-:W-:Y:S01]  /*22360*/  LOP3.LUT R41, R41, R139, RZ, 0xc0, !PT ;  /* 0x0000008b29297212 */ /* 0x000fe200078ec0ff */
[----:B------:R1:W-:Y:S01]  /*22370*/  STG.E.U16 [R180.64+0x50], R58 ;  /* 0x0000503ab4007986 */ /* 0x0003e2000c101526 */
[----:B------:R-:W-:Y:S02]  /*22380*/  LOP3.LUT R43, R43, R132, RZ, 0xc0, !PT ;  /* 0x000000842b2b7212 */ /* 0x000fe400078ec0ff */
[----:B------:R-:W-:Y:S02]  /*22390*/  ISETP.GE.U32.AND P5, PT, R233, R28, PT ;  /* 0x0000001ce900720c */ /* 0x000fe40003fa6070 */
[----:B------:R-:W-:Y:S02]  /*223a0*/  SHF.R.U32.HI R28, RZ, 0x18, R142 ;  /* 0x00000018ff1c7819 */ /* 0x000fe4000001168e */
[----:B-----5:R-:W-:Y:S01]  /*223b0*/  PRMT R56, R2, 0x7632, R56 ;  /* 0x0000763202387816 */ /* 0x020fe20000000038 */
[-C--:B------:R-:W-:Y:S01]  /*223c0*/  HMMA.16816.F32 R4, R40, R44.reuse, R4 ;  /* 0x0000002c2804723c */ /* 0x080fe20000001804 */
[----:B---3--:R3:W5:Y:S07]  /*223d0*/  LDL.S16 R148, [R1+0x28] ;  /* 0x0000280001947983 */ /* 0x00876e0000100600 */
[C---:B------:R-:W-:Y:S07]  /*223e0*/  HMMA.16816.F32 R8, R12.reuse, R44, R8 ;  /* 0x0000002c0c08723c */ /* 0x040fee0000001808 */
[----:B------:R-:W-:Y:S01]  /*223f0*/  LOP3.LUT R44, R173, UR7, R162, 0x96, !PT ;  /* 0x00000007ad2c7c12 */ /* 0x000fe2000f8e96a2 */
[-C--:B------:R-:W-:Y:S01]  /*22400*/  HMMA.16816.F32 R16, R12, R46.reuse, R16 ;  /* 0x0000002e0c10723c */ /* 0x080fe20000001810 */
[----:B------:R-:W-:Y:S03]  /*22410*/  PRMT R45, R169, 0x7632, R45 ;  /* 0x00007632a92d7816 */ /* 0x000fe6000000002d */
[----:B-1----:R-:W-:Y:S02]  /*22420*/  LOP3.LUT R58, R136, 0xffff, RZ, 0xc0, !PT ;  /* 0x0000ffff883a7812 */ /* 0x002fe400078ec0ff */
[----:B------:R-:W-:Y:S02]  /*22430*/  PRMT R135, R0, 0x5410, R45 ;  /* 0x0000541000877816 */ /* 0x000fe4000000002d */
[C---:B------:R-:W-:Y:S07]  /*22440*/  HMMA.16816.F32 R20, R40.reuse, R46, R20 ;  /* 0x0000002e2814723c */ /* 0x040fee0000001814 */
[----:B------:R-:W-:Y:S01]  /*22450*/  LOP3.LUT R46, R44, 0xffff, RZ, 0xc0, !PT ;  /* 0x0000ffff2c2e7812 */ /* 0x000fe200078ec0ff */
[-C--:B--2---:R-:W-:Y:S01]  /*22460*/  HMMA.16816.F32 R32, R40, R24.reuse, R32 ;  /* 0x000000182820723c */ /* 0x084fe20000001820 */
[----:B------:R-:W-:Y:S03]  /*22470*/  PRMT R47, R170, 0x7610, R47 ;  /* 0x00007610aa2f7816 */ /* 0x000fe6000000002f */
[----:B------:R-:W-:Y:S04]  /*22480*/  SHF.R.U32.HI R46, RZ, 0x8, R46 ;  /* 0x00000008ff2e7819 */ /* 0x000fe8000001162e */
[C---:B------:R-:W-:Y:S01]  /*22490*/  HMMA.16816.F32 R36, R12.reuse, R24, R36 ;  /* 0x000000180c24723c */ /* 0x040fe20000001824 */
[----:B------:R-:W-:Y:S06]  /*224a0*/  LOP3.LUT R46, R46, 0xffff, RZ, 0xc0, !PT ;  /* 0x0000ffff2e2e7812 */ /* 0x000fec00078ec0ff */
[----:B------:R-:W-:Y:S01]  /*224b0*/  SHF.R.U32.HI R24, RZ, 0x10, R44 ;  /* 0x00000010ff187819 */ /* 0x000fe2000001162c */
[-C--:B------:R-:W-:Y:S04]  /*224c0*/  HMMA.16816.F32 R48, R12, R26.reuse, R48 ;  /* 0x0000001a0c30723c */ /* 0x080fe80000001830 */
[----:B------:R-:W-:Y:S04]  /*224d0*/  LOP3.LUT R24, R24, 0xff, RZ, 0xc0, !PT ;  /* 0x000000ff18187812 */ /* 0x000fe800078ec0ff */
[C---:B------:R-:W-:Y:S01]  /*224e0*/  HMMA.16816.F32 R52, R40.reuse, R26, R52 ;  /* 0x0000001a2834723c */ /* 0x040fe20000001834 */
[----:B----4-:R-:W-:Y:S05]  /*224f0*/  @!P4 HADD2 R150, -R3.H0_H0, -RZ.H0_H0 ;  /* 0xa00000ff0396c230 */ /* 0x010fea0000000900 */
[----:B------:R-:W-:Y:S01]  /*22500*/  @!P4 STL.S16 [R1+0x30], R150 ;  /* 0x000030960100c387 */ /* 0x000fe20000100600 */
[----:B------:R-:W-:Y:S03]  /*22510*/  PRMT R149, R150, 0x7610, R149 ;  /* 0x0000761096957816 */ /* 0x000fe60000000095 */
[----:B------:R3:W2:Y:S02]  /*22520*/  LDL.S16 R134, [R1+0x20] ;  /* 0x0000200001867983 */ /* 0x0006a40000100600 */
[----:B------:R-:W-:Y:S02]  /*22530*/  @!P4 PRMT R3, R149, 0x5410, RZ ;  /* 0x000054109503c816 */ /* 0x000fe400000000ff */
[----:B------:R-:W-:Y:S01]  /*22540*/  ISETP.GE.U32.AND P4, PT, R233, R28, PT ;  /* 0x0000001ce900720c */ /* 0x000fe20003f86070 */
[----:B------:R-:W-:Y:S01]  /*22550*/  @!P6 HADD2 R144, -R0.H0_H0, -RZ.H0_H0 ;  /* 0xa00000ff0090e230 */ /* 0x000fe20000000900 */
[----:B------:R-:W-:Y:S01]  /*22560*/  SHF.R.U32.HI R28, RZ, 0x10, R142 ;  /* 0x00000010ff1c7819 */ /* 0x000fe2000001168e */
[----:B------:R1:W-:Y:S01]  /*22570*/  STG.E.U16 [R178.64+0x50], R3 ;  /* 0x00005003b2007986 */ /* 0x0003e2000c101526 */
[----:B------:R-:W-:Y:S02]  /*22580*/  @!P5 HADD2 R141, -R45.H0_H0, -RZ.H0_H0 ;  /* 0xa00000ff2d8dd230 */ /* 0x000fe40000000900 */
[----:B------:R-:W-:Y:S02]  /*22590*/  LOP3.LUT R28, R28, 0xff, RZ, 0xc0, !PT ;  /* 0x000000ff1c1c7812 */ /* 0x000fe400078ec0ff */
[----:B------:R-:W-:Y:S02]  /*225a0*/  PRMT R29, R144, 0x7610, R29 ;  /* 0x00007610901d7816 */ /* 0x000fe4000000001d */
[----:B------:R-:W-:Y:S02]  /*225b0*/  PRMT R59, R141, 0x7610, R59 ;  /* 0x000076108d3b7816 */ /* 0x000fe4000000003b */
[----:B------:R-:W-:Y:S02]  /*225c0*/  @!P6 PRMT R0, R29, 0x5410, RZ ;  /* 0x000054101d00e816 */ /* 0x000fe400000000ff */
[----:B------:R-:W-:Y:S01]  /*225d0*/  @!P5 PRMT R45, R59, 0x5410, RZ ;  /* 0x000054103b2dd816 */ /* 0x000fe200000000ff */
[----:B-----5:R-:W-:Y:S05]  /*225e0*/  @!P3 HADD2 R148, -R57.H0_H0, -RZ.H0_H0 ;  /* 0xa00000ff3994b230 */ /* 0x020fea0000000900 */
[----:B------:R-:W-:Y:S01]  /*225f0*/  @!P3 STL.S16 [R1+0x28], R148 ;  /* 0x000028940100b387 */ /* 0x000fe20000100600 */
[----:B------:R-:W-:Y:S02]  /*22600*/  PRMT R30, R148, 0x7610, R30 ;  /* 0x00007610941e7816 */ /* 0x000fe4000000001e */
[----:B-1----:R-:W-:Y:S01]  /*22610*/  SHF.R.U32.HI R3, RZ, 0x8, R58 ;  /* 0x00000008ff037819 */ /* 0x002fe2000001163a */
[----:B------:R3:W4:Y:S01]  /*22620*/  LDL.S16 R61, [R1+0x14] ;  /* 0x00001400013d7983 */ /* 0x0007220000100600 */
[----:B------:R-:W-:Y:S02]  /*22630*/  @!P3 PRMT R57, R30, 0x5410, RZ ;  /* 0x000054101e39b816 */ /* 0x000fe400000000ff */
[C---:B------:R-:W-:Y:S01]  /*22640*/  ISETP.GE.U32.AND P3, PT, R233.reuse, R28, PT ;  /* 0x0000001ce900720c */ /* 0x040fe20003f66070 */
[----:B------:R-:W-:Y:S01]  /*22650*/  @!P6 STL.S16 [R1+0x24], R144 ;  /* 0x000024900100e387 */ /* 0x000fe20000100600 */
[----:B------:R-:W-:Y:S02]  /*22660*/  LOP3.LUT R28, R44, 0xff, RZ, 0xc0, !PT ;  /* 0x000000ff2c1c7812 */ /* 0x000fe400078ec0ff */
[----:B------:R-:W-:Y:S01]  /*22670*/  SHF.R.U32.HI R44, RZ, 0x18, R44 ;  /* 0x00000018ff2c7819 */ /* 0x000fe2000001162c */
[----:B------:R3:W5:Y:S01]  /*22680*/  LDL.S16 R133, [R1+0x1c] ;  /* 0x00001c0001857983 */ /* 0x0007620000100600 */
[----:B------:R-:W-:Y:S02]  /*22690*/  ISETP.GE.U32.AND P6, PT, R233, R28, PT ;  /* 0x0000001ce900720c */ /* 0x000fe40003fc6070 */
[----:B------:R-:W-:Y:S01]  /*226a0*/  LOP3.LUT R3, R3, 0xffff, RZ, 0xc0, !PT ;  /* 0x0000ffff03037812 */ /* 0x000fe200078ec0ff */
[----:B------:R3:W3:Y:S04]  /*226b0*/  LDL.S16 R60, [R1+0x18] ;  /* 0x00001800013c7983 */ /* 0x0006e80000100600 */
[----:B------:R-:W-:Y:S01]  /*226c0*/  @!P5 STL.S16 [R1+0x2c], R141 ;  /* 0x00002c8d0100d387 */ /* 0x000fe20000100600 */
[----:B------:R-:W-:Y:S02]  /*226d0*/  ISETP.GE.U32.AND P5, PT, R233, R46, PT ;  /* 0x0000002ee900720c */ /* 0x000fe40003fa6070 */
[----:B------:R-:W-:Y:S01]  /*226e0*/  PRMT R46, R170, 0x7632, R46 ;  /* 0x00007632aa2e7816 */ /* 0x000fe2000000002e */
[----:B------:R1:W-:Y:S03]  /*226f0*/  STG.E.U16 [R178.64+0x52], R57 ;  /* 0x00005239b2007986 */ /* 0x0003e6000c101526 */
[----:B------:R-:W-:Y:S01]  /*22700*/  PRMT R59, R47, 0x5410, R46 ;  /* 0x000054102f3b7816 */ /* 0x000fe2000000002e */
[----:B------:R-:W-:Y:S04]  /*22710*/  STG.E.U16 [R174.64+0x60], R0 ;  /* 0x00006000ae007986 */ /* 0x000fe8000c101526 */
[----:B------:R-:W1:Y:S08]  /*22720*/  LDSM.16.MT88.4 R28, [R188+0xa800] ;  /* 0x00a80000bc1c783b */ /* 0x000e700000004200 */
[----:B------:R-:W-:Y:S08]  /*22730*/  LDSM.16.MT88.4 R148, [R188+0x9c00] ;  /* 0x009c0000bc94783b */ /* 0x000ff00000004200 */
[----:B------:R1:W-:Y:S02]  /*22740*/  STG.E.U16 [R174.64+0x62], R45 ;  /* 0x0000622dae007986 */ /* 0x0003e4000c101526 */
[----:B-1----:R-:W-:Y:S01]  /*22750*/  SHF.R.U32.HI R57, RZ, 0x18, R136 ;  /* 0x00000018ff397819 */ /* 0x002fe20000011688 */
[-C--:B------:R-:W-:Y:S01]  /*22760*/  HMMA.16816.F32 R64, R40, R28.reuse, R64 ;  /* 0x0000001c2840723c */ /* 0x080fe20000001840 */
[----:B------:R-:W-:Y:S07]  /*22770*/  SHF.R.U32.HI R45, RZ, 0x10, R172 ;  /* 0x00000010ff2d7819 */ /* 0x000fee00000116ac */
[C---:B------:R-:W-:Y:S07]  /*22780*/  HMMA.16816.F32 R68, R12.reuse, R28, R68 ;  /* 0x0000001c0c44723c */ /* 0x040fee0000001844 */
[----:B------:R-:W-:Y:S01]  /*22790*/  SHF.R.U32.HI R28, RZ, 0x10, R136 ;  /* 0x00000010ff1c7819 */ /* 0x000fe20000011688 */
[-C--:B------:R-:W-:Y:S04]  /*227a0*/  HMMA.16816.F32 R72, R12, R30.reuse, R72 ;  /* 0x0000001e0c48723c */ /* 0x080fe80000001848 */
[----:B------:R-:W-:Y:S04]  /*227b0*/  LOP3.LUT R28, R28, 0xff, RZ, 0xc0, !PT ;  /* 0x000000ff1c1c7812 */ /* 0x000fe800078ec0ff */
[C---:B------:R-:W-:Y:S01]  /*227c0*/  HMMA.16816.F32 R76, R40.reuse, R30, R76 ;  /* 0x0000001e284c723c */ /* 0x040fe2000000184c */
[----:B--2---:R-:W-:Y:S05]  /*227d0*/  @!P3 HADD2 R134, -R47.H0_H0, -RZ.H0_H0 ;  /* 0xa00000ff2f86b230 */ /* 0x004fea0000000900 */
[----:B------:R-:W-:Y:S01]  /*227e0*/  PRMT R62, R134, 0x7610, R62 ;  /* 0x00007610863e7816 */ /* 0x000fe2000000003e */
[----:B------:R1:W-:Y:S05]  /*227f0*/  @!P3 STL.S16 [R1+0x20], R134 ;  /* 0x000020860100b387 */ /* 0x0003ea0000100600 */
[----:B------:R-:W-:Y:S02]  /*22800*/  @!P3 PRMT R47, R62, 0x5410, RZ ;  /* 0x000054103e2fb816 */ /* 0x000fe400000000ff */
[----:B------:R2:W2:Y:S01]  /*22810*/  LDL.S16 R62, [R1+0x8] ;  /* 0x00000800013e7983 */ /* 0x0004a20000100600 */
[----:B------:R-:W-:Y:S02]  /*22820*/  ISETP.GE.U32.AND P3, PT, R233, R24, PT ;  /* 0x00000018e900720c */ /* 0x000fe40003f66070 */
[----:B------:R-:W-:Y:S01]  /*22830*/  LOP3.LUT R24, R136, 0xff, RZ, 0xc0, !PT ;  /* 0x000000ff88187812 */ /* 0x000fe200078ec0ff */
[----:B------:R-:W-:Y:S01]  /*22840*/  STG.E.U16 [R176.64+0x60], R47 ;  /* 0x0000602fb0007986 */ /* 0x000fe2000c101526 */
[----:B-1----:R-:W-:Y:S01]  /*22850*/  PRMT R134, R2, 0x5410, R56 ;  /* 0x0000541002867816 */ /* 0x002fe20000000038 */
[----:B----4-:R-:W-:Y:S05]  /*22860*/  @!P4 HADD2 R61, -R46.H0_H0, -RZ.H0_H0 ;  /* 0xa00000ff2e3dc230 */ /* 0x010fea0000000900 */
[----:B------:R1:W-:Y:S01]  /*22870*/  @!P4 STL.S16 [R1+0x14], R61 ;  /* 0x0000143d0100c387 */ /* 0x0003e20000100600 */
[----:B------:R-:W-:Y:S01]  /*22880*/  PRMT R25, R61, 0x7610, R25 ;  /* 0x000076103d197816 */ /* 0x000fe20000000019 */
[----:B-----5:R-:W-:Y:S03]  /*22890*/  @!P6 HADD2 R133, -R2.H0_H0, -RZ.H0_H0 ;  /* 0xa00000ff0285e230 */ /* 0x020fe60000000900 */
[----:B------:R-:W-:Y:S01]  /*228a0*/  @!P4 PRMT R46, R25, 0x5410, RZ ;  /* 0x00005410192ec816 */ /* 0x000fe200000000ff */
[----:B---3--:R-:W-:Y:S01]  /*228b0*/  @!P5 HADD2 R60, -R56.H0_H0, -RZ.H0_H0 ;  /* 0xa00000ff383cd230 */ /* 0x008fe20000000900 */
[----:B------:R-:W-:Y:S02]  /*228c0*/  PRMT R132, R133, 0x7610, R132 ;  /* 0x0000761085847816 */ /* 0x000fe40000000084 */
[----:B------:R-:W-:Y:S01]  /*228d0*/  ISETP.GE.U32.AND P4, PT, R233, R24, PT ;  /* 0x00000018e900720c */ /* 0x000fe20003f86070 */
[----:B------:R-:W-:Y:S01]  /*228e0*/  STG.E.U16 [R176.64+0x62], R46 ;  /* 0x0000622eb0007986 */ /* 0x000fe2000c101526 */
[----:B------:R-:W-:Y:S02]  /*228f0*/  @!P6 PRMT R2, R132, 0x5410, RZ ;  /* 0x000054108402e816 */ /* 0x000fe400000000ff */
[----:B------:R-:W-:Y:S01]  /*22900*/  PRMT R63, R60, 0x7610, R63 ;  /* 0x000076103c3f7816 */ /* 0x000fe2000000003f */
[----:B------:R-:W3:Y:S03]  /*22910*/  LDSM.16.MT88.4 R24, [R190+0xa800] ;  /* 0x00a80000be18783b */ /* 0x000ee60000004200 */
[----:B------:R-:W-:Y:S02]  /*22920*/  @!P5 PRMT R56, R63, 0x5410, RZ ;  /* 0x000054103f38d816 */ /* 0x000fe400000000ff */
[----:B------:R-:W-:Y:S03]  /*22930*/  LOP3.LUT R63, R136, 0xff, RZ, 0xc0, !PT ;  /* 0x000000ff883f7812 */ /* 0x000fe600078ec0ff */
[----:B------:R-:W-:Y:S04]  /*22940*/  STG.E.U16 [R180.64+0x5e], R2 ;  /* 0x00005e02b4007986 */ /* 0x000fe8000c101526 */
[----:B-1----:R1:W4:Y:S04]  /*22950*/  LDL.S16 R61, [R1] ;  /* 0x00000000013d7983 */ /* 0x0023280000100600 */
[----:B------:R5:W-:Y:S01]  /*22960*/  @!P6 STL.S16 [R1+0x1c], R133 ;  /* 0x00001c850100e387 */ /* 0x000be20000100600 */
[----:B------:R-:W-:Y:S02]  /*22970*/  ISETP.GE.U32.AND P6, PT, R233, R44, PT ;  /* 0x0000002ce900720c */ /* 0x000fe40003fc6070 */
[----:B------:R-:W-:Y:S01]  /*22980*/  PRMT R44, R171, 0x7610, R44 ;  /* 0x00007610ab2c7816 */ /* 0x000fe2000000002c */
[----:B------:R1:W-:Y:S01]  /*22990*/  @!P5 STL.S16 [R1+0x18], R60 ;  /* 0x0000183c0100d387 */ /* 0x0003e20000100600 */
[----:B------:R-:W-:Y:S02]  /*229a0*/  ISETP.GE.U32.AND P5, PT, R233, R3, PT ;  /* 0x00000003e900720c */ /* 0x000fe40003fa6070 */
[----:B------:R-:W-:Y:S01]  /*229b0*/  PRMT R3, R171, 0x7632, R3 ;  /* 0x00007632ab037816 */ /* 0x000fe20000000003 */
[----:B------:R2:W4:Y:S04]  /*229c0*/  LDL.S16 R132, [R1+0x10] ;  /* 0x0000100001847983 */ /* 0x0005280000100600 */
[----:B------:R-:W-:Y:S01]  /*229d0*/  STG.E.U16 [R180.64+0x60], R56 ;  /* 0x00006038b4007986 */ /* 0x000fe2000c101526 */
[-C--:B---3--:R-:W-:Y:S01]  /*229e0*/  HMMA.16816.F32 R80, R40, R24.reuse, R80 ;  /* 0x000000182850723c */ /* 0x088fe20000001850 */
[----:B-----5:R-:W-:Y:S01]  /*229f0*/  PRMT R133, R44, 0x5410, R3 ;  /* 0x000054102c857816 */ /* 0x020fe20000000003 */
[----:B-1----:R-:W1:Y:S06]  /*22a00*/  MUFU.EX2 R60, R238 ;  /* 0x000000ee003c7308 */ /* 0x002e6c0000000800 */
[C---:B------:R-:W-:Y:S07]  /*22a10*/  HMMA.16816.F32 R84, R12.reuse, R24, R84 ;  /* 0x000000180c54723c */ /* 0x040fee0000001854 */
[----:B------:R-:W-:Y:S01]  /*22a20*/  SHF.R.U32.HI R24, RZ, 0x8, R58 ;  /* 0x00000008ff187819 */ /* 0x000fe2000001163a */
[-C--:B------:R-:W-:Y:S01]  /*22a30*/  HMMA.16816.F32 R88, R12, R26.reuse, R88 ;  /* 0x0000001a0c58723c */ /* 0x080fe20000001858 */
[----:B------:R-:W-:Y:S03]  /*22a40*/  LOP3.LUT R25, R172, 0xff, RZ, 0xc0, !PT ;  /* 0x000000ffac197812 */ /* 0x000fe600078ec0ff */
[----:B------:R-:W-:Y:S02]  /*22a50*/  PRMT R139, R63, 0x5410, R24 ;  /* 0x000054103f8b7816 */ /* 0x000fe40000000018 */
[----:B------:R-:W-:Y:S02]  /*22a60*/  SHF.R.U32.HI R63, RZ, 0x18, R172 ;  /* 0x00000018ff3f7819 */ /* 0x000fe400000116ac */
[C---:B------:R-:W-:Y:S01]  /*22a70*/  HMMA.16816.F32 R92, R40.reuse, R26, R92 ;  /* 0x0000001a285c723c */ /* 0x040fe2000000185c */
[C---:B-1----:R-:W-:Y:S03]  /*22a80*/  F2FP.PACK_AB R0, R195.reuse, R60 ;  /* 0x0000003cc300723e */ /* 0x042fe600000000ff */
[----:B------:R-:W-:Y:S02]  /*22a90*/  FADD.FTZ R182, R60, R185 ;  /* 0x000000b93cb67221 */ /* 0x000fe40000010000 */
[----:B------:R-:W-:Y:S01]  /*22aa0*/  MUFU.EX2 R185, R242 ;  /* 0x000000f200b97308 */ /* 0x000fe20000000800 */
[C---:B------:R-:W-:Y:S01]  /*22ab0*/  PRMT R60, R0.reuse, 0x7632, R60 ;  /* 0x00007632003c7816 */ /* 0x040fe2000000003c */
[----:B------:R-:W-:Y:S04]  /*22ac0*/  FADD.FTZ R230, R195, R182 ;  /* 0x000000b6c3e67221 */ /* 0x000fe80000010000 */
[----:B------:R-:W-:Y:S01]  /*22ad0*/  PRMT R58, R0, 0x5410, R60 ;  /* 0x00005410003a7816 */ /* 0x000fe2000000003c */
[----:B--2---:R-:W-:Y:S05]  /*22ae0*/  @!P3 HADD2 R62, -R44.H0_H0, -RZ.H0_H0 ;  /* 0xa00000ff2c3eb230 */ /* 0x004fea0000000900 */
[----:B------:R1:W-:Y:S01]  /*22af0*/  @!P3 STL.S16 [R1+0x8], R62 ;  /* 0x0000083e0100b387 */ /* 0x0003e20000100600 */
[----:B------:R-:W-:Y:S03]  /*22b00*/  PRMT R29, R62, 0x7610, R29 ;  /* 0x000076103e1d7816 */ /* 0x000fe6000000001d */
[----:B------:R2:W3:Y:S01]  /*22b10*/  LDL.S16 R141, [R1+0x4] ;  /* 0x00000400018d7983 */ /* 0x0004e20000100600 */
[----:B------:R-:W-:Y:S02]  /*22b20*/  @!P3 PRMT R44, R29, 0x5410, RZ ;  /* 0x000054101d2cb816 */ /* 0x000fe400000000ff */
[----:B------:R-:W-:Y:S02]  /*22b30*/  ISETP.GE.U32.AND P3, PT, R233, R28, PT ;  /* 0x0000001ce900720c */ /* 0x000fe40003f66070 */
[----:B------:R-:W5:Y:S08]  /*22b40*/  LDSM.16.MT88.4 R28, [R188+0xb800] ;  /* 0x00b80000bc1c783b */ /* 0x000f700000004200 */
[----:B------:R-:W-:Y:S01]  /*22b50*/  STG.E.U16 [R178.64+0x60], R44 ;  /* 0x0000602cb2007986 */ /* 0x000fe2000c101526 */
[----:B-1----:R-:W-:Y:S02]  /*22b60*/  LOP3.LUT R62, R137, UR7, R164, 0x96, !PT ;  /* 0x00000007893e7c12 */ /* 0x002fe4000f8e96a4 */
[--C-:B------:R-:W-:Y:S02]  /*22b70*/  SHF.R.U32.HI R137, RZ, 0x10, R136.reuse ;  /* 0x00000010ff897819 */ /* 0x100fe40000011688 */
[----:B------:R-:W-:Y:S02]  /*22b80*/  SHF.R.U32.HI R136, RZ, 0x18, R136 ;  /* 0x00000018ff887819 */ /* 0x000fe40000011688 */
[----:B------:R-:W-:Y:S02]  /*22b90*/  LOP3.LUT R24, R137, 0xff, RZ, 0xc0, !PT ;  /* 0x000000ff89187812 */ /* 0x000fe400078ec0ff */
[----:B------:R-:W-:Y:S01]  /*22ba0*/  LOP3.LUT R2, R62, 0xff, RZ, 0xc0, !PT ;  /* 0x000000ff3e027812 */ /* 0x000fe200078ec0ff */
[-C--:B-----5:R-:W-:Y:S01]  /*22bb0*/  HMMA.16816.F32 R96, R40, R28.reuse, R96 ;  /* 0x0000001c2860723c */ /* 0x0a0fe20000001860 */
[----:B----4-:R-:W-:Y:S05]  /*22bc0*/  @!P6 HADD2 R61, -R3.H0_H0, -RZ.H0_H0 ;  /* 0xa00000ff033de230 */ /* 0x010fea0000000900 */
[----:B------:R1:W-:Y:S01]  /*22bd0*/  @!P6 STL.S16 [R1], R61 ;  /* 0x0000003d0100e387 */ /* 0x0003e20000100600 */
[----:B------:R-:W-:Y:S01]  /*22be0*/  PRMT R138, R61, 0x7610, R138 ;  /* 0x000076103d8a7816 */ /* 0x000fe2000000008a */
[C---:B------:R-:W-:Y:S04]  /*22bf0*/  HMMA.16816.F32 R100, R12.reuse, R28, R100 ;  /* 0x0000001c0c64723c */ /* 0x040fe80000001864 */
[----:B------:R-:W-:Y:S01]  /*22c00*/  @!P6 PRMT R3, R138, 0x5410, RZ ;  /* 0x000054108a03e816 */ /* 0x000fe200000000ff */
[----:B------:R-:W-:Y:S01]  /*22c10*/  @!P4 HADD2 R132, -R0.H0_H0, -RZ.H0_H0 ;  /* 0xa00000ff0084c230 */ /* 0x000fe20000000900 */
[----:B------:R-:W-:Y:S02]  /*22c20*/  ISETP.GE.U32.AND P6, PT, R233, R57, PT ;  /* 0x00000039e900720c */ /* 0x000fe40003fc6070 */
[-C--:B------:R-:W-:Y:S01]  /*22c30*/  HMMA.16816.F32 R104, R12, R30.reuse, R104 ;  /* 0x0000001e0c68723c */ /* 0x080fe20000001868 */
[----:B------:R-:W-:Y:S01]  /*22c40*/  PRMT R138, R24, 0x5410, R136 ;  /* 0x00005410188a7816 */ /* 0x000fe20000000088 */
[----:B------:R4:W-:Y:S02]  /*22c50*/  @!P4 STL.S16 [R1+0x10], R132 ;  /* 0x000010840100c387 */ /* 0x0009e40000100600 */
[----:B------:R-:W-:Y:S02]  /*22c60*/  PRMT R57, R132, 0x7610, R57 ;  /* 0x0000761084397816 */ /* 0x000fe40000000039 */
[----:B------:R2:W5:Y:S01]  /*22c70*/  LDL.S16 R140, [R1+0xc] ;  /* 0x00000c00018c7983 */ /* 0x0005620000100600 */
[C---:B------:R-:W-:Y:S01]  /*22c80*/  LOP3.LUT R24, R172.reuse, 0xffff, RZ, 0xc0, !PT ;  /* 0x0000ffffac187812 */ /* 0x040fe200078ec0ff */
[C---:B------:R-:W-:Y:S01]  /*22c90*/  HMMA.16816.F32 R108, R40.reuse, R30, R108 ;  /* 0x0000001e286c723c */ /* 0x040fe2000000186c */
[----:B------:R-:W-:Y:S01]  /*22ca0*/  @!P4 PRMT R0, R57, 0x5410, RZ ;  /* 0x000054103900c816 */ /* 0x000fe200000000ff */
[----:B------:R2:W-:Y:S01]  /*22cb0*/  STG.E.U16 [R178.64+0x62], R3 ;  /* 0x00006203b2007986 */ /* 0x0005e2000c101526 */
[----:B------:R-:W-:Y:S02]  /*22cc0*/  ISETP.GE.U32.AND P4, PT, R233, R25, PT ;  /* 0x00000019e900720c */ /* 0x000fe40003f86070 */
[----:B------:R-:W-:Y:S01]  /*22cd0*/  LOP3.LUT R25, R172, 0xffff, RZ, 0xc0, !PT ;  /* 0x0000ffffac197812 */ /* 0x000fe200078ec0ff */
[----:B------:R-:W-:Y:S01]  /*22ce0*/  STG.E.U16 [R174.64+0x70], R0 ;  /* 0x00007000ae007986 */ /* 0x000fe2000c101526 */
[----:B-1----:R-:W-:Y:S02]  /*22cf0*/  LOP3.LUT R61, R173, UR7, R162, 0x96, !PT ;  /* 0x00000007ad3d7c12 */ /* 0x002fe4000f8e96a2 */
[----:B------:R-:W-:Y:S01]  /*22d00*/  SHF.R.U32.HI R57, RZ, 0x8, R25 ;  /* 0x00000008ff397819 */ /* 0x000fe20000011619 */
[----:B------:R-:W2:Y:S02]  /*22d10*/  MUFU.EX2 R173, R212 ;  /* 0x000000d400ad7308 */ /* 0x000ea40000000800 */
[----:B------:R-:W-:Y:S02]  /*22d20*/  LOP3.LUT R25, R45, 0xff, RZ, 0xc0, !PT ;  /* 0x000000ff2d197812 */ /* 0x000fe400078ec0ff */
[----:B------:R-:W-:Y:S02]  /*22d30*/  SHF.R.U32.HI R45, RZ, 0x8, R24 ;  /* 0x00000008ff2d7819 */ /* 0x000fe40000011618 */
[----:B------:R-:W-:Y:S02]  /*22d40*/  PRMT R144, R25, 0x5410, R63 ;  /* 0x0000541019907816 */ /* 0x000fe4000000003f */
[----:B------:R-:W1:Y:S01]  /*22d50*/  LDSM.16.MT88.4 R24, [R190+0xb800] ;  /* 0x00b80000be18783b */ /* 0x000e620000004200 */
[----:B------:R-:W-:Y:S02]  /*22d60*/  F2FP.PACK_AB R63, R186, R187 ;  /* 0x000000bbba3f723e */ /* 0x000fe400000000ff */
[----:B----4-:R-:W-:Y:S02]  /*22d70*/  LOP3.LUT R132, R172, 0xff, RZ, 0xc0, !PT ;  /* 0x000000ffac847812 */ /* 0x010fe400078ec0ff */
[----:B------:R-:W-:Y:S02]  /*22d80*/  LOP3.LUT R45, R45, 0xffff, RZ, 0xc0, !PT ;  /* 0x0000ffff2d2d7812 */ /* 0x000fe400078ec0ff */
[--C-:B------:R-:W-:Y:S02]  /*22d90*/  PRMT R145, R132, 0x5410, R57.reuse ;  /* 0x0000541084917816 */ /* 0x100fe40000000039 */
[----:B------:R-:W-:Y:S02]  /*22da0*/  SHF.R.U32.HI R28, RZ, 0x10, R172 ;  /* 0x00000010ff1c7819 */ /* 0x000fe400000116ac */
[----:B------:R-:W-:Y:S02]  /*22db0*/  LOP3.LUT R29, R62, 0xffff, RZ, 0xc0, !PT ;  /* 0x0000ffff3e1d7812 */ /* 0x000fe400078ec0ff */
[----:B------:R-:W-:Y:S02]  /*22dc0*/  PRMT R132, R63, 0x7632, R132 ;  /* 0x000076323f847816 */ /* 0x000fe40000000084 */
[----:B------:R-:W-:Y:S02]  /*22dd0*/  LOP3.LUT R31, R61, 0xff, RZ, 0xc0, !PT ;  /* 0x000000ff3d1f7812 */ /* 0x000fe400078ec0ff */
[----:B--2---:R-:W-:Y:S01]  /*22de0*/  F2FP.PACK_AB R3, R173, R183 ;  /* 0x000000b7ad03723e */ /* 0x004fe200000000ff */
[----:B------:R-:W-:Y:S01]  /*22df0*/  @!P6 HADD2 R252, -R132.H0_H0, -RZ.H0_H0 ;  /* 0xa00000ff84fce230 */ /* 0x000fe20000000900 */
[----:B------:R-:W-:Y:S01]  /*22e00*/  SHF.R.U32.HI R172, RZ, 0x18, R172 ;  /* 0x00000018ffac7819 */ /* 0x000fe200000116ac */
[-C--:B-1----:R-:W-:Y:S08]  /*22e10*/  HMMA.16816.F32 R112, R40, R24.reuse, R112 ;  /* 0x000000182870723c */ /* 0x082ff00000001870 */
[C---:B------:R-:W-:Y:S08]  /*22e20*/  HMMA.16816.F32 R116, R12.reuse, R24, R116 ;  /* 0x000000180c74723c */ /* 0x040ff00000001874 */
[-C--:B------:R-:W-:Y:S07]  /*22e30*/  HMMA.16816.F32 R120, R12, R26.reuse, R120 ;  /* 0x0000001a0c78723c */ /* 0x080fee0000001878 */
[--C-:B------:R-:W-:Y:S01]  /*22e40*/  HSET2.LE.AND R14, R145, R199.reuse, PT ;  /* 0x000000c7910e7233 */ /* 0x100fe20003803000 */
[----:B------:R-:W-:Y:S01]  /*22e50*/  HMMA.16816.F32 R124, R40, R26, R124 ;  /* 0x0000001a287c723c */ /* 0x000fe2000000187c */
[--C-:B------:R-:W-:Y:S01]  /*22e60*/  HSET2.LE.AND R15, R144, R199.reuse, PT ;  /* 0x000000c7900f7233 */ /* 0x100fe20003803000 */
[----:B------:R-:W-:Y:S02]  /*22e70*/  LDSM.16.MT88.4 R24, [R188+0xbc00] ;  /* 0x00bc0000bc18783b */ /* 0x000fe40000004200 */
[----:B---3--:R-:W-:Y:S05]  /*22e80*/  @!P5 HADD2 R141, -R60.H0_H0, -RZ.H0_H0 ;  /* 0xa00000ff3c8dd230 */ /* 0x008fea0000000900 */
[----:B------:R-:W-:Y:S01]  /*22e90*/  PRMT R57, R141, 0x7610, R57 ;  /* 0x000076108d397816 */ /* 0x000fe20000000039 */
[----:B------:R-:W-:Y:S03]  /*22ea0*/  @!P5 STL.S16 [R1+0x4], R141 ;  /* 0x0000048d0100d387 */ /* 0x000fe60000100600 */
[----:B------:R-:W-:Y:S02]  /*22eb0*/  @!P5 PRMT R60, R57, 0x5410, RZ ;  /* 0x00005410393cd816 */ /* 0x000fe400000000ff */
[----:B------:R-:W-:Y:S02]  /*22ec0*/  ISETP.GE.U32.AND P5, PT, R233, R45, PT ;  /* 0x0000002de900720c */ /* 0x000fe40003fa6070 */
[----:B------:R-:W-:Y:S01]  /*22ed0*/  LOP3.LUT R45, R28, 0xff, RZ, 0xc0, !PT ;  /* 0x000000ff1c2d7812 */ /* 0x000fe200078ec0ff */
[----:B------:R-:W-:Y:S01]  /*22ee0*/  STG.E.U16 [R174.64+0x72], R60 ;  /* 0x0000723cae007986 */ /* 0x000fe2000c101526 */
[----:B------:R-:W-:Y:S02]  /*22ef0*/  SHF.R.U32.HI R28, RZ, 0x8, R29 ;  /* 0x00000008ff1c7819 */ /* 0x000fe4000001161d */
[----:B------:R-:W-:Y:S02]  /*22f00*/  PRMT R57, R63, 0x5410, R132 ;  /* 0x000054103f397816 */ /* 0x000fe40000000084 */
[--C-:B------:R-:W-:Y:S02]  /*22f10*/  SHF.R.U32.HI R29, RZ, 0x10, R61.reuse ;  /* 0x00000010ff1d7819 */ /* 0x100fe4000001163d */
[----:B------:R-:W-:Y:S02]  /*22f20*/  @!P6 PRMT R132, R252, 0x5410, RZ ;  /* 0x00005410fc84e816 */ /* 0x000fe400000000ff */
[C---:B------:R-:W-:Y:S03]  /*22f30*/  ISETP.GE.U32.AND P6, PT, R233.reuse, R172, PT ;  /* 0x000000ace900720c */ /* 0x040fe60003fc6070 */
[----:B------:R1:W-:Y:S02]  /*22f40*/  STG.E.U16 [R176.64+0x72], R132 ;  /* 0x00007284b0007986 */ /* 0x0003e4000c101526 */
[----:B-1----:R-:W-:Y:S01]  /*22f50*/  IMAD.MOV.U32 R132, RZ, RZ, R130 ;  /* 0x000000ffff847224 */ /* 0x002fe200078e0082 */
[----:B-----5:R-:W-:Y:S05]  /*22f60*/  @!P3 HADD2 R140, -R63.H0_H0, -RZ.H0_H0 ;  /* 0xa00000ff3f8cb230 */ /* 0x020fea0000000900 */
[----:B------:R-:W-:Y:S01]  /*22f70*/  PRMT R46, R140, 0x7610, R46 ;  /* 0x000076108c2e7816 */ /* 0x000fe2000000002e */
[----:B------:R-:W-:Y:S03]  /*22f80*/  @!P3 STL.S16 [R1+0xc], R140 ;  /* 0x00000c8c0100b387 */ /* 0x000fe60000100600 */
[----:B------:R-:W-:Y:S01]  /*22f90*/  @!P3 PRMT R63, R46, 0x5410, RZ ;  /* 0x000054102e3fb816 */ /* 0x000fe200000000ff */
[----:B------:R-:W1:Y:S01]  /*22fa0*/  LDSM.16.MT88.4 R140, [R190+0x9c00] ;  /* 0x009c0000be8c783b */ /* 0x000e620000004200 */
[----:B------:R-:W-:Y:S02]  /*22fb0*/  ISETP.GE.U32.AND P3, PT, R233, R45, PT ;  /* 0x0000002de900720c */ /* 0x000fe40003f66070 */
[----:B------:R-:W-:Y:S02]  /*22fc0*/  PRMT R45, R2, 0x5410, R28 ;  /* 0x00005410022d7816 */ /* 0x000fe4000000001c */
[--C-:B------:R-:W-:Y:S02]  /*22fd0*/  SHF.R.U32.HI R28, RZ, 0x10, R62.reuse ;  /* 0x00000010ff1c7819 */ /* 0x100fe4000001163e */
[----:B------:R-:W-:Y:S01]  /*22fe0*/  SHF.R.U32.HI R62, RZ, 0x18, R62 ;  /* 0x00000018ff3e7819 */ /* 0x000fe2000001163e */
[----:B------:R-:W-:Y:S01]  /*22ff0*/  STG.E.U16 [R176.64+0x70], R63 ;  /* 0x0000703fb0007986 */ /* 0x000fe2000c101526 */
[----:B------:R-:W-:Y:S02]  /*23000*/  LOP3.LUT R2, R61, 0xffff, RZ, 0xc0, !PT ;  /* 0x0000ffff3d027812 */ /* 0x000fe400078ec0ff */
[----:B------:R-:W-:Y:S02]  /*23010*/  LOP3.LUT R30, R28, 0xff, RZ, 0xc0, !PT ;  /* 0x000000ff1c1e7812 */ /* 0x000fe400078ec0ff */
[----:B------:R-:W-:Y:S01]  /*23020*/  SHF.R.U32.HI R28, RZ, 0x8, R2 ;  /* 0x00000008ff1c7819 */ /* 0x000fe20000011602 */
[----:B------:R-:W-:Y:S01]  /*23030*/  @!P3 HADD2 R249, -R3.H0_H0, -RZ.H0_H0 ;  /* 0xa00000ff03f9b230 */ /* 0x000fe20000000900 */
[----:B------:R-:W-:Y:S02]  /*23040*/  LOP3.LUT R2, R29, 0xff, RZ, 0xc0, !PT ;  /* 0x000000ff1d027812 */ /* 0x000fe400078ec0ff */
[----:B------:R-:W-:Y:S01]  /*23050*/  PRMT R29, R30, 0x5410, R62 ;  /* 0x000054101e1d7816 */ /* 0x000fe2000000003e */
[--C-:B------:R-:W-:Y:S01]  /*23060*/  HSET2.LE.AND R30, R139, R199.reuse, PT ;  /* 0x000000c78b1e7233 */ /* 0x100fe20003803000 */
[----:B------:R-:W-:Y:S02]  /*23070*/  F2FP.PACK_AB R62, R184, R185 ;  /* 0x000000b9b83e723e */ /* 0x000fe400000000ff */
[----:B------:R-:W-:Y:S01]  /*23080*/  SHF.R.U32.HI R61, RZ, 0x18, R61 ;  /* 0x00000018ff3d7819 */ /* 0x000fe2000001163d */
[--C-:B------:R-:W-:Y:S01]  /*23090*/  HSET2.LE.AND R29, R29, R199.reuse, PT ;  /* 0x000000c71d1d7233 */ /* 0x100fe20003803000 */
[----:B------:R-:W-:Y:S01]  /*230a0*/  PRMT R136, R31, 0x5410, R28 ;  /* 0x000054101f887816 */ /* 0x000fe2000000001c */
[--C-:B------:R-:W-:Y:S01]  /*230b0*/  HSET2.LE.AND R28, R45, R199.reuse, PT ;  /* 0x000000c72d1c7233 */ /* 0x100fe20003803000 */
[--C-:B------:R-:W-:Y:S01]  /*230c0*/  PRMT R137, R2, 0x5410, R61.reuse ;  /* 0x0000541002897816 */ /* 0x100fe2000000003d */
[--C-:B------:R-:W-:Y:S01]  /*230d0*/  HSET2.LE.AND R31, R138, R199.reuse, PT ;  /* 0x000000c78a1f7233 */ /* 0x100fe20003803000 */
[----:B------:R-:W-:Y:S01]  /*230e0*/  PRMT R61, R62, 0x7632, R61 ;  /* 0x000076323e3d7816 */ /* 0x000fe2000000003d */
[--C-:B------:R-:W-:Y:S01]  /*230f0*/  HSET2.LE.AND R12, R136, R199.reuse, PT ;  /* 0x000000c7880c7233 */ /* 0x100fe20003803000 */
[----:B------:R-:W-:Y:S01]  /*23100*/  LOP3.LUT R29, R29, R59, RZ, 0xc0, !PT ;  /* 0x0000003b1d1d7212 */ /* 0x000fe200078ec0ff */
[----:B------:R-:W-:Y:S01]  /*23110*/  HSET2.LE.AND R13, R137, R199, PT ;  /* 0x000000c7890d7233 */ /* 0x000fe20003803000 */
[----:B------:R-:W-:Y:S01]  /*23120*/  LOP3.LUT R30, R30, R58, RZ, 0xc0, !PT ;  /* 0x0000003a1e1e7212 */ /* 0x000fe200078ec0ff */
[----:B------:R-:W2:Y:S01]  /*23130*/  LDSM.16.MT88.4 R44, [R188+0xac00] ;  /* 0x00ac0000bc2c783b */ /* 0x000ea20000004200 */
[----:B------:R-:W-:Y:S01]  /*23140*/  LOP3.LUT R31, R31, R57, RZ, 0xc0, !PT ;  /* 0x000000391f1f7212 */ /* 0x000fe200078ec0ff */
[----:B------:R-:W-:Y:S01]  /*23150*/  @!P4 HADD2 R251, -R62.H0_H0, -RZ.H0_H0 ;  /* 0xa00000ff3efbc230 */ /* 0x000fe20000000900 */
[----:B------:R-:W-:Y:S01]  /*23160*/  LOP3.LUT R28, R28, R135, RZ, 0xc0, !PT ;  /* 0x000000871c1c7212 */ /* 0x000fe200078ec0ff */
[----:B------:R-:W-:Y:S01]  /*23170*/  @!P5 HADD2 R250, -R61.H0_H0, -RZ.H0_H0 ;  /* 0xa00000ff3dfad230 */ /* 0x000fe20000000900 */
[----:B------:R-:W-:Y:S02]  /*23180*/  PRMT R2, R3, 0x7632, R2 ;  /* 0x0000763203027816 */ /* 0x000fe40000000002 */
[----:B------:R-:W-:Y:S01]  /*23190*/  PRMT R0, R62, 0x5410, R61 ;  /* 0x000054103e007816 */ /* 0x000fe2000000003d */
[----:B------:R-:W3:Y:S01]  /*231a0*/  LDSM.16.MT88.4 R56, [R190+0xac00] ;  /* 0x00ac0000be38783b */ /* 0x000ee20000004200 */
[----:B------:R-:W-:Y:S01]  /*231b0*/  @!P4 PRMT R62, R251, 0x5410, RZ ;  /* 0x00005410fb3ec816 */ /* 0x000fe200000000ff */
[-C--:B------:R-:W-:Y:S01]  /*231c0*/  HMMA.16816.F32 R152, R28, R148.reuse, R4 ;  /* 0x000000941c98723c */ /* 0x080fe20000001804 */
[----:B------:R-:W-:Y:S01]  /*231d0*/  LOP3.LUT R14, R14, R0, RZ, 0xc0, !PT ;  /* 0x000000000e0e7212 */ /* 0x000fe200078ec0ff */
[----:B------:R-:W-:Y:S01]  /*231e0*/  @!P6 HADD2 R248, -R2.H0_H0, -RZ.H0_H0 ;  /* 0xa00000ff02f8e230 */ /* 0x000fe20000000900 */
[----:B------:R-:W-:Y:S02]  /*231f0*/  PRMT R0, R3, 0x5410, R2 ;  /* 0x0000541003007816 */ /* 0x000fe40000000002 */
[----:B------:R-:W-:Y:S01]  /*23200*/  LOP3.LUT R12, R12, R134, RZ, 0xc0, !PT ;  /* 0x000000860c0c7212 */ /* 0x000fe200078ec0ff */
[----:B------:R-:W4:Y:S01]  /*23210*/  LDSM.16.MT88.4 R4, [R190+0xbc00] ;  /* 0x00bc0000be04783b */ /* 0x000f220000004200 */
[----:B------:R-:W-:Y:S01]  /*23220*/  LOP3.LUT R13, R13, R133, RZ, 0xc0, !PT ;  /* 0x000000850d0d7212 */ /* 0x000fe200078ec0ff */
[----:B------:R-:W-:Y:S01]  /*23230*/  IMAD.MOV.U32 R133, RZ, RZ, R129 ;  /* 0x000000ffff857224 */ /* 0x000fe200078e0081 */
[----:B------:R-:W-:Y:S03]  /*23240*/  LOP3.LUT R15, R15, R0, RZ, 0xc0, !PT ;  /* 0x000000000f0f7212 */ /* 0x000fe600078ec0ff */
[----:B------:R-:W-:Y:S01]  /*23250*/  @!P5 PRMT R61, R250, 0x5410, RZ ;  /* 0x00005410fa3dd816 */ /* 0x000fe200000000ff */
[----:B------:R-:W-:Y:S01]  /*23260*/  FADD.FTZ R0, R183, R196 ;  /* 0x000000c4b7007221 */ /* 0x000fe20000010000 */
[----:B------:R-:W-:Y:S01]  /*23270*/  STG.E.U16 [R180.64+0x6e], R62 ;  /* 0x00006e3eb4007986 */ /* 0x000fe2000c101526 */
[----:B------:R-:W-:Y:S01]  /*23280*/  @!P3 PRMT R3, R249, 0x5410, RZ ;  /* 0x00005410f903b816 */ /* 0x000fe200000000ff */
[C---:B------:R-:W-:Y:S01]  /*23290*/  HMMA.16816.F32 R168, R12.reuse, R148, R8 ;  /* 0x000000940ca8723c */ /* 0x040fe20000001808 */
[----:B------:R-:W-:Y:S01]  /*232a0*/  @!P6 PRMT R2, R248, 0x5410, RZ ;  /* 0x00005410f802e816 */ /* 0x000fe200000000ff */
[----:B------:R-:W-:Y:S01]  /*232b0*/  STG.E.U16 [R180.64+0x70], R61 ;  /* 0x0000703db4007986 */ /* 0x000fe2000c101526 */
[----:B------:R-:W-:Y:S01]  /*232c0*/  IADD3 R135, P3, R174, -0x80, RZ ;  /* 0xffffff80ae877810 */ /* 0x000fe20007f7e0ff */
[----:B------:R-:W-:Y:S02]  /*232d0*/  FADD.FTZ R237, R173, R0 ;  /* 0x00000000aded7221 */ /* 0x000fe40000010000 */
[----:B------:R5:W-:Y:S01]  /*232e0*/  STG.E.U16 [R178.64+0x70], R3 ;  /* 0x00007003b2007986 */ /* 0x000be2000c101526 */
[----:B------:R-:W-:Y:S01]  /*232f0*/  IADD3.X R134, R175, -0x1, RZ, P3, !PT ;  /* 0xffffffffaf867810 */ /* 0x000fe20001ffe4ff */
[-C--:B------:R-:W-:Y:S01]  /*23300*/  HMMA.16816.F32 R164, R12, R150.reuse, R16 ;  /* 0x000000960ca4723c */ /* 0x080fe20000001810 */
[----:B------:R-:W-:Y:S01]  /*23310*/  ISETP.LT.AND P3, PT, RZ, UR24, PT ;  /* 0x00000018ff007c0c */ /* 0x000fe2000bf61270 */
[----:B------:R2:W-:Y:S01]  /*23320*/  STG.E.U16 [R178.64+0x72], R2 ;  /* 0x00007202b2007986 */ /* 0x0005e2000c101526 */
[----:B------:R-:W-:Y:S01]  /*23330*/  UIADD3 UR24, UR24, -0x1, URZ ;  /* 0xffffffff18187890 */ /* 0x000fe2000fffe03f */
[----:B------:R-:W-:Y:S04]  /*23340*/  IMAD.MOV.U32 R0, RZ, RZ, R128 ;  /* 0x000000ffff007224 */ /* 0x000fe800078e0080 */
[C---:B------:R-:W-:Y:S08]  /*23350*/  HMMA.16816.F32 R148, R28.reuse, R150, R20 ;  /* 0x000000961c94723c */ /* 0x040ff00000001814 */
[-C--:B-1----:R-:W-:Y:S08]  /*23360*/  HMMA.16816.F32 R144, R28, R140.reuse, R32 ;  /* 0x0000008c1c90723c */ /* 0x082ff00000001820 */
[C---:B------:R-:W-:Y:S01]  /*23370*/  HMMA.16816.F32 R160, R12.reuse, R140, R36 ;  /* 0x0000008c0ca0723c */ /* 0x040fe20000001824 */
[----:B-----5:R-:W-:Y:S03]  /*23380*/  FADD.FTZ R3, R187, R198 ;  /* 0x000000c6bb037221 */ /* 0x020fe60000010000 */
[----:B--2---:R-:W-:Y:S02]  /*23390*/  FADD.FTZ R2, R185, R197 ;  /* 0x000000c5b9027221 */ /* 0x004fe40000010000 */
[----:B------:R-:W-:Y:S02]  /*233a0*/  FADD.FTZ R232, R186, R3 ;  /* 0x00000003bae87221 */ /* 0x000fe40000010000 */
[-C--:B------:R-:W-:Y:S01]  /*233b0*/  HMMA.16816.F32 R156, R12, R142.reuse, R48 ;  /* 0x0000008e0c9c723c */ /* 0x080fe20000001830 */
[----:B------:R-:W-:Y:S03]  /*233c0*/  FADD.FTZ R236, R184, R2 ;  /* 0x00000002b8ec7221 */ /* 0x000fe60000010000 */
[----:B------:R-:W-:Y:S04]  /*233d0*/  IMAD.MOV.U32 R3, RZ, RZ, R131 ;  /* 0x000000ffff037224 */ /* 0x000fe800078e0083 */
        /* <DEDUP_REMOVED lines=18> */
.L_x_480:
        /* <DEDUP_REMOVED lines=8> */
[----:B------:R-:W4:Y:S01]  /*23580*/  S2UR UR10, SR_CTAID.X ;  /* 0x00000000000a79c3 */ /* 0x000f220000002500 */
[----:B------:R-:W-:Y:S02]  /*23590*/  UMOV UR20, URZ ;  /* 0x0000003f00147c82 */ /* 0x000fe40008000000 */
[----:B------:R-:W4:Y:S01]  /*235a0*/  S2R R134, SR_TID.X ;  /* 0x0000000000867919 */ /* 0x000f220000002100 */
[----:B------:R-:W-:Y:S02]  /*235b0*/  @UP0 UIMAD.WIDE.U32 UR14, UR22, UR4, URZ ;  /* 0x00000004160e02a5 */ /* 0x000fe4000f8e003f */
[----:B------:R-:W-:Y:S02]  /*235c0*/  UMOV UR21, URZ ;  /* 0x0000003f00157c82 */ /* 0x000fe40008000000 */
[----:B------:R-:W-:Y:S01]  /*235d0*/  @UP0 UIMAD UR7, UR22, UR5, UR15 ;  /* 0x00000005160702a4 */ /* 0x000fe2000f8e020f */
[----:B------:R-:W4:Y:S02]  /*235e0*/  S2UR UR11, SR_CTAID.Z ;  /* 0x00000000000b79c3 */ /* 0x000f240000002700 */
        /* <DEDUP_REMOVED lines=9> */
[----:B------:R-:W-:-:S02]  /*23680*/  ULDC.U8 UR4, c[0x0][0x329] ;  /* 0x0000ca4000047ab9 */ /* 0x000fc40000000000 */
[----:B------:R-:W3:Y:S01]  /*23690*/  SHFL.BFLY PT, R3, R0, 0x1, 0x1f ;  /* 0x0c201f0000037f89 */ /* 0x000ee200000e0000 */
[----:B------:R-:W-:Y:S01]  /*236a0*/  UISETP.NE.AND UP1, UPT, UR4, URZ, UPT ;  /* 0x0000003f0400728c */ /* 0x000fe2000bf25270 */
[----:B------:R-:W-:Y:S01]  /*236b0*/  SHF.R.S32.HI R133, RZ, 0x1f, R134 ;  /* 0x0000001fff857819 */ /* 0x000fe20000011486 */
[----:B------:R-:W-:Y:S01]  /*236c0*/  @!UP0 UIMAD UR12, UR6, UR5, UR12 ;  /* 0x00000005060c82a4 */ /* 0x000fe2000f8e020c */
[----:B------:R-:W4:Y:S01]  /*236d0*/  SHFL.BFLY PT, R4, R237, 0x1, 0x1f ;  /* 0x0c201f00ed047f89 */ /* 0x000f2200000e0000 */
[----:B------:R-:W-:Y:S01]  /*236e0*/  @!UP0 UMOV UR14, UR18 ;  /* 0x00000012000e8c82 */ /* 0x000fe20008000000 */
[CC--:B------:R-:W-:Y:S01]  /*236f0*/  LEA.HI R132, R133.reuse, R134.reuse, RZ, 0x2 ;  /* 0x0000008685847211 */ /* 0x0c0fe200078f10ff */
[----:B------:R-:W-:Y:S01]  /*23700*/  ULDC.U8 UR5, c[0x0][0x328] ;  /* 0x0000ca0000057ab9 */ /* 0x000fe20000000000 */
[----:B------:R-:W-:Y:S01]  /*23710*/  LEA.HI R133, R133, R134, RZ, 0x5 ;  /* 0x0000008685857211 */ /* 0x000fe200078f28ff */
[----:B------:R-:W-:Y:S01]  /*23720*/  UISETP.NE.AND UP2, UPT, UR5, URZ, UPT ;  /* 0x0000003f0500728c */ /* 0x000fe2000bf45270 */
[----:B------:R-:W-:Y:S01]  /*23730*/  SHF.R.S32.HI R47, RZ, 0x2, R132 ;  /* 0x00000002ff2f7819 */ /* 0x000fe20000011484 */
[----:B------:R-:W-:Y:S01]  /*23740*/  @!UP0 UIADD3 UR7, UR19, UR12, URZ ;  /* 0x0000000c13078290 */ /* 0x000fe2000fffe03f */
[----:B------:R-:W-:Y:S01]  /*23750*/  SHF.R.S32.HI R6, RZ, 0x5, R133 ;  /* 0x00000005ff067819 */ /* 0x000fe20000011485 */
[----:B------:R-:W-:-:S02]  /*23760*/  UISETP.NE.OR UP3, UPT, UR4, URZ, !UP2 ;  /* 0x0000003f0400728c */ /* 0x000fc4000d765670 */
[----:B------:R-:W-:Y:S01]  /*23770*/  @UP1 ULDC UR13, c[0x0][0x210] ;  /* 0x00008400000d1ab9 */ /* 0x000fe20000000800 */
[----:B-1----:R-:W-:Y:S01]  /*23780*/  FADD.FTZ R236, R2, R236 ;  /* 0x000000ec02ec7221 */ /* 0x002fe20000010000 */
[----:B------:R-:W-:Y:S02]  /*23790*/  ULDC UR5, c[0x0][0x234] ;  /* 0x00008d0000057ab9 */ /* 0x000fe40000000800 */
[----:B------:R-:W-:Y:S01]  /*237a0*/  @UP1 UIMAD UR13, UR13, UR9, URZ ;  /* 0x000000090d0d12a4 */ /* 0x000fe2000f8e023f */
[----:B--2---:R-:W-:Y:S01]  /*237b0*/  FADD.FTZ R232, R232, R5 ;  /* 0x00000005e8e87221 */ /* 0x004fe20000010000 */
[----:B------:R-:W1:Y:S01]  /*237c0*/  SHFL.BFLY PT, R2, R236, 0x1, 0x1f ;  /* 0x0c201f00ec027f89 */ /* 0x000e6200000e0000 */
[----:B------:R-:W-:Y:S01]  /*237d0*/  LOP3.LUT R5, R132, 0xfffffffc, RZ, 0xc0, !PT ;  /* 0xfffffffc84057812 */ /* 0x000fe200078ec0ff */
[----:B------:R-:W-:Y:S01]  /*237e0*/  @!UP1 USEL UR13, UR9, UR5, !UP2 ;  /* 0x00000005090d9287 */ /* 0x000fe2000d000000 */
[----:B---3--:R-:W-:Y:S01]  /*237f0*/  FADD.FTZ R48, R0, R3 ;  /* 0x0000000300307221 */ /* 0x008fe20000010000 */
[----:B------:R-:W-:Y:S01]  /*23800*/  MOV R0, 0x3f800000 ;  /* 0x3f80000000007802 */ /* 0x000fe20000000f00 */
[----:B------:R-:W-:Y:S01]  /*23810*/  ULDC UR4, c[0x0][0x1c0] ;  /* 0x0000700000047ab9 */ /* 0x000fe20000000800 */
[----:B------:R-:W-:Y:S01]  /*23820*/  FSETP.NE.FTZ.AND P4, PT, R232, RZ, PT ;  /* 0x000000ffe800720b */ /* 0x000fe20003f95000 */
[----:B----4-:R-:W-:Y:S01]  /*23830*/  FADD.FTZ R237, R237, R4 ;  /* 0x00000004eded7221 */ /* 0x010fe20000010000 */
[----:B------:R-:W-:Y:S01]  /*23840*/  FSETP.NE.FTZ.AND P5, PT, R48, RZ, PT ;  /* 0x000000ff3000720b */ /* 0x000fe20003fb5000 */
[----:B------:R-:W-:Y:S01]  /*23850*/  @UP1 UMOV UR15, 0x1 ;  /* 0x00000001000f1882 */ /* 0x000fe20000000000 */
[----:B------:R-:W-:Y:S01]  /*23860*/  MOV R3, 0x3f800000 ;  /* 0x3f80000000037802 */ /* 0x000fe20000000f00 */
[----:B------:R-:W-:Y:S01]  /*23870*/  @!UP1 UIMAD UR15, UR13, UR4, URZ ;  /* 0x000000040d0f92a4 */ /* 0x000fe2000f8e023f */
[----:B------:R-:W-:Y:S01]  /*23880*/  FSETP.NE.FTZ.AND P2, PT, R237, RZ, PT ;  /* 0x000000ffed00720b */ /* 0x000fe20003f55000 */
[----:B------:R-:W-:-:S02]  /*23890*/  @!UP3 UIMAD UR17, UR6, UR9, URZ ;  /* 0x000000090611b2a4 */ /* 0x000fc4000f8e023f */
[----:B------:R-:W-:Y:S02]  /*238a0*/  @UP1 ULDC UR16, c[0x0][0x210] ;  /* 0x0000840000101ab9 */ /* 0x000fe40000000800 */
[----:B------:R-:W-:Y:S02]  /*238b0*/  UIMAD UR5, UR6, UR15, URZ ;  /* 0x0000000f060572a4 */ /* 0x000fe4000f8e023f */
[----:B------:R-:W2:Y:S01]  /*238c0*/  @P4 MUFU.RCP R3, R232 ;  /* 0x000000e800034308 */ /* 0x000ea20000001000 */
[----:B------:R-:W-:Y:S02]  /*238d0*/  @!UP1 UMOV UR16, 0x1 ;  /* 0x0000000100109882 */ /* 0x000fe40000000000 */
[----:B------:R-:W-:Y:S01]  /*238e0*/  @!UP3 USEL UR17, UR17, UR22, !UP0 ;  /* 0x000000161111b287 */ /* 0x000fe2000c000000 */
[----:B-1----:R-:W-:Y:S01]  /*238f0*/  FADD.FTZ R236, R236, R2 ;  /* 0x00000002ecec7221 */ /* 0x002fe20000010000 */
[----:B------:R-:W-:Y:S01]  /*23900*/  IADD3 R2, -R5, R134, RZ ;  /* 0x0000008605027210 */ /* 0x000fe20007ffe1ff */
[----:B------:R-:W-:-:S02]  /*23910*/  UIMAD UR4, UR10, UR16, URZ ;  /* 0x000000100a0472a4 */ /* 0x000fc4000f8e023f */
[----:B------:R-:W1:Y:S01]  /*23920*/  @P5 MUFU.RCP R0, R48 ;  /* 0x0000003000005308 */ /* 0x000e620000001000 */
[----:B------:R-:W-:Y:S01]  /*23930*/  USEL UR5, UR5, URZ, UP3 ;  /* 0x0000003f05057287 */ /* 0x000fe20009800000 */
[----:B------:R-:W-:Y:S01]  /*23940*/  FSETP.NE.FTZ.AND P3, PT, R236, RZ, PT ;  /* 0x000000ffec00720b */ /* 0x000fe20003f75000 */
[----:B------:R-:W-:Y:S01]  /*23950*/  USHF.L.U32 UR4, UR4, 0x7, URZ ;  /* 0x0000000704047899 */ /* 0x000fe2000800063f */
[----:B------:R-:W-:Y:S01]  /*23960*/  LEA R49, R6, R2, 0x8 ;  /* 0x0000000206317211 */ /* 0x000fe200078e40ff */
[----:B------:R-:W-:Y:S01]  /*23970*/  UIMAD UR13, UR11, UR13, UR5 ;  /* 0x0000000d0b0d72a4 */ /* 0x000fe2000f8e0205 */
[----:B------:R-:W-:Y:S01]  /*23980*/  MOV R2, 0x3f800000 ;  /* 0x3f80000000027802 */ /* 0x000fe20000000f00 */
[----:B------:R-:W-:Y:S01]  /*23990*/  @!UP3 UMOV UR20, UR17 ;  /* 0x000000110014bc82 */ /* 0x000fe20008000000 */
[----:B--2---:R-:W-:Y:S01]  /*239a0*/  FMUL.FTZ R3, R3, c[0x0][0x2dc] ;  /* 0x0000b70003037a20 */ /* 0x004fe20000410000 */
[----:B------:R-:W-:Y:S02]  /*239b0*/  USHF.R.S32.HI UR5, URZ, 0x1f, UR4 ;  /* 0x0000001f3f057899 */ /* 0x000fe40008011404 */
[----:B------:R-:W-:Y:S01]  /*239c0*/  @!UP3 USHF.R.S32.HI UR21, URZ, 0x1f, UR17 ;  /* 0x0000001f3f15b899 */ /* 0x000fe20008011411 */
[C---:B------:R-:W-:Y:S01]  /*239d0*/  FMUL.FTZ R154, R3.reuse, R154 ;  /* 0x0000009a039a7220 */ /* 0x040fe20000410000 */
[----:B------:R-:W-:Y:S01]  /*239e0*/  USHF.R.S32.HI UR6, URZ, 0x1f, UR13 ;  /* 0x0000001f3f067899 */ /* 0x000fe2000801140d */
[C---:B------:R-:W-:Y:S01]  /*239f0*/  FMUL.FTZ R43, R3.reuse, R155 ;  /* 0x0000009b032b7220 */ /* 0x040fe20000410000 */
[----:B------:R-:W2:Y:S01]  /*23a00*/  @P3 MUFU.RCP R2, R236 ;  /* 0x000000ec00023308 */ /* 0x000ea20000001000 */
[----:B-1----:R-:W-:Y:S01]  /*23a10*/  FMUL.FTZ R0, R0, c[0x0][0x2dc] ;  /* 0x0000b70000007a20 */ /* 0x002fe20000410000 */
[----:B------:R-:W-:Y:S01]  /*23a20*/  UIADD3 UR4, UP2, UP1, UR4, UR20, UR13 ;  /* 0x0000001404047290 */ /* 0x000fe2000f95e00d */
[----:B------:R-:W-:Y:S01]  /*23a30*/  FMUL.FTZ R150, R3, R150 ;  /* 0x0000009603967220 */ /* 0x000fe20000410000 */
[----:B------:R-:W-:Y:S01]  /*23a40*/  F2FP.PACK_AB R43, R43, R154 ;  /* 0x0000009a2b2b723e */ /* 0x000fe200000000ff */
[C---:B------:R-:W-:Y:S01]  /*23a50*/  FMUL.FTZ R152, R0.reuse, R152 ;  /* 0x0000009800987220 */ /* 0x040fe20000410000 */
[----:B------:R-:W-:Y:S01]  /*23a60*/  UIADD3.X UR5, UR5, UR21, UR6, UP2, UP1 ;  /* 0x0000001505057290 */ /* 0x000fe200097e2406 */
[----:B------:R-:W-:-:S02]  /*23a70*/  FMUL.FTZ R44, R0, R153 ;  /* 0x00000099002c7220 */ /* 0x000fc40000410000 */
[C---:B------:R-:W-:Y:S02]  /*23a80*/  FMUL.FTZ R148, R0.reuse, R148 ;  /* 0x0000009400947220 */ /* 0x040fe40000410000 */
        /* <DEDUP_REMOVED lines=31> */
[----:B------:R-:W-:Y:S01]  /*23c80*/  MOV R0, 0x3f800000 ;  /* 0x3f80000000007802 */ /* 0x000fe20000000f00 */
[----:B--2---:R-:W-:Y:S01]  /*23c90*/  FMUL.FTZ R2, R2, c[0x0][0x2dc] ;  /* 0x0000b70002027a20 */ /* 0x004fe20000410000 */
[----:B------:R-:W-:Y:S01]  /*23ca0*/  F2FP.PACK_AB R12, R12, R112 ;  /* 0x000000700c0c723e */ /* 0x000fe200000000ff */
[----:B------:R-:W-:Y:S01]  /*23cb0*/  FMUL.FTZ R41, R3, R151 ;  /* 0x0000009703297220 */ /* 0x000fe20000410000 */
[----:B------:R-:W-:Y:S01]  /*23cc0*/  F2FP.PACK_AB R8, R8, R124 ;  /* 0x0000007c0808723e */ /* 0x000fe200000000ff */
[C---:B------:R-:W-:Y:S01]  /*23cd0*/  FMUL.FTZ R168, R2.reuse, R168 ;  /* 0x000000a802a87220 */ /* 0x040fe20000410000 */
[----:B------:R-:W1:Y:S01]  /*23ce0*/  @P2 MUFU.RCP R0, R237 ;  /* 0x000000ed00002308 */ /* 0x000e620000001000 */
        /* <DEDUP_REMOVED lines=34> */
[----:B------:R-:W-:Y:S01]  /*23f10*/  SHF.R.S32.HI R2, RZ, 0x1f, R47 ;  /* 0x0000001fff027819 */ /* 0x000fe2000001142f */
[----:B-1----:R-:W-:Y:S01]  /*23f20*/  FMUL.FTZ R0, R0, c[0x0][0x2dc] ;  /* 0x0000b70000007a20 */ /* 0x002fe20000410000 */
[----:B------:R-:W-:Y:S01]  /*23f30*/  F2FP.PACK_AB R10, R10, R116 ;  /* 0x000000740a0a723e */ /* 0x000fe200000000ff */
[----:B------:R-:W-:Y:S01]  /*23f40*/  FMUL.FTZ R146, R3, R146 ;  /* 0x0000009203927220 */ /* 0x000fe20000410000 */
[----:B------:R-:W-:Y:S01]  /*23f50*/  LEA.HI R2, R2, R47, RZ, 0x3 ;  /* 0x0000002f02027211 */ /* 0x000fe200078f18ff */
[----:B------:R-:W-:Y:S01]  /*23f60*/  FMUL.FTZ R170, R0, R170 ;  /* 0x000000aa00aa7220 */ /* 0x000fe20000410000 */
[----:B------:R-:W-:Y:S01]  /*23f70*/  F2FP.PACK_AB R6, R6, R120 ;  /* 0x000000780606723e */ /* 0x000fe200000000ff */
[----:B------:R-:W-:Y:S01]  /*23f80*/  FMUL.FTZ R171, R0, R171 ;  /* 0x000000ab00ab7220 */ /* 0x000fe20000410000 */
[----:B------:R-:W-:Y:S01]  /*23f90*/  LOP3.LUT R2, R2, 0xfffffff8, RZ, 0xc0, !PT ;  /* 0xfffffff802027812 */ /* 0x000fe200078ec0ff */
[----:B------:R-:W-:-:S02]  /*23fa0*/  FMUL.FTZ R166, R0, R166 ;  /* 0x000000a600a67220 */ /* 0x000fc40000410000 */
[C---:B------:R-:W-:Y:S01]  /*23fb0*/  FMUL.FTZ R167, R0.reuse, R167 ;  /* 0x000000a700a77220 */ /* 0x040fe20000410000 */
[----:B------:R-:W-:Y:S01]  /*23fc0*/  IADD3 R2, R47, -R2, RZ ;  /* 0x800000022f027210 */ /* 0x000fe20007ffe0ff */
        /* <DEDUP_REMOVED lines=30> */
[----:B------:R-:W-:Y:S01]  /*241b0*/  LEA.HI R0, R2, R2, RZ, 0x1 ;  /* 0x0000000202007211 */ /* 0x000fe200078f08ff */
[----:B------:R-:W-:Y:S01]  /*241c0*/  FMUL.FTZ R39, R3, R147 ;  /* 0x0000009303277220 */ /* 0x000fe20000410000 */
[----:B------:R-:W-:Y:S01]  /*241d0*/  F2FP.PACK_AB R9, R9, R118 ;  /* 0x000000760909723e */ /* 0x000fe200000000ff */
[C---:B------:R-:W-:Y:S01]  /*241e0*/  FMUL.FTZ R142, R3.reuse, R142 ;  /* 0x0000008e038e7220 */ /* 0x040fe20000410000 */
[----:B------:R-:W-:Y:S01]  /*241f0*/  SHF.R.S32.HI R4, RZ, 0x1, R0 ;  /* 0x00000001ff047819 */ /* 0x000fe20000011400 */
[C---:B------:R-:W-:Y:S01]  /*24200*/  FMUL.FTZ R36, R3.reuse, R143 ;  /* 0x0000008f03247220 */ /* 0x040fe20000410000 */
[----:B------:R-:W-:Y:S01]  /*24210*/  LOP3.LUT R0, R0, 0x3fffffe, RZ, 0xc0, !PT ;  /* 0x03fffffe00007812 */ /* 0x000fe200078ec0ff */
[C---:B------:R-:W-:Y:S01]  /*24220*/  FMUL.FTZ R138, R3.reuse, R138 ;  /* 0x0000008a038a7220 */ /* 0x040fe20000410000 */
[----:B------:R-:W-:Y:S01]  /*24230*/  LOP3.LUT P0, RZ, R4, 0x2, RZ, 0xc0, !PT ;  /* 0x0000000204ff7812 */ /* 0x000fe2000780c0ff */
[C---:B------:R-:W-:Y:S01]  /*24240*/  FMUL.FTZ R33, R3.reuse, R139 ;  /* 0x0000008b03217220 */ /* 0x040fe20000410000 */
[----:B------:R-:W-:Y:S01]  /*24250*/  IADD3 R0, R2, -R0, RZ ;  /* 0x8000000002007210 */ /* 0x000fe20007ffe0ff */
[----:B------:R-:W-:Y:S01]  /*24260*/  FMUL.FTZ R78, R3, R78 ;  /* 0x0000004e034e7220 */ /* 0x000fe20000410000 */
[----:B------:R-:W-:Y:S01]  /*24270*/  F2FP.PACK_AB R39, R39, R146 ;  /* 0x000000922727723e */ /* 0x000fe200000000ff */
[C---:B------:R-:W-:Y:S01]  /*24280*/  FMUL.FTZ R30, R3.reuse, R79 ;  /* 0x0000004f031e7220 */ /* 0x040fe20000410000 */
[----:B------:R-:W-:Y:S01]  /*24290*/  LEA R0, R0, R49, 0x4 ;  /* 0x0000003100007211 */ /* 0x000fe200078e20ff */
[C---:B------:R-:W-:Y:S01]  /*242a0*/  FMUL.FTZ R82, R3.reuse, R82 ;  /* 0x0000005203527220 */ /* 0x040fe20000410000 */
[----:B------:R-:W-:Y:S01]  /*242b0*/  F2FP.PACK_AB R36, R36, R142 ;  /* 0x0000008e2424723e */ /* 0x000fe200000000ff */
[----:B------:R-:W-:Y:S01]  /*242c0*/  FMUL.FTZ R27, R3, R83 ;  /* 0x00000053031b7220 */ /* 0x000fe20000410000 */
[----:B------:R-:W-:Y:S01]  /*242d0*/  F2FP.PACK_AB R33, R33, R138 ;  /* 0x0000008a2121723e */ /* 0x000fe200000000ff */
[C---:B------:R-:W-:Y:S01]  /*242e0*/  FMUL.FTZ R94, R3.reuse, R94 ;  /* 0x0000005e035e7220 */ /* 0x040fe20000410000 */
        /* <DEDUP_REMOVED lines=15> */
[----:B------:R-:W-:Y:S02]  /*243e0*/  SHF.L.U32 R3, R4, 0x6, RZ ;  /* 0x0000000604037819 */ /* 0x000fe400000006ff */
[----:B------:R-:W-:-:S02]  /*243f0*/  F2FP.PACK_AB R11, R11, R114 ;  /* 0x000000720b0b723e */ /* 0x000fc400000000ff */
[----:B------:R-:W-:Y:S02]  /*24400*/  LOP3.LUT R2, R3, 0xc0, RZ, 0xc0, !PT ;  /* 0x000000c003027812 */ /* 0x000fe400078ec0ff */
[----:B------:R-:W-:Y:S02]  /*24410*/  LOP3.LUT R3, R4, 0x1, RZ, 0xc0, !PT ;  /* 0x0000000104037812 */ /* 0x000fe400078ec0ff */
[----:B------:R-:W-:Y:S02]  /*24420*/  LEA.HI R2, R2, R2, RZ, 0x1d ;  /* 0x0000000202027211 */ /* 0x000fe400078fe8ff */
[----:B------:R-:W-:Y:S02]  /*24430*/  ISETP.NE.U32.AND P1, PT, R3, 0x1, PT ;  /* 0x000000010300780c */ /* 0x000fe40003f25070 */
[----:B------:R-:W-:Y:S02]  /*24440*/  LEA R0, R0, R2, 0x1 ;  /* 0x0000000200007211 */ /* 0x000fe400078e08ff */
[----:B------:R-:W-:-:S02]  /*24450*/  MOV R3, 0x20 ;  /* 0x0000002000037802 */ /* 0x000fc40000000f00 */
[----:B------:R-:W-:Y:S02]  /*24460*/  SHF.L.U32 R0, R0, 0x1, RZ ;  /* 0x0000000100007819 */ /* 0x000fe400000006ff */
[----:B------:R-:W-:Y:S02]  /*24470*/  SEL R3, R3, 0xffffffe0, !P0 ;  /* 0xffffffe003037807 */ /* 0x000fe40004000000 */
[C---:B------:R-:W-:Y:S01]  /*24480*/  IADD3 R2, R0.reuse, -0x10, RZ ;  /* 0xfffffff000027810 */ /* 0x040fe20007ffe0ff */
[----:B------:R-:W-:Y:S01]  /*24490*/  STS [R0], R44 ;  /* 0x0000002c00007388 */ /* 0x000fe20000000800 */
[C---:B------:R-:W-:Y:S02]  /*244a0*/  IADD3 R4, R0.reuse, R3, RZ ;  /* 0x0000000300047210 */ /* 0x040fe40007ffe0ff */
[----:B------:R-:W-:Y:S01]  /*244b0*/  @P1 IADD3 R2, R0, 0x10, RZ ;  /* 0x0000001000021810 */ /* 0x000fe20007ffe0ff */
[----:B------:R-:W-:Y:S01]  /*244c0*/  STS [R0+0x200], R43 ;  /* 0x0002002b00007388 */ /* 0x000fe20000000800 */
[----:B------:R-:W-:-:S02]  /*244d0*/  F2FP.PACK_AB R7, R7, R126 ;  /* 0x0000007e0707723e */ /* 0x000fc400000000ff */
[----:B------:R-:W-:Y:S01]  /*244e0*/  IADD3 R3, R3, R2, RZ ;  /* 0x0000000203037210 */ /* 0x000fe20007ffe0ff */
[----:B------:R-:W-:Y:S04]  /*244f0*/  STS [R2], R42 ;  /* 0x0000002a02007388 */ /* 0x000fe80000000800 */
        /* <DEDUP_REMOVED lines=38> */
[----:B------:R-:W-:Y:S04]  /*24760*/  STS [R4+0x4200], R11 ;  /* 0x0042000b04007388 */ /* 0x000fe80000000800 */
[----:B------:R-:W-:Y:S04]  /*24770*/  STS [R3+0x4000], R8 ;  /* 0x0040000803007388 */ /* 0x000fe80000000800 */
[----:B------:R-:W-:Y:S01]  /*24780*/  STS [R3+0x4200], R7 ;  /* 0x0042000703007388 */ /* 0x000fe20000000800 */
[----:B-1----:R-:W-:-:S03]  /*24790*/  LOP3.LUT R0, R133, 0xffffffe0, RZ, 0xc0, !PT ;  /* 0xffffffe085007812 */ /* 0x002fc600078ec0ff */
[----:B------:R-:W-:Y:S01]  /*247a0*/  STS [R4+0x5000], R10 ;  /* 0x0050000a04007388 */ /* 0x000fe20000000800 */
[----:B------:R-:W-:Y:S02]  /*247b0*/  IADD3 R0, -R0, R134, RZ ;  /* 0x0000008600007210 */ /* 0x000fe40007ffe1ff */
[----:B--2---:R-:W-:Y:S01]  /*247c0*/  MOV R14, 0x7f800000 ;  /* 0x7f800000000e7802 */ /* 0x004fe20000000f00 */
[----:B------:R1:W-:Y:S01]  /*247d0*/  STS [R4+0x5200], R9 ;  /* 0x0052000904007388 */ /* 0x0003e20000000800 */
[----:B------:R-:W-:Y:S01]  /*247e0*/  LOP3.LUT P0, RZ, R0, 0x3, RZ, 0xc0, !PT ;  /* 0x0000000300ff7812 */ /* 0x000fe2000780c0ff */
[----:B---3--:R-:W2:Y:S01]  /*247f0*/  @P3 MUFU.LG2 R2, R236 ;  /* 0x000000ec00023308 */ /* 0x008ea20000000c00 */
[----:B------:R-:W-:Y:S01]  /*24800*/  MOV R13, 0x7f800000 ;  /* 0x7f800000000d7802 */ /* 0x000fe20000000f00 */
[----:B------:R-:W-:Y:S01]  /*24810*/  STS [R3+0x5000], R6 ;  /* 0x0050000603007388 */ /* 0x000fe20000000800 */
[----:B----4-:R-:W-:-:S03]  /*24820*/  MOV R12, 0x7f800000 ;  /* 0x7f800000000c7802 */ /* 0x010fc60000000f00 */
[----:B------:R3:W-:Y:S02]  /*24830*/  STS [R3+0x5200], R5 ;  /* 0x0052000503007388 */ /* 0x0007e40000000800 */
[----:B------:R-:W4:Y:S02]  /*24840*/  @P2 MUFU.LG2 R0, R237 ;  /* 0x000000ed00002308 */ /* 0x000f240000000c00 */
[----:B------:R-:W-:Y:S01]  /*24850*/  BAR.SYNC.DEFER_BLOCKING 0x0 ;  /* 0x0000000000007b1d */ /* 0x000fe20000010000 */
[----:B--2---:R-:W-:-:S05]  /*24860*/  @P3 FMUL.FTZ R2, R2, 0.69314718246459960938 ;  /* 0x3f31721802023820 */ /* 0x004fca0000410000 */
[----:B-1----:R-:W1:Y:S01]  /*24870*/  @P5 MUFU.LG2 R4, R48 ;  /* 0x0000003000045308 */ /* 0x002e620000000c00 */
[----:B----4-:R-:W-:Y:S01]  /*24880*/  @P2 FMUL.FTZ R0, R0, 0.69314718246459960938 ;  /* 0x3f31721800002820 */ /* 0x010fe20000410000 */
[----:B------:R-:W-:Y:S01]  /*24890*/  MOV R9, 0x7f800000 ;  /* 0x7f80000000097802 */ /* 0x000fe20000000f00 */
[----:B------:R-:W-:Y:S02]  /*248a0*/  @P3 FFMA.FTZ R9, R130, c[0x0][0x238], R2 ;  /* 0x00008e0082093a23 */ /* 0x000fe40000010002 */
[----:B------:R-:W-:-:S03]  /*248b0*/  @P2 FFMA.FTZ R12, R129, c[0x0][0x238], R0 ;  /* 0x00008e00810c2a23 */ /* 0x000fc60000010000 */
[----:B---3--:R-:W2:Y:S01]  /*248c0*/  @P4 MUFU.LG2 R3, R232 ;  /* 0x000000e800034308 */ /* 0x008ea20000000c00 */
[----:B-----5:R3:W4:Y:S04]  /*248d0*/  LDS.128 R24, [R194] ;  /* 0x00000000c2187984 */ /* 0x0207280000000c00 */
        /* <DEDUP_REMOVED lines=16> */
[----:B---34-:R-:W3:Y:S02]  /*249e0*/  S2R R4, SR_TID.X ;  /* 0x0000000000047919 */ /* 0x018ee40000002100 */
[----:B---3--:R-:W-:-:S04]  /*249f0*/  SHF.R.S32.HI R2, RZ, 0x1f, R4 ;  /* 0x0000001fff027819 */ /* 0x008fc80000011404 */
[----:B------:R-:W-:-:S04]  /*24a00*/  LEA.HI R2, R2, R4, RZ, 0x5 ;  /* 0x0000000402027211 */ /* 0x000fc800078f28ff */
[----:B------:R-:W-:Y:S02]  /*24a10*/  LOP3.LUT R0, R2, 0xffffffe0, RZ, 0xc0, !PT ;  /* 0xffffffe002007812 */ /* 0x000fe400078ec0ff */
[--C-:B------:R-:W-:Y:S02]  /*24a20*/  SHF.R.S32.HI R3, RZ, 0x5, R2.reuse ;  /* 0x00000005ff037819 */ /* 0x100fe40000011402 */
[----:B------:R-:W-:Y:S01]  /*24a30*/  SHF.R.S32.HI R2, RZ, 0x1f, R2 ;  /* 0x0000001fff027819 */ /* 0x000fe20000011402 */
[----:B------:R-:W-:-:S03]  /*24a40*/  IMAD.IADD R0, R4, 0x1, -R0 ;  /* 0x0000000104007824 */ /* 0x000fc600078e0a00 */
[----:B------:R-:W-:Y:S02]  /*24a50*/  LEA.HI R2, R2, R3, RZ, 0x2 ;  /* 0x0000000302027211 */ /* 0x000fe400078f10ff */
[----:B------:R-:W-:Y:S02]  /*24a60*/  SHF.R.S32.HI R4, RZ, 0x1f, R0 ;  /* 0x0000001fff047819 */ /* 0x000fe40000011400 */
[----:B------:R-:W-:Y:S02]  /*24a70*/  LOP3.LUT R2, R2, 0xffffffc, RZ, 0xc0, !PT ;  /* 0x0ffffffc02027812 */ /* 0x000fe400078ec0ff */
[----:B------:R-:W-:-:S03]  /*24a80*/  LEA.HI R0, R4, R0, RZ, 0x2 ;  /* 0x0000000004007211 */ /* 0x000fc600078f10ff */
[----:B------:R-:W-:Y:S01]  /*24a90*/  IMAD.IADD R2, R3, 0x1, -R2 ;  /* 0x0000000103027824 */ /* 0x000fe200078e0a02 */
        /* <DEDUP_REMOVED lines=33> */
.L_x_485:
[----:B---34-:R-:W-:Y:S05]  /*24cb0*/  BSYNC B0 ;  /* 0x0000000000007941 */ /* 0x018fea0003800000 */
.L_x_484:
        /* <DEDUP_REMOVED lines=17> */
[----:B------:R-:W-:Y:S01]  /*24dd0*/  IADD3.X R5, R0, UR7, RZ, P0, !PT ;  /* 0x0000000700057c10 */ /* 0x000fe200087fe4ff */
[----:B------:R-:W-:Y:S01]  /*24de0*/  IMAD.U32 R0, RZ, RZ, UR23 ;  /* 0x00000017ff007e24 */ /* 0x000fe2000f8e00ff */
[----:B------:R-:W-:-:S03]  /*24df0*/  ISETP.GE.AND P0, PT, R47, UR10, PT ;  /* 0x0000000a2f007c0c */ /* 0x000fc6000bf06270 */
[----:B-1----:R-:W-:-:S04]  /*24e00*/  IMAD.WIDE.U32 R10, R10, c[0x0][0x1f0], R4 ;  /* 0x00007c000a0a7a25 */ /* 0x002fc800078e0004 */
[----:B------:R-:W-:Y:S01]  /*24e10*/  IMAD.WIDE R2, R0, 0x80, R2 ;  /* 0x0000008000027825 */ /* 0x000fe200078e0202 */
[----:B------:R-:W-:-:S05]  /*24e20*/  IADD3 R9, R11, UR4, RZ ;  /* 0x000000040b097c10 */ /* 0x000fca000fffe0ff */
        /* <DEDUP_REMOVED lines=14> */
.L_x_487:
[----:B----4-:R-:W-:Y:S05]  /*24f10*/  BSYNC B0 ;  /* 0x0000000000007941 */ /* 0x010fea0003800000 */
.L_x_486:
[----:B------:R-:W-:Y:S01]  /*24f20*/  LEA.HI.SX32 R0, R132, 0x20, 0x1e ;  /* 0x0000002084007811 */ /* 0x000fe200078ff2ff */
        /* <DEDUP_REMOVED lines=19> */
.L_x_489:
[----:B------:R-:W-:Y:S05]  /*25060*/  BSYNC B0 ;  /* 0x0000000000007941 */ /* 0x000fea0003800000 */
.L_x_488:
        /* <DEDUP_REMOVED lines=20> */
.L_x_491:
[----:B------:R-:W-:Y:S05]  /*251b0*/  BSYNC B0 ;  /* 0x0000000000007941 */ /* 0x000fea0003800000 */
.L_x_490:
[----:B------:R-:W-:-:S04]  /*251c0*/  LEA.HI.SX32 R0, R132, 0x60, 0x1e ;  /* 0x0000006084007811 */ /* 0x000fc800078ff2ff */
        /* <DEDUP_REMOVED lines=20> */
.L_x_450:
        /* <DEDUP_REMOVED lines=25> */
[----:B------:R-:W-:Y:S02]  /*254a0*/  @UP3 UIMAD UR9, UR22, UR9, UR13 ;  /* 0x00000009160932a4 */ /* 0x000fe4000f8e020d */
[----:B------:R-:W-:Y:S02]  /*254b0*/  @UP3 UMOV UR14, UR12 ;  /* 0x0000000c000e3c82 */ /* 0x000fe40008000000 */
[----:B------:R-:W-:Y:S02]  /*254c0*/  UISETP.EQ.AND UP4, UPT, UR15, URZ, UP4 ;  /* 0x0000003f0f00728c */ /* 0x000fe4000a782270 */
[----:B------:R-:W-:Y:S02]  /*254d0*/  @!UP2 UISETP.NE.AND UP1, UPT, UR16, URZ, UPT ;  /* 0x0000003f1000a28c */ /* 0x000fe4000bf25270 */
[----:B------:R-:W-:Y:S02]  /*254e0*/  ULDC UR13, c[0x0][0x214] ;  /* 0x00008500000d7ab9 */ /* 0x000fe40000000800 */
[----:B------:R-:W-:-:S02]  /*254f0*/  @UP2 ULDC UR12, c[0x0][0x210] ;  /* 0x00008400000c2ab9 */ /* 0x000fc40000000800 */
[----:B------:R-:W-:Y:S02]  /*25500*/  ULDC UR8, c[0x0][0x234] ;  /* 0x00008d0000087ab9 */ /* 0x000fe40000000800 */
[----:B------:R-:W-:Y:S02]  /*25510*/  @UP2 UIMAD UR12, UR12, UR13, URZ ;  /* 0x0000000d0c0c22a4 */ /* 0x000fe4000f8e023f */
[----:B------:R-:W-:Y:S02]  /*25520*/  UISETP.NE.OR UP0, UPT, UR22, -0x1, !UP4 ;  /* 0xffffffff1600788c */ /* 0x000fe4000e705670 */
[----:B------:R-:W-:Y:S02]  /*25530*/  @!UP2 USEL UR12, UR13, UR8, !UP1 ;  /* 0x000000080d0ca287 */ /* 0x000fe4000c800000 */
        /* <DEDUP_REMOVED lines=43> */
.L_x_493:
[----:B------:R-:W-:Y:S05]  /*257f0*/  BSYNC B0 ;  /* 0x0000000000007941 */ /* 0x000fea0003800000 */
.L_x_492:
        /* <DEDUP_REMOVED lines=20> */
.L_x_495:
[----:B------:R-:W-:Y:S05]  /*25940*/  BSYNC B0 ;  /* 0x0000000000007941 */ /* 0x000fea0003800000 */
.L_x_494:
        /* <DEDUP_REMOVED lines=20> */
.L_x_497:
[----:B------:R-:W-:Y:S05]  /*25a90*/  BSYNC B0 ;  /* 0x0000000000007941 */ /* 0x000fea0003800000 */
.L_x_496:
        /* <DEDUP_REMOVED lines=19> */
.L_x_499:
[----:B------:R-:W-:Y:S05]  /*25bd0*/  BSYNC B0 ;  /* 0x0000000000007941 */ /* 0x000fea0003800000 */
.L_x_498:
        /* <DEDUP_REMOVED lines=35> */
.L_x_500:
        /* <DEDUP_REMOVED lines=15> */
.L_x_992:


//--------------------- .text._ZN5flash16flash_fwd_kernelI23Flash_fwd_kernel_traitsILi96ELi128ELi64ELi4ELb0ELb0EN7cutlass6half_tE19Flash_kernel_traitsILi96ELi128ELi64ELi4ES3_EELb0ELb1ELb0ELb0ELb0ELb0ELb1ELb0EEEvNS_16Flash_fwd_paramsE --------------------------
	.section	.text._ZN5flash16flash_fwd_kernelI23Flash_fwd_kernel_traitsILi96ELi128ELi64ELi4ELb0ELb0EN7cutlass6half_tE19Flash_kernel_traitsILi96ELi128ELi64ELi4ES3_EELb0ELb1ELb0ELb0ELb0ELb0ELb1ELb0EEEvNS_16Flash_fwd_paramsE,"ax",@progbits
	.sectioninfo	@"SHI_REGISTERS=255"
	.align	128
        .global         _ZN5flash16flash_fwd_kernelI23Flash_fwd_kernel_traitsILi96ELi128ELi64ELi4ELb0ELb0EN7cutlass6half_tE19Flash_kernel_traitsILi96ELi128ELi64ELi4ES3_EELb0ELb1ELb0ELb0ELb0ELb0ELb1ELb0EEEvNS_16Flash_fwd_paramsE
        .type           _ZN5flash16flash_fwd_kernelI23Flash_fwd_kernel_traitsILi96ELi128ELi64ELi4ELb0ELb0EN7cutlass6half_tE19Flash_kernel_traitsILi96ELi128ELi64ELi4ES3_EELb0ELb1ELb0ELb0ELb0ELb0ELb1ELb0EEEvNS_16Flash_fwd_paramsE,@function
        .size           _ZN5flash16flash_fwd_kernelI23Flash_fwd_kernel_traitsILi96ELi128ELi64ELi4ELb0ELb0EN7cutlass6half_tE19Flash_kernel_traitsILi96ELi128ELi64ELi4ES3_EELb0ELb1ELb0ELb0ELb0ELb0ELb1ELb0EEEvNS_16Flash_fwd_paramsE,(.L_x_993 - _ZN5flash16flash_fwd_kernelI23Flash_fwd_kernel_traitsILi96ELi128ELi64ELi4ELb0ELb0EN7cutlass6half_tE19Flash_kernel_traitsILi96ELi128ELi64ELi4ES3_EELb0ELb1ELb0ELb0ELb0ELb0ELb1ELb0EEEvNS_16Flash_fwd_paramsE)
        .other          _ZN5flash16flash_fwd_kernelI23Flash_fwd_kernel_traitsILi96ELi128ELi64ELi4ELb0ELb0EN7cutlass6half_tE19Flash_kernel_traitsILi96ELi128ELi64ELi4ES3_EELb0ELb1ELb0ELb0ELb0ELb0ELb1ELb0EEEvNS_16Flash_fwd_paramsE,@"STO_CUDA_ENTRY STV_DEFAULT"
_ZN5flash16flash_fwd_kernelI23Flash_fwd_kernel_traitsILi96ELi128ELi64ELi4ELb0ELb0EN7cutlass6half_tE19Flash_kernel_traitsILi96ELi128ELi64ELi4ES3_EELb0ELb1ELb0ELb0ELb0ELb0ELb1ELb0EEEvNS_16Flash_fwd_paramsE:
.text._ZN5flash16flash_fwd_kernelI23Flash_fwd_kernel_traitsILi96ELi128ELi64ELi4ELb0ELb0EN7cutlass6half_tE19Flash_kernel_traitsILi96ELi128ELi64ELi4ES3_EELb0ELb1ELb0ELb0ELb0ELb0ELb1ELb0EEEvNS_16Flash_fwd_paramsE:
[----:B------:R-:W-:Y:S02]  /*0000*/  MOV R1, c[0x0][0x28] ;  /* 0x00000a0000017a02 */ /* 0x000fe40000000f00 */
[----:B------:R-:W1:Y:S01]  /*0010*/  S2UR UR10, SR_CTAID.Y ;  /* 0x00000000000a79c3 */ /* 0x000e620000002600 */
[----:B------:R-:W-:Y:S01]  /*0020*/  ULDC.64 UR4, c[0x0][0x240] ;  /* 0x0000900000047ab9 */ /* 0x000fe20000000a00 */
[----:B------:R-:W-:Y:S01]  /*0030*/  IADD3 R1, R1, -0x60, RZ ;  /* 0xffffffa001017810 */ /* 0x000fe20007ffe0ff */
        /* <DEDUP_REMOVED lines=20> */
[----:B------:R1:W2:Y:S01]  /*0180*/  @P2 LDG.E R7, [R2.64] ;  /* 0x0000001002072981 */ /* 0x0002a2000c1e1900 */
[----:B------:R-:W-:-:S03]  /*0190*/  ULDC.64 UR8, c[0x0][0x248] ;  /* 0x0000920000087ab9 */ /* 0x000fc60000000a00 */
[----:B------:R1:W3:Y:S01]  /*01a0*/  @P2 LDG.E R6, [R2.64+0x4] ;  /* 0x0000041002062981 */ /* 0x0002e2000c1e1900 */
[----:B------:R-:W-:Y:S02]  /*01b0*/  IMAD.U32 R4, RZ, RZ, UR4 ;  /* 0x00000004ff047e24 */ /* 0x000fe4000f8e00ff */
[----:B------:R-:W-:Y:S01]  /*01c0*/  IMAD.U32 R5, RZ, RZ, UR5 ;  /* 0x00000005ff057e24 */ /* 0x000fe2000f8e00ff */
[----:B------:R-:W-:-:S04]  /*01d0*/  PLOP3.LUT P1, PT, PT, PT, UP1, 0x80, 0x0 ;  /* 0x000000000000781c */ /* 0x000fc80003f2f018 */
[----:B------:R-:W4:Y:S01]  /*01e0*/  @P0 LDG.E R4, [R4.64] ;  /* 0x0000001004040981 */ /* 0x000f22000c1e1900 */
[----:B------:R-:W-:-:S06]  /*01f0*/  UIMAD.WIDE UR8, UR10, UR7, UR8 ;  /* 0x000000070a0872a5 */ /* 0x000fcc000f8e0208 */
[----:B-1----:R-:W-:Y:S02]  /*0200*/  IMAD.U32 R2, RZ, RZ, UR8 ;  /* 0x00000008ff027e24 */ /* 0x002fe4000f8e00ff */
[----:B------:R-:W-:-:S05]  /*0210*/  IMAD.U32 R3, RZ, RZ, UR9 ;  /* 0x00000009ff037e24 */ /* 0x000fca000f8e00ff */
        /* <DEDUP_REMOVED lines=10> */
[----:B------:R-:W-:Y:S01]  /*02c0*/  ISETP.NE.AND.EX P0, PT, RZ, c[0x0][0x24c], PT, P0 ;  /* 0x00009300ff007a0c */ /* 0x000fe20003f05300 */
[----:B--2---:R-:W-:Y:S02]  /*02d0*/  @UP2 UIADD3 UR15, UR15, -UR9, URZ ;  /* 0x800000090f0f2290 */ /* 0x004fe4000fffe03f */
[----:B-----5:R3:W2:Y:S05]  /*02e0*/  @!P1 R2UR UR19, R0 ;  /* 0x00000000001393c2 */ /* 0x0206aa00000e0000 */
[----:B------:R-:W-:-:S05]  /*02f0*/  @!UP2 ULDC UR15, c[0x0][0x214] ;  /* 0x00008500000faab9 */ /* 0x000fca0000000800 */
[----:B-1234-:R-:W-:Y:S05]  /*0300*/  @!P0 BRA `(.L_x_501) ;  /* 0x0000007000008947 */ /* 0x01efea0003800000 */
[----:B------:R-:W-:-:S13]  /*0310*/  PLOP3.LUT P0, PT, PT, PT, UP3, 0x80, 0x0 ;  /* 0x000000000000781c */ /* 0x000fda0003f0f038 */
[----:B------:R-:W2:Y:S04]  /*0320*/  @P0 LDG.E R0, [R2.64+0x4] ;  /* 0x0000041002000981 */ /* 0x000ea8000c1e1900 */
[----:B------:R-:W3:Y:S01]  /*0330*/  @!P0 LDG.E R2, [R2.64] ;  /* 0x0000001002028981 */ /* 0x000ee2000c1e1900 */
[----:B--2---:R-:W1:Y:S02]  /*0340*/  @P0 R2UR UR6, R0 ;  /* 0x00000000000603c2 */ /* 0x004e6400000e0000 */
[----:B-1----:R-:W-:-:S11]  /*0350*/  @UP3 UIADD3 UR6, UR6, -UR19, URZ ;  /* 0x8000001306063290 */ /* 0x002fd6000fffe03f */
[----:B---3--:R1:W2:Y:S02]  /*0360*/  @!P0 R2UR UR6, R2 ;  /* 0x00000000020683c2 */ /* 0x0082a400000e0000 */
[----:B-12---:R-:W-:Y:S05]  /*0370*/  BRA `(.L_x_502) ;  /* 0x0000001000007947 */ /* 0x006fea0003800000 */
.L_x_501:
[----:B------:R-:W-:Y:S02]  /*0380*/  ULDC UR6, c[0x0][0x218] ;  /* 0x0000860000067ab9 */ /* 0x000fe40000000800 */
.L_x_502:
        /* <DEDUP_REMOVED lines=70> */
.L_x_504:
[----:B------:R-:W-:Y:S01]  /*07f0*/  IABS R0, c[0x0][0x1c8] ;  /* 0x0000720000007a13 */ /* 0x000fe20000000000 */
[----:B------:R-:W1:Y:S01]  /*0800*/  S2R R5, SR_CTAID.Z ;  /* 0x0000000000057919 */ /* 0x000e620000002700 */
[----:B------:R-:W-:Y:S02]  /*0810*/  ULDC UR4, c[0x0][0x1c8] ;  /* 0x0000720000047ab9 */ /* 0x000fe40000000800 */
[----:B------:R-:W-:Y:S01]  /*0820*/  ULOP3.LUT UR4, UR11, UR4, URZ, 0x3c, !UPT ;  /* 0x000000040b047292 */ /* 0x000fe2000f8e3c3f */
[----:B------:R-:W-:Y:S01]  /*0830*/  IMAD.MOV.U32 R4, RZ, RZ, R0 ;  /* 0x000000ffff047224 */ /* 0x000fe200078e0000 */
[----:B------:R-:W-:-:S03]  /*0840*/  @UP0 UIADD3 UR19, UR14, UR19, URZ ;  /* 0x000000130e130290 */ /* 0x000fc6000fffe03f */
[----:B------:R-:W2:Y:S01]  /*0850*/  I2F.RP R2, R4 ;  /* 0x0000000400027306 */ /* 0x000ea20000209400 */
[----:B------:R-:W-:Y:S01]  /*0860*/  ISETP.LE.AND P1, PT, RZ, UR4, PT ;  /* 0x00000004ff007c0c */ /* 0x000fe2000bf23270 */
[----:B------:R-:W-:Y:S02]  /*0870*/  ULDC.64 UR4, c[0x0][0x1a0] ;  /* 0x0000680000047ab9 */ /* 0x000fe40000000a00 */
[----:B------:R-:W-:-:S04]  /*0880*/  @UP0 UIMAD.WIDE.U32 UR22, UR19, UR4, URZ ;  /* 0x00000004131602a5 */ /* 0x000fc8000f8e003f */
[----:B------:R-:W-:Y:S02]  /*0890*/  @UP0 UIMAD UR21, UR19, UR5, UR23 ;  /* 0x00000005131502a4 */ /* 0x000fe4000f8e0217 */
[----:B------:R-:W-:Y:S01]  /*08a0*/  USHF.R.S32.HI UR19, URZ, 0x1f, UR11 ;  /* 0x0000001f3f137899 */ /* 0x000fe2000801140b */
[----:B--2---:R-:W2:Y:S01]  /*08b0*/  MUFU.RCP R2, R2 ;  /* 0x0000000200027308 */ /* 0x004ea20000001000 */
[----:B-1----:R-:W-:Y:S02]  /*08c0*/  IABS R5, R5 ;  /* 0x0000000500057213 */ /* 0x002fe40000000000 */
[----:B--2---:R-:W-:-:S05]  /*08d0*/  IADD3 R2, R2, 0xffffffe, RZ ;  /* 0x0ffffffe02027810 */ /* 0x004fca0007ffe0ff */
        /* <DEDUP_REMOVED lines=31> */
.L_x_505:
[----:B------:R-:W-:Y:S01]  /*0ad0*/  SHF.R.S32.HI R6, RZ, 0x1f, R24 ;  /* 0x0000001fff067819 */ /* 0x000fe20000011418 */
[----:B------:R-:W1:Y:S01]  /*0ae0*/  S2R R7, SR_CTAID.X ;  /* 0x0000000000077919 */ /* 0x000e620000002500 */
[----:B------:R-:W-:Y:S01]  /*0af0*/  UIADD3 UR10, -UR12, UR15, URZ ;  /* 0x0000000f0c0a7290 */ /* 0x000fe2000fffe13f */
[----:B------:R-:W-:Y:S01]  /*0b00*/  IMAD.MOV.U32 R26, RZ, RZ, 0x10 ;  /* 0x00000010ff1a7424 */ /* 0x000fe200078e00ff */
[CC--:B------:R-:W-:Y:S01]  /*0b10*/  LEA.HI R5, R6.reuse, R24.reuse, RZ, 0x2 ;  /* 0x0000001806057211 */ /* 0x0c0fe200078f10ff */
[----:B------:R-:W2:Y:S01]  /*0b20*/  S2R R14, SR_CTAID.Z ;  /* 0x00000000000e7919 */ /* 0x000ea20000002700 */
[CC--:B------:R-:W-:Y:S01]  /*0b30*/  LEA.HI R25, R6.reuse, R24.reuse, RZ, 0x3 ;  /* 0x0000001806197211 */ /* 0x0c0fe200078f18ff */
[----:B------:R-:W-:Y:S01]  /*0b40*/  ULDC.64 UR4, c[0x0][0x1a8] ;  /* 0x00006a0000047ab9 */ /* 0x000fe20000000a00 */
[----:B------:R-:W-:Y:S01]  /*0b50*/  LOP3.LUT R2, R5, 0xfffffffc, RZ, 0xc0, !PT ;  /* 0xfffffffc05027812 */ /* 0x000fe200078ec0ff */
[----:B------:R-:W-:Y:S01]  /*0b60*/  UIMAD UR4, UR19, UR4, URZ ;  /* 0x00000004130472a4 */ /* 0x000fe2000f8e023f */
        /* <DEDUP_REMOVED lines=9> */
[----:B------:R-:W-:Y:S01]  /*0c00*/  UIMAD UR4, UR11, UR5, UR4 ;  /* 0x000000050b0472a4 */ /* 0x000fe2000f8e0204 */
[----:B------:R-:W-:Y:S01]  /*0c10*/  LOP3.LUT R0, R0, 0xc0, RZ, 0xc0, !PT ;  /* 0x000000c000007812 */ /* 0x000fe200078ec0ff */
[----:B------:R-:W-:Y:S01]  /*0c20*/  IMAD.IADD R16, R24, 0x1, -R3 ;  /* 0x0000000118107824 */ /* 0x000fe200078e0a03 */
[----:B------:R-:W-:-:S02]  /*0c30*/  LEA.HI R13, R6, R24, RZ, 0x5 ;  /* 0x00000018060d7211 */ /* 0x000fc400078f28ff */
[----:B------:R-:W-:Y:S02]  /*0c40*/  LOP3.LUT R3, R0, 0x18, R160, 0xf8, !PT ;  /* 0x0000001800037812 */ /* 0x000fe400078ef8a0 */
[----:B------:R-:W-:Y:S02]  /*0c50*/  SHF.R.U32.HI R0, RZ, 0x3, R0 ;  /* 0x00000003ff007819 */ /* 0x000fe40000011600 */
[----:B------:R-:W-:Y:S02]  /*0c60*/  LEA.HI R18, R16, R16, RZ, 0x1 ;  /* 0x0000001010127211 */ /* 0x000fe400078f08ff */
[----:B------:R-:W-:Y:S02]  /*0c70*/  LOP3.LUT R2, R2, 0x7fffffe, RZ, 0xc0, !PT ;  /* 0x07fffffe02027812 */ /* 0x000fe400078ec0ff */
[----:B------:R-:W-:Y:S02]  /*0c80*/  LOP3.LUT R9, R3, R0, RZ, 0x3c, !PT ;  /* 0x0000000003097212 */ /* 0x000fe400078e3cff */
[----:B------:R-:W-:Y:S01]  /*0c90*/  SHF.R.S32.HI R0, RZ, 0x1, R18 ;  /* 0x00000001ff007819 */ /* 0x000fe20000011412 */
[----:B------:R-:W-:Y:S01]  /*0ca0*/  IMAD.IADD R3, R10, 0x1, -R2 ;  /* 0x000000010a037824 */ /* 0x000fe200078e0a02 */
[----:B------:R-:W-:-:S02]  /*0cb0*/  SHF.R.S32.HI R5, RZ, 0x1f, R18 ;  /* 0x0000001fff057819 */ /* 0x000fc40000011412 */
[----:B------:R-:W-:Y:S02]  /*0cc0*/  SHF.R.S32.HI R20, RZ, 0x5, R13 ;  /* 0x00000005ff147819 */ /* 0x000fe4000001140d */
[----:B------:R-:W-:Y:S02]  /*0cd0*/  SHF.R.S32.HI R11, RZ, 0x1f, R10 ;  /* 0x0000001fff0b7819 */ /* 0x000fe4000001140a */
[----:B------:R-:W-:Y:S01]  /*0ce0*/  SHF.R.S32.HI R161, RZ, 0x1f, R160 ;  /* 0x0000001fffa17819 */ /* 0x000fe200000114a0 */
[----:B------:R-:W-:Y:S01]  /*0cf0*/  IMAD R12, R20, 0x8, R3 ;  /* 0x00000008140c7824 */ /* 0x000fe200078e0203 */
[----:B------:R-:W-:Y:S01]  /*0d00*/  IADD3 R2, P0, R160, UR6, RZ ;  /* 0x00000006a0027c10 */ /* 0x000fe2000ff1e0ff */
[----:B-1----:R-:W-:Y:S01]  /*0d10*/  IMAD.WIDE R36, R7, 0x80, R10 ;  /* 0x0000008007247825 */ /* 0x002fe200078e020a */
[----:B------:R-:W-:Y:S02]  /*0d20*/  LEA.HI R5, R5, R0, RZ, 0x2 ;  /* 0x0000000005057211 */ /* 0x000fe400078f10ff */
[----:B------:R-:W-:Y:S01]  /*0d30*/  IADD3.X R3, R161, UR18, RZ, P0, !PT ;  /* 0x00000012a1037c10 */ /* 0x000fe200087fe4ff */
[----:B------:R-:W-:Y:S01]  /*0d40*/  IMAD R8, R11, c[0x0][0x198], RZ ;  /* 0x000066000b087a24 */ /* 0x000fe200078e02ff */
[----:B------:R-:W-:Y:S01]  /*0d50*/  LOP3.LUT R5, R5, 0xfffffffc, RZ, 0xc0, !PT ;  /* 0xfffffffc05057812 */ /* 0x000fe200078ec0ff */
[----:B------:R-:W-:Y:S01]  /*0d60*/  IMAD.WIDE.U32 R6, R10, c[0x0][0x198], R160 ;  /* 0x000066000a067a25 */ /* 0x000fe200078e00a0 */
[C---:B------:R-:W-:Y:S01]  /*0d70*/  IADD3 R158, R160.reuse, 0x20, RZ ;  /* 0x00000020a09e7810 */ /* 0x040fe20007ffe0ff */
[----:B------:R1:W-:Y:S01]  /*0d80*/  STL.64 [R1+0x40], R36 ;  /* 0x0000402401007387 */ /* 0x0003e20000100a00 */
[----:B------:R-:W-:Y:S01]  /*0d90*/  IADD3 R155, R160, 0x40, RZ ;  /* 0x00000040a09b7810 */ /* 0x000fe20007ffe0ff */
[----:B------:R-:W-:Y:S01]  /*0da0*/  IMAD.IADD R21, R0, 0x1, -R5 ;  /* 0x0000000100157824 */ /* 0x000fe200078e0a05 */
[----:B------:R-:W-:Y:S01]  /*0db0*/  IADD3 R6, P0, R6, UR20, RZ ;  /* 0x0000001406067c10 */ /* 0x000fe2000ff1e0ff */
[----:B------:R-:W-:Y:S01]  /*0dc0*/  IMAD R8, R10, c[0x0][0x19c], R8 ;  /* 0x000067000a087a24 */ /* 0x000fe200078e0208 */
[----:B------:R-:W-:Y:S01]  /*0dd0*/  SHF.R.S32.HI R0, RZ, 0x1f, R4 ;  /* 0x0000001fff007819 */ /* 0x000fe20000011404 */
[----:B--2---:R-:W-:Y:S01]  /*0de0*/  IMAD.WIDE.U32 R14, R14, c[0x0][0x1a8], R2 ;  /* 0x00006a000e0e7a25 */ /* 0x004fe200078e0002 */
[----:B------:R1:W-:Y:S01]  /*0df0*/  STL.64 [R1+0x28], R160 ;  /* 0x000028a001007387 */ /* 0x0003e20000100a00 */
[----:B------:R-:W-:-:S02]  /*0e00*/  LOP3.LUT P1, RZ, R21, 0x2, RZ, 0xc0, !PT ;  /* 0x0000000215ff7812 */ /* 0x000fc4000782c0ff */
[----:B------:R-:W-:Y:S01]  /*0e10*/  IMAD R5, R11, c[0x0][0x1a0], RZ ;  /* 0x000068000b057a24 */ /* 0x000fe200078e02ff */
[----:B------:R-:W-:Y:S01]  /*0e20*/  IADD3.X R7, R7, UR7, R8, P0, !PT ;  /* 0x0000000707077c10 */ /* 0x000fe200087fe408 */
[----:B------:R-:W-:-:S04]  /*0e30*/  IMAD.WIDE.U32 R2, R10, c[0x0][0x1a0], R160 ;  /* 0x000068000a027a25 */ /* 0x000fc800078e00a0 */
[----:B------:R-:W-:Y:S01]  /*0e40*/  IMAD R5, R10, c[0x0][0x1a4], R5 ;  /* 0x000069000a057a24 */ /* 0x000fe200078e0205 */
[----:B------:R-:W-:Y:S01]  /*0e50*/  IADD3 R2, P0, R2, UR22, RZ ;  /* 0x0000001602027c10 */ /* 0x000fe2000ff1e0ff */
[C---:B------:R-:W-:Y:S02]  /*0e60*/  IMAD R8, R0.reuse, c[0x0][0x1b0], RZ ;  /* 0x00006c0000087a24 */ /* 0x040fe400078e02ff */
[----:B------:R-:W-:Y:S01]  /*0e70*/  IMAD R0, R0, c[0x0][0x1b8], RZ ;  /* 0x00006e0000007a24 */ /* 0x000fe200078e02ff */
[----:B------:R-:W-:Y:S01]  /*0e80*/  IADD3.X R3, R3, UR21, R5, P0, !PT ;  /* 0x0000001503037c10 */ /* 0x000fe200087fe405 */
[----:B------:R-:W-:Y:S01]  /*0e90*/  IMAD.WIDE.U32 R32, R4, c[0x0][0x1b0], R6 ;  /* 0x00006c0004207a25 */ /* 0x000fe200078e0006 */
[----:B------:R-:W-:-:S03]  /*0ea0*/  ISETP.GE.AND P0, PT, R10, UR10, PT ;  /* 0x0000000a0a007c0c */ /* 0x000fc6000bf06270 */
[C---:B------:R-:W-:Y:S01]  /*0eb0*/  IMAD R5, R4.reuse, c[0x0][0x1bc], R0 ;  /* 0x00006f0004057a24 */ /* 0x040fe200078e0200 */
[----:B------:R1:W-:Y:S01]  /*0ec0*/  STL.64 [R1+0x38], R32 ;  /* 0x0000382001007387 */ /* 0x0003e20000100a00 */
[----:B------:R-:W-:Y:S01]  /*0ed0*/  IMAD.WIDE.U32 R28, R4, c[0x0][0x1b8], R2 ;  /* 0x00006e00041c7a25 */ /* 0x000fe200078e0002 */
[----:B------:R-:W-:Y:S02]  /*0ee0*/  LOP3.LUT R0, R13, 0xffffffe0, RZ, 0xc0, !PT ;  /* 0xffffffe00d007812 */ /* 0x000fe400078ec0ff */
[----:B------:R-:W-:Y:S01]  /*0ef0*/  SEL R2, R26, 0xfffffff0, !P1 ;  /* 0xfffffff01a027807 */ /* 0x000fe20004800000 */
[----:B------:R-:W-:Y:S01]  /*0f00*/  IMAD R8, R4, c[0x0][0x1b4], R8 ;  /* 0x00006d0004087a24 */ /* 0x000fe200078e0208 */
[----:B------:R1:W-:Y:S01]  /*0f10*/  STL.64 [R1+0x50], R28 ;  /* 0x0000501c01007387 */ /* 0x0003e20000100a00 */
[----:B------:R-:W-:Y:S02]  /*0f20*/  IMAD.IADD R31, R29, 0x1, R5 ;  /* 0x000000011d1f7824 */ /* 0x000fe400078e0205 */
[----:B------:R-:W-:Y:S01]  /*0f30*/  IMAD.IADD R35, R33, 0x1, R8 ;  /* 0x0000000121237824 */ /* 0x000fe200078e0208 */
[----:B------:R1:W-:Y:S01]  /*0f40*/  STL [R1+0x18], R158 ;  /* 0x0000189e01007387 */ /* 0x0003e20000100800 */
[----:B------:R-:W-:-:S02]  /*0f50*/  IMAD.U32 R9, R12, 0x20, R9 ;  /* 0x000000200c097824 */ /* 0x000fc400078e0009 */
[----:B------:R-:W-:Y:S01]  /*0f60*/  IMAD.IADD R17, R24, 0x1, -R0 ;  /* 0x0000000118117824 */ /* 0x000fe200078e0a00 */
[----:B------:R1:W-:Y:S01]  /*0f70*/  STL [R1+0x48], R155 ;  /* 0x0000489b01007387 */ /* 0x0003e20000100800 */
[----:B------:R-:W-:Y:S01]  /*0f80*/  IMAD.SHL.U32 R226, R9, 0x2, RZ ;  /* 0x0000000209e27824 */ /* 0x000fe200078e00ff */
[----:B------:R-:W-:Y:S02]  /*0f90*/  IADD3 R9, R15, UR4, RZ ;  /* 0x000000040f097c10 */ /* 0x000fe4000fffe0ff */
        /* <DEDUP_REMOVED lines=35> */
.L_x_507:
[----:B------:R-:W-:Y:S05]  /*11d0*/  BSYNC B0 ;  /* 0x0000000000007941 */ /* 0x000fea0003800000 */
.L_x_506:
        /* <DEDUP_REMOVED lines=37> */
.L_x_509:
[----:B------:R-:W-:Y:S05]  /*1430*/  BSYNC B0 ;  /* 0x0000000000007941 */ /* 0x000fea0003800000 */
.L_x_508:
        /* <DEDUP_REMOVED lines=37> */
.L_x_511:
[----:B------:R-:W-:Y:S05]  /*1690*/  BSYNC B0 ;  /* 0x0000000000007941 */ /* 0x000fea0003800000 */
.L_x_510:
[----:B------:R-:W-:Y:S01]  /*16a0*/  IADD3 R0, R10, 0x60, RZ ;  /* 0x000000600a007810 */ /* 0x000fe20007ffe0ff */
[----:B------:R-:W-:Y:S01]  /*16b0*/  UMOV UR11, 0x6 ;  /* 0x00000006000b7882 */ /* 0x000fe20000000000 */
[----:B------:R-:W-:Y:S01]  /*16c0*/  BSSY B0, `(.L_x_512) ;  /* 0x0000028000007945 */ /* 0x000fe20003800000 */
[----:B------:R-:W-:Y:S01]  /*16d0*/  ULDC.64 UR6, c[0x0][0x198] ;  /* 0x0000660000067ab9 */ /* 0x000fe20000000a00 */
[----:B------:R-:W-:Y:S01]  /*16e0*/  ISETP.GE.AND P0, PT, R0, UR10, PT ;  /* 0x0000000a00007c0c */ /* 0x000fe2000bf06270 */
[----:B------:R3:W-:Y:S01]  /*16f0*/  STL [R1+0x4c], R0 ;  /* 0x00004c0001007387 */ /* 0x0007e20000100800 */
[----:B------:R-:W-:Y:S02]  /*1700*/  USHF.L.U64.HI UR20, UR6, UR11, UR7 ;  /* 0x0000000b06147299 */ /* 0x000fe40008010207 */
[----:B------:R-:W-:-:S09]  /*1710*/  USHF.L.U32 UR21, UR6, 0x6, URZ ;  /* 0x0000000606157899 */ /* 0x000fd2000800063f */
[----:B------:R-:W-:Y:S05]  /*1720*/  @P0 BRA `(.L_x_513) ;  /* 0x0000021000000947 */ /* 0x000fea0003800000 */
[----:B------:R-:W-:Y:S01]  /*1730*/  IADD3 R3, P0, R36, 0x60, RZ ;  /* 0x0000006024037810 */ /* 0x000fe20007f1e0ff */
[----:B--2---:R-:W-:Y:S01]  /*1740*/  IMAD.MOV.U32 R4, RZ, RZ, R14 ;  /* 0x000000ffff047224 */ /* 0x004fe200078e000e */
[----:B------:R-:W-:Y:S01]  /*1750*/  ISETP.GE.AND P3, PT, R160, c[0x0][0x220], PT ;  /* 0x00008800a0007a0c */ /* 0x000fe20003f66270 */
[----:B------:R-:W-:Y:S01]  /*1760*/  IMAD.MOV.U32 R5, RZ, RZ, R9 ;  /* 0x000000ffff057224 */ /* 0x000fe200078e0009 */
[----:B------:R-:W-:Y:S01]  /*1770*/  ISETP.GE.AND P2, PT, R158, c[0x0][0x220], PT ;  /* 0x000088009e007a0c */ /* 0x000fe20003f46270 */
[----:B---3--:R-:W-:Y:S01]  /*1780*/  IMAD.X R0, RZ, RZ, R37, P0 ;  /* 0x000000ffff007224 */ /* 0x008fe200000e0625 */
        /* <DEDUP_REMOVED lines=27> */
.L_x_513:
[----:B------:R-:W-:Y:S05]  /*1940*/  BSYNC B0 ;  /* 0x0000000000007941 */ /* 0x000fea0003800000 */
.L_x_512:
        /* <DEDUP_REMOVED lines=11> */
[----:B--2---:R-:W-:Y:S01]  /*1a00*/  IMAD.WIDE.U32 R4, R154, UR19, R156 ;  /* 0x000000139a047c25 */ /* 0x004fe2000f8e009c */
[----:B------:R-:W-:-:S06]  /*1a10*/  UIMAD UR4, UR23, UR21, UR4 ;  /* 0x00000015170472a4 */ /* 0x000fcc000f8e0204 */
[----:B---3--:R-:W-:-:S05]  /*1a20*/  IADD3 R0, R5, UR4, RZ ;  /* 0x0000000405007c10 */ /* 0x008fca000fffe0ff */
        /* <DEDUP_REMOVED lines=28> */
.L_x_515:
[----:B------:R-:W-:Y:S05]  /*1bf0*/  BSYNC B0 ;  /* 0x0000000000007941 */ /* 0x000fea0003800000 */
.L_x_514:
        /* <DEDUP_REMOVED lines=37> */
.L_x_517:
[----:B------:R-:W-:Y:S05]  /*1e50*/  BSYNC B0 ;  /* 0x0000000000007941 */ /* 0x000fea0003800000 */
.L_x_516:
[----:B------:R-:W0:Y:S01]  /*1e60*/  LDGDEPBAR ;  /* 0x00000000000079af */ /* 0x000e220000000000 */
[----:B------:R-:W-:Y:S01]  /*1e70*/  LOP3.LUT R0, R18, 0x7fffffe, RZ, 0xc0, !PT ;  /* 0x07fffffe12007812 */ /* 0x000fe200078ec0ff */
[----:B------:R-:W-:Y:S01]  /*1e80*/  IMAD.MOV.U32 R14, RZ, RZ, R30 ;  /* 0x000000ffff0e7224 */ /* 0x000fe200078e001e */
[----:B------:R-:W-:Y:S01]  /*1e90*/  SHF.R.S32.HI R3, RZ, 0x1f, R16 ;  /* 0x0000001fff037819 */ /* 0x000fe20000011410 */
[----:B------:R-:W-:Y:S01]  /*1ea0*/  IMAD.MOV.U32 R15, RZ, RZ, R31 ;  /* 0x000000ffff0f7224 */ /* 0x000fe200078e001f */
[----:B------:R-:W-:Y:S01]  /*1eb0*/  SHF.R.S32.HI R4, RZ, 0x1f, R17 ;  /* 0x0000001fff047819 */ /* 0x000fe20000011411 */
[----:B--2---:R-:W-:Y:S01]  /*1ec0*/  IMAD.IADD R6, R16, 0x1, -R0 ;  /* 0x0000000110067824 */ /* 0x004fe200078e0a00 */
[----:B------:R-:W-:Y:S01]  /*1ed0*/  LEA.HI R0, R3, R16, RZ, 0x3 ;  /* 0x0000001003007211 */ /* 0x000fe200078f18ff */
[----:B------:R-:W-:Y:S01]  /*1ee0*/  IMAD.MOV.U32 R14, RZ, RZ, R28 ;  /* 0x000000ffff0e7224 */ /* 0x000fe200078e001c */
[----:B------:R-:W-:Y:S01]  /*1ef0*/  LOP3.LUT R3, R25, 0xfffffff8, RZ, 0xc0, !PT ;  /* 0xfffffff819037812 */ /* 0x000fe200078ec0ff */
[----:B------:R-:W-:Y:S01]  /*1f00*/  UIMAD UR5, UR11, UR19, URZ ;  /* 0x000000130b0572a4 */ /* 0x000fe2000f8e023f */
[----:B------:R-:W-:Y:S01]  /*1f10*/  SHF.R.S32.HI R8, RZ, 0x4, R23 ;  /* 0x00000004ff087819 */ /* 0x000fe20000011417 */
[----:B------:R-:W-:Y:S01]  /*1f20*/  IMAD.SHL.U32 R0, R0, 0x20, RZ ;  /* 0x0000002000007824 */ /* 0x000fe200078e00ff */
[----:B------:R-:W-:Y:S01]  /*1f30*/  LEA.HI R4, R4, R17, RZ, 0x2 ;  /* 0x0000001104047211 */ /* 0x000fe200078f10ff */
[----:B------:R-:W-:Y:S01]  /*1f40*/  IMAD.IADD R3, R24, 0x1, -R3 ;  /* 0x0000000118037824 */ /* 0x000fe200078e0a03 */
[----:B------:R-:W-:Y:S01]  /*1f50*/  LEA.HI R5, R23, R8, RZ, 0x1 ;  /* 0x0000000817057211 */ /* 0x000fe200078f08ff */
[----:B------:R-:W-:Y:S01]  /*1f60*/  UIMAD UR5, UR23, UR14, UR5 ;  /* 0x0000000e170572a4 */ /* 0x000fe2000f8e0205 */
[----:B------:R-:W-:Y:S01]  /*1f70*/  LEA R9, R20, UR12, 0x4 ;  /* 0x0000000c14097c11 */ /* 0x000fe2000f8e20ff */
[----:B------:R-:W-:Y:S01]  /*1f80*/  IMAD.SHL.U32 R24, R24, 0x2, RZ ;  /* 0x0000000218187824 */ /* 0x000fe200078e00ff */
[----:B------:R-:W-:Y:S01]  /*1f90*/  LEA.HI R7, R3, R3, RZ, 0x1 ;  /* 0x0000000303077211 */ /* 0x000fe200078f08ff */
[----:B------:R-:W-:Y:S01]  /*1fa0*/  BSSY B0, `(.L_x_518) ;  /* 0x000004b000007945 */ /* 0x000fe20003800000 */
[----:B------:R-:W-:-:S02]  /*1fb0*/  SHF.R.S32.HI R12, RZ, 0x2, R4 ;  /* 0x00000002ff0c7819 */ /* 0x000fc40000011404 */
[----:B------:R-:W-:Y:S01]  /*1fc0*/  ISETP.GE.AND P0, PT, R10, UR22, PT ;  /* 0x000000160a007c0c */ /* 0x000fe2000bf06270 */
[----:B------:R-:W-:-:S04]  /*1fd0*/  DEPBAR.LE SB0, 0x0 ;  /* 0x000080000000791a */ /* 0x000fc80000000000 */
[----:B------:R-:W-:Y:S01]  /*1fe0*/  BAR.SYNC.DEFER_BLOCKING 0x0 ;  /* 0x0000000000007b1d */ /* 0x000fe20000010000 */
[----:B------:R-:W-:Y:S01]  /*1ff0*/  LOP3.LUT R5, R5, 0xfffffffe, RZ, 0xc0, !PT ;  /* 0xfffffffe05057812 */ /* 0x000fe200078ec0ff */
[----:B------:R-:W-:Y:S01]  /*2000*/  IMAD.U32 R10, RZ, RZ, UR13 ;  /* 0x0000000dff0a7e24 */ /* 0x000fe2000f8e00ff */
[----:B------:R-:W-:Y:S02]  /*2010*/  LOP3.LUT R4, R7, 0x7fffffe, RZ, 0xc0, !PT ;  /* 0x07fffffe07047812 */ /* 0x000fe400078ec0ff */
[----:B------:R-:W-:Y:S01]  /*2020*/  LOP3.LUT R0, R0, 0xffffff00, RZ, 0xc0, !PT ;  /* 0xffffff0000007812 */ /* 0x000fe200078ec0ff */
[----:B------:R-:W-:Y:S01]  /*2030*/  IMAD.IADD R5, R8, 0x1, -R5 ;  /* 0x0000000108057824 */ /* 0x000fe200078e0a05 */
[----:B------:R-:W-:Y:S01]  /*2040*/  IADD3 R9, R9, 0x1, R12 ;  /* 0x0000000109097810 */ /* 0x000fe20007ffe00c */
[----:B------:R-:W-:Y:S01]  /*2050*/  IMAD.IADD R8, R3, 0x1, -R4 ;  /* 0x0000000103087824 */ /* 0x000fe200078e0a04 */
[----:B------:R2:W-:Y:S01]  /*2060*/  STL [R1+0x58], R12 ;  /* 0x0000580c01007387 */ /* 0x0005e20000100800 */
[--C-:B------:R-:W-:Y:S01]  /*2070*/  IMAD R3, R20, 0x200, R0.reuse ;  /* 0x0000020014037824 */ /* 0x100fe200078e0200 */
[----:B------:R-:W-:Y:S01]  /*2080*/  IADD3 R11, R10, -UR15, R9 ;  /* 0x8000000f0a0b7c10 */ /* 0x000fe2000fffe009 */
[C---:B------:R-:W-:Y:S01]  /*2090*/  IMAD R10, R6.reuse, 0x20, R0 ;  /* 0x00000020060a7824 */ /* 0x040fe200078e0200 */
[----:B------:R-:W-:Y:S01]  /*20a0*/  SHF.R.S32.HI R0, RZ, 0x1, R7 ;  /* 0x00000001ff007819 */ /* 0x000fe20000011407 */
[----:B------:R-:W-:Y:S01]  /*20b0*/  IMAD.SHL.U32 R4, R21, 0x40, RZ ;  /* 0x0000004015047824 */ /* 0x000fe200078e00ff */
[----:B------:R3:W-:Y:S01]  /*20c0*/  STL.64 [R1], R14 ;  /* 0x0000000e01007387 */ /* 0x0007e20000100a00 */
[----:B------:R-:W-:Y:S01]  /*20d0*/  IMAD R9, R6, 0x20, R3 ;  /* 0x0000002006097824 */ /* 0x000fe200078e0203 */
[C---:B------:R-:W-:Y:S01]  /*20e0*/  LOP3.LUT P1, RZ, R0.reuse, 0x2, RZ, 0xc0, !PT ;  /* 0x0000000200ff7812 */ /* 0x040fe2000782c0ff */
[----:B------:R-:W-:Y:S01]  /*20f0*/  IMAD.SHL.U32 R0, R0, 0x40, RZ ;  /* 0x0000004000007824 */ /* 0x000fe200078e00ff */
[----:B------:R-:W-:Y:S01]  /*2100*/  LOP3.LUT R3, R4, 0xc0, RZ, 0xc0, !PT ;  /* 0x000000c004037812 */ /* 0x000fe200078ec0ff */
[C---:B------:R-:W-:Y:S01]  /*2110*/  IMAD.SHL.U32 R4, R5.reuse, 0x8, RZ ;  /* 0x0000000805047824 */ /* 0x040fe200078e00ff */
[----:B------:R-:W-:Y:S01]  /*2120*/  LOP3.LUT R159, R24, 0x6, RZ, 0xc0, !PT ;  /* 0x00000006189f7812 */ /* 0x000fe200078ec0ff */
[----:B------:R-:W-:Y:S01]  /*2130*/  IMAD.SHL.U32 R6, R22, 0x8, RZ ;  /* 0x0000000816067824 */ /* 0x000fe200078e00ff */
[----:B------:R-:W-:Y:S01]  /*2140*/  LOP3.LUT R0, R0, 0xc0, RZ, 0xc0, !PT ;  /* 0x000000c000007812 */ /* 0x000fe200078ec0ff */
[----:B------:R3:W-:Y:S01]  /*2150*/  @P0 STS [R226+0x9000], RZ ;  /* 0x009000ffe2000388 */ /* 0x0007e20000000800 */
[----:B------:R-:W-:Y:S01]  /*2160*/  IMAD R8, R5, 0x8, R8 ;  /* 0x0000000805087824 */ /* 0x000fe200078e0208 */
[----:B------:R-:W-:-:S02]  /*2170*/  LOP3.LUT R5, R3, 0x8, R4, 0xf8, !PT ;  /* 0x0000000803057812 */ /* 0x000fc400078ef804 */
[----:B------:R3:W-:Y:S01]  /*2180*/  @P0 STS [R226+0x9004], RZ ;  /* 0x009004ffe2000388 */ /* 0x0007e20000000800 */
[----:B------:R-:W-:Y:S02]  /*2190*/  LOP3.LUT R4, R0, 0x8, R6, 0xf8, !PT ;  /* 0x0000000800047812 */ /* 0x000fe400078ef806 */
[----:B------:R-:W-:Y:S01]  /*21a0*/  SHF.R.U32.HI R0, RZ, 0x3, R0 ;  /* 0x00000003ff007819 */ /* 0x000fe20000011600 */
[----:B------:R3:W-:Y:S01]  /*21b0*/  @P0 STS.64 [R226+0x9008], RZ ;  /* 0x009008ffe2000388 */ /* 0x0007e20000000a00 */
[----:B------:R-:W-:Y:S01]  /*21c0*/  SHF.R.U32.HI R3, RZ, 0x3, R3 ;  /* 0x00000003ff037819 */ /* 0x000fe20000011603 */
[----:B--2---:R-:W-:Y:S01]  /*21d0*/  IMAD.U32 R12, RZ, RZ, UR14 ;  /* 0x0000000eff0c7e24 */ /* 0x004fe2000f8e00ff */
[----:B------:R-:W-:Y:S01]  /*21e0*/  LOP3.LUT R0, R4, R0, RZ, 0x3c, !PT ;  /* 0x0000000004007212 */ /* 0x000fe200078e3cff */
[----:B------:R3:W-:Y:S01]  /*21f0*/  @P0 STS.128 [R226+0xa000], RZ ;  /* 0x00a000ffe2000388 */ /* 0x0007e20000000c00 */
[----:B------:R-:W-:Y:S01]  /*2200*/  LOP3.LUT R3, R5, R3, RZ, 0x3c, !PT ;  /* 0x0000000305037212 */ /* 0x000fe200078e3cff */
[----:B------:R-:W-:Y:S01]  /*2210*/  IMAD.WIDE.U32 R6, R12, UR19, R14 ;  /* 0x000000130c067c25 */ /* 0x000fe2000f8e000e */
[----:B------:R-:W-:Y:S01]  /*2220*/  SEL R4, R26, 0xfffffff0, !P1 ;  /* 0xfffffff01a047807 */ /* 0x000fe20004800000 */
[----:B------:R3:W-:Y:S01]  /*2230*/  @P0 STS.128 [R226+0xb000], RZ ;  /* 0x00b000ffe2000388 */ /* 0x0007e20000000c00 */
[----:B------:R-:W-:Y:S01]  /*2240*/  IADD3 R136, R11, c[0x0][0x2e8], RZ ;  /* 0x0000ba000b887a10 */ /* 0x000fe20007ffe0ff */
[----:B------:R-:W-:Y:S01]  /*2250*/  IMAD.U32 R0, R8, 0x20, R0 ;  /* 0x0000002008007824 */ /* 0x000fe200078e0000 */
[----:B------:R-:W-:Y:S01]  /*2260*/  IADD3 R8, R7, UR5, RZ ;  /* 0x0000000507087c10 */ /* 0x000fe2000fffe0ff */
[----:B------:R-:W-:-:S02]  /*2270*/  IMAD.IADD R5, R3, 0x1, R10 ;  /* 0x0000000103057824 */ /* 0x000fc400078e020a */
[----:B------:R-:W-:Y:S01]  /*2280*/  IMAD.IADD R3, R3, 0x1, R9 ;  /* 0x0000000103037824 */ /* 0x000fe200078e0209 */
        /* <DEDUP_REMOVED lines=28> */
.L_x_519:
[----:B------:R-:W-:Y:S05]  /*2450*/  BSYNC B0 ;  /* 0x0000000000007941 */ /* 0x000fea0003800000 */
.L_x_518:
        /* <DEDUP_REMOVED lines=36> */
.L_x_521:
[----:B------:R-:W-:Y:S05]  /*26a0*/  BSYNC B0 ;  /* 0x0000000000007941 */ /* 0x000fea0003800000 */
.L_x_520:
[----:B------:R-:W-:Y:S01]  /*26b0*/  IMAD.SHL.U32 R224, R3, 0x2, RZ ;  /* 0x0000000203e07824 */ /* 0x000fe200078e00ff */
[----:B------:R-:W-:Y:S01]  /*26c0*/  IADD3 R3, R136, 0x8, RZ ;  /* 0x0000000888037810 */ /* 0x000fe20007ffe0ff */
[----:B------:R-:W-:Y:S01]  /*26d0*/  IMAD.SHL.U32 R221, R0, 0x2, RZ ;  /* 0x0000000200dd7824 */ /* 0x000fe200078e00ff */
[----:B------:R-:W-:Y:S01]  /*26e0*/  IADD3 R6, R136, 0x48, RZ ;  /* 0x0000004888067810 */ /* 0x000fe20007ffe0ff */
[----:B------:R-:W-:Y:S01]  /*26f0*/  IMAD R225, R2, 0x2, R224 ;  /* 0x0000000202e17824 */ /* 0x000fe200078e02e0 */
[----:B--23--:R-:W-:Y:S01]  /*2700*/  LDSM.16.M88.4 R12, [R224] ;  /* 0x00000000e00c783b */ /* 0x00cfe20000000200 */
[----:B------:R-:W-:Y:S01]  /*2710*/  IMAD R223, R4, 0x2, R221 ;  /* 0x0000000204df7824 */ /* 0x000fe200078e02dd */
[----:B------:R-:W-:Y:S01]  /*2720*/  IADD3 R4, R136, 0x40, RZ ;  /* 0x0000004088047810 */ /* 0x000fe20007ffe0ff */
[----:B------:R-:W-:Y:S01]  /*2730*/  UISETP.GE.AND UP0, UPT, UR8, 0x2, UPT ;  /* 0x000000020800788c */ /* 0x000fe2000bf06270 */
[----:B------:R-:W2:Y:S04]  /*2740*/  LDSM.16.M88.4 R16, [R221+0x6000] ;  /* 0x00600000dd10783b */ /* 0x000ea80000000200 */
[----:B------:R-:W3:Y:S04]  /*2750*/  LDSM.16.M88.4 R8, [R224+0x1000] ;  /* 0x00100000e008783b */ /* 0x000ee80000000200 */
[----:B-1----:R-:W-:Y:S04]  /*2760*/  LDSM.16.M88.4 R36, [R225] ;  /* 0x00000000e124783b */ /* 0x002fe80000000200 */
[----:B------:R-:W1:Y:S04]  /*2770*/  LDSM.16.M88.4 R24, [R223+0x6000] ;  /* 0x00600000df18783b */ /* 0x000e680000000200 */
[----:B------:R-:W5:Y:S04]  /*2780*/  LDSM.16.M88.4 R20, [R225+0x1000] ;  /* 0x00100000e114783b */ /* 0x000f680000000200 */
[----:B------:R-:W-:Y:S04]  /*2790*/  LDSM.16.M88.4 R68, [R221+0x7000] ;  /* 0x00700000dd44783b */ /* 0x000fe80000000200 */
[----:B------:R-:W4:Y:S04]  /*27a0*/  LDSM.16.M88.4 R32, [R224+0x2000] ;  /* 0x00200000e020783b */ /* 0x000f280000000200 */
[----:B------:R-:W4:Y:S04]  /*27b0*/  LDSM.16.M88.4 R40, [R221+0x6400] ;  /* 0x00640000dd28783b */ /* 0x000f280000000200 */
[----:B------:R-:W4:Y:S04]  /*27c0*/  LDSM.16.M88.4 R60, [R221+0x6800] ;  /* 0x00680000dd3c783b */ /* 0x000f280000000200 */
[----:B------:R-:W4:Y:S01]  /*27d0*/  LDSM.16.M88.4 R48, [R221+0x6c00] ;  /* 0x006c0000dd30783b */ /* 0x000f220000000200 */
[-C--:B--2---:R-:W-:Y:S03]  /*27e0*/  HMMA.16816.F32 R44, R12, R16.reuse, RZ ;  /* 0x000000100c2c723c */ /* 0x084fe600000018ff */
[----:B------:R-:W-:Y:S04]  /*27f0*/  LDSM.16.M88.4 R56, [R223+0x7000] ;  /* 0x00700000df38783b */ /* 0x000fe80000000200 */
[----:B------:R-:W-:Y:S01]  /*2800*/  LDSM.16.M88.4 R92, [R221+0x8000] ;  /* 0x00800000dd5c783b */ /* 0x000fe20000000200 */
[C---:B---3--:R-:W-:Y:S03]  /*2810*/  HMMA.16816.F32 R28, R8.reuse, R16, RZ ;  /* 0x00000010081c723c */ /* 0x048fe600000018ff */
[----:B------:R-:W-:Y:S04]  /*2820*/  LDSM.16.M88.4 R72, [R223+0x6c00] ;  /* 0x006c0000df48783b */ /* 0x000fe80000000200 */
[----:B------:R-:W-:Y:S01]  /*2830*/  LDSM.16.M88.4 R52, [R223+0x6400] ;  /* 0x00640000df34783b */ /* 0x000fe20000000200 */
[----:B------:R-:W-:Y:S03]  /*2840*/  HMMA.16816.F32 R84, R8, R18, RZ ;  /* 0x000000120854723c */ /* 0x000fe600000018ff */
[----:B------:R-:W-:Y:S04]  /*2850*/  LDSM.16.M88.4 R64, [R223+0x6800] ;  /* 0x00680000df40783b */ /* 0x000fe80000000200 */
[----:B------:R-:W0:Y:S01]  /*2860*/  LDGDEPBAR ;  /* 0x00000000000079af */ /* 0x000e220000000000 */
[----:B-1----:R-:W-:Y:S08]  /*2870*/  HMMA.16816.F32 R44, R36, R24, R44 ;  /* 0x00000018242c723c */ /* 0x002ff0000000182c */
[----:B------:R-:W-:Y:S01]  /*2880*/  HMMA.16816.F32 R80, R12, R18, RZ ;  /* 0x000000120c50723c */ /* 0x000fe200000018ff */
[----:B------:R-:W1:Y:S07]  /*2890*/  LDSM.16.M88.4 R16, [R225+0x2000] ;  /* 0x00200000e110783b */ /* 0x000e6e0000000200 */
[----:B-----5:R-:W-:Y:S01]  /*28a0*/  HMMA.16816.F32 R88, R20, R24, R28 ;  /* 0x000000181458723c */ /* 0x020fe2000000181c */
[----:B------:R-:W2:Y:S07]  /*28b0*/  LDSM.16.M88.4 R28, [R224+0x3000] ;  /* 0x00300000e01c783b */ /* 0x000eae0000000200 */
[----:B----4-:R-:W-:Y:S01]  /*28c0*/  HMMA.16816.F32 R76, R32, R68, R44 ;  /* 0x00000044204c723c */ /* 0x010fe2000000182c */
[----:B------:R-:W-:Y:S07]  /*28d0*/  LDSM.16.M88.4 R44, [R225+0x3000] ;  /* 0x00300000e12c783b */ /* 0x000fee0000000200 */
[C---:B------:R-:W-:Y:S08]  /*28e0*/  HMMA.16816.F32 R104, R8.reuse, R40, RZ ;  /* 0x000000280868723c */ /* 0x040ff000000018ff */
[----:B------:R-:W-:Y:S08]  /*28f0*/  HMMA.16816.F32 R120, R8, R42, RZ ;  /* 0x0000002a0878723c */ /* 0x000ff000000018ff */
[C---:B------:R-:W-:Y:S08]  /*2900*/  HMMA.16816.F32 R96, R12.reuse, R40, RZ ;  /* 0x000000280c60723c */ /* 0x040ff000000018ff */
[----:B------:R-:W-:Y:S01]  /*2910*/  HMMA.16816.F32 R132, R12, R42, RZ ;  /* 0x0000002a0c84723c */ /* 0x000fe200000018ff */
[----:B------:R-:W3:Y:S07]  /*2920*/  LDSM.16.M88.4 R40, [R224+0x4000] ;  /* 0x00400000e028783b */ /* 0x000eee0000000200 */
[C---:B------:R-:W-:Y:S08]  /*2930*/  HMMA.16816.F32 R116, R8.reuse, R60, RZ ;  /* 0x0000003c0874723c */ /* 0x040ff000000018ff */
[----:B------:R-:W-:Y:S08]  /*2940*/  HMMA.16816.F32 R112, R8, R62, RZ ;  /* 0x0000003e0870723c */ /* 0x000ff000000018ff */
[C---:B------:R-:W-:Y:S08]  /*2950*/  HMMA.16816.F32 R124, R12.reuse, R60, RZ ;  /* 0x0000003c0c7c723c */ /* 0x040ff000000018ff */
[----:B------:R-:W-:Y:S08]  /*2960*/  HMMA.16816.F32 R144, R12, R62, RZ ;  /* 0x0000003e0c90723c */ /* 0x000ff000000018ff */
[C---:B------:R-:W-:Y:S08]  /*2970*/  HMMA.16816.F32 R108, R8.reuse, R48, RZ ;  /* 0x00000030086c723c */ /* 0x040ff000000018ff */
[----:B------:R-:W-:Y:S08]  /*2980*/  HMMA.16816.F32 R100, R8, R50, RZ ;  /* 0x000000320864723c */ /* 0x000ff000000018ff */
[C---:B------:R-:W-:Y:S08]  /*2990*/  HMMA.16816.F32 R128, R12.reuse, R48, RZ ;  /* 0x000000300c80723c */ /* 0x040ff000000018ff */
[----:B------:R-:W-:Y:S01]  /*29a0*/  HMMA.16816.F32 R140, R12, R50, RZ ;  /* 0x000000320c8c723c */ /* 0x000fe200000018ff */
[----:B------:R-:W-:Y:S07]  /*29b0*/  LDSM.16.M88.4 R12, [R225+0x4000] ;  /* 0x00400000e10c783b */ /* 0x000fee0000000200 */
[----:B------:R-:W-:Y:S01]  /*29c0*/  HMMA.16816.F32 R60, R36, R26, R80 ;  /* 0x0000001a243c723c */ /* 0x000fe20000001850 */
[----:B------:R-:W4:Y:S07]  /*29d0*/  LDSM.16.M88.4 R80, [R223+0x8000] ;  /* 0x00800000df50783b */ /* 0x000f2e0000000200 */
[----:B-1----:R-:W-:Y:S08]  /*29e0*/  HMMA.16816.F32 R48, R16, R56, R76 ;  /* 0x000000381030723c */ /* 0x002ff0000000184c */
[----:B--2---:R-:W-:Y:S08]  /*29f0*/  HMMA.16816.F32 R8, R28, R68, R88 ;  /* 0x000000441c08723c */ /* 0x004ff00000001858 */
[----:B------:R-:W-:Y:S01]  /*2a00*/  HMMA.16816.F32 R84, R20, R26, R84 ;  /* 0x0000001a1454723c */ /* 0x000fe20000001854 */
[----:B------:R-:W1:Y:S07]  /*2a10*/  LDSM.16.M88.4 R24, [R224+0x5000] ;  /* 0x00500000e018783b */ /* 0x000e6e0000000200 */
[----:B------:R-:W-:Y:S08]  /*2a20*/  HMMA.16816.F32 R76, R32, R70, R60 ;  /* 0x00000046204c723c */ /* 0x000ff0000000183c */
[----:B---3--:R-:W-:Y:S01]  /*2a30*/  HMMA.16816.F32 R60, R40, R92, R48 ;  /* 0x0000005c283c723c */ /* 0x008fe20000001830 */
[----:B------:R-:W2:Y:S07]  /*2a40*/  LDSM.16.M88.4 R48, [R221+0x7400] ;  /* 0x00740000dd30783b */ /* 0x000eae0000000200 */
[C---:B------:R-:W-:Y:S08]  /*2a50*/  HMMA.16816.F32 R148, R20.reuse, R72, R108 ;  /* 0x000000481494723c */ /* 0x040ff0000000186c */
[C---:B------:R-:W-:Y:S08]  /*2a60*/  HMMA.16816.F32 R104, R20.reuse, R52, R104 ;  /* 0x000000341468723c */ /* 0x040ff00000001868 */
[C---:B------:R-:W-:Y:S08]  /*2a70*/  HMMA.16816.F32 R116, R20.reuse, R64, R116 ;  /* 0x000000401474723c */ /* 0x040ff00000001874 */
[C---:B------:R-:W-:Y:S08]  /*2a80*/  HMMA.16816.F32 R120, R20.reuse, R54, R120 ;  /* 0x000000361478723c */ /* 0x040ff00000001878 */
[C---:B------:R-:W-:Y:S08]  /*2a90*/  HMMA.16816.F32 R112, R20.reuse, R66, R112 ;  /* 0x000000421470723c */ /* 0x040ff00000001870 */
[----:B------:R-:W-:Y:S08]  /*2aa0*/  HMMA.16816.F32 R108, R20, R74, R100 ;  /* 0x0000004a146c723c */ /* 0x000ff00000001864 */
[----:B------:R-:W-:Y:S01]  /*2ab0*/  HMMA.16816.F32 R20, R44, R56, R8 ;  /* 0x000000382c14723c */ /* 0x000fe20000001808 */
[----:B------:R-:W3:Y:S07]  /*2ac0*/  LDSM.16.M88.4 R8, [R225+0x5000] ;  /* 0x00500000e108783b */ /* 0x000eee0000000200 */
[----:B------:R-:W-:Y:S08]  /*2ad0*/  HMMA.16816.F32 R68, R28, R70, R84 ;  /* 0x000000461c44723c */ /* 0x000ff00000001854 */
[C---:B------:R-:W-:Y:S08]  /*2ae0*/  HMMA.16816.F32 R96, R36.reuse, R52, R96 ;  /* 0x000000342460723c */ /* 0x040ff00000001860 */
[----:B------:R-:W-:Y:S08]  /*2af0*/  HMMA.16816.F32 R88, R36, R54, R132 ;  /* 0x000000362458723c */ /* 0x000ff00000001884 */
[----:B----4-:R-:W-:Y:S01]  /*2b00*/  HMMA.16816.F32 R84, R12, R80, R60 ;  /* 0x000000500c54723c */ /* 0x010fe2000000183c */
[----:B------:R-:W4:Y:S07]  /*2b10*/  LDSM.16.M88.4 R60, [R223+0x7400] ;  /* 0x00740000df3c783b */ /* 0x000f2e0000000200 */
[----:B------:R-:W-:Y:S08]  /*2b20*/  HMMA.16816.F32 R52, R16, R58, R76 ;  /* 0x0000003a1034723c */ /* 0x000ff0000000184c */
[----:B-1----:R-:W-:Y:S08]  /*2b30*/  HMMA.16816.F32 R20, R24, R92, R20 ;  /* 0x0000005c1814723c */ /* 0x002ff00000001814 */
[----:B------:R-:W-:Y:S01]  /*2b40*/  HMMA.16816.F32 R124, R36, R64, R124 ;  /* 0x00000040247c723c */ /* 0x000fe2000000187c */
[----:B------:R-:W-:-:S04]  /*2b50*/  FMUL.FTZ R0, R84, c[0x0][0x2ec] ;  /* 0x0000bb0054007a20 */ /* 0x000fc80000410000 */
[----:B------:R1:W-:Y:S03]  /*2b60*/  MUFU.TANH R153, R0 ;  /* 0x0000000000997308 */ /* 0x0003e60000002400 */
[----:B------:R-:W-:Y:S08]  /*2b70*/  HMMA.16816.F32 R144, R36, R66, R144 ;  /* 0x000000422490723c */ /* 0x000ff00000001890 */
[----:B------:R-:W-:Y:S01]  /*2b80*/  HMMA.16816.F32 R56, R44, R58, R68 ;  /* 0x0000003a2c38723c */ /* 0x000fe20000001844 */
[----:B-1----:R-:W-:-:S07]  /*2b90*/  FMUL.FTZ R0, R85, c[0x0][0x2ec] ;  /* 0x0000bb0055007a20 */ /* 0x002fce0000410000 */
[----:B--2---:R-:W-:Y:S01]  /*2ba0*/  HMMA.16816.F32 R64, R32, R48, R96 ;  /* 0x000000302040723c */ /* 0x004fe20000001860 */
[----:B------:R1:W2:Y:S07]  /*2bb0*/  MUFU.TANH R133, R0 ;  /* 0x0000000000857308 */ /* 0x0002ae0000002400 */
[C---:B------:R-:W-:Y:S08]  /*2bc0*/  HMMA.16816.F32 R128, R36.reuse, R72, R128 ;  /* 0x000000482480723c */ /* 0x040ff00000001880 */
[----:B------:R-:W-:Y:S01]  /*2bd0*/  HMMA.16816.F32 R140, R36, R74, R140 ;  /* 0x0000004a248c723c */ /* 0x000fe2000000188c */
[----:B-1----:R-:W-:-:S04]  /*2be0*/  FMUL.FTZ R0, R86, c[0x0][0x2ec] ;  /* 0x0000bb0056007a20 */ /* 0x002fc80000410000 */
[----:B------:R1:W-:Y:S03]  /*2bf0*/  MUFU.TANH R152, R0 ;  /* 0x0000000000987308 */ /* 0x0003e60000002400 */
[C---:B------:R-:W-:Y:S08]  /*2c00*/  HMMA.16816.F32 R72, R28.reuse, R48, R104 ;  /* 0x000000301c48723c */ /* 0x040ff00000001868 */
[----:B------:R-:W-:Y:S01]  /*2c10*/  HMMA.16816.F32 R100, R28, R50, R120 ;  /* 0x000000321c64723c */ /* 0x000fe20000001878 */
[----:B-1----:R-:W-:-:S07]  /*2c20*/  FMUL.FTZ R0, R87, c[0x0][0x2ec] ;  /* 0x0000bb0057007a20 */ /* 0x002fce0000410000 */
[----:B------:R-:W-:Y:S01]  /*2c30*/  HMMA.16816.F32 R88, R32, R50, R88 ;  /* 0x000000322058723c */ /* 0x000fe20000001858 */
[----:B------:R-:W1:Y:S01]  /*2c40*/  LDSM.16.M88.4 R48, [R221+0x8400] ;  /* 0x00840000dd30783b */ /* 0x000e620000000200 */
[----:B------:R5:W1:Y:S06]  /*2c50*/  MUFU.TANH R132, R0 ;  /* 0x0000000000847308 */ /* 0x000a6c0000002400 */
[----:B------:R-:W-:Y:S08]  /*2c60*/  HMMA.16816.F32 R36, R40, R94, R52 ;  /* 0x0000005e2824723c */ /* 0x000ff00000001834 */
[----:B---3--:R-:W-:Y:S01]  /*2c70*/  HMMA.16816.F32 R76, R8, R80, R20 ;  /* 0x00000050084c723c */ /* 0x008fe20000001814 */
[----:B------:R-:W3:Y:S07]  /*2c80*/  LDSM.16.M88.4 R20, [R221+0x7800] ;  /* 0x00780000dd14783b */ /* 0x000eee0000000200 */
[----:B------:R-:W-:Y:S01]  /*2c90*/  HMMA.16816.F32 R52, R24, R94, R56 ;  /* 0x0000005e1834723c */ /* 0x000fe20000001838 */
[----:B------:R-:W2:Y:S07]  /*2ca0*/  LDSM.16.M88.4 R56, [R223+0x8400] ;  /* 0x00840000df38783b */ /* 0x000eae0000000200 */
[----:B----4-:R-:W-:Y:S08]  /*2cb0*/  HMMA.16816.F32 R64, R16, R60, R64 ;  /* 0x0000003c1040723c */ /* 0x010ff00000001840 */
[----:B------:R-:W-:Y:S01]  /*2cc0*/  HMMA.16816.F32 R68, R12, R82, R36 ;  /* 0x000000520c44723c */ /* 0x000fe20000001824 */
[----:B-----5:R-:W-:-:S04]  /*2cd0*/  FMUL.FTZ R0, R76, c[0x0][0x2ec] ;  /* 0x0000bb004c007a20 */ /* 0x020fc80000410000 */
[----:B------:R4:W-:Y:S03]  /*2ce0*/  MUFU.TANH R135, R0 ;  /* 0x0000000000877308 */ /* 0x0009e60000002400 */
[----:B------:R-:W-:Y:S08]  /*2cf0*/  HMMA.16816.F32 R36, R44, R60, R72 ;  /* 0x0000003c2c24723c */ /* 0x000ff00000001848 */
[----:B------:R-:W-:Y:S01]  /*2d00*/  HMMA.16816.F32 R72, R8, R82, R52 ;  /* 0x000000520848723c */ /* 0x000fe20000001834 */
[----:B----4-:R-:W-:-:S07]  /*2d10*/  FMUL.FTZ R0, R77, c[0x0][0x2ec] ;  /* 0x0000bb004d007a20 */ /* 0x010fce0000410000 */
[-C--:B-1----:R-:W-:Y:S01]  /*2d20*/  HMMA.16816.F32 R52, R40, R48.reuse, R64 ;  /* 0x000000302834723c */ /* 0x082fe20000001840 */
[----:B------:R1:W4:Y:S07]  /*2d30*/  MUFU.TANH R123, R0 ;  /* 0x00000000007b7308 */ /* 0x00032e0000002400 */
[----:B------:R-:W-:Y:S08]  /*2d40*/  HMMA.16816.F32 R36, R24, R48, R36 ;  /* 0x000000301824723c */ /* 0x000ff00000001824 */
[----:B------:R-:W-:Y:S01]  /*2d50*/  HMMA.16816.F32 R64, R16, R62, R88 ;  /* 0x0000003e1040723c */ /* 0x000fe20000001858 */
[----:B-1----:R-:W-:-:S04]  /*2d60*/  FMUL.FTZ R0, R78, c[0x0][0x2ec] ;  /* 0x0000bb004e007a20 */ /* 0x002fc80000410000 */
[----:B------:R1:W-:Y:S03]  /*2d70*/  MUFU.TANH R134, R0 ;  /* 0x0000000000867308 */ /* 0x0003e60000002400 */
[-C--:B---3--:R-:W-:Y:S08]  /*2d80*/  HMMA.16816.F32 R92, R28, R20.reuse, R116 ;  /* 0x000000141c5c723c */ /* 0x088ff00000001874 */
[----:B------:R-:W-:Y:S01]  /*2d90*/  HMMA.16816.F32 R96, R32, R20, R124 ;  /* 0x000000142060723c */ /* 0x000fe2000000187c */
[----:B-1----:R-:W-:-:S07]  /*2da0*/  FMUL.FTZ R0, R79, c[0x0][0x2ec] ;  /* 0x0000bb004f007a20 */ /* 0x002fce0000410000 */
[-C--:B--2---:R-:W-:Y:S01]  /*2db0*/  HMMA.16816.F32 R76, R12, R56.reuse, R52 ;  /* 0x000000380c4c723c */ /* 0x084fe20000001834 */
[----:B------:R1:W2:Y:S01]  /*2dc0*/  MUFU.TANH R122, R0 ;  /* 0x00000000007a7308 */ /* 0x0002a20000002400 */
[----:B------:R-:W3:Y:S06]  /*2dd0*/  LDSM.16.M88.4 R52, [R223+0x7800] ;  /* 0x00780000df34783b */ /* 0x000eec0000000200 */
[----:B------:R-:W-:Y:S01]  /*2de0*/  HMMA.16816.F32 R80, R8, R56, R36 ;  /* 0x000000380850723c */ /* 0x000fe20000001824 */
[----:B------:R-:W-:Y:S07]  /*2df0*/  LDSM.16.M88.4 R36, [R221+0x8800] ;  /* 0x00880000dd24783b */ /* 0x000fee0000000200 */
[----:B------:R-:W-:Y:S01]  /*2e00*/  HMMA.16816.F32 R64, R40, R50, R64 ;  /* 0x000000322840723c */ /* 0x000fe20000001840 */
[----:B-1----:R-:W-:-:S04]  /*2e10*/  FMUL.FTZ R0, R68, c[0x0][0x2ec] ;  /* 0x0000bb0044007a20 */ /* 0x002fc80000410000 */
[----:B------:R1:W5:Y:S03]  /*2e20*/  MUFU.TANH R120, R0 ;  /* 0x0000000000787308 */ /* 0x0003660000002400 */
[-C--:B------:R-:W-:Y:S08]  /*2e30*/  HMMA.16816.F32 R88, R28, R22.reuse, R112 ;  /* 0x000000161c58723c */ /* 0x080ff00000001870 */
[----:B------:R-:W-:Y:S01]  /*2e40*/  HMMA.16816.F32 R84, R32, R22, R144 ;  /* 0x000000162054723c */ /* 0x000fe20000001890 */
[----:B------:R-:W-:Y:S01]  /*2e50*/  LDSM.16.M88.4 R20, [R223+0x8800] ;  /* 0x00880000df14783b */ /* 0x000fe20000000200 */
[----:B-1----:R-:W-:-:S06]  /*2e60*/  FMUL.FTZ R0, R69, c[0x0][0x2ec] ;  /* 0x0000bb0045007a20 */ /* 0x002fcc0000410000 */
[----:B------:R-:W-:Y:S01]  /*2e70*/  HMMA.16816.F32 R64, R12, R58, R64 ;  /* 0x0000003a0c40723c */ /* 0x000fe20000001840 */
[----:B------:R1:W-:Y:S02]  /*2e80*/  MUFU.TANH R121, R0 ;  /* 0x0000000000797308 */ /* 0x0003e40000002400 */
[----:B-1----:R-:W-:-:S06]  /*2e90*/  FMUL.FTZ R0, R70, c[0x0][0x2ec] ;  /* 0x0000bb0046007a20 */ /* 0x002fcc0000410000 */
[----:B------:R1:W1:Y:S02]  /*2ea0*/  MUFU.TANH R118, R0 ;  /* 0x0000000000767308 */ /* 0x0002640000002400 */
[----:B-1----:R-:W-:Y:S02]  /*2eb0*/  FMUL.FTZ R0, R71, c[0x0][0x2ec] ;  /* 0x0000bb0047007a20 */ /* 0x002fe40000410000 */
[----:B------:R-:W-:Y:S01]  /*2ec0*/  HMMA.16816.F32 R68, R44, R62, R100 ;  /* 0x0000003e2c44723c */ /* 0x000fe20000001864 */
[----:B------:R-:W1:Y:S03]  /*2ed0*/  LDSM.16.M88.4 R60, [R221+0x7c00] ;  /* 0x007c0000dd3c783b */ /* 0x000e660000000200 */
[----:B------:R2:W-:Y:S02]  /*2ee0*/  MUFU.TANH R119, R0 ;  /* 0x0000000000777308 */ /* 0x0005e40000002400 */
[----:B--2---:R-:W-:-:S06]  /*2ef0*/  FMUL.FTZ R0, R72, c[0x0][0x2ec] ;  /* 0x0000bb0048007a20 */ /* 0x004fcc0000410000 */
[----:B------:R2:W1:Y:S11]  /*2f00*/  MUFU.TANH R116, R0 ;  /* 0x0000000000747308 */ /* 0x0004760000002400 */
[----:B------:R-:W-:Y:S01]  /*2f10*/  @!UPT UIADD3 URZ, URZ, URZ, URZ ;  /* 0x0000003f3f3ff290 */ /* 0x000fe2000fffe03f */
[----:B------:R-:W-:Y:S08]  /*2f20*/  HMMA.16816.F32 R68, R24, R50, R68 ;  /* 0x000000321844723c */ /* 0x000ff00000001844 */
[----:B---3--:R-:W-:Y:S01]  /*2f30*/  HMMA.16816.F32 R48, R44, R52, R92 ;  /* 0x000000342c30723c */ /* 0x008fe2000000185c */
[----:B--2---:R-:W-:-:S07]  /*2f40*/  FMUL.FTZ R0, R73, c[0x0][0x2ec] ;  /* 0x0000bb0049007a20 */ /* 0x004fce0000410000 */
[----:B-1----:R-:W-:Y:S01]  /*2f50*/  HMMA.16816.F32 R92, R28, R60, R148 ;  /* 0x0000003c1c5c723c */ /* 0x002fe20000001894 */
[----:B------:R1:W-:Y:S02]  /*2f60*/  MUFU.TANH R117, R0 ;  /* 0x0000000000757308 */ /* 0x0003e40000002400 */
[----:B-1----:R-:W-:-:S06]  /*2f70*/  FMUL.FTZ R0, R74, c[0x0][0x2ec] ;  /* 0x0000bb004a007a20 */ /* 0x002fcc0000410000 */
[----:B------:R1:W2:Y:S02]  /*2f80*/  MUFU.TANH R102, R0 ;  /* 0x0000000000667308 */ /* 0x0002a40000002400 */
[----:B-1----:R-:W-:Y:S02]  /*2f90*/  FMUL.FTZ R0, R75, c[0x0][0x2ec] ;  /* 0x0000bb004b007a20 */ /* 0x002fe40000410000 */
[----:B------:R-:W-:Y:S04]  /*2fa0*/  HMMA.16816.F32 R72, R16, R52, R96 ;  /* 0x000000341048723c */ /* 0x000fe80000001860 */
[----:B------:R1:W3:Y:S02]  /*2fb0*/  MUFU.TANH R104, R0 ;  /* 0x0000000000687308 */ /* 0x0002e40000002400 */
[----:B-1----:R-:W-:-:S06]  /*2fc0*/  FMUL.FTZ R0, R76, c[0x0][0x2ec] ;  /* 0x0000bb004c007a20 */ /* 0x002fcc0000410000 */
[----:B------:R1:W1:Y:S02]  /*2fd0*/  MUFU.TANH R107, R0 ;  /* 0x00000000006b7308 */ /* 0x0002640000002400 */
[----:B-1----:R-:W-:-:S06]  /*2fe0*/  FMUL.FTZ R0, R77, c[0x0][0x2ec] ;  /* 0x0000bb004d007a20 */ /* 0x002fcc0000410000 */
[----:B------:R1:W-:Y:S02]  /*2ff0*/  MUFU.TANH R103, R0 ;  /* 0x0000000000677308 */ /* 0x0003e40000002400 */
[----:B-1----:R-:W-:-:S06]  /*3000*/  FMUL.FTZ R0, R78, c[0x0][0x2ec] ;  /* 0x0000bb004e007a20 */ /* 0x002fcc0000410000 */
[----:B------:R1:W1:Y:S02]  /*3010*/  MUFU.TANH R139, R0 ;  /* 0x00000000008b7308 */ /* 0x0002640000002400 */
[----:B-1----:R-:W-:Y:S02]  /*3020*/  FMUL.FTZ R0, R79, c[0x0][0x2ec] ;  /* 0x0000bb004f007a20 */ /* 0x002fe40000410000 */
[----:B------:R-:W-:Y:S04]  /*3030*/  HMMA.16816.F32 R76, R8, R58, R68 ;  /* 0x0000003a084c723c */ /* 0x000fe80000001844 */
[----:B------:R1:W-:Y:S04]  /*3040*/  MUFU.TANH R138, R0 ;  /* 0x00000000008a7308 */ /* 0x0003e80000002400 */
[----:B------:R-:W-:Y:S01]  /*3050*/  HMMA.16816.F32 R56, R40, R36, R72 ;  /* 0x000000242838723c */ /* 0x000fe20000001848 */
[----:B------:R-:W2:Y:S01]  /*3060*/  LDSM.16.M88.4 R72, [R223+0x7c00] ;  /* 0x007c0000df48783b */ /* 0x000ea20000000200 */
[----:B-1----:R-:W-:-:S04]  /*3070*/  FMUL.FTZ R0, R80, c[0x0][0x2ec] ;  /* 0x0000bb0050007a20 */ /* 0x002fc80000410000 */
[----:B------:R1:W1:Y:S11]  /*3080*/  MUFU.TANH R98, R0 ;  /* 0x0000000000627308 */ /* 0x0002760000002400 */
[----:B------:R-:W-:Y:S07]  /*3090*/  @!UPT UIADD3 URZ, URZ, URZ, URZ ;  /* 0x0000003f3f3ff290 */ /* 0x000fee000fffe03f */
[----:B------:R-:W-:Y:S01]  /*30a0*/  HMMA.16816.F32 R56, R12, R20, R56 ;  /* 0x000000140c38723c */ /* 0x000fe20000001838 */
[----:B-1----:R-:W-:-:S04]  /*30b0*/  FMUL.FTZ R0, R81, c[0x0][0x2ec] ;  /* 0x0000bb0051007a20 */ /* 0x002fc80000410000 */
[----:B------:R1:W-:Y:S02]  /*30c0*/  MUFU.TANH R99, R0 ;  /* 0x0000000000637308 */ /* 0x0003e40000002400 */
[----:B-1----:R-:W-:-:S06]  /*30d0*/  FMUL.FTZ R0, R82, c[0x0][0x2ec] ;  /* 0x0000bb0052007a20 */ /* 0x002fcc0000410000 */
[----:B------:R1:W1:Y:S02]  /*30e0*/  MUFU.TANH R97, R0 ;  /* 0x0000000000617308 */ /* 0x0002640000002400 */
[----:B-1----:R-:W-:Y:S02]  /*30f0*/  FMUL.FTZ R0, R83, c[0x0][0x2ec] ;  /* 0x0000bb0053007a20 */ /* 0x002fe40000410000 */
[----:B------:R-:W-:Y:S04]  /*3100*/  HMMA.16816.F32 R80, R28, R62, R108 ;  /* 0x0000003e1c50723c */ /* 0x000fe8000000186c */
[----:B------:R1:W1:Y:S04]  /*3110*/  MUFU.TANH R100, R0 ;  /* 0x0000000000647308 */ /* 0x0002680000002400 */
[----:B------:R-:W-:Y:S08]  /*3120*/  HMMA.16816.F32 R28, R24, R36, R48 ;  /* 0x00000024181c723c */ /* 0x000ff00000001830 */
[----:B------:R-:W-:Y:S01]  /*3130*/  HMMA.16816.F32 R48, R16, R54, R84 ;  /* 0x000000361030723c */ /* 0x000fe20000001854 */
[----:B-1----:R-:W-:-:S04]  /*3140*/  FMUL.FTZ R0, R64, c[0x0][0x2ec] ;  /* 0x0000bb0040007a20 */ /* 0x002fc80000410000 */
[----:B------:R1:W1:Y:S03]  /*3150*/  MUFU.TANH R106, R0 ;  /* 0x00000000006a7308 */ /* 0x0002660000002400 */
[----:B------:R-:W-:Y:S08]  /*3160*/  HMMA.16816.F32 R52, R44, R54, R88 ;  /* 0x000000362c34723c */ /* 0x000ff00000001858 */
[----:B------:R-:W-:Y:S01]  /*3170*/  HMMA.16816.F32 R68, R8, R20, R28 ;  /* 0x000000140844723c */ /* 0x000fe2000000181c */
[----:B-1----:R-:W-:-:S07]  /*3180*/  FMUL.FTZ R0, R65, c[0x0][0x2ec] ;  /* 0x0000bb0041007a20 */ /* 0x002fce0000410000 */
[-C--:B------:R-:W-:Y:S01]  /*3190*/  HMMA.16816.F32 R28, R40, R38.reuse, R48 ;  /* 0x00000026281c723c */ /* 0x080fe20000001830 */
[----:B------:R-:W1:Y:S01]  /*31a0*/  LDSM.16.M88.4 R48, [R221+0x8c00] ;  /* 0x008c0000dd30783b */ /* 0x000e620000000200 */
[----:B------:R2:W-:Y:S06]  /*31b0*/  MUFU.TANH R101, R0 ;  /* 0x0000000000657308 */ /* 0x0005ec0000002400 */
[----:B------:R-:W-:Y:S08]  /*31c0*/  HMMA.16816.F32 R36, R24, R38, R52 ;  /* 0x000000261824723c */ /* 0x000ff00000001834 */
[----:B------:R-:W-:-:S02]  /*31d0*/  FMUL.FTZ R7, R71, c[0x0][0x2ec] ;  /* 0x0000bb0047077a20 */ /* 0x000fc40000410000 */
[----:B--2---:R-:W-:-:S04]  /*31e0*/  FMUL.FTZ R0, R66, c[0x0][0x2ec] ;  /* 0x0000bb0042007a20 */ /* 0x004fc80000410000 */
[----:B------:R2:W1:Y:S02]  /*31f0*/  MUFU.TANH R137, R0 ;  /* 0x0000000000897308 */ /* 0x0004640000002400 */
[-C--:B------:R-:W-:Y:S08]  /*3200*/  HMMA.16816.F32 R52, R12, R22.reuse, R28 ;  /* 0x000000160c34723c */ /* 0x080ff0000000181c */
[----:B------:R-:W-:Y:S01]  /*3210*/  HMMA.16816.F32 R36, R8, R22, R36 ;  /* 0x000000160824723c */ /* 0x000fe20000001824 */
[----:B------:R-:W1:Y:S01]  /*3220*/  LDSM.16.M88.4 R20, [R223+0x8c00] ;  /* 0x008c0000df14783b */ /* 0x000e620000000200 */
[----:B------:R-:W-:-:S04]  /*3230*/  DEPBAR.LE SB0, 0x0 ;  /* 0x000080000000791a */ /* 0x000fc80000000000 */
[----:B--2---:R-:W-:Y:S02]  /*3240*/  FMUL.FTZ R0, R67, c[0x0][0x2ec] ;  /* 0x0000bb0043007a20 */ /* 0x004fe40000410000 */
[C---:B------:R-:W-:Y:S02]  /*3250*/  HMMA.16816.F32 R64, R32.reuse, R60, R128 ;  /* 0x0000003c2040723c */ /* 0x040fe40000001880 */
[----:B------:R2:W-:Y:S06]  /*3260*/  MUFU.TANH R105, R0 ;  /* 0x0000000000697308 */ /* 0x0005ec0000002400 */
[----:B------:R-:W-:Y:S01]  /*3270*/  HMMA.16816.F32 R32, R32, R62, R140 ;  /* 0x0000003e2020723c */ /* 0x000fe2000000188c */
[----:B--2---:R-:W-:-:S04]  /*3280*/  FMUL.FTZ R0, R76, c[0x0][0x2ec] ;  /* 0x0000bb004c007a20 */ /* 0x004fc80000410000 */
[----:B------:R2:W1:Y:S11]  /*3290*/  MUFU.TANH R87, R0 ;  /* 0x0000000000577308 */ /* 0x0004760000002400 */
[----:B------:R-:W-:Y:S01]  /*32a0*/  HMMA.16816.F32 R60, R16, R72, R64 ;  /* 0x00000048103c723c */ /* 0x000fe20000001840 */
[----:B--2---:R-:W-:-:S02]  /*32b0*/  FMUL.FTZ R0, R77, c[0x0][0x2ec] ;  /* 0x0000bb004d007a20 */ /* 0x004fc40000410000 */
[----:B------:R2:W-:Y:S08]  /*32c0*/  MUFU.TANH R77, R7 ;  /* 0x00000007004d7308 */ /* 0x0005f00000002400 */
[----:B------:R3:W3:Y:S11]  /*32d0*/  MUFU.TANH R96, R0 ;  /* 0x0000000000607308 */ /* 0x0006f60000002400 */
[----:B------:R-:W-:Y:S02]  /*32e0*/  @!UPT UIADD3 URZ, URZ, URZ, URZ ;  /* 0x0000003f3f3ff290 */ /* 0x000fe4000fffe03f */
[----:B-1----:R-:W-:Y:S01]  /*32f0*/  HMMA.16816.F32 R28, R40, R48, R60 ;  /* 0x00000030281c723c */ /* 0x002fe2000000183c */
[----:B--2---:R-:W-:-:S04]  /*3300*/  FMUL.FTZ R7, R52, c[0x0][0x2ec] ;  /* 0x0000bb0034077a20 */ /* 0x004fc80000410000 */
[----:B------:R-:W-:Y:S01]  /*3310*/  MUFU.TANH R71, R7 ;  /* 0x0000000700477308 */ /* 0x000fe20000002400 */
[----:B---3--:R-:W-:-:S07]  /*3320*/  FMUL.FTZ R0, R78, c[0x0][0x2ec] ;  /* 0x0000bb004e007a20 */ /* 0x008fce0000410000 */
[----:B------:R1:W-:Y:S02]  /*3330*/  MUFU.TANH R85, R0 ;  /* 0x0000000000557308 */ /* 0x0003e40000002400 */
[----:B-1----:R-:W-:-:S06]  /*3340*/  FMUL.FTZ R0, R79, c[0x0][0x2ec] ;  /* 0x0000bb004f007a20 */ /* 0x002fcc0000410000 */
[----:B------:R1:W2:Y:S02]  /*3350*/  MUFU.TANH R86, R0 ;  /* 0x0000000000567308 */ /* 0x0002a40000002400 */
[----:B-1----:R-:W-:-:S06]  /*3360*/  FMUL.FTZ R0, R56, c[0x0][0x2ec] ;  /* 0x0000bb0038007a20 */ /* 0x002fcc0000410000 */
[----:B------:R1:W3:Y:S02]  /*3370*/  MUFU.TANH R185, R0 ;  /* 0x0000000000b97308 */ /* 0x0002e40000002400 */
[----:B-1----:R-:W-:-:S06]  /*3380*/  FMUL.FTZ R0, R57, c[0x0][0x2ec] ;  /* 0x0000bb0039007a20 */ /* 0x002fcc0000410000 */
[----:B------:R1:W-:Y:S02]  /*3390*/  MUFU.TANH R181, R0 ;  /* 0x0000000000b57308 */ /* 0x0003e40000002400 */
[----:B-1----:R-:W-:-:S06]  /*33a0*/  FMUL.FTZ R0, R58, c[0x0][0x2ec] ;  /* 0x0000bb003a007a20 */ /* 0x002fcc0000410000 */
[----:B------:R1:W1:Y:S02]  /*33b0*/  MUFU.TANH R84, R0 ;  /* 0x0000000000547308 */ /* 0x0002640000002400 */
[----:B-1----:R-:W-:Y:S02]  /*33c0*/  FMUL.FTZ R0, R59, c[0x0][0x2ec] ;  /* 0x0000bb003b007a20 */ /* 0x002fe40000410000 */
[----:B------:R-:W-:Y:S04]  /*33d0*/  HMMA.16816.F32 R56, R16, R74, R32 ;  /* 0x0000004a1038723c */ /* 0x000fe80000001820 */
[----:B------:R1:W-:Y:S03]  /*33e0*/  MUFU.TANH R79, R0 ;  /* 0x00000000004f7308 */ /* 0x0003e60000002400 */
[----:B------:R-:W-:Y:S01]  /*33f0*/  IMNMX R18, R4, UR13, PT ;  /* 0x0000000d04127c17 */ /* 0x000fe2000b800200 */
[----:B------:R-:W-:Y:S01]  /*3400*/  HMMA.16816.F32 R32, R44, R72, R92 ;  /* 0x000000482c20723c */ /* 0x000fe2000000185c */
[----:B------:R-:W-:-:S02]  /*3410*/  IMNMX R16, R136, UR13, PT ;  /* 0x0000000d88107c17 */ /* 0x000fc4000b800200 */
[----:B------:R-:W-:Y:S02]  /*3420*/  IMNMX R17, R3, UR13, PT ;  /* 0x0000000d03117c17 */ /* 0x000fe4000b800200 */
[----:B------:R-:W-:Y:S01]  /*3430*/  IMNMX R19, R6, UR13, PT ;  /* 0x0000000d06137c17 */ /* 0x000fe2000b800200 */
[----:B------:R-:W-:Y:S02]  /*3440*/  FMUL.FTZ R6, R55, c[0x0][0x2ec] ;  /* 0x0000bb0037067a20 */ /* 0x000fe40000410000 */
[----:B------:R-:W-:Y:S01]  /*3450*/  HMMA.16816.F32 R44, R44, R74, R80 ;  /* 0x0000004a2c2c723c */ /* 0x000fe20000001850 */
[----:B-1----:R-:W-:-:S04]  /*3460*/  FMUL.FTZ R0, R68, c[0x0][0x2ec] ;  /* 0x0000bb0044007a20 */ /* 0x002fc80000410000 */
[----:B------:R1:W-:Y:S03]  /*3470*/  MUFU.TANH R170, R0 ;  /* 0x0000000000aa7308 */ /* 0x0003e60000002400 */
[----:B------:R-:W-:Y:S01]  /*3480*/  HMMA.16816.F32 R40, R40, R50, R56 ;  /* 0x000000322828723c */ /* 0x000fe20000001838 */
[----:B-1----:R-:W-:-:S04]  /*3490*/  FMUL.FTZ R0, R69, c[0x0][0x2ec] ;  /* 0x0000bb0045007a20 */ /* 0x002fc80000410000 */
[----:B------:R1:W-:Y:S02]  /*34a0*/  MUFU.TANH R171, R0 ;  /* 0x0000000000ab7308 */ /* 0x0003e40000002400 */
[----:B-1----:R-:W-:-:S06]  /*34b0*/  FMUL.FTZ R0, R70, c[0x0][0x2ec] ;  /* 0x0000bb0046007a20 */ /* 0x002fcc0000410000 */
[----:B------:R-:W-:Y:S08]  /*34c0*/  MUFU.TANH R70, R6 ;  /* 0x0000000600467308 */ /* 0x000ff00000002400 */
[----:B------:R1:W1:Y:S02]  /*34d0*/  MUFU.TANH R78, R0 ;  /* 0x00000000004e7308 */ /* 0x0002640000002400 */
[----:B-1----:R-:W-:-:S04]  /*34e0*/  IMAD.U32 R0, RZ, RZ, UR19 ;  /* 0x00000013ff007e24 */ /* 0x002fc8000f8e00ff */
[----:B------:R-:W-:-:S05]  /*34f0*/  IMAD R0, R0, 0x40, R159 ;  /* 0x0000004000007824 */ /* 0x000fca00078e029f */
[C---:B------:R-:W-:Y:S02]  /*3500*/  IADD3 R4, R0.reuse, 0x1, RZ ;  /* 0x0000000100047810 */ /* 0x040fe40007ffe0ff */
[----:B------:R-:W-:Y:S01]  /*3510*/  IADD3 R3, R0, 0x8, RZ ;  /* 0x0000000800037810 */ /* 0x000fe20007ffe0ff */
[----:B------:R-:W-:Y:S01]  /*3520*/  BAR.SYNC.DEFER_BLOCKING 0x0 ;  /* 0x0000000000007b1d */ /* 0x000fe20000010000 */
[C---:B------:R-:W-:Y:S02]  /*3530*/  ISETP.GE.AND P1, PT, R4.reuse, R16, PT ;  /* 0x000000100400720c */ /* 0x040fe40003f26270 */
[C---:B------:R-:W-:Y:S02]  /*3540*/  ISETP.GE.AND P0, PT, R4.reuse, R17, PT ;  /* 0x000000110400720c */ /* 0x040fe40003f06270 */
[----:B------:R-:W-:Y:S02]  /*3550*/  FSEL R64, R133, -INF , !P1 ;  /* 0xff80000085407808 */ /* 0x000fe40004800000 */
[----:B------:R-:W-:-:S02]  /*3560*/  ISETP.GE.AND P4, PT, R4, R18, PT ;  /* 0x000000120400720c */ /* 0x000fc40003f86270 */
[----:B------:R-:W-:Y:S01]  /*3570*/  ISETP.GE.AND P2, PT, R4, R19, PT ;  /* 0x000000130400720c */ /* 0x000fe20003f46270 */
[----:B------:R-:W-:Y:S01]  /*3580*/  FMUL.FTZ R4, R53, c[0x0][0x2ec] ;  /* 0x0000bb0035047a20 */ /* 0x000fe20000410000 */
[C---:B------:R-:W-:Y:S02]  /*3590*/  ISETP.GE.AND P6, PT, R3.reuse, R16, PT ;  /* 0x000000100300720c */ /* 0x040fe40003fc6270 */
[C---:B------:R-:W-:Y:S01]  /*35a0*/  ISETP.GE.AND P5, PT, R3.reuse, R17, PT ;  /* 0x000000110300720c */ /* 0x040fe20003fa6270 */
[----:B------:R1:W1:Y:S01]  /*35b0*/  MUFU.TANH R76, R4 ;  /* 0x00000004004c7308 */ /* 0x0002620000002400 */
[C---:B------:R-:W-:Y:S02]  /*35c0*/  ISETP.GE.AND P3, PT, R3.reuse, R18, PT ;  /* 0x000000120300720c */ /* 0x040fe40003f66270 */
[----:B------:R-:W-:Y:S01]  /*35d0*/  ISETP.GE.AND P1, PT, R3, R19, PT ;  /* 0x000000130300720c */ /* 0x000fe20003f26270 */
[----:B------:R-:W-:Y:S01]  /*35e0*/  FMUL.FTZ R3, R54, c[0x0][0x2ec] ;  /* 0x0000bb0036037a20 */ /* 0x000fe20000410000 */
[----:B------:R-:W-:Y:S01]  /*35f0*/  FSEL R67, R132, -INF , !P0 ;  /* 0xff80000084437808 */ /* 0x000fe20004000000 */
[----:B------:R-:W-:Y:S01]  /*3600*/  HMMA.16816.F32 R52, R12, R20, R28 ;  /* 0x000000140c34723c */ /* 0x000fe2000000181c */
[----:B----4-:R-:W-:Y:S01]  /*3610*/  FSEL R60, R123, -INF , !P4 ;  /* 0xff8000007b3c7808 */ /* 0x010fe20006000000 */
[----:B------:R4:W-:Y:S01]  /*3620*/  MUFU.TANH R69, R3 ;  /* 0x0000000300457308 */ /* 0x0009e20000002400 */
[----:B------:R-:W-:-:S02]  /*3630*/  FSEL R62, R122, -INF , !P2 ;  /* 0xff8000007a3e7808 */ /* 0x000fc40005000000 */
[----:B-----5:R-:W-:Y:S02]  /*3640*/  FSEL R66, R120, -INF , !P6 ;  /* 0xff80000078427808 */ /* 0x020fe40007000000 */
[----:B------:R-:W-:Y:S01]  /*3650*/  FSEL R68, R118, -INF , !P5 ;  /* 0xff80000076447808 */ /* 0x000fe20006800000 */
[C---:B------:R-:W-:Y:S01]  /*3660*/  HMMA.16816.F32 R28, R24.reuse, R48, R32 ;  /* 0x00000030181c723c */ /* 0x040fe20000001820 */
[----:B------:R-:W-:Y:S02]  /*3670*/  FSEL R61, R116, -INF , !P3 ;  /* 0xff800000743d7808 */ /* 0x000fe40005800000 */
[----:B-1----:R-:W-:Y:S02]  /*3680*/  IADD3 R4, R0, 0x9, RZ ;  /* 0x0000000900047810 */ /* 0x002fe40007ffe0ff */
[----:B------:R-:W-:Y:S02]  /*3690*/  FSEL R63, R102, -INF , !P1 ;  /* 0xff800000663f7808 */ /* 0x000fe40004800000 */
[C---:B------:R-:W-:Y:S01]  /*36a0*/  ISETP.GE.AND P0, PT, R4.reuse, R16, PT ;  /* 0x000000100400720c */ /* 0x040fe20003f06270 */
[----:B------:R-:W-:Y:S01]  /*36b0*/  HMMA.16816.F32 R24, R24, R50, R44 ;  /* 0x000000321818723c */ /* 0x000fe2000000182c */
[----:B------:R-:W-:-:S02]  /*36c0*/  ISETP.GE.AND P4, PT, R4, R17, PT ;  /* 0x000000110400720c */ /* 0x000fc40003f86270 */
[C---:B------:R-:W-:Y:S02]  /*36d0*/  ISETP.GE.AND P2, PT, R4.reuse, R18, PT ;  /* 0x000000120400720c */ /* 0x040fe40003f46270 */
[----:B------:R-:W-:Y:S01]  /*36e0*/  ISETP.GE.AND P6, PT, R4, R19, PT ;  /* 0x000000130400720c */ /* 0x000fe20003fc6270 */
[----:B------:R-:W-:Y:S01]  /*36f0*/  FMUL.FTZ R4, R36, c[0x0][0x2ec] ;  /* 0x0000bb0024047a20 */ /* 0x000fe20000410000 */
[----:B----4-:R-:W-:Y:S01]  /*3700*/  IADD3 R3, R0, 0x10, RZ ;  /* 0x0000001000037810 */ /* 0x010fe20007ffe0ff */
[----:B------:R-:W-:Y:S01]  /*3710*/  HMMA.16816.F32 R12, R12, R22, R40 ;  /* 0x000000160c0c723c */ /* 0x000fe20000001828 */
[----:B------:R-:W-:Y:S01]  /*3720*/  FSEL R65, R121, -INF , !P0 ;  /* 0xff80000079417808 */ /* 0x000fe20004000000 */
[----:B------:R1:W-:Y:S01]  /*3730*/  MUFU.TANH R7, R4 ;  /* 0x0000000400077308 */ /* 0x0003e20000002400 */
[----:B------:R-:W-:Y:S01]  /*3740*/  ISETP.GE.AND P5, PT, R3, R16, PT ;  /* 0x000000100300720c */ /* 0x000fe20003fa6270 */
[----:B------:R-:W-:Y:S01]  /*3750*/  FMUL.FTZ R55, R55, c[0x0][0x2ec] ;  /* 0x0000bb0037377a20 */ /* 0x000fe20000410000 */
[----:B------:R-:W-:-:S02]  /*3760*/  ISETP.GE.AND P3, PT, R3, R17, PT ;  /* 0x000000110300720c */ /* 0x000fc40003f66270 */
[C---:B------:R-:W-:Y:S01]  /*3770*/  ISETP.GE.AND P1, PT, R3.reuse, R18, PT ;  /* 0x000000120300720c */ /* 0x040fe20003f26270 */
[C---:B------:R-:W-:Y:S01]  /*3780*/  HMMA.16816.F32 R28, R8.reuse, R20, R28 ;  /* 0x00000014081c723c */ /* 0x040fe2000000181c */
[----:B------:R-:W-:Y:S01]  /*3790*/  ISETP.GE.AND P0, PT, R3, R19, PT ;  /* 0x000000130300720c */ /* 0x000fe20003f06270 */
[----:B------:R-:W-:Y:S01]  /*37a0*/  MUFU.TANH R55, R55 ;  /* 0x0000003700377308 */ /* 0x000fe20000002400 */
[----:B------:R-:W-:Y:S02]  /*37b0*/  IADD3 R3, R0, 0x11, RZ ;  /* 0x0000001100037810 */ /* 0x000fe40007ffe0ff */
[----:B------:R-:W-:Y:S02]  /*37c0*/  FSEL R48, R119, -INF , !P4 ;  /* 0xff80000077307808 */ /* 0x000fe40006000000 */
[----:B------:R-:W-:Y:S01]  /*37d0*/  FSEL R32, R117, -INF , !P2 ;  /* 0xff80000075207808 */ /* 0x000fe20005000000 */
[----:B------:R-:W-:Y:S01]  /*37e0*/  HMMA.16816.F32 R8, R8, R22, R24 ;  /* 0x000000160808723c */ /* 0x000fe20000001818 */
[----:B------:R-:W-:Y:S01]  /*37f0*/  FSEL R34, R104, -INF , !P6 ;  /* 0xff80000068227808 */ /* 0x000fe20007000000 */
[----:B-1----:R-:W-:Y:S01]  /*3800*/  FMUL.FTZ R4, R37, c[0x0][0x2ec] ;  /* 0x0000bb0025047a20 */ /* 0x002fe20000410000 */
[----:B------:R-:W-:-:S02]  /*3810*/  FSEL R107, R107, -INF , !P5 ;  /* 0xff8000006b6b7808 */ /* 0x000fc40006800000 */
[C---:B------:R-:W-:Y:S01]  /*3820*/  ISETP.GE.AND P4, PT, R3.reuse, R16, PT ;  /* 0x000000100300720c */ /* 0x040fe20003f86270 */
[----:B------:R1:W4:Y:S01]  /*3830*/  MUFU.TANH R37, R4 ;  /* 0x0000000400257308 */ /* 0x0003220000002400 */
[C---:B------:R-:W-:Y:S01]  /*3840*/  ISETP.GE.AND P2, PT, R3.reuse, R17, PT ;  /* 0x000000110300720c */ /* 0x040fe20003f46270 */
[----:B------:R-:W-:Y:S01]  /*3850*/  FMUL.FTZ R12, R12, c[0x0][0x2ec] ;  /* 0x0000bb000c0c7a20 */ /* 0x000fe20000410000 */
[C---:B------:R-:W-:Y:S02]  /*3860*/  ISETP.GE.AND P6, PT, R3.reuse, R18, PT ;  /* 0x000000120300720c */ /* 0x040fe40003fc6270 */
[----:B------:R-:W-:Y:S02]  /*3870*/  ISETP.GE.AND P5, PT, R3, R19, PT ;  /* 0x000000130300720c */ /* 0x000fe40003fa6270 */
[----:B------:R-:W-:Y:S01]  /*3880*/  IADD3 R3, R0, 0x18, RZ ;  /* 0x0000001800037810 */ /* 0x000fe20007ffe0ff */
[----:B------:R-:W-:Y:S01]  /*3890*/  MUFU.TANH R20, R12 ;  /* 0x0000000c00147308 */ /* 0x000fe20000002400 */
[----:B------:R-:W-:Y:S01]  /*38a0*/  FSEL R139, R139, -INF , !P3 ;  /* 0xff8000008b8b7808 */ /* 0x000fe20005800000 */
[----:B------:R-:W-:Y:S01]  /*38b0*/  FMUL.FTZ R28, R28, c[0x0][0x2ec] ;  /* 0x0000bb001c1c7a20 */ /* 0x000fe20000410000 */
[----:B------:R-:W-:Y:S01]  /*38c0*/  FSEL R56, R98, -INF , !P1 ;  /* 0xff80000062387808 */ /* 0x000fe20004800000 */
[----:B------:R-:W-:Y:S01]  /*38d0*/  FMUL.FTZ R30, R30, c[0x0][0x2ec] ;  /* 0x0000bb001e1e7a20 */ /* 0x000fe20000410000 */
[----:B------:R-:W-:Y:S01]  /*38e0*/  FSEL R57, R97, -INF , !P0 ;  /* 0xff80000061397808 */ /* 0x000fe20004000000 */
[----:B------:R-:W-:Y:S01]  /*38f0*/  FMUL.FTZ R29, R29, c[0x0][0x2ec] ;  /* 0x0000bb001d1d7a20 */ /* 0x000fe20000410000 */
[----:B------:R-:W-:Y:S01]  /*3900*/  FSEL R136, R103, -INF , !P4 ;  /* 0xff80000067887808 */ /* 0x000fe20006000000 */
[----:B-1----:R-:W-:Y:S01]  /*3910*/  FMUL.FTZ R4, R38, c[0x0][0x2ec] ;  /* 0x0000bb0026047a20 */ /* 0x002fe20000410000 */
[C---:B------:R-:W-:Y:S01]  /*3920*/  ISETP.GE.AND P3, PT, R3.reuse, R16, PT ;  /* 0x000000100300720c */ /* 0x040fe20003f66270 */
[----:B------:R-:W-:Y:S01]  /*3930*/  MUFU.TANH R28, R28 ;  /* 0x0000001c001c7308 */ /* 0x000fe20000002400 */
[----:B------:R-:W-:Y:S01]  /*3940*/  ISETP.GE.AND P1, PT, R3, R17, PT ;  /* 0x000000110300720c */ /* 0x000fe20003f26270 */
[----:B------:R-:W-:Y:S01]  /*3950*/  FMUL.FTZ R31, R31, c[0x0][0x2ec] ;  /* 0x0000bb001f1f7a20 */ /* 0x000fe20000410000 */
[C---:B------:R-:W-:Y:S01]  /*3960*/  ISETP.GE.AND P0, PT, R3.reuse, R18, PT ;  /* 0x000000120300720c */ /* 0x040fe20003f06270 */
[----:B------:R-:W-:Y:S01]  /*3970*/  FMUL.FTZ R8, R8, c[0x0][0x2ec] ;  /* 0x0000bb0008087a20 */ /* 0x000fe20000410000 */
[----:B------:R-:W-:Y:S01]  /*3980*/  ISETP.GE.AND P4, PT, R3, R19, PT ;  /* 0x000000130300720c */ /* 0x000fe20003f86270 */
[----:B------:R-:W-:Y:S01]  /*3990*/  FMUL.FTZ R9, R9, c[0x0][0x2ec] ;  /* 0x0000bb0009097a20 */ /* 0x000fe20000410000 */
[----:B------:R-:W-:Y:S01]  /*39a0*/  IADD3 R3, R0, 0x19, RZ ;  /* 0x0000001900037810 */ /* 0x000fe20007ffe0ff */
[----:B------:R1:W5:Y:S01]  /*39b0*/  MUFU.TANH R6, R4 ;  /* 0x0000000400067308 */ /* 0x0003620000002400 */
[----:B------:R-:W-:-:S02]  /*39c0*/  FSEL R138, R138, -INF , !P2 ;  /* 0xff8000008a8a7808 */ /* 0x000fc40005000000 */
[----:B------:R-:W-:Y:S02]  /*39d0*/  FSEL R100, R100, -INF , !P5 ;  /* 0xff80000064647808 */ /* 0x000fe40006800000 */
[----:B------:R-:W-:Y:S02]  /*39e0*/  FSEL R106, R106, -INF , !P3 ;  /* 0xff8000006a6a7808 */ /* 0x000fe40005800000 */
[C---:B------:R-:W-:Y:S01]  /*39f0*/  ISETP.GE.AND P2, PT, R3.reuse, R16, PT ;  /* 0x000000100300720c */ /* 0x040fe20003f46270 */
[----:B------:R-:W-:Y:S01]  /*3a00*/  MUFU.TANH R30, R30 ;  /* 0x0000001e001e7308 */ /* 0x000fe20000002400 */
[C---:B------:R-:W-:Y:S02]  /*3a10*/  ISETP.GE.AND P5, PT, R3.reuse, R18, PT ;  /* 0x000000120300720c */ /* 0x040fe40003fa6270 */
[----:B------:R-:W-:Y:S02]  /*3a20*/  ISETP.GE.AND P3, PT, R3, R19, PT ;  /* 0x000000130300720c */ /* 0x000fe40003f66270 */
[----:B------:R-:W-:-:S02]  /*3a30*/  FSEL R137, R137, -INF , !P1 ;  /* 0xff80000089897808 */ /* 0x000fc40004800000 */
[----:B------:R-:W-:Y:S01]  /*3a40*/  FSEL R49, R87, -INF , !P0 ;  /* 0xff80000057317808 */ /* 0x000fe20004000000 */
[----:B-1----:R-:W-:Y:S01]  /*3a50*/  FMUL.FTZ R4, R39, c[0x0][0x2ec] ;  /* 0x0000bb0027047a20 */ /* 0x002fe20000410000 */
[----:B------:R-:W-:Y:S01]  /*3a60*/  FSEL R101, R101, -INF , !P2 ;  /* 0xff80000065657808 */ /* 0x000fe20005000000 */
[----:B------:R-:W-:Y:S01]  /*3a70*/  MUFU.TANH R29, R29 ;  /* 0x0000001d001d7308 */ /* 0x000fe20000002400 */
[----:B------:R-:W-:Y:S02]  /*3a80*/  FSEL R41, R96, -INF , !P5 ;  /* 0xff80000060297808 */ /* 0x000fe40006800000 */
[----:B--2---:R-:W-:-:S05]  /*3a90*/  FSEL R42, R86, -INF , !P3 ;  /* 0xff800000562a7808 */ /* 0x004fca0005800000 */
[----:B------:R1:W2:Y:S08]  /*3aa0*/  MUFU.TANH R36, R4 ;  /* 0x0000000400247308 */ /* 0x0002b00000002400 */
[----:B------:R-:W-:Y:S01]  /*3ab0*/  MUFU.TANH R31, R31 ;  /* 0x0000001f001f7308 */ /* 0x000fe20000002400 */
[----:B-1----:R-:W-:Y:S01]  /*3ac0*/  FMUL.FTZ R4, R52, c[0x0][0x2ec] ;  /* 0x0000bb0034047a20 */ /* 0x002fe20000410000 */
[----:B------:R-:W-:-:S06]  /*3ad0*/  FSEL R52, R99, -INF , !P6 ;  /* 0xff80000063347808 */ /* 0x000fcc0007000000 */
[----:B------:R-:W-:Y:S01]  /*3ae0*/  MUFU.TANH R8, R8 ;  /* 0x0000000800087308 */ /* 0x000fe20000002400 */
[-C--:B------:R-:W-:Y:S02]  /*3af0*/  ISETP.GE.AND P6, PT, R3, R17.reuse, PT ;  /* 0x000000110300720c */ /* 0x080fe40003fc6270 */
[----:B------:R-:W-:Y:S02]  /*3b00*/  IADD3 R3, R0, 0x20, RZ ;  /* 0x0000002000037810 */ /* 0x000fe40007ffe0ff */
[----:B------:R-:W-:Y:S02]  /*3b10*/  FSEL R105, R105, -INF , !P6 ;  /* 0xff80000069697808 */ /* 0x000fe40007000000 */
[C---:B------:R-:W-:Y:S01]  /*3b20*/  ISETP.GE.AND P1, PT, R3.reuse, R16, PT ;  /* 0x000000100300720c */ /* 0x040fe20003f26270 */
[----:B------:R1:W1:Y:S01]  /*3b30*/  MUFU.TANH R35, R4 ;  /* 0x0000000400237308 */ /* 0x0002620000002400 */
[C---:B------:R-:W-:Y:S02]  /*3b40*/  ISETP.GE.AND P0, PT, R3.reuse, R17, PT ;  /* 0x000000110300720c */ /* 0x040fe40003f06270 */
[----:B------:R-:W-:-:S02]  /*3b50*/  ISETP.GE.AND P2, PT, R3, R19, PT ;  /* 0x000000130300720c */ /* 0x000fc40003f46270 */
[----:B---3--:R-:W-:Y:S02]  /*3b60*/  FSEL R185, R185, -INF , !P1 ;  /* 0xff800000b9b97808 */ /* 0x008fe40004800000 */
[----:B------:R-:W-:Y:S01]  /*3b70*/  FSEL R187, R84, -INF , !P0 ;  /* 0xff80000054bb7808 */ /* 0x000fe20004000000 */
[----:B------:R-:W-:Y:S01]  /*3b80*/  MUFU.TANH R9, R9 ;  /* 0x0000000900097308 */ /* 0x000fe20000002400 */
[----:B------:R-:W-:Y:S01]  /*3b90*/  FSEL R179, R78, -INF , !P2 ;  /* 0xff8000004eb37808 */ /* 0x000fe20005000000 */
[----:B-1----:R-:W-:Y:S01]  /*3ba0*/  FMUL.FTZ R4, R53, c[0x0][0x2ec] ;  /* 0x0000bb0035047a20 */ /* 0x002fe20000410000 */
[----:B------:R-:W-:Y:S02]  /*3bb0*/  FSEL R53, R85, -INF , !P4 ;  /* 0xff80000055357808 */ /* 0x000fe40006000000 */
[----:B------:R-:W-:-:S03]  /*3bc0*/  ISETP.GE.AND P4, PT, R3, R18, PT ;  /* 0x000000120300720c */ /* 0x000fc60003f86270 */
[----:B------:R1:W-:Y:S01]  /*3bd0*/  MUFU.TANH R33, R4 ;  /* 0x0000000400217308 */ /* 0x0003e20000002400 */
[----:B------:R-:W-:Y:S02]  /*3be0*/  IADD3 R3, R0, 0x21, RZ ;  /* 0x0000002100037810 */ /* 0x000fe40007ffe0ff */
[----:B------:R-:W-:Y:S02]  /*3bf0*/  FSEL R170, R170, -INF , !P4 ;  /* 0xff800000aaaa7808 */ /* 0x000fe40006000000 */
[C---:B------:R-:W-:Y:S02]  /*3c00*/  ISETP.GE.AND P6, PT, R3.reuse, R16, PT ;  /* 0x000000100300720c */ /* 0x040fe40003fc6270 */
[C---:B------:R-:W-:Y:S02]  /*3c10*/  ISETP.GE.AND P5, PT, R3.reuse, R17, PT ;  /* 0x000000110300720c */ /* 0x040fe40003fa6270 */
[C---:B------:R-:W-:Y:S02]  /*3c20*/  ISETP.GE.AND P3, PT, R3.reuse, R18, PT ;  /* 0x000000120300720c */ /* 0x040fe40003f66270 */
[----:B------:R-:W-:-:S02]  /*3c30*/  ISETP.GE.AND P1, PT, R3, R19, PT ;  /* 0x000000130300720c */ /* 0x000fc40003f26270 */
[----:B------:R-:W-:Y:S02]  /*3c40*/  IADD3 R3, R0, 0x29, RZ ;  /* 0x0000002900037810 */ /* 0x000fe40007ffe0ff */
[----:B------:R-:W-:Y:S01]  /*3c50*/  FSEL R181, R181, -INF , !P6 ;  /* 0xff800000b5b57808 */ /* 0x000fe20007000000 */
[----:B-1----:R-:W-:Y:S01]  /*3c60*/  FMUL.FTZ R4, R54, c[0x0][0x2ec] ;  /* 0x0000bb0036047a20 */ /* 0x002fe20000410000 */
[----:B------:R-:W-:Y:S02]  /*3c70*/  FSEL R186, R79, -INF , !P5 ;  /* 0xff8000004fba7808 */ /* 0x000fe40006800000 */
[----:B------:R-:W-:Y:S01]  /*3c80*/  FSEL R171, R171, -INF , !P3 ;  /* 0xff800000abab7808 */ /* 0x000fe20005800000 */
[----:B------:R1:W3:Y:S01]  /*3c90*/  MUFU.TANH R21, R4 ;  /* 0x0000000400157308 */ /* 0x0002e20000002400 */
[----:B------:R-:W-:Y:S02]  /*3ca0*/  FSEL R178, R77, -INF , !P1 ;  /* 0xff8000004db27808 */ /* 0x000fe40004800000 */
[----:B------:R-:W-:-:S02]  /*3cb0*/  ISETP.GE.AND P5, PT, R3, R16, PT ;  /* 0x000000100300720c */ /* 0x000fc40003fa6270 */
[C---:B------:R-:W-:Y:S02]  /*3cc0*/  ISETP.GE.AND P3, PT, R3.reuse, R17, PT ;  /* 0x000000110300720c */ /* 0x040fe40003f66270 */
[----:B------:R-:W-:Y:S02]  /*3cd0*/  ISETP.GE.AND P1, PT, R3, R18, PT ;  /* 0x000000120300720c */ /* 0x000fe40003f26270 */
[----:B------:R-:W-:Y:S02]  /*3ce0*/  FSEL R180, R76, -INF , !P5 ;  /* 0xff8000004cb47808 */ /* 0x000fe40006800000 */
[----:B------:R-:W-:Y:S02]  /*3cf0*/  FSEL R183, R70, -INF , !P3 ;  /* 0xff80000046b77808 */ /* 0x000fe40005800000 */
[----:B----4-:R-:W-:Y:S02]  /*3d00*/  FSEL R168, R37, -INF , !P1 ;  /* 0xff80000025a87808 */ /* 0x010fe40004800000 */
[----:B-1----:R-:W-:-:S04]  /*3d10*/  IADD3 R4, R0, 0x28, RZ ;  /* 0x0000002800047810 */ /* 0x002fc80007ffe0ff */
[C---:B------:R-:W-:Y:S02]  /*3d20*/  ISETP.GE.AND P0, PT, R4.reuse, R16, PT ;  /* 0x000000100400720c */ /* 0x040fe40003f06270 */
[C---:B------:R-:W-:Y:S02]  /*3d30*/  ISETP.GE.AND P6, PT, R4.reuse, R19, PT ;  /* 0x000000130400720c */ /* 0x040fe40003fc6270 */
[----:B------:R-:W-:Y:S02]  /*3d40*/  FSEL R182, R71, -INF , !P0 ;  /* 0xff80000047b67808 */ /* 0x000fe40004000000 */
[C---:B------:R-:W-:Y:S02]  /*3d50*/  ISETP.GE.AND P4, PT, R4.reuse, R17, PT ;  /* 0x000000110400720c */ /* 0x040fe40003f86270 */
[----:B------:R-:W-:Y:S01]  /*3d60*/  ISETP.GE.AND P2, PT, R4, R18, PT ;  /* 0x000000120400720c */ /* 0x000fe20003f46270 */
[----:B------:R-:W-:Y:S01]  /*3d70*/  FMUL.FTZ R4, R13, c[0x0][0x2ec] ;  /* 0x0000bb000d047a20 */ /* 0x000fe20000410000 */
[----:B------:R-:W-:-:S02]  /*3d80*/  ISETP.GE.AND P0, PT, R3, R19, PT ;  /* 0x000000130300720c */ /* 0x000fc40003f06270 */
[----:B------:R-:W-:Y:S01]  /*3d90*/  IADD3 R3, R0, 0x30, RZ ;  /* 0x0000003000037810 */ /* 0x000fe20007ffe0ff */
[----:B------:R1:W-:Y:S01]  /*3da0*/  MUFU.TANH R12, R4 ;  /* 0x00000004000c7308 */ /* 0x0003e20000002400 */
[----:B-----5:R-:W-:Y:S01]  /*3db0*/  FSEL R176, R6, -INF , !P6 ;  /* 0xff80000006b07808 */ /* 0x020fe20007000000 */
[----:B------:R-:W-:Y:S01]  /*3dc0*/  FMUL.FTZ R6, R14, c[0x0][0x2ec] ;  /* 0x0000bb000e067a20 */ /* 0x000fe20000410000 */
[----:B------:R-:W-:Y:S02]  /*3dd0*/  FSEL R184, R69, -INF , !P4 ;  /* 0xff80000045b87808 */ /* 0x000fe40006000000 */
[----:B------:R-:W-:Y:S02]  /*3de0*/  FSEL R169, R7, -INF , !P2 ;  /* 0xff80000007a97808 */ /* 0x000fe40005000000 */
[C---:B------:R-:W-:Y:S01]  /*3df0*/  ISETP.GE.AND P4, PT, R3.reuse, R16, PT ;  /* 0x000000100300720c */ /* 0x040fe20003f86270 */
[----:B------:R-:W4:Y:S01]  /*3e00*/  MUFU.TANH R7, R6 ;  /* 0x0000000600077308 */ /* 0x000f220000002400 */
[----:B------:R-:W-:-:S02]  /*3e10*/  ISETP.GE.AND P2, PT, R3, R17, PT ;  /* 0x000000110300720c */ /* 0x000fc40003f46270 */
[C---:B------:R-:W-:Y:S02]  /*3e20*/  ISETP.GE.AND P6, PT, R3.reuse, R18, PT ;  /* 0x000000120300720c */ /* 0x040fe40003fc6270 */
[----:B------:R-:W-:Y:S02]  /*3e30*/  ISETP.GE.AND P5, PT, R3, R19, PT ;  /* 0x000000130300720c */ /* 0x000fe40003fa6270 */
[----:B------:R-:W-:Y:S01]  /*3e40*/  IADD3 R3, R0, 0x31, RZ ;  /* 0x0000003100037810 */ /* 0x000fe20007ffe0ff */
[----:B-1----:R-:W-:Y:S01]  /*3e50*/  FMUL.FTZ R4, R15, c[0x0][0x2ec] ;  /* 0x0000bb000f047a20 */ /* 0x002fe20000410000 */
[----:B--2---:R-:W-:Y:S02]  /*3e60*/  FSEL R177, R36, -INF , !P0 ;  /* 0xff80000024b17808 */ /* 0x004fe40004000000 */
[----:B------:R-:W-:Y:S01]  /*3e70*/  FSEL R197, R35, -INF , !P4 ;  /* 0xff80000023c57808 */ /* 0x000fe20006000000 */
[----:B------:R1:W-:Y:S01]  /*3e80*/  MUFU.TANH R6, R4 ;  /* 0x0000000400067308 */ /* 0x0003e20000002400 */
[----:B------:R-:W-:-:S02]  /*3e90*/  ISETP.GE.AND P3, PT, R3, R16, PT ;  /* 0x000000100300720c */ /* 0x000fc40003f66270 */
[C---:B------:R-:W-:Y:S02]  /*3ea0*/  ISETP.GE.AND P1, PT, R3.reuse, R17, PT ;  /* 0x000000110300720c */ /* 0x040fe40003f26270 */
[C---:B------:R-:W-:Y:S02]  /*3eb0*/  ISETP.GE.AND P0, PT, R3.reuse, R18, PT ;  /* 0x000000120300720c */ /* 0x040fe40003f06270 */
[----:B------:R-:W-:Y:S02]  /*3ec0*/  ISETP.GE.AND P4, PT, R3, R19, PT ;  /* 0x000000130300720c */ /* 0x000fe40003f86270 */
[----:B------:R-:W-:Y:S02]  /*3ed0*/  IADD3 R3, R0, 0x38, RZ ;  /* 0x0000003800037810 */ /* 0x000fe40007ffe0ff */
[----:B---3--:R-:W-:Y:S02]  /*3ee0*/  FSEL R203, R21, -INF , !P2 ;  /* 0xff80000015cb7808 */ /* 0x008fe40005000000 */
[----:B------:R-:W-:-:S02]  /*3ef0*/  FSEL R191, R28, -INF , !P6 ;  /* 0xff8000001cbf7808 */ /* 0x000fc40007000000 */
[----:B------:R-:W-:Y:S01]  /*3f00*/  FSEL R195, R30, -INF , !P5 ;  /* 0xff8000001ec37808 */ /* 0x000fe20006800000 */
[----:B-1----:R-:W-:Y:S01]  /*3f10*/  FMUL.FTZ R4, R10, c[0x0][0x2ec] ;  /* 0x0000bb000a047a20 */ /* 0x002fe20000410000 */
[----:B------:R-:W-:Y:S02]  /*3f20*/  FSEL R196, R33, -INF , !P3 ;  /* 0xff80000021c47808 */ /* 0x000fe40005800000 */
[C---:B------:R-:W-:Y:S02]  /*3f30*/  ISETP.GE.AND P2, PT, R3.reuse, R16, PT ;  /* 0x000000100300720c */ /* 0x040fe40003f46270 */
[C---:B------:R-:W-:Y:S01]  /*3f40*/  ISETP.GE.AND P6, PT, R3.reuse, R17, PT ;  /* 0x000000110300720c */ /* 0x040fe20003fc6270 */
[----:B------:R-:W1:Y:S01]  /*3f50*/  MUFU.TANH R4, R4 ;  /* 0x0000000400047308 */ /* 0x000e620000002400 */
[C---:B------:R-:W-:Y:S02]  /*3f60*/  ISETP.GE.AND P5, PT, R3.reuse, R18, PT ;  /* 0x000000120300720c */ /* 0x040fe40003fa6270 */
[----:B------:R-:W-:Y:S01]  /*3f70*/  ISETP.GE.AND P3, PT, R3, R19, PT ;  /* 0x000000130300720c */ /* 0x000fe20003f66270 */
[----:B------:R-:W-:Y:S01]  /*3f80*/  FMUL.FTZ R3, R11, c[0x0][0x2ec] ;  /* 0x0000bb000b037a20 */ /* 0x000fe20000410000 */
[----:B------:R-:W-:-:S02]  /*3f90*/  FSEL R190, R29, -INF , !P0 ;  /* 0xff8000001dbe7808 */ /* 0x000fc40004000000 */
[----:B------:R-:W-:Y:S02]  /*3fa0*/  ISETP.GE.AND P0, PT, R0, R17, PT ;  /* 0x000000110000720c */ /* 0x000fe40003f06270 */
[----:B------:R-:W-:Y:S01]  /*3fb0*/  FSEL R202, R55, -INF , !P1 ;  /* 0xff80000037ca7808 */ /* 0x000fe20004800000 */
[----:B------:R-:W2:Y:S01]  /*3fc0*/  MUFU.TANH R3, R3 ;  /* 0x0000000300037308 */ /* 0x000ea20000002400 */
[----:B------:R-:W-:Y:S02]  /*3fd0*/  FSEL R40, R152, -INF , !P0 ;  /* 0xff80000098287808 */ /* 0x000fe40004000000 */
[----:B------:R-:W-:Y:S02]  /*3fe0*/  PLOP3.LUT P0, PT, PT, PT, UP0, 0x80, 0x0 ;  /* 0x000000000000781c */ /* 0x000fe40003f0f008 */
[----:B------:R-:W-:Y:S02]  /*3ff0*/  FSEL R194, R31, -INF , !P4 ;  /* 0xff8000001fc27808 */ /* 0x000fe40006000000 */
[----:B------:R-:W-:-:S02]  /*4000*/  FSEL R199, R20, -INF , !P2 ;  /* 0xff80000014c77808 */ /* 0x000fc40005000000 */
[C---:B------:R-:W-:Y:S02]  /*4010*/  ISETP.GE.AND P1, PT, R0.reuse, R16, PT ;  /* 0x000000100000720c */ /* 0x040fe40003f26270 */
[C---:B------:R-:W-:Y:S02]  /*4020*/  ISETP.GE.AND P4, PT, R0.reuse, R18, PT ;  /* 0x000000120000720c */ /* 0x040fe40003f86270 */
[C---:B------:R-:W-:Y:S02]  /*4030*/  ISETP.GE.AND P2, PT, R0.reuse, R19, PT ;  /* 0x000000130000720c */ /* 0x040fe40003f46270 */
[----:B------:R-:W-:Y:S02]  /*4040*/  IADD3 R0, R0, 0x39, RZ ;  /* 0x0000003900007810 */ /* 0x000fe40007ffe0ff */
[----:B----4-:R-:W-:Y:S02]  /*4050*/  FSEL R200, R7, -INF , !P6 ;  /* 0xff80000007c87808 */ /* 0x010fe40007000000 */
[----:B------:R-:W-:-:S02]  /*4060*/  FSEL R189, R8, -INF , !P5 ;  /* 0xff80000008bd7808 */ /* 0x000fc40006800000 */
[----:B-1----:R-:W-:Y:S02]  /*4070*/  FSEL R192, R4, -INF , !P3 ;  /* 0xff80000004c07808 */ /* 0x002fe40005800000 */
[----:B------:R-:W-:Y:S02]  /*4080*/  FSEL R36, R153, -INF , !P1 ;  /* 0xff80000099247808 */ /* 0x000fe40004800000 */
        /* <DEDUP_REMOVED lines=9> */
[----:B--2---:R-:W-:Y:S01]  /*4120*/  FSEL R193, R3, -INF , !P1 ;  /* 0xff80000003c17808 */ /* 0x004fe20004800000 */
        /* <DEDUP_REMOVED lines=58> */
.L_x_524:
[----:B------:R-:W-:Y:S05]  /*44d0*/  BSYNC B0 ;  /* 0x0000000000007941 */ /* 0x000fea0003800000 */
.L_x_523:
[----:B------:R-:W0:Y:S02]  /*44e0*/  LDGDEPBAR ;  /* 0x00000000000079af */ /* 0x000e240000000000 */
.L_x_522:
[----:B------:R-:W-:Y:S02]  /*44f0*/  FMNMX.FTZ R0, R20, R60, !PT ;  /* 0x0000003c14007209 */ /* 0x000fe40007810000 */
[----:B------:R-:W-:Y:S02]  /*4500*/  FMNMX.FTZ R4, R36, R64, !PT ;  /* 0x0000004024047209 */ /* 0x000fe40007810000 */
[----:B------:R-:W-:Y:S02]  /*4510*/  FMNMX.FTZ R0, R61, R0, !PT ;  /* 0x000000003d007209 */ /* 0x000fe40007810000 */
[----:B------:R-:W-:Y:S02]  /*4520*/  FMNMX.FTZ R4, R66, R4, !PT ;  /* 0x0000000442047209 */ /* 0x000fe40007810000 */
[----:B------:R-:W-:Y:S02]  /*4530*/  FMNMX.FTZ R0, R32, R0, !PT ;  /* 0x0000000020007209 */ /* 0x000fe40007810000 */
[----:B------:R-:W-:-:S02]  /*4540*/  SHF.L.U32 R220, R5, 0x1, RZ ;  /* 0x0000000105dc7819 */ /* 0x000fc400000006ff */
        /* <DEDUP_REMOVED lines=27> */
[----:B-1----:R-:W1:Y:S01]  /*4700*/  SHFL.BFLY PT, R6, R102, 0x2, 0x1f ;  /* 0x0c401f0066067f89 */ /* 0x002e6200000e0000 */
        /* <DEDUP_REMOVED lines=14> */
[----:B------:R-:W-:Y:S01]  /*47f0*/  FMNMX.FTZ R0, R48, R0, !PT ;  /* 0x0000000030007209 */ /* 0x000fe20007810000 */
[----:B------:R-:W1:Y:S01]  /*4800*/  SHFL.BFLY PT, R6, R7, 0x2, 0x1f ;  /* 0x0c401f0007067f89 */ /* 0x000e6200000e0000 */
        /* <DEDUP_REMOVED lines=15> */
[----:B--2---:R-:W-:Y:S02]  /*4900*/  FMNMX.FTZ R102, R102, R8, !PT ;  /* 0x0000000866667209 */ /* 0x004fe40007810000 */
        /* <DEDUP_REMOVED lines=13> */
[----:B------:R-:W-:-:S04]  /*49e0*/  FFMA.FTZ R0, R60, c[0x0][0x23c], -R12 ;  /* 0x00008f003c007a23 */ /* 0x000fc8000001080c */
[----:B------:R-:W1:Y:S01]  /*49f0*/  SHFL.BFLY PT, R9, R6, 0x1, 0x1f ;  /* 0x0c201f0006097f89 */ /* 0x000e6200000e0000 */
[----:B------:R3:W4:Y:S01]  /*4a00*/  MUFU.EX2 R249, R0 ;  /* 0x0000000000f97308 */ /* 0x0007220000000800 */
[----:B--2---:R-:W-:Y:S01]  /*4a10*/  FMNMX.FTZ R3, R7, R8, !PT ;  /* 0x0000000807037209 */ /* 0x004fe20007810000 */
[----:B------:R-:W-:Y:S01]  /*4a20*/  FFMA.FTZ R7, R61, c[0x0][0x23c], -R12 ;  /* 0x00008f003d077a23 */ /* 0x000fe2000001080c */
[----:B------:R-:W2:Y:S02]  /*4a30*/  SHFL.BFLY PT, R8, R4, 0x2, 0x1f ;  /* 0x0c401f0004087f89 */ /* 0x000ea400000e0000 */
[----:B------:R-:W-:-:S03]  /*4a40*/  FSETP.NEU.FTZ.AND P1, PT, R3, -INF , PT ;  /* 0xff8000000300780b */ /* 0x000fc60003f3d000 */
[----:B------:R5:W-:Y:S01]  /*4a50*/  MUFU.EX2 R250, R7 ;  /* 0x0000000700fa7308 */ /* 0x000be20000000800 */
[----:B---3--:R-:W-:-:S05]  /*4a60*/  FMUL.FTZ R0, R3, c[0x0][0x23c] ;  /* 0x00008f0003007a20 */ /* 0x008fca0000410000 */
[----:B------:R-:W-:Y:S02]  /*4a70*/  FSEL R0, R0, RZ, P1 ;  /* 0x000000ff00007208 */ /* 0x000fe40000800000 */
[----:B-1----:R-:W-:-:S03]  /*4a80*/  FMNMX.FTZ R104, R6, R9, !PT ;  /* 0x0000000906687209 */ /* 0x002fc60007810000 */
[--C-:B------:R-:W-:Y:S01]  /*4a90*/  FFMA.FTZ R2, R63, c[0x0][0x23c], -R0.reuse ;  /* 0x00008f003f027a23 */ /* 0x100fe20000010800 */
[----:B------:R-:W-:Y:S01]  /*4aa0*/  FSETP.NEU.FTZ.AND P1, PT, R104, -INF , PT ;  /* 0xff8000006800780b */ /* 0x000fe20003f3d000 */
[----:B------:R-:W-:Y:S02]  /*4ab0*/  FFMA.FTZ R5, R62, c[0x0][0x23c], -R0 ;  /* 0x00008f003e057a23 */ /* 0x000fe40000010800 */
[----:B------:R1:W-:Y:S01]  /*4ac0*/  MUFU.EX2 R245, R2 ;  /* 0x0000000200f57308 */ /* 0x0003e20000000800 */
[----:B-----5:R-:W-:Y:S01]  /*4ad0*/  FFMA.FTZ R7, R32, c[0x0][0x23c], -R12 ;  /* 0x00008f0020077a23 */ /* 0x020fe2000001080c */
[----:B--2---:R-:W-:Y:S01]  /*4ae0*/  FMNMX.FTZ R4, R4, R8, !PT ;  /* 0x0000000804047209 */ /* 0x004fe20007810000 */
[----:B------:R-:W-:-:S04]  /*4af0*/  FFMA.FTZ R14, R176, c[0x0][0x23c], -R0 ;  /* 0x00008f00b00e7a23 */ /* 0x000fc80000010800 */
[----:B------:R-:W2:Y:S01]  /*4b00*/  SHFL.BFLY PT, R6, R4, 0x1, 0x1f ;  /* 0x0c201f0004067f89 */ /* 0x000ea200000e0000 */
[----:B------:R3:W-:Y:S01]  /*4b10*/  MUFU.EX2 R246, R5 ;  /* 0x0000000500f67308 */ /* 0x0007e20000000800 */
[----:B-1----:R-:W-:-:S07]  /*4b20*/  FMUL.FTZ R2, R104, c[0x0][0x23c] ;  /* 0x00008f0068027a20 */ /* 0x002fce0000410000 */
[----:B------:R1:W5:Y:S01]  /*4b30*/  MUFU.EX2 R251, R7 ;  /* 0x0000000700fb7308 */ /* 0x0003620000000800 */
[----:B------:R-:W-:Y:S01]  /*4b40*/  FSEL R2, R2, RZ, P1 ;  /* 0x000000ff02027208 */ /* 0x000fe20000800000 */
[----:B---3--:R-:W-:-:S06]  /*4b50*/  FFMA.FTZ R5, R34, c[0x0][0x23c], -R0 ;  /* 0x00008f0022057a23 */ /* 0x008fcc0000010800 */
[----:B------:R3:W-:Y:S01]  /*4b60*/  MUFU.EX2 R206, R14 ;  /* 0x0000000e00ce7308 */ /* 0x0007e20000000800 */
[----:B------:R-:W-:Y:S01]  /*4b70*/  LDSM.16.MT88.4 R32, [R222+0xa000] ;  /* 0x00a00000de20783b */ /* 0x000fe20000004200 */
[----:B------:R-:W-:Y:S01]  /*4b80*/  FFMA.FTZ R9, R66, c[0x0][0x23c], -R2 ;  /* 0x00008f0042097a23 */ /* 0x000fe20000010802 */
[----:B--2---:R-:W-:Y:S01]  /*4b90*/  FMNMX.FTZ R103, R4, R6, !PT ;  /* 0x0000000604677209 */ /* 0x004fe20007810000 */
[----:B-1----:R-:W-:-:S04]  /*4ba0*/  FFMA.FTZ R7, R21, c[0x0][0x23c], -R0 ;  /* 0x00008f0015077a23 */ /* 0x002fc80000010800 */
[----:B------:R1:W2:Y:S01]  /*4bb0*/  MUFU.EX2 R247, R5 ;  /* 0x0000000500f77308 */ /* 0x0002a20000000800 */
[----:B------:R-:W2:Y:S01]  /*4bc0*/  LDSM.16.MT88.4 R20, [R222+0x9000] ;  /* 0x00900000de14783b */ /* 0x000ea20000004200 */
[C---:B------:R-:W-:Y:S01]  /*4bd0*/  FSETP.NEU.FTZ.AND P1, PT, R103.reuse, -INF , PT ;  /* 0xff8000006700780b */ /* 0x040fe20003f3d000 */
[----:B------:R-:W-:Y:S01]  /*4be0*/  FMUL.FTZ R8, R103, c[0x0][0x23c] ;  /* 0x00008f0067087a20 */ /* 0x000fe20000410000 */
[----:B----4-:R-:W-:Y:S02]  /*4bf0*/  F2FP.PACK_AB R4, R249, R252 ;  /* 0x000000fcf904723e */ /* 0x010fe400000000ff */
[----:B-----5:R-:W-:Y:S02]  /*4c00*/  F2FP.PACK_AB R6, R251, R250 ;  /* 0x000000fafb06723e */ /* 0x020fe400000000ff */
[----:B------:R2:W-:Y:S01]  /*4c10*/  MUFU.EX2 R248, R7 ;  /* 0x0000000700f87308 */ /* 0x0005e20000000800 */
[----:B------:R-:W-:Y:S01]  /*4c20*/  FSEL R13, R8, RZ, P1 ;  /* 0x000000ff080d7208 */ /* 0x000fe20000800000 */
[----:B------:R-:W-:-:S02]  /*4c30*/  FFMA.FTZ R8, R65, c[0x0][0x23c], -R2 ;  /* 0x00008f0041087a23 */ /* 0x000fc40000010802 */
[----:B---3--:R-:W-:Y:S02]  /*4c40*/  FFMA.FTZ R14, R177, c[0x0][0x23c], -R0 ;  /* 0x00008f00b10e7a23 */ /* 0x008fe40000010800 */
[----:B-1----:R-:W-:Y:S02]  /*4c50*/  FFMA.FTZ R5, R36, c[0x0][0x23c], -R2 ;  /* 0x00008f0024057a23 */ /* 0x002fe40000010802 */
[----:B------:R1:W-:Y:S01]  /*4c60*/  MUFU.EX2 R244, R8 ;  /* 0x0000000800f47308 */ /* 0x0003e20000000800 */
[----:B------:R-:W3:Y:S01]  /*4c70*/  LDSM.16.MT88.4 R36, [R220+0xb000] ;  /* 0x00b00000dc24783b */ /* 0x000ee20000004200 */
[----:B--2---:R-:W-:-:S06]  /*4c80*/  F2FP.PACK_AB R7, R247, R245 ;  /* 0x000000f5f707723e */ /* 0x004fcc00000000ff */
[----:B------:R2:W-:Y:S01]  /*4c90*/  MUFU.EX2 R242, R5 ;  /* 0x0000000500f27308 */ /* 0x0005e20000000800 */
[----:B-1----:R-:W-:-:S07]  /*4ca0*/  FFMA.FTZ R8, R40, c[0x0][0x23c], -R13 ;  /* 0x00008f0028087a23 */ /* 0x002fce000001080d */
[----:B------:R-:W1:Y:S01]  /*4cb0*/  MUFU.EX2 R243, R9 ;  /* 0x0000000900f37308 */ /* 0x000e620000000800 */
[----:B--2---:R-:W-:-:S07]  /*4cc0*/  FFMA.FTZ R5, R64, c[0x0][0x23c], -R2 ;  /* 0x00008f0040057a23 */ /* 0x004fce0000010802 */
[----:B------:R2:W-:Y:S08]  /*4cd0*/  MUFU.EX2 R234, R8 ;  /* 0x0000000800ea7308 */ /* 0x0005f00000000800 */
[----:B------:R4:W-:Y:S01]  /*4ce0*/  MUFU.EX2 R237, R5 ;  /* 0x0000000500ed7308 */ /* 0x0009e20000000800 */
[----:B-1----:R-:W-:Y:S01]  /*4cf0*/  F2FP.PACK_AB R10, R244, R243 ;  /* 0x000000f3f40a723e */ /* 0x002fe200000000ff */
[----:B--2---:R-:W-:-:S06]  /*4d00*/  FFMA.FTZ R8, R67, c[0x0][0x23c], -R13 ;  /* 0x00008f0043087a23 */ /* 0x004fcc000001080d */
[----:B------:R1:W-:Y:S01]  /*4d10*/  MUFU.EX2 R207, R14 ;  /* 0x0000000e00cf7308 */ /* 0x0003e20000000800 */
[----:B----4-:R-:W-:-:S07]  /*4d20*/  F2FP.PACK_AB R5, R246, R248 ;  /* 0x000000f8f605723e */ /* 0x010fce00000000ff */
[----:B------:R2:W4:Y:S01]  /*4d30*/  MUFU.EX2 R233, R8 ;  /* 0x0000000800e97308 */ /* 0x0005220000000800 */
[----:B------:R-:W-:Y:S01]  /*4d40*/  HMMA.16816.F32 R124, R4, R28, RZ ;  /* 0x0000001c047c723c */ /* 0x000fe200000018ff */
[----:B-1----:R-:W-:-:S06]  /*4d50*/  FFMA.FTZ R14, R185, c[0x0][0x23c], -R2 ;  /* 0x00008f00b90e7a23 */ /* 0x002fcc0000010802 */
[----:B------:R1:W-:Y:S01]  /*4d60*/  MUFU.EX2 R205, R14 ;  /* 0x0000000e00cd7308 */ /* 0x0003e20000000800 */
[----:B------:R-:W-:Y:S01]  /*4d70*/  HMMA.16816.F32 R120, R4, R20, RZ ;  /* 0x000000140478723c */ /* 0x000fe200000018ff */
[----:B--2---:R-:W-:Y:S01]  /*4d80*/  FFMA.FTZ R8, R68, c[0x0][0x23c], -R13 ;  /* 0x00008f0044087a23 */ /* 0x004fe2000001080d */
[----:B----4-:R-:W-:-:S05]  /*4d90*/  F2FP.PACK_AB R9, R233, R234 ;  /* 0x000000eae909723e */ /* 0x010fca00000000ff */
[----:B------:R2:W-:Y:S01]  /*4da0*/  MUFU.EX2 R236, R8 ;  /* 0x0000000800ec7308 */ /* 0x0005e20000000800 */
[----:B------:R-:W-:Y:S01]  /*4db0*/  HMMA.16816.F32 R116, R4, R24, RZ ;  /* 0x000000180474723c */ /* 0x000fe200000018ff */
[----:B-1----:R-:W-:-:S07]  /*4dc0*/  FFMA.FTZ R14, R181, c[0x0][0x23c], -R2 ;  /* 0x00008f00b50e7a23 */ /* 0x002fce0000010802 */
[----:B------:R-:W-:Y:S01]  /*4dd0*/  HMMA.16816.F32 R112, R4, R32, RZ ;  /* 0x000000200470723c */ /* 0x000fe200000018ff */
[----:B------:R1:W-:Y:S01]  /*4de0*/  MUFU.EX2 R204, R14 ;  /* 0x0000000e00cc7308 */ /* 0x0003e20000000800 */
[----:B--2---:R-:W-:-:S06]  /*4df0*/  FFMA.FTZ R8, R48, c[0x0][0x23c], -R13 ;  /* 0x00008f0030087a23 */ /* 0x004fcc000001080d */
[C---:B---3--:R-:W-:Y:S01]  /*4e00*/  HMMA.16816.F32 R108, R4.reuse, R36, RZ ;  /* 0x00000024046c723c */ /* 0x048fe200000018ff */
[----:B------:R2:W3:Y:S07]  /*4e10*/  MUFU.EX2 R241, R8 ;  /* 0x0000000800f17308 */ /* 0x0004ee0000000800 */
[----:B------:R-:W-:Y:S01]  /*4e20*/  HMMA.16816.F32 R96, R4, R44, RZ ;  /* 0x0000002c0460723c */ /* 0x000fe200000018ff */
[----:B-1----:R-:W-:-:S04]  /*4e30*/  FFMA.FTZ R14, R182, c[0x0][0x23c], -R2 ;  /* 0x00008f00b60e7a23 */ /* 0x002fc80000010802 */
[----:B------:R1:W-:Y:S03]  /*4e40*/  MUFU.EX2 R185, R14 ;  /* 0x0000000e00b97308 */ /* 0x0003e60000000800 */
[----:B------:R-:W-:Y:S01]  /*4e50*/  HMMA.16816.F32 R92, R4, R30, RZ ;  /* 0x0000001e045c723c */ /* 0x000fe200000018ff */
[----:B--2---:R-:W-:Y:S02]  /*4e60*/  F2FP.PACK_AB R8, R237, R242 ;  /* 0x000000f2ed08723e */ /* 0x004fe400000000ff */
[----:B---3--:R-:W-:-:S05]  /*4e70*/  F2FP.PACK_AB R11, R241, R236 ;  /* 0x000000ecf10b723e */ /* 0x008fca00000000ff */
[----:B------:R-:W-:Y:S01]  /*4e80*/  HMMA.16816.F32 R88, R4, R22, RZ ;  /* 0x000000160458723c */ /* 0x000fe200000018ff */
[----:B-1----:R-:W-:-:S07]  /*4e90*/  FFMA.FTZ R14, R180, c[0x0][0x23c], -R2 ;  /* 0x00008f00b40e7a23 */ /* 0x002fce0000010802 */
[C---:B------:R-:W-:Y:S01]  /*4ea0*/  HMMA.16816.F32 R84, R4.reuse, R26, RZ ;  /* 0x0000001a0454723c */ /* 0x040fe200000018ff */
[----:B------:R1:W-:Y:S07]  /*4eb0*/  MUFU.EX2 R182, R14 ;  /* 0x0000000e00b67308 */ /* 0x0003ee0000000800 */
[C---:B------:R-:W-:Y:S08]  /*4ec0*/  HMMA.16816.F32 R80, R4.reuse, R34, RZ ;  /* 0x000000220450723c */ /* 0x040ff000000018ff */
[----:B------:R-:W-:Y:S01]  /*4ed0*/  HMMA.16816.F32 R76, R4, R38, RZ ;  /* 0x00000026044c723c */ /* 0x000fe200000018ff */
[----:B-1----:R-:W-:-:S04]  /*4ee0*/  FFMA.FTZ R14, R187, c[0x0][0x23c], -R13 ;  /* 0x00008f00bb0e7a23 */ /* 0x002fc8000001080d */
[----:B------:R1:W-:Y:S03]  /*4ef0*/  MUFU.EX2 R181, R14 ;  /* 0x0000000e00b57308 */ /* 0x0003e60000000800 */
[----:B------:R-:W-:Y:S07]  /*4f00*/  HMMA.16816.F32 R68, R4, R46, RZ ;  /* 0x0000002e0444723c */ /* 0x000fee00000018ff */
[----:B------:R-:W-:Y:S01]  /*4f10*/  FFMA.FTZ R4, R56, c[0x0][0x23c], -R12 ;  /* 0x00008f0038047a23 */ /* 0x000fe2000001080c */
[----:B------:R-:W-:Y:S03]  /*4f20*/  HMMA.16816.F32 R72, R8, R28, RZ ;  /* 0x0000001c0848723c */ /* 0x000fe600000018ff */
[----:B------:R2:W-:Y:S01]  /*4f30*/  MUFU.EX2 R235, R4 ;  /* 0x0000000400eb7308 */ /* 0x0005e20000000800 */
[----:B-1----:R-:W-:-:S04]  /*4f40*/  FFMA.FTZ R14, R186, c[0x0][0x23c], -R13 ;  /* 0x00008f00ba0e7a23 */ /* 0x002fc8000001080d */
[C---:B------:R-:W-:Y:S01]  /*4f50*/  HMMA.16816.F32 R140, R8.reuse, R30, RZ ;  /* 0x0000001e088c723c */ /* 0x040fe200000018ff */
[----:B------:R-:W-:Y:S02]  /*4f60*/  LDSM.16.MT88.4 R28, [R220+0x9400] ;  /* 0x00940000dc1c783b */ /* 0x000fe40000004200 */
[----:B------:R1:W-:Y:S05]  /*4f70*/  MUFU.EX2 R180, R14 ;  /* 0x0000000e00b47308 */ /* 0x0003ea0000000800 */
[----:B------:R-:W-:Y:S01]  /*4f80*/  HMMA.16816.F32 R64, R8, R20, RZ ;  /* 0x000000140840723c */ /* 0x000fe200000018ff */
[----:B--2---:R-:W-:-:S04]  /*4f90*/  FFMA.FTZ R4, R52, c[0x0][0x23c], -R12 ;  /* 0x00008f0034047a23 */ /* 0x004fc8000001080c */
[----:B------:R2:W-:Y:S03]  /*4fa0*/  MUFU.EX2 R240, R4 ;  /* 0x0000000400f07308 */ /* 0x0005e60000000800 */
[----:B------:R-:W-:Y:S01]  /*4fb0*/  HMMA.16816.F32 R132, R8, R22, RZ ;  /* 0x000000160884723c */ /* 0x000fe200000018ff */
[----:B------:R-:W3:Y:S01]  /*4fc0*/  LDSM.16.MT88.4 R20, [R220+0xa400] ;  /* 0x00a40000dc14783b */ /* 0x000ee20000004200 */
[----:B-1----:R-:W-:-:S06]  /*4fd0*/  FFMA.FTZ R14, R184, c[0x0][0x23c], -R13 ;  /* 0x00008f00b80e7a23 */ /* 0x002fcc000001080d */
[----:B------:R-:W-:Y:S01]  /*4fe0*/  HMMA.16816.F32 R60, R8, R24, RZ ;  /* 0x00000018083c723c */ /* 0x000fe200000018ff */
[----:B--2---:R-:W-:-:S07]  /*4ff0*/  FFMA.FTZ R4, R49, c[0x0][0x23c], -R12 ;  /* 0x00008f0031047a23 */ /* 0x004fce000001080c */
[C---:B------:R-:W-:Y:S01]  /*5000*/  HMMA.16816.F32 R128, R8.reuse, R26, RZ ;  /* 0x0000001a0880723c */ /* 0x040fe200000018ff */
[----:B------:R-:W-:Y:S01]  /*5010*/  LDSM.16.MT88.4 R24, [R222+0x9400] ;  /* 0x00940000de18783b */ /* 0x000fe20000004200 */
[----:B------:R1:W-:Y:S06]  /*5020*/  MUFU.EX2 R239, R4 ;  /* 0x0000000400ef7308 */ /* 0x0003ec0000000800 */
[C---:B------:R-:W-:Y:S08]  /*5030*/  HMMA.16816.F32 R144, R8.reuse, R34, RZ ;  /* 0x000000220890723c */ /* 0x040ff000000018ff */
[----:B------:R-:W-:Y:S01]  /*5040*/  HMMA.16816.F32 R148, R8, R38, RZ ;  /* 0x000000260894723c */ /* 0x000fe200000018ff */
[----:B-1----:R-:W-:-:S04]  /*5050*/  FFMA.FTZ R4, R41, c[0x0][0x23c], -R12 ;  /* 0x00008f0029047a23 */ /* 0x002fc8000001080c */
[----:B------:R1:W2:Y:S03]  /*5060*/  MUFU.EX2 R238, R4 ;  /* 0x0000000400ee7308 */ /* 0x0002a60000000800 */
[C---:B------:R-:W-:Y:S08]  /*5070*/  HMMA.16816.F32 R48, R8.reuse, R44, RZ ;  /* 0x0000002c0830723c */ /* 0x040ff000000018ff */
[----:B------:R-:W-:Y:S01]  /*5080*/  HMMA.16816.F32 R152, R8, R46, RZ ;  /* 0x0000002e0898723c */ /* 0x000fe200000018ff */
[----:B-1----:R-:W-:Y:S01]  /*5090*/  FFMA.FTZ R4, R57, c[0x0][0x23c], -R0 ;  /* 0x00008f0039047a23 */ /* 0x002fe20000010800 */
[----:B--2---:R-:W-:-:S06]  /*50a0*/  F2FP.PACK_AB R6, R238, R239 ;  /* 0x000000efee06723e */ /* 0x004fcc00000000ff */
[----:B------:R-:W-:Y:S01]  /*50b0*/  HMMA.16816.F32 R56, R8, R32, RZ ;  /* 0x000000200838723c */ /* 0x000fe200000018ff */
[----:B------:R-:W-:Y:S01]  /*50c0*/  LDSM.16.MT88.4 R32, [R222+0xa400] ;  /* 0x00a40000de20783b */ /* 0x000fe20000004200 */
[----:B------:R1:W-:Y:S02]  /*50d0*/  MUFU.EX2 R229, R4 ;  /* 0x0000000400e57308 */ /* 0x0003e40000000800 */
[----:B-1----:R-:W-:-:S06]  /*50e0*/  FFMA.FTZ R4, R100, c[0x0][0x23c], -R0 ;  /* 0x00008f0064047a23 */ /* 0x002fcc0000010800 */
[----:B------:R1:W2:Y:S02]  /*50f0*/  MUFU.EX2 R232, R4 ;  /* 0x0000000400e87308 */ /* 0x0002a40000000800 */
[----:B-1----:R-:W-:Y:S01]  /*5100*/  FFMA.FTZ R4, R53, c[0x0][0x23c], -R0 ;  /* 0x00008f0035047a23 */ /* 0x002fe20000010800 */
[----:B--2---:R-:W-:Y:S01]  /*5110*/  F2FP.PACK_AB R5, R232, R229 ;  /* 0x000000e5e805723e */ /* 0x004fe200000000ff */
[----:B------:R-:W-:Y:S01]  /*5120*/  HMMA.16816.F32 R52, R8, R36, RZ ;  /* 0x000000240834723c */ /* 0x000fe200000018ff */
[----:B------:R-:W1:Y:S03]  /*5130*/  LDSM.16.MT88.4 R36, [R220+0xb400] ;  /* 0x00b40000dc24783b */ /* 0x000e660000004200 */
[----:B------:R2:W-:Y:S03]  /*5140*/  MUFU.EX2 R231, R4 ;  /* 0x0000000400e77308 */ /* 0x0005e60000000800 */
[----:B------:R-:W-:-:S05]  /*5150*/  FFMA.FTZ R8, R106, c[0x0][0x23c], -R2 ;  /* 0x00008f006a087a23 */ /* 0x000fca0000010802 */
[----:B------:R4:W-:Y:S01]  /*5160*/  MUFU.EX2 R219, R8 ;  /* 0x0000000800db7308 */ /* 0x0009e20000000800 */
[----:B--2---:R-:W-:Y:S02]  /*5170*/  FFMA.FTZ R4, R42, c[0x0][0x23c], -R0 ;  /* 0x00008f002a047a23 */ /* 0x004fe40000010800 */
[----:B------:R-:W2:Y:S05]  /*5180*/  LDSM.16.MT88.4 R40, [R222+0xb400] ;  /* 0x00b40000de28783b */ /* 0x000eaa0000004200 */
[----:B------:R5:W3:Y:S01]  /*5190*/  MUFU.EX2 R230, R4 ;  /* 0x0000000400e67308 */ /* 0x000ae20000000800 */
[----:B----4-:R-:W-:-:S07]  /*51a0*/  FFMA.FTZ R8, R101, c[0x0][0x23c], -R2 ;  /* 0x00008f0065087a23 */ /* 0x010fce0000010802 */
[----:B------:R4:W-:Y:S01]  /*51b0*/  MUFU.EX2 R218, R8 ;  /* 0x0000000800da7308 */ /* 0x0009e20000000800 */
[----:B-----5:R-:W-:Y:S01]  /*51c0*/  FFMA.FTZ R4, R107, c[0x0][0x23c], -R2 ;  /* 0x00008f006b047a23 */ /* 0x020fe20000010802 */
[----:B---3--:R-:W-:-:S06]  /*51d0*/  F2FP.PACK_AB R7, R230, R231 ;  /* 0x000000e7e607723e */ /* 0x008fcc00000000ff */
[----:B------:R3:W-:Y:S01]  /*51e0*/  MUFU.EX2 R107, R14 ;  /* 0x0000000e006b7308 */ /* 0x0007e20000000800 */
[----:B----4-:R-:W-:-:S07]  /*51f0*/  FFMA.FTZ R8, R139, c[0x0][0x23c], -R13 ;  /* 0x00008f008b087a23 */ /* 0x010fce000001080d */
[----:B------:R4:W-:Y:S08]  /*5200*/  MUFU.EX2 R228, R4 ;  /* 0x0000000400e47308 */ /* 0x0009f00000000800 */
[----:B------:R5:W-:Y:S01]  /*5210*/  MUFU.EX2 R216, R8 ;  /* 0x0000000800d87308 */ /* 0x000be20000000800 */
[----:B---3--:R-:W-:Y:S02]  /*5220*/  FFMA.FTZ R14, R183, c[0x0][0x23c], -R13 ;  /* 0x00008f00b70e7a23 */ /* 0x008fe4000001080d */
[----:B----4-:R-:W-:-:S05]  /*5230*/  FFMA.FTZ R4, R136, c[0x0][0x23c], -R2 ;  /* 0x00008f0088047a23 */ /* 0x010fca0000010802 */
[----:B------:R-:W-:Y:S01]  /*5240*/  MUFU.EX2 R106, R14 ;  /* 0x0000000e006a7308 */ /* 0x000fe20000000800 */
[----:B-----5:R-:W-:-:S07]  /*5250*/  FFMA.FTZ R8, R138, c[0x0][0x23c], -R13 ;  /* 0x00008f008a087a23 */ /* 0x020fce000001080d */
[----:B------:R3:W4:Y:S08]  /*5260*/  MUFU.EX2 R227, R4 ;  /* 0x0000000400e37308 */ /* 0x0007300000000800 */
[----:B------:R5:W1:Y:S01]  /*5270*/  MUFU.EX2 R217, R8 ;  /* 0x0000000800d97308 */ /* 0x000a620000000800 */
[----:B---3--:R-:W-:-:S07]  /*5280*/  F2FP.PACK_AB R4, R240, R235 ;  /* 0x000000ebf004723e */ /* 0x008fce00000000ff */
[----:B------:R-:W-:Y:S01]  /*5290*/  HMMA.16816.F32 R156, R4, R20, R116 ;  /* 0x00000014049c723c */ /* 0x000fe20000001874 */
[----:B-----5:R-:W-:-:S04]  /*52a0*/  FFMA.FTZ R8, R137, c[0x0][0x23c], -R13 ;  /* 0x00008f0089087a23 */ /* 0x020fc8000001080d */
[----:B------:R3:W-:Y:S03]  /*52b0*/  MUFU.EX2 R215, R8 ;  /* 0x0000000800d77308 */ /* 0x0007e60000000800 */
[C---:B-1----:R-:W-:Y:S08]  /*52c0*/  HMMA.16816.F32 R116, R4.reuse, R36, R108 ;  /* 0x000000240474723c */ /* 0x042ff0000000186c */
[----:B------:R-:W-:Y:S01]  /*52d0*/  HMMA.16816.F32 R160, R4, R24, R120 ;  /* 0x0000001804a0723c */ /* 0x000fe20000001878 */
[----:B---3--:R-:W-:-:S07]  /*52e0*/  FFMA.FTZ R8, R105, c[0x0][0x23c], -R13 ;  /* 0x00008f0069087a23 */ /* 0x008fce000001080d */
[C---:B--2---:R-:W-:Y:S01]  /*52f0*/  HMMA.16816.F32 R108, R4.reuse, R40, R96 ;  /* 0x00000028046c723c */ /* 0x044fe20000001860 */
[----:B------:R1:W2:Y:S07]  /*5300*/  MUFU.EX2 R214, R8 ;  /* 0x0000000800d67308 */ /* 0x0002ae0000000800 */
[C---:B------:R-:W-:Y:S08]  /*5310*/  HMMA.16816.F32 R164, R4.reuse, R28, R124 ;  /* 0x0000001c04a4723c */ /* 0x040ff0000000187c */
        /* <DEDUP_REMOVED lines=9> */
[----:B------:R-:W-:Y:S01]  /*53b0*/  HMMA.16816.F32 R88, R4, R38, R76 ;  /* 0x000000260458723c */ /* 0x000fe2000000184c */
[----:B-1----:R-:W-:-:S04]  /*53c0*/  FFMA.FTZ R8, R169, c[0x0][0x23c], -R12 ;  /* 0x00008f00a9087a23 */ /* 0x002fc8000001080c */
[----:B------:R1:W-:Y:S03]  /*53d0*/  MUFU.EX2 R211, R8 ;  /* 0x0000000800d37308 */ /* 0x0003e60000000800 */
[----:B------:R-:W-:Y:S07]  /*53e0*/  HMMA.16816.F32 R84, R4, R42, R68 ;  /* 0x0000002a0454723c */ /* 0x000fee0000001844 */
[----:B----4-:R-:W-:-:S02]  /*53f0*/  F2FP.PACK_AB R4, R227, R228 ;  /* 0x000000e4e304723e */ /* 0x010fc400000000ff */
[----:B------:R-:W-:Y:S02]  /*5400*/  F2FP.PACK_AB R5, R217, R216 ;  /* 0x000000d8d905723e */ /* 0x000fe400000000ff */
[----:B------:R-:W-:Y:S01]  /*5410*/  F2FP.PACK_AB R6, R218, R219 ;  /* 0x000000dbda06723e */ /* 0x000fe200000000ff */
[----:B-1----:R-:W-:Y:S01]  /*5420*/  FFMA.FTZ R8, R168, c[0x0][0x23c], -R12 ;  /* 0x00008f00a8087a23 */ /* 0x002fe2000001080c */
[----:B--2---:R-:W-:-:S03]  /*5430*/  F2FP.PACK_AB R7, R214, R215 ;  /* 0x000000d7d607723e */ /* 0x004fc600000000ff */
[----:B------:R1:W-:Y:S04]  /*5440*/  MUFU.EX2 R210, R8 ;  /* 0x0000000800d27308 */ /* 0x0003e80000000800 */
        /* <DEDUP_REMOVED lines=8> */
[----:B------:R1:W2:Y:S07]  /*54d0*/  MUFU.EX2 R208, R8 ;  /* 0x0000000800d07308 */ /* 0x0002ae0000000800 */
[C---:B------:R-:W-:Y:S08]  /*54e0*/  HMMA.16816.F32 R64, R4.reuse, R36, R52 ;  /* 0x000000240440723c */ /* 0x040ff00000001834 */
[C---:B------:R-:W-:Y:S01]  /*54f0*/  HMMA.16816.F32 R48, R4.reuse, R22, R128 ;  /* 0x000000160430723c */ /* 0x040fe20000001880 */
[----:B------:R-:W4:Y:S04]  /*5500*/  LDSM.16.MT88.4 R20, [R220+0x9800] ;  /* 0x00980000dc14783b */ /* 0x000f280000004200 */
[----:B-1----:R-:W1:Y:S03]  /*5510*/  LDSM.16.MT88.4 R8, [R222+0x9800] ;  /* 0x00980000de08783b */ /* 0x002e660000004200 */
[C---:B------:R-:W-:Y:S01]  /*5520*/  HMMA.16816.F32 R56, R4.reuse, R38, R148 ;  /* 0x000000260438723c */ /* 0x040fe20000001894 */
[----:B------:R-:W5:Y:S07]  /*5530*/  LDSM.16.MT88.4 R36, [R222+0xb800] ;  /* 0x00b80000de24783b */ /* 0x000f6e0000004200 */
[C---:B------:R-:W-:Y:S01]  /*5540*/  HMMA.16816.F32 R60, R4.reuse, R30, R140 ;  /* 0x0000001e043c723c */ /* 0x040fe2000000188c */
[----:B------:R-:W-:Y:S04]  /*5550*/  LDSM.16.MT88.4 R28, [R222+0xa800] ;  /* 0x00a80000de1c783b */ /* 0x000fe80000004200 */
[----:B------:R-:W-:Y:S03]  /*5560*/  LDSM.16.MT88.4 R140, [R222+0x9c00] ;  /* 0x009c0000de8c783b */ /* 0x000fe60000004200 */
[C---:B------:R-:W-:Y:S01]  /*5570*/  HMMA.16816.F32 R52, R4.reuse, R26, R132 ;  /* 0x0000001a0434723c */ /* 0x040fe20000001884 */
[----:B------:R-:W1:Y:S07]  /*5580*/  LDSM.16.MT88.4 R24, [R220+0xa800] ;  /* 0x00a80000dc18783b */ /* 0x000e6e0000004200 */
[C---:B------:R-:W-:Y:S01]  /*5590*/  HMMA.16816.F32 R44, R4.reuse, R34, R144 ;  /* 0x00000022042c723c */ /* 0x040fe20000001890 */
[----:B------:R-:W5:Y:S07]  /*55a0*/  LDSM.16.MT88.4 R32, [R220+0xb800] ;  /* 0x00b80000dc20783b */ /* 0x000f6e0000004200 */
[----:B------:R-:W-:Y:S07]  /*55b0*/  HMMA.16816.F32 R40, R4, R42, R152 ;  /* 0x0000002a0428723c */ /* 0x000fee0000001898 */
[----:B---3--:R-:W-:-:S02]  /*55c0*/  F2FP.PACK_AB R4, R212, R213 ;  /* 0x000000d5d404723e */ /* 0x008fc400000000ff */
[----:B--2---:R-:W-:Y:S02]  /*55d0*/  F2FP.PACK_AB R5, R208, R209 ;  /* 0x000000d1d005723e */ /* 0x004fe400000000ff */
[----:B------:R-:W-:Y:S02]  /*55e0*/  F2FP.PACK_AB R6, R210, R211 ;  /* 0x000000d3d206723e */ /* 0x000fe400000000ff */
[----:B------:R-:W-:-:S07]  /*55f0*/  F2FP.PACK_AB R7, R207, R206 ;  /* 0x000000cecf07723e */ /* 0x000fce00000000ff */
[C---:B----4-:R-:W-:Y:S08]  /*5600*/  HMMA.16816.F32 R112, R4.reuse, R20, R164 ;  /* 0x000000140470723c */ /* 0x050ff000000018a4 */
[C---:B-1----:R-:W-:Y:S08]  /*5610*/  HMMA.16816.F32 R132, R4.reuse, R8, R160 ;  /* 0x000000080484723c */ /* 0x042ff000000018a0 */
[C---:B-----5:R-:W-:Y:S08]  /*5620*/  HMMA.16816.F32 R176, R4.reuse, R36, R108 ;  /* 0x0000002404b0723c */ /* 0x060ff0000000186c */
[C---:B------:R-:W-:Y:S01]  /*5630*/  HMMA.16816.F32 R148, R4.reuse, R24, R156 ;  /* 0x000000180494723c */ /* 0x040fe2000000189c */
        /* <DEDUP_REMOVED lines=15> */
[----:B------:R-:W-:Y:S01]  /*5730*/  FFMA.FTZ R8, R191, c[0x0][0x23c], -R12 ;  /* 0x00008f00bf087a23 */ /* 0x000fe2000001080c */
[----:B------:R-:W-:Y:S01]  /*5740*/  HMMA.16816.F32 R48, R4, R26, R48 ;  /* 0x0000001a0430723c */ /* 0x000fe20000001830 */
[----:B------:R-:W-:Y:S02]  /*5750*/  FADD.FTZ R9, R248, R246 ;  /* 0x000000f6f8097221 */ /* 0x000fe40000010000 */
[----:B------:R2:W-:Y:S02]  /*5760*/  MUFU.EX2 R105, R8 ;  /* 0x0000000800697308 */ /* 0x0005e40000000800 */
[----:B------:R-:W-:-:S03]  /*5770*/  FADD.FTZ R9, R245, R9 ;  /* 0x00000009f5097221 */ /* 0x000fc60000010000 */
        /* <DEDUP_REMOVED lines=17> */
[----:B------:R-:W-:Y:S01]  /*5890*/  LDSM.16.MT88.4 R172, [R222+0xac00] ;  /* 0x00ac0000deac783b */ /* 0x000fe20000004200 */
[----:B--2---:R-:W-:-:S06]  /*58a0*/  FFMA.FTZ R8, R195, c[0x0][0x23c], -R0 ;  /* 0x00008f00c3087a23 */ /* 0x004fcc0000010800 */
[----:B------:R-:W-:Y:S01]  /*58b0*/  HMMA.16816.F32 R40, R4, R38, R40 ;  /* 0x000000260428723c */ /* 0x000fe20000001828 */
[----:B------:R-:W2:Y:S01]  /*58c0*/  LDSM.16.MT88.4 R4, [R222+0xbc00] ;  /* 0x00bc0000de04783b */ /* 0x000ea20000004200 */
[----:B---3--:R-:W-:Y:S01]  /*58d0*/  F2FP.PACK_AB R94, R27, R100 ;  /* 0x000000641b5e723e */ /* 0x008fe200000000ff */
[----:B------:R3:W-:Y:S02]  /*58e0*/  MUFU.EX2 R26, R8 ;  /* 0x00000008001a7308 */ /* 0x0007e40000000800 */
[----:B---3--:R-:W-:-:S06]  /*58f0*/  FFMA.FTZ R8, R194, c[0x0][0x23c], -R0 ;  /* 0x00008f00c2087a23 */ /* 0x008fcc0000010800 */
[----:B------:R3:W5:Y:S02]  /*5900*/  MUFU.EX2 R25, R8 ;  /* 0x0000000800197308 */ /* 0x0007640000000800 */
[--C-:B---3--:R-:W-:Y:S01]  /*5910*/  FFMA.FTZ R8, R192, c[0x0][0x23c], -R0.reuse ;  /* 0x00008f00c0087a23 */ /* 0x108fe20000010800 */
[----:B-----5:R-:W-:Y:S01]  /*5920*/  F2FP.PACK_AB R93, R25, R26 ;  /* 0x0000001a195d723e */ /* 0x020fe200000000ff */
[----:B------:R-:W-:-:S04]  /*5930*/  FFMA.FTZ R0, R193, c[0x0][0x23c], -R0 ;  /* 0x00008f00c1007a23 */ /* 0x000fc80000010800 */
[----:B------:R3:W-:Y:S08]  /*5940*/  MUFU.EX2 R23, R8 ;  /* 0x0000000800177308 */ /* 0x0007f00000000800 */
[----:B------:R5:W1:Y:S01]  /*5950*/  MUFU.EX2 R24, R0 ;  /* 0x0000000000187308 */ /* 0x000a620000000800 */
[----:B---3--:R-:W-:-:S04]  /*5960*/  FADD.FTZ R8, R252, R249 ;  /* 0x000000f9fc087221 */ /* 0x008fc80000010000 */
[----:B------:R-:W-:Y:S02]  /*5970*/  FADD.FTZ R8, R250, R8 ;  /* 0x00000008fa087221 */ /* 0x000fe40000010000 */
[----:B-----5:R-:W-:Y:S01]  /*5980*/  FFMA.FTZ R0, R197, c[0x0][0x23c], -R2 ;  /* 0x00008f00c5007a23 */ /* 0x020fe20000010802 */
[----:B-1----:R-:W-:-:S03]  /*5990*/  F2FP.PACK_AB R95, R24, R23 ;  /* 0x00000017185f723e */ /* 0x002fc600000000ff */
[----:B------:R1:W-:Y:S04]  /*59a0*/  MUFU.EX2 R22, R0 ;  /* 0x0000000000167308 */ /* 0x0003e80000000800 */
[C---:B------:R-:W-:Y:S08]  /*59b0*/  HMMA.16816.F32 R152, R92.reuse, R158, R96 ;  /* 0x0000009e5c98723c */ /* 0x040ff00000001860 */
[----:B----4-:R-:W-:Y:S01]  /*59c0*/  HMMA.16816.F32 R76, R92, R82, R88 ;  /* 0x000000525c4c723c */ /* 0x010fe20000001858 */
[----:B-1----:R-:W-:-:S04]  /*59d0*/  FFMA.FTZ R0, R196, c[0x0][0x23c], -R2 ;  /* 0x00008f00c4007a23 */ /* 0x002fc80000010802 */
[----:B------:R1:W3:Y:S03]  /*59e0*/  MUFU.EX2 R21, R0 ;  /* 0x0000000000157308 */ /* 0x0002e60000000800 */
[C---:B--2---:R-:W-:Y:S08]  /*59f0*/  HMMA.16816.F32 R88, R92.reuse, R4, R176 ;  /* 0x000000045c58723c */ /* 0x044ff000000018b0 */
[----:B------:R-:W-:Y:S01]  /*5a00*/  HMMA.16816.F32 R72, R92, R80, R160 ;  /* 0x000000505c48723c */ /* 0x000fe200000018a0 */
[--C-:B-1----:R-:W-:Y:S01]  /*5a10*/  FFMA.FTZ R0, R199, c[0x0][0x23c], -R2.reuse ;  /* 0x00008f00c7007a23 */ /* 0x102fe20000010802 */
[----:B---3--:R-:W-:Y:S01]  /*5a20*/  F2FP.PACK_AB R96, R21, R22 ;  /* 0x000000161560723e */ /* 0x008fe200000000ff */
[----:B------:R-:W-:-:S05]  /*5a30*/  FFMA.FTZ R2, R198, c[0x0][0x23c], -R2 ;  /* 0x00008f00c6027a23 */ /* 0x000fca0000010802 */
[C---:B------:R-:W-:Y:S01]  /*5a40*/  HMMA.16816.F32 R112, R92.reuse, R124, R112 ;  /* 0x0000007c5c70723c */ /* 0x040fe20000001870 */
[----:B------:R1:W-:Y:S07]  /*5a50*/  MUFU.EX2 R20, R0 ;  /* 0x0000000000147308 */ /* 0x0003ee0000000800 */
[C---:B------:R-:W-:Y:S01]  /*5a60*/  HMMA.16816.F32 R120, R92.reuse, R126, R120 ;  /* 0x0000007e5c78723c */ /* 0x040fe20000001878 */
[----:B------:R2:W3:Y:S07]  /*5a70*/  MUFU.EX2 R15, R2 ;  /* 0x00000002000f7308 */ /* 0x0004ee0000000800 */
[----:B------:R-:W-:Y:S01]  /*5a80*/  HMMA.16816.F32 R132, R92, R140, R132 ;  /* 0x0000008c5c84723c */ /* 0x000fe20000001884 */
[----:B-1----:R-:W-:-:S04]  /*5a90*/  FFMA.FTZ R0, R203, c[0x0][0x23c], -R13 ;  /* 0x00008f00cb007a23 */ /* 0x002fc8000001080d */
[----:B------:R1:W-:Y:S03]  /*5aa0*/  MUFU.EX2 R14, R0 ;  /* 0x00000000000e7308 */ /* 0x0003e60000000800 */
[----:B------:R-:W-:Y:S01]  /*5ab0*/  HMMA.16816.F32 R136, R92, R142, R136 ;  /* 0x0000008e5c88723c */ /* 0x000fe20000001888 */
[----:B--2---:R-:W-:Y:S01]  /*5ac0*/  FADD.FTZ R2, R234, R233 ;  /* 0x000000e9ea027221 */ /* 0x004fe20000010000 */
[----:B---3--:R-:W-:-:S03]  /*5ad0*/  F2FP.PACK_AB R98, R15, R20 ;  /* 0x000000140f62723e */ /* 0x008fc600000000ff */
[----:B------:R-:W-:-:S03]  /*5ae0*/  FADD.FTZ R2, R236, R2 ;  /* 0x00000002ec027221 */ /* 0x000fc60000010000 */
[----:B------:R-:W-:Y:S01]  /*5af0*/  HMMA.16816.F32 R148, R92, R156, R148 ;  /* 0x0000009c5c94723c */ /* 0x000fe20000001894 */
[----:B------:R-:W-:Y:S02]  /*5b00*/  FADD.FTZ R2, R241, R2 ;  /* 0x00000002f1027221 */ /* 0x000fe40000010000 */
[----:B-1----:R-:W-:Y:S02]  /*5b10*/  FFMA.FTZ R0, R202, c[0x0][0x23c], -R13 ;  /* 0x00008f00ca007a23 */ /* 0x002fe4000001080d */
[----:B------:R-:W-:-:S03]  /*5b20*/  FADD.FTZ R2, R216, R2 ;  /* 0x00000002d8027221 */ /* 0x000fc60000010000 */
[----:B------:R-:W-:Y:S01]  /*5b30*/  HMMA.16816.F32 R164, R92, R172, R164 ;  /* 0x000000ac5ca4723c */ /* 0x000fe200000018a4 */
[----:B------:R1:W2:Y:S01]  /*5b40*/  MUFU.EX2 R12, R0 ;  /* 0x00000000000c7308 */ /* 0x0002a20000000800 */
[----:B------:R-:W-:-:S06]  /*5b50*/  FADD.FTZ R2, R217, R2 ;  /* 0x00000002d9027221 */ /* 0x000fcc0000010000 */
[C---:B------:R-:W-:Y:S08]  /*5b60*/  HMMA.16816.F32 R168, R92.reuse, R174, R168 ;  /* 0x000000ae5ca8723c */ /* 0x040ff000000018a8 */
[----:B------:R-:W-:Y:S01]  /*5b70*/  HMMA.16816.F32 R92, R92, R6, R108 ;  /* 0x000000065c5c723c */ /* 0x000fe2000000186c */
[----:B-1----:R-:W-:Y:S01]  /*5b80*/  FFMA.FTZ R0, R200, c[0x0][0x23c], -R13 ;  /* 0x00008f00c8007a23 */ /* 0x002fe2000001080d */
[----:B--2---:R-:W-:-:S03]  /*5b90*/  F2FP.PACK_AB R97, R12, R14 ;  /* 0x0000000e0c61723e */ /* 0x004fc600000000ff */
[----:B------:R1:W-:Y:S02]  /*5ba0*/  MUFU.EX2 R11, R0 ;  /* 0x00000000000b7308 */ /* 0x0003e40000000800 */
[----:B-1----:R-:W-:-:S06]  /*5bb0*/  FFMA.FTZ R0, R201, c[0x0][0x23c], -R13 ;  /* 0x00008f00c9007a23 */ /* 0x002fcc000001080d */
[----:B------:R1:W2:Y:S02]  /*5bc0*/  MUFU.EX2 R10, R0 ;  /* 0x00000000000a7308 */ /* 0x0002a40000000800 */
[----:B-1----:R-:W-:Y:S01]  /*5bd0*/  FADD.FTZ R0, R242, R237 ;  /* 0x000000edf2007221 */ /* 0x002fe20000010000 */
[----:B--2---:R-:W-:-:S03]  /*5be0*/  F2FP.PACK_AB R99, R10, R11 ;  /* 0x0000000b0a63723e */ /* 0x004fc600000000ff */
[----:B------:R-:W-:-:S04]  /*5bf0*/  FADD.FTZ R0, R243, R0 ;  /* 0x00000000f3007221 */ /* 0x000fc80000010000 */
[----:B------:R-:W-:Y:S01]  /*5c00*/  FADD.FTZ R0, R244, R0 ;  /* 0x00000000f4007221 */ /* 0x000fe20000010000 */
[----:B------:R-:W-:Y:S03]  /*5c10*/  HMMA.16816.F32 R84, R96, R4, R84 ;  /* 0x000000046054723c */ /* 0x000fe60000001854 */
[----:B------:R-:W-:-:S04]  /*5c20*/  FADD.FTZ R0, R228, R0 ;  /* 0x00000000e4007221 */ /* 0x000fc80000010000 */
        /* <DEDUP_REMOVED lines=64> */
[----:B------:R-:W-:-:S04]  /*6030*/  DEPBAR.LE SB0, 0x0 ;  /* 0x000080000000791a */ /* 0x000fc80000000000 */
[----:B------:R-:W3:Y:S04]  /*6040*/  LDL R187, [R1+0x18] ;  /* 0x0000180001bb7983 */ /* 0x000ee80000100800 */
[----:B------:R-:W4:Y:S04]  /*6050*/  LDL R186, [R1+0x48] ;  /* 0x0000480001ba7983 */ /* 0x000f280000100800 */
[----:B------:R-:W5:Y:S01]  /*6060*/  LDL.64 R190, [R1] ;  /* 0x0000000001be7983 */ /* 0x000f620000100a00 */
[----:B------:R-:W-:Y:S02]  /*6070*/  UIADD3 UR4, UR8, -0x2, URZ ;  /* 0xfffffffe08047890 */ /* 0x000fe4000fffe03f */
[----:B------:R-:W-:Y:S01]  /*6080*/  UIADD3 UR19, UR8, -0x2, URZ ;  /* 0xfffffffe08137890 */ /* 0x000fe2000fffe03f */
[----:B------:R-:W1:Y:S01]  /*6090*/  S2R R107, SR_TID.X ;  /* 0x00000000006b7919 */ /* 0x000e620000002100 */
[----:B------:R-:W-:-:S02]  /*60a0*/  USHF.R.S32.HI UR13, URZ, 0x1f, UR4 ;  /* 0x0000001f3f0d7899 */ /* 0x000fc40008011404 */
[----:B------:R-:W-:Y:S02]  /*60b0*/  UIMAD UR5, UR11, UR4, URZ ;  /* 0x000000040b0572a4 */ /* 0x000fe4000f8e023f */
[----:B------:R-:W-:Y:S02]  /*60c0*/  UISETP.GE.AND UP0, UPT, UR8, 0x3, UPT ;  /* 0x000000030800788c */ /* 0x000fe4000bf06270 */
[----:B------:R-:W-:Y:S01]  /*60d0*/  UIMAD UR5, UR13, UR14, UR5 ;  /* 0x0000000e0d0572a4 */ /* 0x000fe2000f8e0205 */
[----:B-1----:R-:W-:-:S05]  /*60e0*/  IMAD.SHL.U32 R107, R107, 0x2, RZ ;  /* 0x000000026b6b7824 */ /* 0x002fca00078e00ff */
[----:B------:R-:W-:Y:S01]  /*60f0*/  LOP3.LUT R107, R107, 0x6, RZ, 0xc0, !PT ;  /* 0x000000066b6b7812 */ /* 0x000fe200078ec0ff */
[----:B------:R-:W-:Y:S01]  /*6100*/  BAR.SYNC.DEFER_BLOCKING 0x0 ;  /* 0x0000000000007b1d */ /* 0x000fe20000010000 */
[----:B--2---:R-:W-:Y:S02]  /*6110*/  ISETP.GE.AND P4, PT, R28, c[0x0][0x220], PT ;  /* 0x000088001c007a0c */ /* 0x004fe40003f86270 */
[----:B---3--:R-:W-:Y:S01]  /*6120*/  ISETP.GE.AND P3, PT, R187, c[0x0][0x220], PT ;  /* 0x00008800bb007a0c */ /* 0x008fe20003f66270 */
[----:B------:R-:W-:Y:S01]  /*6130*/  IMAD.U32 R187, RZ, RZ, UR14 ;  /* 0x0000000effbb7e24 */ /* 0x000fe2000f8e00ff */
[----:B----4-:R-:W-:-:S03]  /*6140*/  ISETP.GE.AND P2, PT, R186, c[0x0][0x220], PT ;  /* 0x00008800ba007a0c */ /* 0x010fc60003f46270 */
[----:B-----5:R-:W-:-:S06]  /*6150*/  IMAD.WIDE.U32 R4, R187, UR4, R190 ;  /* 0x00000004bb047c25 */ /* 0x020fcc000f8e00be */
        /* <DEDUP_REMOVED lines=15> */
[----:B------:R-:W-:Y:S02]  /*6250*/  @!P4 LEA R8, P0, R0, c[0x0][0x170], 0x1 ;  /* 0x00005c000008ca11 */ /* 0x000fe400078008ff */
        /* <DEDUP_REMOVED lines=33> */
[----:B------:R-:W-:Y:S04]  /*6470*/  LDSM.16.M88.4 R32, [R221+0x6400] ;  /* 0x00640000dd20783b */ /* 0x000fe80000000200 */
[----:B--2---:R-:W2:Y:S04]  /*6480*/  LDSM.16.M88.4 R8, [R224+0x1000] ;  /* 0x00100000e008783b */ /* 0x004ea80000000200 */
[----:B------:R-:W4:Y:S04]  /*6490*/  LDSM.16.M88.4 R28, [R221+0x6800] ;  /* 0x00680000dd1c783b */ /* 0x000f280000000200 */
[----:B------:R-:W5:Y:S04]  /*64a0*/  LDSM.16.M88.4 R24, [R221+0x6c00] ;  /* 0x006c0000dd18783b */ /* 0x000f680000000200 */
[----:B-1----:R-:W1:Y:S04]  /*64b0*/  LDSM.16.M88.4 R12, [R224] ;  /* 0x00000000e00c783b */ /* 0x002e680000000200 */
[----:B------:R-:W-:Y:S04]  /*64c0*/  LDSM.16.M88.4 R44, [R223+0x6000] ;  /* 0x00600000df2c783b */ /* 0x000fe80000000200 */
[----:B---3--:R-:W3:Y:S04]  /*64d0*/  LDSM.16.M88.4 R4, [R225+0x1000] ;  /* 0x00100000e104783b */ /* 0x008ee80000000200 */
[----:B------:R-:W1:Y:S04]  /*64e0*/  LDSM.16.M88.4 R56, [R223+0x6400] ;  /* 0x00640000df38783b */ /* 0x000e680000000200 */
[----:B------:R-:W1:Y:S04]  /*64f0*/  LDSM.16.M88.4 R52, [R223+0x6800] ;  /* 0x00680000df34783b */ /* 0x000e680000000200 */
[----:B------:R-:W1:Y:S04]  /*6500*/  LDSM.16.M88.4 R48, [R223+0x6c00] ;  /* 0x006c0000df30783b */ /* 0x000e680000000200 */
[----:B------:R-:W1:Y:S01]  /*6510*/  LDSM.16.M88.4 R20, [R225] ;  /* 0x00000000e114783b */ /* 0x000e620000000200 */
[C---:B--2---:R-:W-:Y:S03]  /*6520*/  HMMA.16816.F32 R184, R8.reuse, R36, RZ ;  /* 0x0000002408b8723c */ /* 0x044fe600000018ff */
[----:B------:R-:W-:Y:S04]  /*6530*/  LDSM.16.M88.4 R232, [R221+0x7c00] ;  /* 0x007c0000dde8783b */ /* 0x000fe80000000200 */
[----:B------:R-:W0:Y:S01]  /*6540*/  LDGDEPBAR ;  /* 0x00000000000079af */ /* 0x000e220000000000 */
[C---:B------:R-:W-:Y:S08]  /*6550*/  HMMA.16816.F32 R176, R8.reuse, R32, RZ ;  /* 0x0000002008b0723c */ /* 0x040ff000000018ff */
[C---:B----4-:R-:W-:Y:S08]  /*6560*/  HMMA.16816.F32 R64, R8.reuse, R28, RZ ;  /* 0x0000001c0840723c */ /* 0x050ff000000018ff */
[C---:B-----5:R-:W-:Y:S08]  /*6570*/  HMMA.16816.F32 R40, R8.reuse, R24, RZ ;  /* 0x000000180828723c */ /* 0x060ff000000018ff */
[C---:B------:R-:W-:Y:S08]  /*6580*/  HMMA.16816.F32 R180, R8.reuse, R38, RZ ;  /* 0x0000002608b4723c */ /* 0x040ff000000018ff */
[C---:B------:R-:W-:Y:S08]  /*6590*/  HMMA.16816.F32 R108, R8.reuse, R34, RZ ;  /* 0x00000022086c723c */ /* 0x040ff000000018ff */
[C---:B------:R-:W-:Y:S08]  /*65a0*/  HMMA.16816.F32 R60, R8.reuse, R30, RZ ;  /* 0x0000001e083c723c */ /* 0x040ff000000018ff */
[----:B------:R-:W-:Y:S08]  /*65b0*/  HMMA.16816.F32 R8, R8, R26, RZ ;  /* 0x0000001a0808723c */ /* 0x000ff000000018ff */
[----:B-1----:R-:W-:Y:S08]  /*65c0*/  HMMA.16816.F32 R188, R12, R36, RZ ;  /* 0x000000240cbc723c */ /* 0x002ff000000018ff */
        /* <DEDUP_REMOVED lines=11> */
[----:B------:R-:W1:Y:S03]  /*6680*/  LDSM.16.M88.4 R8, [R221+0x7000] ;  /* 0x00700000dd08783b */ /* 0x000e660000000200 */
[C---:B------:R-:W-:Y:S08]  /*6690*/  HMMA.16816.F32 R228, R12.reuse, R38, RZ ;  /* 0x000000260ce4723c */ /* 0x040ff000000018ff */
[C---:B------:R-:W-:Y:S08]  /*66a0*/  HMMA.16816.F32 R196, R12.reuse, R28, RZ ;  /* 0x0000001c0cc4723c */ /* 0x040ff000000018ff */
[C---:B------:R-:W-:Y:S08]  /*66b0*/  HMMA.16816.F32 R212, R12.reuse, R30, RZ ;  /* 0x0000001e0cd4723c */ /* 0x040ff000000018ff */
[C---:B------:R-:W-:Y:S08]  /*66c0*/  HMMA.16816.F32 R36, R12.reuse, R32, RZ ;  /* 0x000000200c24723c */ /* 0x040ff000000018ff */
[C---:B------:R-:W-:Y:S01]  /*66d0*/  HMMA.16816.F32 R216, R12.reuse, R34, RZ ;  /* 0x000000220cd8723c */ /* 0x040fe200000018ff */
[----:B------:R-:W2:Y:S07]  /*66e0*/  LDSM.16.M88.4 R32, [R224+0x2000] ;  /* 0x00200000e020783b */ /* 0x000eae0000000200 */
[C---:B------:R-:W-:Y:S08]  /*66f0*/  HMMA.16816.F32 R28, R12.reuse, R24, RZ ;  /* 0x000000180c1c723c */ /* 0x040ff000000018ff */
[----:B------:R-:W-:Y:S08]  /*6700*/  HMMA.16816.F32 R24, R12, R26, RZ ;  /* 0x0000001a0c18723c */ /* 0x000ff000000018ff */
[C---:B------:R-:W-:Y:S08]  /*6710*/  HMMA.16816.F32 R12, R20.reuse, R44, R188 ;  /* 0x0000002c140c723c */ /* 0x040ff000000018bc */
[C---:B------:R-:W-:Y:S01]  /*6720*/  HMMA.16816.F32 R108, R20.reuse, R56, R36 ;  /* 0x00000038146c723c */ /* 0x040fe20000001824 */
[----:B------:R-:W-:Y:S07]  /*6730*/  LDSM.16.M88.4 R36, [R223+0x7000] ;  /* 0x00700000df24783b */ /* 0x000fee0000000200 */
[C---:B------:R-:W-:Y:S01]  /*6740*/  HMMA.16816.F32 R244, R20.reuse, R48, R28 ;  /* 0x0000003014f4723c */ /* 0x040fe2000000181c */
[----:B------:R-:W3:Y:S07]  /*6750*/  LDSM.16.M88.4 R28, [R225+0x2000] ;  /* 0x00200000e11c783b */ /* 0x000eee0000000200 */
[C---:B------:R-:W-:Y:S08]  /*6760*/  HMMA.16816.F32 R44, R20.reuse, R46, R228 ;  /* 0x0000002e142c723c */ /* 0x040ff000000018e4 */
[C---:B------:R-:W-:Y:S08]  /*6770*/  HMMA.16816.F32 R196, R20.reuse, R52, R196 ;  /* 0x0000003414c4723c */ /* 0x040ff000000018c4 */
[C---:B------:R-:W-:Y:S08]  /*6780*/  HMMA.16816.F32 R212, R20.reuse, R54, R212 ;  /* 0x0000003614d4723c */ /* 0x040ff000000018d4 */
[----:B------:R-:W-:Y:S08]  /*6790*/  HMMA.16816.F32 R188, R20, R58, R216 ;  /* 0x0000003a14bc723c */ /* 0x000ff000000018d8 */
[C---:B-1----:R-:W-:Y:S08]  /*67a0*/  HMMA.16816.F32 R52, R4.reuse, R8, R208 ;  /* 0x000000080434723c */ /* 0x042ff000000018d0 */
[C---:B------:R-:W-:Y:S08]  /*67b0*/  HMMA.16816.F32 R240, R4.reuse, R232, R192 ;  /* 0x000000e804f0723c */ /* 0x040ff000000018c0 */
[C---:B------:R-:W-:Y:S08]  /*67c0*/  HMMA.16816.F32 R204, R4.reuse, R40, R204 ;  /* 0x0000002804cc723c */ /* 0x040ff000000018cc */
[C---:B------:R-:W-:Y:S08]  /*67d0*/  HMMA.16816.F32 R208, R4.reuse, R60, R200 ;  /* 0x0000003c04d0723c */ /* 0x040ff000000018c8 */
[C---:B------:R-:W-:Y:S08]  /*67e0*/  HMMA.16816.F32 R184, R4.reuse, R10, R184 ;  /* 0x0000000a04b8723c */ /* 0x040ff000000018b8 */
[C---:B------:R-:W-:Y:S08]  /*67f0*/  HMMA.16816.F32 R192, R4.reuse, R42, R180 ;  /* 0x0000002a04c0723c */ /* 0x040ff000000018b4 */
[C---:B------:R-:W-:Y:S08]  /*6800*/  HMMA.16816.F32 R216, R4.reuse, R62, R176 ;  /* 0x0000003e04d8723c */ /* 0x040ff000000018b0 */
[----:B------:R-:W-:Y:S08]  /*6810*/  HMMA.16816.F32 R228, R4, R234, R64 ;  /* 0x000000ea04e4723c */ /* 0x000ff00000001840 */
[----:B--2---:R-:W-:Y:S01]  /*6820*/  HMMA.16816.F32 R4, R32, R8, R12 ;  /* 0x000000082004723c */ /* 0x004fe2000000180c */
[----:B------:R-:W-:Y:S07]  /*6830*/  LDSM.16.M88.4 R12, [R224+0x5000] ;  /* 0x00500000e00c783b */ /* 0x000fee0000000200 */
[----:B------:R-:W-:Y:S01]  /*6840*/  HMMA.16816.F32 R236, R20, R50, R24 ;  /* 0x0000003214ec723c */ /* 0x000fe20000001818 */
[----:B------:R-:W1:Y:S04]  /*6850*/  LDSM.16.M88.4 R24, [R225+0x3000] ;  /* 0x00300000e118783b */ /* 0x000e680000000200 */
[----:B------:R-:W2:Y:S03]  /*6860*/  LDSM.16.M88.4 R48, [R223+0x7400] ;  /* 0x00740000df30783b */ /* 0x000ea60000000200 */
[C---:B------:R-:W-:Y:S01]  /*6870*/  HMMA.16816.F32 R8, R32.reuse, R10, R44 ;  /* 0x0000000a2008723c */ /* 0x040fe2000000182c */
[----:B------:R-:W-:Y:S04]  /*6880*/  LDSM.16.M88.4 R44, [R221+0x8000] ;  /* 0x00800000dd2c783b */ /* 0x000fe80000000200 */
[----:B------:R-:W4:Y:S03]  /*6890*/  LDSM.16.M88.4 R20, [R224+0x4000] ;  /* 0x00400000e014783b */ /* 0x000f260000000200 */
[----:B------:R-:W-:Y:S08]  /*68a0*/  HMMA.16816.F32 R56, R32, R40, R108 ;  /* 0x000000282038723c */ /* 0x000ff0000000186c */
[----:B---3--:R-:W-:Y:S08]  /*68b0*/  HMMA.16816.F32 R4, R28, R36, R4 ;  /* 0x000000241c04723c */ /* 0x008ff00000001804 */
[----:B------:R-:W-:Y:S01]  /*68c0*/  HMMA.16816.F32 R200, R32, R42, R188 ;  /* 0x0000002a20c8723c */ /* 0x000fe200000018bc */
[----:B------:R-:W-:Y:S07]  /*68d0*/  LDSM.16.M88.4 R40, [R223+0x8000] ;  /* 0x00800000df28783b */ /* 0x000fee0000000200 */
[----:B------:R-:W-:Y:S01]  /*68e0*/  HMMA.16816.F32 R176, R28, R38, R8 ;  /* 0x000000261cb0723c */ /* 0x000fe20000001808 */
[----:B------:R-:W3:Y:S07]  /*68f0*/  LDSM.16.M88.4 R8, [R225+0x4000] ;  /* 0x00400000e108783b */ /* 0x000eee0000000200 */
[----:B-1----:R-:W-:Y:S08]  /*6900*/  HMMA.16816.F32 R52, R24, R36, R52 ;  /* 0x000000241834723c */ /* 0x002ff00000001834 */
[----:B--2---:R-:W-:Y:S08]  /*6910*/  HMMA.16816.F32 R108, R28, R48, R56 ;  /* 0x000000301c6c723c */ /* 0x004ff00000001838 */
[----:B----4-:R-:W-:Y:S01]  /*6920*/  HMMA.16816.F32 R56, R20, R44, R4 ;  /* 0x0000002c1438723c */ /* 0x010fe20000001804 */
[----:B------:R-:W1:Y:S07]  /*6930*/  LDSM.16.M88.4 R4, [R225+0x5000] ;  /* 0x00500000e104783b */ /* 0x000e6e0000000200 */
[----:B------:R-:W-:Y:S01]  /*6940*/  HMMA.16816.F32 R180, R24, R38, R184 ;  /* 0x0000002618b4723c */ /* 0x000fe200000018b8 */
[----:B------:R-:W2:Y:S07]  /*6950*/  LDSM.16.M88.4 R36, [R221+0x8400] ;  /* 0x00840000dd24783b */ /* 0x000eae0000000200 */
[----:B------:R-:W-:Y:S01]  /*6960*/  HMMA.16816.F32 R184, R12, R44, R52 ;  /* 0x0000002c0cb8723c */ /* 0x000fe20000001834 */
[----:B------:R-:W4:Y:S07]  /*6970*/  LDSM.16.M88.4 R52, [R223+0x7800] ;  /* 0x00780000df34783b */ /* 0x000f2e0000000200 */
[----:B------:R-:W-:Y:S08]  /*6980*/  HMMA.16816.F32 R64, R24, R50, R192 ;  /* 0x000000321840723c */ /* 0x000ff000000018c0 */
[----:B---3--:R-:W-:Y:S08]  /*6990*/  HMMA.16816.F32 R192, R8, R40, R56 ;  /* 0x0000002808c0723c */ /* 0x008ff00000001838 */
[----:B------:R-:W-:Y:S08]  /*69a0*/  HMMA.16816.F32 R188, R24, R48, R204 ;  /* 0x0000003018bc723c */ /* 0x000ff000000018cc */
[----:B------:R-:W-:Y:S08]  /*69b0*/  HMMA.16816.F32 R56, R28, R50, R200 ;  /* 0x000000321c38723c */ /* 0x000ff000000018c8 */
[----:B------:R-:W-:Y:S01]  /*69c0*/  HMMA.16816.F32 R48, R20, R46, R176 ;  /* 0x0000002e1430723c */ /* 0x000fe200000018b0 */
[----:B------:R-:W-:-:S04]  /*69d0*/  FMUL.FTZ R0, R192, c[0x0][0x2ec] ;  /* 0x0000bb00c0007a20 */ /* 0x000fc80000410000 */
[----:B------:R3:W5:Y:S03]  /*69e0*/  MUFU.TANH R106, R0 ;  /* 0x00000000006a7308 */ /* 0x0007660000002400 */
[----:B------:R-:W-:Y:S08]  /*69f0*/  HMMA.16816.F32 R180, R12, R46, R180 ;  /* 0x0000002e0cb4723c */ /* 0x000ff000000018b4 */
[----:B-1----:R-:W-:Y:S01]  /*6a00*/  HMMA.16816.F32 R44, R4, R40, R184 ;  /* 0x00000028042c723c */ /* 0x002fe200000018b8 */
[----:B---3--:R-:W-:-:S07]  /*6a10*/  FMUL.FTZ R0, R193, c[0x0][0x2ec] ;  /* 0x0000bb00c1007a20 */ /* 0x008fce0000410000 */
[C---:B------:R-:W-:Y:S01]  /*6a20*/  HMMA.16816.F32 R196, R32.reuse, R60, R196 ;  /* 0x0000003c20c4723c */ /* 0x040fe200000018c4 */
[----:B------:R1:W3:Y:S07]  /*6a30*/  MUFU.TANH R100, R0 ;  /* 0x0000000000647308 */ /* 0x0002ee0000002400 */
[----:B------:R-:W-:Y:S08]  /*6a40*/  HMMA.16816.F32 R204, R32, R62, R212 ;  /* 0x0000003e20cc723c */ /* 0x000ff000000018d4 */
[----:B--2---:R-:W-:Y:S01]  /*6a50*/  HMMA.16816.F32 R60, R20, R36, R108 ;  /* 0x00000024143c723c */ /* 0x004fe2000000186c */
        /* <DEDUP_REMOVED lines=8> */
[-C--:B------:R-:W-:Y:S08]  /*6ae0*/  HMMA.16816.F32 R56, R8, R42.reuse, R48 ;  /* 0x0000002a0838723c */ /* 0x080ff00000001830 */
[----:B------:R-:W-:Y:S01]  /*6af0*/  HMMA.16816.F32 R48, R4, R42, R180 ;  /* 0x0000002a0430723c */ /* 0x000fe200000018b4 */
[----:B------:R-:W3:Y:S01]  /*6b00*/  LDSM.16.M88.4 R40, [R221+0x8800] ;  /* 0x00880000dd28783b */ /* 0x000ee20000000200 */
[----:B--2---:R-:W-:-:S04]  /*6b10*/  FMUL.FTZ R0, R44, c[0x0][0x2ec] ;  /* 0x0000bb002c007a20 */ /* 0x004fc80000410000 */
[----:B------:R2:W-:Y:S02]  /*6b20*/  MUFU.TANH R251, R0 ;  /* 0x0000000000fb7308 */ /* 0x0005e40000002400 */
[-C--:B----4-:R-:W-:Y:S08]  /*6b30*/  HMMA.16816.F32 R196, R28, R52.reuse, R196 ;  /* 0x000000341cc4723c */ /* 0x090ff000000018c4 */
[----:B------:R-:W-:Y:S01]  /*6b40*/  HMMA.16816.F32 R200, R24, R52, R208 ;  /* 0x0000003418c8723c */ /* 0x000fe200000018d0 */
[----:B--2---:R-:W-:-:S07]  /*6b50*/  FMUL.FTZ R0, R45, c[0x0][0x2ec] ;  /* 0x0000bb002d007a20 */ /* 0x004fce0000410000 */
[----:B-1----:R-:W-:Y:S01]  /*6b60*/  HMMA.16816.F32 R108, R4, R36, R108 ;  /* 0x00000024046c723c */ /* 0x002fe2000000186c */
[----:B------:R1:W2:Y:S11]  /*6b70*/  MUFU.TANH R105, R0 ;  /* 0x0000000000697308 */ /* 0x0002b60000002400 */
[----:B------:R-:W-:Y:S04]  /*6b80*/  @!UPT UIADD3 URZ, URZ, URZ, URZ ;  /* 0x0000003f3f3ff290 */ /* 0x000fe8000fffe03f */
[----:B---3--:R-:W-:Y:S01]  /*6b90*/  HMMA.16816.F32 R64, R12, R40, R200 ;  /* 0x000000280c40723c */ /* 0x008fe200000018c8 */
[----:B-1----:R-:W-:-:S04]  /*6ba0*/  FMUL.FTZ R0, R46, c[0x0][0x2ec] ;  /* 0x0000bb002e007a20 */ /* 0x002fc80000410000 */
[----:B------:R1:W-:Y:S02]  /*6bb0*/  MUFU.TANH R250, R0 ;  /* 0x0000000000fa7308 */ /* 0x0003e40000002400 */
[----:B-1----:R-:W-:Y:S02]  /*6bc0*/  FMUL.FTZ R0, R47, c[0x0][0x2ec] ;  /* 0x0000bb002f007a20 */ /* 0x002fe40000410000 */
[----:B------:R-:W-:Y:S04]  /*6bd0*/  HMMA.16816.F32 R44, R8, R36, R60 ;  /* 0x00000024082c723c */ /* 0x000fe8000000183c */
[----:B------:R1:W3:Y:S04]  /*6be0*/  MUFU.TANH R212, R0 ;  /* 0x0000000000d47308 */ /* 0x0002e80000002400 */
[----:B------:R-:W-:Y:S07]  /*6bf0*/  HMMA.16816.F32 R60, R20, R40, R196 ;  /* 0x00000028143c723c */ /* 0x000fee00000018c4 */
[----:B-----5:R-:W-:-:S02]  /*6c00*/  IMAD.MOV.U32 R199, RZ, RZ, R106 ;  /* 0x000000ffffc77224 */ /* 0x020fc400078e006a */
[----:B-1----:R-:W-:-:S04]  /*6c10*/  FMUL.FTZ R0, R56, c[0x0][0x2ec] ;  /* 0x0000bb0038007a20 */ /* 0x002fc80000410000 */
[----:B------:R1:W-:Y:S02]  /*6c20*/  MUFU.TANH R227, R0 ;  /* 0x0000000000e37308 */ /* 0x0003e40000002400 */
[----:B-1----:R-:W-:-:S06]  /*6c30*/  FMUL.FTZ R0, R57, c[0x0][0x2ec] ;  /* 0x0000bb0039007a20 */ /* 0x002fcc0000410000 */
[----:B------:R1:W-:Y:S02]  /*6c40*/  MUFU.TANH R213, R0 ;  /* 0x0000000000d57308 */ /* 0x0003e40000002400 */
[----:B-1----:R-:W-:-:S06]  /*6c50*/  FMUL.FTZ R0, R58, c[0x0][0x2ec] ;  /* 0x0000bb003a007a20 */ /* 0x002fcc0000410000 */
[----:B------:R1:W4:Y:S02]  /*6c60*/  MUFU.TANH R194, R0 ;  /* 0x0000000000c27308 */ /* 0x0003240000002400 */
[----:B-1----:R-:W-:Y:S02]  /*6c70*/  FMUL.FTZ R0, R59, c[0x0][0x2ec] ;  /* 0x0000bb003b007a20 */ /* 0x002fe40000410000 */
[----:B------:R-:W-:Y:S04]  /*6c80*/  HMMA.16816.F32 R56, R28, R54, R204 ;  /* 0x000000361c38723c */ /* 0x000fe800000018cc */
[----:B------:R1:W-:Y:S02]  /*6c90*/  MUFU.TANH R248, R0 ;  /* 0x0000000000f87308 */ /* 0x0003e40000002400 */
[----:B-1----:R-:W-:-:S06]  /*6ca0*/  FMUL.FTZ R0, R48, c[0x0][0x2ec] ;  /* 0x0000bb0030007a20 */ /* 0x002fcc0000410000 */
[----:B------:R1:W5:Y:S02]  /*6cb0*/  MUFU.TANH R193, R0 ;  /* 0x0000000000c17308 */ /* 0x0003640000002400 */
[----:B-1----:R-:W-:-:S06]  /*6cc0*/  FMUL.FTZ R0, R49, c[0x0][0x2ec] ;  /* 0x0000bb0031007a20 */ /* 0x002fcc0000410000 */
[----:B------:R1:W-:Y:S02]  /*6cd0*/  MUFU.TANH R211, R0 ;  /* 0x0000000000d37308 */ /* 0x0003e40000002400 */
[----:B-1----:R-:W-:-:S06]  /*6ce0*/  FMUL.FTZ R0, R50, c[0x0][0x2ec] ;  /* 0x0000bb0032007a20 */ /* 0x002fcc0000410000 */
[----:B------:R1:W1:Y:S02]  /*6cf0*/  MUFU.TANH R191, R0 ;  /* 0x0000000000bf7308 */ /* 0x0002640000002400 */
[----:B-1----:R-:W-:Y:S02]  /*6d00*/  FMUL.FTZ R0, R51, c[0x0][0x2ec] ;  /* 0x0000bb0033007a20 */ /* 0x002fe40000410000 */
[----:B------:R-:W-:Y:S04]  /*6d10*/  HMMA.16816.F32 R48, R8, R38, R176 ;  /* 0x000000260830723c */ /* 0x000fe800000018b0 */
        /* <DEDUP_REMOVED lines=13> */
[----:B------:R2:W1:Y:S02]  /*6df0*/  MUFU.TANH R185, R0 ;  /* 0x0000000000b97308 */ /* 0x0004640000002400 */
[----:B--2---:R-:W-:Y:S01]  /*6e00*/  FMUL.FTZ R0, R109, c[0x0][0x2ec] ;  /* 0x0000bb006d007a20 */ /* 0x004fe20000410000 */
[-C--:B-1----:R-:W-:Y:S05]  /*6e10*/  HMMA.16816.F32 R60, R8, R36.reuse, R60 ;  /* 0x00000024083c723c */ /* 0x082fea000000183c */
[----:B------:R1:W-:Y:S03]  /*6e20*/  MUFU.TANH R189, R0 ;  /* 0x0000000000bd7308 */ /* 0x0003e60000002400 */
[----:B------:R-:W-:Y:S01]  /*6e30*/  HMMA.16816.F32 R64, R4, R36, R64 ;  /* 0x000000240440723c */ /* 0x000fe20000001840 */
[----:B-1----:R-:W-:-:S04]  /*6e40*/  FMUL.FTZ R0, R110, c[0x0][0x2ec] ;  /* 0x0000bb006e007a20 */ /* 0x002fc80000410000 */
[----:B------:R1:W2:Y:S11]  /*6e50*/  MUFU.TANH R186, R0 ;  /* 0x0000000000ba7308 */ /* 0x0002b60000002400 */
[----:B------:R-:W-:Y:S08]  /*6e60*/  @!UPT UIADD3 URZ, URZ, URZ, URZ ;  /* 0x0000003f3f3ff290 */ /* 0x000ff0000fffe03f */
[----:B------:R-:W-:-:S04]  /*6e70*/  FMUL.FTZ R2, R67, c[0x0][0x2ec] ;  /* 0x0000bb0043027a20 */ /* 0x000fc80000410000 */
[----:B------:R-:W-:Y:S01]  /*6e80*/  MUFU.TANH R214, R2 ;  /* 0x0000000200d67308 */ /* 0x000fe20000002400 */
[----:B-1----:R-:W-:Y:S02]  /*6e90*/  FMUL.FTZ R0, R111, c[0x0][0x2ec] ;  /* 0x0000bb006f007a20 */ /* 0x002fe40000410000 */
[----:B------:R-:W-:Y:S05]  /*6ea0*/  HMMA.16816.F32 R108, R24, R54, R216 ;  /* 0x00000036186c723c */ /* 0x000fea00000018d8 */
[----:B------:R1:W1:Y:S03]  /*6eb0*/  MUFU.TANH R187, R0 ;  /* 0x0000000000bb7308 */ /* 0x0002660000002400 */
[----:B------:R-:W-:Y:S01]  /*6ec0*/  HMMA.16816.F32 R52, R32, R232, R244 ;  /* 0x000000e82034723c */ /* 0x000fe200000018f4 */
[----:B------:R-:W-:Y:S01]  /*6ed0*/  LDSM.16.M88.4 R32, [R223+0x8c00] ;  /* 0x008c0000df20783b */ /* 0x000fe20000000200 */
[----:B-1----:R-:W-:-:S04]  /*6ee0*/  FMUL.FTZ R0, R48, c[0x0][0x2ec] ;  /* 0x0000bb0030007a20 */ /* 0x002fc80000410000 */
[----:B------:R1:W1:Y:S02]  /*6ef0*/  MUFU.TANH R202, R0 ;  /* 0x0000000000ca7308 */ /* 0x0002640000002400 */
[----:B-1----:R-:W-:-:S06]  /*6f00*/  FMUL.FTZ R0, R49, c[0x0][0x2ec] ;  /* 0x0000bb0031007a20 */ /* 0x002fcc0000410000 */
[----:B------:R1:W-:Y:S02]  /*6f10*/  MUFU.TANH R196, R0 ;  /* 0x0000000000c47308 */ /* 0x0003e40000002400 */
[----:B-1----:R-:W-:-:S06]  /*6f20*/  FMUL.FTZ R0, R50, c[0x0][0x2ec] ;  /* 0x0000bb0032007a20 */ /* 0x002fcc0000410000 */
[----:B------:R1:W1:Y:S02]  /*6f30*/  MUFU.TANH R190, R0 ;  /* 0x0000000000be7308 */ /* 0x0002640000002400 */
[----:B-1----:R-:W-:Y:S02]  /*6f40*/  FMUL.FTZ R0, R51, c[0x0][0x2ec] ;  /* 0x0000bb0033007a20 */ /* 0x002fe40000410000 */
[-C--:B------:R-:W-:Y:S04]  /*6f50*/  HMMA.16816.F32 R48, R20, R42.reuse, R56 ;  /* 0x0000002a1430723c */ /* 0x080fe80000001838 */
[----:B------:R1:W-:Y:S04]  /*6f60*/  MUFU.TANH R203, R0 ;  /* 0x0000000000cb7308 */ /* 0x0003e80000002400 */
[----:B------:R-:W-:Y:S01]  /*6f70*/  HMMA.16816.F32 R56, R12, R42, R108 ;  /* 0x0000002a0c38723c */ /* 0x000fe2000000186c */
[----:B-1----:R-:W-:-:S04]  /*6f80*/  FMUL.FTZ R0, R44, c[0x0][0x2ec] ;  /* 0x0000bb002c007a20 */ /* 0x002fc80000410000 */
[----:B------:R1:W1:Y:S11]  /*6f90*/  MUFU.TANH R183, R0 ;  /* 0x0000000000b77308 */ /* 0x0002760000002400 */
[----:B------:R-:W-:Y:S08]  /*6fa0*/  @!UPT UIADD3 URZ, URZ, URZ, URZ ;  /* 0x0000003f3f3ff290 */ /* 0x000ff0000fffe03f */
[----:B------:R-:W-:Y:S01]  /*6fb0*/  HMMA.16816.F32 R56, R4, R38, R56 ;  /* 0x000000260438723c */ /* 0x000fe20000001838 */
[----:B-1----:R-:W-:-:S04]  /*6fc0*/  FMUL.FTZ R0, R45, c[0x0][0x2ec] ;  /* 0x0000bb002d007a20 */ /* 0x002fc80000410000 */
[----:B------:R1:W-:Y:S11]  /*6fd0*/  MUFU.TANH R188, R0 ;  /* 0x0000000000bc7308 */ /* 0x0003f60000002400 */
[----:B------:R-:W-:Y:S08]  /*6fe0*/  @!UPT UIADD3 URZ, URZ, URZ, URZ ;  /* 0x0000003f3f3ff290 */ /* 0x000ff0000fffe03f */
[----:B------:R-:W-:Y:S02]  /*6ff0*/  FMUL.FTZ R56, R56, c[0x0][0x2ec] ;  /* 0x0000bb0038387a20 */ /* 0x000fe40000410000 */
[----:B-1----:R-:W-:Y:S02]  /*7000*/  FMUL.FTZ R0, R46, c[0x0][0x2ec] ;  /* 0x0000bb002e007a20 */ /* 0x002fe40000410000 */
[----:B------:R-:W-:Y:S02]  /*7010*/  FMUL.FTZ R58, R58, c[0x0][0x2ec] ;  /* 0x0000bb003a3a7a20 */ /* 0x000fe40000410000 */
[----:B------:R1:W1:Y:S01]  /*7020*/  MUFU.TANH R184, R0 ;  /* 0x0000000000b87308 */ /* 0x0002620000002400 */
[----:B------:R-:W-:-:S07]  /*7030*/  FMUL.FTZ R59, R59, c[0x0][0x2ec] ;  /* 0x0000bb003b3b7a20 */ /* 0x000fce0000410000 */
[----:B------:R-:W-:Y:S01]  /*7040*/  MUFU.TANH R59, R59 ;  /* 0x0000003b003b7308 */ /* 0x000fe20000002400 */
[----:B-1----:R-:W-:Y:S02]  /*7050*/  FMUL.FTZ R0, R47, c[0x0][0x2ec] ;  /* 0x0000bb002f007a20 */ /* 0x002fe40000410000 */
[----:B------:R-:W1:Y:S05]  /*7060*/  LDSM.16.M88.4 R44, [R223+0x7c00] ;  /* 0x007c0000df2c783b */ /* 0x000e6a0000000200 */
        /* <DEDUP_REMOVED lines=15> */
[----:B--2---:R-:W-:-:S04]  /*7160*/  FMUL.FTZ R0, R64, c[0x0][0x2ec] ;  /* 0x0000bb0040007a20 */ /* 0x004fc80000410000 */
[----:B------:R2:W1:Y:S11]  /*7170*/  MUFU.TANH R210, R0 ;  /* 0x0000000000d27308 */ /* 0x0004760000002400 */
[----:B------:R-:W-:-:S02]  /*7180*/  FMUL.FTZ R60, R60, c[0x0][0x2ec] ;  /* 0x0000bb003c3c7a20 */ /* 0x000fc40000410000 */
[----:B------:R-:W-:Y:S02]  /*7190*/  FMUL.FTZ R61, R61, c[0x0][0x2ec] ;  /* 0x0000bb003d3d7a20 */ /* 0x000fe40000410000 */
[----:B------:R-:W-:Y:S02]  /*71a0*/  FMUL.FTZ R62, R62, c[0x0][0x2ec] ;  /* 0x0000bb003e3e7a20 */ /* 0x000fe40000410000 */
[----:B------:R-:W-:Y:S01]  /*71b0*/  MUFU.TANH R106, R61 ;  /* 0x0000003d006a7308 */ /* 0x000fe20000002400 */
[----:B------:R-:W-:Y:S02]  /*71c0*/  FMUL.FTZ R63, R63, c[0x0][0x2ec] ;  /* 0x0000bb003f3f7a20 */ /* 0x000fe40000410000 */
[----:B--2---:R-:W-:Y:S01]  /*71d0*/  FMUL.FTZ R0, R65, c[0x0][0x2ec] ;  /* 0x0000bb0041007a20 */ /* 0x004fe20000410000 */
[-C--:B-1----:R-:W-:Y:S04]  /*71e0*/  HMMA.16816.F32 R36, R20, R48.reuse, R40 ;  /* 0x000000301424723c */ /* 0x082fe80000001828 */
[----:B------:R1:W-:Y:S04]  /*71f0*/  MUFU.TANH R209, R0 ;  /* 0x0000000000d17308 */ /* 0x0003e80000002400 */
[----:B------:R-:W-:Y:S04]  /*7200*/  HMMA.16816.F32 R40, R12, R48, R52 ;  /* 0x000000300c28723c */ /* 0x000fe80000001834 */
[----:B------:R-:W-:Y:S04]  /*7210*/  MUFU.TANH R55, R63 ;  /* 0x0000003f00377308 */ /* 0x000fe80000002400 */
[----:B------:R-:W-:Y:S01]  /*7220*/  HMMA.16816.F32 R20, R20, R50, R28 ;  /* 0x000000321414723c */ /* 0x000fe2000000181c */
[----:B-1----:R-:W-:-:S03]  /*7230*/  FMUL.FTZ R0, R66, c[0x0][0x2ec] ;  /* 0x0000bb0042007a20 */ /* 0x002fc60000410000 */
[----:B------:R-:W-:Y:S04]  /*7240*/  MUFU.TANH R54, R56 ;  /* 0x0000003800367308 */ /* 0x000fe80000002400 */
[----:B------:R-:W-:Y:S04]  /*7250*/  HMMA.16816.F32 R64, R24, R46, R228 ;  /* 0x0000002e1840723c */ /* 0x000fe800000018e4 */
[----:B------:R1:W2:Y:S04]  /*7260*/  MUFU.TANH R108, R0 ;  /* 0x00000000006c7308 */ /* 0x0002a80000002400 */
[C---:B------:R-:W-:Y:S04]  /*7270*/  HMMA.16816.F32 R36, R8.reuse, R32, R36 ;  /* 0x000000200824723c */ /* 0x040fe80000001824 */
[----:B------:R-:W-:Y:S04]  /*7280*/  MUFU.TANH R52, R58 ;  /* 0x0000003a00347308 */ /* 0x000fe80000002400 */
[----:B------:R-:W-:Y:S01]  /*7290*/  HMMA.16816.F32 R8, R8, R34, R20 ;  /* 0x000000220808723c */ /* 0x000fe20000001814 */
[----:B-1----:R-:W-:-:S04]  /*72a0*/  IMAD.U32 R0, RZ, RZ, UR19 ;  /* 0x00000013ff007e24 */ /* 0x002fc8000f8e00ff */
[----:B------:R-:W-:Y:S02]  /*72b0*/  IMAD R0, R0, 0x40, R107 ;  /* 0x0000004000007824 */ /* 0x000fe400078e026b */
[----:B------:R1:W1:Y:S01]  /*72c0*/  MUFU.TANH R107, R60 ;  /* 0x0000003c006b7308 */ /* 0x0002620000002400 */
[----:B------:R-:W-:Y:S02]  /*72d0*/  HMMA.16816.F32 R12, R12, R50, R64 ;  /* 0x000000320c0c723c */ /* 0x000fe40000001840 */
[C---:B------:R-:W-:Y:S02]  /*72e0*/  IADD3 R24, R0.reuse, 0x1, RZ ;  /* 0x0000000100187810 */ /* 0x040fe40007ffe0ff */
[----:B------:R-:W-:Y:S02]  /*72f0*/  IADD3 R2, R0, 0x8, RZ ;  /* 0x0000000800027810 */ /* 0x000fe40007ffe0ff */
[----:B------:R-:W-:Y:S02]  /*7300*/  ISETP.GE.AND P0, PT, R24, R16, PT ;  /* 0x000000101800720c */ /* 0x000fe40003f06270 */
[----:B------:R-:W-:Y:S01]  /*7310*/  FMUL.FTZ R36, R36, c[0x0][0x2ec] ;  /* 0x0000bb0024247a20 */ /* 0x000fe20000410000 */
[----:B------:R-:W-:Y:S01]  /*7320*/  ISETP.GE.AND P6, PT, R24, R17, PT ;  /* 0x000000111800720c */ /* 0x000fe20003fc6270 */
[----:B------:R-:W-:Y:S01]  /*7330*/  FMUL.FTZ R38, R38, c[0x0][0x2ec] ;  /* 0x0000bb0026267a20 */ /* 0x000fe20000410000 */
[C---:B------:R-:W-:Y:S01]  /*7340*/  ISETP.GE.AND P5, PT, R24.reuse, R18, PT ;  /* 0x000000121800720c */ /* 0x040fe20003fa6270 */
[----:B------:R-:W-:Y:S01]  /*7350*/  FMUL.FTZ R37, R37, c[0x0][0x2ec] ;  /* 0x0000bb0025257a20 */ /* 0x000fe20000410000 */
[----:B------:R-:W-:Y:S01]  /*7360*/  ISETP.GE.AND P1, PT, R24, R19, PT ;  /* 0x000000131800720c */ /* 0x000fe20003f26270 */
[----:B------:R-:W-:Y:S01]  /*7370*/  FMUL.FTZ R39, R39, c[0x0][0x2ec] ;  /* 0x0000bb0027277a20 */ /* 0x000fe20000410000 */
[----:B------:R-:W-:Y:S01]  /*7380*/  FSEL R100, R100, -INF , !P0 ;  /* 0xff80000064647808 */ /* 0x000fe20004000000 */
[----:B------:R-:W-:Y:S01]  /*7390*/  MUFU.TANH R38, R38 ;  /* 0x0000002600267308 */ /* 0x000fe20000002400 */
[----:B------:R-:W-:Y:S01]  /*73a0*/  FSEL R101, R101, -INF , !P6 ;  /* 0xff80000065657808 */ /* 0x000fe20007000000 */
[----:B------:R-:W-:Y:S01]  /*73b0*/  FMUL.FTZ R8, R8, c[0x0][0x2ec] ;  /* 0x0000bb0008087a20 */ /* 0x000fe20000410000 */
[----:B-1----:R-:W-:Y:S01]  /*73c0*/  FSEL R60, R105, -INF , !P5 ;  /* 0xff800000693c7808 */ /* 0x002fe20006800000 */
[----:B------:R-:W-:Y:S01]  /*73d0*/  FMUL.FTZ R9, R9, c[0x0][0x2ec] ;  /* 0x0000bb0009097a20 */ /* 0x000fe20000410000 */
[----:B---3--:R-:W-:-:S02]  /*73e0*/  FSEL R61, R212, -INF , !P1 ;  /* 0xff800000d43d7808 */ /* 0x008fc40004800000 */
[C---:B------:R-:W-:Y:S01]  /*73f0*/  ISETP.GE.AND P0, PT, R2.reuse, R16, PT ;  /* 0x000000100200720c */ /* 0x040fe20003f06270 */
[----:B------:R1:W3:Y:S01]  /*7400*/  MUFU.TANH R105, R62 ;  /* 0x0000003e00697308 */ /* 0x0002e20000002400 */
[C---:B------:R-:W-:Y:S02]  /*7410*/  ISETP.GE.AND P6, PT, R2.reuse, R17, PT ;  /* 0x000000110200720c */ /* 0x040fe40003fc6270 */
[C---:B------:R-:W-:Y:S02]  /*7420*/  ISETP.GE.AND P5, PT, R2.reuse, R18, PT ;  /* 0x000000120200720c */ /* 0x040fe40003fa6270 */
[----:B------:R-:W-:Y:S02]  /*7430*/  ISETP.GE.AND P1, PT, R2, R19, PT ;  /* 0x000000130200720c */ /* 0x000fe40003f26270 */
[----:B------:R-:W-:Y:S01]  /*7440*/  IADD3 R24, R0, 0x9, RZ ;  /* 0x0000000900187810 */ /* 0x000fe20007ffe0ff */
[----:B------:R-:W-:Y:S01]  /*7450*/  MUFU.TANH R37, R37 ;  /* 0x0000002500257308 */ /* 0x000fe20000002400 */
[----:B----4-:R-:W-:-:S02]  /*7460*/  FSEL R63, R194, -INF , !P6 ;  /* 0xff800000c23f7808 */ /* 0x010fc40007000000 */
[----:B-----5:R-:W-:Y:S02]  /*7470*/  FSEL R45, R193, -INF , !P5 ;  /* 0xff800000c12d7808 */ /* 0x020fe40006800000 */
[----:B------:R-:W-:Y:S02]  /*7480*/  FSEL R48, R191, -INF , !P1 ;  /* 0xff800000bf307808 */ /* 0x000fe40004800000 */
[C---:B------:R-:W-:Y:S01]  /*7490*/  ISETP.GE.AND P6, PT, R24.reuse, R17, PT ;  /* 0x000000111800720c */ /* 0x040fe20003fc6270 */
[----:B------:R-:W-:Y:S01]  /*74a0*/  MUFU.TANH R39, R39 ;  /* 0x0000002700277308 */ /* 0x000fe20000002400 */
[----:B-1----:R-:W-:Y:S01]  /*74b0*/  FSEL R62, R227, -INF , !P0 ;  /* 0xff800000e33e7808 */ /* 0x002fe20004000000 */
[----:B------:R-:W-:Y:S01]  /*74c0*/  BAR.SYNC.DEFER_BLOCKING 0x0 ;  /* 0x0000000000007b1d */ /* 0x000fe20000010000 */
[C---:B------:R-:W-:Y:S02]  /*74d0*/  ISETP.GE.AND P0, PT, R24.reuse, R16, PT ;  /* 0x000000101800720c */ /* 0x040fe40003f06270 */
[----:B------:R-:W-:-:S02]  /*74e0*/  ISETP.GE.AND P5, PT, R24, R18, PT ;  /* 0x000000121800720c */ /* 0x000fc40003fa6270 */
[----:B------:R-:W-:Y:S01]  /*74f0*/  ISETP.GE.AND P1, PT, R24, R19, PT ;  /* 0x000000131800720c */ /* 0x000fe20003f26270 */
[----:B------:R-:W-:Y:S01]  /*7500*/  FMUL.FTZ R24, R57, c[0x0][0x2ec] ;  /* 0x0000bb0039187a20 */ /* 0x000fe20000410000 */
[----:B------:R-:W-:Y:S01]  /*7510*/  IADD3 R2, R0, 0x10, RZ ;  /* 0x0000001000027810 */ /* 0x000fe20007ffe0ff */
[----:B------:R-:W-:Y:S01]  /*7520*/  MUFU.TANH R8, R8 ;  /* 0x0000000800087308 */ /* 0x000fe20000002400 */
[----:B------:R-:W-:Y:S02]  /*7530*/  FSEL R56, R213, -INF , !P0 ;  /* 0xff800000d5387808 */ /* 0x000fe40004000000 */
[----:B------:R-:W-:Y:S02]  /*7540*/  FSEL R57, R248, -INF , !P6 ;  /* 0xff800000f8397808 */ /* 0x000fe40007000000 */
[----:B------:R-:W-:Y:S02]  /*7550*/  FSEL R44, R211, -INF , !P5 ;  /* 0xff800000d32c7808 */ /* 0x000fe40006800000 */
[----:B------:R-:W-:Y:S01]  /*7560*/  FSEL R49, R208, -INF , !P1 ;  /* 0xff800000d0317808 */ /* 0x000fe20004800000 */
[----:B------:R1:W4:Y:S01]  /*7570*/  MUFU.TANH R53, R24 ;  /* 0x0000001800357308 */ /* 0x0003220000002400 */
[----:B------:R-:W-:-:S02]  /*7580*/  ISETP.GE.AND P0, PT, R2, R16, PT ;  /* 0x000000100200720c */ /* 0x000fc40003f06270 */
[C---:B------:R-:W-:Y:S02]  /*7590*/  ISETP.GE.AND P6, PT, R2.reuse, R17, PT ;  /* 0x000000110200720c */ /* 0x040fe40003fc6270 */
[C---:B------:R-:W-:Y:S02]  /*75a0*/  ISETP.GE.AND P5, PT, R2.reuse, R18, PT ;  /* 0x000000120200720c */ /* 0x040fe40003fa6270 */
[----:B------:R-:W-:Y:S01]  /*75b0*/  ISETP.GE.AND P1, PT, R2, R19, PT ;  /* 0x000000130200720c */ /* 0x000fe20003f26270 */
[----:B------:R-:W-:Y:S01]  /*75c0*/  MUFU.TANH R9, R9 ;  /* 0x0000000900097308 */ /* 0x000fe20000002400 */
[----:B------:R-:W-:Y:S02]  /*75d0*/  IADD3 R2, R0, 0x11, RZ ;  /* 0x0000001100027810 */ /* 0x000fe40007ffe0ff */
[----:B------:R-:W-:Y:S02]  /*75e0*/  FSEL R201, R249, -INF , !P0 ;  /* 0xff800000f9c97808 */ /* 0x000fe40004000000 */
[----:B------:R-:W-:-:S02]  /*75f0*/  FSEL R206, R192, -INF , !P6 ;  /* 0xff800000c0ce7808 */ /* 0x000fc40007000000 */
[----:B------:R-:W-:Y:S01]  /*7600*/  FSEL R58, R185, -INF , !P5 ;  /* 0xff800000b93a7808 */ /* 0x000fe20006800000 */
[C---:B-1----:R-:W-:Y:S01]  /*7610*/  HMMA.16816.F32 R24, R4.reuse, R32, R40 ;  /* 0x000000200418723c */ /* 0x042fe20000001828 */
[----:B------:R-:W-:Y:S01]  /*7620*/  FSEL R186, R186, -INF , !P1 ;  /* 0xff800000baba7808 */ /* 0x000fe20004800000 */
[----:B------:R1:W5:Y:S01]  /*7630*/  MUFU.TANH R40, R36 ;  /* 0x0000002400287308 */ /* 0x0003620000002400 */
        /* <DEDUP_REMOVED lines=8> */
[----:B------:R-:W-:Y:S01]  /*76c0*/  FMUL.FTZ R7, R10, c[0x0][0x2ec] ;  /* 0x0000bb000a077a20 */ /* 0x000fe20000410000 */
[----:B------:R-:W-:Y:S01]  /*76d0*/  FSEL R47, R189, -INF , !P5 ;  /* 0xff800000bd2f7808 */ /* 0x000fe20006800000 */
[----:B------:R-:W-:Y:S01]  /*76e0*/  FMUL.FTZ R6, R11, c[0x0][0x2ec] ;  /* 0x0000bb000b067a20 */ /* 0x000fe20000410000 */
[----:B------:R-:W-:Y:S02]  /*76f0*/  FSEL R185, R187, -INF , !P1 ;  /* 0xff800000bbb97808 */ /* 0x000fe40004800000 */
[C---:B------:R-:W-:Y:S01]  /*7700*/  ISETP.GE.AND P0, PT, R2.reuse, R16, PT ;  /* 0x000000100200720c */ /* 0x040fe20003f06270 */
[----:B------:R-:W-:Y:S01]  /*7710*/  MUFU.TANH R7, R7 ;  /* 0x0000000700077308 */ /* 0x000fe20000002400 */
[----:B------:R-:W-:Y:S01]  /*7720*/  ISETP.GE.AND P6, PT, R2, R17, PT ;  /* 0x000000110200720c */ /* 0x000fe20003fc6270 */
[----:B------:R-:W-:Y:S01]  /*7730*/  FMUL.FTZ R24, R24, c[0x0][0x2ec] ;  /* 0x0000bb0018187a20 */ /* 0x000fe20000410000 */
[----:B------:R-:W-:Y:S01]  /*7740*/  ISETP.GE.AND P5, PT, R2, R18, PT ;  /* 0x000000120200720c */ /* 0x000fe20003fa6270 */
[----:B------:R-:W-:Y:S01]  /*7750*/  FMUL.FTZ R26, R26, c[0x0][0x2ec] ;  /* 0x0000bb001a1a7a20 */ /* 0x000fe20000410000 */
[----:B------:R-:W-:Y:S01]  /*7760*/  ISETP.GE.AND P1, PT, R2, R19, PT ;  /* 0x000000130200720c */ /* 0x000fe20003f26270 */
[----:B------:R-:W-:Y:S01]  /*7770*/  FMUL.FTZ R25, R25, c[0x0][0x2ec] ;  /* 0x0000bb0019197a20 */ /* 0x000fe20000410000 */
[----:B------:R-:W-:Y:S01]  /*7780*/  IADD3 R2, R0, 0x19, RZ ;  /* 0x0000001900027810 */ /* 0x000fe20007ffe0ff */
[----:B------:R-:W1:Y:S01]  /*7790*/  MUFU.TANH R24, R24 ;  /* 0x0000001800187308 */ /* 0x000e620000002400 */
[----:B------:R-:W-:Y:S01]  /*77a0*/  FSEL R202, R202, -INF , !P0 ;  /* 0xff800000caca7808 */ /* 0x000fe20004000000 */
[----:B------:R-:W-:Y:S01]  /*77b0*/  FMUL.FTZ R27, R27, c[0x0][0x2ec] ;  /* 0x0000bb001b1b7a20 */ /* 0x000fe20000410000 */
[----:B------:R-:W-:Y:S01]  /*77c0*/  FSEL R204, R190, -INF , !P6 ;  /* 0xff800000becc7808 */ /* 0x000fe20007000000 */
[----:B------:R-:W-:Y:S01]  /*77d0*/  FMUL.FTZ R5, R32, c[0x0][0x2ec] ;  /* 0x0000bb0020057a20 */ /* 0x000fe20000410000 */
[----:B------:R-:W-:Y:S01]  /*77e0*/  FSEL R46, R183, -INF , !P5 ;  /* 0xff800000b72e7808 */ /* 0x000fe20006800000 */
[----:B------:R-:W-:Y:S01]  /*77f0*/  FMUL.FTZ R33, R33, c[0x0][0x2ec] ;  /* 0x0000bb0021217a20 */ /* 0x000fe20000410000 */
[----:B------:R-:W-:Y:S01]  /*7800*/  FSEL R184, R184, -INF , !P1 ;  /* 0xff800000b8b87808 */ /* 0x000fe20004800000 */
[----:B------:R-:W2:Y:S01]  /*7810*/  MUFU.TANH R26, R26 ;  /* 0x0000001a001a7308 */ /* 0x000ea20000002400 */
[----:B------:R-:W-:-:S02]  /*7820*/  ISETP.GE.AND P0, PT, R2, R16, PT ;  /* 0x000000100200720c */ /* 0x000fc40003f06270 */
[C---:B------:R-:W-:Y:S02]  /*7830*/  ISETP.GE.AND P6, PT, R2.reuse, R17, PT ;  /* 0x000000110200720c */ /* 0x040fe40003fc6270 */
[C---:B------:R-:W-:Y:S02]  /*7840*/  ISETP.GE.AND P5, PT, R2.reuse, R18, PT ;  /* 0x000000120200720c */ /* 0x040fe40003fa6270 */
[----:B------:R-:W-:Y:S01]  /*7850*/  ISETP.GE.AND P1, PT, R2, R19, PT ;  /* 0x000000130200720c */ /* 0x000fe20003f26270 */
[----:B------:R-:W2:Y:S01]  /*7860*/  MUFU.TANH R25, R25 ;  /* 0x0000001900197308 */ /* 0x000ea20000002400 */
[----:B------:R-:W-:Y:S02]  /*7870*/  IADD3 R2, R0, 0x20, RZ ;  /* 0x0000002000027810 */ /* 0x000fe40007ffe0ff */
[----:B------:R-:W-:Y:S02]  /*7880*/  FSEL R187, R196, -INF , !P0 ;  /* 0xff800000c4bb7808 */ /* 0x000fe40004000000 */
[----:B------:R-:W-:-:S02]  /*7890*/  FSEL R203, R203, -INF , !P6 ;  /* 0xff800000cbcb7808 */ /* 0x000fc40007000000 */
[----:B-1----:R-:W-:Y:S01]  /*78a0*/  FSEL R36, R188, -INF , !P5 ;  /* 0xff800000bc247808 */ /* 0x002fe20006800000 */
[----:B------:R-:W1:Y:S01]  /*78b0*/  MUFU.TANH R12, R27 ;  /* 0x0000001b000c7308 */ /* 0x000e620000002400 */
[----:B------:R-:W-:Y:S02]  /*78c0*/  FSEL R67, R182, -INF , !P1 ;  /* 0xff800000b6437808 */ /* 0x000fe40004800000 */
[C---:B------:R-:W-:Y:S02]  /*78d0*/  ISETP.GE.AND P0, PT, R2.reuse, R16, PT ;  /* 0x000000100200720c */ /* 0x040fe40003f06270 */
[C---:B------:R-:W-:Y:S02]  /*78e0*/  ISETP.GE.AND P6, PT, R2.reuse, R17, PT ;  /* 0x000000110200720c */ /* 0x040fe40003fc6270 */
[C---:B------:R-:W-:Y:S01]  /*78f0*/  ISETP.GE.AND P5, PT, R2.reuse, R18, PT ;  /* 0x000000120200720c */ /* 0x040fe20003fa6270 */
[----:B------:R-:W1:Y:S01]  /*7900*/  MUFU.TANH R5, R5 ;  /* 0x0000000500057308 */ /* 0x000e620000002400 */
[----:B------:R-:W-:-:S02]  /*7910*/  ISETP.GE.AND P1, PT, R2, R19, PT ;  /* 0x000000130200720c */ /* 0x000fc40003f26270 */
[----:B------:R-:W-:Y:S02]  /*7920*/  IADD3 R2, R0, 0x21, RZ ;  /* 0x0000002100027810 */ /* 0x000fe40007ffe0ff */
[----:B------:R-:W-:Y:S02]  /*7930*/  FSEL R217, R217, -INF , !P0 ;  /* 0xff800000d9d97808 */ /* 0x000fe40004000000 */
[----:B------:R-:W-:Y:S01]  /*7940*/  FSEL R230, R181, -INF , !P6 ;  /* 0xff800000b5e67808 */ /* 0x000fe20007000000 */
[----:B------:R-:W-:Y:S01]  /*7950*/  MUFU.TANH R6, R6 ;  /* 0x0000000600067308 */ /* 0x000fe20000002400 */
[----:B------:R-:W-:Y:S02]  /*7960*/  FSEL R210, R210, -INF , !P5 ;  /* 0xff800000d2d27808 */ /* 0x000fe40006800000 */
[----:B--2---:R-:W-:Y:S02]  /*7970*/  FSEL R213, R108, -INF , !P1 ;  /* 0xff8000006cd57808 */ /* 0x004fe40004800000 */
[----:B------:R-:W-:-:S02]  /*7980*/  ISETP.GE.AND P0, PT, R2, R16, PT ;  /* 0x000000100200720c */ /* 0x000fc40003f06270 */
[C---:B------:R-:W-:Y:S02]  /*7990*/  ISETP.GE.AND P6, PT, R2.reuse, R17, PT ;  /* 0x000000110200720c */ /* 0x040fe40003fc6270 */
[C---:B------:R-:W-:Y:S02]  /*79a0*/  ISETP.GE.AND P5, PT, R2.reuse, R18, PT ;  /* 0x000000120200720c */ /* 0x040fe40003fa6270 */
[----:B------:R-:W-:Y:S02]  /*79b0*/  ISETP.GE.AND P1, PT, R2, R19, PT ;  /* 0x000000130200720c */ /* 0x000fe40003f26270 */
[----:B------:R-:W-:Y:S02]  /*79c0*/  IADD3 R2, R0, 0x28, RZ ;  /* 0x0000002800027810 */ /* 0x000fe40007ffe0ff */
        /* <DEDUP_REMOVED lines=8> */
[----:B------:R-:W-:Y:S02]  /*7a50*/  IADD3 R2, R0, 0x29, RZ ;  /* 0x0000002900027810 */ /* 0x000fe40007ffe0ff */
[----:B------:R-:W-:Y:S02]  /*7a60*/  FSEL R218, R107, -INF , !P0 ;  /* 0xff8000006bda7808 */ /* 0x000fe40004000000 */
[----:B---3--:R-:W-:Y:S02]  /*7a70*/  FSEL R228, R105, -INF , !P6 ;  /* 0xff80000069e47808 */ /* 0x008fe40007000000 */
[----:B------:R-:W-:Y:S02]  /*7a80*/  FSEL R208, R54, -INF , !P5 ;  /* 0xff80000036d07808 */ /* 0x000fe40006800000 */
[----:B------:R-:W-:Y:S02]  /*7a90*/  FSEL R211, R52, -INF , !P1 ;  /* 0xff80000034d37808 */ /* 0x000fe40004800000 */
[----:B------:R-:W-:-:S02]  /*7aa0*/  ISETP.GE.AND P0, PT, R2, R16, PT ;  /* 0x000000100200720c */ /* 0x000fc40003f06270 */
[C---:B------:R-:W-:Y:S02]  /*7ab0*/  ISETP.GE.AND P6, PT, R2.reuse, R17, PT ;  /* 0x000000110200720c */ /* 0x040fe40003fc6270 */
[C---:B------:R-:W-:Y:S02]  /*7ac0*/  ISETP.GE.AND P5, PT, R2.reuse, R18, PT ;  /* 0x000000120200720c */ /* 0x040fe40003fa6270 */
[----:B------:R-:W-:Y:S02]  /*7ad0*/  ISETP.GE.AND P1, PT, R2, R19, PT ;  /* 0x000000130200720c */ /* 0x000fe40003f26270 */
[----:B------:R-:W-:Y:S02]  /*7ae0*/  IADD3 R4, R0, 0x30, RZ ;  /* 0x0000003000047810 */ /* 0x000fe40007ffe0ff */
[----:B------:R-:W-:Y:S02]  /*7af0*/  FSEL R216, R106, -INF , !P0 ;  /* 0xff8000006ad87808 */ /* 0x000fe40004000000 */
[----:B------:R-:W-:-:S02]  /*7b00*/  FSEL R219, R55, -INF , !P6 ;  /* 0xff80000037db7808 */ /* 0x000fc40007000000 */
[----:B----4-:R-:W-:Y:S02]  /*7b10*/  FSEL R207, R53, -INF , !P5 ;  /* 0xff80000035cf7808 */ /* 0x010fe40006800000 */
[----:B------:R-:W-:Y:S02]  /*7b20*/  FSEL R212, R59, -INF , !P1 ;  /* 0xff8000003bd47808 */ /* 0x000fe40004800000 */
[C---:B------:R-:W-:Y:S02]  /*7b30*/  ISETP.GE.AND P0, PT, R4.reuse, R16, PT ;  /* 0x000000100400720c */ /* 0x040fe40003f06270 */
[C---:B------:R-:W-:Y:S02]  /*7b40*/  ISETP.GE.AND P6, PT, R4.reuse, R17, PT ;  /* 0x000000110400720c */ /* 0x040fe40003fc6270 */
[C---:B------:R-:W-:Y:S02]  /*7b50*/  ISETP.GE.AND P5, PT, R4.reuse, R18, PT ;  /* 0x000000120400720c */ /* 0x040fe40003fa6270 */
[----:B------:R-:W-:Y:S01]  /*7b60*/  ISETP.GE.AND P1, PT, R4, R19, PT ;  /* 0x000000130400720c */ /* 0x000fe20003f26270 */
[----:B------:R-:W-:Y:S01]  /*7b70*/  FMUL.FTZ R4, R34, c[0x0][0x2ec] ;  /* 0x0000bb0022047a20 */ /* 0x000fe20000410000 */
[----:B------:R-:W-:-:S02]  /*7b80*/  IADD3 R2, R0, 0x31, RZ ;  /* 0x0000003100027810 */ /* 0x000fc40007ffe0ff */
[----:B-----5:R-:W-:Y:S02]  /*7b90*/  FSEL R244, R40, -INF , !P0 ;  /* 0xff80000028f47808 */ /* 0x020fe40004000000 */
[----:B------:R-:W-:Y:S01]  /*7ba0*/  FSEL R249, R38, -INF , !P6 ;  /* 0xff80000026f97808 */ /* 0x000fe20007000000 */
[----:B------:R-:W2:Y:S01]  /*7bb0*/  MUFU.TANH R4, R4 ;  /* 0x0000000400047308 */ /* 0x000ea20000002400 */
[----:B------:R-:W-:Y:S02]  /*7bc0*/  FSEL R234, R24, -INF , !P5 ;  /* 0xff80000018ea7808 */ /* 0x000fe40006800000 */
[----:B------:R-:W-:Y:S02]  /*7bd0*/  FSEL R240, R26, -INF , !P1 ;  /* 0xff8000001af07808 */ /* 0x000fe40004800000 */
[C---:B------:R-:W-:Y:S02]  /*7be0*/  ISETP.GE.AND P0, PT, R2.reuse, R16, PT ;  /* 0x000000100200720c */ /* 0x040fe40003f06270 */
[----:B------:R-:W-:-:S02]  /*7bf0*/  ISETP.GE.AND P6, PT, R2, R17, PT ;  /* 0x000000110200720c */ /* 0x000fc40003fc6270 */
[C---:B------:R-:W-:Y:S02]  /*7c00*/  ISETP.GE.AND P5, PT, R2.reuse, R18, PT ;  /* 0x000000120200720c */ /* 0x040fe40003fa6270 */
[----:B------:R-:W-:Y:S02]  /*7c10*/  ISETP.GE.AND P1, PT, R2, R19, PT ;  /* 0x000000130200720c */ /* 0x000fe40003f26270 */
[----:B------:R-:W-:Y:S02]  /*7c20*/  IADD3 R2, R0, 0x38, RZ ;  /* 0x0000003800027810 */ /* 0x000fe40007ffe0ff */
[----:B------:R-:W-:Y:S02]  /*7c30*/  FSEL R242, R37, -INF , !P0 ;  /* 0xff80000025f27808 */ /* 0x000fe40004000000 */
[----:B------:R-:W-:Y:S02]  /*7c40*/  FSEL R248, R39, -INF , !P6 ;  /* 0xff80000027f87808 */ /* 0x000fe40007000000 */
[----:B------:R-:W-:-:S02]  /*7c50*/  FSEL R233, R25, -INF , !P5 ;  /* 0xff80000019e97808 */ /* 0x000fc40006800000 */
[----:B-1----:R-:W-:Y:S02]  /*7c60*/  FSEL R241, R12, -INF , !P1 ;  /* 0xff8000000cf17808 */ /* 0x002fe40004800000 */
[C---:B------:R-:W-:Y:S02]  /*7c70*/  ISETP.GE.AND P0, PT, R2.reuse, R16, PT ;  /* 0x000000100200720c */ /* 0x040fe40003f06270 */
[C---:B------:R-:W-:Y:S02]  /*7c80*/  ISETP.GE.AND P6, PT, R2.reuse, R17, PT ;  /* 0x000000110200720c */ /* 0x040fe40003fc6270 */
[C---:B------:R-:W-:Y:S02]  /*7c90*/  ISETP.GE.AND P5, PT, R2.reuse, R18, PT ;  /* 0x000000120200720c */ /* 0x040fe40003fa6270 */
[----:B------:R-:W-:Y:S01]  /*7ca0*/  ISETP.GE.AND P1, PT, R2, R19, PT ;  /* 0x000000130200720c */ /* 0x000fe20003f26270 */
[----:B------:R-:W-:Y:S01]  /*7cb0*/  FMUL.FTZ R2, R35, c[0x0][0x2ec] ;  /* 0x0000bb0023027a20 */ /* 0x000fe20000410000 */
[----:B------:R-:W-:-:S02]  /*7cc0*/  FSEL R245, R8, -INF , !P0 ;  /* 0xff80000008f57808 */ /* 0x000fc40004000000 */
[----:B------:R-:W-:Y:S02]  /*7cd0*/  FSEL R247, R7, -INF , !P6 ;  /* 0xff80000007f77808 */ /* 0x000fe40007000000 */
[----:B------:R-:W-:Y:S01]  /*7ce0*/  FSEL R232, R5, -INF , !P5 ;  /* 0xff80000005e87808 */ /* 0x000fe20006800000 */
[----:B------:R-:W-:Y:S01]  /*7cf0*/  MUFU.TANH R2, R2 ;  /* 0x0000000200027308 */ /* 0x000fe20000002400 */
[----:B--2---:R-:W-:Y:S02]  /*7d00*/  FSEL R235, R4, -INF , !P1 ;  /* 0xff80000004eb7808 */ /* 0x004fe40004800000 */
[C---:B------:R-:W-:Y:S02]  /*7d10*/  ISETP.GE.AND P0, PT, R0.reuse, R16, PT ;  /* 0x000000100000720c */ /* 0x040fe40003f06270 */
[C---:B------:R-:W-:Y:S02]  /*7d20*/  ISETP.GE.AND P6, PT, R0.reuse, R17, PT ;  /* 0x000000110000720c */ /* 0x040fe40003fc6270 */
[C---:B------:R-:W-:Y:S01]  /*7d30*/  ISETP.GE.AND P5, PT, R0.reuse, R18, PT ;  /* 0x000000120000720c */ /* 0x040fe20003fa6270 */
[----:B------:R1:W2:Y:S01]  /*7d40*/  MUFU.TANH R5, R33 ;  /* 0x0000002100057308 */ /* 0x0002a20000002400 */
[----:B------:R-:W-:-:S02]  /*7d50*/  ISETP.GE.AND P1, PT, R0, R19, PT ;  /* 0x000000130000720c */ /* 0x000fc40003f26270 */
[----:B------:R-:W-:Y:S02]  /*7d60*/  IADD3 R0, R0, 0x39, RZ ;  /* 0x0000003900007810 */ /* 0x000fe40007ffe0ff */
[----:B------:R-:W-:Y:S02]  /*7d70*/  FSEL R32, R199, -INF , !P0 ;  /* 0xff800000c7207808 */ /* 0x000fe40004000000 */
[----:B------:R-:W-:Y:S02]  /*7d80*/  ISETP.GE.AND P0, PT, R0, R16, PT ;  /* 0x000000100000720c */ /* 0x000fe40003f06270 */
[----:B------:R-:W-:Y:S02]  /*7d90*/  FSEL R20, R251, -INF , !P5 ;  /* 0xff800000fb147808 */ /* 0x000fe40006800000 */
[----:B------:R-:W-:Y:S02]  /*7da0*/  FSEL R243, R9, -INF , !P0 ;  /* 0xff80000009f37808 */ /* 0x000fe40004000000 */
[----:B------:R-:W-:-:S02]  /*7db0*/  PLOP3.LUT P0, PT, PT, PT, UP0, 0x40, 0x0 ;  /* 0x000000000000781c */ /* 0x000fc40003f0e808 */
[----:B------:R-:W-:Y:S02]  /*7dc0*/  FSEL R21, R250, -INF , !P1 ;  /* 0xff800000fa157808 */ /* 0x000fe40004800000 */
[----:B-1----:R-:W-:Y:S02]  /*7dd0*/  FSEL R33, R252, -INF , !P6 ;  /* 0xff800000fc217808 */ /* 0x002fe40007000000 */
[C---:B------:R-:W-:Y:S02]  /*7de0*/  ISETP.GE.AND P6, PT, R0.reuse, R17, PT ;  /* 0x000000110000720c */ /* 0x040fe40003fc6270 */
[C---:B------:R-:W-:Y:S02]  /*7df0*/  ISETP.GE.AND P5, PT, R0.reuse, R18, PT ;  /* 0x000000120000720c */ /* 0x040fe40003fa6270 */
[----:B------:R-:W-:Y:S02]  /*7e00*/  ISETP.GE.AND P1, PT, R0, R19, PT ;  /* 0x000000130000720c */ /* 0x000fe40003f26270 */
[----:B------:R-:W-:-:S02]  /*7e10*/  FSEL R246, R6, -INF , !P6 ;  /* 0xff80000006f67808 */ /* 0x000fc40007000000 */
[----:B--2---:R-:W-:Y:S02]  /*7e20*/  FSEL R231, R5, -INF , !P5 ;  /* 0xff80000005e77808 */ /* 0x004fe40006800000 */
        /* <DEDUP_REMOVED lines=64> */
.L_x_528:
[----:B------:R-:W-:Y:S05]  /*8230*/  BSYNC B0 ;  /* 0x0000000000007941 */ /* 0x000fea0003800000 */
.L_x_527:
[----:B------:R-:W0:Y:S02]  /*8240*/  LDGDEPBAR ;  /* 0x00000000000079af */ /* 0x000e240000000000 */
.L_x_526:
[----:B-1----:R-:W2:Y:S04]  /*8250*/  LDL.LU R11, [R1+0xc] ;  /* 0x00000c00010b7983 */ /* 0x002ea80000300800 */
[----:B------:R-:W3:Y:S04]  /*8260*/  LDL.LU R12, [R1+0x14] ;  /* 0x00001400010c7983 */ /* 0x000ee80000300800 */
[----:B------:R-:W4:Y:S04]  /*8270*/  LDL.LU R13, [R1+0x8] ;  /* 0x00000800010d7983 */ /* 0x000f280000300800 */
[----:B------:R-:W5:Y:S01]  /*8280*/  LDL.LU R14, [R1+0x10] ;  /* 0x00001000010e7983 */ /* 0x000f620000300800 */
        /* <DEDUP_REMOVED lines=68> */
[----:B------:R-:W1:Y:S01]  /*86d0*/  SHFL.BFLY PT, R7, R4, 0x1, 0x1f ;  /* 0x0c201f0004077f89 */ /* 0x000e6200000e0000 */
[----:B------:R-:W-:Y:S02]  /*86e0*/  FMNMX.FTZ R0, R219, R2, !PT ;  /* 0x00000002db007209 */ /* 0x000fe40007810000 */
[----:B------:R-:W-:Y:S01]  /*86f0*/  FMNMX.FTZ R5, R243, R5, !PT ;  /* 0x00000005f3057209 */ /* 0x000fe20007810000 */
[C---:B------:R-:W-:Y:S01]  /*8700*/  FMUL.FTZ R2, R236.reuse, c[0x0][0x23c] ;  /* 0x00008f00ec027a20 */ /* 0x040fe20000410000 */
[----:B------:R-:W-:Y:S02]  /*8710*/  FMNMX.FTZ R0, R249, R0, !PT ;  /* 0x00000000f9007209 */ /* 0x000fe40007810000 */
[----:B------:R-:W-:Y:S01]  /*8720*/  FSETP.NEU.FTZ.AND P1, PT, R236, -INF , PT ;  /* 0xff800000ec00780b */ /* 0x000fe20003f3d000 */
[----:B------:R-:W1:Y:S01]  /*8730*/  SHFL.BFLY PT, R8, R5, 0x2, 0x1f ;  /* 0x0c401f0005087f89 */ /* 0x000e6200000e0000 */
[----:B------:R-:W-:Y:S02]  /*8740*/  FMNMX.FTZ R0, R248, R0, !PT ;  /* 0x00000000f8007209 */ /* 0x000fe40007810000 */
[----:B------:R-:W-:-:S02]  /*8750*/  FSEL R2, R2, RZ, P1 ;  /* 0x000000ff02027208 */ /* 0x000fc40000800000 */
[----:B------:R-:W-:-:S03]  /*8760*/  FMNMX.FTZ R6, R247, R0, !PT ;  /* 0x00000000f7067209 */ /* 0x000fc60007810000 */
[----:B------:R-:W-:Y:S01]  /*8770*/  FFMA.FTZ R0, R20, c[0x0][0x23c], -R2 ;  /* 0x00008f0014007a23 */ /* 0x000fe20000010802 */
[----:B------:R-:W-:-:S03]  /*8780*/  FMNMX.FTZ R6, R246, R6, !PT ;  /* 0x00000006f6067209 */ /* 0x000fc60007810000 */
[----:B------:R1:W-:Y:S02]  /*8790*/  MUFU.EX2 R252, R0 ;  /* 0x0000000000fc7308 */ /* 0x0003e40000000800 */
[----:B-1----:R-:W-:Y:S01]  /*87a0*/  FMNMX.FTZ R227, R4, R7, !PT ;  /* 0x0000000704e37209 */ /* 0x002fe20007810000 */
[--C-:B------:R-:W-:Y:S01]  /*87b0*/  FFMA.FTZ R4, R45, c[0x0][0x23c], -R2.reuse ;  /* 0x00008f002d047a23 */ /* 0x100fe20000010802 */
[----:B------:R-:W-:Y:S02]  /*87c0*/  SHFL.BFLY PT, R7, R6, 0x2, 0x1f ;  /* 0x0c401f0006077f89 */ /* 0x000fe400000e0000 */
[----:B------:R-:W-:Y:S02]  /*87d0*/  FSETP.NEU.FTZ.AND P0, PT, R227, -INF , PT ;  /* 0xff800000e300780b */ /* 0x000fe40003f1d000 */
[----:B------:R1:W-:Y:S01]  /*87e0*/  MUFU.EX2 R64, R4 ;  /* 0x0000000400407308 */ /* 0x0003e20000000800 */
[----:B------:R-:W-:Y:S01]  /*87f0*/  FMNMX.FTZ R5, R5, R8, !PT ;  /* 0x0000000805057209 */ /* 0x000fe20007810000 */
[----:B------:R-:W-:-:S04]  /*8800*/  FFMA.FTZ R0, R60, c[0x0][0x23c], -R2 ;  /* 0x00008f003c007a23 */ /* 0x000fc80000010802 */
[----:B------:R-:W1:Y:S02]  /*8810*/  SHFL.BFLY PT, R10, R5, 0x1, 0x1f ;  /* 0x0c201f00050a7f89 */ /* 0x000e6400000e0000 */
[----:B------:R1:W-:Y:S02]  /*8820*/  MUFU.EX2 R39, R0 ;  /* 0x0000000000277308 */ /* 0x0003e40000000800 */
[----:B-1----:R-:W-:-:S06]  /*8830*/  FFMA.FTZ R4, R44, c[0x0][0x23c], -R2 ;  /* 0x00008f002c047a23 */ /* 0x002fcc0000010802 */
[----:B------:R1:W-:Y:S01]  /*8840*/  MUFU.EX2 R107, R4 ;  /* 0x00000004006b7308 */ /* 0x0003e20000000800 */
[----:B------:R-:W-:-:S05]  /*8850*/  FMUL.FTZ R0, R227, c[0x0][0x23c] ;  /* 0x00008f00e3007a20 */ /* 0x000fca0000410000 */
[----:B------:R-:W-:Y:S02]  /*8860*/  FSEL R0, R0, RZ, P0 ;  /* 0x000000ff00007208 */ /* 0x000fe40000000000 */
[----:B------:R-:W-:-:S03]  /*8870*/  FMNMX.FTZ R237, R5, R10, !PT ;  /* 0x0000000a05ed7209 */ /* 0x000fc60007810000 */
[--C-:B-1----:R-:W-:Y:S02]  /*8880*/  FFMA.FTZ R4, R21, c[0x0][0x23c], -R0.reuse ;  /* 0x00008f0015047a23 */ /* 0x102fe40000010800 */
[----:B------:R-:W-:Y:S02]  /*8890*/  LDSM.16.MT88.4 R20, [R222+0x9000] ;  /* 0x00900000de14783b */ /* 0x000fe40000004200 */
[----:B------:R1:W-:Y:S02]  /*88a0*/  MUFU.EX2 R15, R4 ;  /* 0x00000004000f7308 */ /* 0x0003e40000000800 */
[----:B-1----:R-:W-:-:S06]  /*88b0*/  FFMA.FTZ R4, R61, c[0x0][0x23c], -R0 ;  /* 0x00008f003d047a23 */ /* 0x002fcc0000010800 */
[----:B------:R1:W1:Y:S02]  /*88c0*/  MUFU.EX2 R38, R4 ;  /* 0x0000000400267308 */ /* 0x0002640000000800 */
[----:B-1----:R-:W-:Y:S01]  /*88d0*/  FMNMX.FTZ R4, R6, R7, !PT ;  /* 0x0000000706047209 */ /* 0x002fe20007810000 */
[----:B------:R-:W-:Y:S01]  /*88e0*/  FFMA.FTZ R6, R48, c[0x0][0x23c], -R0 ;  /* 0x00008f0030067a23 */ /* 0x000fe20000010800 */
[----:B------:R-:W-:Y:S02]  /*88f0*/  FSEL R7, R236, RZ, P1 ;  /* 0x000000ffec077208 */ /* 0x000fe40000800000 */
[----:B------:R-:W-:Y:S01]  /*8900*/  FSETP.NEU.FTZ.AND P1, PT, R237, -INF , PT ;  /* 0xff800000ed00780b */ /* 0x000fe20003f3d000 */
[----:B------:R-:W1:Y:S01]  /*8910*/  SHFL.BFLY PT, R9, R4, 0x1, 0x1f ;  /* 0x0c201f0004097f89 */ /* 0x000e6200000e0000 */
[----:B------:R1:W-:Y:S01]  /*8920*/  MUFU.EX2 R105, R6 ;  /* 0x0000000600697308 */ /* 0x0003e20000000800 */
[----:B------:R-:W-:Y:S01]  /*8930*/  FADD.FTZ R8, R102, -R7 ;  /* 0x8000000766087221 */ /* 0x000fe20000010000 */
[----:B------:R-:W-:-:S02]  /*8940*/  FSEL R7, R227, RZ, P0 ;  /* 0x000000ffe3077208 */ /* 0x000fc40000000000 */
[----:B------:R-:W-:Y:S01]  /*8950*/  F2FP.PACK_AB R5, R38, R15 ;  /* 0x0000000f2605723e */ /* 0x000fe200000000ff */
[----:B------:R-:W-:Y:S02]  /*8960*/  FMUL.FTZ R8, R8, c[0x0][0x23c] ;  /* 0x00008f0008087a20 */ /* 0x000fe40000410000 */
[----:B------:R-:W-:Y:S02]  /*8970*/  FADD.FTZ R3, R3, -R7 ;  /* 0x8000000703037221 */ /* 0x000fe40000010000 */
[----:B------:R-:W1:Y:S02]  /*8980*/  MUFU.EX2 R66, R8 ;  /* 0x0000000800427308 */ /* 0x000e640000000800 */
[----:B------:R-:W-:Y:S02]  /*8990*/  FMUL.FTZ R3, R3, c[0x0][0x23c] ;  /* 0x00008f0003037a20 */ /* 0x000fe40000410000 */
[----:B-1----:R-:W-:-:S04]  /*89a0*/  FFMA.FTZ R6, R49, c[0x0][0x23c], -R0 ;  /* 0x00008f0031067a23 */ /* 0x002fc80000010800 */
[----:B------:R1:W1:Y:S01]  /*89b0*/  MUFU.EX2 R65, R3 ;  /* 0x0000000300417308 */ /* 0x0002620000000800 */
[----:B------:R-:W2:Y:S01]  /*89c0*/  LDSM.16.MT88.4 R48, [R222+0xa000] ;  /* 0x00a00000de30783b */ /* 0x000ea20000004200 */
[----:B------:R-:W-:-:S06]  /*89d0*/  FMNMX.FTZ R238, R4, R9, !PT ;  /* 0x0000000904ee7209 */ /* 0x000fcc0007810000 */
[----:B------:R1:W1:Y:S01]  /*89e0*/  MUFU.EX2 R106, R6 ;  /* 0x00000006006a7308 */ /* 0x0002620000000800 */
[----:B------:R-:W-:Y:S01]  /*89f0*/  F2FP.PACK_AB R4, R39, R252 ;  /* 0x000000fc2704723e */ /* 0x000fe200000000ff */
[-C--:B------:R-:W-:Y:S01]  /*8a00*/  FMUL.FTZ R132, R132, R66.reuse ;  /* 0x0000004284847220 */ /* 0x080fe20000410000 */
[----:B------:R-:W-:Y:S01]  /*8a10*/  FSETP.NEU.FTZ.AND P0, PT, R238, -INF , PT ;  /* 0xff800000ee00780b */ /* 0x000fe20003f1d000 */
[-C--:B------:R-:W-:Y:S02]  /*8a20*/  FMUL.FTZ R133, R133, R66.reuse ;  /* 0x0000004285857220 */ /* 0x080fe40000410000 */
[----:B------:R-:W-:Y:S02]  /*8a30*/  FMUL.FTZ R168, R168, R66 ;  /* 0x00000042a8a87220 */ /* 0x000fe40000410000 */
[----:B-1----:R-:W-:Y:S02]  /*8a40*/  FMUL.FTZ R3, R237, c[0x0][0x23c] ;  /* 0x00008f00ed037a20 */ /* 0x002fe40000410000 */
[----:B------:R-:W-:-:S02]  /*8a50*/  FMUL.FTZ R134, R134, R65 ;  /* 0x0000004186867220 */ /* 0x000fc40000410000 */
[-C--:B------:R-:W-:Y:S01]  /*8a60*/  FMUL.FTZ R135, R135, R65.reuse ;  /* 0x0000004187877220 */ /* 0x080fe20000410000 */
[----:B------:R-:W-:Y:S01]  /*8a70*/  FSEL R8, R3, RZ, P1 ;  /* 0x000000ff03087208 */ /* 0x000fe20000800000 */
[----:B------:R-:W-:Y:S01]  /*8a80*/  FMUL.FTZ R169, R169, R66 ;  /* 0x00000042a9a97220 */ /* 0x000fe20000410000 */
[----:B------:R-:W-:Y:S01]  /*8a90*/  F2FP.PACK_AB R6, R107, R64 ;  /* 0x000000406b06723e */ /* 0x000fe200000000ff */
[----:B------:R-:W-:Y:S01]  /*8aa0*/  FMUL.FTZ R170, R170, R65 ;  /* 0x00000041aaaa7220 */ /* 0x000fe20000410000 */
[----:B------:R-:W-:Y:S01]  /*8ab0*/  F2FP.PACK_AB R7, R106, R105 ;  /* 0x000000696a07723e */ /* 0x000fe200000000ff */
[--C-:B------:R-:W-:Y:S02]  /*8ac0*/  FFMA.FTZ R9, R100, c[0x0][0x23c], -R8.reuse ;  /* 0x00008f0064097a23 */ /* 0x100fe40000010808 */
[--C-:B------:R-:W-:Y:S02]  /*8ad0*/  FFMA.FTZ R3, R32, c[0x0][0x23c], -R8.reuse ;  /* 0x00008f0020037a23 */ /* 0x100fe40000010808 */
[----:B------:R-:W1:Y:S01]  /*8ae0*/  MUFU.EX2 R34, R9 ;  /* 0x0000000900227308 */ /* 0x000e620000000800 */
[----:B------:R-:W-:Y:S01]  /*8af0*/  FFMA.FTZ R10, R62, c[0x0][0x23c], -R8 ;  /* 0x00008f003e0a7a23 */ /* 0x000fe20000010808 */
[----:B------:R-:W-:Y:S01]  /*8b00*/  HMMA.16816.F32 R188, R4, R20, R132 ;  /* 0x0000001404bc723c */ /* 0x000fe20000001884 */
[----:B------:R-:W-:-:S02]  /*8b10*/  FMUL.FTZ R171, R171, R65 ;  /* 0x00000041abab7220 */ /* 0x000fc40000410000 */
[-C--:B------:R-:W-:Y:S02]  /*8b20*/  FMUL.FTZ R136, R136, R66.reuse ;  /* 0x0000004288887220 */ /* 0x080fe40000410000 */
[----:B------:R-:W-:Y:S01]  /*8b30*/  FMUL.FTZ R137, R137, R66 ;  /* 0x0000004289897220 */ /* 0x000fe20000410000 */
[----:B------:R5:W-:Y:S01]  /*8b40*/  MUFU.EX2 R59, R3 ;  /* 0x00000003003b7308 */ /* 0x000be20000000800 */
[----:B---3--:R-:W-:Y:S01]  /*8b50*/  MOV R250, R12 ;  /* 0x0000000c00fa7202 */ /* 0x008fe20000000f00 */
[----:B------:R-:W-:Y:S01]  /*8b60*/  FMUL.FTZ R138, R138, R65 ;  /* 0x000000418a8a7220 */ /* 0x000fe20000410000 */
[C---:B--2---:R-:W-:Y:S01]  /*8b70*/  HMMA.16816.F32 R108, R4.reuse, R50, R168 ;  /* 0x00000032046c723c */ /* 0x044fe200000018a8 */
[----:B----4-:R-:W-:Y:S01]  /*8b80*/  MOV R251, R13 ;  /* 0x0000000d00fb7202 */ /* 0x010fe20000000f00 */
[----:B------:R-:W-:Y:S01]  /*8b90*/  FMUL.FTZ R139, R139, R65 ;  /* 0x000000418b8b7220 */ /* 0x000fe20000410000 */
[----:B------:R-:W-:Y:S01]  /*8ba0*/  MOV R133, R107 ;  /* 0x0000006b00857202 */ /* 0x000fe20000000f00 */
[----:B------:R-:W-:Y:S01]  /*8bb0*/  FMUL.FTZ R112, R112, R66 ;  /* 0x0000004270707220 */ /* 0x000fe20000410000 */
[----:B-1----:R-:W-:Y:S01]  /*8bc0*/  MOV R135, R34 ;  /* 0x0000002200877202 */ /* 0x002fe20000000f00 */
[----:B------:R-:W-:Y:S01]  /*8bd0*/  FFMA.FTZ R9, R56, c[0x0][0x23c], -R8 ;  /* 0x00008f0038097a23 */ /* 0x000fe20000010808 */
[----:B------:R-:W-:Y:S01]  /*8be0*/  MOV R34, R11 ;  /* 0x0000000b00227202 */ /* 0x000fe20000000f00 */
[----:B------:R1:W-:Y:S01]  /*8bf0*/  MUFU.EX2 R13, R10 ;  /* 0x0000000a000d7308 */ /* 0x0003e20000000800 */
[----:B-----5:R-:W-:Y:S01]  /*8c00*/  MOV R60, R14 ;  /* 0x0000000e003c7202 */ /* 0x020fe20000000f00 */
[C---:B------:R-:W-:Y:S01]  /*8c10*/  HMMA.16816.F32 R180, R4.reuse, R22, R136 ;  /* 0x0000001604b4723c */ /* 0x040fe20000001888 */
[----:B------:R-:W-:Y:S01]  /*8c20*/  FMUL.FTZ R113, R113, R66 ;  /* 0x0000004271717220 */ /* 0x000fe20000410000 */
[----:B------:R-:W-:Y:S01]  /*8c30*/  MOV R132, R106 ;  /* 0x0000006a00847202 */ /* 0x000fe20000000f00 */
[----:B------:R-:W-:Y:S01]  /*8c40*/  FMUL.FTZ R3, R238, c[0x0][0x23c] ;  /* 0x00008f00ee037a20 */ /* 0x000fe20000410000 */
[----:B------:R-:W-:Y:S01]  /*8c50*/  MOV R56, R105 ;  /* 0x0000006900387202 */ /* 0x000fe20000000f00 */
[-C--:B------:R-:W-:Y:S01]  /*8c60*/  FMUL.FTZ R114, R114, R65.reuse ;  /* 0x0000004172727220 */ /* 0x080fe20000410000 */
[----:B------:R2:W-:Y:S01]  /*8c70*/  MUFU.EX2 R37, R9 ;  /* 0x0000000900257308 */ /* 0x0005e20000000800 */
[----:B------:R-:W-:Y:S01]  /*8c80*/  MOV R139, R64 ;  /* 0x00000040008b7202 */ /* 0x000fe20000000f00 */
[----:B------:R-:W-:Y:S01]  /*8c90*/  FMUL.FTZ R115, R115, R65 ;  /* 0x0000004173737220 */ /* 0x000fe20000410000 */
[----:B------:R-:W-:Y:S01]  /*8ca0*/  FSEL R3, R3, RZ, P0 ;  /* 0x000000ff03037208 */ /* 0x000fe20000000000 */
[----:B------:R-:W-:Y:S01]  /*8cb0*/  FMUL.FTZ R120, R120, R66 ;  /* 0x0000004278787220 */ /* 0x000fe20000410000 */
[----:B------:R-:W-:Y:S01]  /*8cc0*/  MOV R134, R60 ;  /* 0x0000003c00867202 */ /* 0x000fe20000000f00 */
[----:B------:R-:W-:Y:S01]  /*8cd0*/  FMUL.FTZ R121, R121, R66 ;  /* 0x0000004279797220 */ /* 0x000fe20000410000 */
[----:B------:R-:W-:Y:S01]  /*8ce0*/  MOV R170, R252 ;  /* 0x000000fc00aa7202 */ /* 0x000fe20000000f00 */
[--C-:B------:R-:W-:Y:S01]  /*8cf0*/  FFMA.FTZ R11, R101, c[0x0][0x23c], -R3.reuse ;  /* 0x00008f00650b7a23 */ /* 0x100fe20000010803 */
[----:B------:R-:W-:Y:S01]  /*8d00*/  HMMA.16816.F32 R196, R4, R24, R112 ;  /* 0x0000001804c4723c */ /* 0x000fe20000001870 */
[----:B-1----:R-:W-:Y:S01]  /*8d10*/  FFMA.FTZ R10, R33, c[0x0][0x23c], -R3 ;  /* 0x00008f00210a7a23 */ /* 0x002fe20000010803 */
[----:B------:R-:W-:Y:S01]  /*8d20*/  MOV R169, R251 ;  /* 0x000000fb00a97202 */ /* 0x000fe20000000f00 */
[----:B------:R-:W1:Y:S01]  /*8d30*/  MUFU.EX2 R32, R11 ;  /* 0x0000000b00207308 */ /* 0x000e620000000800 */
[-C--:B------:R-:W-:Y:S01]  /*8d40*/  FMUL.FTZ R122, R122, R65.reuse ;  /* 0x000000417a7a7220 */ /* 0x080fe20000410000 */
[----:B------:R-:W-:Y:S01]  /*8d50*/  MOV R168, R250 ;  /* 0x000000fa00a87202 */ /* 0x000fe20000000f00 */
[----:B------:R-:W-:Y:S01]  /*8d60*/  FMUL.FTZ R123, R123, R65 ;  /* 0x000000417b7b7220 */ /* 0x000fe20000410000 */
[----:B--2---:R-:W-:Y:S01]  /*8d70*/  FSEL R9, R237, RZ, P1 ;  /* 0x000000ffed097208 */ /* 0x004fe20000800000 */
[----:B------:R-:W-:-:S02]  /*8d80*/  FMUL.FTZ R152, R152, R66 ;  /* 0x0000004298987220 */ /* 0x000fc40000410000 */
[----:B------:R-:W-:Y:S01]  /*8d90*/  FMUL.FTZ R153, R153, R66 ;  /* 0x0000004299997220 */ /* 0x000fe20000410000 */
[----:B------:R2:W-:Y:S01]  /*8da0*/  MUFU.EX2 R14, R10 ;  /* 0x0000000a000e7308 */ /* 0x0005e20000000800 */
[----:B------:R-:W-:Y:S01]  /*8db0*/  FADD.FTZ R12, R104, -R9 ;  /* 0x80000009680c7221 */ /* 0x000fe20000010000 */
[----:B------:R-:W-:Y:S01]  /*8dc0*/  FSEL R9, R238, RZ, P0 ;  /* 0x000000ffee097208 */ /* 0x000fe20000000000 */
[-C--:B------:R-:W-:Y:S01]  /*8dd0*/  FMUL.FTZ R154, R154, R65.reuse ;  /* 0x000000419a9a7220 */ /* 0x080fe20000410000 */
[----:B------:R-:W-:Y:S01]  /*8de0*/  HMMA.16816.F32 R192, R4, R26, R120 ;  /* 0x0000001a04c0723c */ /* 0x000fe20000001878 */
[----:B------:R-:W-:Y:S01]  /*8df0*/  FMUL.FTZ R155, R155, R65 ;  /* 0x000000419b9b7220 */ /* 0x000fe20000410000 */
[----:B------:R-:W-:Y:S01]  /*8e00*/  PLOP3.LUT P0, PT, PT, PT, UP0, 0x40, 0x0 ;  /* 0x000000000000781c */ /* 0x000fe20003f0e808 */
[----:B------:R-:W-:Y:S01]  /*8e10*/  FADD.FTZ R9, R103, -R9 ;  /* 0x8000000967097221 */ /* 0x000fe20000010000 */
[----:B-1----:R-:W-:Y:S01]  /*8e20*/  MOV R171, R32 ;  /* 0x0000002000ab7202 */ /* 0x002fe20000000f00 */
[----:B------:R-:W-:-:S02]  /*8e30*/  FFMA.FTZ R11, R57, c[0x0][0x23c], -R3 ;  /* 0x00008f00390b7a23 */ /* 0x000fc40000010803 */
[----:B------:R-:W-:Y:S01]  /*8e40*/  FMUL.FTZ R9, R9, c[0x0][0x23c] ;  /* 0x00008f0009097a20 */ /* 0x000fe20000410000 */
[----:B------:R-:W-:Y:S01]  /*8e50*/  HMMA.16816.F32 R176, R4, R30, R152 ;  /* 0x0000001e04b0723c */ /* 0x000fe20000001898 */
[----:B------:R-:W-:Y:S01]  /*8e60*/  MUFU.EX2 R32, R11 ;  /* 0x0000000b00207308 */ /* 0x000fe20000000800 */
[-C--:B------:R-:W-:Y:S02]  /*8e70*/  FMUL.FTZ R164, R164, R66.reuse ;  /* 0x00000042a4a47220 */ /* 0x080fe40000410000 */
[----:B--2---:R-:W-:Y:S02]  /*8e80*/  FFMA.FTZ R10, R63, c[0x0][0x23c], -R3 ;  /* 0x00008f003f0a7a23 */ /* 0x004fe40000010803 */
[----:B------:R-:W-:Y:S02]  /*8e90*/  FMUL.FTZ R165, R165, R66 ;  /* 0x00000042a5a57220 */ /* 0x000fe40000410000 */
[-C--:B------:R-:W-:Y:S01]  /*8ea0*/  FMUL.FTZ R166, R166, R65.reuse ;  /* 0x00000041a6a67220 */ /* 0x080fe20000410000 */
[----:B------:R1:W-:Y:S01]  /*8eb0*/  MUFU.EX2 R35, R10 ;  /* 0x0000000a00237308 */ /* 0x0003e20000000800 */
[----:B------:R-:W-:-:S02]  /*8ec0*/  FMUL.FTZ R167, R167, R65 ;  /* 0x00000041a7a77220 */ /* 0x000fc40000410000 */
[-C--:B------:R-:W-:Y:S02]  /*8ed0*/  FMUL.FTZ R148, R148, R66.reuse ;  /* 0x0000004294947220 */ /* 0x080fe40000410000 */
[-C--:B------:R-:W-:Y:S02]  /*8ee0*/  FMUL.FTZ R149, R149, R66.reuse ;  /* 0x0000004295957220 */ /* 0x080fe40000410000 */
[-C--:B------:R-:W-:Y:S01]  /*8ef0*/  FMUL.FTZ R150, R150, R65.reuse ;  /* 0x0000004196967220 */ /* 0x080fe20000410000 */
[----:B------:R-:W-:Y:S01]  /*8f00*/  MUFU.EX2 R11, R9 ;  /* 0x00000009000b7308 */ /* 0x000fe20000000800 */
[----:B------:R-:W-:Y:S01]  /*8f10*/  FMUL.FTZ R151, R151, R65 ;  /* 0x0000004197977220 */ /* 0x000fe20000410000 */
[----:B------:R-:W-:Y:S01]  /*8f20*/  HMMA.16816.F32 R112, R4, R48, R164 ;  /* 0x000000300470723c */ /* 0x000fe200000018a4 */
[-C--:B------:R-:W-:Y:S02]  /*8f30*/  FMUL.FTZ R72, R72, R66.reuse ;  /* 0x0000004248487220 */ /* 0x080fe40000410000 */
[----:B------:R-:W-:-:S02]  /*8f40*/  FMUL.FTZ R73, R73, R66 ;  /* 0x0000004249497220 */ /* 0x000fc40000410000 */
[-C--:B------:R-:W-:Y:S02]  /*8f50*/  FMUL.FTZ R74, R74, R65.reuse ;  /* 0x000000414a4a7220 */ /* 0x080fe40000410000 */
[----:B-1----:R-:W-:Y:S01]  /*8f60*/  FMUL.FTZ R10, R12, c[0x0][0x23c] ;  /* 0x00008f000c0a7a20 */ /* 0x002fe20000410000 */
[C---:B------:R-:W-:Y:S01]  /*8f70*/  HMMA.16816.F32 R120, R4.reuse, R28, R148 ;  /* 0x0000001c0478723c */ /* 0x040fe20000001894 */
[-C--:B------:R-:W-:Y:S02]  /*8f80*/  FMUL.FTZ R75, R75, R65.reuse ;  /* 0x000000414b4b7220 */ /* 0x080fe40000410000 */
[----:B------:R-:W1:Y:S01]  /*8f90*/  MUFU.EX2 R64, R10 ;  /* 0x0000000a00407308 */ /* 0x000e620000000800 */
        /* <DEDUP_REMOVED lines=9> */
[----:B------:R-:W-:Y:S02]  /*9030*/  FMUL.FTZ R91, R91, R65 ;  /* 0x000000415b5b7220 */ /* 0x000fe40000410000 */
[-C--:B------:R-:W-:Y:S02]  /*9040*/  FMUL.FTZ R92, R92, R66.reuse ;  /* 0x000000425c5c7220 */ /* 0x080fe40000410000 */
[----:B------:R-:W-:-:S02]  /*9050*/  FMUL.FTZ R93, R93, R66 ;  /* 0x000000425d5d7220 */ /* 0x000fc40000410000 */
[-C--:B------:R-:W-:Y:S01]  /*9060*/  FMUL.FTZ R94, R94, R65.reuse ;  /* 0x000000415e5e7220 */ /* 0x080fe20000410000 */
[C---:B------:R-:W-:Y:S01]  /*9070*/  HMMA.16816.F32 R164, R4.reuse, R40, R88 ;  /* 0x0000002804a4723c */ /* 0x040fe20000001858 */
[----:B------:R-:W-:Y:S02]  /*9080*/  FMUL.FTZ R95, R95, R65 ;  /* 0x000000415f5f7220 */ /* 0x000fe40000410000 */
[-C--:B-1----:R-:W-:Y:S02]  /*9090*/  FMUL.FTZ R160, R160, R64.reuse ;  /* 0x00000040a0a07220 */ /* 0x082fe40000410000 */
[----:B------:R-:W-:Y:S02]  /*90a0*/  FMUL.FTZ R161, R161, R64 ;  /* 0x00000040a1a17220 */ /* 0x000fe40000410000 */
[-C--:B------:R-:W-:Y:S01]  /*90b0*/  FMUL.FTZ R162, R162, R11.reuse ;  /* 0x0000000ba2a27220 */ /* 0x080fe20000410000 */
[----:B------:R-:W-:Y:S01]  /*90c0*/  HMMA.16816.F32 R152, R4, R42, R92 ;  /* 0x0000002a0498723c */ /* 0x000fe2000000185c */
[----:B------:R-:W-:-:S02]  /*90d0*/  FMUL.FTZ R163, R163, R11 ;  /* 0x0000000ba3a37220 */ /* 0x000fc40000410000 */
[----:B------:R-:W-:Y:S02]  /*90e0*/  FFMA.FTZ R9, R58, c[0x0][0x23c], -R2 ;  /* 0x00008f003a097a23 */ /* 0x000fe40000010802 */
[-C--:B------:R-:W-:Y:S02]  /*90f0*/  FMUL.FTZ R172, R172, R64.reuse ;  /* 0x00000040acac7220 */ /* 0x080fe40000410000 */
[----:B------:R-:W-:Y:S01]  /*9100*/  F2FP.PACK_AB R4, R135, R59 ;  /* 0x0000003b8704723e */ /* 0x000fe200000000ff */
[----:B------:R-:W-:Y:S01]  /*9110*/  FMUL.FTZ R173, R173, R64 ;  /* 0x00000040adad7220 */ /* 0x000fe20000410000 */
[----:B------:R-:W-:Y:S01]  /*9120*/  F2FP.PACK_AB R5, R171, R14 ;  /* 0x0000000eab05723e */ /* 0x000fe200000000ff */
[----:B------:R-:W-:Y:S01]  /*9130*/  FMUL.FTZ R174, R174, R11 ;  /* 0x0000000baeae7220 */ /* 0x000fe20000410000 */
[----:B------:R-:W-:Y:S01]  /*9140*/  F2FP.PACK_AB R6, R37, R13 ;  /* 0x0000000d2506723e */ /* 0x000fe200000000ff */
[----:B------:R-:W-:Y:S01]  /*9150*/  FMUL.FTZ R175, R175, R11 ;  /* 0x0000000bafaf7220 */ /* 0x000fe20000410000 */
[----:B------:R-:W-:Y:S01]  /*9160*/  F2FP.PACK_AB R7, R32, R35 ;  /* 0x000000232007723e */ /* 0x000fe200000000ff */
[-C--:B------:R-:W-:Y:S01]  /*9170*/  FMUL.FTZ R140, R140, R64.reuse ;  /* 0x000000408c8c7220 */ /* 0x080fe20000410000 */
[----:B------:R1:W2:Y:S01]  /*9180*/  MUFU.EX2 R33, R9 ;  /* 0x0000000900217308 */ /* 0x0002a20000000800 */
[----:B------:R-:W-:-:S02]  /*9190*/  FMUL.FTZ R141, R141, R64 ;  /* 0x000000408d8d7220 */ /* 0x000fc40000410000 */
[-C--:B------:R-:W-:Y:S02]  /*91a0*/  FMUL.FTZ R142, R142, R11.reuse ;  /* 0x0000000b8e8e7220 */ /* 0x080fe40000410000 */
[-C--:B------:R-:W-:Y:S01]  /*91b0*/  FMUL.FTZ R143, R143, R11.reuse ;  /* 0x0000000b8f8f7220 */ /* 0x080fe20000410000 */
[C---:B------:R-:W-:Y:S01]  /*91c0*/  HMMA.16816.F32 R60, R4.reuse, R48, R160 ;  /* 0x00000030043c723c */ /* 0x040fe200000018a0 */
[-C--:B------:R-:W-:Y:S02]  /*91d0*/  FMUL.FTZ R144, R144, R64.reuse ;  /* 0x0000004090907220 */ /* 0x080fe40000410000 */
[----:B------:R-:W-:Y:S02]  /*91e0*/  FMUL.FTZ R145, R145, R64 ;  /* 0x0000004091917220 */ /* 0x000fe40000410000 */
[-C--:B------:R-:W-:Y:S02]  /*91f0*/  FMUL.FTZ R146, R146, R11.reuse ;  /* 0x0000000b92927220 */ /* 0x080fe40000410000 */
[----:B------:R-:W-:Y:S01]  /*9200*/  FMUL.FTZ R147, R147, R11 ;  /* 0x0000000b93937220 */ /* 0x000fe20000410000 */
[C---:B------:R-:W-:Y:S01]  /*9210*/  HMMA.16816.F32 R48, R4.reuse, R50, R172 ;  /* 0x000000320430723c */ /* 0x040fe200000018ac */
[--C-:B------:R-:W-:Y:S01]  /*9220*/  FFMA.FTZ R10, R46, c[0x0][0x23c], -R2.reuse ;  /* 0x00008f002e0a7a23 */ /* 0x100fe20000010802 */
[----:B------:R-:W-:Y:S01]  /*9230*/  MOV R160, R134 ;  /* 0x0000008600a07202 */ /* 0x000fe20000000f00 */
[--C-:B-1----:R-:W-:Y:S01]  /*9240*/  FFMA.FTZ R9, R47, c[0x0][0x23c], -R2.reuse ;  /* 0x00008f002f097a23 */ /* 0x102fe20000010802 */
[----:B------:R-:W-:Y:S01]  /*9250*/  MOV R163, R135 ;  /* 0x0000008700a37202 */ /* 0x000fe20000000f00 */
[----:B------:R-:W-:Y:S01]  /*9260*/  FMUL.FTZ R68, R68, R64 ;  /* 0x0000004044447220 */ /* 0x000fe20000410000 */
[----:B------:R-:W-:Y:S01]  /*9270*/  MOV R162, R14 ;  /* 0x0000000e00a27202 */ /* 0x000fe20000000f00 */
[----:B------:R1:W3:Y:S01]  /*9280*/  MUFU.EX2 R172, R9 ;  /* 0x0000000900ac7308 */ /* 0x0002e20000000800 */
[C---:B------:R-:W-:Y:S01]  /*9290*/  HMMA.16816.F32 R76, R4.reuse, R22, R140 ;  /* 0x00000016044c723c */ /* 0x040fe2000000188c */
[----:B------:R-:W-:Y:S01]  /*92a0*/  MOV R174, R37 ;  /* 0x0000002500ae7202 */ /* 0x000fe20000000f00 */
[----:B------:R-:W-:Y:S01]  /*92b0*/  FMUL.FTZ R69, R69, R64 ;  /* 0x0000004045457220 */ /* 0x000fe20000410000 */
[----:B------:R-:W-:Y:S01]  /*92c0*/  MOV R175, R35 ;  /* 0x0000002300af7202 */ /* 0x000fe20000000f00 */
[-C--:B------:R-:W-:Y:S01]  /*92d0*/  FMUL.FTZ R70, R70, R11.reuse ;  /* 0x0000000b46467220 */ /* 0x080fe20000410000 */
[----:B------:R-:W-:Y:S01]  /*92e0*/  MOV R173, R32 ;  /* 0x0000002000ad7202 */ /* 0x000fe20000000f00 */
[----:B------:R-:W-:Y:S01]  /*92f0*/  FMUL.FTZ R71, R71, R11 ;  /* 0x0000000b47477220 */ /* 0x000fe20000410000 */
[----:B------:R-:W-:Y:S01]  /*9300*/  MOV R142, R39 ;  /* 0x00000027008e7202 */ /* 0x000fe20000000f00 */
[C---:B------:R-:W-:Y:S01]  /*9310*/  HMMA.16816.F32 R72, R4.reuse, R28, R144 ;  /* 0x0000001c0448723c */ /* 0x040fe20000001890 */
[----:B------:R4:W-:Y:S01]  /*9320*/  MUFU.EX2 R141, R10 ;  /* 0x0000000a008d7308 */ /* 0x0009e20000000800 */
[-C--:B------:R-:W-:Y:S01]  /*9330*/  FMUL.FTZ R116, R116, R64.reuse ;  /* 0x0000004074747220 */ /* 0x080fe20000410000 */
[----:B------:R-:W-:Y:S01]  /*9340*/  MOV R143, R59 ;  /* 0x0000003b008f7202 */ /* 0x000fe20000000f00 */
[----:B------:R-:W-:Y:S01]  /*9350*/  FMUL.FTZ R117, R117, R64 ;  /* 0x0000004075757220 */ /* 0x000fe20000410000 */
[----:B------:R-:W-:Y:S01]  /*9360*/  MOV R161, R13 ;  /* 0x0000000d00a17202 */ /* 0x000fe20000000f00 */
[-C--:B------:R-:W-:Y:S01]  /*9370*/  FMUL.FTZ R118, R118, R11.reuse ;  /* 0x0000000b76767220 */ /* 0x080fe20000410000 */
[----:B------:R-:W-:Y:S01]  /*9380*/  MOV R145, R38 ;  /* 0x0000002600917202 */ /* 0x000fe20000000f00 */
[----:B-1----:R-:W-:Y:S01]  /*9390*/  FFMA.FTZ R9, R36, c[0x0][0x23c], -R2 ;  /* 0x00008f0024097a23 */ /* 0x002fe20000010802 */
[C---:B------:R-:W-:Y:S01]  /*93a0*/  HMMA.16816.F32 R44, R4.reuse, R52, R68 ;  /* 0x00000034042c723c */ /* 0x040fe20000001844 */
[----:B------:R-:W1:Y:S01]  /*93b0*/  LDSM.16.MT88.4 R36, [R220+0x9400] ;  /* 0x00940000dc24783b */ /* 0x000e620000004200 */
[----:B------:R-:W-:Y:S01]  /*93c0*/  FMUL.FTZ R119, R119, R11 ;  /* 0x0000000b77777220 */ /* 0x000fe20000410000 */
[----:B------:R5:W-:Y:S01]  /*93d0*/  MUFU.EX2 R146, R9 ;  /* 0x0000000900927308 */ /* 0x000be20000000800 */
[----:B------:R-:W-:Y:S01]  /*93e0*/  FMUL.FTZ R84, R84, R64 ;  /* 0x0000004054547220 */ /* 0x000fe20000410000 */
[----:B------:R-:W-:Y:S01]  /*93f0*/  MOV R147, R34 ;  /* 0x0000002200937202 */ /* 0x000fe20000000f00 */
[-C--:B------:R-:W-:Y:S01]  /*9400*/  FMUL.FTZ R85, R85, R64.reuse ;  /* 0x0000004055557220 */ /* 0x080fe20000410000 */
[----:B--2---:R-:W-:Y:S01]  /*9410*/  MOV R70, R33 ;  /* 0x0000002100467202 */ /* 0x004fe20000000f00 */
[--C-:B----4-:R-:W-:Y:S01]  /*9420*/  FFMA.FTZ R10, R186, c[0x0][0x23c], -R0.reuse ;  /* 0x00008f00ba0a7a23 */ /* 0x110fe20000010800 */
[C---:B------:R-:W-:Y:S01]  /*9430*/  HMMA.16816.F32 R92, R4.reuse, R24, R116 ;  /* 0x00000018045c723c */ /* 0x040fe20000001874 */
[-C--:B------:R-:W-:Y:S01]  /*9440*/  FMUL.FTZ R86, R86, R11.reuse ;  /* 0x0000000b56567220 */ /* 0x080fe20000410000 */
[----:B------:R-:W2:Y:S01]  /*9450*/  LDSM.16.MT88.4 R32, [R222+0x9400] ;  /* 0x00940000de20783b */ /* 0x000ea20000004200 */
[----:B------:R-:W-:Y:S01]  /*9460*/  MUFU.EX2 R68, R10 ;  /* 0x0000000a00447308 */ /* 0x000fe20000000800 */
[----:B------:R-:W-:Y:S01]  /*9470*/  FMUL.FTZ R87, R87, R11 ;  /* 0x0000000b57577220 */ /* 0x000fe20000410000 */
[----:B------:R-:W-:Y:S01]  /*9480*/  MOV R144, R15 ;  /* 0x0000000f00907202 */ /* 0x000fe20000000f00 */
[----:B------:R-:W-:Y:S01]  /*9490*/  FMUL.FTZ R124, R124, R64 ;  /* 0x000000407c7c7220 */ /* 0x000fe20000410000 */
[----:B------:R-:W-:Y:S01]  /*94a0*/  MOV R118, R56 ;  /* 0x0000003800767202 */ /* 0x000fe20000000f00 */
[----:B------:R-:W-:Y:S01]  /*94b0*/  FMUL.FTZ R125, R125, R64 ;  /* 0x000000407d7d7220 */ /* 0x000fe20000410000 */
[----:B------:R-:W-:Y:S01]  /*94c0*/  MOV R119, R139 ;  /* 0x0000008b00777202 */ /* 0x000fe20000000f00 */
[--C-:B-----5:R-:W-:Y:S01]  /*94d0*/  FFMA.FTZ R9, R185, c[0x0][0x23c], -R0.reuse ;  /* 0x00008f00b9097a23 */ /* 0x120fe20000010800 */
[C---:B------:R-:W-:Y:S01]  /*94e0*/  HMMA.16816.F32 R56, R4.reuse, R40, R84 ;  /* 0x000000280438723c */ /* 0x040fe20000001854 */
[-C--:B------:R-:W-:Y:S01]  /*94f0*/  FMUL.FTZ R126, R126, R11.reuse ;  /* 0x0000000b7e7e7220 */ /* 0x080fe20000410000 */
[----:B------:R-:W-:Y:S01]  /*9500*/  MOV R117, R132 ;  /* 0x0000008400757202 */ /* 0x000fe20000000f00 */
[----:B------:R4:W5:Y:S01]  /*9510*/  MUFU.EX2 R252, R9 ;  /* 0x0000000900fc7308 */ /* 0x0009620000000800 */
[----:B------:R-:W-:Y:S01]  /*9520*/  FMUL.FTZ R127, R127, R11 ;  /* 0x0000000b7f7f7220 */ /* 0x000fe20000410000 */
[----:B------:R-:W-:Y:S01]  /*9530*/  MOV R116, R133 ;  /* 0x0000008500747202 */ /* 0x000fe20000000f00 */
[-C--:B------:R-:W-:Y:S01]  /*9540*/  FMUL.FTZ R128, R128, R64.reuse ;  /* 0x0000004080807220 */ /* 0x080fe20000410000 */
[----:B------:R-:W-:Y:S01]  /*9550*/  LDSM.16.MT88.4 R12, [R222+0xa400] ;  /* 0x00a40000de0c783b */ /* 0x000fe20000004200 */
[-C--:B------:R-:W-:Y:S01]  /*9560*/  FMUL.FTZ R129, R129, R64.reuse ;  /* 0x0000004081817220 */ /* 0x080fe20000410000 */
[----:B------:R-:W-:Y:S01]  /*9570*/  MOV R186, R173 ;  /* 0x000000ad00ba7202 */ /* 0x000fe20000000f00 */
[-C--:B------:R-:W-:Y:S01]  /*9580*/  FMUL.FTZ R130, R130, R11.reuse ;  /* 0x0000000b82827220 */ /* 0x080fe20000410000 */
[C---:B------:R-:W-:Y:S01]  /*9590*/  HMMA.16816.F32 R88, R4.reuse, R26, R124 ;  /* 0x0000001a0458723c */ /* 0x040fe2000000187c */
[----:B------:R-:W-:Y:S01]  /*95a0*/  FMUL.FTZ R131, R131, R11 ;  /* 0x0000000b83837220 */ /* 0x000fe20000410000 */
[----:B------:R-:W-:Y:S01]  /*95b0*/  LDSM.16.MT88.4 R24, [R222+0xb400] ;  /* 0x00b40000de18783b */ /* 0x000fe20000004200 */
[----:B------:R-:W-:Y:S01]  /*95c0*/  FMUL.FTZ R156, R156, R64 ;  /* 0x000000409c9c7220 */ /* 0x000fe20000410000 */
[----:B------:R-:W-:Y:S01]  /*95d0*/  MOV R185, R116 ;  /* 0x0000007400b97202 */ /* 0x000fe20000000f00 */
[----:B------:R-:W-:Y:S01]  /*95e0*/  FMUL.FTZ R157, R157, R64 ;  /* 0x000000409d9d7220 */ /* 0x000fe20000410000 */
[----:B------:R-:W-:Y:S01]  /*95f0*/  MOV R71, R117 ;  /* 0x0000007500477202 */ /* 0x000fe20000000f00 */
[-C--:B------:R-:W-:Y:S01]  /*9600*/  FMUL.FTZ R158, R158, R11.reuse ;  /* 0x0000000b9e9e7220 */ /* 0x080fe20000410000 */
[----:B------:R-:W-:Y:S01]  /*9610*/  HMMA.16816.F32 R148, R4, R20, R128 ;  /* 0x000000140494723c */ /* 0x000fe20000001880 */
[----:B----4-:R-:W-:Y:S01]  /*9620*/  FFMA.FTZ R9, R184, c[0x0][0x23c], -R0 ;  /* 0x00008f00b8097a23 */ /* 0x010fe20000010800 */
[----:B------:R-:W-:Y:S01]  /*9630*/  LDSM.16.MT88.4 R20, [R220+0xb400] ;  /* 0x00b40000dc14783b */ /* 0x000fe20000004200 */
[----:B------:R-:W-:Y:S01]  /*9640*/  FMUL.FTZ R159, R159, R11 ;  /* 0x0000000b9f9f7220 */ /* 0x000fe20000410000 */
[----:B------:R-:W-:Y:S01]  /*9650*/  MOV R173, R118 ;  /* 0x0000007600ad7202 */ /* 0x000fe20000000f00 */
[----:B------:R4:W-:Y:S01]  /*9660*/  MUFU.EX2 R140, R9 ;  /* 0x00000009008c7308 */ /* 0x0009e20000000800 */
[----:B------:R-:W-:-:S02]  /*9670*/  FMUL.FTZ R80, R80, R64 ;  /* 0x0000004050507220 */ /* 0x000fc40000410000 */
[-C--:B------:R-:W-:Y:S02]  /*9680*/  FMUL.FTZ R81, R81, R64.reuse ;  /* 0x0000004051517220 */ /* 0x080fe40000410000 */
[-C--:B------:R-:W-:Y:S01]  /*9690*/  FMUL.FTZ R82, R82, R11.reuse ;  /* 0x0000000b52527220 */ /* 0x080fe20000410000 */
[C---:B------:R-:W-:Y:S01]  /*96a0*/  HMMA.16816.F32 R156, R4.reuse, R30, R156 ;  /* 0x0000001e049c723c */ /* 0x040fe2000000189c */
[-C--:B------:R-:W-:Y:S01]  /*96b0*/  FMUL.FTZ R83, R83, R11.reuse ;  /* 0x0000000b53537220 */ /* 0x080fe20000410000 */
[----:B------:R-:W2:Y:S01]  /*96c0*/  LDSM.16.MT88.4 R28, [R220+0xa400] ;  /* 0x00a40000dc1c783b */ /* 0x000ea20000004200 */
[-C--:B------:R-:W-:Y:S02]  /*96d0*/  FMUL.FTZ R96, R96, R64.reuse ;  /* 0x0000004060607220 */ /* 0x080fe40000410000 */
[----:B------:R-:W-:Y:S02]  /*96e0*/  FMUL.FTZ R97, R97, R64 ;  /* 0x0000004061617220 */ /* 0x000fe40000410000 */
[-C--:B------:R-:W-:Y:S01]  /*96f0*/  FMUL.FTZ R98, R98, R11.reuse ;  /* 0x0000000b62627220 */ /* 0x080fe20000410000 */
[----:B------:R-:W-:Y:S01]  /*9700*/  HMMA.16816.F32 R52, R4, R54, R80 ;  /* 0x000000360434723c */ /* 0x000fe20000001850 */
[----:B------:R-:W-:-:S02]  /*9710*/  FMUL.FTZ R99, R99, R11 ;  /* 0x0000000b63637220 */ /* 0x000fc40000410000 */
[----:B----4-:R-:W-:Y:S02]  /*9720*/  FFMA.FTZ R9, R67, c[0x0][0x23c], -R0 ;  /* 0x00008f0043097a23 */ /* 0x010fe40000010800 */
[----:B------:R-:W-:Y:S02]  /*9730*/  FFMA.FTZ R10, R201, c[0x0][0x23c], -R8 ;  /* 0x00008f00c90a7a23 */ /* 0x000fe40000010808 */
[----:B------:R4:W1:Y:S01]  /*9740*/  MUFU.EX2 R251, R9 ;  /* 0x0000000900fb7308 */ /* 0x0008620000000800 */
[----:B------:R-:W-:Y:S07]  /*9750*/  HMMA.16816.F32 R40, R4, R42, R96 ;  /* 0x0000002a0428723c */ /* 0x000fee0000001860 */
[----:B---3--:R-:W-:Y:S01]  /*9760*/  F2FP.PACK_AB R4, R172, R70 ;  /* 0x00000046ac04723e */ /* 0x008fe200000000ff */
[----:B------:R3:W-:Y:S01]  /*9770*/  MUFU.EX2 R250, R10 ;  /* 0x0000000a00fa7308 */ /* 0x0007e20000000800 */
[----:B-----5:R-:W-:-:S02]  /*9780*/  F2FP.PACK_AB R5, R252, R68 ;  /* 0x00000044fc05723e */ /* 0x020fc400000000ff */
[----:B------:R-:W-:Y:S01]  /*9790*/  F2FP.PACK_AB R6, R146, R141 ;  /* 0x0000008d9206723e */ /* 0x000fe200000000ff */
[----:B----4-:R-:W-:Y:S01]  /*97a0*/  FFMA.FTZ R9, R200, c[0x0][0x23c], -R8 ;  /* 0x00008f00c8097a23 */ /* 0x010fe20000010808 */
[----:B-1----:R-:W-:-:S03]  /*97b0*/  F2FP.PACK_AB R7, R251, R140 ;  /* 0x0000008cfb07723e */ /* 0x002fc600000000ff */
[----:B------:R1:W4:Y:S04]  /*97c0*/  MUFU.EX2 R201, R9 ;  /* 0x0000000900c97308 */ /* 0x0003280000000800 */
[----:B------:R-:W-:Y:S01]  /*97d0*/  HMMA.16816.F32 R136, R4, R36, R196 ;  /* 0x000000240488723c */ /* 0x000fe200000018c4 */
[----:B---3--:R-:W-:Y:S02]  /*97e0*/  MOV R10, R142 ;  /* 0x0000008e000a7202 */ /* 0x008fe40000000f00 */
[----:B------:R-:W-:-:S05]  /*97f0*/  MOV R142, R169 ;  /* 0x000000a9008e7202 */ /* 0x000fca0000000f00 */
[----:B------:R-:W-:Y:S01]  /*9800*/  HMMA.16816.F32 R132, R4, R38, R192 ;  /* 0x000000260484723c */ /* 0x000fe200000018c0 */
[----:B-1----:R-:W-:Y:S01]  /*9810*/  FFMA.FTZ R9, R202, c[0x0][0x23c], -R8 ;  /* 0x00008f00ca097a23 */ /* 0x002fe20000010808 */
[----:B------:R-:W-:-:S03]  /*9820*/  MOV R202, R146 ;  /* 0x0000009200ca7202 */ /* 0x000fc60000000f00 */
[----:B------:R1:W-:Y:S03]  /*9830*/  MUFU.EX2 R200, R9 ;  /* 0x0000000900c87308 */ /* 0x0003e60000000800 */
[C---:B--2---:R-:W-:Y:S08]  /*9840*/  HMMA.16816.F32 R128, R4.reuse, R32, R188 ;  /* 0x000000200480723c */ /* 0x044ff000000018bc */
[----:B------:R-:W-:Y:S01]  /*9850*/  HMMA.16816.F32 R124, R4, R34, R180 ;  /* 0x00000022047c723c */ /* 0x000fe200000018b4 */
[----:B-1----:R-:W-:-:S07]  /*9860*/  FFMA.FTZ R9, R187, c[0x0][0x23c], -R8 ;  /* 0x00008f00bb097a23 */ /* 0x002fce0000010808 */
[C---:B------:R-:W-:Y:S01]  /*9870*/  HMMA.16816.F32 R120, R4.reuse, R28, R120 ;  /* 0x0000001c0478723c */ /* 0x040fe20000001878 */
[----:B------:R1:W-:Y:S07]  /*9880*/  MUFU.EX2 R199, R9 ;  /* 0x0000000900c77308 */ /* 0x0003ee0000000800 */
[C---:B------:R-:W-:Y:S08]  /*9890*/  HMMA.16816.F32 R112, R4.reuse, R12, R112 ;  /* 0x0000000c0470723c */ /* 0x040ff00000001870 */
[----:B------:R-:W-:Y:S01]  /*98a0*/  HMMA.16816.F32 R108, R4, R14, R108 ;  /* 0x0000000e046c723c */ /* 0x000fe2000000186c */
[----:B-1----:R-:W-:Y:S01]  /*98b0*/  FFMA.FTZ R9, R206, c[0x0][0x23c], -R3 ;  /* 0x00008f00ce097a23 */ /* 0x002fe20000010803 */
[----:B------:R-:W-:-:S03]  /*98c0*/  MOV R206, R140 ;  /* 0x0000008c00ce7202 */ /* 0x000fc60000000f00 */
[----:B------:R1:W-:Y:S03]  /*98d0*/  MUFU.EX2 R198, R9 ;  /* 0x0000000900c67308 */ /* 0x0003e60000000800 */
[C---:B------:R-:W-:Y:S08]  /*98e0*/  HMMA.16816.F32 R104, R4.reuse, R20, R104 ;  /* 0x000000140468723c */ /* 0x040ff00000001868 */
[----:B------:R-:W-:Y:S01]  /*98f0*/  HMMA.16816.F32 R100, R4, R22, R100 ;  /* 0x000000160464723c */ /* 0x000fe20000001864 */
[----:B-1----:R-:W-:-:S07]  /*9900*/  FFMA.FTZ R9, R205, c[0x0][0x23c], -R3 ;  /* 0x00008f00cd097a23 */ /* 0x002fce0000010803 */
[C---:B------:R-:W-:Y:S01]  /*9910*/  HMMA.16816.F32 R96, R4.reuse, R24, R164 ;  /* 0x000000180460723c */ /* 0x040fe200000018a4 */
[----:B------:R-:W-:Y:S01]  /*9920*/  MOV R205, R141 ;  /* 0x0000008d00cd7202 */ /* 0x000fe20000000f00 */
[----:B------:R1:W2:Y:S06]  /*9930*/  MUFU.EX2 R197, R9 ;  /* 0x0000000900c57308 */ /* 0x0002ac0000000800 */
[----:B------:R-:W-:Y:S01]  /*9940*/  HMMA.16816.F32 R84, R4, R26, R152 ;  /* 0x0000001a0454723c */ /* 0x000fe20000001898 */
[----:B-1----:R-:W-:Y:S01]  /*9950*/  FFMA.FTZ R9, R204, c[0x0][0x23c], -R3 ;  /* 0x00008f00cc097a23 */ /* 0x002fe20000010803 */
[----:B------:R-:W-:-:S02]  /*9960*/  MOV R204, R172 ;  /* 0x000000ac00cc7202 */ /* 0x000fc40000000f00 */
[----:B------:R-:W-:Y:S01]  /*9970*/  MOV R172, R174 ;  /* 0x000000ae00ac7202 */ /* 0x000fe20000000f00 */
[----:B------:R1:W-:Y:S01]  /*9980*/  MUFU.EX2 R196, R9 ;  /* 0x0000000900c47308 */ /* 0x0003e20000000800 */
[----:B------:R-:W-:Y:S02]  /*9990*/  MOV R174, R119 ;  /* 0x0000007700ae7202 */ /* 0x000fe40000000f00 */
[----:B------:R-:W-:Y:S07]  /*99a0*/  HMMA.16816.F32 R116, R4, R30, R176 ;  /* 0x0000001e0474723c */ /* 0x000fee00000018b0 */
[----:B----4-:R-:W-:-:S02]  /*99b0*/  F2FP.PACK_AB R4, R201, R250 ;  /* 0x000000fac904723e */ /* 0x010fc400000000ff */
[----:B--2---:R-:W-:Y:S02]  /*99c0*/  F2FP.PACK_AB R5, R197, R198 ;  /* 0x000000c6c505723e */ /* 0x004fe400000000ff */
        /* <DEDUP_REMOVED lines=10> */
[----:B------:R-:W-:Y:S01]  /*9a70*/  LDSM.16.MT88.4 R36, [R220+0x9800] ;  /* 0x00980000dc24783b */ /* 0x000fe20000004200 */
[----:B-1----:R-:W-:Y:S01]  /*9a80*/  FFMA.FTZ R9, R209, c[0x0][0x23c], -R2 ;  /* 0x00008f00d1097a23 */ /* 0x002fe20000010802 */
[----:B------:R-:W-:-:S03]  /*9a90*/  MOV R209, R71 ;  /* 0x0000004700d17202 */ /* 0x000fc60000000f00 */
[----:B------:R1:W2:Y:S02]  /*9aa0*/  MUFU.EX2 R193, R9 ;  /* 0x0000000900c17308 */ /* 0x0002a40000000800 */
[C---:B------:R-:W-:Y:S08]  /*9ab0*/  HMMA.16816.F32 R80, R4.reuse, R32, R148 ;  /* 0x000000200450723c */ /* 0x040ff00000001894 */
[----:B------:R-:W-:Y:S01]  /*9ac0*/  HMMA.16816.F32 R76, R4, R34, R76 ;  /* 0x00000022044c723c */ /* 0x000fe2000000184c */
[----:B------:R-:W-:Y:S01]  /*9ad0*/  LDSM.16.MT88.4 R32, [R222+0x9800] ;  /* 0x00980000de20783b */ /* 0x000fe20000004200 */
[----:B-1----:R-:W-:Y:S01]  /*9ae0*/  FFMA.FTZ R9, R208, c[0x0][0x23c], -R2 ;  /* 0x00008f00d0097a23 */ /* 0x002fe20000010802 */
[----:B------:R-:W-:-:S05]  /*9af0*/  MOV R208, R185 ;  /* 0x000000b900d07202 */ /* 0x000fca0000000f00 */
[C---:B------:R-:W-:Y:S01]  /*9b00*/  HMMA.16816.F32 R72, R4.reuse, R28, R72 ;  /* 0x0000001c0448723c */ /* 0x040fe20000001848 */
[----:B------:R1:W-:Y:S07]  /*9b10*/  MUFU.EX2 R192, R9 ;  /* 0x0000000900c07308 */ /* 0x0003ee0000000800 */
[C---:B------:R-:W-:Y:S01]  /*9b20*/  HMMA.16816.F32 R68, R4.reuse, R30, R156 ;  /* 0x0000001e0444723c */ /* 0x040fe2000000189c */
[----:B------:R-:W3:Y:S04]  /*9b30*/  LDSM.16.MT88.4 R28, [R220+0xa800] ;  /* 0x00a80000dc1c783b */ /* 0x000ee80000004200 */
[----:B------:R-:W-:Y:S03]  /*9b40*/  LDSM.16.MT88.4 R156, [R220+0xac00] ;  /* 0x00ac0000dc9c783b */ /* 0x000fe60000004200 */
[----:B------:R-:W-:Y:S01]  /*9b50*/  HMMA.16816.F32 R60, R4, R12, R60 ;  /* 0x0000000c043c723c */ /* 0x000fe2000000183c */
[----:B-1----:R-:W-:Y:S01]  /*9b60*/  FFMA.FTZ R9, R207, c[0x0][0x23c], -R2 ;  /* 0x00008f00cf097a23 */ /* 0x002fe20000010802 */
[----:B------:R-:W-:-:S03]  /*9b70*/  MOV R207, R186 ;  /* 0x000000ba00cf7202 */ /* 0x000fc60000000f00 */
[----:B------:R1:W4:Y:S03]  /*9b80*/  MUFU.EX2 R191, R9 ;  /* 0x0000000900bf7308 */ /* 0x0003260000000800 */
[C---:B------:R-:W-:Y:S01]  /*9b90*/  HMMA.16816.F32 R48, R4.reuse, R14, R48 ;  /* 0x0000000e0430723c */ /* 0x040fe20000001830 */
[----:B------:R-:W5:Y:S07]  /*9ba0*/  LDSM.16.MT88.4 R12, [R222+0xa800] ;  /* 0x00a80000de0c783b */ /* 0x000f6e0000004200 */
        /* <DEDUP_REMOVED lines=9> */
[----:B--2---:R-:W-:Y:S01]  /*9c40*/  FFMA.FTZ R9, R214, c[0x0][0x23c], -R0 ;  /* 0x00008f00d6097a23 */ /* 0x004fe20000010800 */
[----:B------:R-:W-:-:S02]  /*9c50*/  MOV R214, R173 ;  /* 0x000000ad00d67202 */ /* 0x000fc40000000f00 */
[----:B------:R-:W-:Y:S01]  /*9c60*/  MOV R173, R160 ;  /* 0x000000a000ad7202 */ /* 0x000fe20000000f00 */
[----:B------:R2:W2:Y:S01]  /*9c70*/  MUFU.EX2 R189, R9 ;  /* 0x0000000900bd7308 */ /* 0x0004a20000000800 */
[----:B------:R-:W-:Y:S02]  /*9c80*/  F2FP.PACK_AB R4, R193, R194 ;  /* 0x000000c2c104723e */ /* 0x000fe400000000ff */
[----:B----4-:R-:W-:Y:S01]  /*9c90*/  F2FP.PACK_AB R6, R191, R192 ;  /* 0x000000c0bf06723e */ /* 0x010fe200000000ff */
[----:B--2---:R-:W-:Y:S01]  /*9ca0*/  FFMA.FTZ R9, R211, c[0x0][0x23c], -R0 ;  /* 0x00008f00d3097a23 */ /* 0x004fe20000010800 */
[----:B------:R-:W-:Y:S02]  /*9cb0*/  F2FP.PACK_AB R5, R189, R190 ;  /* 0x000000bebd05723e */ /* 0x000fe400000000ff */
[----:B------:R-:W-:Y:S01]  /*9cc0*/  MOV R211, R174 ;  /* 0x000000ae00d37202 */ /* 0x000fe20000000f00 */
[----:B------:R2:W-:Y:S01]  /*9cd0*/  MUFU.EX2 R187, R9 ;  /* 0x0000000900bb7308 */ /* 0x0005e20000000800 */
[----:B------:R-:W-:-:S02]  /*9ce0*/  MOV R174, R144 ;  /* 0x0000009000ae7202 */ /* 0x000fc40000000f00 */
[----:B------:R-:W-:Y:S01]  /*9cf0*/  MOV R144, R168 ;  /* 0x000000a800907202 */ /* 0x000fe20000000f00 */
[----:B--2---:R-:W-:Y:S01]  /*9d00*/  FFMA.FTZ R9, R212, c[0x0][0x23c], -R0 ;  /* 0x00008f00d4097a23 */ /* 0x004fe20000010800 */
[----:B------:R-:W-:Y:S02]  /*9d10*/  MOV R212, R175 ;  /* 0x000000af00d47202 */ /* 0x000fe40000000f00 */
[----:B------:R-:W-:Y:S01]  /*9d20*/  MOV R175, R162 ;  /* 0x000000a200af7202 */ /* 0x000fe20000000f00 */
[----:B------:R2:W4:Y:S02]  /*9d30*/  MUFU.EX2 R188, R9 ;  /* 0x0000000900bc7308 */ /* 0x0005240000000800 */
[----:B--2---:R-:W-:Y:S01]  /*9d40*/  FFMA.FTZ R9, R217, c[0x0][0x23c], -R8 ;  /* 0x00008f00d9097a23 */ /* 0x004fe20000010808 */
[----:B----4-:R-:W-:Y:S02]  /*9d50*/  F2FP.PACK_AB R7, R188, R187 ;  /* 0x000000bbbc07723e */ /* 0x010fe400000000ff */
[----:B------:R-:W-:-:S03]  /*9d60*/  MOV R217, R161 ;  /* 0x000000a100d97202 */ /* 0x000fc60000000f00 */
[----:B------:R2:W-:Y:S02]  /*9d70*/  MUFU.EX2 R186, R9 ;  /* 0x0000000900ba7308 */ /* 0x0005e40000000800 */
[C---:B---3--:R-:W-:Y:S08]  /*9d80*/  HMMA.16816.F32 R148, R4.reuse, R28, R120 ;  /* 0x0000001c0494723c */ /* 0x048ff00000001878 */
[----:B------:R-:W-:Y:S01]  /*9d90*/  HMMA.16816.F32 R152, R4, R30, R116 ;  /* 0x0000001e0498723c */ /* 0x000fe20000001874 */
[----:B--2---:R-:W-:Y:S01]  /*9da0*/  FFMA.FTZ R9, R215, c[0x0][0x23c], -R8 ;  /* 0x00008f00d7097a23 */ /* 0x004fe20000010808 */
[----:B------:R-:W-:-:S02]  /*9db0*/  MOV R215, R145 ;  /* 0x0000009100d77202 */ /* 0x000fc40000000f00 */
[----:B------:R-:W-:Y:S01]  /*9dc0*/  MOV R145, R170 ;  /* 0x000000aa00917202 */ /* 0x000fe20000000f00 */
[----:B------:R2:W3:Y:S03]  /*9dd0*/  MUFU.EX2 R185, R9 ;  /* 0x0000000900b97308 */ /* 0x0004e60000000800 */
[C---:B-----5:R-:W-:Y:S08]  /*9de0*/  HMMA.16816.F32 R164, R4.reuse, R12, R112 ;  /* 0x0000000c04a4723c */ /* 0x060ff00000001870 */
[----:B------:R-:W-:Y:S01]  /*9df0*/  HMMA.16816.F32 R108, R4, R14, R108 ;  /* 0x0000000e046c723c */ /* 0x000fe2000000186c */
[----:B--2---:R-:W-:Y:S01]  /*9e00*/  FFMA.FTZ R9, R218, c[0x0][0x23c], -R8 ;  /* 0x00008f00da097a23 */ /* 0x004fe20000010808 */
[----:B------:R-:W-:-:S06]  /*9e10*/  MOV R218, R171 ;  /* 0x000000ab00da7202 */ /* 0x000fcc0000000f00 */
[C---:B-1----:R-:W-:Y:S01]  /*9e20*/  HMMA.16816.F32 R104, R4.reuse, R20, R104 ;  /* 0x000000140468723c */ /* 0x042fe20000001868 */
[----:B------:R1:W-:Y:S07]  /*9e30*/  MUFU.EX2 R184, R9 ;  /* 0x0000000900b87308 */ /* 0x0003ee0000000800 */
        /* <DEDUP_REMOVED lines=8> */
[----:B-1----:R-:W-:Y:S01]  /*9ec0*/  FFMA.FTZ R9, R230, c[0x0][0x23c], -R3 ;  /* 0x00008f00e6097a23 */ /* 0x002fe20000010803 */
[----:B------:R-:W-:-:S06]  /*9ed0*/  MOV R230, R173 ;  /* 0x000000ad00e67202 */ /* 0x000fcc0000000f00 */
[C---:B------:R-:W-:Y:S01]  /*9ee0*/  HMMA.16816.F32 R100, R4.reuse, R22, R100 ;  /* 0x000000160464723c */ /* 0x040fe20000001864 */
[----:B------:R1:W-:Y:S07]  /*9ef0*/  MUFU.EX2 R182, R9 ;  /* 0x0000000900b67308 */ /* 0x0003ee0000000800 */
[C---:B------:R-:W-:Y:S08]  /*9f00*/  HMMA.16816.F32 R96, R4.reuse, R24, R96 ;  /* 0x000000180460723c */ /* 0x040ff00000001860 */
[----:B------:R-:W-:Y:S01]  /*9f10*/  HMMA.16816.F32 R84, R4, R26, R84 ;  /* 0x0000001a0454723c */ /* 0x000fe20000001854 */
[----:B-1----:R-:W-:Y:S01]  /*9f20*/  FFMA.FTZ R9, R229, c[0x0][0x23c], -R3 ;  /* 0x00008f00e5097a23 */ /* 0x002fe20000010803 */
[----:B------:R-:W-:-:S03]  /*9f30*/  MOV R229, R174 ;  /* 0x000000ae00e57202 */ /* 0x000fc60000000f00 */
[----:B------:R1:W4:Y:S02]  /*9f40*/  MUFU.EX2 R181, R9 ;  /* 0x0000000900b57308 */ /* 0x0003240000000800 */
[----:B---3--:R-:W-:Y:S02]  /*9f50*/  F2FP.PACK_AB R4, R185, R186 ;  /* 0x000000bab904723e */ /* 0x008fe400000000ff */
[----:B--2---:R-:W-:Y:S01]  /*9f60*/  F2FP.PACK_AB R6, R183, R184 ;  /* 0x000000b8b706723e */ /* 0x004fe200000000ff */
[--C-:B-1----:R-:W-:Y:S01]  /*9f70*/  FFMA.FTZ R9, R228, c[0x0][0x23c], -R3.reuse ;  /* 0x00008f00e4097a23 */ /* 0x102fe20000010803 */
[----:B----4-:R-:W-:Y:S02]  /*9f80*/  F2FP.PACK_AB R5, R181, R182 ;  /* 0x000000b6b505723e */ /* 0x010fe400000000ff */
[----:B------:R-:W-:Y:S01]  /*9f90*/  MOV R228, R144 ;  /* 0x0000009000e47202 */ /* 0x000fe20000000f00 */
[----:B------:R1:W-:Y:S02]  /*9fa0*/  MUFU.EX2 R180, R9 ;  /* 0x0000000900b47308 */ /* 0x0003e40000000800 */
[----:B-1----:R-:W-:Y:S01]  /*9fb0*/  FFMA.FTZ R9, R219, c[0x0][0x23c], -R3 ;  /* 0x00008f00db097a23 */ /* 0x002fe20000010803 */
[----:B------:R-:W-:-:S05]  /*9fc0*/  MOV R219, R145 ;  /* 0x0000009100db7202 */ /* 0x000fca0000000f00 */
[----:B------:R1:W2:Y:S02]  /*9fd0*/  MUFU.EX2 R179, R9 ;  /* 0x0000000900b37308 */ /* 0x0002a40000000800 */
[----:B-1----:R-:W-:Y:S01]  /*9fe0*/  FFMA.FTZ R9, R234, c[0x0][0x23c], -R2 ;  /* 0x00008f00ea097a23 */ /* 0x002fe20000010802 */
[----:B--2---:R-:W-:Y:S02]  /*9ff0*/  F2FP.PACK_AB R7, R179, R180 ;  /* 0x000000b4b307723e */ /* 0x004fe400000000ff */
[----:B------:R-:W-:-:S03]  /*a000*/  MOV R234, R147 ;  /* 0x0000009300ea7202 */ /* 0x000fc60000000f00 */
[----:B------:R1:W-:Y:S02]  /*a010*/  MUFU.EX2 R178, R9 ;  /* 0x0000000900b27308 */ /* 0x0003e40000000800 */
[C---:B------:R-:W-:Y:S08]  /*a020*/  HMMA.16816.F32 R68, R4.reuse, R30, R68 ;  /* 0x0000001e0444723c */ /* 0x040ff00000001844 */
[----:B------:R-:W-:Y:S01]  /*a030*/  HMMA.16816.F32 R144, R4, R28, R72 ;  /* 0x0000001c0490723c */ /* 0x000fe20000001848 */
[----:B-1----:R-:W-:Y:S01]  /*a040*/  FFMA.FTZ R9, R233, c[0x0][0x23c], -R2 ;  /* 0x00008f00e9097a23 */ /* 0x002fe20000010802 */
[----:B------:R-:W-:-:S02]  /*a050*/  MOV R233, R175 ;  /* 0x000000af00e97202 */ /* 0x000fc40000000f00 */
[----:B------:R-:W-:Y:S01]  /*a060*/  LDSM.16.MT88.4 R172, [R222+0xac00] ;  /* 0x00ac0000deac783b */ /* 0x000fe20000004200 */
[----:B------:R1:W2:Y:S03]  /*a070*/  MUFU.EX2 R177, R9 ;  /* 0x0000000900b17308 */ /* 0x0002a60000000800 */
[C---:B------:R-:W-:Y:S08]  /*a080*/  HMMA.16816.F32 R52, R4.reuse, R22, R52 ;  /* 0x000000160434723c */ /* 0x040ff00000001834 */
[----:B------:R-:W-:Y:S01]  /*a090*/  HMMA.16816.F32 R116, R4, R36, R92 ;  /* 0x000000240474723c */ /* 0x000fe2000000185c */
[----:B-1----:R-:W-:-:S07]  /*a0a0*/  FFMA.FTZ R9, R232, c[0x0][0x23c], -R2 ;  /* 0x00008f00e8097a23 */ /* 0x002fce0000010802 */
[----:B------:R-:W-:Y:S01]  /*a0b0*/  HMMA.16816.F32 R128, R4, R32, R80 ;  /* 0x000000200480723c */ /* 0x000fe20000001850 */
[----:B------:R-:W-:Y:S01]  /*a0c0*/  FFMA.FTZ R2, R231, c[0x0][0x23c], -R2 ;  /* 0x00008f00e7027a23 */ /* 0x000fe20000010802 */
[----:B------:R-:W-:Y:S01]  /*a0d0*/  MOV R232, R142 ;  /* 0x0000008e00e87202 */ /* 0x000fe20000000f00 */
[----:B------:R1:W-:Y:S01]  /*a0e0*/  MUFU.EX2 R176, R9 ;  /* 0x0000000900b07308 */ /* 0x0003e20000000800 */
[----:B------:R-:W-:Y:S01]  /*a0f0*/  LDSM.16.MT88.4 R80, [R220+0xbc00] ;  /* 0x00bc0000dc50783b */ /* 0x000fe20000004200 */
[----:B--2---:R-:W-:-:S03]  /*a100*/  F2FP.PACK_AB R92, R177, R178 ;  /* 0x000000b2b15c723e */ /* 0x004fc600000000ff */
[C---:B------:R-:W-:Y:S03]  /*a110*/  HMMA.16816.F32 R36, R4.reuse, R38, R88 ;  /* 0x000000260424723c */ /* 0x040fe60000001858 */
[----:B------:R2:W3:Y:S05]  /*a120*/  MUFU.EX2 R67, R2 ;  /* 0x0000000200437308 */ /* 0x0004ea0000000800 */
[C---:B------:R-:W-:Y:S01]  /*a130*/  HMMA.16816.F32 R32, R4.reuse, R34, R76 ;  /* 0x000000220420723c */ /* 0x040fe2000000184c */
[----:B-1----:R-:W-:Y:S02]  /*a140*/  MOV R9, R143 ;  /* 0x0000008f00097202 */ /* 0x002fe40000000f00 */
[----:B------:R-:W-:Y:S05]  /*a150*/  LDSM.16.MT88.4 R140, [R222+0x9c00] ;  /* 0x009c0000de8c783b */ /* 0x000fea0000004200 */
[----:B------:R-:W-:Y:S01]  /*a160*/  HMMA.16816.F32 R60, R4, R12, R60 ;  /* 0x0000000c043c723c */ /* 0x000fe2000000183c */
[----:B--2---:R-:W-:Y:S01]  /*a170*/  FFMA.FTZ R2, R240, c[0x0][0x23c], -R0 ;  /* 0x00008f00f0027a23 */ /* 0x004fe20000010800 */
[----:B---3--:R-:W-:-:S03]  /*a180*/  F2FP.PACK_AB R94, R67, R176 ;  /* 0x000000b0435e723e */ /* 0x008fc600000000ff */
[----:B------:R1:W-:Y:S03]  /*a190*/  MUFU.EX2 R31, R2 ;  /* 0x00000002001f7308 */ /* 0x0003e60000000800 */
[C---:B------:R-:W-:Y:S08]  /*a1a0*/  HMMA.16816.F32 R48, R4.reuse, R14, R48 ;  /* 0x0000000e0430723c */ /* 0x040ff00000001830 */
[----:B------:R-:W-:Y:S01]  /*a1b0*/  HMMA.16816.F32 R44, R4, R20, R44 ;  /* 0x00000014042c723c */ /* 0x000fe2000000182c */
[----:B-1----:R-:W-:-:S07]  /*a1c0*/  FFMA.FTZ R2, R241, c[0x0][0x23c], -R0 ;  /* 0x00008f00f1027a23 */ /* 0x002fce0000010800 */
[C---:B------:R-:W-:Y:S01]  /*a1d0*/  HMMA.16816.F32 R56, R4.reuse, R24, R56 ;  /* 0x000000180438723c */ /* 0x040fe20000001838 */
[----:B------:R1:W2:Y:S07]  /*a1e0*/  MUFU.EX2 R30, R2 ;  /* 0x00000002001e7308 */ /* 0x0002ae0000000800 */
[----:B------:R-:W-:Y:S01]  /*a1f0*/  HMMA.16816.F32 R40, R4, R26, R40 ;  /* 0x0000001a0428723c */ /* 0x000fe20000001828 */
[----:B------:R-:W3:Y:S01]  /*a200*/  LDSM.16.MT88.4 R4, [R222+0xbc00] ;  /* 0x00bc0000de04783b */ /* 0x000ee20000004200 */
[--C-:B-1----:R-:W-:Y:S01]  /*a210*/  FFMA.FTZ R2, R235, c[0x0][0x23c], -R0.reuse ;  /* 0x00008f00eb027a23 */ /* 0x102fe20000010800 */
[----:B--2---:R-:W-:Y:S01]  /*a220*/  F2FP.PACK_AB R93, R30, R31 ;  /* 0x0000001f1e5d723e */ /* 0x004fe200000000ff */
[----:B------:R-:W-:-:S02]  /*a230*/  FFMA.FTZ R0, R239, c[0x0][0x23c], -R0 ;  /* 0x00008f00ef007a23 */ /* 0x000fc40000010800 */
[----:B------:R1:W-:Y:S08]  /*a240*/  MUFU.EX2 R29, R2 ;  /* 0x00000002001d7308 */ /* 0x0003f00000000800 */
[----:B------:R2:W4:Y:S01]  /*a250*/  MUFU.EX2 R28, R0 ;  /* 0x00000000001c7308 */ /* 0x0005220000000800 */
[----:B-1----:R-:W-:-:S04]  /*a260*/  FFMA.FTZ R2, R228, R66, R219 ;  /* 0x00000042e4027223 */ /* 0x002fc800000100db */
[----:B------:R-:W-:Y:S02]  /*a270*/  FADD.FTZ R10, R10, R2 ;  /* 0x000000020a0a7221 */ /* 0x000fe40000010000 */
[----:B--2---:R-:W-:Y:S01]  /*a280*/  FFMA.FTZ R0, R244, c[0x0][0x23c], -R8 ;  /* 0x00008f00f4007a23 */ /* 0x004fe20000010808 */
[----:B----4-:R-:W-:-:S03]  /*a290*/  F2FP.PACK_AB R95, R28, R29 ;  /* 0x0000001d1c5f723e */ /* 0x010fc600000000ff */
[----:B------:R1:W-:Y:S04]  /*a2a0*/  MUFU.EX2 R23, R0 ;  /* 0x0000000000177308 */ /* 0x0003e80000000800 */
[C---:B---3--:R-:W-:Y:S08]  /*a2b0*/  HMMA.16816.F32 R88, R92.reuse, R4, R96 ;  /* 0x000000045c58723c */ /* 0x048ff00000001860 */
[----:B------:R-:W-:Y:S01]  /*a2c0*/  HMMA.16816.F32 R112, R92, R124, R168 ;  /* 0x0000007c5c70723c */ /* 0x000fe200000018a8 */
[----:B-1----:R-:W-:-:S04]  /*a2d0*/  FFMA.FTZ R0, R242, c[0x0][0x23c], -R8 ;  /* 0x00008f00f2007a23 */ /* 0x002fc80000010808 */
[----:B------:R1:W2:Y:S03]  /*a2e0*/  MUFU.EX2 R22, R0 ;  /* 0x0000000000167308 */ /* 0x0002a60000000800 */
[C---:B------:R-:W-:Y:S08]  /*a2f0*/  HMMA.16816.F32 R120, R92.reuse, R126, R160 ;  /* 0x0000007e5c78723c */ /* 0x040ff000000018a0 */
[----:B------:R-:W-:Y:S01]  /*a300*/  HMMA.16816.F32 R132, R92, R140, R132 ;  /* 0x0000008c5c84723c */ /* 0x000fe20000001884 */
[----:B-1----:R-:W-:Y:S01]  /*a310*/  FFMA.FTZ R0, R245, c[0x0][0x23c], -R8 ;  /* 0x00008f00f5007a23 */ /* 0x002fe20000010808 */
[----:B--2---:R-:W-:-:S06]  /*a320*/  F2FP.PACK_AB R96, R22, R23 ;  /* 0x000000171660723e */ /* 0x004fcc00000000ff */
[C---:B------:R-:W-:Y:S01]  /*a330*/  HMMA.16816.F32 R136, R92.reuse, R142, R136 ;  /* 0x0000008e5c88723c */ /* 0x040fe20000001888 */
[----:B------:R1:W-:Y:S07]  /*a340*/  MUFU.EX2 R21, R0 ;  /* 0x0000000000157308 */ /* 0x0003ee0000000800 */
[C---:B------:R-:W-:Y:S08]  /*a350*/  HMMA.16816.F32 R148, R92.reuse, R156, R148 ;  /* 0x0000009c5c94723c */ /* 0x040ff00000001894 */
[----:B------:R-:W-:Y:S01]  /*a360*/  HMMA.16816.F32 R152, R92, R158, R152 ;  /* 0x0000009e5c98723c */ /* 0x000fe20000001898 */
[----:B-1----:R-:W-:-:S02]  /*a370*/  FFMA.FTZ R0, R243, c[0x0][0x23c], -R8 ;  /* 0x00008f00f3007a23 */ /* 0x002fc40000010808 */
[----:B------:R-:W-:Y:S02]  /*a380*/  FFMA.FTZ R8, R232, R64, R9 ;  /* 0x00000040e8087223 */ /* 0x000fe40000010009 */
[----:B------:R1:W2:Y:S02]  /*a390*/  MUFU.EX2 R20, R0 ;  /* 0x0000000000147308 */ /* 0x0002a40000000800 */
[----:B------:R-:W-:Y:S01]  /*a3a0*/  FADD.FTZ R8, R216, R8 ;  /* 0x00000008d8087221 */ /* 0x000fe20000010000 */
[C---:B------:R-:W-:Y:S08]  /*a3b0*/  HMMA.16816.F32 R164, R92.reuse, R172, R164 ;  /* 0x000000ac5ca4723c */ /* 0x040ff000000018a4 */
        /* <DEDUP_REMOVED lines=9> */
[----:B-1----:R-:W-:Y:S01]  /*a450*/  FFMA.FTZ R0, R248, c[0x0][0x23c], -R3 ;  /* 0x00008f00f8007a23 */ /* 0x002fe20000010803 */
[----:B------:R-:W-:-:S03]  /*a460*/  MOV R102, R236 ;  /* 0x000000ec00667202 */ /* 0x000fc60000000f00 */
        /* <DEDUP_REMOVED lines=8> */
[----:B------:R-:W-:Y:S02]  /*a4f0*/  FADD.FTZ R0, R211, R10 ;  /* 0x0000000ad3007221 */ /* 0x000fe40000010000 */
[----:B--2---:R-:W-:Y:S01]  /*a500*/  FFMA.FTZ R3, R234, R11, R233 ;  /* 0x0000000bea037223 */ /* 0x004fe200000100e9 */
[----:B---3--:R-:W-:Y:S01]  /*a510*/  F2FP.PACK_AB R99, R12, R13 ;  /* 0x0000000d0c63723e */ /* 0x008fe200000000ff */
        /* <DEDUP_REMOVED lines=63> */
[----:B------:R-:W-:Y:S02]  /*a910*/  FADD.FTZ R0, R29, R0 ;  /* 0x000000001d007221 */ /* 0x000fe40000010000 */
[----:B------:R-:W-:Y:S02]  /*a920*/  FADD.FTZ R251, R20, R4 ;  /* 0x0000000414fb7221 */ /* 0x000fe40000010000 */
[----:B------:R-:W-:Y:S01]  /*a930*/  FADD.FTZ R252, R12, R3 ;  /* 0x000000030cfc7221 */ /* 0x000fe20000010000 */
[----:B------:R-:W-:Y:S01]  /*a940*/  MOV R3, R227 ;  /* 0x000000e300037202 */ /* 0x000fe20000000f00 */
[----:B------:R-:W-:Y:S01]  /*a950*/  FADD.FTZ R250, R67, R2 ;  /* 0x0000000243fa7221 */ /* 0x000fe20000010000 */
[----:B------:R1:W-:Y:S01]  /*a960*/  STL [R1+0x8], R251 ;  /* 0x000008fb01007387 */ /* 0x0003e20000100800 */
[----:B------:R-:W-:-:S03]  /*a970*/  FADD.FTZ R249, R28, R0 ;  /* 0x000000001cf97221 */ /* 0x000fc60000010000 */
[----:B------:R1:W-:Y:S04]  /*a980*/  STL [R1+0xc], R252 ;  /* 0x00000cfc01007387 */ /* 0x0003e80000100800 */
[----:B------:R1:W-:Y:S04]  /*a990*/  STL [R1+0x14], R250 ;  /* 0x000014fa01007387 */ /* 0x0003e80000100800 */
[----:B------:R1:W-:Y:S01]  /*a9a0*/  STL [R1+0x10], R249 ;  /* 0x000010f901007387 */ /* 0x0003e20000100800 */
[----:B------:R-:W-:Y:S05]  /*a9b0*/  @P0 BRA `(.L_x_525) ;  /* 0x0000489000000947 */ /* 0x000fea0003800000 */
[----:B------:R-:W2:Y:S04]  /*a9c0*/  LDL.64 R202, [R1+0x50] ;  /* 0x0000500001ca7983 */ /* 0x000ea80000100a00 */
[----:B------:R-:W3:Y:S01]  /*a9d0*/  LDL.64 R204, [R1] ;  /* 0x0000000001cc7983 */ /* 0x000ee20000100a00 */
        /* <DEDUP_REMOVED lines=14> */
[----:B------:R-:W-:Y:S04]  /*aac0*/  @P4 STS [R226+0x9000], RZ ;  /* 0x009000ffe2004388 */ /* 0x000fe80000000800 */
        /* <DEDUP_REMOVED lines=47> */
[----:B---3--:R-:W-:Y:S04]  /*adc0*/  LDSM.16.M88.4 R8, [R224+0x1000] ;  /* 0x00100000e008783b */ /* 0x008fe80000000200 */
[----:B------:R-:W3:Y:S04]  /*add0*/  LDSM.16.M88.4 R32, [R221+0x6400] ;  /* 0x00640000dd20783b */ /* 0x000ee80000000200 */
[----:B------:R-:W5:Y:S04]  /*ade0*/  LDSM.16.M88.4 R36, [R221+0x6000] ;  /* 0x00600000dd24783b */ /* 0x000f680000000200 */
[----:B------:R-:W1:Y:S04]  /*adf0*/  LDSM.16.M88.4 R24, [R221+0x6c00] ;  /* 0x006c0000dd18783b */ /* 0x000e680000000200 */
[----:B------:R-:W1:Y:S04]  /*ae00*/  LDSM.16.M88.4 R28, [R221+0x6800] ;  /* 0x00680000dd1c783b */ /* 0x000e680000000200 */
[----:B--2---:R-:W2:Y:S04]  /*ae10*/  LDSM.16.M88.4 R12, [R224] ;  /* 0x00000000e00c783b */ /* 0x004ea80000000200 */
[----:B----4-:R-:W-:Y:S04]  /*ae20*/  LDSM.16.M88.4 R4, [R225+0x1000] ;  /* 0x00100000e104783b */ /* 0x010fe80000000200 */
[----:B------:R-:W4:Y:S04]  /*ae30*/  LDSM.16.M88.4 R52, [R223+0x6400] ;  /* 0x00640000df34783b */ /* 0x000f280000000200 */
[----:B------:R-:W1:Y:S04]  /*ae40*/  LDSM.16.M88.4 R48, [R223+0x6800] ;  /* 0x00680000df30783b */ /* 0x000e680000000200 */
[----:B------:R-:W1:Y:S04]  /*ae50*/  LDSM.16.M88.4 R40, [R223+0x6000] ;  /* 0x00600000df28783b */ /* 0x000e680000000200 */
[----:B------:R-:W2:Y:S04]  /*ae60*/  LDSM.16.M88.4 R44, [R223+0x6c00] ;  /* 0x006c0000df2c783b */ /* 0x000ea80000000200 */
[----:B------:R-:W2:Y:S01]  /*ae70*/  LDSM.16.M88.4 R20, [R225] ;  /* 0x00000000e114783b */ /* 0x000ea20000000200 */
[C---:B---3--:R-:W-:Y:S03]  /*ae80*/  HMMA.16816.F32 R104, R8.reuse, R32, RZ ;  /* 0x000000200868723c */ /* 0x048fe600000018ff */
[----:B------:R-:W3:Y:S04]  /*ae90*/  S2R R3, SR_TID.X ;  /* 0x0000000000037919 */ /* 0x000ee80000002100 */
[----:B------:R-:W0:Y:S01]  /*aea0*/  LDGDEPBAR ;  /* 0x00000000000079af */ /* 0x000e220000000000 */
[C---:B-----5:R-:W-:Y:S08]  /*aeb0*/  HMMA.16816.F32 R176, R8.reuse, R36, RZ ;  /* 0x0000002408b0723c */ /* 0x060ff000000018ff */
[C---:B------:R-:W-:Y:S08]  /*aec0*/  HMMA.16816.F32 R108, R8.reuse, R38, RZ ;  /* 0x00000026086c723c */ /* 0x040ff000000018ff */
[----:B------:R-:W-:Y:S01]  /*aed0*/  HMMA.16816.F32 R100, R8, R34, RZ ;  /* 0x000000220864723c */ /* 0x000fe200000018ff */
[----:B---3--:R-:W-:-:S07]  /*aee0*/  IMAD.SHL.U32 R3, R3, 0x2, RZ ;  /* 0x0000000203037824 */ /* 0x008fce00078e00ff */
[----:B-1----:R-:W-:Y:S01]  /*aef0*/  HMMA.16816.F32 R56, R8, R24, RZ ;  /* 0x000000180838723c */ /* 0x002fe200000018ff */
[----:B------:R-:W-:-:S07]  /*af00*/  LOP3.LUT R3, R3, 0x6, RZ, 0xc0, !PT ;  /* 0x0000000603037812 */ /* 0x000fce00078ec0ff */
[C---:B------:R-:W-:Y:S08]  /*af10*/  HMMA.16816.F32 R64, R8.reuse, R28, RZ ;  /* 0x0000001c0840723c */ /* 0x040ff000000018ff */
[C---:B------:R-:W-:Y:S08]  /*af20*/  HMMA.16816.F32 R60, R8.reuse, R30, RZ ;  /* 0x0000001e083c723c */ /* 0x040ff000000018ff */
[----:B------:R-:W-:Y:S08]  /*af30*/  HMMA.16816.F32 R8, R8, R26, RZ ;  /* 0x0000001a0808723c */ /* 0x000ff000000018ff */
[C---:B--2---:R-:W-:Y:S08]  /*af40*/  HMMA.16816.F32 R180, R12.reuse, R36, RZ ;  /* 0x000000240cb4723c */ /* 0x044ff000000018ff */
[C---:B------:R-:W-:Y:S08]  /*af50*/  HMMA.16816.F32 R196, R12.reuse, R32, RZ ;  /* 0x000000200cc4723c */ /* 0x040ff000000018ff */
[C---:B------:R-:W-:Y:S01]  /*af60*/  HMMA.16816.F32 R204, R12.reuse, R34, RZ ;  /* 0x000000220ccc723c */ /* 0x040fe200000018ff */
[----:B------:R-:W-:Y:S07]  /*af70*/  LDSM.16.M88.4 R32, [R224+0x2000] ;  /* 0x00200000e020783b */ /* 0x000fee0000000200 */
[C---:B------:R-:W-:Y:S08]  /*af80*/  HMMA.16816.F32 R208, R12.reuse, R24, RZ ;  /* 0x000000180cd0723c */ /* 0x040ff000000018ff */
[C---:B------:R-:W-:Y:S08]  /*af90*/  HMMA.16816.F32 R200, R12.reuse, R28, RZ ;  /* 0x0000001c0cc8723c */ /* 0x040ff000000018ff */
[C---:B------:R-:W-:Y:S08]  /*afa0*/  HMMA.16816.F32 R192, R12.reuse, R38, RZ ;  /* 0x000000260cc0723c */ /* 0x040ff000000018ff */
[C---:B------:R-:W-:Y:S08]  /*afb0*/  HMMA.16816.F32 R28, R12.reuse, R30, RZ ;  /* 0x0000001e0c1c723c */ /* 0x040ff000000018ff */
[----:B------:R-:W-:Y:S01]  /*afc0*/  HMMA.16816.F32 R24, R12, R26, RZ ;  /* 0x0000001a0c18723c */ /* 0x000fe200000018ff */
[----:B------:R-:W1:Y:S07]  /*afd0*/  LDSM.16.M88.4 R12, [R221+0x7000] ;  /* 0x00700000dd0c783b */ /* 0x000e6e0000000200 */
[C---:B----4-:R-:W-:Y:S08]  /*afe0*/  HMMA.16816.F32 R216, R4.reuse, R52, R104 ;  /* 0x0000003404d8723c */ /* 0x050ff00000001868 */
        /* <DEDUP_REMOVED lines=16> */
[C---:B------:R-:W-:Y:S01]  /*b0f0*/  HMMA.16816.F32 R196, R20.reuse, R50, R28 ;  /* 0x0000003214c4723c */ /* 0x040fe2000000181c */
[----:B------:R-:W-:Y:S07]  /*b100*/  LDSM.16.M88.4 R28, [R225+0x2000] ;  /* 0x00200000e11c783b */ /* 0x000fee0000000200 */
[C---:B------:R-:W-:Y:S01]  /*b110*/  HMMA.16816.F32 R204, R20.reuse, R46, R24 ;  /* 0x0000002e14cc723c */ /* 0x040fe20000001818 */
[----:B------:R-:W4:Y:S04]  /*b120*/  LDSM.16.M88.4 R44, [R223+0x7000] ;  /* 0x00700000df2c783b */ /* 0x000f280000000200 */
[----:B------:R-:W5:Y:S03]  /*b130*/  LDSM.16.M88.4 R24, [R225+0x3000] ;  /* 0x00300000e118783b */ /* 0x000f660000000200 */
[----:B------:R-:W-:Y:S01]  /*b140*/  HMMA.16816.F32 R176, R20, R48, R200 ;  /* 0x0000003014b0723c */ /* 0x000fe200000018c8 */
[----:B------:R-:W-:Y:S07]  /*b150*/  LDSM.16.M88.4 R20, [R224+0x4000] ;  /* 0x00400000e014783b */ /* 0x000fee0000000200 */
[-C--:B-1----:R-:W-:Y:S01]  /*b160*/  HMMA.16816.F32 R48, R32, R12.reuse, R36 ;  /* 0x0000000c2030723c */ /* 0x082fe20000001824 */
[----:B------:R-:W1:Y:S07]  /*b170*/  LDSM.16.M88.4 R36, [R221+0x8000] ;  /* 0x00800000dd24783b */ /* 0x000e6e0000000200 */
        /* <DEDUP_REMOVED lines=8> */
[----:B------:R-:W-:Y:S01]  /*b200*/  HMMA.16816.F32 R4, R32, R14, R40 ;  /* 0x0000000e2004723c */ /* 0x000fe20000001828 */
[----:B------:R-:W2:Y:S04]  /*b210*/  LDSM.16.M88.4 R12, [R224+0x5000] ;  /* 0x00500000e00c783b */ /* 0x000ea80000000200 */
[----:B------:R-:W3:Y:S03]  /*b220*/  LDSM.16.M88.4 R40, [R223+0x7400] ;  /* 0x00740000df28783b */ /* 0x000ee60000000200 */
[----:B----4-:R-:W-:Y:S08]  /*b230*/  HMMA.16816.F32 R48, R28, R44, R48 ;  /* 0x0000002c1c30723c */ /* 0x010ff00000001830 */
[----:B------:R-:W-:Y:S08]  /*b240*/  HMMA.16816.F32 R188, R32, R10, R52 ;  /* 0x0000000a20bc723c */ /* 0x000ff00000001834 */
[----:B-----5:R-:W-:Y:S08]  /*b250*/  HMMA.16816.F32 R60, R24, R44, R100 ;  /* 0x0000002c183c723c */ /* 0x020ff00000001864 */
[----:B------:R-:W-:Y:S01]  /*b260*/  HMMA.16816.F32 R64, R32, R8, R64 ;  /* 0x000000082040723c */ /* 0x000fe20000001840 */
[----:B------:R-:W-:Y:S07]  /*b270*/  LDSM.16.M88.4 R8, [R225+0x4000] ;  /* 0x00400000e108783b */ /* 0x000fee0000000200 */
[-C--:B------:R-:W-:Y:S08]  /*b280*/  HMMA.16816.F32 R100, R24, R46.reuse, R180 ;  /* 0x0000002e1864723c */ /* 0x080ff000000018b4 */
[----:B------:R-:W-:Y:S01]  /*b290*/  HMMA.16816.F32 R52, R28, R46, R4 ;  /* 0x0000002e1c34723c */ /* 0x000fe20000001804 */
[----:B------:R-:W4:Y:S04]  /*b2a0*/  LDSM.16.M88.4 R44, [R223+0x8000] ;  /* 0x00800000df2c783b */ /* 0x000f280000000200 */
[----:B------:R-:W5:Y:S03]  /*b2b0*/  LDSM.16.M88.4 R4, [R225+0x5000] ;  /* 0x00500000e104783b */ /* 0x000f660000000200 */
[-C--:B-1----:R-:W-:Y:S08]  /*b2c0*/  HMMA.16816.F32 R48, R20, R36.reuse, R48 ;  /* 0x000000241430723c */ /* 0x082ff00000001830 */
[----:B--2---:R-:W-:Y:S08]  /*b2d0*/  HMMA.16816.F32 R60, R12, R36, R60 ;  /* 0x000000240c3c723c */ /* 0x004ff0000000183c */
[----:B---3--:R-:W-:Y:S08]  /*b2e0*/  HMMA.16816.F32 R180, R28, R40, R64 ;  /* 0x000000281cb4723c */ /* 0x008ff00000001840 */
[-C--:B------:R-:W-:Y:S08]  /*b2f0*/  HMMA.16816.F32 R52, R20, R38.reuse, R52 ;  /* 0x000000261434723c */ /* 0x080ff00000001834 */
[----:B------:R-:W-:Y:S08]  /*b300*/  HMMA.16816.F32 R36, R12, R38, R100 ;  /* 0x000000260c24723c */ /* 0x000ff00000001864 */
[-C--:B----4-:R-:W-:Y:S01]  /*b310*/  HMMA.16816.F32 R64, R8, R44.reuse, R48 ;  /* 0x0000002c0840723c */ /* 0x090fe20000001830 */
[----:B------:R-:W1:Y:S07]  /*b320*/  LDSM.16.M88.4 R48, [R221+0x8400] ;  /* 0x00840000dd30783b */ /* 0x000e6e0000000200 */
[----:B-----5:R-:W-:Y:S08]  /*b330*/  HMMA.16816.F32 R104, R4, R44, R60 ;  /* 0x0000002c0468723c */ /* 0x020ff0000000183c */
[----:B------:R-:W-:Y:S08]  /*b340*/  HMMA.16816.F32 R184, R24, R40, R192 ;  /* 0x0000002818b8723c */ /* 0x000ff000000018c0 */
[----:B------:R-:W-:Y:S01]  /*b350*/  FMUL.FTZ R0, R64, c[0x0][0x2ec] ;  /* 0x0000bb0040007a20 */ /* 0x000fe20000410000 */
[C---:B------:R-:W-:Y:S03]  /*b360*/  HMMA.16816.F32 R200, R32.reuse, R56, R176 ;  /* 0x0000003820c8723c */ /* 0x040fe600000018b0 */
[----:B------:R2:W3:Y:S05]  /*b370*/  MUFU.TANH R246, R0 ;  /* 0x0000000000f67308 */ /* 0x0004ea0000002400 */
[----:B------:R-:W-:Y:S08]  /*b380*/  HMMA.16816.F32 R192, R32, R58, R196 ;  /* 0x0000003a20c0723c */ /* 0x000ff000000018c4 */
[----:B------:R-:W-:Y:S01]  /*b390*/  HMMA.16816.F32 R56, R8, R46, R52 ;  /* 0x0000002e0838723c */ /* 0x000fe20000001834 */
[----:B--2---:R-:W-:-:S04]  /*b3a0*/  FMUL.FTZ R0, R65, c[0x0][0x2ec] ;  /* 0x0000bb0041007a20 */ /* 0x004fc80000410000 */
[----:B------:R2:W-:Y:S03]  /*b3b0*/  MUFU.TANH R244, R0 ;  /* 0x0000000000f47308 */ /* 0x0005e60000002400 */
[-C--:B------:R-:W-:Y:S08]  /*b3c0*/  HMMA.16816.F32 R52, R28, R42.reuse, R188 ;  /* 0x0000002a1c34723c */ /* 0x080ff000000018bc */
[----:B------:R-:W-:Y:S01]  /*b3d0*/  HMMA.16816.F32 R176, R24, R42, R212 ;  /* 0x0000002a18b0723c */ /* 0x000fe200000018d4 */
[----:B--2---:R-:W-:-:S07]  /*b3e0*/  FMUL.FTZ R0, R66, c[0x0][0x2ec] ;  /* 0x0000bb0042007a20 */ /* 0x004fce0000410000 */
[C---:B-1----:R-:W-:Y:S01]  /*b3f0*/  HMMA.16816.F32 R40, R20.reuse, R48, R180 ;  /* 0x000000301428723c */ /* 0x042fe200000018b4 */
[----:B------:R1:W-:Y:S07]  /*b400*/  MUFU.TANH R247, R0 ;  /* 0x0000000000f77308 */ /* 0x0003ee0000002400 */
[----:B------:R-:W-:Y:S08]  /*b410*/  HMMA.16816.F32 R60, R20, R50, R52 ;  /* 0x00000032143c723c */ /* 0x000ff00000001834 */
[----:B------:R-:W-:Y:S01]  /*b420*/  HMMA.16816.F32 R180, R32, R108, R208 ;  /* 0x0000006c20b4723c */ /* 0x000fe200000018d0 */
[----:B-1----:R-:W-:-:S04]  /*b430*/  FMUL.FTZ R0, R67, c[0x0][0x2ec] ;  /* 0x0000bb0043007a20 */ /* 0x002fc80000410000 */
[----:B------:R1:W2:Y:S03]  /*b440*/  MUFU.TANH R239, R0 ;  /* 0x0000000000ef7308 */ /* 0x0002a60000002400 */
[----:B------:R-:W-:Y:S01]  /*b450*/  HMMA.16816.F32 R64, R4, R46, R36 ;  /* 0x0000002e0440723c */ /* 0x000fe20000001824 */
[----:B------:R-:W4:Y:S04]  /*b460*/  LDSM.16.M88.4 R36, [R223+0x8400] ;  /* 0x00840000df24783b */ /* 0x000f280000000200 */
[----:B------:R-:W5:Y:S03]  /*b470*/  LDSM.16.M88.4 R44, [R223+0x7800] ;  /* 0x00780000df2c783b */ /* 0x000f660000000200 */
[----:B------:R-:W-:Y:S01]  /*b480*/  HMMA.16816.F32 R52, R12, R48, R184 ;  /* 0x000000300c34723c */ /* 0x000fe200000018b8 */
[----:B-1----:R-:W-:-:S07]  /*b490*/  FMUL.FTZ R0, R104, c[0x0][0x2ec] ;  /* 0x0000bb0068007a20 */ /* 0x002fce0000410000 */
[----:B------:R-:W-:Y:S01]  /*b4a0*/  HMMA.16816.F32 R108, R32, R110, R204 ;  /* 0x0000006e206c723c */ /* 0x000fe200000018cc */
[----:B------:R-:W-:Y:S01]  /*b4b0*/  LDSM.16.M88.4 R32, [R223+0x8800] ;  /* 0x00880000df20783b */ /* 0x000fe20000000200 */
[----:B------:R1:W-:Y:S02]  /*b4c0*/  MUFU.TANH R245, R0 ;  /* 0x0000000000f57308 */ /* 0x0003e40000002400 */
[----:B-1----:R-:W-:-:S06]  /*b4d0*/  FMUL.FTZ R0, R105, c[0x0][0x2ec] ;  /* 0x0000bb0069007a20 */ /* 0x002fcc0000410000 */
[----:B------:R1:W-:Y:S01]  /*b4e0*/  MUFU.TANH R212, R0 ;  /* 0x0000000000d47308 */ /* 0x0003e20000002400 */
[C---:B----4-:R-:W-:Y:S01]  /*b4f0*/  HMMA.16816.F32 R100, R8.reuse, R36, R40 ;  /* 0x000000240864723c */ /* 0x050fe20000001828 */
[----:B------:R-:W4:Y:S07]  /*b500*/  LDSM.16.M88.4 R40, [R221+0x8800] ;  /* 0x00880000dd28783b */ /* 0x000f2e0000000200 */
[----:B------:R-:W-:Y:S01]  /*b510*/  HMMA.16816.F32 R60, R8, R38, R60 ;  /* 0x00000026083c723c */ /* 0x000fe2000000183c */
[----:B-1----:R-:W-:-:S04]  /*b520*/  FMUL.FTZ R0, R106, c[0x0][0x2ec] ;  /* 0x0000bb006a007a20 */ /* 0x002fc80000410000 */
[----:B------:R1:W-:Y:S02]  /*b530*/  MUFU.TANH R248, R0 ;  /* 0x0000000000f87308 */ /* 0x0003e40000002400 */
[----:B-1----:R-:W-:-:S06]  /*b540*/  FMUL.FTZ R0, R56, c[0x0][0x2ec] ;  /* 0x0000bb0038007a20 */ /* 0x002fcc0000410000 */
[----:B------:R1:W-:Y:S02]  /*b550*/  MUFU.TANH R198, R0 ;  /* 0x0000000000c67308 */ /* 0x0003e40000002400 */
[----:B-1----:R-:W-:-:S06]  /*b560*/  FMUL.FTZ R0, R57, c[0x0][0x2ec] ;  /* 0x0000bb0039007a20 */ /* 0x002fcc0000410000 */
[----:B------:R1:W-:Y:S02]  /*b570*/  MUFU.TANH R189, R0 ;  /* 0x0000000000bd7308 */ /* 0x0003e40000002400 */
[----:B-1----:R-:W-:-:S06]  /*b580*/  FMUL.FTZ R0, R58, c[0x0][0x2ec] ;  /* 0x0000bb003a007a20 */ /* 0x002fcc0000410000 */
[----:B------:R1:W-:Y:S02]  /*b590*/  MUFU.TANH R197, R0 ;  /* 0x0000000000c57308 */ /* 0x0003e40000002400 */
[----:B-1----:R-:W-:Y:S02]  /*b5a0*/  FMUL.FTZ R0, R59, c[0x0][0x2ec] ;  /* 0x0000bb003b007a20 */ /* 0x002fe40000410000 */
[----:B------:R-:W-:Y:S04]  /*b5b0*/  HMMA.16816.F32 R56, R12, R50, R176 ;  /* 0x000000320c38723c */ /* 0x000fe800000018b0 */
[----:B------:R1:W1:Y:S04]  /*b5c0*/  MUFU.TANH R191, R0 ;  /* 0x0000000000bf7308 */ /* 0x0002680000002400 */
[----:B-----5:R-:W-:Y:S01]  /*b5d0*/  HMMA.16816.F32 R48, R28, R46, R192 ;  /* 0x0000002e1c30723c */ /* 0x020fe200000018c0 */
[----:B-1----:R-:W-:-:S04]  /*b5e0*/  FMUL.FTZ R0, R64, c[0x0][0x2ec] ;  /* 0x0000bb0040007a20 */ /* 0x002fc80000410000 */
[----:B------:R1:W5:Y:S02]  /*b5f0*/  MUFU.TANH R196, R0 ;  /* 0x0000000000c47308 */ /* 0x0003640000002400 */
[----:B-1----:R-:W-:-:S06]  /*b600*/  FMUL.FTZ R0, R65, c[0x0][0x2ec] ;  /* 0x0000bb0041007a20 */ /* 0x002fcc0000410000 */
[----:B------:R1:W-:Y:S02]  /*b610*/  MUFU.TANH R208, R0 ;  /* 0x0000000000d07308 */ /* 0x0003e40000002400 */
[----:B-1----:R-:W-:Y:S02]  /*b620*/  FMUL.FTZ R0, R107, c[0x0][0x2ec] ;  /* 0x0000bb006b007a20 */ /* 0x002fe40000410000 */
[----:B------:R-:W-:Y:S04]  /*b630*/  HMMA.16816.F32 R104, R4, R36, R52 ;  /* 0x000000240468723c */ /* 0x000fe80000001834 */
[----:B------:R1:W1:Y:S04]  /*b640*/  MUFU.TANH R199, R0 ;  /* 0x0000000000c77308 */ /* 0x0002680000002400 */
[----:B------:R-:W-:Y:S01]  /*b650*/  HMMA.16816.F32 R52, R28, R44, R200 ;  /* 0x0000002c1c34723c */ /* 0x000fe200000018c8 */
[----:B-1----:R-:W-:-:S04]  /*b660*/  FMUL.FTZ R0, R66, c[0x0][0x2ec] ;  /* 0x0000bb0042007a20 */ /* 0x002fc80000410000 */
[----:B------:R1:W-:Y:S02]  /*b670*/  MUFU.TANH R190, R0 ;  /* 0x0000000000be7308 */ /* 0x0003e40000002400 */
[----:B-1----:R-:W-:Y:S02]  /*b680*/  FMUL.FTZ R0, R67, c[0x0][0x2ec] ;  /* 0x0000bb0043007a20 */ /* 0x002fe40000410000 */
[----:B------:R-:W-:Y:S01]  /*b690*/  HMMA.16816.F32 R64, R4, R38, R56 ;  /* 0x000000260440723c */ /* 0x000fe20000001838 */
[----:B------:R-:W1:Y:S03]  /*b6a0*/  LDSM.16.M88.4 R36, [R223+0x7c00] ;  /* 0x007c0000df24783b */ /* 0x000e660000000200 */
[----:B------:R2:W1:Y:S11]  /*b6b0*/  MUFU.TANH R188, R0 ;  /* 0x0000000000bc7308 */ /* 0x0004760000002400 */
[C---:B----4-:R-:W-:Y:S08]  /*b6c0*/  HMMA.16816.F32 R56, R20.reuse, R40, R52 ;  /* 0x000000281438723c */ /* 0x050ff00000001834 */
[----:B------:R-:W-:Y:S01]  /*b6d0*/  HMMA.16816.F32 R52, R20, R42, R48 ;  /* 0x0000002a1434723c */ /* 0x000fe20000001830 */
[----:B--2---:R-:W-:-:S04]  /*b6e0*/  FMUL.FTZ R0, R100, c[0x0][0x2ec] ;  /* 0x0000bb0064007a20 */ /* 0x004fc80000410000 */
[----:B------:R2:W-:Y:S03]  /*b6f0*/  MUFU.TANH R187, R0 ;  /* 0x0000000000bb7308 */ /* 0x0005e60000002400 */
[----:B------:R-:W-:Y:S08]  /*b700*/  HMMA.16816.F32 R48, R24, R44, R216 ;  /* 0x0000002c1830723c */ /* 0x000ff000000018d8 */
[----:B------:R-:W-:Y:S01]  /*b710*/  HMMA.16816.F32 R56, R8, R32, R56 ;  /* 0x000000200838723c */ /* 0x000fe20000001838 */
[----:B--2---:R-:W-:-:S04]  /*b720*/  FMUL.FTZ R0, R101, c[0x0][0x2ec] ;  /* 0x0000bb0065007a20 */ /* 0x004fc80000410000 */
[----:B------:R2:W4:Y:S11]  /*b730*/  MUFU.TANH R186, R0 ;  /* 0x0000000000ba7308 */ /* 0x0005360000002400 */
[----:B------:R-:W-:Y:S01]  /*b740*/  HMMA.16816.F32 R48, R12, R40, R48 ;  /* 0x000000280c30723c */ /* 0x000fe20000001830 */
[----:B--2---:R-:W-:-:S04]  /*b750*/  FMUL.FTZ R0, R60, c[0x0][0x2ec] ;  /* 0x0000bb003c007a20 */ /* 0x004fc80000410000 */
[----:B------:R2:W-:Y:S02]  /*b760*/  MUFU.TANH R185, R0 ;  /* 0x0000000000b97308 */ /* 0x0005e40000002400 */
[----:B--2---:R-:W-:-:S06]  /*b770*/  FMUL.FTZ R0, R61, c[0x0][0x2ec] ;  /* 0x0000bb003d007a20 */ /* 0x004fcc0000410000 */
[----:B------:R2:W1:Y:S02]  /*b780*/  MUFU.TANH R184, R0 ;  /* 0x0000000000b87308 */ /* 0x0004640000002400 */
[----:B--2---:R-:W-:-:S06]  /*b790*/  FMUL.FTZ R0, R102, c[0x0][0x2ec] ;  /* 0x0000bb0066007a20 */ /* 0x004fcc0000410000 */
[----:B------:R2:W1:Y:S02]  /*b7a0*/  MUFU.TANH R200, R0 ;  /* 0x0000000000c87308 */ /* 0x0004640000002400 */
[----:B--2---:R-:W-:-:S06]  /*b7b0*/  FMUL.FTZ R0, R103, c[0x0][0x2ec] ;  /* 0x0000bb0067007a20 */ /* 0x004fcc0000410000 */
[----:B------:R2:W1:Y:S02]  /*b7c0*/  MUFU.TANH R202, R0 ;  /* 0x0000000000ca7308 */ /* 0x0004640000002400 */
[----:B--2---:R-:W-:-:S06]  /*b7d0*/  FMUL.FTZ R0, R62, c[0x0][0x2ec] ;  /* 0x0000bb003e007a20 */ /* 0x004fcc0000410000 */
[----:B------:R2:W1:Y:S02]  /*b7e0*/  MUFU.TANH R203, R0 ;  /* 0x0000000000cb7308 */ /* 0x0004640000002400 */
[----:B--2---:R-:W-:Y:S02]  /*b7f0*/  FMUL.FTZ R0, R63, c[0x0][0x2ec] ;  /* 0x0000bb003f007a20 */ /* 0x004fe40000410000 */
[----:B------:R-:W-:Y:S04]  /*b800*/  HMMA.16816.F32 R60, R8, R34, R52 ;  /* 0x00000022083c723c */ /* 0x000fe80000001834 */
[----:B------:R2:W1:Y:S04]  /*b810*/  MUFU.TANH R204, R0 ;  /* 0x0000000000cc7308 */ /* 0x0004680000002400 */
[----:B------:R-:W-:Y:S01]  /*b820*/  HMMA.16816.F32 R52, R24, R46, R228 ;  /* 0x0000002e1834723c */ /* 0x000fe200000018e4 */
[----:B------:R-:W3:Y:S01]  /*b830*/  LDSM.16.M88.4 R44, [R221+0x8c00] ;  /* 0x008c0000dd2c783b */ /* 0x000ee20000000200 */
[----:B--2---:R-:W-:-:S04]  /*b840*/  FMUL.FTZ R0, R104, c[0x0][0x2ec] ;  /* 0x0000bb0068007a20 */ /* 0x004fc80000410000 */
[----:B------:R2:W-:Y:S10]  /*b850*/  MUFU.TANH R179, R0 ;  /* 0x0000000000b37308 */ /* 0x0005f40000002400 */
[----:B------:R-:W-:-:S02]  /*b860*/  FMUL.FTZ R63, R63, c[0x0][0x2ec] ;  /* 0x0000bb003f3f7a20 */ /* 0x000fc40000410000 */
[----:B------:R-:W-:Y:S02]  /*b870*/  FMUL.FTZ R62, R62, c[0x0][0x2ec] ;  /* 0x0000bb003e3e7a20 */ /* 0x000fe40000410000 */
[----:B------:R-:W-:Y:S04]  /*b880*/  MUFU.TANH R102, R63 ;  /* 0x0000003f00667308 */ /* 0x000fe80000002400 */
[----:B------:R-:W-:Y:S01]  /*b890*/  HMMA.16816.F32 R40, R12, R42, R52 ;  /* 0x0000002a0c28723c */ /* 0x000fe20000001834 */
[----:B--2---:R-:W-:-:S03]  /*b8a0*/  FMUL.FTZ R0, R105, c[0x0][0x2ec] ;  /* 0x0000bb0069007a20 */ /* 0x004fc60000410000 */
[----:B------:R-:W-:Y:S04]  /*b8b0*/  MUFU.TANH R103, R62 ;  /* 0x0000003e00677308 */ /* 0x000fe80000002400 */
[----:B------:R-:W-:Y:S04]  /*b8c0*/  HMMA.16816.F32 R52, R4, R32, R48 ;  /* 0x000000200434723c */ /* 0x000fe80000001830 */
[----:B------:R2:W2:Y:S04]  /*b8d0*/  MUFU.TANH R177, R0 ;  /* 0x0000000000b17308 */ /* 0x0004a80000002400 */
[----:B-1----:R-:W-:Y:S08]  /*b8e0*/  HMMA.16816.F32 R48, R24, R36, R240 ;  /* 0x000000241830723c */ /* 0x002ff000000018f0 */
[----:B------:R-:W-:Y:S01]  /*b8f0*/  HMMA.16816.F32 R40, R4, R34, R40 ;  /* 0x000000220428723c */ /* 0x000fe20000001828 */
[----:B--2---:R-:W-:-:S07]  /*b900*/  FMUL.FTZ R0, R64, c[0x0][0x2ec] ;  /* 0x0000bb0040007a20 */ /* 0x004fce0000410000 */
[----:B------:R-:W-:Y:S01]  /*b910*/  FMUL.FTZ R52, R52, c[0x0][0x2ec] ;  /* 0x0000bb0034347a20 */ /* 0x000fe20000410000 */
[----:B------:R1:W-:Y:S01]  /*b920*/  MUFU.TANH R105, R0 ;  /* 0x0000000000697308 */ /* 0x0003e20000002400 */
[----:B------:R-:W-:-:S07]  /*b930*/  FMUL.FTZ R53, R53, c[0x0][0x2ec] ;  /* 0x0000bb0035357a20 */ /* 0x000fce0000410000 */
[----:B------:R-:W-:Y:S07]  /*b940*/  MUFU.TANH R205, R52 ;  /* 0x0000003400cd7308 */ /* 0x000fee0000002400 */
[----:B------:R-:W-:Y:S02]  /*b950*/  FMUL.FTZ R41, R41, c[0x0][0x2ec] ;  /* 0x0000bb0029297a20 */ /* 0x000fe40000410000 */
[----:B------:R-:W-:Y:S02]  /*b960*/  FMUL.FTZ R40, R40, c[0x0][0x2ec] ;  /* 0x0000bb0028287a20 */ /* 0x000fe40000410000 */
[----:B-1----:R-:W-:-:S02]  /*b970*/  FMUL.FTZ R0, R65, c[0x0][0x2ec] ;  /* 0x0000bb0041007a20 */ /* 0x002fc40000410000 */
[----:B------:R-:W-:Y:S01]  /*b980*/  FMUL.FTZ R42, R42, c[0x0][0x2ec] ;  /* 0x0000bb002a2a7a20 */ /* 0x000fe20000410000 */
[----:B------:R-:W-:Y:S01]  /*b990*/  MUFU.TANH R62, R40 ;  /* 0x00000028003e7308 */ /* 0x000fe20000002400 */
[----:B------:R-:W-:-:S07]  /*b9a0*/  FMUL.FTZ R43, R43, c[0x0][0x2ec] ;  /* 0x0000bb002b2b7a20 */ /* 0x000fce0000410000 */
[----:B------:R1:W2:Y:S02]  /*b9b0*/  MUFU.TANH R100, R0 ;  /* 0x0000000000647308 */ /* 0x0002a40000002400 */
[----:B-1----:R-:W-:-:S06]  /*b9c0*/  FMUL.FTZ R0, R106, c[0x0][0x2ec] ;  /* 0x0000bb006a007a20 */ /* 0x002fcc0000410000 */
[----:B------:R1:W1:Y:S02]  /*b9d0*/  MUFU.TANH R178, R0 ;  /* 0x0000000000b27308 */ /* 0x0002640000002400 */
[----:B-1----:R-:W-:-:S06]  /*b9e0*/  FMUL.FTZ R0, R107, c[0x0][0x2ec] ;  /* 0x0000bb006b007a20 */ /* 0x002fcc0000410000 */
[----:B------:R1:W1:Y:S02]  /*b9f0*/  MUFU.TANH R101, R0 ;  /* 0x0000000000657308 */ /* 0x0002640000002400 */
[----:B-1----:R-:W-:-:S06]  /*ba00*/  FMUL.FTZ R0, R66, c[0x0][0x2ec] ;  /* 0x0000bb0042007a20 */ /* 0x002fcc0000410000 */
[----:B------:R1:W1:Y:S02]  /*ba10*/  MUFU.TANH R107, R0 ;  /* 0x00000000006b7308 */ /* 0x0002640000002400 */
[----:B-1----:R-:W-:Y:S02]  /*ba20*/  FMUL.FTZ R0, R67, c[0x0][0x2ec] ;  /* 0x0000bb0043007a20 */ /* 0x002fe40000410000 */
[C---:B------:R-:W-:Y:S04]  /*ba30*/  HMMA.16816.F32 R64, R28.reuse, R36, R180 ;  /* 0x000000241c40723c */ /* 0x040fe800000018b4 */
[----:B------:R1:W-:Y:S03]  /*ba40*/  MUFU.TANH R176, R0 ;  /* 0x0000000000b07308 */ /* 0x0003e60000002400 */
[----:B------:R-:W-:Y:S01]  /*ba50*/  FMUL.FTZ R36, R54, c[0x0][0x2ec] ;  /* 0x0000bb0036247a20 */ /* 0x000fe20000410000 */
[----:B------:R-:W-:Y:S01]  /*ba60*/  HMMA.16816.F32 R28, R28, R38, R108 ;  /* 0x000000261c1c723c */ /* 0x000fe2000000186c */
[----:B-1----:R-:W-:-:S04]  /*ba70*/  FMUL.FTZ R0, R56, c[0x0][0x2ec] ;  /* 0x0000bb0038007a20 */ /* 0x002fc80000410000 */
[----:B------:R1:W1:Y:S11]  /*ba80*/  MUFU.TANH R213, R0 ;  /* 0x0000000000d57308 */ /* 0x0002760000002400 */
[C---:B---3--:R-:W-:Y:S01]  /*ba90*/  HMMA.16816.F32 R32, R20.reuse, R44, R64 ;  /* 0x0000002c1420723c */ /* 0x048fe20000001840 */
[----:B------:R-:W-:Y:S07]  /*baa0*/  MUFU.TANH R66, R53 ;  /* 0x0000003500427308 */ /* 0x000fee0000002400 */
[----:B------:R-:W-:Y:S01]  /*bab0*/  HMMA.16816.F32 R28, R20, R46, R28 ;  /* 0x0000002e141c723c */ /* 0x000fe2000000181c */
[----:B-1----:R-:W-:-:S04]  /*bac0*/  FMUL.FTZ R0, R57, c[0x0][0x2ec] ;  /* 0x0000bb0039007a20 */ /* 0x002fc80000410000 */
[----:B------:R1:W-:Y:S02]  /*bad0*/  MUFU.TANH R214, R0 ;  /* 0x0000000000d67308 */ /* 0x0003e40000002400 */
[----:B-1----:R-:W-:-:S06]  /*bae0*/  FMUL.FTZ R0, R60, c[0x0][0x2ec] ;  /* 0x0000bb003c007a20 */ /* 0x002fcc0000410000 */
[----:B------:R1:W-:Y:S02]  /*baf0*/  MUFU.TANH R215, R0 ;  /* 0x0000000000d77308 */ /* 0x0003e40000002400 */
[----:B-1----:R-:W-:-:S06]  /*bb00*/  FMUL.FTZ R0, R61, c[0x0][0x2ec] ;  /* 0x0000bb003d007a20 */ /* 0x002fcc0000410000 */
[----:B------:R-:W-:Y:S08]  /*bb10*/  MUFU.TANH R61, R41 ;  /* 0x00000029003d7308 */ /* 0x000ff00000002400 */
[----:B------:R1:W-:Y:S02]  /*bb20*/  MUFU.TANH R216, R0 ;  /* 0x0000000000d87308 */ /* 0x0003e40000002400 */
[----:B-1----:R-:W-:-:S06]  /*bb30*/  FMUL.FTZ R0, R58, c[0x0][0x2ec] ;  /* 0x0000bb003a007a20 */ /* 0x002fcc0000410000 */
[----:B------:R1:W3:Y:S02]  /*bb40*/  MUFU.TANH R217, R0 ;  /* 0x0000000000d97308 */ /* 0x0002e40000002400 */
[----:B-1----:R-:W-:Y:S02]  /*bb50*/  FMUL.FTZ R0, R59, c[0x0][0x2ec] ;  /* 0x0000bb003b007a20 */ /* 0x002fe40000410000 */
[----:B------:R-:W-:Y:S01]  /*bb60*/  HMMA.16816.F32 R56, R24, R38, R232 ;  /* 0x000000261838723c */ /* 0x000fe200000018e8 */
[----:B------:R-:W1:Y:S03]  /*bb70*/  LDSM.16.M88.4 R24, [R223+0x8c00] ;  /* 0x008c0000df18783b */ /* 0x000e660000000200 */
[----:B------:R2:W1:Y:S01]  /*bb80*/  MUFU.TANH R104, R0 ;  /* 0x0000000000687308 */ /* 0x0004620000002400 */
[----:B------:R-:W-:-:S04]  /*bb90*/  DEPBAR.LE SB0, 0x0 ;  /* 0x000080000000791a */ /* 0x000fc80000000000 */
[----:B------:R-:W-:Y:S02]  /*bba0*/  FMUL.FTZ R38, R55, c[0x0][0x2ec] ;  /* 0x0000bb0037267a20 */ /* 0x000fe40000410000 */
[----:B--2---:R-:W-:-:S04]  /*bbb0*/  IMAD.U32 R0, RZ, RZ, UR19 ;  /* 0x00000013ff007e24 */ /* 0x004fc8000f8e00ff */
[----:B------:R-:W-:Y:S01]  /*bbc0*/  IMAD R0, R0, 0x40, R3 ;  /* 0x0000004000007824 */ /* 0x000fe200078e0203 */
[----:B------:R-:W-:Y:S04]  /*bbd0*/  BAR.SYNC.DEFER_BLOCKING 0x0 ;  /* 0x0000000000007b1d */ /* 0x000fe80000010000 */
[C---:B------:R-:W-:Y:S02]  /*bbe0*/  ISETP.GE.AND P6, PT, R0.reuse, R16, PT ;  /* 0x000000100000720c */ /* 0x040fe40003fc6270 */
[----:B------:R-:W-:Y:S02]  /*bbf0*/  IADD3 R20, R0, 0x1, RZ ;  /* 0x0000000100147810 */ /* 0x000fe40007ffe0ff */
[----:B------:R-:W-:Y:S02]  /*bc00*/  FSEL R52, R246, -INF , !P6 ;  /* 0xff800000f6347808 */ /* 0x000fe40007000000 */
[----:B------:R-:W-:-:S02]  /*bc10*/  ISETP.GE.AND P6, PT, R20, R17, PT ;  /* 0x000000111400720c */ /* 0x000fc40003fc6270 */
[----:B------:R-:W-:Y:S02]  /*bc20*/  IADD3 R2, R0, 0x9, RZ ;  /* 0x0000000900027810 */ /* 0x000fe40007ffe0ff */
[----:B------:R-:W-:Y:S02]  /*bc30*/  FSEL R55, R239, -INF , !P6 ;  /* 0xff800000ef377808 */ /* 0x000fe40007000000 */
[----:B------:R-:W-:Y:S02]  /*bc40*/  ISETP.GE.AND P6, PT, R2, R17, PT ;  /* 0x000000110200720c */ /* 0x000fe40003fc6270 */
[----:B------:R-:W-:Y:S01]  /*bc50*/  IADD3 R3, R0, 0x8, RZ ;  /* 0x0000000800037810 */ /* 0x000fe20007ffe0ff */
[----:B-1----:R-:W-:Y:S01]  /*bc60*/  HMMA.16816.F32 R32, R8, R24, R32 ;  /* 0x000000180820723c */ /* 0x002fe20000001820 */
[----:B------:R-:W-:Y:S02]  /*bc70*/  ISETP.GE.AND P1, PT, R2, R16, PT ;  /* 0x000000100200720c */ /* 0x000fe40003f26270 */
[----:B------:R-:W-:-:S02]  /*bc80*/  FSEL R65, R191, -INF , !P6 ;  /* 0xff800000bf417808 */ /* 0x000fc40007000000 */
[----:B------:R-:W-:Y:S02]  /*bc90*/  ISETP.GE.AND P0, PT, R20, R16, PT ;  /* 0x000000101400720c */ /* 0x000fe40003f06270 */
[----:B------:R-:W-:Y:S01]  /*bca0*/  FSEL R63, R189, -INF , !P1 ;  /* 0xff800000bd3f7808 */ /* 0x000fe20004800000 */
[----:B------:R-:W-:Y:S01]  /*bcb0*/  HMMA.16816.F32 R28, R8, R26, R28 ;  /* 0x0000001a081c723c */ /* 0x000fe2000000181c */
[C---:B------:R-:W-:Y:S02]  /*bcc0*/  ISETP.GE.AND P6, PT, R3.reuse, R18, PT ;  /* 0x000000120300720c */ /* 0x040fe40003fc6270 */
[----:B------:R-:W-:Y:S02]  /*bcd0*/  ISETP.GE.AND P5, PT, R3, R16, PT ;  /* 0x000000100300720c */ /* 0x000fe40003fa6270 */
[----:B------:R-:W-:Y:S02]  /*bce0*/  ISETP.GE.AND P1, PT, R0, R17, PT ;  /* 0x000000110000720c */ /* 0x000fe40003f26270 */
[----:B------:R-:W-:-:S02]  /*bcf0*/  FSEL R53, R244, -INF , !P0 ;  /* 0xff800000f4357808 */ /* 0x000fc40004000000 */
[----:B-----5:R-:W-:Y:S02]  /*bd00*/  FSEL R41, R196, -INF , !P6 ;  /* 0xff800000c4297808 */ /* 0x020fe40007000000 */
[-C--:B------:R-:W-:Y:S02]  /*bd10*/  ISETP.GE.AND P0, PT, R20, R18.reuse, PT ;  /* 0x000000121400720c */ /* 0x080fe40003f06270 */
[----:B------:R-:W-:Y:S02]  /*bd20*/  FSEL R60, R198, -INF , !P5 ;  /* 0xff800000c63c7808 */ /* 0x000fe40006800000 */
[----:B------:R-:W-:Y:S01]  /*bd30*/  FSEL R54, R247, -INF , !P1 ;  /* 0xff800000f7367808 */ /* 0x000fe20004800000 */
[----:B------:R-:W-:Y:S01]  /*bd40*/  FMUL.FTZ R10, R32, c[0x0][0x2ec] ;  /* 0x0000bb00200a7a20 */ /* 0x000fe20000410000 */
[-C--:B------:R-:W-:Y:S01]  /*bd50*/  ISETP.GE.AND P6, PT, R2, R19.reuse, PT ;  /* 0x000000130200720c */ /* 0x080fe20003fc6270 */
[----:B------:R-:W-:Y:S01]  /*bd60*/  FMUL.FTZ R33, R33, c[0x0][0x2ec] ;  /* 0x0000bb0021217a20 */ /* 0x000fe20000410000 */
[----:B------:R-:W-:Y:S01]  /*bd70*/  ISETP.GE.AND P5, PT, R20, R19, PT ;  /* 0x000000131400720c */ /* 0x000fe20003fa6270 */
[----:B------:R-:W-:Y:S01]  /*bd80*/  FMUL.FTZ R35, R35, c[0x0][0x2ec] ;  /* 0x0000bb0023237a20 */ /* 0x000fe20000410000 */
[----:B------:R-:W-:Y:S01]  /*bd90*/  ISETP.GE.AND P1, PT, R3, R17, PT ;  /* 0x000000110300720c */ /* 0x000fe20003f26270 */
[C---:B------:R-:W-:Y:S01]  /*bda0*/  HMMA.16816.F32 R20, R12.reuse, R44, R48 ;  /* 0x0000002c0c14723c */ /* 0x040fe20000001830 */
[----:B------:R-:W-:Y:S01]  /*bdb0*/  IADD3 R8, R0, 0x11, RZ ;  /* 0x0000001100087810 */ /* 0x000fe20007ffe0ff */
[----:B------:R1:W2:Y:S01]  /*bdc0*/  MUFU.TANH R49, R42 ;  /* 0x0000002a00317308 */ /* 0x0002a20000002400 */
[----:B------:R-:W-:Y:S01]  /*bdd0*/  FSEL R40, R212, -INF , !P0 ;  /* 0xff800000d4287808 */ /* 0x000fe20004000000 */
[----:B------:R-:W-:Y:S01]  /*bde0*/  FMUL.FTZ R28, R28, c[0x0][0x2ec] ;  /* 0x0000bb001c1c7a20 */ /* 0x000fe20000410000 */
[----:B------:R-:W-:Y:S01]  /*bdf0*/  FSEL R64, R197, -INF , !P1 ;  /* 0xff800000c5407808 */ /* 0x000fe20004800000 */
[----:B------:R-:W-:Y:S01]  /*be00*/  FMUL.FTZ R29, R29, c[0x0][0x2ec] ;  /* 0x0000bb001d1d7a20 */ /* 0x000fe20000410000 */
[-C--:B------:R-:W-:Y:S01]  /*be10*/  ISETP.GE.AND P0, PT, R2, R18.reuse, PT ;  /* 0x000000120200720c */ /* 0x080fe20003f06270 */
[----:B------:R-:W-:Y:S01]  /*be20*/  HMMA.16816.F32 R12, R12, R46, R56 ;  /* 0x0000002e0c0c723c */ /* 0x000fe20000001838 */
[C---:B------:R-:W-:Y:S01]  /*be30*/  ISETP.GE.AND P1, PT, R0.reuse, R18, PT ;  /* 0x000000120000720c */ /* 0x040fe20003f26270 */
[----:B------:R5:W-:Y:S01]  /*be40*/  MUFU.TANH R50, R38 ;  /* 0x0000002600327308 */ /* 0x000be20000002400 */
[----:B------:R-:W-:Y:S01]  /*be50*/  IADD3 R2, R0, 0x19, RZ ;  /* 0x0000001900027810 */ /* 0x000fe20007ffe0ff */
[----:B------:R-:W-:Y:S01]  /*be60*/  FMUL.FTZ R30, R30, c[0x0][0x2ec] ;  /* 0x0000bb001e1e7a20 */ /* 0x000fe20000410000 */
[----:B------:R-:W-:Y:S01]  /*be70*/  IADD3 R9, R0, 0x10, RZ ;  /* 0x0000001000097810 */ /* 0x000fe20007ffe0ff */
[----:B------:R-:W-:Y:S01]  /*be80*/  FMUL.FTZ R31, R31, c[0x0][0x2ec] ;  /* 0x0000bb001f1f7a20 */ /* 0x000fe20000410000 */
[----:B------:R-:W-:Y:S01]  /*be90*/  FSEL R37, R245, -INF , !P1 ;  /* 0xff800000f5257808 */ /* 0x000fe20004800000 */
[----:B------:R-:W-:Y:S01]  /*bea0*/  FMUL.FTZ R34, R34, c[0x0][0x2ec] ;  /* 0x0000bb0022227a20 */ /* 0x000fe20000410000 */
[----:B------:R-:W-:Y:S01]  /*beb0*/  FSEL R39, R199, -INF , !P5 ;  /* 0xff800000c7277808 */ /* 0x000fe20006800000 */
[----:B------:R2:W-:Y:S01]  /*bec0*/  MUFU.TANH R51, R36 ;  /* 0x0000002400337308 */ /* 0x0005e20000002400 */
[----:B-1----:R-:W-:-:S02]  /*bed0*/  FSEL R42, R188, -INF , !P6 ;  /* 0xff800000bc2a7808 */ /* 0x002fc40007000000 */
[-C--:B------:R-:W-:Y:S02]  /*bee0*/  ISETP.GE.AND P6, PT, R8, R16.reuse, PT ;  /* 0x000000100800720c */ /* 0x080fe40003fc6270 */
[-C--:B------:R-:W-:Y:S02]  /*bef0*/  ISETP.GE.AND P1, PT, R3, R19.reuse, PT ;  /* 0x000000130300720c */ /* 0x080fe40003f26270 */
[----:B----4-:R-:W-:Y:S01]  /*bf00*/  FSEL R182, R186, -INF , !P6 ;  /* 0xff800000bab67808 */ /* 0x010fe20007000000 */
[----:B------:R1:W4:Y:S01]  /*bf10*/  MUFU.TANH R48, R43 ;  /* 0x0000002b00307308 */ /* 0x0003220000002400 */
[----:B-----5:R-:W-:Y:S02]  /*bf20*/  FSEL R38, R208, -INF , !P0 ;  /* 0xff800000d0267808 */ /* 0x020fe40004000000 */
[----:B------:R-:W-:Y:S02]  /*bf30*/  ISETP.GE.AND P0, PT, R0, R19, PT ;  /* 0x000000130000720c */ /* 0x000fe40003f06270 */
[----:B------:R-:W-:-:S02]  /*bf40*/  ISETP.GE.AND P6, PT, R2, R16, PT ;  /* 0x000000100200720c */ /* 0x000fc40003fc6270 */
[CC--:B------:R-:W-:Y:S01]  /*bf50*/  ISETP.GE.AND P5, PT, R9.reuse, R17.reuse, PT ;  /* 0x000000110900720c */ /* 0x0c0fe20003fa6270 */
[----:B------:R5:W-:Y:S01]  /*bf60*/  MUFU.TANH R45, R10 ;  /* 0x0000000a002d7308 */ /* 0x000be20000002400 */
[----:B------:R-:W-:Y:S02]  /*bf70*/  IADD3 R3, R0, 0x18, RZ ;  /* 0x0000001800037810 */ /* 0x000fe40007ffe0ff */
[----:B--2---:R-:W-:Y:S02]  /*bf80*/  FSEL R36, R248, -INF , !P0 ;  /* 0xff800000f8247808 */ /* 0x004fe40004000000 */
[----:B------:R-:W-:Y:S02]  /*bf90*/  FSEL R183, R184, -INF , !P6 ;  /* 0xff800000b8b77808 */ /* 0x000fe40007000000 */
[----:B------:R-:W-:Y:S01]  /*bfa0*/  ISETP.GE.AND P0, PT, R9, R16, PT ;  /* 0x000000100900720c */ /* 0x000fe20003f06270 */
[----:B------:R2:W-:Y:S01]  /*bfb0*/  MUFU.TANH R44, R33 ;  /* 0x00000021002c7308 */ /* 0x0005e20000002400 */
[----:B------:R-:W-:-:S02]  /*bfc0*/  ISETP.GE.AND P6, PT, R8, R17, PT ;  /* 0x000000110800720c */ /* 0x000fc40003fc6270 */
[----:B------:R-:W-:Y:S02]  /*bfd0*/  FSEL R200, R200, -INF , !P5 ;  /* 0xff800000c8c87808 */ /* 0x000fe40006800000 */
[-C--:B------:R-:W-:Y:S02]  /*bfe0*/  ISETP.GE.AND P5, PT, R3, R17.reuse, PT ;  /* 0x000000110300720c */ /* 0x080fe40003fa6270 */
[----:B------:R-:W-:Y:S01]  /*bff0*/  FSEL R181, R187, -INF , !P0 ;  /* 0xff800000bbb57808 */ /* 0x000fe20004000000 */
[----:B------:R-:W1:Y:S01]  /*c000*/  MUFU.TANH R28, R28 ;  /* 0x0000001c001c7308 */ /* 0x000e620000002400 */
[----:B------:R-:W-:Y:S02]  /*c010*/  FSEL R202, R202, -INF , !P6 ;  /* 0xff800000caca7808 */ /* 0x000fe40007000000 */
[----:B------:R-:W-:Y:S02]  /*c020*/  ISETP.GE.AND P0, PT, R3, R16, PT ;  /* 0x000000100300720c */ /* 0x000fe40003f06270 */
[----:B------:R-:W-:-:S02]  /*c030*/  ISETP.GE.AND P6, PT, R2, R17, PT ;  /* 0x000000110200720c */ /* 0x000fc40003fc6270 */
[----:B------:R-:W-:Y:S01]  /*c040*/  FSEL R203, R203, -INF , !P5 ;  /* 0xff800000cbcb7808 */ /* 0x000fe20006800000 */
[----:B------:R-:W2:Y:S01]  /*c050*/  MUFU.TANH R29, R29 ;  /* 0x0000001d001d7308 */ /* 0x000ea20000002400 */
[----:B------:R-:W-:Y:S02]  /*c060*/  FSEL R32, R190, -INF , !P1 ;  /* 0xff800000be207808 */ /* 0x000fe40004800000 */
[-C--:B------:R-:W-:Y:S02]  /*c070*/  ISETP.GE.AND P5, PT, R8, R18.reuse, PT ;  /* 0x000000120800720c */ /* 0x080fe40003fa6270 */
[----:B------:R-:W-:Y:S02]  /*c080*/  ISETP.GE.AND P1, PT, R9, R18, PT ;  /* 0x000000120900720c */ /* 0x000fe40003f26270 */
[----:B------:R-:W-:Y:S01]  /*c090*/  FSEL R201, R185, -INF , !P0 ;  /* 0xff800000b9c97808 */ /* 0x000fe20004000000 */
[----:B------:R-:W3:Y:S01]  /*c0a0*/  MUFU.TANH R30, R30 ;  /* 0x0000001e001e7308 */ /* 0x000ee20000002400 */
[----:B------:R-:W-:-:S02]  /*c0b0*/  FSEL R204, R204, -INF , !P6 ;  /* 0xff800000cccc7808 */ /* 0x000fc40007000000 */
[-C--:B------:R-:W-:Y:S02]  /*c0c0*/  ISETP.GE.AND P0, PT, R9, R19.reuse, PT ;  /* 0x000000130900720c */ /* 0x080fe40003f06270 */
[----:B------:R-:W-:Y:S02]  /*c0d0*/  ISETP.GE.AND P6, PT, R8, R19, PT ;  /* 0x000000130800720c */ /* 0x000fe40003fc6270 */
[----:B-1----:R-:W-:Y:S01]  /*c0e0*/  FSEL R43, R177, -INF , !P5 ;  /* 0xff800000b12b7808 */ /* 0x002fe20006800000 */
[----:B-----5:R-:W-:Y:S01]  /*c0f0*/  HMMA.16816.F32 R8, R4, R24, R20 ;  /* 0x000000180408723c */ /* 0x020fe20000001814 */
[----:B--2---:R-:W-:Y:S01]  /*c100*/  FSEL R33, R179, -INF , !P1 ;  /* 0xff800000b3217808 */ /* 0x004fe20004800000 */
[----:B------:R-:W1:Y:S01]  /*c110*/  MUFU.TANH R31, R31 ;  /* 0x0000001f001f7308 */ /* 0x000e620000002400 */
[-C--:B------:R-:W-:Y:S02]  /*c120*/  ISETP.GE.AND P5, PT, R2, R18.reuse, PT ;  /* 0x000000120200720c */ /* 0x080fe40003fa6270 */
[----:B------:R-:W-:-:S02]  /*c130*/  ISETP.GE.AND P1, PT, R3, R18, PT ;  /* 0x000000120300720c */ /* 0x000fc40003f26270 */
[----:B------:R-:W-:Y:S01]  /*c140*/  FSEL R106, R100, -INF , !P5 ;  /* 0xff800000646a7808 */ /* 0x000fe20006800000 */
[----:B------:R-:W-:Y:S01]  /*c150*/  HMMA.16816.F32 R24, R4, R26, R12 ;  /* 0x0000001a0418723c */ /* 0x000fe2000000180c */
[----:B------:R-:W-:Y:S01]  /*c160*/  FSEL R105, R105, -INF , !P1 ;  /* 0xff80000069697808 */ /* 0x000fe20004800000 */
[----:B------:R-:W2:Y:S01]  /*c170*/  MUFU.TANH R35, R35 ;  /* 0x0000002300237308 */ /* 0x000ea20000002400 */
[----:B------:R-:W-:Y:S02]  /*c180*/  FSEL R100, R178, -INF , !P0 ;  /* 0xff800000b2647808 */ /* 0x000fe40004000000 */
[----:B------:R-:W-:Y:S02]  /*c190*/  FSEL R101, R101, -INF , !P6 ;  /* 0xff80000065657808 */ /* 0x000fe40007000000 */
[----:B------:R-:W-:Y:S02]  /*c1a0*/  IADD3 R5, R0, 0x20, RZ ;  /* 0x0000002000057810 */ /* 0x000fe40007ffe0ff */
[-C--:B------:R-:W-:Y:S01]  /*c1b0*/  ISETP.GE.AND P1, PT, R3, R19.reuse, PT ;  /* 0x000000130300720c */ /* 0x080fe20003f26270 */
[----:B------:R-:W5:Y:S01]  /*c1c0*/  MUFU.TANH R34, R34 ;  /* 0x0000002200227308 */ /* 0x000f620000002400 */
[----:B------:R-:W-:-:S02]  /*c1d0*/  ISETP.GE.AND P5, PT, R2, R19, PT ;  /* 0x000000130200720c */ /* 0x000fc40003fa6270 */
[CC--:B------:R-:W-:Y:S02]  /*c1e0*/  ISETP.GE.AND P0, PT, R5.reuse, R16.reuse, PT ;  /* 0x000000100500720c */ /* 0x0c0fe40003f06270 */
[----:B------:R-:W-:Y:S01]  /*c1f0*/  ISETP.GE.AND P6, PT, R5, R17, PT ;  /* 0x000000110500720c */ /* 0x000fe20003fc6270 */
[----:B------:R-:W-:Y:S01]  /*c200*/  FMUL.FTZ R6, R10, c[0x0][0x2ec] ;  /* 0x0000bb000a067a20 */ /* 0x000fe20000410000 */
[----:B------:R-:W-:Y:S01]  /*c210*/  IADD3 R4, R0, 0x21, RZ ;  /* 0x0000002100047810 */ /* 0x000fe20007ffe0ff */
[----:B------:R-:W-:Y:S01]  /*c220*/  FMUL.FTZ R8, R8, c[0x0][0x2ec] ;  /* 0x0000bb0008087a20 */ /* 0x000fe20000410000 */
[C---:B------:R-:W-:Y:S01]  /*c230*/  IADD3 R3, R0.reuse, 0x28, RZ ;  /* 0x0000002800037810 */ /* 0x040fe20007ffe0ff */
[----:B------:R-:W-:Y:S01]  /*c240*/  FMUL.FTZ R9, R9, c[0x0][0x2ec] ;  /* 0x0000bb0009097a20 */ /* 0x000fe20000410000 */
[----:B------:R-:W-:Y:S01]  /*c250*/  IADD3 R2, R0, 0x29, RZ ;  /* 0x0000002900027810 */ /* 0x000fe20007ffe0ff */
[----:B------:R-:W1:Y:S01]  /*c260*/  MUFU.TANH R6, R6 ;  /* 0x0000000600067308 */ /* 0x000e620000002400 */
[----:B------:R-:W-:Y:S01]  /*c270*/  FSEL R107, R107, -INF , !P1 ;  /* 0xff8000006b6b7808 */ /* 0x000fe20004800000 */
[----:B------:R-:W-:Y:S01]  /*c280*/  FMUL.FTZ R24, R24, c[0x0][0x2ec] ;  /* 0x0000bb0018187a20 */ /* 0x000fe20000410000 */
[----:B------:R-:W-:Y:S01]  /*c290*/  FSEL R213, R213, -INF , !P0 ;  /* 0xff800000d5d57808 */ /* 0x000fe20004000000 */
[----:B------:R-:W-:Y:S01]  /*c2a0*/  FMUL.FTZ R7, R25, c[0x0][0x2ec] ;  /* 0x0000bb0019077a20 */ /* 0x000fe20000410000 */
[----:B---3--:R-:W-:Y:S01]  /*c2b0*/  FSEL R217, R217, -INF , !P6 ;  /* 0xff800000d9d97808 */ /* 0x008fe20007000000 */
[----:B------:R-:W-:Y:S01]  /*c2c0*/  FMUL.FTZ R26, R26, c[0x0][0x2ec] ;  /* 0x0000bb001a1a7a20 */ /* 0x000fe20000410000 */
[-C--:B------:R-:W-:Y:S01]  /*c2d0*/  ISETP.GE.AND P1, PT, R4, R16.reuse, PT ;  /* 0x000000100400720c */ /* 0x080fe20003f26270 */
[----:B------:R-:W3:Y:S01]  /*c2e0*/  MUFU.TANH R8, R8 ;  /* 0x0000000800087308 */ /* 0x000ee20000002400 */
[----:B------:R-:W-:-:S02]  /*c2f0*/  ISETP.GE.AND P0, PT, R2, R16, PT ;  /* 0x000000100200720c */ /* 0x000fc40003f06270 */
[-C--:B------:R-:W-:Y:S02]  /*c300*/  ISETP.GE.AND P6, PT, R3, R17.reuse, PT ;  /* 0x000000110300720c */ /* 0x080fe40003fc6270 */
[----:B------:R-:W-:Y:S02]  /*c310*/  FSEL R214, R214, -INF , !P1 ;  /* 0xff800000d6d67808 */ /* 0x000fe40004800000 */
[----:B------:R-:W-:Y:S01]  /*c320*/  FSEL R216, R216, -INF , !P0 ;  /* 0xff800000d8d87808 */ /* 0x000fe20004000000 */
[----:B------:R-:W1:Y:S01]  /*c330*/  MUFU.TANH R9, R9 ;  /* 0x0000000900097308 */ /* 0x000e620000002400 */
[----:B------:R-:W-:Y:S02]  /*c340*/  FSEL R219, R103, -INF , !P6 ;  /* 0xff80000067db7808 */ /* 0x000fe40007000000 */
[----:B------:R-:W-:Y:S02]  /*c350*/  ISETP.GE.AND P1, PT, R5, R18, PT ;  /* 0x000000120500720c */ /* 0x000fe40003f26270 */
[----:B------:R-:W-:-:S02]  /*c360*/  ISETP.GE.AND P0, PT, R4, R17, PT ;  /* 0x000000110400720c */ /* 0x000fc40003f06270 */
[-C--:B------:R-:W-:Y:S01]  /*c370*/  ISETP.GE.AND P6, PT, R4, R18.reuse, PT ;  /* 0x000000120400720c */ /* 0x080fe20003fc6270 */
[----:B------:R-:W1:Y:S01]  /*c380*/  MUFU.TANH R24, R24 ;  /* 0x0000001800187308 */ /* 0x000e620000002400 */
[----:B------:R-:W-:Y:S02]  /*c390*/  FSEL R218, R104, -INF , !P0 ;  /* 0xff80000068da7808 */ /* 0x000fe40004000000 */
[----:B------:R-:W-:Y:S02]  /*c3a0*/  FSEL R205, R205, -INF , !P1 ;  /* 0xff800000cdcd7808 */ /* 0x000fe40004800000 */
[----:B------:R-:W-:Y:S02]  /*c3b0*/  FSEL R206, R66, -INF , !P6 ;  /* 0xff80000042ce7808 */ /* 0x000fe40007000000 */
[----:B------:R-:W-:Y:S01]  /*c3c0*/  ISETP.GE.AND P0, PT, R2, R17, PT ;  /* 0x000000110200720c */ /* 0x000fe20003f06270 */
[----:B------:R-:W1:Y:S01]  /*c3d0*/  MUFU.TANH R7, R7 ;  /* 0x0000000700077308 */ /* 0x000e620000002400 */
[----:B------:R-:W-:-:S02]  /*c3e0*/  ISETP.GE.AND P1, PT, R3, R18, PT ;  /* 0x000000120300720c */ /* 0x000fc40003f26270 */
[----:B------:R-:W-:Y:S02]  /*c3f0*/  ISETP.GE.AND P6, PT, R2, R18, PT ;  /* 0x000000120200720c */ /* 0x000fe40003fc6270 */
[----:B------:R-:W-:Y:S02]  /*c400*/  FSEL R180, R176, -INF , !P5 ;  /* 0xff800000b0b47808 */ /* 0x000fe40006800000 */
[----:B------:R-:W-:Y:S02]  /*c410*/  FSEL R228, R102, -INF , !P0 ;  /* 0xff80000066e47808 */ /* 0x000fe40004000000 */
[----:B------:R-:W-:Y:S02]  /*c420*/  FSEL R207, R62, -INF , !P1 ;  /* 0xff8000003ecf7808 */ /* 0x000fe40004800000 */
[----:B------:R-:W-:Y:S02]  /*c430*/  FSEL R209, R61, -INF , !P6 ;  /* 0xff8000003dd17808 */ /* 0x000fe40007000000 */
[----:B------:R-:W-:-:S02]  /*c440*/  ISETP.GE.AND P5, PT, R3, R16, PT ;  /* 0x000000100300720c */ /* 0x000fc40003fa6270 */
[-C--:B------:R-:W-:Y:S02]  /*c450*/  ISETP.GE.AND P0, PT, R4, R19.reuse, PT ;  /* 0x000000130400720c */ /* 0x080fe40003f06270 */
[-C--:B------:R-:W-:Y:S02]  /*c460*/  ISETP.GE.AND P1, PT, R3, R19.reuse, PT ;  /* 0x000000130300720c */ /* 0x080fe40003f26270 */
[----:B------:R-:W-:Y:S02]  /*c470*/  ISETP.GE.AND P6, PT, R2, R19, PT ;  /* 0x000000130200720c */ /* 0x000fe40003fc6270 */
[C---:B------:R-:W-:Y:S02]  /*c480*/  IADD3 R4, R0.reuse, 0x30, RZ ;  /* 0x0000003000047810 */ /* 0x040fe40007ffe0ff */
[C---:B------:R-:W-:Y:S02]  /*c490*/  IADD3 R3, R0.reuse, 0x31, RZ ;  /* 0x0000003100037810 */ /* 0x040fe40007ffe0ff */
[----:B------:R-:W-:-:S02]  /*c4a0*/  IADD3 R2, R0, 0x38, RZ ;  /* 0x0000003800027810 */ /* 0x000fc40007ffe0ff */
[----:B------:R-:W-:Y:S02]  /*c4b0*/  IADD3 R0, R0, 0x39, RZ ;  /* 0x0000003900007810 */ /* 0x000fe40007ffe0ff */
[----:B------:R-:W-:Y:S02]  /*c4c0*/  FSEL R210, R49, -INF , !P1 ;  /* 0xff80000031d27808 */ /* 0x000fe40004800000 */
[----:B----4-:R-:W-:Y:S02]  /*c4d0*/  FSEL R212, R48, -INF , !P6 ;  /* 0xff80000030d47808 */ /* 0x010fe40007000000 */
[----:B------:R-:W-:Y:S02]  /*c4e0*/  FSEL R215, R215, -INF , !P5 ;  /* 0xff800000d7d77808 */ /* 0x000fe40006800000 */
[-C--:B------:R-:W-:Y:S02]  /*c4f0*/  ISETP.GE.AND P1, PT, R2, R16.reuse, PT ;  /* 0x000000100200720c */ /* 0x080fe40003f26270 */
[----:B------:R-:W-:-:S02]  /*c500*/  ISETP.GE.AND P6, PT, R0, R16, PT ;  /* 0x000000100000720c */ /* 0x000fc40003fc6270 */
[----:B------:R-:W-:Y:S01]  /*c510*/  ISETP.GE.AND P5, PT, R5, R19, PT ;  /* 0x000000130500720c */ /* 0x000fe20003fa6270 */
[----:B------:R-:W-:Y:S01]  /*c520*/  FMUL.FTZ R5, R11, c[0x0][0x2ec] ;  /* 0x0000bb000b057a20 */ /* 0x000fe20000410000 */
[----:B------:R-:W-:Y:S02]  /*c530*/  FSEL R211, R50, -INF , !P0 ;  /* 0xff80000032d37808 */ /* 0x000fe40004000000 */
[----:B------:R-:W-:Y:S02]  /*c540*/  ISETP.GE.AND P0, PT, R3, R16, PT ;  /* 0x000000100300720c */ /* 0x000fe40003f06270 */
[----:B------:R-:W-:Y:S01]  /*c550*/  FSEL R246, R28, -INF , !P1 ;  /* 0xff8000001cf67808 */ /* 0x000fe20004800000 */
[----:B------:R-:W4:Y:S01]  /*c560*/  MUFU.TANH R5, R5 ;  /* 0x0000000500057308 */ /* 0x000f220000002400 */
[----:B------:R-:W-:Y:S02]  /*c570*/  FSEL R247, R29, -INF , !P6 ;  /* 0xff8000001df77808 */ /* 0x000fe40007000000 */
[----:B------:R-:W-:-:S02]  /*c580*/  FSEL R208, R51, -INF , !P5 ;  /* 0xff80000033d07808 */ /* 0x000fc40006800000 */
[-C--:B------:R-:W-:Y:S02]  /*c590*/  ISETP.GE.AND P1, PT, R2, R17.reuse, PT ;  /* 0x000000110200720c */ /* 0x080fe40003f26270 */
[-C--:B------:R-:W-:Y:S02]  /*c5a0*/  ISETP.GE.AND P6, PT, R0, R17.reuse, PT ;  /* 0x000000110000720c */ /* 0x080fe40003fc6270 */
[----:B------:R-:W-:Y:S02]  /*c5b0*/  ISETP.GE.AND P5, PT, R4, R16, PT ;  /* 0x000000100400720c */ /* 0x000fe40003fa6270 */
[----:B------:R-:W-:Y:S02]  /*c5c0*/  FSEL R241, R44, -INF , !P0 ;  /* 0xff8000002cf17808 */ /* 0x000fe40004000000 */
[----:B------:R-:W-:Y:S02]  /*c5d0*/  ISETP.GE.AND P0, PT, R3, R17, PT ;  /* 0x000000110300720c */ /* 0x000fe40003f06270 */
[----:B------:R-:W-:-:S02]  /*c5e0*/  FSEL R243, R30, -INF , !P1 ;  /* 0xff8000001ef37808 */ /* 0x000fc40004800000 */
[----:B-1----:R-:W-:Y:S02]  /*c5f0*/  FSEL R242, R31, -INF , !P6 ;  /* 0xff8000001ff27808 */ /* 0x002fe40007000000 */
[----:B------:R-:W-:Y:S02]  /*c600*/  FSEL R240, R45, -INF , !P5 ;  /* 0xff8000002df07808 */ /* 0x000fe40006800000 */
[C---:B------:R-:W-:Y:S02]  /*c610*/  ISETP.GE.AND P1, PT, R3.reuse, R18, PT ;  /* 0x000000120300720c */ /* 0x040fe40003f26270 */
[----:B------:R-:W-:Y:S01]  /*c620*/  ISETP.GE.AND P6, PT, R3, R19, PT ;  /* 0x000000130300720c */ /* 0x000fe20003fc6270 */
[----:B------:R-:W-:Y:S01]  /*c630*/  FMUL.FTZ R3, R27, c[0x0][0x2ec] ;  /* 0x0000bb001b037a20 */ /* 0x000fe20000410000 */
[----:B------:R-:W-:Y:S02]  /*c640*/  ISETP.GE.AND P5, PT, R4, R17, PT ;  /* 0x000000110400720c */ /* 0x000fe40003fa6270 */
[----:B--2---:R-:W-:-:S02]  /*c650*/  FSEL R244, R35, -INF , !P0 ;  /* 0xff80000023f47808 */ /* 0x004fc40004000000 */
[----:B------:R-:W-:Y:S01]  /*c660*/  ISETP.GE.AND P0, PT, R4, R19, PT ;  /* 0x000000130400720c */ /* 0x000fe20003f06270 */
[----:B------:R-:W-:Y:S01]  /*c670*/  MUFU.TANH R3, R3 ;  /* 0x0000000300037308 */ /* 0x000fe20000002400 */
[----:B-----5:R-:W-:Y:S02]  /*c680*/  FSEL R245, R34, -INF , !P5 ;  /* 0xff80000022f57808 */ /* 0x020fe40006800000 */
[----:B------:R-:W-:Y:S02]  /*c690*/  ISETP.GE.AND P5, PT, R4, R18, PT ;  /* 0x000000120400720c */ /* 0x000fe40003fa6270 */
[----:B------:R-:W-:Y:S02]  /*c6a0*/  FSEL R233, R6, -INF , !P0 ;  /* 0xff80000006e97808 */ /* 0x000fe40004000000 */
[----:B------:R-:W-:Y:S01]  /*c6b0*/  PLOP3.LUT P0, PT, PT, PT, UP0, 0x80, 0x0 ;  /* 0x000000000000781c */ /* 0x000fe20003f0f008 */
[----:B------:R-:W1:Y:S01]  /*c6c0*/  MUFU.TANH R4, R26 ;  /* 0x0000001a00047308 */ /* 0x000e620000002400 */
[----:B---3--:R-:W-:-:S02]  /*c6d0*/  FSEL R229, R8, -INF , !P5 ;  /* 0xff80000008e57808 */ /* 0x008fc40006800000 */
[----:B------:R-:W-:Y:S02]  /*c6e0*/  FSEL R230, R9, -INF , !P1 ;  /* 0xff80000009e67808 */ /* 0x000fe40004800000 */
[-C--:B------:R-:W-:Y:S02]  /*c6f0*/  ISETP.GE.AND P5, PT, R2, R18.reuse, PT ;  /* 0x000000120200720c */ /* 0x080fe40003fa6270 */
[----:B------:R-:W-:Y:S02]  /*c700*/  ISETP.GE.AND P1, PT, R0, R18, PT ;  /* 0x000000120000720c */ /* 0x000fe40003f26270 */
[----:B------:R-:W-:Y:S02]  /*c710*/  FSEL R231, R24, -INF , !P5 ;  /* 0xff80000018e77808 */ /* 0x000fe40006800000 */
[----:B------:R-:W-:Y:S02]  /*c720*/  FSEL R232, R7, -INF , !P1 ;  /* 0xff80000007e87808 */ /* 0x000fe40004800000 */
[----:B------:R-:W-:-:S02]  /*c730*/  ISETP.GE.AND P5, PT, R2, R19, PT ;  /* 0x000000130200720c */ /* 0x000fc40003fa6270 */
[----:B------:R-:W-:Y:S02]  /*c740*/  ISETP.GE.AND P1, PT, R0, R19, PT ;  /* 0x000000130000720c */ /* 0x000fe40003f26270 */
[----:B----4-:R-:W-:Y:S02]  /*c750*/  FSEL R235, R5, -INF , !P6 ;  /* 0xff80000005eb7808 */ /* 0x010fe40007000000 */
[----:B-1----:R-:W-:Y:S02]  /*c760*/  FSEL R234, R4, -INF , !P5 ;  /* 0xff80000004ea7808 */ /* 0x002fe40006800000 */
        /* <DEDUP_REMOVED lines=18> */
[----:B------:R-:W-:Y:S01]  /*c890*/  ULDC.64 UR4, c[0x0][0x118] ;  /* 0x0000460000047ab9 */ /* 0x000fe20000000a00 */
[----:B--2---:R-:W-:-:S04]  /*c8a0*/  LEA R0, P1, R0, R192, 0x6 ;  /* 0x000000c000007211 */ /* 0x004fc800078230ff */
[----:B---3--:R-:W-:Y:S02]  /*c8b0*/  LEA.HI.X R3, R2, R195, R3, 0x6, P1 ;  /* 0x000000c302037211 */ /* 0x008fe400008f3403 */
[C---:B------:R-:W-:Y:S02]  /*c8c0*/  @!P4 LEA R12, P1, R0.reuse, c[0x0][0x168], 0x1 ;  /* 0x00005a00000cca11 */ /* 0x040fe400078208ff */
        /* <DEDUP_REMOVED lines=43> */
.L_x_531:
[----:B------:R-:W-:Y:S05]  /*cb80*/  BSYNC B0 ;  /* 0x0000000000007941 */ /* 0x000fea0003800000 */
.L_x_530:
[----:B------:R-:W0:Y:S02]  /*cb90*/  LDGDEPBAR ;  /* 0x00000000000079af */ /* 0x000e240000000000 */
.L_x_529:
[----:B------:R-:W-:Y:S01]  /*cba0*/  FMNMX.FTZ R0, R236, R37, !PT ;  /* 0x00000025ec007209 */ /* 0x000fe20007810000 */
[----:B------:R-:W-:Y:S01]  /*cbb0*/  LDSM.16.MT88.4 R20, [R222+0x9000] ;  /* 0x00900000de14783b */ /* 0x000fe20000004200 */
[----:B------:R-:W-:Y:S01]  /*cbc0*/  FMNMX.FTZ R3, R237, R52, !PT ;  /* 0x00000034ed037209 */ /* 0x000fe20007810000 */
        /* <DEDUP_REMOVED lines=65> */
[----:B--2---:R-:W-:Y:S01]  /*cfe0*/  FMNMX.FTZ R102, R102, R5, !PT ;  /* 0x0000000566667209 */ /* 0x004fe20007810000 */
        /* <DEDUP_REMOVED lines=11> */
[----:B------:R-:W2:Y:S01]  /*d0a0*/  SHFL.BFLY PT, R7, R4, 0x2, 0x1f ;  /* 0x0c401f0004077f89 */ /* 0x000ea200000e0000 */
[----:B------:R-:W-:Y:S01]  /*d0b0*/  FFMA.FTZ R6, R40, c[0x0][0x23c], -R2 ;  /* 0x00008f0028067a23 */ /* 0x000fe20000010802 */
[----:B------:R1:W-:Y:S01]  /*d0c0*/  MUFU.EX2 R31, R3 ;  /* 0x00000003001f7308 */ /* 0x0003e20000000800 */
[----:B------:R-:W-:-:S07]  /*d0d0*/  FMNMX.FTZ R5, R242, R5, !PT ;  /* 0x00000005f2057209 */ /* 0x000fce0007810000 */
[----:B------:R3:W4:Y:S01]  /*d0e0*/  MUFU.EX2 R34, R6 ;  /* 0x0000000600227308 */ /* 0x0007220000000800 */
[----:B-1----:R-:W-:Y:S01]  /*d0f0*/  FMNMX.FTZ R3, R0, R8, !PT ;  /* 0x0000000800037209 */ /* 0x002fe20007810000 */
[----:B------:R-:W-:-:S03]  /*d100*/  FFMA.FTZ R0, R41, c[0x0][0x23c], -R2 ;  /* 0x00008f0029007a23 */ /* 0x000fc60000010802 */
[C---:B------:R-:W-:Y:S01]  /*d110*/  FSETP.NEU.FTZ.AND P1, PT, R3.reuse, -INF , PT ;  /* 0xff8000000300780b */ /* 0x040fe20003f3d000 */
[----:B------:R-:W-:Y:S02]  /*d120*/  FMUL.FTZ R12, R3, c[0x0][0x23c] ;  /* 0x00008f00030c7a20 */ /* 0x000fe40000410000 */
[----:B------:R1:W-:Y:S01]  /*d130*/  MUFU.EX2 R56, R0 ;  /* 0x0000000000387308 */ /* 0x0003e20000000800 */
[----:B---3--:R-:W3:Y:S02]  /*d140*/  SHFL.BFLY PT, R6, R5, 0x2, 0x1f ;  /* 0x0c401f0005067f89 */ /* 0x008ee400000e0000 */
[----:B------:R-:W-:Y:S01]  /*d150*/  FSEL R12, R12, RZ, P1 ;  /* 0x000000ff0c0c7208 */ /* 0x000fe20000800000 */
[----:B-1----:R-:W-:-:S04]  /*d160*/  FFMA.FTZ R0, R38, c[0x0][0x23c], -R2 ;  /* 0x00008f0026007a23 */ /* 0x002fc80000010802 */
[----:B------:R1:W-:Y:S02]  /*d170*/  MUFU.EX2 R58, R0 ;  /* 0x00000000003a7308 */ /* 0x0003e40000000800 */
[----:B-1----:R-:W-:-:S06]  /*d180*/  FFMA.FTZ R0, R36, c[0x0][0x23c], -R12 ;  /* 0x00008f0024007a23 */ /* 0x002fcc000001080c */
[----:B------:R2:W-:Y:S02]  /*d190*/  MUFU.EX2 R11, R0 ;  /* 0x00000000000b7308 */ /* 0x0005e40000000800 */
[----:B--2---:R-:W-:Y:S01]  /*d1a0*/  FMNMX.FTZ R0, R4, R7, !PT ;  /* 0x0000000704007209 */ /* 0x004fe20007810000 */
[--C-:B------:R-:W-:Y:S02]  /*d1b0*/  FFMA.FTZ R4, R39, c[0x0][0x23c], -R12.reuse ;  /* 0x00008f0027047a23 */ /* 0x100fe4000001080c */
[----:B------:R-:W-:Y:S03]  /*d1c0*/  LDSM.16.MT88.4 R36, [R222+0xb000] ;  /* 0x00b00000de24783b */ /* 0x000fe60000004200 */
[----:B------:R3:W-:Y:S01]  /*d1d0*/  MUFU.EX2 R35, R4 ;  /* 0x0000000400237308 */ /* 0x0007e20000000800 */
[----:B------:R-:W1:Y:S01]  /*d1e0*/  SHFL.BFLY PT, R9, R0, 0x1, 0x1f ;  /* 0x0c201f0000097f89 */ /* 0x000e6200000e0000 */
[----:B---3--:R-:W-:Y:S01]  /*d1f0*/  FMNMX.FTZ R4, R5, R6, !PT ;  /* 0x0000000605047209 */ /* 0x008fe20007810000 */
[----:B------:R-:W-:Y:S01]  /*d200*/  FFMA.FTZ R5, R32, c[0x0][0x23c], -R12 ;  /* 0x00008f0020057a23 */ /* 0x000fe2000001080c */
[----:B------:R-:W-:-:S03]  /*d210*/  FSEL R6, R102, RZ, P2 ;  /* 0x000000ff66067208 */ /* 0x000fc60001000000 */
[----:B------:R-:W2:Y:S01]  /*d220*/  SHFL.BFLY PT, R8, R4, 0x1, 0x1f ;  /* 0x0c201f0004087f89 */ /* 0x000ea200000e0000 */
[----:B------:R3:W-:Y:S01]  /*d230*/  MUFU.EX2 R29, R5 ;  /* 0x00000005001d7308 */ /* 0x0007e20000000800 */
[----:B------:R-:W-:Y:S01]  /*d240*/  FADD.FTZ R7, R236, -R6 ;  /* 0x80000006ec077221 */ /* 0x000fe20000010000 */
[----:B------:R-:W-:Y:S02]  /*d250*/  FSEL R6, R3, RZ, P1 ;  /* 0x000000ff03067208 */ /* 0x000fe40000800000 */
[----:B-1----:R-:W-:Y:S01]  /*d260*/  FMNMX.FTZ R104, R0, R9, !PT ;  /* 0x0000000900687209 */ /* 0x002fe20007810000 */
[----:B------:R-:W-:-:S03]  /*d270*/  FMUL.FTZ R7, R7, c[0x0][0x23c] ;  /* 0x00008f0007077a20 */ /* 0x000fc60000410000 */
[C---:B------:R-:W-:Y:S01]  /*d280*/  FSETP.NEU.FTZ.AND P2, PT, R104.reuse, -INF , PT ;  /* 0xff8000006800780b */ /* 0x040fe20003f5d000 */
[----:B------:R-:W-:Y:S01]  /*d290*/  FMUL.FTZ R0, R104, c[0x0][0x23c] ;  /* 0x00008f0068007a20 */ /* 0x000fe20000410000 */
[----:B------:R-:W1:Y:S04]  /*d2a0*/  MUFU.EX2 R62, R7 ;  /* 0x00000007003e7308 */ /* 0x000e680000000800 */
[----:B------:R-:W-:Y:S01]  /*d2b0*/  FSEL R14, R0, RZ, P2 ;  /* 0x000000ff000e7208 */ /* 0x000fe20001000000 */
[----:B---3--:R-:W-:-:S04]  /*d2c0*/  FFMA.FTZ R5, R42, c[0x0][0x23c], -R12 ;  /* 0x00008f002a057a23 */ /* 0x008fc8000001080c */
[--C-:B------:R-:W-:Y:S01]  /*d2d0*/  FFMA.FTZ R0, R52, c[0x0][0x23c], -R14.reuse ;  /* 0x00008f0034007a23 */ /* 0x100fe2000001080e */
[----:B------:R3:W5:Y:S01]  /*d2e0*/  MUFU.EX2 R57, R5 ;  /* 0x0000000500397308 */ /* 0x0007620000000800 */
[--C-:B------:R-:W-:Y:S01]  /*d2f0*/  FFMA.FTZ R9, R53, c[0x0][0x23c], -R14.reuse ;  /* 0x00008f0035097a23 */ /* 0x100fe2000001080e */
[----:B--2---:R-:W-:Y:S01]  /*d300*/  FMNMX.FTZ R103, R4, R8, !PT ;  /* 0x0000000804677209 */ /* 0x004fe20007810000 */
[----:B------:R-:W-:Y:S01]  /*d310*/  FFMA.FTZ R8, R60, c[0x0][0x23c], -R14 ;  /* 0x00008f003c087a23 */ /* 0x000fe2000001080e */
[----:B----4-:R-:W-:Y:S01]  /*d320*/  F2FP.PACK_AB R4, R34, R31 ;  /* 0x0000001f2204723e */ /* 0x010fe200000000ff */
[-C--:B-1----:R-:W-:Y:S01]  /*d330*/  FMUL.FTZ R136, R136, R62.reuse ;  /* 0x0000003e88887220 */ /* 0x082fe20000410000 */
[----:B------:R-:W-:Y:S02]  /*d340*/  FSETP.NEU.FTZ.AND P1, PT, R103, -INF , PT ;  /* 0xff8000006700780b */ /* 0x000fe40003f3d000 */
[----:B------:R1:W2:Y:S01]  /*d350*/  MUFU.EX2 R15, R0 ;  /* 0x00000000000f7308 */ /* 0x0002a20000000800 */
[----:B------:R-:W-:-:S02]  /*d360*/  FMUL.FTZ R137, R137, R62 ;  /* 0x0000003e89897220 */ /* 0x000fc40000410000 */
[-C--:B------:R-:W-:Y:S02]  /*d370*/  FMUL.FTZ R120, R120, R62.reuse ;  /* 0x0000003e78787220 */ /* 0x080fe40000410000 */
[-C--:B------:R-:W-:Y:S02]  /*d380*/  FMUL.FTZ R121, R121, R62.reuse ;  /* 0x0000003e79797220 */ /* 0x080fe40000410000 */
[----:B------:R-:W-:Y:S01]  /*d390*/  FMUL.FTZ R152, R152, R62 ;  /* 0x0000003e98987220 */ /* 0x000fe20000410000 */
[----:B------:R4:W-:Y:S01]  /*d3a0*/  MUFU.EX2 R10, R9 ;  /* 0x00000009000a7308 */ /* 0x0009e20000000800 */
[----:B---3--:R-:W-:Y:S01]  /*d3b0*/  FADD.FTZ R5, R227, -R6 ;  /* 0x80000006e3057221 */ /* 0x008fe20000010000 */
[----:B------:R-:W-:Y:S01]  /*d3c0*/  F2FP.PACK_AB R6, R58, R56 ;  /* 0x000000383a06723e */ /* 0x000fe200000000ff */
[----:B------:R-:W-:Y:S01]  /*d3d0*/  FMUL.FTZ R153, R153, R62 ;  /* 0x0000003e99997220 */ /* 0x000fe20000410000 */
[----:B-----5:R-:W-:Y:S01]  /*d3e0*/  F2FP.PACK_AB R7, R57, R29 ;  /* 0x0000001d3907723e */ /* 0x020fe200000000ff */
[----:B------:R-:W-:-:S02]  /*d3f0*/  FMUL.FTZ R5, R5, c[0x0][0x23c] ;  /* 0x00008f0005057a20 */ /* 0x000fc40000410000 */
[-C--:B------:R-:W-:Y:S01]  /*d400*/  FMUL.FTZ R92, R92, R62.reuse ;  /* 0x0000003e5c5c7220 */ /* 0x080fe20000410000 */
[----:B------:R3:W-:Y:S01]  /*d410*/  MUFU.EX2 R41, R8 ;  /* 0x0000000800297308 */ /* 0x0007e20000000800 */
[----:B-1----:R-:W-:Y:S02]  /*d420*/  FMUL.FTZ R0, R103, c[0x0][0x23c] ;  /* 0x00008f0067007a20 */ /* 0x002fe40000410000 */
[-C--:B------:R-:W-:Y:S02]  /*d430*/  FMUL.FTZ R93, R93, R62.reuse ;  /* 0x0000003e5d5d7220 */ /* 0x080fe40000410000 */
[-C--:B------:R-:W-:Y:S01]  /*d440*/  FMUL.FTZ R112, R112, R62.reuse ;  /* 0x0000003e70707220 */ /* 0x080fe20000410000 */
[----:B------:R-:W-:Y:S01]  /*d450*/  FSEL R13, R0, RZ, P1 ;  /* 0x000000ff000d7208 */ /* 0x000fe20000800000 */
[----:B------:R-:W-:Y:S01]  /*d460*/  FFMA.FTZ R0, R63, c[0x0][0x23c], -R14 ;  /* 0x00008f003f007a23 */ /* 0x000fe2000001080e */
[----:B------:R1:W5:Y:S01]  /*d470*/  MUFU.EX2 R61, R5 ;  /* 0x00000005003d7308 */ /* 0x0003620000000800 */
[----:B--2---:R-:W-:Y:S01]  /*d480*/  MOV R63, R15 ;  /* 0x0000000f003f7202 */ /* 0x004fe20000000f00 */
[----:B------:R-:W-:-:S02]  /*d490*/  FMUL.FTZ R113, R113, R62 ;  /* 0x0000003e71717220 */ /* 0x000fc40000410000 */
[--C-:B----4-:R-:W-:Y:S02]  /*d4a0*/  FFMA.FTZ R9, R54, c[0x0][0x23c], -R13.reuse ;  /* 0x00008f0036097a23 */ /* 0x110fe4000001080d */
[-C--:B------:R-:W-:Y:S02]  /*d4b0*/  FMUL.FTZ R164, R164, R62.reuse ;  /* 0x0000003ea4a47220 */ /* 0x080fe40000410000 */
[----:B------:R2:W-:Y:S01]  /*d4c0*/  MUFU.EX2 R28, R0 ;  /* 0x00000000001c7308 */ /* 0x0005e20000000800 */
[----:B---3--:R-:W-:Y:S02]  /*d4d0*/  FFMA.FTZ R8, R55, c[0x0][0x23c], -R13 ;  /* 0x00008f0037087a23 */ /* 0x008fe4000001080d */
[-C--:B------:R-:W-:Y:S02]  /*d4e0*/  FMUL.FTZ R165, R165, R62.reuse ;  /* 0x0000003ea5a57220 */ /* 0x080fe40000410000 */
[-C--:B------:R-:W-:Y:S02]  /*d4f0*/  FMUL.FTZ R168, R168, R62.reuse ;  /* 0x0000003ea8a87220 */ /* 0x080fe40000410000 */
[----:B------:R-:W-:Y:S01]  /*d500*/  FMUL.FTZ R169, R169, R62 ;  /* 0x0000003ea9a97220 */ /* 0x000fe20000410000 */
[----:B-1----:R-:W-:Y:S01]  /*d510*/  F2FP.PACK_AB R5, R35, R11 ;  /* 0x0000000b2305723e */ /* 0x002fe200000000ff */
[-C--:B-----5:R-:W-:Y:S01]  /*d520*/  FMUL.FTZ R138, R138, R61.reuse ;  /* 0x0000003d8a8a7220 */ /* 0x0a0fe20000410000 */
[----:B------:R1:W-:Y:S01]  /*d530*/  MUFU.EX2 R30, R8 ;  /* 0x00000008001e7308 */ /* 0x0003e20000000800 */
[----:B------:R-:W-:-:S02]  /*d540*/  FMUL.FTZ R139, R139, R61 ;  /* 0x0000003d8b8b7220 */ /* 0x000fc40000410000 */
[-C--:B------:R-:W-:Y:S02]  /*d550*/  FMUL.FTZ R122, R122, R61.reuse ;  /* 0x0000003d7a7a7220 */ /* 0x080fe40000410000 */
[-C--:B------:R-:W-:Y:S01]  /*d560*/  FMUL.FTZ R123, R123, R61.reuse ;  /* 0x0000003d7b7b7220 */ /* 0x080fe20000410000 */
[----:B--2---:R-:W-:Y:S01]  /*d570*/  FSEL R0, R104, RZ, P2 ;  /* 0x000000ff68007208 */ /* 0x004fe20001000000 */
[-C--:B------:R-:W-:Y:S01]  /*d580*/  FMUL.FTZ R154, R154, R61.reuse ;  /* 0x0000003d9a9a7220 */ /* 0x080fe20000410000 */
[C---:B------:R-:W-:Y:S01]  /*d590*/  HMMA.16816.F32 R188, R4.reuse, R22, R136 ;  /* 0x0000001604bc723c */ /* 0x040fe20000001888 */
[----:B------:R2:W-:Y:S01]  /*d5a0*/  MUFU.EX2 R136, R9 ;  /* 0x0000000900887308 */ /* 0x0005e20000000800 */
[-C--:B------:R-:W-:Y:S02]  /*d5b0*/  FMUL.FTZ R155, R155, R61.reuse ;  /* 0x0000003d9b9b7220 */ /* 0x080fe40000410000 */
[-C--:B------:R-:W-:Y:S02]  /*d5c0*/  FMUL.FTZ R94, R94, R61.reuse ;  /* 0x0000003d5e5e7220 */ /* 0x080fe40000410000 */
[----:B------:R-:W-:Y:S01]  /*d5d0*/  FMUL.FTZ R95, R95, R61 ;  /* 0x0000003d5f5f7220 */ /* 0x000fe20000410000 */
[----:B------:R-:W-:Y:S01]  /*d5e0*/  MOV R138, R10 ;  /* 0x0000000a008a7202 */ /* 0x000fe20000000f00 */
[----:B------:R-:W-:Y:S01]  /*d5f0*/  FADD.FTZ R10, R237, -R0 ;  /* 0x80000000ed0a7221 */ /* 0x000fe20000010000 */
[----:B------:R-:W-:Y:S01]  /*d600*/  FSEL R0, R103, RZ, P1 ;  /* 0x000000ff67007208 */ /* 0x000fe20000800000 */
[--C-:B-1----:R-:W-:Y:S01]  /*d610*/  FFMA.FTZ R8, R65, c[0x0][0x23c], -R13.reuse ;  /* 0x00008f0041087a23 */ /* 0x102fe2000001080d */
[C---:B------:R-:W-:Y:S01]  /*d620*/  HMMA.16816.F32 R192, R4.reuse, R18, R120 ;  /* 0x0000001204c0723c */ /* 0x040fe20000001878 */
[----:B------:R-:W-:Y:S01]  /*d630*/  FMUL.FTZ R10, R10, c[0x0][0x23c] ;  /* 0x00008f000a0a7a20 */ /* 0x000fe20000410000 */
[----:B------:R-:W-:Y:S01]  /*d640*/  MOV R139, R251 ;  /* 0x000000fb008b7202 */ /* 0x000fe20000000f00 */
[----:B------:R-:W-:Y:S01]  /*d650*/  FADD.FTZ R0, R238, -R0 ;  /* 0x80000000ee007221 */ /* 0x000fe20000010000 */
[----:B------:R-:W-:Y:S01]  /*d660*/  MUFU.EX2 R32, R8 ;  /* 0x0000000800207308 */ /* 0x000fe20000000800 */
[----:B------:R-:W-:Y:S01]  /*d670*/  FMUL.FTZ R114, R114, R61 ;  /* 0x0000003d72727220 */ /* 0x000fe20000410000 */
[----:B------:R-:W-:Y:S01]  /*d680*/  MOV R137, R56 ;  /* 0x0000003800897202 */ /* 0x000fe20000000f00 */
[----:B--2---:R-:W-:Y:S01]  /*d690*/  FFMA.FTZ R9, R64, c[0x0][0x23c], -R13 ;  /* 0x00008f0040097a23 */ /* 0x004fe2000001080d */
[----:B------:R-:W-:Y:S01]  /*d6a0*/  HMMA.16816.F32 R120, R4, R26, R152 ;  /* 0x0000001a0478723c */ /* 0x000fe20000001898 */
[----:B------:R-:W-:-:S02]  /*d6b0*/  FMUL.FTZ R0, R0, c[0x0][0x23c] ;  /* 0x00008f0000007a20 */ /* 0x000fc40000410000 */
[-C--:B------:R-:W-:Y:S01]  /*d6c0*/  FMUL.FTZ R115, R115, R61.reuse ;  /* 0x0000003d73737220 */ /* 0x080fe20000410000 */
[----:B------:R-:W1:Y:S01]  /*d6d0*/  MUFU.EX2 R40, R9 ;  /* 0x0000000900287308 */ /* 0x000e620000000800 */
[-C--:B------:R-:W-:Y:S02]  /*d6e0*/  FMUL.FTZ R166, R166, R61.reuse ;  /* 0x0000003da6a67220 */ /* 0x080fe40000410000 */
[-C--:B------:R-:W-:Y:S01]  /*d6f0*/  FMUL.FTZ R167, R167, R61.reuse ;  /* 0x0000003da7a77220 */ /* 0x080fe20000410000 */
[----:B------:R-:W-:Y:S01]  /*d700*/  HMMA.16816.F32 R152, R4, R38, R92 ;  /* 0x000000260498723c */ /* 0x000fe2000000185c */
[-C--:B------:R-:W-:Y:S02]  /*d710*/  FMUL.FTZ R170, R170, R61.reuse ;  /* 0x0000003daaaa7220 */ /* 0x080fe40000410000 */
[----:B------:R-:W-:Y:S01]  /*d720*/  FMUL.FTZ R171, R171, R61 ;  /* 0x0000003dabab7220 */ /* 0x000fe20000410000 */
[----:B------:R-:W2:Y:S01]  /*d730*/  MUFU.EX2 R60, R10 ;  /* 0x0000000a003c7308 */ /* 0x000ea20000000800 */
[----:B------:R-:W-:-:S02]  /*d740*/  FMUL.FTZ R132, R132, R62 ;  /* 0x0000003e84847220 */ /* 0x000fc40000410000 */
[-C--:B------:R-:W-:Y:S01]  /*d750*/  FMUL.FTZ R133, R133, R62.reuse ;  /* 0x0000003e85857220 */ /* 0x080fe20000410000 */
[----:B------:R-:W-:Y:S01]  /*d760*/  MOV R92, R41 ;  /* 0x00000029005c7202 */ /* 0x000fe20000000f00 */
[-C--:B------:R-:W-:Y:S01]  /*d770*/  FMUL.FTZ R134, R134, R61.reuse ;  /* 0x0000003d86867220 */ /* 0x080fe20000410000 */
[C---:B------:R-:W-:Y:S01]  /*d780*/  HMMA.16816.F32 R196, R4.reuse, R16, R112 ;  /* 0x0000001004c4723c */ /* 0x040fe20000001870 */
[----:B------:R-:W-:Y:S01]  /*d790*/  FMUL.FTZ R135, R135, R61 ;  /* 0x0000003d87877220 */ /* 0x000fe20000410000 */
[----:B------:R-:W3:Y:S01]  /*d7a0*/  MUFU.EX2 R15, R0 ;  /* 0x00000000000f7308 */ /* 0x000ee20000000800 */
[----:B------:R-:W-:Y:S01]  /*d7b0*/  FMUL.FTZ R148, R148, R62 ;  /* 0x0000003e94947220 */ /* 0x000fe20000410000 */
[----:B-1----:R-:W-:Y:S01]  /*d7c0*/  MOV R95, R40 ;  /* 0x00000028005f7202 */ /* 0x002fe20000000f00 */
[-C--:B------:R-:W-:Y:S01]  /*d7d0*/  FMUL.FTZ R149, R149, R62.reuse ;  /* 0x0000003e95957220 */ /* 0x080fe20000410000 */
[----:B------:R-:W-:Y:S01]  /*d7e0*/  MOV R93, R249 ;  /* 0x000000f9005d7202 */ /* 0x000fe20000000f00 */
[-C--:B------:R-:W-:Y:S01]  /*d7f0*/  FMUL.FTZ R150, R150, R61.reuse ;  /* 0x0000003d96967220 */ /* 0x080fe20000410000 */
[----:B------:R-:W-:Y:S01]  /*d800*/  HMMA.16816.F32 R176, R4, R44, R164 ;  /* 0x0000002c04b0723c */ /* 0x000fe200000018a4 */
[----:B------:R-:W-:Y:S01]  /*d810*/  FMUL.FTZ R151, R151, R61 ;  /* 0x0000003d97977220 */ /* 0x000fe20000410000 */
[----:B------:R-:W-:Y:S01]  /*d820*/  MOV R94, R11 ;  /* 0x0000000b005e7202 */ /* 0x000fe20000000f00 */
        /* <DEDUP_REMOVED lines=15> */
[-C--:B--2---:R-:W-:Y:S02]  /*d920*/  FMUL.FTZ R128, R128, R60.reuse ;  /* 0x0000003c80807220 */ /* 0x084fe40000410000 */
[----:B------:R-:W-:-:S02]  /*d930*/  FMUL.FTZ R129, R129, R60 ;  /* 0x0000003c81817220 */ /* 0x000fc40000410000 */
[-C--:B---3--:R-:W-:Y:S01]  /*d940*/  FMUL.FTZ R130, R130, R15.reuse ;  /* 0x0000000f82827220 */ /* 0x088fe20000410000 */
[C---:B------:R-:W-:Y:S01]  /*d950*/  HMMA.16816.F32 R108, R4.reuse, R48, R72 ;  /* 0x00000030046c723c */ /* 0x040fe20000001848 */
[-C--:B------:R-:W-:Y:S02]  /*d960*/  FMUL.FTZ R131, R131, R15.reuse ;  /* 0x0000000f83837220 */ /* 0x080fe40000410000 */
[----:B------:R-:W-:Y:S02]  /*d970*/  FFMA.FTZ R0, R33, c[0x0][0x23c], -R2 ;  /* 0x00008f0021007a23 */ /* 0x000fe40000010802 */
        /* <DEDUP_REMOVED lines=10> */
[----:B------:R-:W-:Y:S01]  /*da20*/  FFMA.FTZ R8, R105, c[0x0][0x23c], -R2 ;  /* 0x00008f0069087a23 */ /* 0x000fe20000010802 */
[----:B------:R-:W-:Y:S01]  /*da30*/  MOV R105, R95 ;  /* 0x0000005f00697202 */ /* 0x000fe20000000f00 */
[-C--:B------:R-:W-:Y:S01]  /*da40*/  FMUL.FTZ R160, R160, R60.reuse ;  /* 0x0000003ca0a07220 */ /* 0x080fe20000410000 */
[----:B------:R-:W-:Y:S01]  /*da50*/  F2FP.PACK_AB R4, R138, R63 ;  /* 0x0000003f8a04723e */ /* 0x000fe200000000ff */
[----:B------:R-:W-:Y:S01]  /*da60*/  FMUL.FTZ R161, R161, R60 ;  /* 0x0000003ca1a17220 */ /* 0x000fe20000410000 */
[----:B------:R-:W-:Y:S01]  /*da70*/  F2FP.PACK_AB R5, R30, R136 ;  /* 0x000000881e05723e */ /* 0x000fe200000000ff */
[-C--:B------:R-:W-:Y:S01]  /*da80*/  FMUL.FTZ R162, R162, R15.reuse ;  /* 0x0000000fa2a27220 */ /* 0x080fe20000410000 */
[----:B------:R-:W-:Y:S01]  /*da90*/  F2FP.PACK_AB R6, R28, R92 ;  /* 0x0000005c1c06723e */ /* 0x000fe200000000ff */
[----:B------:R-:W-:Y:S01]  /*daa0*/  FMUL.FTZ R163, R163, R15 ;  /* 0x0000000fa3a37220 */ /* 0x000fe20000410000 */
[----:B------:R-:W-:Y:S01]  /*dab0*/  F2FP.PACK_AB R7, R32, R95 ;  /* 0x0000005f2007723e */ /* 0x000fe200000000ff */
[----:B------:R-:W-:-:S02]  /*dac0*/  FMUL.FTZ R68, R68, R60 ;  /* 0x0000003c44447220 */ /* 0x000fc40000410000 */
[-C--:B------:R-:W-:Y:S02]  /*dad0*/  FMUL.FTZ R69, R69, R60.reuse ;  /* 0x0000003c45457220 */ /* 0x080fe40000410000 */
[-C--:B------:R-:W-:Y:S02]  /*dae0*/  FMUL.FTZ R70, R70, R15.reuse ;  /* 0x0000000f46467220 */ /* 0x080fe40000410000 */
[C---:B------:R-:W-:Y:S01]  /*daf0*/  HMMA.16816.F32 R76, R4.reuse, R20, R128 ;  /* 0x00000014044c723c */ /* 0x040fe20000001880 */
[----:B------:R1:W-:Y:S01]  /*db00*/  MUFU.EX2 R128, R0 ;  /* 0x0000000000807308 */ /* 0x0003e20000000800 */
[-C--:B------:R-:W-:Y:S02]  /*db10*/  FMUL.FTZ R71, R71, R15.reuse ;  /* 0x0000000f47477220 */ /* 0x080fe40000410000 */
[-C--:B------:R-:W-:Y:S02]  /*db20*/  FMUL.FTZ R84, R84, R60.reuse ;  /* 0x0000003c54547220 */ /* 0x080fe40000410000 */
[----:B------:R-:W-:Y:S01]  /*db30*/  FMUL.FTZ R85, R85, R60 ;  /* 0x0000003c55557220 */ /* 0x000fe20000410000 */
[----:B------:R-:W-:Y:S01]  /*db40*/  MOV R130, R250 ;  /* 0x000000fa00827202 */ /* 0x000fe20000000f00 */
[----:B------:R-:W-:Y:S01]  /*db50*/  HMMA.16816.F32 R88, R4, R16, R116 ;  /* 0x000000100458723c */ /* 0x000fe20000001874 */
[----:B------:R-:W-:Y:S01]  /*db60*/  FMUL.FTZ R86, R86, R15 ;  /* 0x0000000f56567220 */ /* 0x000fe20000410000 */
[----:B------:R-:W-:Y:S01]  /*db70*/  MOV R131, R29 ;  /* 0x0000001d00837202 */ /* 0x000fe20000000f00 */
[----:B------:R-:W-:Y:S01]  /*db80*/  FMUL.FTZ R87, R87, R15 ;  /* 0x0000000f57577220 */ /* 0x000fe20000410000 */
[----:B------:R-:W-:Y:S01]  /*db90*/  MOV R129, R28 ;  /* 0x0000001c00817202 */ /* 0x000fe20000000f00 */
[----:B------:R-:W-:-:S02]  /*dba0*/  FMUL.FTZ R140, R140, R60 ;  /* 0x0000003c8c8c7220 */ /* 0x000fc40000410000 */
[----:B------:R-:W-:Y:S01]  /*dbb0*/  MOV R119, R35 ;  /* 0x0000002300777202 */ /* 0x000fe20000000f00 */
[C---:B------:R-:W-:Y:S01]  /*dbc0*/  HMMA.16816.F32 R148, R4.reuse, R18, R124 ;  /* 0x000000120494723c */ /* 0x040fe2000000187c */
[--C-:B-1----:R-:W-:Y:S01]  /*dbd0*/  FFMA.FTZ R0, R43, c[0x0][0x23c], -R2.reuse ;  /* 0x00008f002b007a23 */ /* 0x102fe20000010802 */
[----:B------:R-:W-:Y:S01]  /*dbe0*/  MOV R118, R34 ;  /* 0x0000002200767202 */ /* 0x000fe20000000f00 */
[----:B------:R-:W-:Y:S01]  /*dbf0*/  FMUL.FTZ R141, R141, R60 ;  /* 0x0000003c8d8d7220 */ /* 0x000fe20000410000 */
[----:B------:R-:W-:Y:S01]  /*dc00*/  MOV R117, R31 ;  /* 0x0000001f00757202 */ /* 0x000fe20000000f00 */
[----:B------:R1:W2:Y:S01]  /*dc10*/  MUFU.EX2 R251, R0 ;  /* 0x0000000000fb7308 */ /* 0x0002a20000000800 */
[-C--:B------:R-:W-:Y:S01]  /*dc20*/  FMUL.FTZ R142, R142, R15.reuse ;  /* 0x0000000f8e8e7220 */ /* 0x080fe20000410000 */
[----:B------:R-:W-:Y:S01]  /*dc30*/  MOV R127, R32 ;  /* 0x00000020007f7202 */ /* 0x000fe20000000f00 */
[----:B------:R-:W-:Y:S01]  /*dc40*/  FMUL.FTZ R143, R143, R15 ;  /* 0x0000000f8f8f7220 */ /* 0x000fe20000410000 */
[----:B------:R-:W3:Y:S01]  /*dc50*/  LDSM.16.MT88.4 R32, [R220+0x9400] ;  /* 0x00940000dc20783b */ /* 0x000ee20000004200 */
[----:B------:R-:W-:Y:S01]  /*dc60*/  MOV R124, R252 ;  /* 0x000000fc007c7202 */ /* 0x000fe20000000f00 */
[----:B------:R-:W-:Y:S01]  /*dc70*/  FMUL.FTZ R144, R144, R60 ;  /* 0x0000003c90907220 */ /* 0x000fe20000410000 */
[----:B------:R-:W-:Y:S01]  /*dc80*/  MOV R126, R58 ;  /* 0x0000003a007e7202 */ /* 0x000fe20000000f00 */
[----:B------:R4:W-:Y:S01]  /*dc90*/  MUFU.EX2 R252, R8 ;  /* 0x0000000800fc7308 */ /* 0x0009e20000000800 */
[----:B------:R-:W-:Y:S01]  /*dca0*/  FMUL.FTZ R145, R145, R60 ;  /* 0x0000003c91917220 */ /* 0x000fe20000410000 */
[----:B------:R-:W-:Y:S01]  /*dcb0*/  MOV R125, R57 ;  /* 0x00000039007d7202 */ /* 0x000fe20000000f00 */
[-C--:B------:R-:W-:Y:S01]  /*dcc0*/  FMUL.FTZ R146, R146, R15.reuse ;  /* 0x0000000f92927220 */ /* 0x080fe20000410000 */
[----:B------:R-:W-:Y:S01]  /*dcd0*/  HMMA.16816.F32 R56, R4, R44, R160 ;  /* 0x0000002c0438723c */ /* 0x000fe200000018a0 */
[----:B------:R-:W-:Y:S01]  /*dce0*/  FMUL.FTZ R147, R147, R15 ;  /* 0x0000000f93937220 */ /* 0x000fe20000410000 */
[----:B------:R-:W-:Y:S01]  /*dcf0*/  MOV R116, R30 ;  /* 0x0000001e00747202 */ /* 0x000fe20000000f00 */
[----:B------:R-:W-:Y:S01]  /*dd00*/  FMUL.FTZ R156, R156, R60 ;  /* 0x0000003c9c9c7220 */ /* 0x000fe20000410000 */
[----:B------:R-:W5:Y:S01]  /*dd10*/  LDSM.16.MT88.4 R28, [R222+0x9400] ;  /* 0x00940000de1c783b */ /* 0x000f620000004200 */
[----:B-1----:R-:W-:-:S02]  /*dd20*/  FFMA.FTZ R0, R106, c[0x0][0x23c], -R2 ;  /* 0x00008f006a007a23 */ /* 0x002fc40000010802 */
[----:B------:R-:W-:Y:S01]  /*dd30*/  FMUL.FTZ R157, R157, R60 ;  /* 0x0000003c9d9d7220 */ /* 0x000fe20000410000 */
[C---:B------:R-:W-:Y:S01]  /*dd40*/  HMMA.16816.F32 R40, R4.reuse, R48, R68 ;  /* 0x000000300428723c */ /* 0x040fe20000001844 */
[----:B------:R1:W-:Y:S01]  /*dd50*/  MUFU.EX2 R250, R0 ;  /* 0x0000000000fa7308 */ /* 0x0003e20000000800 */
[-C--:B------:R-:W-:Y:S01]  /*dd60*/  FMUL.FTZ R158, R158, R15.reuse ;  /* 0x0000000f9e9e7220 */ /* 0x080fe20000410000 */
[----:B------:R-:W-:Y:S01]  /*dd70*/  MOV R162, R116 ;  /* 0x0000007400a27202 */ /* 0x000fe20000000f00 */
[--C-:B----4-:R-:W-:Y:S01]  /*dd80*/  FFMA.FTZ R8, R100, c[0x0][0x23c], -R12.reuse ;  /* 0x00008f0064087a23 */ /* 0x110fe2000001080c */
[----:B------:R-:W-:Y:S01]  /*dd90*/  MOV R116, R92 ;  /* 0x0000005c00747202 */ /* 0x000fe20000000f00 */
[----:B------:R-:W-:Y:S01]  /*dda0*/  FMUL.FTZ R159, R159, R15 ;  /* 0x0000000f9f9f7220 */ /* 0x000fe20000410000 */
        /* <DEDUP_REMOVED lines=9> */
[----:B------:R-:W-:Y:S01]  /*de40*/  FMUL.FTZ R80, R80, R60 ;  /* 0x0000003c50507220 */ /* 0x000fe20000410000 */
[----:B------:R-:W-:Y:S01]  /*de50*/  MOV R163, R130 ;  /* 0x0000008200a37202 */ /* 0x000fe20000000f00 */
[----:B-1----:R-:W-:Y:S01]  /*de60*/  FFMA.FTZ R0, R101, c[0x0][0x23c], -R12 ;  /* 0x00008f0065007a23 */ /* 0x002fe2000001080c */
[----:B------:R-:W-:Y:S01]  /*de70*/  HMMA.16816.F32 R72, R4, R22, R140 ;  /* 0x000000160448723c */ /* 0x000fe2000000188c */
[----:B------:R-:W-:Y:S01]  /*de80*/  FMUL.FTZ R81, R81, R60 ;  /* 0x0000003c51517220 */ /* 0x000fe20000410000 */
[----:B------:R-:W-:Y:S01]  /*de90*/  LDSM.16.MT88.4 R20, [R222+0xb400] ;  /* 0x00b40000de14783b */ /* 0x000fe20000004200 */
[----:B------:R1:W1:Y:S01]  /*dea0*/  MUFU.EX2 R238, R0 ;  /* 0x0000000000ee7308 */ /* 0x0002620000000800 */
[----:B------:R-:W-:Y:S01]  /*deb0*/  FMUL.FTZ R82, R82, R15 ;  /* 0x0000000f52527220 */ /* 0x000fe20000410000 */
[----:B------:R-:W-:Y:S01]  /*dec0*/  MOV R161, R131 ;  /* 0x0000008300a17202 */ /* 0x000fe20000000f00 */
[----:B------:R-:W-:-:S02]  /*ded0*/  FMUL.FTZ R83, R83, R15 ;  /* 0x0000000f53537220 */ /* 0x000fc40000410000 */
[-C--:B------:R-:W-:Y:S01]  /*dee0*/  FMUL.FTZ R96, R96, R60.reuse ;  /* 0x0000003c60607220 */ /* 0x080fe20000410000 */
[C---:B------:R-:W-:Y:S01]  /*def0*/  HMMA.16816.F32 R144, R4.reuse, R24, R144 ;  /* 0x000000180490723c */ /* 0x040fe20000001890 */
[----:B------:R-:W-:Y:S01]  /*df00*/  FMUL.FTZ R97, R97, R60 ;  /* 0x0000003c61617220 */ /* 0x000fe20000410000 */
[----:B------:R-:W-:Y:S01]  /*df10*/  MOV R71, R161 ;  /* 0x000000a100477202 */ /* 0x000fe20000000f00 */
[----:B------:R-:W-:Y:S01]  /*df20*/  FMUL.FTZ R98, R98, R15 ;  /* 0x0000000f62627220 */ /* 0x000fe20000410000 */
[----:B------:R-:W-:Y:S01]  /*df30*/  MOV R161, R93 ;  /* 0x0000005d00a17202 */ /* 0x000fe20000000f00 */
[----:B------:R-:W-:Y:S02]  /*df40*/  FMUL.FTZ R99, R99, R15 ;  /* 0x0000000f63637220 */ /* 0x000fe40000410000 */
[----:B----4-:R-:W-:Y:S01]  /*df50*/  FFMA.FTZ R8, R181, c[0x0][0x23c], -R14 ;  /* 0x00008f00b5087a23 */ /* 0x010fe2000001080e */
[C---:B------:R-:W-:Y:S01]  /*df60*/  HMMA.16816.F32 R64, R4.reuse, R26, R156 ;  /* 0x0000001a0440723c */ /* 0x040fe2000000189c */
[----:B------:R-:W4:Y:S01]  /*df70*/  LDSM.16.MT88.4 R24, [R220+0xa400] ;  /* 0x00a40000dc18783b */ /* 0x000f220000004200 */
[----:B-1----:R-:W-:Y:S01]  /*df80*/  FFMA.FTZ R0, R107, c[0x0][0x23c], -R12 ;  /* 0x00008f006b007a23 */ /* 0x002fe2000001080c */
[----:B------:R1:W-:Y:S04]  /*df90*/  MUFU.EX2 R236, R8 ;  /* 0x0000000800ec7308 */ /* 0x0003e80000000800 */
[----:B------:R-:W-:Y:S01]  /*dfa0*/  MOV R156, R117 ;  /* 0x00000075009c7202 */ /* 0x000fe20000000f00 */
[----:B------:R-:W-:Y:S01]  /*dfb0*/  HMMA.16816.F32 R44, R4, R46, R172 ;  /* 0x0000002e042c723c */ /* 0x000fe200000018ac */
[----:B------:R-:W-:-:S02]  /*dfc0*/  MOV R158, R118 ;  /* 0x00000076009e7202 */ /* 0x000fc40000000f00 */
[----:B------:R2:W-:Y:S01]  /*dfd0*/  MUFU.EX2 R248, R0 ;  /* 0x0000000000f87308 */ /* 0x0005e20000000800 */
[----:B------:R-:W-:Y:S02]  /*dfe0*/  MOV R159, R119 ;  /* 0x00000077009f7202 */ /* 0x000fe40000000f00 */
[----:B------:R-:W-:Y:S02]  /*dff0*/  MOV R117, R137 ;  /* 0x0000008900757202 */ /* 0x000fe40000000f00 */
[----:B------:R-:W-:Y:S01]  /*e000*/  HMMA.16816.F32 R48, R4, R50, R80 ;  /* 0x000000320430723c */ /* 0x000fe20000001850 */
[----:B------:R-:W-:Y:S02]  /*e010*/  MOV R118, R136 ;  /* 0x0000008800767202 */ /* 0x000fe40000000f00 */
[----:B------:R-:W-:Y:S01]  /*e020*/  MOV R119, R138 ;  /* 0x0000008a00777202 */ /* 0x000fe20000000f00 */
[----:B-1----:R-:W1:Y:S01]  /*e030*/  LDSM.16.MT88.4 R8, [R222+0xa400] ;  /* 0x00a40000de08783b */ /* 0x002e620000004200 */
[----:B------:R-:W-:-:S02]  /*e040*/  MOV R157, R124 ;  /* 0x0000007c009d7202 */ /* 0x000fc40000000f00 */
[----:B------:R-:W-:Y:S01]  /*e050*/  MOV R175, R162 ;  /* 0x000000a200af7202 */ /* 0x000fe20000000f00 */
[----:B------:R-:W-:Y:S01]  /*e060*/  HMMA.16816.F32 R36, R4, R38, R96 ;  /* 0x000000260424723c */ /* 0x000fe20000001860 */
[----:B------:R-:W-:Y:S01]  /*e070*/  MOV R174, R158 ;  /* 0x0000009e00ae7202 */ /* 0x000fe20000000f00 */
[----:B--2---:R-:W-:Y:S01]  /*e080*/  FFMA.FTZ R0, R180, c[0x0][0x23c], -R12 ;  /* 0x00008f00b4007a23 */ /* 0x004fe2000001080c */
[----:B------:R-:W-:Y:S02]  /*e090*/  MOV R173, R159 ;  /* 0x0000009f00ad7202 */ /* 0x000fe40000000f00 */
[----:B------:R-:W-:Y:S01]  /*e0a0*/  MOV R172, R116 ;  /* 0x0000007400ac7202 */ /* 0x000fe20000000f00 */
[----:B------:R2:W2:Y:S01]  /*e0b0*/  MUFU.EX2 R237, R0 ;  /* 0x0000000000ed7308 */ /* 0x0004a20000000800 */
[----:B------:R-:W-:Y:S02]  /*e0c0*/  F2FP.PACK_AB R4, R251, R128 ;  /* 0x00000080fb04723e */ /* 0x000fe400000000ff */
[----:B------:R-:W-:-:S02]  /*e0d0*/  F2FP.PACK_AB R5, R238, R249 ;  /* 0x000000f9ee05723e */ /* 0x000fc400000000ff */
[----:B------:R-:W-:Y:S02]  /*e0e0*/  F2FP.PACK_AB R6, R250, R252 ;  /* 0x000000fcfa06723e */ /* 0x000fe400000000ff */
[----:B------:R-:W-:Y:S02]  /*e0f0*/  MOV R106, R117 ;  /* 0x00000075006a7202 */ /* 0x000fe40000000f00 */
[----:B------:R-:W-:Y:S02]  /*e100*/  MOV R158, R118 ;  /* 0x00000076009e7202 */ /* 0x000fe40000000f00 */
[----:B------:R-:W-:Y:S02]  /*e110*/  MOV R159, R92 ;  /* 0x0000005c009f7202 */ /* 0x000fe40000000f00 */
[----:B------:R-:W-:Y:S01]  /*e120*/  MOV R162, R94 ;  /* 0x0000005e00a27202 */ /* 0x000fe20000000f00 */
[----:B--2---:R-:W-:Y:S01]  /*e130*/  FFMA.FTZ R0, R182, c[0x0][0x23c], -R14 ;  /* 0x00008f00b6007a23 */ /* 0x004fe2000001080e */
[----:B------:R-:W-:-:S03]  /*e140*/  F2FP.PACK_AB R7, R237, R248 ;  /* 0x000000f8ed07723e */ /* 0x000fc600000000ff */
[----:B------:R2:W1:Y:S04]  /*e150*/  MUFU.EX2 R227, R0 ;  /* 0x0000000000e37308 */ /* 0x0004680000000800 */
[C---:B---3--:R-:W-:Y:S08]  /*e160*/  HMMA.16816.F32 R140, R4.reuse, R32, R196 ;  /* 0x00000020048c723c */ /* 0x048ff000000018c4 */
[----:B------:R-:W-:Y:S01]  /*e170*/  HMMA.16816.F32 R136, R4, R34, R192 ;  /* 0x000000220488723c */ /* 0x000fe200000018c0 */
[----:B--2---:R-:W-:Y:S01]  /*e180*/  FFMA.FTZ R0, R201, c[0x0][0x23c], -R14 ;  /* 0x00008f00c9007a23 */ /* 0x004fe2000001080e */
[----:B------:R-:W-:-:S03]  /*e190*/  MOV R201, R128 ;  /* 0x0000008000c97202 */ /* 0x000fc60000000f00 */
[----:B------:R2:W-:Y:S03]  /*e1a0*/  MUFU.EX2 R199, R0 ;  /* 0x0000000000c77308 */ /* 0x0005e60000000800 */
[C---:B-----5:R-:W-:Y:S08]  /*e1b0*/  HMMA.16816.F32 R128, R4.reuse, R30, R188 ;  /* 0x0000001e0480723c */ /* 0x060ff000000018bc */
[----:B------:R-:W-:Y:S01]  /*e1c0*/  HMMA.16816.F32 R132, R4, R28, R132 ;  /* 0x0000001c0484723c */ /* 0x000fe20000001884 */
[----:B--2---:R-:W-:-:S07]  /*e1d0*/  FFMA.FTZ R0, R183, c[0x0][0x23c], -R14 ;  /* 0x00008f00b7007a23 */ /* 0x004fce000001080e */
[C---:B----4-:R-:W-:Y:S01]  /*e1e0*/  HMMA.16816.F32 R120, R4.reuse, R26, R120 ;  /* 0x0000001a0478723c */ /* 0x050fe20000001878 */
[----:B------:R2:W-:Y:S07]  /*e1f0*/  MUFU.EX2 R198, R0 ;  /* 0x0000000000c67308 */ /* 0x0005ee0000000800 */
[C---:B-1----:R-:W-:Y:S08]  /*e200*/  HMMA.16816.F32 R112, R4.reuse, R10, R112 ;  /* 0x0000000a0470723c */ /* 0x042ff00000001870 */
[----:B------:R-:W-:Y:S01]  /*e210*/  HMMA.16816.F32 R108, R4, R16, R108 ;  /* 0x00000010046c723c */ /* 0x000fe2000000186c */
[----:B--2---:R-:W-:Y:S01]  /*e220*/  FFMA.FTZ R0, R200, c[0x0][0x23c], -R13 ;  /* 0x00008f00c8007a23 */ /* 0x004fe2000001080d */
[----:B------:R-:W-:-:S03]  /*e230*/  MOV R200, R125 ;  /* 0x0000007d00c87202 */ /* 0x000fc60000000f00 */
[----:B------:R1:W-:Y:S03]  /*e240*/  MUFU.EX2 R197, R0 ;  /* 0x0000000000c57308 */ /* 0x0003e60000000800 */
[C---:B------:R-:W-:Y:S08]  /*e250*/  HMMA.16816.F32 R96, R4.reuse, R18, R168 ;  /* 0x000000120460723c */ /* 0x040ff000000018a8 */
[----:B------:R-:W-:Y:S01]  /*e260*/  HMMA.16816.F32 R92, R4, R20, R164 ;  /* 0x00000014045c723c */ /* 0x000fe200000018a4 */
[----:B-1----:R-:W-:Y:S01]  /*e270*/  FFMA.FTZ R0, R202, c[0x0][0x23c], -R13 ;  /* 0x00008f00ca007a23 */ /* 0x002fe2000001080d */
[----:B------:R-:W-:-:S06]  /*e280*/  MOV R202, R126 ;  /* 0x0000007e00ca7202 */ /* 0x000fcc0000000f00 */
[----:B------:R-:W-:Y:S01]  /*e290*/  HMMA.16816.F32 R80, R4, R22, R152 ;  /* 0x000000160450723c */ /* 0x000fe20000001898 */
[----:B------:R1:W2:Y:S02]  /*e2a0*/  MUFU.EX2 R196, R0 ;  /* 0x0000000000c47308 */ /* 0x0002a40000000800 */
        /* <DEDUP_REMOVED lines=8> */
[----:B------:R-:W-:Y:S07]  /*e330*/  HMMA.16816.F32 R116, R4, R8, R176 ;  /* 0x000000080474723c */ /* 0x000fee00000018b0 */
[----:B------:R-:W-:Y:S02]  /*e340*/  F2FP.PACK_AB R4, R227, R236 ;  /* 0x000000ece304723e */ /* 0x000fe400000000ff */
[----:B--2---:R-:W-:-:S02]  /*e350*/  F2FP.PACK_AB R5, R196, R197 ;  /* 0x000000c5c405723e */ /* 0x004fc400000000ff */
        /* <DEDUP_REMOVED lines=44> */
[----:B------:R-:W-:Y:S01]  /*e620*/  LDSM.16.MT88.4 R172, [R222+0xac00] ;  /* 0x00ac0000deac783b */ /* 0x000fe20000004200 */
        /* <DEDUP_REMOVED lines=10> */
[----:B------:R-:W-:-:S03]  /*e6d0*/  MOV R214, R162 ;  /* 0x000000a200d67202 */ /* 0x000fc60000000f00 */
        /* <DEDUP_REMOVED lines=8> */
[C---:B------:R-:W-:Y:S08]  /*e760*/  HMMA.16816.F32 R160, R4.reuse, R16, R108 ;  /* 0x0000001004a0723c */ /* 0x040ff0000000186c */
[----:B------:R-:W-:Y:S01]  /*e770*/  HMMA.16816.F32 R148, R4, R24, R124 ;  /* 0x000000180494723c */ /* 0x000fe2000000187c */
[----:B------:R-:W4:Y:S01]  /*e780*/  LDSM.16.MT88.4 R124, [R220+0x9c00] ;  /* 0x009c0000dc7c783b */ /* 0x000f220000004200 */
[----:B--2---:R-:W-:Y:S01]  /*e790*/  FFMA.FTZ R0, R216, c[0x0][0x23c], -R14 ;  /* 0x00008f00d8007a23 */ /* 0x004fe2000001080e */
[----:B------:R-:W-:-:S03]  /*e7a0*/  MOV R216, R156 ;  /* 0x0000009c00d87202 */ /* 0x000fc60000000f00 */
[----:B------:R2:W5:Y:S02]  /*e7b0*/  MUFU.EX2 R106, R0 ;  /* 0x00000000006a7308 */ /* 0x0005640000000800 */
[C---:B------:R-:W-:Y:S08]  /*e7c0*/  HMMA.16816.F32 R152, R4.reuse, R26, R120 ;  /* 0x0000001a0498723c */ /* 0x040ff00000001878 */
[----:B-1----:R-:W-:Y:S01]  /*e7d0*/  HMMA.16816.F32 R164, R4, R8, R116 ;  /* 0x0000000804a4723c */ /* 0x002fe20000001874 */
[----:B--2---:R-:W-:Y:S01]  /*e7e0*/  FFMA.FTZ R0, R217, c[0x0][0x23c], -R13 ;  /* 0x00008f00d9007a23 */ /* 0x004fe2000001080d */
[----:B------:R-:W-:-:S06]  /*e7f0*/  MOV R217, R157 ;  /* 0x0000009d00d97202 */ /* 0x000fcc0000000f00 */
[C---:B------:R-:W-:Y:S01]  /*e800*/  HMMA.16816.F32 R168, R4.reuse, R10, R112 ;  /* 0x0000000a04a8723c */ /* 0x040fe20000001870 */
[----:B------:R1:W-:Y:S07]  /*e810*/  MUFU.EX2 R105, R0 ;  /* 0x0000000000697308 */ /* 0x0003ee0000000800 */
[C---:B------:R-:W-:Y:S08]  /*e820*/  HMMA.16816.F32 R108, R4.reuse, R20, R92 ;  /* 0x00000014046c723c */ /* 0x040ff0000000185c */
[----:B------:R-:W-:Y:S01]  /*e830*/  HMMA.16816.F32 R96, R4, R22, R80 ;  /* 0x000000160460723c */ /* 0x000fe20000001850 */
[----:B------:R-:W-:Y:S01]  /*e840*/  LDSM.16.MT88.4 R80, [R220+0xbc00] ;  /* 0x00bc0000dc50783b */ /* 0x000fe20000004200 */
[----:B-1----:R-:W-:Y:S01]  /*e850*/  FFMA.FTZ R0, R218, c[0x0][0x23c], -R13 ;  /* 0x00008f00da007a23 */ /* 0x002fe2000001080d */
[----:B------:R-:W-:-:S03]  /*e860*/  MOV R218, R158 ;  /* 0x0000009e00da7202 */ /* 0x000fc60000000f00 */
[----:B------:R1:W2:Y:S01]  /*e870*/  MUFU.EX2 R101, R0 ;  /* 0x0000000000657308 */ /* 0x0002a20000000800 */
[----:B---3--:R-:W-:Y:S02]  /*e880*/  F2FP.PACK_AB R4, R184, R185 ;  /* 0x000000b9b804723e */ /* 0x008fe400000000ff */
[----:B-----5:R-:W-:Y:S01]  /*e890*/  F2FP.PACK_AB R6, R106, R107 ;  /* 0x0000006b6a06723e */ /* 0x020fe200000000ff */
[--C-:B-1----:R-:W-:Y:S01]  /*e8a0*/  FFMA.FTZ R0, R219, c[0x0][0x23c], -R13.reuse ;  /* 0x00008f00db007a23 */ /* 0x102fe2000001080d */
[----:B--2---:R-:W-:Y:S02]  /*e8b0*/  F2FP.PACK_AB R5, R101, R105 ;  /* 0x000000696505723e */ /* 0x004fe400000000ff */
[----:B------:R-:W-:Y:S01]  /*e8c0*/  MOV R219, R159 ;  /* 0x0000009f00db7202 */ /* 0x000fe20000000f00 */
[----:B------:R1:W-:Y:S01]  /*e8d0*/  MUFU.EX2 R100, R0 ;  /* 0x0000000000647308 */ /* 0x0003e20000000800 */
[----:B------:R-:W2:Y:S01]  /*e8e0*/  LDSM.16.MT88.4 R156, [R220+0xac00] ;  /* 0x00ac0000dc9c783b */ /* 0x000ea20000004200 */
[----:B-1----:R-:W-:Y:S01]  /*e8f0*/  FFMA.FTZ R0, R228, c[0x0][0x23c], -R13 ;  /* 0x00008f00e4007a23 */ /* 0x002fe2000001080d */
[----:B------:R-:W-:-:S05]  /*e900*/  MOV R228, R63 ;  /* 0x0000003f00e47202 */ /* 0x000fca0000000f00 */
[----:B------:R-:W1:Y:S02]  /*e910*/  MUFU.EX2 R63, R0 ;  /* 0x00000000003f7308 */ /* 0x000e640000000800 */
[----:B-1----:R-:W-:Y:S01]  /*e920*/  F2FP.PACK_AB R7, R63, R100 ;  /* 0x000000643f07723e */ /* 0x002fe200000000ff */
[----:B------:R-:W-:-:S06]  /*e930*/  FFMA.FTZ R0, R229, c[0x0][0x23c], -R2 ;  /* 0x00008f00e5007a23 */ /* 0x000fcc0000010802 */
[C---:B------:R-:W-:Y:S01]  /*e940*/  HMMA.16816.F32 R84, R4.reuse, R34, R84 ;  /* 0x000000220454723c */ /* 0x040fe20000001854 */
[----:B------:R1:W-:Y:S07]  /*e950*/  MUFU.EX2 R35, R0 ;  /* 0x0000000000237308 */ /* 0x0003ee0000000800 */
[C---:B------:R-:W-:Y:S08]  /*e960*/  HMMA.16816.F32 R116, R4.reuse, R32, R88 ;  /* 0x000000200474723c */ /* 0x040ff00000001858 */
[----:B------:R-:W-:Y:S01]  /*e970*/  HMMA.16816.F32 R64, R4, R26, R64 ;  /* 0x0000001a0440723c */ /* 0x000fe20000001840 */
[----:B-1----:R-:W-:-:S04]  /*e980*/  FFMA.FTZ R0, R230, c[0x0][0x23c], -R2 ;  /* 0x00008f00e6007a23 */ /* 0x002fc80000010802 */
[----:B------:R1:W3:Y:S03]  /*e990*/  MUFU.EX2 R34, R0 ;  /* 0x0000000000227308 */ /* 0x0002e60000000800 */
[C---:B------:R-:W-:Y:S08]  /*e9a0*/  HMMA.16816.F32 R68, R4.reuse, R24, R68 ;  /* 0x000000180444723c */ /* 0x040ff00000001844 */
[----:B------:R-:W-:Y:S01]  /*e9b0*/  HMMA.16816.F32 R52, R4, R20, R52 ;  /* 0x000000140434723c */ /* 0x000fe20000001834 */
[--C-:B-1----:R-:W-:Y:S01]  /*e9c0*/  FFMA.FTZ R0, R231, c[0x0][0x23c], -R2.reuse ;  /* 0x00008f00e7007a23 */ /* 0x102fe20000010802 */
[----:B---3--:R-:W-:Y:S01]  /*e9d0*/  F2FP.PACK_AB R92, R34, R35 ;  /* 0x00000023225c723e */ /* 0x008fe200000000ff */
[----:B------:R-:W-:-:S05]  /*e9e0*/  FFMA.FTZ R2, R232, c[0x0][0x23c], -R2 ;  /* 0x00008f00e8027a23 */ /* 0x000fca0000010802 */
[C---:B------:R-:W-:Y:S01]  /*e9f0*/  HMMA.16816.F32 R128, R4.reuse, R28, R76 ;  /* 0x0000001c0480723c */ /* 0x040fe2000000184c */
[----:B------:R1:W-:Y:S07]  /*ea00*/  MUFU.EX2 R33, R0 ;  /* 0x0000000000217308 */ /* 0x0003ee0000000800 */
[C---:B------:R-:W-:Y:S01]  /*ea10*/  HMMA.16816.F32 R28, R4.reuse, R30, R72 ;  /* 0x0000001e041c723c */ /* 0x040fe20000001848 */
[----:B------:R-:W3:Y:S07]  /*ea20*/  MUFU.EX2 R32, R2 ;  /* 0x0000000200207308 */ /* 0x000eee0000000800 */
[----:B------:R-:W-:Y:S01]  /*ea30*/  HMMA.16816.F32 R56, R4, R8, R56 ;  /* 0x000000080438723c */ /* 0x000fe20000001838 */
[----:B-1----:R-:W-:-:S04]  /*ea40*/  FFMA.FTZ R0, R233, c[0x0][0x23c], -R12 ;  /* 0x00008f00e9007a23 */ /* 0x002fc8000001080c */
[----:B------:R1:W-:Y:S02]  /*ea50*/  MUFU.EX2 R27, R0 ;  /* 0x00000000001b7308 */ /* 0x0003e40000000800 */
[----:B------:R-:W-:Y:S01]  /*ea60*/  FFMA.FTZ R9, R219, R60, R228 ;  /* 0x0000003cdb097223 */ /* 0x000fe200000100e4 */
[C---:B------:R-:W-:Y:S01]  /*ea70*/  HMMA.16816.F32 R44, R4.reuse, R10, R44 ;  /* 0x0000000a042c723c */ /* 0x040fe2000000182c */
[----:B---3--:R-:W-:Y:S01]  /*ea80*/  F2FP.PACK_AB R94, R32, R33 ;  /* 0x00000021205e723e */ /* 0x008fe200000000ff */
[----:B------:R-:W-:Y:S02]  /*ea90*/  FFMA.FTZ R8, R217, R15, R218 ;  /* 0x0000000fd9087223 */ /* 0x000fe400000100da */
[----:B------:R-:W-:Y:S02]  /*eaa0*/  FFMA.FTZ R2, R215, R62, R216 ;  /* 0x0000003ed7027223 */ /* 0x000fe400000100d8 */
[----:B------:R-:W-:Y:S02]  /*eab0*/  FADD.FTZ R9, R212, R9 ;  /* 0x00000009d4097221 */ /* 0x000fe40000010000 */
[----:B------:R-:W-:Y:S01]  /*eac0*/  HMMA.16816.F32 R40, R4, R16, R40 ;  /* 0x000000100428723c */ /* 0x000fe20000001828 */
[----:B------:R-:W-:-:S02]  /*ead0*/  FADD.FTZ R11, R210, R8 ;  /* 0x00000008d20b7221 */ /* 0x000fc40000010000 */
[----:B------:R-:W-:Y:S02]  /*eae0*/  FADD.FTZ R10, R211, R2 ;  /* 0x00000002d30a7221 */ /* 0x000fe40000010000 */
[----:B-1----:R-:W-:Y:S02]  /*eaf0*/  FFMA.FTZ R0, R235, c[0x0][0x23c], -R12 ;  /* 0x00008f00eb007a23 */ /* 0x002fe4000001080c */
[----:B------:R-:W-:Y:S01]  /*eb00*/  FADD.FTZ R2, R207, R11 ;  /* 0x0000000bcf027221 */ /* 0x000fe20000010000 */
[----:B------:R-:W-:Y:S01]  /*eb10*/  HMMA.16816.F32 R48, R4, R18, R48 ;  /* 0x000000120430723c */ /* 0x000fe20000001830 */
[----:B------:R1:W3:Y:S02]  /*eb20*/  MUFU.EX2 R26, R0 ;  /* 0x00000000001a7308 */ /* 0x0002e40000000800 */
[----:B------:R-:W-:-:S04]  /*eb30*/  FADD.FTZ R2, R203, R2 ;  /* 0x00000002cb027221 */ /* 0x000fc80000010000 */
[----:B------:R-:W-:Y:S01]  /*eb40*/  FADD.FTZ R2, R197, R2 ;  /* 0x00000002c5027221 */ /* 0x000fe20000010000 */
[----:B------:R-:W-:Y:S01]  /*eb50*/  HMMA.16816.F32 R36, R4, R22, R36 ;  /* 0x000000160424723c */ /* 0x000fe20000001824 */
[----:B------:R-:W5:Y:S02]  /*eb60*/  LDSM.16.MT88.4 R4, [R222+0xbc00] ;  /* 0x00bc0000de04783b */ /* 0x000f640000004200 */
[----:B------:R-:W-:Y:S02]  /*eb70*/  FADD.FTZ R2, R196, R2 ;  /* 0x00000002c4027221 */ /* 0x000fe40000010000 */
[----:B-1----:R-:W-:Y:S01]  /*eb80*/  FFMA.FTZ R0, R234, c[0x0][0x23c], -R12 ;  /* 0x00008f00ea007a23 */ /* 0x002fe2000001080c */
[----:B---3--:R-:W-:-:S03]  /*eb90*/  F2FP.PACK_AB R93, R26, R27 ;  /* 0x0000001b1a5d723e */ /* 0x008fc600000000ff */
[----:B------:R1:W-:Y:S02]  /*eba0*/  MUFU.EX2 R25, R0 ;  /* 0x0000000000197308 */ /* 0x0003e40000000800 */
[----:B-1----:R-:W-:-:S06]  /*ebb0*/  FFMA.FTZ R0, R239, c[0x0][0x23c], -R12 ;  /* 0x00008f00ef007a23 */ /* 0x002fcc000001080c */
[----:B------:R1:W3:Y:S02]  /*ebc0*/  MUFU.EX2 R24, R0 ;  /* 0x0000000000187308 */ /* 0x0002e40000000800 */
[----:B-1----:R-:W-:Y:S01]  /*ebd0*/  FFMA.FTZ R0, R240, c[0x0][0x23c], -R14 ;  /* 0x00008f00f0007a23 */ /* 0x002fe2000001080e */
[----:B---3--:R-:W-:-:S05]  /*ebe0*/  F2FP.PACK_AB R95, R24, R25 ;  /* 0x00000019185f723e */ /* 0x008fca00000000ff */
[----:B------:R1:W-:Y:S02]  /*ebf0*/  MUFU.EX2 R21, R0 ;  /* 0x0000000000157308 */ /* 0x0003e40000000800 */
[C---:B----4-:R-:W-:Y:S08]  /*ec00*/  HMMA.16816.F32 R112, R92.reuse, R124, R180 ;  /* 0x0000007c5c70723c */ /* 0x050ff000000018b4 */
[----:B------:R-:W-:Y:S01]  /*ec10*/  HMMA.16816.F32 R120, R92, R126, R176 ;  /* 0x0000007e5c78723c */ /* 0x000fe200000018b0 */
[----:B-1----:R-:W-:-:S04]  /*ec20*/  FFMA.FTZ R0, R241, c[0x0][0x23c], -R14 ;  /* 0x00008f00f1007a23 */ /* 0x002fc8000001080e */
[----:B------:R1:W3:Y:S03]  /*ec30*/  MUFU.EX2 R20, R0 ;  /* 0x0000000000147308 */ /* 0x0002e60000000800 */
[C---:B------:R-:W-:Y:S08]  /*ec40*/  HMMA.16816.F32 R132, R92.reuse, R140, R132 ;  /* 0x0000008c5c84723c */ /* 0x040ff00000001884 */
[----:B------:R-:W-:Y:S01]  /*ec50*/  HMMA.16816.F32 R136, R92, R142, R136 ;  /* 0x0000008e5c88723c */ /* 0x000fe20000001888 */
[----:B-1----:R-:W-:-:S07]  /*ec60*/  FFMA.FTZ R0, R246, c[0x0][0x23c], -R14 ;  /* 0x00008f00f6007a23 */ /* 0x002fce000001080e */
[C---:B--2---:R-:W-:Y:S01]  /*ec70*/  HMMA.16816.F32 R148, R92.reuse, R156, R148 ;  /* 0x0000009c5c94723c */ /* 0x044fe20000001894 */
        /* <DEDUP_REMOVED lines=10> */
[C---:B-----5:R-:W-:Y:S08]  /*ed20*/  HMMA.16816.F32 R88, R92.reuse, R4, R108 ;  /* 0x000000045c58723c */ /* 0x060ff0000000186c */
[----:B------:R-:W-:Y:S01]  /*ed30*/  HMMA.16816.F32 R92, R92, R6, R96 ;  /* 0x000000065c5c723c */ /* 0x000fe20000001860 */
[----:B-1----:R-:W-:-:S04]  /*ed40*/  FFMA.FTZ R0, R244, c[0x0][0x23c], -R13 ;  /* 0x00008f00f4007a23 */ /* 0x002fc8000001080d */
[----:B------:R1:W4:Y:S02]  /*ed50*/  MUFU.EX2 R16, R0 ;  /* 0x0000000000107308 */ /* 0x0003240000000800 */
[----:B---3--:R-:W-:Y:S02]  /*ed60*/  F2FP.PACK_AB R96, R20, R21 ;  /* 0x000000151460723e */ /* 0x008fe400000000ff */
[----:B--2---:R-:W-:Y:S01]  /*ed70*/  F2FP.PACK_AB R98, R18, R19 ;  /* 0x000000131262723e */ /* 0x004fe200000000ff */
[----:B-1----:R-:W-:Y:S01]  /*ed80*/  FFMA.FTZ R0, R243, c[0x0][0x23c], -R13 ;  /* 0x00008f00f3007a23 */ /* 0x002fe2000001080d */
[----:B----4-:R-:W-:-:S03]  /*ed90*/  F2FP.PACK_AB R97, R16, R17 ;  /* 0x000000111061723e */ /* 0x010fc600000000ff */
        /* <DEDUP_REMOVED lines=75> */
.L_x_525:
[----:B------:R-:W-:-:S06]  /*f250*/  UIADD3 UR8, UR19, -0x1, URZ ;  /* 0xffffffff13087890 */ /* 0x000fcc000fffe03f */
.L_x_532:
[----:B------:R-:W-:Y:S01]  /*f260*/  ISETP.LE.AND P0, PT, RZ, UR8, PT ;  /* 0x00000008ff007c0c */ /* 0x000fe2000bf03270 */
[----:B------:R-:W-:-:S12]  /*f270*/  ULDC.64 UR16, c[0x0][0x118] ;  /* 0x0000460000107ab9 */ /* 0x000fd80000000a00 */
[----:B------:R-:W-:Y:S05]  /*f280*/  @!P0 BRA `(.L_x_533) ;  /* 0x00003e2000008947 */ /* 0x000fea0003800000 */
[----:B-1----:R-:W2:Y:S01]  /*f290*/  LDL R2, [R1+0x18] ;  /* 0x0000180001027983 */ /* 0x002ea20000100800 */
[----:B------:R-:W-:Y:S01]  /*f2a0*/  MOV R107, R3 ;  /* 0x00000003006b7202 */ /* 0x000fe20000000f00 */
[----:B------:R-:W-:Y:S02]  /*f2b0*/  IMAD.MOV.U32 R105, RZ, RZ, R103 ;  /* 0x000000ffff697224 */ /* 0x000fe400078e0067 */
[----:B------:R-:W3:Y:S01]  /*f2c0*/  LDL R0, [R1+0x48] ;  /* 0x0000480001007983 */ /* 0x000ee20000100800 */
[----:B------:R-:W-:Y:S02]  /*f2d0*/  IMAD.MOV.U32 R100, RZ, RZ, R104 ;  /* 0x000000ffff647224 */ /* 0x000fe400078e0068 */
[----:B------:R-:W-:Y:S01]  /*f2e0*/  IMAD.MOV.U32 R106, RZ, RZ, R102 ;  /* 0x000000ffff6a7224 */ /* 0x000fe200078e0066 */
[----:B------:R-:W4:Y:S04]  /*f2f0*/  LDL.LU.64 R6, [R1] ;  /* 0x0000000001067983 */ /* 0x000f280000300a00 */
[----:B------:R-:W5:Y:S04]  /*f300*/  LDL.LU.64 R4, [R1+0x50] ;  /* 0x0000500001047983 */ /* 0x000f680000300a00 */
[----:B------:R-:W3:Y:S01]  /*f310*/  LDL.64 R8, [R1+0x28] ;  /* 0x0000280001087983 */ /* 0x000ee20000100a00 */
[----:B--2---:R-:W-:Y:S01]  /*f320*/  ISETP.GE.AND P3, PT, R2, c[0x0][0x220], PT ;  /* 0x0000880002007a0c */ /* 0x004fe20003f66270 */
[----:B----4-:R-:W-:Y:S01]  /*f330*/  IMAD.MOV.U32 R3, RZ, RZ, R7 ;  /* 0x000000ffff037224 */ /* 0x010fe200078e0007 */
[----:B-----5:R-:W-:-:S05]  /*f340*/  MOV R2, R4 ;  /* 0x0000000400027202 */ /* 0x020fca0000000f00 */
[----:B------:R1:W-:Y:S01]  /*f350*/  STL.64 [R1+0x20], R2 ;  /* 0x0000200201007387 */ /* 0x0003e20000100a00 */
[----:B---3--:R-:W-:Y:S02]  /*f360*/  ISETP.GE.AND P4, PT, R8, c[0x0][0x220], PT ;  /* 0x0000880008007a0c */ /* 0x008fe40003f86270 */
[----:B------:R-:W-:Y:S01]  /*f370*/  ISETP.GE.AND P2, PT, R0, c[0x0][0x220], PT ;  /* 0x0000880000007a0c */ /* 0x000fe20003f46270 */
[----:B------:R-:W-:Y:S05]  /*f380*/  BRA `(.L_x_534) ;  /* 0x000003e000007947 */ /* 0x000fea0003800000 */
.L_x_536:
        /* <DEDUP_REMOVED lines=62> */
.L_x_534:
[----:B-1----:R-:W2:Y:S01]  /*f770*/  LDL.64 R2, [R1+0x20] ;  /* 0x0000200001027983 */ /* 0x002ea20000100a00 */
[----:B------:R-:W-:Y:S04]  /*f780*/  DEPBAR.LE SB0, 0x0 ;  /* 0x000080000000791a */ /* 0x000fe80000000000 */
[----:B------:R-:W-:Y:S01]  /*f790*/  MOV R0, UR14 ;  /* 0x0000000e00007c02 */ /* 0x000fe20008000f00 */
[----:B------:R-:W-:Y:S01]  /*f7a0*/  BAR.SYNC.DEFER_BLOCKING 0x0 ;  /* 0x0000000000007b1d */ /* 0x000fe20000010000 */
[----:B------:R-:W-:Y:S02]  /*f7b0*/  USHF.R.S32.HI UR5, URZ, 0x1f, UR8 ;  /* 0x0000001f3f057899 */ /* 0x000fe40008011408 */
[----:B------:R-:W-:Y:S04]  /*f7c0*/  UIMAD UR4, UR11, UR8, URZ ;  /* 0x000000080b0472a4 */ /* 0x000fe8000f8e023f */
[----:B------:R-:W-:Y:S01]  /*f7d0*/  UIMAD UR4, UR5, UR14, UR4 ;  /* 0x0000000e050472a4 */ /* 0x000fe2000f8e0204 */
[----:B------:R-:W-:Y:S06]  /*f7e0*/  @P4 STS.64 [R226+0x9008], RZ ;  /* 0x009008ffe2004388 */ /* 0x000fec0000000a00 */
[----:B------:R-:W-:Y:S04]  /*f7f0*/  @P4 STS [R226+0x9000], RZ ;  /* 0x009000ffe2004388 */ /* 0x000fe80000000800 */
[----:B------:R-:W-:Y:S01]  /*f800*/  @P4 STS [R226+0x9004], RZ ;  /* 0x009004ffe2004388 */ /* 0x000fe20000000800 */
        /* <DEDUP_REMOVED lines=13> */
[----:B------:R-:W-:Y:S02]  /*f8e0*/  IADD3.X R4, R3, UR18, RZ, P6, !PT ;  /* 0x0000001203047c10 */ /* 0x000fe4000b7fe4ff */
[C---:B------:R-:W-:Y:S01]  /*f8f0*/  @!P4 LEA R14, P6, R0.reuse, c[0x0][0x170], 0x1 ;  /* 0x00005c00000eca11 */ /* 0x040fe200078c08ff */
[----:B------:R-:W-:Y:S01]  /*f900*/  @P3 STS.128 [R226+0xa000], RZ ;  /* 0x00a000ffe2003388 */ /* 0x000fe20000000c00 */
[C---:B------:R-:W-:Y:S02]  /*f910*/  @!P3 LEA R8, P1, R0.reuse, c[0x0][0x170], 0x1 ;  /* 0x00005c000008ba11 */ /* 0x040fe400078208ff */
[C-C-:B------:R-:W-:Y:S02]  /*f920*/  @!P4 LEA.HI.X R15, R0.reuse, c[0x0][0x174], R4.reuse, 0x1, P6 ;  /* 0x00005d00000fca11 */ /* 0x140fe400030f0c04 */
[C-C-:B------:R-:W-:Y:S02]  /*f930*/  @!P3 LEA.HI.X R9, R0.reuse, c[0x0][0x174], R4.reuse, 0x1, P1 ;  /* 0x00005d000009ba11 */ /* 0x140fe400008f0c04 */
[C---:B------:R-:W-:Y:S01]  /*f940*/  @!P2 LEA R6, P0, R0.reuse, c[0x0][0x170], 0x1 ;  /* 0x00005c000006aa11 */ /* 0x040fe200078008ff */
[----:B------:R-:W-:Y:S01]  /*f950*/  @!PT LDS RZ, [RZ] ;  /* 0x00000000fffff984 */ /* 0x000fe20000000800 */
[----:B------:R-:W-:Y:S01]  /*f960*/  @!PT LDS RZ, [RZ] ;  /* 0x00000000fffff984 */ /* 0x000fe20000000800 */
[----:B------:R-:W-:Y:S01]  /*f970*/  @!PT LDS RZ, [RZ] ;  /* 0x00000000fffff984 */ /* 0x000fe20000000800 */
[----:B------:R2:W-:Y:S01]  /*f980*/  @!P3 LDGSTS.E.BYPASS.LTC128B.128 [R226+0xa000], [R12.64+0x40] ;  /* 0x0a0000400ce2bfae */ /* 0x0005e2000b901d50 */
[----:B------:R-:W-:Y:S02]  /*f990*/  ISETP.LT.AND P5, PT, RZ, UR8, PT ;  /* 0x00000008ff007c0c */ /* 0x000fe4000bfa1270 */
[----:B------:R-:W-:Y:S05]  /*f9a0*/  @!P2 LEA.HI.X R7, R0, c[0x0][0x174], R4, 0x1, P0 ;  /* 0x00005d000007aa11 */ /* 0x000fea00000f0c04 */
[----:B------:R-:W-:Y:S08]  /*f9b0*/  @P2 STS.128 [R226+0xb000], RZ ;  /* 0x00b000ffe2002388 */ /* 0x000ff00000000c00 */
[----:B------:R-:W-:Y:S01]  /*f9c0*/  @!PT LDS RZ, [RZ] ;  /* 0x00000000fffff984 */ /* 0x000fe20000000800 */
[----:B------:R-:W-:Y:S01]  /*f9d0*/  @!PT LDS RZ, [RZ] ;  /* 0x00000000fffff984 */ /* 0x000fe20000000800 */
[----:B------:R-:W-:Y:S01]  /*f9e0*/  @!PT LDS RZ, [RZ] ;  /* 0x00000000fffff984 */ /* 0x000fe20000000800 */
[----:B------:R3:W-:Y:S08]  /*f9f0*/  @!P2 LDGSTS.E.BYPASS.LTC128B.128 [R226+0xb000], [R10.64+0x80] ;  /* 0x0b0000800ae2afae */ /* 0x0007f0000b901d50 */
[----:B------:R-:W-:Y:S08]  /*fa00*/  @P4 STS.128 [R226+0x9800], RZ ;  /* 0x009800ffe2004388 */ /* 0x000ff00000000c00 */
[----:B------:R-:W-:Y:S01]  /*fa10*/  @!PT LDS RZ, [RZ] ;  /* 0x00000000fffff984 */ /* 0x000fe20000000800 */
[----:B------:R-:W-:Y:S01]  /*fa20*/  @!PT LDS RZ, [RZ] ;  /* 0x00000000fffff984 */ /* 0x000fe20000000800 */
[----:B------:R-:W-:Y:S01]  /*fa30*/  @!PT LDS RZ, [RZ] ;  /* 0x00000000fffff984 */ /* 0x000fe20000000800 */
[----:B------:R2:W-:Y:S08]  /*fa40*/  @!P4 LDGSTS.E.BYPASS.LTC128B.128 [R226+0x9800], [R14.64] ;  /* 0x098000000ee2cfae */ /* 0x0005f0000b901d50 */
        /* <DEDUP_REMOVED lines=9> */
[----:B------:R4:W-:Y:S08]  /*fae0*/  @!P2 LDGSTS.E.BYPASS.LTC128B.128 [R226+0xb800], [R6.64+0x80] ;  /* 0x0b80008006e2afae */ /* 0x0009f0000b901d50 */
[----:B------:R-:W-:Y:S08]  /*faf0*/  LDSM.16.M88.4 R64, [R224] ;  /* 0x00000000e040783b */ /* 0x000ff00000000200 */
[----:B-1----:R-:W4:Y:S08]  /*fb00*/  LDSM.16.M88.4 R16, [R221+0x6000] ;  /* 0x00600000dd10783b */ /* 0x002f300000000200 */
[----:B------:R-:W3:Y:S08]  /*fb10*/  LDSM.16.M88.4 R60, [R224+0x1000] ;  /* 0x00100000e03c783b */ /* 0x000ef00000000200 */
[----:B------:R-:W1:Y:S08]  /*fb20*/  LDSM.16.M88.4 R32, [R221+0x6400] ;  /* 0x00640000dd20783b */ /* 0x000e700000000200 */
[----:B------:R-:W0:Y:S08]  /*fb30*/  LDGDEPBAR ;  /* 0x00000000000079af */ /* 0x000e300000000000 */
[----:B------:R-:W5:Y:S01]  /*fb40*/  LDSM.16.M88.4 R48, [R221+0x6800] ;  /* 0x00680000dd30783b */ /* 0x000f620000000200 */
[-C--:B----4-:R-:W-:Y:S07]  /*fb50*/  HMMA.16816.F32 R4, R64, R16.reuse, RZ ;  /* 0x000000104004723c */ /* 0x090fee00000018ff */
[----:B------:R-:W4:Y:S01]  /*fb60*/  LDSM.16.M88.4 R108, [R221+0x6c00] ;  /* 0x006c0000dd6c783b */ /* 0x000f220000000200 */
[C---:B---3--:R-:W-:Y:S07]  /*fb70*/  HMMA.16816.F32 R8, R60.reuse, R16, RZ ;  /* 0x000000103c08723c */ /* 0x048fee00000018ff */
[----:B------:R-:W-:Y:S01]  /*fb80*/  LDSM.16.M88.4 R176, [R225] ;  /* 0x00000000e1b0783b */ /* 0x000fe20000000200 */
[-C--:B--2---:R-:W-:Y:S07]  /*fb90*/  HMMA.16816.F32 R12, R60, R18.reuse, RZ ;  /* 0x000000123c0c723c */ /* 0x084fee00000018ff */
[----:B------:R-:W2:Y:S01]  /*fba0*/  LDSM.16.M88.4 R180, [R223+0x6000] ;  /* 0x00600000dfb4783b */ /* 0x000ea20000000200 */
[C---:B------:R-:W-:Y:S07]  /*fbb0*/  HMMA.16816.F32 R16, R64.reuse, R18, RZ ;  /* 0x000000124010723c */ /* 0x040fee00000018ff */
[----:B------:R-:W3:Y:S01]  /*fbc0*/  LDSM.16.M88.4 R184, [R225+0x1000] ;  /* 0x00100000e1b8783b */ /* 0x000ee20000000200 */
[-C--:B-1----:R-:W-:Y:S07]  /*fbd0*/  HMMA.16816.F32 R20, R64, R32.reuse, RZ ;  /* 0x000000204014723c */ /* 0x082fee00000018ff */
[----:B------:R-:W1:Y:S01]  /*fbe0*/  LDSM.16.M88.4 R188, [R223+0x6400] ;  /* 0x00640000dfbc783b */ /* 0x000e620000000200 */
        /* <DEDUP_REMOVED lines=14> */
[-C--:B----4-:R-:W-:Y:S08]  /*fcd0*/  HMMA.16816.F32 R52, R64, R108.reuse, RZ ;  /* 0x0000006c4034723c */ /* 0x090ff000000018ff */
[C---:B------:R-:W-:Y:S08]  /*fce0*/  HMMA.16816.F32 R56, R60.reuse, R108, RZ ;  /* 0x0000006c3c38723c */ /* 0x040ff000000018ff */
[-C--:B------:R-:W-:Y:S08]  /*fcf0*/  HMMA.16816.F32 R60, R60, R110.reuse, RZ ;  /* 0x0000006e3c3c723c */ /* 0x080ff000000018ff */
[----:B------:R-:W-:Y:S01]  /*fd00*/  HMMA.16816.F32 R64, R64, R110, RZ ;  /* 0x0000006e4040723c */ /* 0x000fe200000018ff */
[----:B------:R-:W-:Y:S07]  /*fd10*/  LDSM.16.M88.4 R108, [R224+0x2000] ;  /* 0x00200000e06c783b */ /* 0x000fee0000000200 */
[-C--:B--2---:R-:W-:Y:S08]  /*fd20*/  HMMA.16816.F32 R4, R176, R180.reuse, R4 ;  /* 0x000000b4b004723c */ /* 0x084ff00000001804 */
[C---:B---3--:R-:W-:Y:S08]  /*fd30*/  HMMA.16816.F32 R8, R184.reuse, R180, R8 ;  /* 0x000000b4b808723c */ /* 0x048ff00000001808 */
[-C--:B------:R-:W-:Y:S08]  /*fd40*/  HMMA.16816.F32 R12, R184, R182.reuse, R12 ;  /* 0x000000b6b80c723c */ /* 0x080ff0000000180c */
[C---:B------:R-:W-:Y:S01]  /*fd50*/  HMMA.16816.F32 R16, R176.reuse, R182, R16 ;  /* 0x000000b6b010723c */ /* 0x040fe20000001810 */
[----:B------:R-:W2:Y:S07]  /*fd60*/  LDSM.16.M88.4 R180, [R221+0x7000] ;  /* 0x00700000ddb4783b */ /* 0x000eae0000000200 */
        /* <DEDUP_REMOVED lines=16> */
[-C--:B--2---:R-:W-:Y:S01]  /*fe70*/  HMMA.16816.F32 R4, R108, R180.reuse, R4 ;  /* 0x000000b46c04723c */ /* 0x084fe20000001804 */
[----:B------:R-:W-:Y:S07]  /*fe80*/  LDSM.16.M88.4 R196, [R224+0x5000] ;  /* 0x00500000e0c4783b */ /* 0x000fee0000000200 */
[C---:B-1----:R-:W-:Y:S08]  /*fe90*/  HMMA.16816.F32 R8, R188.reuse, R180, R8 ;  /* 0x000000b4bc08723c */ /* 0x042ff00000001808 */
        /* <DEDUP_REMOVED lines=73> */
[----:B------:R-:W-:Y:S02]  /*10330*/  FMUL.FTZ R17, R17, c[0x0][0x2ec] ;  /* 0x0000bb0011117a20 */ /* 0x000fe40000410000 */
[----:B------:R-:W-:Y:S02]  /*10340*/  FMUL.FTZ R14, R14, c[0x0][0x2ec] ;  /* 0x0000bb000e0e7a20 */ /* 0x000fe40000410000 */
[----:B------:R-:W-:Y:S03]  /*10350*/  FMUL.FTZ R15, R15, c[0x0][0x2ec] ;  /* 0x0000bb000f0f7a20 */ /* 0x000fe60000410000 */
        /* <DEDUP_REMOVED lines=10> */
[----:B------:R4:W2:Y:S01]  /*10400*/  MUFU.TANH R190, R13 ;  /* 0x0000000d00be7308 */ /* 0x0008a20000002400 */
[C---:B------:R-:W-:Y:S04]  /*10410*/  HMMA.16816.F32 R24, R108.reuse, R4, R24 ;  /* 0x000000046c18723c */ /* 0x040fe80000001818 */
[----:B-1----:R-:W-:Y:S02]  /*10420*/  FMUL.FTZ R16, R18, c[0x0][0x2ec] ;  /* 0x0000bb0012107a20 */ /* 0x002fe40000410000 */
[----:B------:R-:W-:Y:S03]  /*10430*/  FMUL.FTZ R18, R19, c[0x0][0x2ec] ;  /* 0x0000bb0013127a20 */ /* 0x000fe60000410000 */
[----:B------:R4:W1:Y:S01]  /*10440*/  MUFU.TANH R189, R14 ;  /* 0x0000000e00bd7308 */ /* 0x0008620000002400 */
[-C--:B------:R-:W-:Y:S08]  /*10450*/  HMMA.16816.F32 R28, R108, R6.reuse, R28 ;  /* 0x000000066c1c723c */ /* 0x080ff0000000181c */
[C---:B------:R-:W-:Y:S01]  /*10460*/  HMMA.16816.F32 R32, R176.reuse, R6, R32 ;  /* 0x00000006b020723c */ /* 0x040fe20000001820 */
[----:B------:R4:W1:Y:S01]  /*10470*/  MUFU.TANH R188, R15 ;  /* 0x0000000f00bc7308 */ /* 0x0008620000002400 */
[----:B------:R-:W1:Y:S01]  /*10480*/  LDSM.16.M88.4 R4, [R223+0x8c00] ;  /* 0x008c0000df04783b */ /* 0x000e620000000200 */
[----:B------:R-:W-:Y:S04]  /*10490*/  DEPBAR.LE SB0, 0x0 ;  /* 0x000080000000791a */ /* 0x000fe80000000000 */
[----:B------:R-:W-:Y:S02]  /*104a0*/  FMUL.FTZ R20, R20, c[0x0][0x2ec] ;  /* 0x0000bb0014147a20 */ /* 0x000fe40000410000 */
[----:B------:R-:W-:Y:S02]  /*104b0*/  FMUL.FTZ R21, R21, c[0x0][0x2ec] ;  /* 0x0000bb0015157a20 */ /* 0x000fe40000410000 */
[----:B------:R-:W1:Y:S01]  /*104c0*/  MUFU.TANH R17, R17 ;  /* 0x0000001100117308 */ /* 0x000e620000002400 */
[----:B------:R-:W-:Y:S01]  /*104d0*/  BAR.SYNC.DEFER_BLOCKING 0x0 ;  /* 0x0000000000007b1d */ /* 0x000fe20000010000 */
[----:B------:R-:W-:Y:S01]  /*104e0*/  FMUL.FTZ R22, R22, c[0x0][0x2ec] ;  /* 0x0000bb0016167a20 */ /* 0x000fe20000410000 */
[-C--:B-----5:R-:W-:Y:S05]  /*104f0*/  HMMA.16816.F32 R36, R176, R8.reuse, R36 ;  /* 0x00000008b024723c */ /* 0x0a0fea0000001824 */
[----:B------:R-:W-:Y:S02]  /*10500*/  FMUL.FTZ R23, R23, c[0x0][0x2ec] ;  /* 0x0000bb0017177a20 */ /* 0x000fe40000410000 */
[----:B------:R-:W1:Y:S01]  /*10510*/  MUFU.TANH R16, R16 ;  /* 0x0000001000107308 */ /* 0x000e620000002400 */
[----:B------:R-:W-:Y:S01]  /*10520*/  FMUL.FTZ R24, R24, c[0x0][0x2ec] ;  /* 0x0000bb0018187a20 */ /* 0x000fe20000410000 */
[C---:B------:R-:W-:Y:S04]  /*10530*/  HMMA.16816.F32 R40, R108.reuse, R8, R40 ;  /* 0x000000086c28723c */ /* 0x040fe80000001828 */
[----:B------:R-:W-:Y:S02]  /*10540*/  FMUL.FTZ R25, R25, c[0x0][0x2ec] ;  /* 0x0000bb0019197a20 */ /* 0x000fe40000410000 */
[----:B------:R-:W-:Y:S02]  /*10550*/  FMUL.FTZ R26, R26, c[0x0][0x2ec] ;  /* 0x0000bb001a1a7a20 */ /* 0x000fe40000410000 */
[----:B------:R-:W2:Y:S01]  /*10560*/  MUFU.TANH R18, R18 ;  /* 0x0000001200127308 */ /* 0x000ea20000002400 */
[-C--:B------:R-:W-:Y:S03]  /*10570*/  HMMA.16816.F32 R44, R108, R10.reuse, R44 ;  /* 0x0000000a6c2c723c */ /* 0x080fe6000000182c */
[----:B------:R-:W-:Y:S02]  /*10580*/  FMUL.FTZ R27, R27, c[0x0][0x2ec] ;  /* 0x0000bb001b1b7a20 */ /* 0x000fe40000410000 */
[----:B------:R-:W-:Y:S02]  /*10590*/  FMUL.FTZ R28, R28, c[0x0][0x2ec] ;  /* 0x0000bb001c1c7a20 */ /* 0x000fe40000410000 */
[----:B------:R-:W-:Y:S01]  /*105a0*/  FMUL.FTZ R29, R29, c[0x0][0x2ec] ;  /* 0x0000bb001d1d7a20 */ /* 0x000fe20000410000 */
[C---:B------:R-:W-:Y:S01]  /*105b0*/  HMMA.16816.F32 R48, R176.reuse, R10, R48 ;  /* 0x0000000ab030723c */ /* 0x040fe20000001830 */
[----:B------:R4:W2:Y:S03]  /*105c0*/  MUFU.TANH R193, R20 ;  /* 0x0000001400c17308 */ /* 0x0008a60000002400 */
[----:B------:R-:W-:Y:S02]  /*105d0*/  FMUL.FTZ R30, R30, c[0x0][0x2ec] ;  /* 0x0000bb001e1e7a20 */ /* 0x000fe40000410000 */
[----:B------:R-:W-:Y:S02]  /*105e0*/  FMUL.FTZ R31, R31, c[0x0][0x2ec] ;  /* 0x0000bb001f1f7a20 */ /* 0x000fe40000410000 */
[-C--:B-1----:R-:W-:Y:S03]  /*105f0*/  HMMA.16816.F32 R52, R176, R4.reuse, R52 ;  /* 0x00000004b034723c */ /* 0x082fe60000001834 */
        /* <DEDUP_REMOVED lines=47> */
[----:B------:R-:W-:Y:S05]  /*108f0*/  FMUL.FTZ R67, R67, c[0x0][0x2ec] ;  /* 0x0000bb0043437a20 */ /* 0x000fea0000410000 */
        /* <DEDUP_REMOVED lines=39> */
.L_x_535:
[----:B------:R-:W-:Y:S01]  /*10b70*/  FMNMX.FTZ R0, R181, R100, !PT ;  /* 0x00000064b5007209 */ /* 0x000fe20007810000 */
[----:B------:R-:W-:Y:S01]  /*10b80*/  LDSM.16.MT88.4 R20, [R220+0x9000] ;  /* 0x00900000dc14783b */ /* 0x000fe20000004200 */
[----:B------:R-:W-:Y:S02]  /*10b90*/  UIADD3 UR8, UR8, -0x1, URZ ;  /* 0xffffffff08087890 */ /* 0x000fe4000fffe03f */
[----:B------:R-:W-:Y:S02]  /*10ba0*/  FMNMX.FTZ R2, R186, R0, !PT ;  /* 0x00000000ba027209 */ /* 0x000fe40007810000 */
[----:B------:R-:W-:Y:S02]  /*10bb0*/  FMNMX.FTZ R0, R182, R105, !PT ;  /* 0x00000069b6007209 */ /* 0x000fe40007810000 */
[----:B------:R-:W-:Y:S01]  /*10bc0*/  FMNMX.FTZ R3, R180, R2, !PT ;  /* 0x00000002b4037209 */ /* 0x000fe20007810000 */
[----:B------:R-:W-:Y:S01]  /*10bd0*/  LDSM.16.MT88.4 R36, [R222+0x9000] ;  /* 0x00900000de24783b */ /* 0x000fe20000004200 */
[----:B------:R-:W-:Y:S02]  /*10be0*/  FMNMX.FTZ R2, R187, R0, !PT ;  /* 0x00000000bb027209 */ /* 0x000fe40007810000 */
[----:B-1----:R-:W-:Y:S02]  /*10bf0*/  FMNMX.FTZ R4, R17, R3, !PT ;  /* 0x0000000311047209 */ /* 0x002fe40007810000 */
        /* <DEDUP_REMOVED lines=90> */
[----:B------:R3:W-:Y:S01]  /*111a0*/  MUFU.EX2 R181, R4 ;  /* 0x0000000400b57308 */ /* 0x0007e20000000800 */
[--C-:B------:R-:W-:Y:S02]  /*111b0*/  FFMA.FTZ R41, R193, c[0x0][0x23c], -R105.reuse ;  /* 0x00008f00c1297a23 */ /* 0x100fe40000010869 */
[--C-:B------:R-:W-:Y:S02]  /*111c0*/  FFMA.FTZ R44, R195, c[0x0][0x23c], -R105.reuse ;  /* 0x00008f00c32c7a23 */ /* 0x100fe40000010869 */
[--C-:B------:R-:W-:Y:S02]  /*111d0*/  FFMA.FTZ R57, R194, c[0x0][0x23c], -R105.reuse ;  /* 0x00008f00c2397a23 */ /* 0x100fe40000010869 */
[----:B------:R-:W-:Y:S02]  /*111e0*/  FFMA.FTZ R60, R196, c[0x0][0x23c], -R105 ;  /* 0x00008f00c43c7a23 */ /* 0x000fe40000010869 */
[C---:B------:R-:W-:Y:S01]  /*111f0*/  FMUL.FTZ R64, R101.reuse, R172 ;  /* 0x000000ac65407220 */ /* 0x040fe20000410000 */
[----:B------:R4:W-:Y:S01]  /*11200*/  MUFU.EX2 R8, R5 ;  /* 0x0000000500087308 */ /* 0x0009e20000000800 */
[C---:B------:R-:W-:Y:S02]  /*11210*/  FMUL.FTZ R68, R101.reuse, R68 ;  /* 0x0000004465447220 */ /* 0x040fe40000410000 */
[----:B------:R-:W-:Y:S02]  /*11220*/  FMUL.FTZ R69, R101, R69 ;  /* 0x0000004565457220 */ /* 0x000fe40000410000 */
[----:B-1----:R-:W-:Y:S02]  /*11230*/  FADD.FTZ R0, -R102, R106 ;  /* 0x0000006a66007221 */ /* 0x002fe40000010100 */
[----:B------:R-:W-:Y:S02]  /*11240*/  FMUL.FTZ R106, R103, c[0x0][0x23c] ;  /* 0x00008f00676a7a20 */ /* 0x000fe40000410000 */
[----:B------:R-:W-:Y:S02]  /*11250*/  FMUL.FTZ R0, R0, c[0x0][0x23c] ;  /* 0x00008f0000007a20 */ /* 0x000fe40000410000 */
[----:B--2---:R-:W-:Y:S01]  /*11260*/  FMUL.FTZ R19, R100, R127 ;  /* 0x0000007f64137220 */ /* 0x004fe20000410000 */
[----:B------:R-:W-:Y:S01]  /*11270*/  FSEL R106, R106, RZ, P0 ;  /* 0x000000ff6a6a7208 */ /* 0x000fe20000000000 */
[----:B------:R1:W2:Y:S01]  /*11280*/  MUFU.EX2 R2, R0 ;  /* 0x0000000000027308 */ /* 0x0002a20000000800 */
[----:B------:R-:W-:Y:S01]  /*11290*/  FSETP.NEU.FTZ.AND P0, PT, R102, -INF , PT ;  /* 0xff8000006600780b */ /* 0x000fe20003f1d000 */
[----:B------:R-:W-:Y:S02]  /*112a0*/  FMUL.FTZ R34, R100, R142 ;  /* 0x0000008e64227220 */ /* 0x000fe40000410000 */
[--C-:B------:R-:W-:Y:S02]  /*112b0*/  FFMA.FTZ R111, R200, c[0x0][0x23c], -R106.reuse ;  /* 0x00008f00c86f7a23 */ /* 0x100fe4000001086a */
[--C-:B---3--:R-:W-:Y:S02]  /*112c0*/  FFMA.FTZ R4, R182, c[0x0][0x23c], -R106.reuse ;  /* 0x00008f00b6047a23 */ /* 0x108fe4000001086a */
[----:B------:R-:W-:Y:S02]  /*112d0*/  FMUL.FTZ R35, R100, R143 ;  /* 0x0000008f64237220 */ /* 0x000fe40000410000 */
[----:B------:R3:W-:Y:S01]  /*112e0*/  MUFU.EX2 R252, R111 ;  /* 0x0000006f00fc7308 */ /* 0x0007e20000000800 */
[--C-:B----4-:R-:W-:Y:S02]  /*112f0*/  FFMA.FTZ R5, R18, c[0x0][0x23c], -R106.reuse ;  /* 0x00008f0012057a23 */ /* 0x110fe4000001086a */
[C---:B------:R-:W-:Y:S02]  /*11300*/  FMUL.FTZ R18, R100.reuse, R126 ;  /* 0x0000007e64127220 */ /* 0x040fe40000410000 */
[--C-:B------:R-:W-:Y:S02]  /*11310*/  FFMA.FTZ R49, R197, c[0x0][0x23c], -R106.reuse ;  /* 0x00008f00c5317a23 */ /* 0x100fe4000001086a */
[C---:B------:R-:W-:Y:S02]  /*11320*/  FMUL.FTZ R50, R100.reuse, R158 ;  /* 0x0000009e64327220 */ /* 0x040fe40000410000 */
[----:B------:R-:W-:Y:S01]  /*11330*/  FMUL.FTZ R51, R100, R159 ;  /* 0x0000009f64337220 */ /* 0x000fe20000410000 */
[----:B------:R4:W-:Y:S01]  /*11340*/  MUFU.EX2 R182, R4 ;  /* 0x0000000400b67308 */ /* 0x0009e20000000800 */
[--C-:B------:R-:W-:Y:S02]  /*11350*/  FFMA.FTZ R65, R198, c[0x0][0x23c], -R106.reuse ;  /* 0x00008f00c6417a23 */ /* 0x100fe4000001086a */
[----:B------:R-:W-:Y:S02]  /*11360*/  FMUL.FTZ R66, R100, R174 ;  /* 0x000000ae64427220 */ /* 0x000fe40000410000 */
[----:B-1----:R-:W-:Y:S02]  /*11370*/  FADD.FTZ R0, -R3, R107 ;  /* 0x0000006b03007221 */ /* 0x002fe40000010100 */
[----:B------:R-:W-:Y:S02]  /*11380*/  FMUL.FTZ R107, R102, c[0x0][0x23c] ;  /* 0x00008f00666b7a20 */ /* 0x000fe40000410000 */
[----:B------:R-:W-:Y:S01]  /*11390*/  FMUL.FTZ R0, R0, c[0x0][0x23c] ;  /* 0x00008f0000007a20 */ /* 0x000fe20000410000 */
[----:B------:R-:W1:Y:S01]  /*113a0*/  MUFU.EX2 R30, R5 ;  /* 0x00000005001e7308 */ /* 0x000e620000000800 */
[C---:B--2---:R-:W-:Y:S01]  /*113b0*/  FMUL.FTZ R12, R2.reuse, R120 ;  /* 0x00000078020c7220 */ /* 0x044fe20000410000 */
[----:B------:R-:W-:Y:S01]  /*113c0*/  FSEL R107, R107, RZ, P0 ;  /* 0x000000ff6b6b7208 */ /* 0x000fe20000000000 */
[C---:B------:R-:W-:Y:S01]  /*113d0*/  FMUL.FTZ R13, R2.reuse, R121 ;  /* 0x00000079020d7220 */ /* 0x040fe20000410000 */
[----:B------:R-:W-:Y:S01]  /*113e0*/  FSETP.NEU.FTZ.AND P0, PT, R3, -INF , PT ;  /* 0xff8000000300780b */ /* 0x000fe20003f1d000 */
[----:B------:R-:W-:Y:S02]  /*113f0*/  FMUL.FTZ R24, R2, R132 ;  /* 0x0000008402187220 */ /* 0x000fe40000410000 */
[--C-:B---3--:R-:W-:Y:S01]  /*11400*/  FFMA.FTZ R111, R201, c[0x0][0x23c], -R107.reuse ;  /* 0x00008f00c96f7a23 */ /* 0x108fe2000001086b */
[----:B------:R-:W-:Y:S01]  /*11410*/  FSEL R110, R110, RZ, P0 ;  /* 0x000000ff6e6e7208 */ /* 0x000fe20000000000 */
[--C-:B------:R-:W-:Y:S01]  /*11420*/  FFMA.FTZ R9, R190, c[0x0][0x23c], -R107.reuse ;  /* 0x00008f00be097a23 */ /* 0x100fe2000001086b */
[----:B------:R-:W2:Y:S01]  /*11430*/  MUFU.EX2 R0, R0 ;  /* 0x0000000000007308 */ /* 0x000ea20000000800 */
[C---:B------:R-:W-:Y:S02]  /*11440*/  FMUL.FTZ R25, R2.reuse, R133 ;  /* 0x0000008502197220 */ /* 0x040fe40000410000 */
[C---:B------:R-:W-:Y:S02]  /*11450*/  FMUL.FTZ R28, R2.reuse, R136 ;  /* 0x00000088021c7220 */ /* 0x040fe40000410000 */
[----:B----4-:R-:W-:Y:S01]  /*11460*/  FFMA.FTZ R4, R187, c[0x0][0x23c], -R106 ;  /* 0x00008f00bb047a23 */ /* 0x010fe2000001086a */
[----:B------:R-:W-:Y:S01]  /*11470*/  MOV R187, R8 ;  /* 0x0000000800bb7202 */ /* 0x000fe20000000f00 */
[C---:B------:R-:W-:Y:S02]  /*11480*/  FMUL.FTZ R40, R2.reuse, R148 ;  /* 0x0000009402287220 */ /* 0x040fe40000410000 */
[C---:B------:R-:W-:Y:S01]  /*11490*/  FMUL.FTZ R45, R2.reuse, R153 ;  /* 0x00000099022d7220 */ /* 0x040fe20000410000 */
[----:B------:R3:W-:Y:S01]  /*114a0*/  MUFU.EX2 R251, R111 ;  /* 0x0000006f00fb7308 */ /* 0x0007e20000000800 */
[C---:B------:R-:W-:Y:S02]  /*114b0*/  FMUL.FTZ R56, R2.reuse, R164 ;  /* 0x000000a402387220 */ /* 0x040fe40000410000 */
[----:B------:R-:W-:Y:S01]  /*114c0*/  FMUL.FTZ R61, R2, R169 ;  /* 0x000000a9023d7220 */ /* 0x000fe20000410000 */
[----:B-1----:R-:W-:Y:S01]  /*114d0*/  MOV R133, R30 ;  /* 0x0000001e00857202 */ /* 0x002fe20000000f00 */
[C---:B------:R-:W-:Y:S02]  /*114e0*/  FMUL.FTZ R67, R100.reuse, R175 ;  /* 0x000000af64437220 */ /* 0x040fe40000410000 */
        /* <DEDUP_REMOVED lines=8> */
[----:B------:R-:W2:Y:S01]  /*11570*/  MUFU.EX2 R29, R9 ;  /* 0x00000009001d7308 */ /* 0x000ea20000000800 */
[C---:B------:R-:W-:Y:S02]  /*11580*/  FMUL.FTZ R15, R0.reuse, R123 ;  /* 0x0000007b000f7220 */ /* 0x040fe40000410000 */
[----:B------:R-:W-:Y:S01]  /*11590*/  FMUL.FTZ R26, R0, R134 ;  /* 0x00000086001a7220 */ /* 0x000fe20000410000 */
[----:B------:R-:W4:Y:S01]  /*115a0*/  LDSM.16.MT88.4 R120, [R222+0xa000] ;  /* 0x00a00000de78783b */ /* 0x000f220000004200 */
[----:B---3--:R-:W-:Y:S02]  /*115b0*/  FFMA.FTZ R111, R202, c[0x0][0x23c], -R107 ;  /* 0x00008f00ca6f7a23 */ /* 0x008fe4000001086b */
[C---:B------:R-:W-:Y:S02]  /*115c0*/  FMUL.FTZ R27, R0.reuse, R135 ;  /* 0x00000087001b7220 */ /* 0x040fe40000410000 */
[C---:B------:R-:W-:Y:S01]  /*115d0*/  FMUL.FTZ R42, R0.reuse, R150 ;  /* 0x00000096002a7220 */ /* 0x040fe20000410000 */
[----:B------:R3:W-:Y:S01]  /*115e0*/  MUFU.EX2 R250, R111 ;  /* 0x0000006f00fa7308 */ /* 0x0007e20000000800 */
[C---:B------:R-:W-:Y:S02]  /*115f0*/  FMUL.FTZ R43, R0.reuse, R151 ;  /* 0x00000097002b7220 */ /* 0x040fe40000410000 */
[----:B------:R-:W-:Y:S02]  /*11600*/  FMUL.FTZ R46, R0, R154 ;  /* 0x0000009a002e7220 */ /* 0x000fe40000410000 */
[--C-:B-1----:R-:W-:Y:S02]  /*11610*/  FFMA.FTZ R4, R180, c[0x0][0x23c], -R105.reuse ;  /* 0x00008f00b4047a23 */ /* 0x102fe40000010869 */
[C---:B------:R-:W-:Y:S02]  /*11620*/  FMUL.FTZ R47, R0.reuse, R155 ;  /* 0x0000009b002f7220 */ /* 0x040fe40000410000 */
[C---:B------:R-:W-:Y:S01]  /*11630*/  FMUL.FTZ R58, R0.reuse, R166 ;  /* 0x000000a6003a7220 */ /* 0x040fe20000410000 */
[----:B------:R1:W-:Y:S01]  /*11640*/  MUFU.EX2 R7, R4 ;  /* 0x0000000400077308 */ /* 0x0003e20000000800 */
[C---:B------:R-:W-:Y:S02]  /*11650*/  FMUL.FTZ R59, R0.reuse, R167 ;  /* 0x000000a7003b7220 */ /* 0x040fe40000410000 */
[----:B------:R-:W-:Y:S01]  /*11660*/  FMUL.FTZ R62, R0, R170 ;  /* 0x000000aa003e7220 */ /* 0x000fe20000410000 */
[----:B--2---:R-:W-:Y:S01]  /*11670*/  MOV R135, R29 ;  /* 0x0000001d00877202 */ /* 0x004fe20000000f00 */
[----:B------:R-:W-:Y:S02]  /*11680*/  FMUL.FTZ R9, R2, R113 ;  /* 0x0000007102097220 */ /* 0x000fe40000410000 */
[C---:B------:R-:W-:Y:S02]  /*11690*/  FMUL.FTZ R63, R0.reuse, R171 ;  /* 0x000000ab003f7220 */ /* 0x040fe40000410000 */
[C---:B------:R-:W-:Y:S01]  /*116a0*/  FMUL.FTZ R74, R0.reuse, R74 ;  /* 0x0000004a004a7220 */ /* 0x040fe20000410000 */
[----:B------:R2:W-:Y:S01]  /*116b0*/  MUFU.EX2 R134, R57 ;  /* 0x0000003900867308 */ /* 0x0005e20000000800 */
[----:B------:R-:W-:Y:S02]  /*116c0*/  FMUL.FTZ R75, R0, R75 ;  /* 0x0000004b004b7220 */ /* 0x000fe40000410000 */
[C---:B------:R-:W-:Y:S02]  /*116d0*/  FMUL.FTZ R76, R2.reuse, R76 ;  /* 0x0000004c024c7220 */ /* 0x040fe40000410000 */
[--C-:B---3--:R-:W-:Y:S02]  /*116e0*/  FFMA.FTZ R111, R203, c[0x0][0x23c], -R110.reuse ;  /* 0x00008f00cb6f7a23 */ /* 0x108fe4000001086e */
[----:B------:R-:W-:Y:S02]  /*116f0*/  FMUL.FTZ R77, R2, R77 ;  /* 0x0000004d024d7220 */ /* 0x000fe40000410000 */
[C---:B------:R-:W-:Y:S01]  /*11700*/  FMUL.FTZ R78, R0.reuse, R78 ;  /* 0x0000004e004e7220 */ /* 0x040fe20000410000 */
[----:B------:R3:W-:Y:S01]  /*11710*/  MUFU.EX2 R249, R111 ;  /* 0x0000006f00f97308 */ /* 0x0007e20000000800 */
[----:B------:R-:W-:Y:S02]  /*11720*/  FMUL.FTZ R79, R0, R79 ;  /* 0x0000004f004f7220 */ /* 0x000fe40000410000 */
[----:B------:R-:W-:Y:S02]  /*11730*/  FMUL.FTZ R80, R101, R80 ;  /* 0x0000005065507220 */ /* 0x000fe40000410000 */
[----:B-1----:R-:W-:Y:S02]  /*11740*/  FFMA.FTZ R4, R17, c[0x0][0x23c], -R105 ;  /* 0x00008f0011047a23 */ /* 0x002fe40000010869 */
[C---:B------:R-:W-:Y:S02]  /*11750*/  FMUL.FTZ R17, R101.reuse, R125 ;  /* 0x0000007d65117220 */ /* 0x040fe40000410000 */
[C---:B------:R-:W-:Y:S01]  /*11760*/  FMUL.FTZ R81, R101.reuse, R81 ;  /* 0x0000005165517220 */ /* 0x040fe20000410000 */
[----:B------:R-:W1:Y:S01]  /*11770*/  MUFU.EX2 R31, R4 ;  /* 0x00000004001f7308 */ /* 0x000e620000000800 */
[C---:B------:R-:W-:Y:S02]  /*11780*/  FMUL.FTZ R82, R100.reuse, R82 ;  /* 0x0000005264527220 */ /* 0x040fe40000410000 */
[----:B------:R-:W-:Y:S02]  /*11790*/  FMUL.FTZ R83, R100, R83 ;  /* 0x0000005364537220 */ /* 0x000fe40000410000 */
[----:B--2---:R-:W-:Y:S02]  /*117a0*/  FMUL.FTZ R57, R2, R165 ;  /* 0x000000a502397220 */ /* 0x004fe40000410000 */
[C---:B------:R-:W-:Y:S02]  /*117b0*/  FMUL.FTZ R84, R101.reuse, R84 ;  /* 0x0000005465547220 */ /* 0x040fe40000410000 */
[C---:B------:R-:W-:Y:S01]  /*117c0*/  FMUL.FTZ R85, R101.reuse, R85 ;  /* 0x0000005565557220 */ /* 0x040fe20000410000 */
[----:B------:R2:W-:Y:S01]  /*117d0*/  MUFU.EX2 R180, R60 ;  /* 0x0000003c00b47308 */ /* 0x0005e20000000800 */
[C---:B------:R-:W-:Y:S02]  /*117e0*/  FMUL.FTZ R86, R100.reuse, R86 ;  /* 0x0000005664567220 */ /* 0x040fe40000410000 */
[----:B------:R-:W-:Y:S02]  /*117f0*/  FMUL.FTZ R87, R100, R87 ;  /* 0x0000005764577220 */ /* 0x000fe40000410000 */
[----:B---3--:R-:W-:Y:S02]  /*11800*/  FFMA.FTZ R111, R206, c[0x0][0x23c], -R110 ;  /* 0x00008f00ce6f7a23 */ /* 0x008fe4000001086e */
[C---:B------:R-:W-:Y:S02]  /*11810*/  FMUL.FTZ R88, R2.reuse, R88 ;  /* 0x0000005802587220 */ /* 0x040fe40000410000 */
[----:B------:R-:W-:Y:S01]  /*11820*/  FMUL.FTZ R89, R2, R89 ;  /* 0x0000005902597220 */ /* 0x000fe20000410000 */
[----:B------:R3:W-:Y:S01]  /*11830*/  MUFU.EX2 R248, R111 ;  /* 0x0000006f00f87308 */ /* 0x0007e20000000800 */
[C---:B------:R-:W-:Y:S02]  /*11840*/  FMUL.FTZ R90, R0.reuse, R90 ;  /* 0x0000005a005a7220 */ /* 0x040fe40000410000 */
[----:B------:R-:W-:Y:S01]  /*11850*/  FMUL.FTZ R91, R0, R91 ;  /* 0x0000005b005b7220 */ /* 0x000fe20000410000 */
[----:B-1----:R-:W-:Y:S01]  /*11860*/  MOV R132, R31 ;  /* 0x0000001f00847202 */ /* 0x002fe20000000f00 */
[----:B------:R-:W-:Y:S02]  /*11870*/  FFMA.FTZ R4, R16, c[0x0][0x23c], -R106 ;  /* 0x00008f0010047a23 */ /* 0x000fe4000001086a */
[C---:B------:R-:W-:Y:S02]  /*11880*/  FMUL.FTZ R16, R101.reuse, R124 ;  /* 0x0000007c65107220 */ /* 0x040fe40000410000 */
[----:B------:R-:W1:Y:S01]  /*11890*/  LDSM.16.MT88.4 R124, [R220+0xb000] ;  /* 0x00b00000dc7c783b */ /* 0x000e620000004200 */
[----:B------:R5:W4:Y:S01]  /*118a0*/  MUFU.EX2 R6, R4 ;  /* 0x0000000400067308 */ /* 0x000b220000000800 */
[C---:B------:R-:W-:Y:S02]  /*118b0*/  FMUL.FTZ R92, R2.reuse, R92 ;  /* 0x0000005c025c7220 */ /* 0x040fe40000410000 */
[C---:B------:R-:W-:Y:S02]  /*118c0*/  FMUL.FTZ R93, R2.reuse, R93 ;  /* 0x0000005d025d7220 */ /* 0x040fe40000410000 */
[----:B--2---:R-:W-:Y:S02]  /*118d0*/  FMUL.FTZ R60, R2, R168 ;  /* 0x000000a8023c7220 */ /* 0x004fe40000410000 */
[C---:B------:R-:W-:Y:S02]  /*118e0*/  FMUL.FTZ R94, R0.reuse, R94 ;  /* 0x0000005e005e7220 */ /* 0x040fe40000410000 */
[----:B------:R-:W-:Y:S01]  /*118f0*/  FMUL.FTZ R95, R0, R95 ;  /* 0x0000005f005f7220 */ /* 0x000fe20000410000 */
[----:B------:R2:W-:Y:S01]  /*11900*/  MUFU.EX2 R141, R65 ;  /* 0x00000041008d7308 */ /* 0x0005e20000000800 */
[C---:B------:R-:W-:Y:S02]  /*11910*/  FMUL.FTZ R96, R101.reuse, R96 ;  /* 0x0000006065607220 */ /* 0x040fe40000410000 */
[C---:B------:R-:W-:Y:S02]  /*11920*/  FMUL.FTZ R97, R101.reuse, R97 ;  /* 0x0000006165617220 */ /* 0x040fe40000410000 */
[--C-:B---3--:R-:W-:Y:S02]  /*11930*/  FFMA.FTZ R111, R204, c[0x0][0x23c], -R107.reuse ;  /* 0x00008f00cc6f7a23 */ /* 0x108fe4000001086b */
[C---:B------:R-:W-:Y:S02]  /*11940*/  FMUL.FTZ R98, R100.reuse, R98 ;  /* 0x0000006264627220 */ /* 0x040fe40000410000 */
[----:B------:R-:W-:Y:S01]  /*11950*/  FMUL.FTZ R99, R100, R99 ;  /* 0x0000006364637220 */ /* 0x000fe20000410000 */
[----:B------:R3:W-:Y:S01]  /*11960*/  MUFU.EX2 R247, R111 ;  /* 0x0000006f00f77308 */ /* 0x0007e20000000800 */
[--C-:B------:R-:W-:Y:S02]  /*11970*/  FFMA.FTZ R108, R108, c[0x0][0x23c], -R110.reuse ;  /* 0x00008f006c6c7a23 */ /* 0x100fe4000001086e */
[--C-:B-----5:R-:W-:Y:S01]  /*11980*/  FFMA.FTZ R4, R184, c[0x0][0x23c], -R107.reuse ;  /* 0x00008f00b8047a23 */ /* 0x120fe2000001086b */
[----:B----4-:R-:W-:Y:S01]  /*11990*/  MOV R190, R6 ;  /* 0x0000000600be7202 */ /* 0x010fe20000000f00 */
[----:B------:R-:W-:Y:S05]  /*119a0*/  FMUL.FTZ R6, R100, R118 ;  /* 0x0000007664067220 */ /* 0x000fea0000410000 */
[----:B------:R4:W-:Y:S01]  /*119b0*/  MUFU.EX2 R184, R4 ;  /* 0x0000000400b87308 */ /* 0x0009e20000000800 */
[----:B--2---:R-:W-:Y:S02]  /*119c0*/  FMUL.FTZ R65, R101, R173 ;  /* 0x000000ad65417220 */ /* 0x004fe40000410000 */
[----:B------:R-:W-:Y:S01]  /*119d0*/  LDSM.16.MT88.4 R172, [R222+0xac00] ;  /* 0x00ac0000deac783b */ /* 0x000fe20000004200 */
[--C-:B---3--:R-:W-:Y:S06]  /*119e0*/  FFMA.FTZ R111, R205, c[0x0][0x23c], -R107.reuse ;  /* 0x00008f00cd6f7a23 */ /* 0x108fec000001086b */
[----:B------:R2:W-:Y:S01]  /*119f0*/  MUFU.EX2 R246, R111 ;  /* 0x0000006f00f67308 */ /* 0x0005e20000000800 */
[----:B----4-:R-:W-:Y:S01]  /*11a00*/  FFMA.FTZ R4, R191, c[0x0][0x23c], -R107 ;  /* 0x00008f00bf047a23 */ /* 0x010fe2000001086b */
[----:B------:R-:W-:Y:S01]  /*11a10*/  MOV R191, R8 ;  /* 0x0000000800bf7202 */ /* 0x000fe20000000f00 */
[----:B------:R-:W-:Y:S07]  /*11a20*/  FMUL.FTZ R8, R2, R112 ;  /* 0x0000007002087220 */ /* 0x000fee0000410000 */
[----:B------:R3:W4:Y:S01]  /*11a30*/  MUFU.EX2 R5, R4 ;  /* 0x0000000400057308 */ /* 0x0007220000000800 */
[--C-:B--2---:R-:W-:Y:S09]  /*11a40*/  FFMA.FTZ R111, R207, c[0x0][0x23c], -R110.reuse ;  /* 0x00008f00cf6f7a23 */ /* 0x104ff2000001086e */
[----:B------:R2:W-:Y:S01]  /*11a50*/  MUFU.EX2 R245, R111 ;  /* 0x0000006f00f57308 */ /* 0x0005e20000000800 */
[--C-:B---3--:R-:W-:Y:S01]  /*11a60*/  FFMA.FTZ R4, R183, c[0x0][0x23c], -R110.reuse ;  /* 0x00008f00b7047a23 */ /* 0x108fe2000001086e */
[----:B----4-:R-:W-:Y:S08]  /*11a70*/  MOV R183, R5 ;  /* 0x0000000500b77202 */ /* 0x010ff00000000f00 */
[----:B------:R3:W-:Y:S01]  /*11a80*/  MUFU.EX2 R186, R4 ;  /* 0x0000000400ba7308 */ /* 0x0007e20000000800 */
[----:B------:R-:W-:Y:S01]  /*11a90*/  F2FP.PACK_AB R112, R183, R184 ;  /* 0x000000b8b770723e */ /* 0x000fe200000000ff */
[--C-:B--2---:R-:W-:Y:S08]  /*11aa0*/  FFMA.FTZ R111, R208, c[0x0][0x23c], -R110.reuse ;  /* 0x00008f00d06f7a23 */ /* 0x104ff0000001086e */
        /* <DEDUP_REMOVED lines=8> */
[----:B------:R-:W-:Y:S06]  /*11b30*/  F2FP.PACK_AB R119, R30, R190 ;  /* 0x000000be1e77723e */ /* 0x000fec00000000ff */
[----:B------:R3:W5:Y:S01]  /*11b40*/  MUFU.EX2 R5, R4 ;  /* 0x0000000400057308 */ /* 0x0007620000000800 */
[----:B------:R-:W-:Y:S01]  /*11b50*/  F2FP.PACK_AB R118, R31, R185 ;  /* 0x000000b91f76723e */ /* 0x000fe200000000ff */
[----:B------:R-:W-:Y:S01]  /*11b60*/  FMUL.FTZ R30, R0, R138 ;  /* 0x0000008a001e7220 */ /* 0x000fe20000410000 */
[----:B----4-:R-:W-:Y:S01]  /*11b70*/  F2FP.PACK_AB R113, R192, R186 ;  /* 0x000000bac071723e */ /* 0x010fe200000000ff */
[----:B------:R-:W-:Y:S06]  /*11b80*/  FMUL.FTZ R31, R0, R139 ;  /* 0x0000008b001f7220 */ /* 0x000fec0000410000 */
[----:B------:R4:W-:Y:S01]  /*11b90*/  MUFU.EX2 R139, R44 ;  /* 0x0000002c008b7308 */ /* 0x0009e20000000800 */
[--C-:B--2---:R-:W-:Y:S09]  /*11ba0*/  FFMA.FTZ R111, R214, c[0x0][0x23c], -R105.reuse ;  /* 0x00008f00d66f7a23 */ /* 0x104ff20000010869 */
[----:B------:R2:W-:Y:S01]  /*11bb0*/  MUFU.EX2 R242, R111 ;  /* 0x0000006f00f27308 */ /* 0x0005e20000000800 */
[----:B---3--:R-:W-:Y:S01]  /*11bc0*/  FFMA.FTZ R4, R189, c[0x0][0x23c], -R110 ;  /* 0x00008f00bd047a23 */ /* 0x008fe2000001086e */
[----:B-----5:R-:W-:Y:S04]  /*11bd0*/  MOV R189, R5 ;  /* 0x0000000500bd7202 */ /* 0x020fe80000000f00 */
[----:B------:R-:W-:Y:S04]  /*11be0*/  F2FP.PACK_AB R114, R29, R189 ;  /* 0x000000bd1d72723e */ /* 0x000fe800000000ff */
[----:B------:R3:W5:Y:S01]  /*11bf0*/  MUFU.EX2 R5, R4 ;  /* 0x0000000400057308 */ /* 0x0007620000000800 */
[C---:B------:R-:W-:Y:S02]  /*11c00*/  FMUL.FTZ R29, R2.reuse, R137 ;  /* 0x00000089021d7220 */ /* 0x040fe40000410000 */
[----:B----4-:R-:W-:Y:S07]  /*11c10*/  FMUL.FTZ R44, R2, R152 ;  /* 0x00000098022c7220 */ /* 0x010fee0000410000 */
[----:B------:R4:W-:Y:S01]  /*11c20*/  MUFU.EX2 R137, R41 ;  /* 0x0000002900897308 */ /* 0x0009e20000000800 */
[----:B--2---:R-:W-:Y:S01]  /*11c30*/  FFMA.FTZ R111, R215, c[0x0][0x23c], -R106 ;  /* 0x00008f00d76f7a23 */ /* 0x004fe2000001086a */
[----:B------:R-:W-:Y:S08]  /*11c40*/  MOV R215, R180 ;  /* 0x000000b400d77202 */ /* 0x000ff00000000f00 */
[----:B------:R2:W-:Y:S01]  /*11c50*/  MUFU.EX2 R214, R111 ;  /* 0x0000006f00d67308 */ /* 0x0005e20000000800 */
[----:B---3--:R-:W-:Y:S01]  /*11c60*/  FFMA.FTZ R4, R188, c[0x0][0x23c], -R110 ;  /* 0x00008f00bc047a23 */ /* 0x008fe2000001086e */
[----:B-----5:R-:W-:Y:S01]  /*11c70*/  MOV R188, R5 ;  /* 0x0000000500bc7202 */ /* 0x020fe20000000f00 */
[----:B------:R-:W-:Y:S01]  /*11c80*/  FMUL.FTZ R5, R101, R117 ;  /* 0x0000007565057220 */ /* 0x000fe20000410000 */
[----:B------:R-:W-:Y:S06]  /*11c90*/  F2FP.PACK_AB R117, R191, R182 ;  /* 0x000000b6bf75723e */ /* 0x000fec00000000ff */
[----:B------:R3:W5:Y:S01]  /*11ca0*/  MUFU.EX2 R32, R4 ;  /* 0x0000000400207308 */ /* 0x0007620000000800 */
[----:B----4-:R-:W-:Y:S09]  /*11cb0*/  FMUL.FTZ R41, R2, R149 ;  /* 0x0000009502297220 */ /* 0x010ff20000410000 */
[----:B------:R4:W1:Y:S01]  /*11cc0*/  MUFU.EX2 R138, R49 ;  /* 0x00000031008a7308 */ /* 0x0008620000000800 */
[--C-:B--2---:R-:W-:Y:S01]  /*11cd0*/  FFMA.FTZ R111, R216, c[0x0][0x23c], -R106.reuse ;  /* 0x00008f00d86f7a23 */ /* 0x104fe2000001086a */
[----:B------:R-:W-:Y:S08]  /*11ce0*/  MOV R216, R141 ;  /* 0x0000008d00d87202 */ /* 0x000ff00000000f00 */
[----:B------:R2:W-:Y:S01]  /*11cf0*/  MUFU.EX2 R213, R111 ;  /* 0x0000006f00d57308 */ /* 0x0005e20000000800 */
[----:B---3--:R-:W-:Y:S01]  /*11d00*/  FMUL.FTZ R4, R101, R116 ;  /* 0x0000007465047220 */ /* 0x008fe20000410000 */
[----:B------:R-:W-:Y:S02]  /*11d10*/  F2FP.PACK_AB R116, R187, R181 ;  /* 0x000000b5bb74723e */ /* 0x000fe400000000ff */
[----:B-----5:R-:W-:Y:S02]  /*11d20*/  F2FP.PACK_AB R115, R32, R188 ;  /* 0x000000bc2073723e */ /* 0x020fe400000000ff */
[----:B------:R-:W-:Y:S01]  /*11d30*/  MOV R136, R32 ;  /* 0x0000002000887202 */ /* 0x000fe20000000f00 */
[C---:B------:R-:W-:Y:S02]  /*11d40*/  FMUL.FTZ R32, R101.reuse, R140 ;  /* 0x0000008c65207220 */ /* 0x040fe40000410000 */
[-C--:B------:R-:W-:Y:S05]  /*11d50*/  HMMA.16816.F32 R4, R116, R20.reuse, R4 ;  /* 0x000000147404723c */ /* 0x080fea0000001804 */
[----:B----4-:R-:W-:Y:S02]  /*11d60*/  FMUL.FTZ R49, R101, R157 ;  /* 0x0000009d65317220 */ /* 0x010fe40000410000 */
[----:B------:R-:W-:Y:S01]  /*11d70*/  LDSM.16.MT88.4 R156, [R220+0xac00] ;  /* 0x00ac0000dc9c783b */ /* 0x000fe20000004200 */
[C---:B------:R-:W-:Y:S04]  /*11d80*/  HMMA.16816.F32 R8, R112.reuse, R20, R8 ;  /* 0x000000147008723c */ /* 0x040fe80000001808 */
[----:B--2---:R-:W-:Y:S01]  /*11d90*/  FFMA.FTZ R111, R209, c[0x0][0x23c], -R105 ;  /* 0x00008f00d16f7a23 */ /* 0x004fe20000010869 */
[----:B------:R-:W-:Y:S02]  /*11da0*/  MOV R209, R134 ;  /* 0x0000008600d17202 */ /* 0x000fe40000000f00 */
[C---:B------:R-:W-:Y:S01]  /*11db0*/  FMUL.FTZ R20, R101.reuse, R128 ;  /* 0x0000008065147220 */ /* 0x040fe20000410000 */
[-C--:B------:R-:W-:Y:S01]  /*11dc0*/  HMMA.16816.F32 R12, R112, R22.reuse, R12 ;  /* 0x00000016700c723c */ /* 0x080fe2000000180c */
[----:B------:R2:W-:Y:S03]  /*11dd0*/  MUFU.EX2 R208, R111 ;  /* 0x0000006f00d07308 */ /* 0x0005e60000000800 */
[----:B------:R-:W-:Y:S04]  /*11de0*/  FMUL.FTZ R21, R101, R129 ;  /* 0x0000008165157220 */ /* 0x000fe80000410000 */
[C---:B------:R-:W-:Y:S07]  /*11df0*/  HMMA.16816.F32 R16, R116.reuse, R22, R16 ;  /* 0x000000167410723c */ /* 0x040fee0000001810 */
[C---:B------:R-:W-:Y:S02]  /*11e00*/  FMUL.FTZ R22, R100.reuse, R130 ;  /* 0x0000008264167220 */ /* 0x040fe40000410000 */
[C---:B------:R-:W-:Y:S02]  /*11e10*/  FMUL.FTZ R23, R100.reuse, R131 ;  /* 0x0000008364177220 */ /* 0x040fe40000410000 */
[----:B------:R-:W-:Y:S05]  /*11e20*/  LDSM.16.MT88.4 R128, [R222+0x9400] ;  /* 0x00940000de80783b */ /* 0x000fea0000004200 */
[-C--:B------:R-:W-:Y:S03]  /*11e30*/  HMMA.16816.F32 R20, R116, R36.reuse, R20 ;  /* 0x000000247414723c */ /* 0x080fe60000001814 */
[--C-:B--2---:R-:W-:Y:S01]  /*11e40*/  FFMA.FTZ R111, R211, c[0x0][0x23c], -R106.reuse ;  /* 0x00008f00d36f7a23 */ /* 0x104fe2000001086a */
[----:B------:R-:W-:Y:S03]  /*11e50*/  MOV R211, R139 ;  /* 0x0000008b00d37202 */ /* 0x000fe60000000f00 */
[----:B------:R2:W-:Y:S01]  /*11e60*/  MUFU.EX2 R206, R111 ;  /* 0x0000006f00ce7308 */ /* 0x0005e20000000800 */
[C---:B------:R-:W-:Y:S07]  /*11e70*/  HMMA.16816.F32 R24, R112.reuse, R36, R24 ;  /* 0x000000247018723c */ /* 0x040fee0000001818 */
[C---:B------:R-:W-:Y:S01]  /*11e80*/  FMUL.FTZ R36, R101.reuse, R144 ;  /* 0x0000009065247220 */ /* 0x040fe20000410000 */
[-C--:B------:R-:W-:Y:S04]  /*11e90*/  HMMA.16816.F32 R28, R112, R38.reuse, R28 ;  /* 0x00000026701c723c */ /* 0x080fe8000000181c */
[----:B------:R-:W-:Y:S04]  /*11ea0*/  FMUL.FTZ R37, R101, R145 ;  /* 0x0000009165257220 */ /* 0x000fe80000410000 */
[C---:B------:R-:W-:Y:S07]  /*11eb0*/  HMMA.16816.F32 R32, R116.reuse, R38, R32 ;  /* 0x000000267420723c */ /* 0x040fee0000001820 */
[C---:B------:R-:W-:Y:S02]  /*11ec0*/  FMUL.FTZ R38, R100.reuse, R146 ;  /* 0x0000009264267220 */ /* 0x040fe40000410000 */
[----:B------:R-:W-:Y:S03]  /*11ed0*/  FMUL.FTZ R39, R100, R147 ;  /* 0x0000009364277220 */ /* 0x000fe60000410000 */
[--C-:B--2---:R-:W-:Y:S01]  /*11ee0*/  FFMA.FTZ R111, R212, c[0x0][0x23c], -R106.reuse ;  /* 0x00008f00d46f7a23 */ /* 0x104fe2000001086a */
[----:B-1----:R-:W-:Y:S03]  /*11ef0*/  MOV R212, R138 ;  /* 0x0000008a00d47202 */ /* 0x002fe60000000f00 */
[-C--:B------:R-:W-:Y:S01]  /*11f00*/  HMMA.16816.F32 R36, R116, R52.reuse, R36 ;  /* 0x000000347424723c */ /* 0x080fe20000001824 */
[----:B------:R1:W-:Y:S07]  /*11f10*/  MUFU.EX2 R205, R111 ;  /* 0x0000006f00cd7308 */ /* 0x0003ee0000000800 */
[C---:B------:R-:W-:Y:S07]  /*11f20*/  HMMA.16816.F32 R40, R112.reuse, R52, R40 ;  /* 0x000000347028723c */ /* 0x040fee0000001828 */
[----:B------:R-:W-:Y:S01]  /*11f30*/  FFMA.FTZ R52, R199, c[0x0][0x23c], -R106 ;  /* 0x00008f00c7347a23 */ /* 0x000fe2000001086a */
[-C--:B------:R-:W-:Y:S03]  /*11f40*/  HMMA.16816.F32 R44, R112, R54.reuse, R44 ;  /* 0x00000036702c723c */ /* 0x080fe6000000182c */
[----:B------:R2:W3:Y:S01]  /*11f50*/  MUFU.EX2 R140, R52 ;  /* 0x00000034008c7308 */ /* 0x0004e20000000800 */
[----:B------:R-:W-:Y:S04]  /*11f60*/  FMUL.FTZ R53, R101, R161 ;  /* 0x000000a165357220 */ /* 0x000fe80000410000 */
[C---:B------:R-:W-:Y:S04]  /*11f70*/  HMMA.16816.F32 R48, R116.reuse, R54, R48 ;  /* 0x000000367430723c */ /* 0x040fe80000001830 */
[--C-:B-1----:R-:W-:Y:S01]  /*11f80*/  FFMA.FTZ R111, R217, c[0x0][0x23c], -R107.reuse ;  /* 0x00008f00d96f7a23 */ /* 0x102fe2000001086b */
[----:B------:R-:W-:Y:S02]  /*11f90*/  MOV R217, R137 ;  /* 0x0000008900d97202 */ /* 0x000fe40000000f00 */
[C---:B------:R-:W-:Y:S01]  /*11fa0*/  FMUL.FTZ R54, R100.reuse, R162 ;  /* 0x000000a264367220 */ /* 0x040fe20000410000 */
[----:B------:R1:W-:Y:S01]  /*11fb0*/  MUFU.EX2 R204, R111 ;  /* 0x0000006f00cc7308 */ /* 0x0003e20000000800 */
[----:B------:R-:W-:Y:S03]  /*11fc0*/  FMUL.FTZ R55, R100, R163 ;  /* 0x000000a364377220 */ /* 0x000fe60000410000 */
[----:B--2---:R-:W-:Y:S07]  /*11fd0*/  FMUL.FTZ R52, R101, R160 ;  /* 0x000000a065347220 */ /* 0x004fee0000410000 */
[-C--:B------:R-:W-:Y:S03]  /*11fe0*/  HMMA.16816.F32 R52, R116, R120.reuse, R52 ;  /* 0x000000787434723c */ /* 0x080fe60000001834 */
[--C-:B-1----:R-:W-:Y:S01]  /*11ff0*/  FFMA.FTZ R111, R219, c[0x0][0x23c], -R110.reuse ;  /* 0x00008f00db6f7a23 */ /* 0x102fe2000001086e */
[----:B------:R-:W-:Y:S04]  /*12000*/  MOV R219, R135 ;  /* 0x0000008700db7202 */ /* 0x000fe80000000f00 */
[C---:B------:R-:W-:Y:S01]  /*12010*/  HMMA.16816.F32 R56, R112.reuse, R120, R56 ;  /* 0x000000787038723c */ /* 0x040fe20000001838 */
[----:B------:R1:W-:Y:S07]  /*12020*/  MUFU.EX2 R201, R111 ;  /* 0x0000006f00c97308 */ /* 0x0003ee0000000800 */
[-C--:B------:R-:W-:Y:S08]  /*12030*/  HMMA.16816.F32 R60, R112, R122.reuse, R60 ;  /* 0x0000007a703c723c */ /* 0x080ff0000000183c */
[C---:B------:R-:W-:Y:S01]  /*12040*/  HMMA.16816.F32 R64, R116.reuse, R122, R64 ;  /* 0x0000007a7440723c */ /* 0x040fe20000001840 */
[----:B------:R-:W2:Y:S07]  /*12050*/  LDSM.16.MT88.4 R120, [R222+0xb000] ;  /* 0x00b00000de78783b */ /* 0x000eae0000004200 */
[-C--:B------:R-:W-:Y:S04]  /*12060*/  HMMA.16816.F32 R68, R116, R124.reuse, R68 ;  /* 0x0000007c7444723c */ /* 0x080fe80000001844 */
[--C-:B-1----:R-:W-:Y:S04]  /*12070*/  FFMA.FTZ R111, R227, c[0x0][0x23c], -R110.reuse ;  /* 0x00008f00e36f7a23 */ /* 0x102fe8000001086e */
[C---:B------:R-:W-:Y:S01]  /*12080*/  HMMA.16816.F32 R72, R112.reuse, R124, R72 ;  /* 0x0000007c7048723c */ /* 0x040fe20000001848 */
[----:B------:R1:W-:Y:S07]  /*12090*/  MUFU.EX2 R202, R111 ;  /* 0x0000006f00ca7308 */ /* 0x0003ee0000000800 */
[-C--:B------:R-:W-:Y:S08]  /*120a0*/  HMMA.16816.F32 R76, R112, R126.reuse, R76 ;  /* 0x0000007e704c723c */ /* 0x080ff0000000184c */
[C---:B------:R-:W-:Y:S01]  /*120b0*/  HMMA.16816.F32 R80, R116.reuse, R126, R80 ;  /* 0x0000007e7450723c */ /* 0x040fe20000001850 */
[----:B------:R-:W4:Y:S07]  /*120c0*/  LDSM.16.MT88.4 R124, [R220+0x9400] ;  /* 0x00940000dc7c783b */ /* 0x000f2e0000004200 */
[-C--:B--2---:R-:W-:Y:S04]  /*120d0*/  HMMA.16816.F32 R84, R116, R120.reuse, R84 ;  /* 0x000000787454723c */ /* 0x084fe80000001854 */
[--C-:B-1----:R-:W-:Y:S04]  /*120e0*/  FFMA.FTZ R111, R228, c[0x0][0x23c], -R107.reuse ;  /* 0x00008f00e46f7a23 */ /* 0x102fe8000001086b */
[----:B------:R1:W-:Y:S01]  /*120f0*/  MUFU.EX2 R199, R111 ;  /* 0x0000006f00c77308 */ /* 0x0003e20000000800 */
[C---:B------:R-:W-:Y:S08]  /*12100*/  HMMA.16816.F32 R88, R112.reuse, R120, R88 ;  /* 0x000000787058723c */ /* 0x040ff00000001858 */
[-C--:B------:R-:W-:Y:S07]  /*12110*/  HMMA.16816.F32 R92, R112, R122.reuse, R92 ;  /* 0x0000007a705c723c */ /* 0x080fee000000185c */
[----:B---3--:R-:W-:Y:S01]  /*12120*/  F2FP.PACK_AB R113, R140, R138 ;  /* 0x0000008a8c71723e */ /* 0x008fe200000000ff */
        /* <DEDUP_REMOVED lines=9> */
[-C--:B----4-:R-:W-:Y:S05]  /*121c0*/  HMMA.16816.F32 R4, R112, R124.reuse, R4 ;  /* 0x0000007c7004723c */ /* 0x090fea0000001804 */
[----:B------:R-:W-:Y:S02]  /*121d0*/  F2FP.PACK_AB R118, R246, R247 ;  /* 0x000000f7f676723e */ /* 0x000fe400000000ff */
[----:B------:R-:W-:Y:S02]  /*121e0*/  F2FP.PACK_AB R119, R244, R245 ;  /* 0x000000f5f477723e */ /* 0x000fe400000000ff */
[----:B------:R-:W-:Y:S03]  /*121f0*/  MOV R134, R133 ;  /* 0x0000008500867202 */ /* 0x000fe60000000f00 */
[----:B------:R-:W-:Y:S01]  /*12200*/  MOV R133, R132 ;  /* 0x0000008400857202 */ /* 0x000fe20000000f00 */
[--C-:B------:R-:W-:Y:S01]  /*12210*/  FFMA.FTZ R132, R210, c[0x0][0x23c], -R105.reuse ;  /* 0x00008f00d2847a23 */ /* 0x100fe20000010869 */
[C---:B------:R-:W-:Y:S03]  /*12220*/  HMMA.16816.F32 R8, R116.reuse, R124, R8 ;  /* 0x0000007c7408723c */ /* 0x040fe60000001808 */
[----:B------:R-:W-:Y:S01]  /*12230*/  MUFU.EX2 R207, R132 ;  /* 0x0000008400cf7308 */ /* 0x000fe20000000800 */
[----:B------:R-:W-:Y:S02]  /*12240*/  MOV R210, R140 ;  /* 0x0000008c00d27202 */ /* 0x000fe40000000f00 */
[----:B------:R-:W-:Y:S01]  /*12250*/  LDSM.16.MT88.4 R140, [R222+0x9c00] ;  /* 0x009c0000de8c783b */ /* 0x000fe20000004200 */
[----:B------:R-:W-:Y:S01]  /*12260*/  MOV R227, R134 ;  /* 0x0000008600e37202 */ /* 0x000fe20000000f00 */
[-C--:B------:R-:W-:Y:S04]  /*12270*/  HMMA.16816.F32 R12, R116, R126.reuse, R12 ;  /* 0x0000007e740c723c */ /* 0x080fe8000000180c */
[--C-:B-1----:R-:W-:Y:S01]  /*12280*/  FFMA.FTZ R111, R230, c[0x0][0x23c], -R110.reuse ;  /* 0x00008f00e66f7a23 */ /* 0x102fe2000001086e */
[----:B------:R-:W-:Y:S02]  /*12290*/  MOV R134, R181 ;  /* 0x000000b500867202 */ /* 0x000fe40000000f00 */
[----:B------:R-:W-:Y:S01]  /*122a0*/  MOV R228, R133 ;  /* 0x0000008500e47202 */ /* 0x000fe20000000f00 */
[C---:B------:R-:W-:Y:S01]  /*122b0*/  HMMA.16816.F32 R16, R112.reuse, R126, R16 ;  /* 0x0000007e7010723c */ /* 0x040fe20000001810 */
[----:B------:R1:W-:Y:S01]  /*122c0*/  MUFU.EX2 R198, R111 ;  /* 0x0000006f00c67308 */ /* 0x0003e20000000800 */
[----:B------:R-:W3:Y:S02]  /*122d0*/  LDSM.16.MT88.4 R124, [R222+0xa400] ;  /* 0x00a40000de7c783b */ /* 0x000ee40000004200 */
[----:B------:R-:W-:Y:S02]  /*122e0*/  MOV R133, R182 ;  /* 0x000000b600857202 */ /* 0x000fe40000000f00 */
[----:B------:R-:W-:Y:S02]  /*122f0*/  MOV R229, R188 ;  /* 0x000000bc00e57202 */ /* 0x000fe40000000f00 */
[-C--:B------:R-:W-:Y:S04]  /*12300*/  HMMA.16816.F32 R20, R112, R128.reuse, R20 ;  /* 0x000000807014723c */ /* 0x080fe80000001814 */
[----:B------:R-:W-:Y:S04]  /*12310*/  MOV R230, R189 ;  /* 0x000000bd00e67202 */ /* 0x000fe80000000f00 */
[C---:B------:R-:W-:Y:S08]  /*12320*/  HMMA.16816.F32 R24, R116.reuse, R128, R24 ;  /* 0x000000807418723c */ /* 0x040ff00000001818 */
[-C--:B------:R-:W-:Y:S04]  /*12330*/  HMMA.16816.F32 R28, R116, R130.reuse, R28 ;  /* 0x00000082741c723c */ /* 0x080fe8000000181c */
[----:B-1----:R-:W-:Y:S01]  /*12340*/  FFMA.FTZ R111, R231, c[0x0][0x23c], -R110 ;  /* 0x00008f00e76f7a23 */ /* 0x002fe2000001086e */
[----:B------:R-:W-:Y:S03]  /*12350*/  MOV R231, R190 ;  /* 0x000000be00e77202 */ /* 0x000fe60000000f00 */
[C---:B------:R-:W-:Y:S01]  /*12360*/  HMMA.16816.F32 R32, R112.reuse, R130, R32 ;  /* 0x000000827020723c */ /* 0x040fe20000001820 */
[----:B------:R1:W-:Y:S01]  /*12370*/  MUFU.EX2 R197, R111 ;  /* 0x0000006f00c57308 */ /* 0x0003e20000000800 */
[----:B------:R-:W4:Y:S06]  /*12380*/  LDSM.16.MT88.4 R128, [R220+0xb400] ;  /* 0x00b40000dc80783b */ /* 0x000f2c0000004200 */
[-C--:B--2---:R-:W-:Y:S08]  /*12390*/  HMMA.16816.F32 R36, R112, R120.reuse, R36 ;  /* 0x000000787024723c */ /* 0x084ff00000001824 */
[C---:B------:R-:W-:Y:S08]  /*123a0*/  HMMA.16816.F32 R40, R116.reuse, R120, R40 ;  /* 0x000000787428723c */ /* 0x040ff00000001828 */
[-C--:B------:R-:W-:Y:S04]  /*123b0*/  HMMA.16816.F32 R44, R116, R122.reuse, R44 ;  /* 0x0000007a742c723c */ /* 0x080fe8000000182c */
[----:B-1----:R-:W-:Y:S01]  /*123c0*/  FFMA.FTZ R111, R233, c[0x0][0x23c], -R105 ;  /* 0x00008f00e96f7a23 */ /* 0x002fe20000010869 */
[----:B------:R-:W-:Y:S03]  /*123d0*/  MOV R233, R185 ;  /* 0x000000b900e97202 */ /* 0x000fe60000000f00 */
[C---:B------:R-:W-:Y:S01]  /*123e0*/  HMMA.16816.F32 R48, R112.reuse, R122, R48 ;  /* 0x0000007a7030723c */ /* 0x040fe20000001830 */
[----:B------:R1:W-:Y:S01]  /*123f0*/  MUFU.EX2 R196, R111 ;  /* 0x0000006f00c47308 */ /* 0x0003e20000000800 */
[----:B------:R-:W2:Y:S06]  /*12400*/  LDSM.16.MT88.4 R120, [R222+0xb400] ;  /* 0x00b40000de78783b */ /* 0x000eac0000004200 */
[-C--:B---3--:R-:W-:Y:S08]  /*12410*/  HMMA.16816.F32 R52, R112, R124.reuse, R52 ;  /* 0x0000007c7034723c */ /* 0x088ff00000001834 */
[C---:B------:R-:W-:Y:S07]  /*12420*/  HMMA.16816.F32 R56, R116.reuse, R124, R56 ;  /* 0x0000007c7438723c */ /* 0x040fee0000001838 */
[----:B------:R-:W-:Y:S01]  /*12430*/  FFMA.FTZ R124, R218, c[0x0][0x23c], -R107 ;  /* 0x00008f00da7c7a23 */ /* 0x000fe2000001086b */
[-C--:B------:R-:W-:Y:S03]  /*12440*/  HMMA.16816.F32 R60, R116, R126.reuse, R60 ;  /* 0x0000007e743c723c */ /* 0x080fe6000000183c */
[----:B------:R3:W5:Y:S01]  /*12450*/  MUFU.EX2 R203, R124 ;  /* 0x0000007c00cb7308 */ /* 0x0007620000000800 */
[--C-:B-1----:R-:W-:Y:S01]  /*12460*/  FFMA.FTZ R111, R232, c[0x0][0x23c], -R105.reuse ;  /* 0x00008f00e86f7a23 */ /* 0x102fe20000010869 */
[----:B------:R-:W-:Y:S02]  /*12470*/  MOV R232, R192 ;  /* 0x000000c000e87202 */ /* 0x000fe40000000f00 */
[----:B------:R-:W-:Y:S01]  /*12480*/  MOV R218, R136 ;  /* 0x0000008800da7202 */ /* 0x000fe20000000f00 */
[C---:B------:R-:W-:Y:S05]  /*12490*/  HMMA.16816.F32 R64, R112.reuse, R126, R64 ;  /* 0x0000007e7040723c */ /* 0x040fea0000001840 */
[----:B------:R1:W-:Y:S03]  /*124a0*/  MUFU.EX2 R195, R111 ;  /* 0x0000006f00c37308 */ /* 0x0003e60000000800 */
[-C--:B----4-:R-:W-:Y:S08]  /*124b0*/  HMMA.16816.F32 R68, R112, R128.reuse, R68 ;  /* 0x000000807044723c */ /* 0x090ff00000001844 */
[C---:B------:R-:W-:Y:S01]  /*124c0*/  HMMA.16816.F32 R72, R116.reuse, R128, R72 ;  /* 0x000000807448723c */ /* 0x040fe20000001848 */
[----:B---3--:R-:W3:Y:S07]  /*124d0*/  LDSM.16.MT88.4 R124, [R220+0x9800] ;  /* 0x00980000dc7c783b */ /* 0x008eee0000004200 */
[-C--:B------:R-:W-:Y:S04]  /*124e0*/  HMMA.16816.F32 R76, R116, R130.reuse, R76 ;  /* 0x00000082744c723c */ /* 0x080fe8000000184c */
[--C-:B-1----:R-:W-:Y:S01]  /*124f0*/  FFMA.FTZ R111, R234, c[0x0][0x23c], -R106.reuse ;  /* 0x00008f00ea6f7a23 */ /* 0x102fe2000001086a */
[----:B------:R-:W-:Y:S03]  /*12500*/  MOV R234, R183 ;  /* 0x000000b700ea7202 */ /* 0x000fe60000000f00 */
[C---:B------:R-:W-:Y:S01]  /*12510*/  HMMA.16816.F32 R80, R112.reuse, R130, R80 ;  /* 0x000000827050723c */ /* 0x040fe20000001850 */
[----:B------:R1:W-:Y:S01]  /*12520*/  MUFU.EX2 R193, R111 ;  /* 0x0000006f00c17308 */ /* 0x0003e20000000800 */
[----:B------:R-:W4:Y:S06]  /*12530*/  LDSM.16.MT88.4 R128, [R222+0x9800] ;  /* 0x00980000de80783b */ /* 0x000f2c0000004200 */
[-C--:B--2---:R-:W-:Y:S02]  /*12540*/  HMMA.16816.F32 R84, R112, R120.reuse, R84 ;  /* 0x000000787054723c */ /* 0x084fe40000001854 */
[----:B------:R-:W-:Y:S06]  /*12550*/  LDSM.16.MT88.4 R180, [R220+0xbc00] ;  /* 0x00bc0000dcb4783b */ /* 0x000fec0000004200 */
[C---:B------:R-:W-:Y:S08]  /*12560*/  HMMA.16816.F32 R88, R116.reuse, R120, R88 ;  /* 0x000000787458723c */ /* 0x040ff00000001858 */
[-C--:B------:R-:W-:Y:S04]  /*12570*/  HMMA.16816.F32 R92, R116, R122.reuse, R92 ;  /* 0x0000007a745c723c */ /* 0x080fe8000000185c */
[--C-:B-1----:R-:W-:Y:S01]  /*12580*/  FFMA.FTZ R111, R235, c[0x0][0x23c], -R106.reuse ;  /* 0x00008f00eb6f7a23 */ /* 0x102fe2000001086a */
[----:B------:R-:W-:Y:S02]  /*12590*/  MOV R235, R191 ;  /* 0x000000bf00eb7202 */ /* 0x000fe40000000f00 */
[----:B-----5:R-:W-:Y:S01]  /*125a0*/  F2FP.PACK_AB R116, R203, R204 ;  /* 0x000000cccb74723e */ /* 0x020fe200000000ff */
[----:B------:R-:W-:Y:S01]  /*125b0*/  HMMA.16816.F32 R96, R112, R122, R96 ;  /* 0x0000007a7060723c */ /* 0x000fe20000001860 */
[----:B------:R1:W-:Y:S01]  /*125c0*/  MUFU.EX2 R194, R111 ;  /* 0x0000006f00c27308 */ /* 0x0003e20000000800 */
[----:B------:R-:W2:Y:S02]  /*125d0*/  LDSM.16.MT88.4 R120, [R220+0xa800] ;  /* 0x00a80000dc78783b */ /* 0x000ea40000004200 */
[----:B------:R-:W-:Y:S02]  /*125e0*/  F2FP.PACK_AB R117, R202, R201 ;  /* 0x000000c9ca75723e */ /* 0x000fe400000000ff */
[----:B------:R-:W-:Y:S02]  /*125f0*/  F2FP.PACK_AB R118, R200, R199 ;  /* 0x000000c7c876723e */ /* 0x000fe400000000ff */
[----:B------:R-:W-:Y:S04]  /*12600*/  F2FP.PACK_AB R112, R242, R243 ;  /* 0x000000f3f270723e */ /* 0x000fe800000000ff */
[----:B------:R-:W-:Y:S02]  /*12610*/  F2FP.PACK_AB R113, R213, R214 ;  /* 0x000000d6d571723e */ /* 0x000fe400000000ff */
[----:B------:R-:W-:Y:S02]  /*12620*/  F2FP.PACK_AB R114, R207, R208 ;  /* 0x000000d0cf72723e */ /* 0x000fe400000000ff */
[----:B------:R-:W-:Y:S02]  /*12630*/  F2FP.PACK_AB R115, R205, R206 ;  /* 0x000000cecd73723e */ /* 0x000fe400000000ff */
[----:B------:R-:W-:Y:S05]  /*12640*/  F2FP.PACK_AB R119, R197, R198 ;  /* 0x000000c6c577723e */ /* 0x000fea00000000ff */
[-C--:B---3--:R-:W-:Y:S03]  /*12650*/  HMMA.16816.F32 R4, R112, R124.reuse, R4 ;  /* 0x0000007c7004723c */ /* 0x088fe60000001804 */
[--C-:B-1----:R-:W-:Y:S02]  /*12660*/  FFMA.FTZ R111, R176, c[0x0][0x23c], -R105.reuse ;  /* 0x00008f00b06f7a23 */ /* 0x102fe40000010869 */
[----:B------:R-:W-:Y:S02]  /*12670*/  FFMA.FTZ R105, R177, c[0x0][0x23c], -R105 ;  /* 0x00008f00b1697a23 */ /* 0x000fe40000010869 */
[----:B------:R-:W-:Y:S01]  /*12680*/  MUFU.EX2 R192, R111 ;  /* 0x0000006f00c07308 */ /* 0x000fe20000000800 */
[C---:B------:R-:W-:Y:S08]  /*12690*/  HMMA.16816.F32 R8, R116.reuse, R124, R8 ;  /* 0x0000007c7408723c */ /* 0x040ff00000001808 */
[-C--:B------:R-:W-:Y:S01]  /*126a0*/  HMMA.16816.F32 R12, R116, R126.reuse, R12 ;  /* 0x0000007e740c723c */ /* 0x080fe2000000180c */
[----:B------:R1:W-:Y:S07]  /*126b0*/  MUFU.EX2 R191, R105 ;  /* 0x0000006900bf7308 */ /* 0x0003ee0000000800 */
[C---:B------:R-:W-:Y:S01]  /*126c0*/  HMMA.16816.F32 R16, R112.reuse, R126, R16 ;  /* 0x0000007e7010723c */ /* 0x040fe20000001810 */
[----:B------:R-:W3:Y:S07]  /*126d0*/  LDSM.16.MT88.4 R124, [R222+0xa800] ;  /* 0x00a80000de7c783b */ /* 0x000eee0000004200 */
[-C--:B----4-:R-:W-:Y:S08]  /*126e0*/  HMMA.16816.F32 R20, R112, R128.reuse, R20 ;  /* 0x000000807014723c */ /* 0x090ff00000001814 */
[C---:B------:R-:W-:Y:S04]  /*126f0*/  HMMA.16816.F32 R24, R116.reuse, R128, R24 ;  /* 0x000000807418723c */ /* 0x040fe80000001818 */
[--C-:B-1----:R-:W-:Y:S02]  /*12700*/  FFMA.FTZ R105, R178, c[0x0][0x23c], -R106.reuse ;  /* 0x00008f00b2697a23 */ /* 0x102fe4000001086a */
[----:B------:R-:W-:Y:S02]  /*12710*/  FFMA.FTZ R106, R179, c[0x0][0x23c], -R106 ;  /* 0x00008f00b36a7a23 */ /* 0x000fe4000001086a */
[-C--:B------:R-:W-:Y:S01]  /*12720*/  HMMA.16816.F32 R28, R116, R130.reuse, R28 ;  /* 0x00000082741c723c */ /* 0x080fe2000000181c */
[----:B------:R1:W-:Y:S07]  /*12730*/  MUFU.EX2 R190, R105 ;  /* 0x0000006900be7308 */ /* 0x0003ee0000000800 */
[C---:B------:R-:W-:Y:S01]  /*12740*/  HMMA.16816.F32 R32, R112.reuse, R130, R32 ;  /* 0x000000827020723c */ /* 0x040fe20000001820 */
[----:B------:R-:W4:Y:S02]  /*12750*/  LDSM.16.MT88.4 R128, [R220+0xb800] ;  /* 0x00b80000dc80783b */ /* 0x000f240000004200 */
[----:B------:R-:W5:Y:S05]  /*12760*/  MUFU.EX2 R189, R106 ;  /* 0x0000006a00bd7308 */ /* 0x000f6a0000000800 */
[-C--:B--2---:R-:W-:Y:S05]  /*12770*/  HMMA.16816.F32 R36, R112, R120.reuse, R36 ;  /* 0x000000787024723c */ /* 0x084fea0000001824 */
[----:B------:R2:W-:Y:S03]  /*12780*/  MUFU.EX2 R106, R108 ;  /* 0x0000006c006a7308 */ /* 0x0005e60000000800 */
[C---:B------:R-:W-:Y:S04]  /*12790*/  HMMA.16816.F32 R40, R116.reuse, R120, R40 ;  /* 0x000000787428723c */ /* 0x040fe80000001828 */
[--C-:B-1----:R-:W-:Y:S01]  /*127a0*/  FFMA.FTZ R105, R236, c[0x0][0x23c], -R107.reuse ;  /* 0x00008f00ec697a23 */ /* 0x102fe2000001086b */
[----:B------:R-:W-:Y:S03]  /*127b0*/  MOV R236, R187 ;  /* 0x000000bb00ec7202 */ /* 0x000fe60000000f00 */
[-C--:B------:R-:W-:Y:S01]  /*127c0*/  HMMA.16816.F32 R44, R116, R122.reuse, R44 ;  /* 0x0000007a742c723c */ /* 0x080fe2000000182c */
[----:B------:R1:W-:Y:S03]  /*127d0*/  MUFU.EX2 R188, R105 ;  /* 0x0000006900bc7308 */ /* 0x0003e60000000800 */
[----:B-----5:R-:W-:Y:S04]  /*127e0*/  F2FP.PACK_AB R111, R189, R190 ;  /* 0x000000bebd6f723e */ /* 0x020fe800000000ff */
[C---:B------:R-:W-:Y:S01]  /*127f0*/  HMMA.16816.F32 R48, R112.reuse, R122, R48 ;  /* 0x0000007a7030723c */ /* 0x040fe20000001830 */
[----:B------:R-:W5:Y:S03]  /*12800*/  LDSM.16.MT88.4 R120, [R222+0xb800] ;  /* 0x00b80000de78783b */ /* 0x000f660000004200 */
[----:B--2---:R-:W-:Y:S04]  /*12810*/  F2FP.PACK_AB R108, R195, R196 ;  /* 0x000000c4c36c723e */ /* 0x004fe800000000ff */
[-C--:B---3--:R-:W-:Y:S08]  /*12820*/  HMMA.16816.F32 R52, R112, R124.reuse, R52 ;  /* 0x0000007c7034723c */ /* 0x088ff00000001834 */
[C---:B------:R-:W-:Y:S04]  /*12830*/  HMMA.16816.F32 R56, R116.reuse, R124, R56 ;  /* 0x0000007c7438723c */ /* 0x040fe80000001838 */
[--C-:B-1----:R-:W-:Y:S02]  /*12840*/  FFMA.FTZ R105, R237, c[0x0][0x23c], -R107.reuse ;  /* 0x00008f00ed697a23 */ /* 0x102fe4000001086b */
[----:B------:R-:W2:Y:S02]  /*12850*/  LDL.LU R237, [R1+0x10] ;  /* 0x0000100001ed7983 */ /* 0x000ea40000300800 */
[-C--:B------:R-:W-:Y:S01]  /*12860*/  HMMA.16816.F32 R60, R116, R126.reuse, R60 ;  /* 0x0000007e743c723c */ /* 0x080fe2000000183c */
[----:B------:R1:W3:Y:S07]  /*12870*/  MUFU.EX2 R187, R105 ;  /* 0x0000006900bb7308 */ /* 0x0002ee0000000800 */
[C---:B------:R-:W-:Y:S01]  /*12880*/  HMMA.16816.F32 R64, R112.reuse, R126, R64 ;  /* 0x0000007e7040723c */ /* 0x040fe20000001840 */
[----:B------:R-:W5:Y:S07]  /*12890*/  LDSM.16.MT88.4 R124, [R220+0x9c00] ;  /* 0x009c0000dc7c783b */ /* 0x000f6e0000004200 */
[-C--:B----4-:R-:W-:Y:S08]  /*128a0*/  HMMA.16816.F32 R68, R112, R128.reuse, R68 ;  /* 0x000000807044723c */ /* 0x090ff00000001844 */
[C---:B------:R-:W-:Y:S04]  /*128b0*/  HMMA.16816.F32 R72, R116.reuse, R128, R72 ;  /* 0x000000807448723c */ /* 0x040fe80000001848 */
[--C-:B-1----:R-:W-:Y:S01]  /*128c0*/  FFMA.FTZ R105, R239, c[0x0][0x23c], -R110.reuse ;  /* 0x00008f00ef697a23 */ /* 0x102fe2000001086e */
[----:B------:R-:W-:Y:S02]  /*128d0*/  MOV R239, R186 ;  /* 0x000000ba00ef7202 */ /* 0x000fe40000000f00 */
[----:B---3--:R-:W-:Y:S01]  /*128e0*/  F2FP.PACK_AB R176, R187, R188 ;  /* 0x000000bcbbb0723e */ /* 0x008fe200000000ff */
[-C--:B------:R-:W-:Y:S01]  /*128f0*/  HMMA.16816.F32 R76, R116, R130.reuse, R76 ;  /* 0x00000082744c723c */ /* 0x080fe2000000184c */
[----:B------:R1:W-:Y:S07]  /*12900*/  MUFU.EX2 R186, R105 ;  /* 0x0000006900ba7308 */ /* 0x0003ee0000000800 */
[C---:B------:R-:W-:Y:S08]  /*12910*/  HMMA.16816.F32 R80, R112.reuse, R130, R80 ;  /* 0x000000827050723c */ /* 0x040ff00000001850 */
[-C--:B-----5:R-:W-:Y:S08]  /*12920*/  HMMA.16816.F32 R84, R112, R120.reuse, R84 ;  /* 0x000000787054723c */ /* 0x0a0ff00000001854 */
[C---:B------:R-:W-:Y:S04]  /*12930*/  HMMA.16816.F32 R88, R116.reuse, R120, R88 ;  /* 0x000000787458723c */ /* 0x040fe80000001858 */
[--C-:B-1----:R-:W-:Y:S02]  /*12940*/  FFMA.FTZ R105, R240, c[0x0][0x23c], -R110.reuse ;  /* 0x00008f00f0697a23 */ /* 0x102fe4000001086e */
[----:B------:R-:W-:Y:S01]  /*12950*/  FFMA.FTZ R110, R109, c[0x0][0x23c], -R110 ;  /* 0x00008f006d6e7a23 */ /* 0x000fe2000001086e */
[----:B------:R-:W3:Y:S01]  /*12960*/  LDL.LU R240, [R1+0x14] ;  /* 0x0000140001f07983 */ /* 0x000ee20000300800 */
[-C--:B------:R-:W-:Y:S01]  /*12970*/  HMMA.16816.F32 R92, R116, R122.reuse, R92 ;  /* 0x0000007a745c723c */ /* 0x080fe2000000185c */
[----:B------:R1:W4:Y:S03]  /*12980*/  MUFU.EX2 R185, R105 ;  /* 0x0000006900b97308 */ /* 0x0003260000000800 */
[----:B------:R-:W-:Y:S04]  /*12990*/  F2FP.PACK_AB R109, R194, R193 ;  /* 0x000000c1c26d723e */ /* 0x000fe800000000ff */
[----:B------:R-:W-:Y:S04]  /*129a0*/  HMMA.16816.F32 R96, R112, R122, R96 ;  /* 0x0000007a7060723c */ /* 0x000fe80000001860 */
[--C-:B-1----:R-:W-:Y:S01]  /*129b0*/  FFMA.FTZ R105, R241, c[0x0][0x23c], -R107.reuse ;  /* 0x00008f00f1697a23 */ /* 0x102fe2000001086b */
[----:B------:R-:W-:Y:S01]  /*129c0*/  MOV R241, R184 ;  /* 0x000000b800f17202 */ /* 0x000fe20000000f00 */
[----:B------:R-:W-:Y:S01]  /*129d0*/  FFMA.FTZ R107, R238, c[0x0][0x23c], -R107 ;  /* 0x00008f00ee6b7a23 */ /* 0x000fe2000001086b */
[----:B----4-:R-:W-:Y:S01]  /*129e0*/  F2FP.PACK_AB R177, R185, R186 ;  /* 0x000000bab9b1723e */ /* 0x010fe200000000ff */
[----:B------:R-:W-:Y:S01]  /*129f0*/  MUFU.EX2 R184, R105 ;  /* 0x0000006900b87308 */ /* 0x000fe20000000800 */
[----:B------:R-:W4:Y:S09]  /*12a00*/  LDL.LU R238, [R1+0xc] ;  /* 0x00000c0001ee7983 */ /* 0x000f320000300800 */
[----:B------:R1:W5:Y:S10]  /*12a10*/  MUFU.EX2 R105, R110 ;  /* 0x0000006e00697308 */ /* 0x0003740000000800 */
[----:B------:R-:W5:Y:S01]  /*12a20*/  MUFU.EX2 R107, R107 ;  /* 0x0000006b006b7308 */ /* 0x000f620000000800 */
[----:B-1----:R-:W-:Y:S02]  /*12a30*/  F2FP.PACK_AB R110, R191, R192 ;  /* 0x000000c0bf6e723e */ /* 0x002fe400000000ff */
[----:B-----5:R-:W-:Y:S05]  /*12a40*/  F2FP.PACK_AB R179, R105, R106 ;  /* 0x0000006a69b3723e */ /* 0x020fea00000000ff */
[-C--:B------:R-:W-:Y:S01]  /*12a50*/  HMMA.16816.F32 R116, R108, R124.reuse, R4 ;  /* 0x0000007c6c74723c */ /* 0x080fe20000001804 */
[----:B------:R-:W1:Y:S04]  /*12a60*/  LDSM.16.MT88.4 R4, [R222+0xbc00] ;  /* 0x00bc0000de04783b */ /* 0x000e680000004200 */
[----:B------:R-:W-:Y:S07]  /*12a70*/  F2FP.PACK_AB R178, R107, R184 ;  /* 0x000000b86bb2723e */ /* 0x000fee00000000ff */
[C---:B------:R-:W-:Y:S01]  /*12a80*/  HMMA.16816.F32 R112, R176.reuse, R124, R8 ;  /* 0x0000007cb070723c */ /* 0x040fe20000001808 */
[----:B------:R-:W5:Y:S06]  /*12a90*/  LDL.LU R10, [R1+0x8] ;  /* 0x00000800010a7983 */ /* 0x000f6c0000300800 */
        /* <DEDUP_REMOVED lines=19> */
[C---:B------:R-:W-:Y:S04]  /*12bd0*/  HMMA.16816.F32 R80, R108.reuse, R182, R80 ;  /* 0x000000b66c50723c */ /* 0x040fe80000001850 */
[----:B--2---:R-:W-:Y:S04]  /*12be0*/  FFMA.FTZ R0, R0, R237, R239 ;  /* 0x000000ed00007223 */ /* 0x004fe800000100ef */
[-C--:B-1----:R-:W-:Y:S04]  /*12bf0*/  HMMA.16816.F32 R84, R108, R4.reuse, R84 ;  /* 0x000000046c54723c */ /* 0x082fe80000001854 */
[----:B------:R-:W-:Y:S04]  /*12c00*/  FADD.FTZ R0, R232, R0 ;  /* 0x00000000e8007221 */ /* 0x000fe80000010000 */
[----:B------:R-:W-:Y:S01]  /*12c10*/  FADD.FTZ R0, R229, R0 ;  /* 0x00000000e5007221 */ /* 0x000fe20000010000 */
[C---:B------:R-:W-:Y:S04]  /*12c20*/  HMMA.16816.F32 R88, R176.reuse, R4, R88 ;  /* 0x00000004b058723c */ /* 0x040fe80000001858 */
[----:B------:R-:W-:Y:S04]  /*12c30*/  FADD.FTZ R0, R218, R0 ;  /* 0x00000000da007221 */ /* 0x000fe80000010000 */
[----:B------:R-:W-:Y:S01]  /*12c40*/  FADD.FTZ R0, R249, R0 ;  /* 0x00000000f9007221 */ /* 0x000fe20000010000 */
[-C--:B------:R-:W-:Y:S03]  /*12c50*/  HMMA.16816.F32 R92, R176, R6.reuse, R92 ;  /* 0x00000006b05c723c */ /* 0x080fe6000000185c */
[----:B------:R-:W-:Y:S04]  /*12c60*/  FADD.FTZ R0, R248, R0 ;  /* 0x00000000f8007221 */ /* 0x000fe80000010000 */
[----:B------:R-:W-:Y:S01]  /*12c70*/  FADD.FTZ R0, R245, R0 ;  /* 0x00000000f5007221 */ /* 0x000fe20000010000 */
        /* <DEDUP_REMOVED lines=8> */
[----:B----4-:R-:W-:Y:S02]  /*12d00*/  FFMA.FTZ R100, R100, R238, R11 ;  /* 0x000000ee64647223 */ /* 0x010fe4000001000b */
[----:B-----5:R-:W-:Y:S02]  /*12d10*/  FFMA.FTZ R101, R101, R10, R9 ;  /* 0x0000000a65657223 */ /* 0x020fe40000010009 */
        /* <DEDUP_REMOVED lines=57> */
.L_x_533:
[----:B-1----:R-:W2:Y:S01]  /*130b0*/  LDL.LU R2, [R1+0x8] ;  /* 0x0000080001027983 */ /* 0x002ea20000300800 */
[----:B------:R-:W1:Y:S01]  /*130c0*/  S2UR UR6, SR_CTAID.Y ;  /* 0x00000000000679c3 */ /* 0x000e620000002600 */
[----:B------:R-:W-:-:S02]  /*130d0*/  UISETP.NE.AND UP0, UPT, UR9, -0x1, UPT ;  /* 0xffffffff0900788c */ /* 0x000fc4000bf05270 */
[----:B------:R-:W3:Y:S01]  /*130e0*/  LDL.LU R9, [R1+0xc] ;  /* 0x00000c0001097983 */ /* 0x000ee20000300800 */
[----:B------:R-:W-:-:S03]  /*130f0*/  ULDC.64 UR4, c[0x0][0x1e8] ;  /* 0x00007a0000047ab9 */ /* 0x000fc60000000a00 */
[----:B------:R-:W4:Y:S04]  /*13100*/  LDL.LU R8, [R1+0x14] ;  /* 0x0000140001087983 */ /* 0x000f280000300800 */
[----:B------:R-:W5:Y:S01]  /*13110*/  LDL.LU R7, [R1+0x10] ;  /* 0x0000100001077983 */ /* 0x000f620000300800 */
[----:B------:R-:W-:Y:S01]  /*13120*/  @UP0 UIMAD.WIDE.U32 UR18, UR9, UR4, URZ ;  /* 0x00000004091202a5 */ /* 0x000fe2000f8e003f */
[----:B------:R-:W1:Y:S01]  /*13130*/  S2UR UR11, SR_CTAID.X ;  /* 0x00000000000b79c3 */ /* 0x000e620000002500 */
[----:B------:R-:W-:Y:S01]  /*13140*/  ULDC UR8, c[0x0][0x214] ;  /* 0x0000850000087ab9 */ /* 0x000fe20000000800 */
[----:B------:R-:W-:Y:S01]  /*13150*/  BSSY B0, `(.L_x_537) ;  /* 0x0000169000007945 */ /* 0x000fe20003800000 */
[----:B------:R-:W-:Y:S02]  /*13160*/  @UP0 UIMAD UR7, UR9, UR5, UR19 ;  /* 0x00000005090702a4 */ /* 0x000fe4000f8e0213 */
[----:B------:R-:W-:-:S02]  /*13170*/  UMOV UR24, URZ ;  /* 0x0000003f00187c82 */ /* 0x000fc40008000000 */
[----:B------:R-:W-:Y:S01]  /*13180*/  ULDC.64 UR4, c[0x0][0x1e0] ;  /* 0x0000780000047ab9 */ /* 0x000fe20000000a00 */
[----:B------:R-:W1:Y:S01]  /*13190*/  S2UR UR12, SR_CTAID.Z ;  /* 0x00000000000c79c3 */ /* 0x000e620000002700 */
[----:B------:R-:W-:Y:S02]  /*131a0*/  UMOV UR25, URZ ;  /* 0x0000003f00197c82 */ /* 0x000fe40008000000 */
[----:B-1----:R-:W-:Y:S02]  /*131b0*/  @!UP0 USHF.R.S32.HI UR13, URZ, 0x1f, UR6 ;  /* 0x0000001f3f0d8899 */ /* 0x002fe40008011406 */
[----:B------:R-:W-:Y:S02]  /*131c0*/  @!UP0 UIMAD.WIDE.U32 UR22, UR6, UR4, URZ ;  /* 0x00000004061682a5 */ /* 0x000fe4000f8e003f */
[----:B------:R-:W-:-:S03]  /*131d0*/  @!UP0 UIMAD UR13, UR13, UR4, URZ ;  /* 0x000000040d0d82a4 */ /* 0x000fc6000f8e023f */
[----:B------:R-:W-:Y:S02]  /*131e0*/  ULDC.U8 UR4, c[0x0][0x329] ;  /* 0x0000ca4000047ab9 */ /* 0x000fe40000000000 */
[----:B------:R-:W-:Y:S02]  /*131f0*/  UISETP.NE.AND UP1, UPT, UR4, URZ, UPT ;  /* 0x0000003f0400728c */ /* 0x000fe4000bf25270 */
[----:B------:R-:W-:Y:S02]  /*13200*/  @!UP0 UIMAD UR13, UR6, UR5, UR13 ;  /* 0x00000005060d82a4 */ /* 0x000fe4000f8e020d */
[----:B------:R-:W-:Y:S02]  /*13210*/  @!UP0 UMOV UR18, UR22 ;  /* 0x0000001600128c82 */ /* 0x000fe40008000000 */
[----:B------:R-:W-:Y:S02]  /*13220*/  ULDC.U8 UR5, c[0x0][0x328] ;  /* 0x0000ca0000057ab9 */ /* 0x000fe40000000000 */
[----:B------:R-:W-:-:S02]  /*13230*/  UISETP.NE.AND UP2, UPT, UR5, URZ, UPT ;  /* 0x0000003f0500728c */ /* 0x000fc4000bf45270 */
[----:B------:R-:W-:Y:S02]  /*13240*/  @!UP0 UIADD3 UR7, UR23, UR13, URZ ;  /* 0x0000000d17078290 */ /* 0x000fe4000fffe03f */
[----:B------:R-:W-:Y:S02]  /*13250*/  UISETP.NE.OR UP3, UPT, UR4, URZ, !UP2 ;  /* 0x0000003f0400728c */ /* 0x000fe4000d765670 */
[----:B------:R-:W-:Y:S02]  /*13260*/  @UP1 ULDC UR14, c[0x0][0x210] ;  /* 0x00008400000e1ab9 */ /* 0x000fe40000000800 */
[----:B------:R-:W-:Y:S02]  /*13270*/  ULDC UR5, c[0x0][0x234] ;  /* 0x00008d0000057ab9 */ /* 0x000fe40000000800 */
[----:B------:R-:W-:Y:S02]  /*13280*/  @UP1 UIMAD UR14, UR14, UR8, URZ ;  /* 0x000000080e0e12a4 */ /* 0x000fe4000f8e023f */
[----:B------:R-:W-:-:S02]  /*13290*/  @!UP1 USEL UR14, UR8, UR5, !UP2 ;  /* 0x00000005080e9287 */ /* 0x000fc4000d000000 */
[----:B------:R-:W-:Y:S02]  /*132a0*/  ULDC UR4, c[0x0][0x1c0] ;  /* 0x0000700000047ab9 */ /* 0x000fe40000000800 */
[----:B------:R-:W-:Y:S02]  /*132b0*/  @UP1 UMOV UR19, 0x1 ;  /* 0x0000000100131882 */ /* 0x000fe40000000000 */
[----:B------:R-:W-:Y:S02]  /*132c0*/  @!UP1 UIMAD UR19, UR14, UR4, URZ ;  /* 0x000000040e1392a4 */ /* 0x000fe4000f8e023f */
[----:B------:R-:W-:Y:S02]  /*132d0*/  @!UP3 UIMAD UR21, UR6, UR8, URZ ;  /* 0x000000080615b2a4 */ /* 0x000fe4000f8e023f */
[----:B------:R-:W-:Y:S02]  /*132e0*/  @UP1 ULDC UR20, c[0x0][0x210] ;  /* 0x0000840000141ab9 */ /* 0x000fe40000000800 */
[----:B------:R-:W-:-:S02]  /*132f0*/  UIMAD UR5, UR6, UR19, URZ ;  /* 0x00000013060572a4 */ /* 0x000fc4000f8e023f */
[----:B------:R-:W-:Y:S02]  /*13300*/  @!UP1 UMOV UR20, 0x1 ;  /* 0x0000000100149882 */ /* 0x000fe40000000000 */
[----:B------:R-:W-:Y:S02]  /*13310*/  @!UP3 USEL UR21, UR21, UR9, !UP0 ;  /* 0x000000091515b287 */ /* 0x000fe4000c000000 */
[----:B------:R-:W-:Y:S02]  /*13320*/  UIMAD UR4, UR11, UR20, URZ ;  /* 0x000000140b0472a4 */ /* 0x000fe4000f8e023f */
[----:B------:R-:W-:Y:S02]  /*13330*/  USEL UR5, UR5, URZ, UP3 ;  /* 0x0000003f05057287 */ /* 0x000fe40009800000 */
[----:B------:R-:W-:Y:S02]  /*13340*/  USHF.L.U32 UR4, UR4, 0x7, URZ ;  /* 0x0000000704047899 */ /* 0x000fe4000800063f */
[----:B------:R-:W-:-:S02]  /*13350*/  UIMAD UR14, UR12, UR14, UR5 ;  /* 0x0000000e0c0e72a4 */ /* 0x000fc4000f8e0205 */
[----:B------:R-:W-:Y:S02]  /*13360*/  @!UP3 UMOV UR24, UR21 ;  /* 0x000000150018bc82 */ /* 0x000fe40008000000 */
[----:B------:R-:W-:Y:S02]  /*13370*/  USHF.R.S32.HI UR5, URZ, 0x1f, UR4 ;  /* 0x0000001f3f057899 */ /* 0x000fe40008011404 */
[----:B------:R-:W-:Y:S02]  /*13380*/  @!UP3 USHF.R.S32.HI UR25, URZ, 0x1f, UR21 ;  /* 0x0000001f3f19b899 */ /* 0x000fe40008011415 */
[----:B------:R-:W-:Y:S02]  /*13390*/  USHF.R.S32.HI UR6, URZ, 0x1f, UR14 ;  /* 0x0000001f3f067899 */ /* 0x000fe4000801140e */
[----:B------:R-:W-:-:S04]  /*133a0*/  UIADD3 UR4, UP2, UP1, UR4, UR24, UR14 ;  /* 0x0000001804047290 */ /* 0x000fc8000f95e00e */
[----:B------:R-:W-:Y:S01]  /*133b0*/  UIADD3.X UR5, UR5, UR25, UR6, UP2, UP1 ;  /* 0x0000001905057290 */ /* 0x000fe200097e2406 */
        /* <DEDUP_REMOVED lines=25> */
[----:B------:R-:W-:Y:S01]  /*13550*/  FMUL.FTZ R5, R0, R68 ;  /* 0x0000004400057220 */ /* 0x000fe20000410000 */
[----:B------:R-:W-:Y:S01]  /*13560*/  FSETP.NE.FTZ.AND P2, PT, R100, RZ, PT ;  /* 0x000000ff6400720b */ /* 0x000fe20003f55000 */
[C---:B------:R-:W-:Y:S02]  /*13570*/  FMUL.FTZ R116, R0.reuse, R116 ;  /* 0x0000007400747220 */ /* 0x040fe40000410000 */
[----:B------:R-:W-:Y:S01]  /*13580*/  FMUL.FTZ R45, R0, R117 ;  /* 0x00000075002d7220 */ /* 0x000fe20000410000 */
[----:B------:R-:W-:Y:S01]  /*13590*/  F2FP.PACK_AB R22, R22, R5 ;  /* 0x000000051616723e */ /* 0x000fe200000000ff */
[C---:B------:R-:W-:Y:S02]  /*135a0*/  FMUL.FTZ R124, R0.reuse, R124 ;  /* 0x0000007c007c7220 */ /* 0x040fe40000410000 */
[C---:B------:R-:W-:Y:S01]  /*135b0*/  FMUL.FTZ R43, R0.reuse, R125 ;  /* 0x0000007d002b7220 */ /* 0x040fe20000410000 */
[----:B------:R-:W-:Y:S01]  /*135c0*/  F2FP.PACK_AB R45, R45, R116 ;  /* 0x000000742d2d723e */ /* 0x000fe200000000ff */
[----:B------:R-:W1:Y:S01]  /*135d0*/  @P3 MUFU.RCP R2, R101 ;  /* 0x0000006500023308 */ /* 0x000e620000001000 */
        /* <DEDUP_REMOVED lines=14> */
[----:B------:R-:W-:Y:S01]  /*136c0*/  FMUL.FTZ R160, R0, R160 ;  /* 0x000000a000a07220 */ /* 0x000fe20000410000 */
[----:B------:R-:W-:Y:S01]  /*136d0*/  F2FP.PACK_AB R32, R32, R156 ;  /* 0x0000009c2020723e */ /* 0x000fe200000000ff */
[C---:B------:R-:W-:Y:S02]  /*136e0*/  FMUL.FTZ R29, R0.reuse, R161 ;  /* 0x000000a1001d7220 */ /* 0x040fe40000410000 */
        /* <DEDUP_REMOVED lines=11> */
[----:B------:R-:W-:Y:S01]  /*137a0*/  MOV R0, 0x3f800000 ;  /* 0x3f80000000007802 */ /* 0x000fe20000000f00 */
[----:B------:R-:W-:Y:S01]  /*137b0*/  FMUL.FTZ R21, R4, R71 ;  /* 0x0000004704157220 */ /* 0x000fe20000410000 */
[----:B------:R-:W-:Y:S01]  /*137c0*/  F2FP.PACK_AB R13, R13, R84 ;  /* 0x000000540d0d723e */ /* 0x000fe200000000ff */
[C---:B------:R-:W-:Y:S01]  /*137d0*/  FMUL.FTZ R112, R2.reuse, R112 ;  /* 0x0000007002707220 */ /* 0x040fe20000410000 */
[----:B-1----:R-:W-:Y:S01]  /*137e0*/  SHF.R.S32.HI R69, RZ, 0x1f, R73 ;  /* 0x0000001fff457819 */ /* 0x002fe20000011449 */
[C---:B------:R-:W-:Y:S01]  /*137f0*/  FMUL.FTZ R47, R2.reuse, R113 ;  /* 0x00000071022f7220 */ /* 0x040fe20000410000 */
[----:B------:R-:W1:Y:S01]  /*13800*/  @P2 MUFU.RCP R0, R100 ;  /* 0x0000006400002308 */ /* 0x000e620000001000 */
[C---:B------:R-:W-:Y:S01]  /*13810*/  FMUL.FTZ R120, R2.reuse, R120 ;  /* 0x0000007802787220 */ /* 0x040fe20000410000 */
[C---:B------:R-:W-:Y:S01]  /*13820*/  LEA.HI R68, R69.reuse, R73, RZ, 0x2 ;  /* 0x0000004945447211 */ /* 0x040fe200078f10ff */
[C---:B------:R-:W-:Y:S01]  /*13830*/  FMUL.FTZ R46, R2.reuse, R121 ;  /* 0x00000079022e7220 */ /* 0x040fe20000410000 */
[----:B------:R-:W-:Y:S01]  /*13840*/  LEA.HI R69, R69, R73, RZ, 0x5 ;  /* 0x0000004945457211 */ /* 0x000fe200078f28ff */
[C---:B------:R-:W-:Y:S01]  /*13850*/  FMUL.FTZ R132, R2.reuse, R132 ;  /* 0x0000008402847220 */ /* 0x040fe20000410000 */
[----:B------:R-:W-:Y:S01]  /*13860*/  SHF.R.S32.HI R71, RZ, 0x2, R68 ;  /* 0x00000002ff477819 */ /* 0x000fe20000011444 */
        /* <DEDUP_REMOVED lines=10> */
[C---:B------:R-:W-:Y:S01]  /*13910*/  FMUL.FTZ R152, R2.reuse, R152 ;  /* 0x0000009802987220 */ /* 0x040fe20000410000 */
[----:B------:R-:W-:Y:S01]  /*13920*/  F2FP.PACK_AB R9, R9, R96 ;  /* 0x000000600909723e */ /* 0x000fe200000000ff */
        /* <DEDUP_REMOVED lines=11> */
[----:B------:R-:W-:Y:S01]  /*139e0*/  FMUL.FTZ R15, R2, R77 ;  /* 0x0000004d020f7220 */ /* 0x000fe20000410000 */
[----:B------:R-:W-:Y:S01]  /*139f0*/  F2FP.PACK_AB R20, R20, R72 ;  /* 0x000000481414723e */ /* 0x000fe200000000ff */
[----:B------:R-:W-:-:S02]  /*13a00*/  FMUL.FTZ R88, R2, R88 ;  /* 0x0000005802587220 */ /* 0x000fc40000410000 */
[C---:B------:R-:W-:Y:S01]  /*13a10*/  FMUL.FTZ R11, R2.reuse, R89 ;  /* 0x00000059020b7220 */ /* 0x040fe20000410000 */
[----:B------:R-:W-:Y:S01]  /*13a20*/  F2FP.PACK_AB R15, R15, R76 ;  /* 0x0000004c0f0f723e */ /* 0x000fe200000000ff */
[C---:B------:R-:W-:Y:S02]  /*13a30*/  FMUL.FTZ R92, R2.reuse, R92 ;  /* 0x0000005c025c7220 */ /* 0x040fe40000410000 */
[----:B------:R-:W-:Y:S01]  /*13a40*/  FMUL.FTZ R7, R2, R93 ;  /* 0x0000005d02077220 */ /* 0x000fe20000410000 */
[----:B------:R-:W-:Y:S01]  /*13a50*/  SHF.R.S32.HI R2, RZ, 0x1f, R71 ;  /* 0x0000001fff027819 */ /* 0x000fe20000011447 */
[C---:B-1----:R-:W-:Y:S01]  /*13a60*/  FMUL.FTZ R115, R0.reuse, R115 ;  /* 0x0000007300737220 */ /* 0x042fe20000410000 */
[----:B------:R-:W-:Y:S01]  /*13a70*/  F2FP.PACK_AB R11, R11, R88 ;  /* 0x000000580b0b723e */ /* 0x000fe200000000ff */
[----:B------:R-:W-:Y:S01]  /*13a80*/  FMUL.FTZ R114, R0, R114 ;  /* 0x0000007200727220 */ /* 0x000fe20000410000 */
[----:B------:R-:W-:Y:S01]  /*13a90*/  LEA.HI R2, R2, R71, RZ, 0x3 ;  /* 0x0000004702027211 */ /* 0x000fe200078f18ff */
[C---:B------:R-:W-:Y:S01]  /*13aa0*/  FMUL.FTZ R123, R0.reuse, R123 ;  /* 0x0000007b007b7220 */ /* 0x040fe20000410000 */
[----:B------:R-:W-:Y:S01]  /*13ab0*/  F2FP.PACK_AB R7, R7, R92 ;  /* 0x0000005c0707723e */ /* 0x000fe200000000ff */
[----:B------:R-:W-:Y:S01]  /*13ac0*/  FMUL.FTZ R122, R0, R122 ;  /* 0x0000007a007a7220 */ /* 0x000fe20000410000 */
[----:B------:R-:W-:Y:S01]  /*13ad0*/  LOP3.LUT R2, R2, 0xfffffff8, RZ, 0xc0, !PT ;  /* 0xfffffff802027812 */ /* 0x000fe200078ec0ff */
[C---:B------:R-:W-:Y:S01]  /*13ae0*/  FMUL.FTZ R135, R0.reuse, R135 ;  /* 0x0000008700877220 */ /* 0x040fe20000410000 */
[----:B------:R-:W-:Y:S01]  /*13af0*/  F2FP.PACK_AB R114, R115, R114 ;  /* 0x000000727372723e */ /* 0x000fe200000000ff */
        /* <DEDUP_REMOVED lines=37> */
[----:B------:R-:W-:Y:S01]  /*13d50*/  LOP3.LUT P0, RZ, R6, 0x2, RZ, 0xc0, !PT ;  /* 0x0000000206ff7812 */ /* 0x000fe2000780c0ff */
[----:B------:R-:W-:Y:S01]  /*13d60*/  FMUL.FTZ R130, R4, R130 ;  /* 0x0000008204827220 */ /* 0x000fe20000410000 */
[----:B------:R-:W-:Y:S01]  /*13d70*/  IADD3 R2, R2, -R5, RZ ;  /* 0x8000000502027210 */ /* 0x000fe20007ffe0ff */
[----:B------:R-:W-:Y:S01]  /*13d80*/  FMUL.FTZ R40, R4, R131 ;  /* 0x0000008304287220 */ /* 0x000fe20000410000 */
[----:B------:R-:W-:Y:S01]  /*13d90*/  F2FP.PACK_AB R44, R44, R118 ;  /* 0x000000762c2c723e */ /* 0x000fe200000000ff */
        /* <DEDUP_REMOVED lines=25> */
[----:B------:R-:W-:Y:S01]  /*13f30*/  FMUL.FTZ R8, R4, R99 ;  /* 0x0000006304087220 */ /* 0x000fe20000410000 */
[----:B------:R-:W-:Y:S02]  /*13f40*/  LOP3.LUT R4, R68, 0xfffffffc, RZ, 0xc0, !PT ;  /* 0xfffffffc44047812 */ /* 0x000fe400078ec0ff */
[----:B------:R-:W-:Y:S02]  /*13f50*/  F2FP.PACK_AB R12, R12, R86 ;  /* 0x000000560c0c723e */ /* 0x000fe400000000ff */
[----:B------:R-:W-:Y:S02]  /*13f60*/  IADD3 R0, -R4, R73, RZ ;  /* 0x0000004904007210 */ /* 0x000fe40007ffe1ff */
[----:B------:R-:W-:Y:S02]  /*13f70*/  SHF.L.U32 R4, R6, 0x6, RZ ;  /* 0x0000000606047819 */ /* 0x000fe400000006ff */
[----:B------:R-:W-:Y:S02]  /*13f80*/  LEA R0, R19, R0, 0x8 ;  /* 0x0000000013007211 */ /* 0x000fe400078e40ff */
[----:B------:R-:W-:-:S02]  /*13f90*/  LOP3.LUT R5, R4, 0xc0, RZ, 0xc0, !PT ;  /* 0x000000c004057812 */ /* 0x000fc400078ec0ff */
[----:B------:R-:W-:Y:S02]  /*13fa0*/  LOP3.LUT R4, R6, 0x1, RZ, 0xc0, !PT ;  /* 0x0000000106047812 */ /* 0x000fe400078ec0ff */
[----:B------:R-:W-:Y:S02]  /*13fb0*/  LEA R0, R2, R0, 0x4 ;  /* 0x0000000002007211 */ /* 0x000fe400078e20ff */
        /* <DEDUP_REMOVED lines=69> */
[----:B-----5:R-:W-:Y:S01]  /*14410*/  MOV R9, 0x7f800000 ;  /* 0x7f80000000097802 */ /* 0x020fe20000000f00 */
        /* <DEDUP_REMOVED lines=60> */
.L_x_538:
[----:B---34-:R-:W-:Y:S05]  /*147e0*/  BSYNC B0 ;  /* 0x0000000000007941 */ /* 0x018fea0003800000 */
.L_x_537:
[----:B------:R-:W3:Y:S04]  /*147f0*/  LDL.64 R14, [R1+0x28] ;  /* 0x00002800010e7983 */ /* 0x000ee80000100a00 */
[----:B------:R4:W5:Y:S04]  /*14800*/  LDL.64 R16, [R1+0x40] ;  /* 0x0000400001107983 */ /* 0x0009680000100a00 */
[----:B------:R4:W5:Y:S04]  /*14810*/  LDL R12, [R1+0x18] ;  /* 0x00001800010c7983 */ /* 0x0009680000100800 */
[----:B------:R4:W5:Y:S04]  /*14820*/  LDL R11, [R1+0x48] ;  /* 0x00004800010b7983 */ /* 0x0009680000100800 */
[----:B------:R-:W2:Y:S01]  /*14830*/  S2R R8, SR_CTAID.Z ;  /* 0x0000000000087919 */ /* 0x000ea20000002700 */
[----:B------:R-:W-:-:S02]  /*14840*/  UIMAD UR11, UR11, -0x80, UR15 ;  /* 0xffffff800b0b78a4 */ /* 0x000fc4000f8e020f */
[----:B------:R-:W-:Y:S02]  /*14850*/  USHF.R.S32.HI UR6, URZ, 0x1f, UR12 ;  /* 0x0000001f3f067899 */ /* 0x000fe4000801140c */
[----:B------:R-:W-:Y:S02]  /*14860*/  ULDC.64 UR4, c[0x0][0x1f0] ;  /* 0x00007c0000047ab9 */ /* 0x000fe40000000a00 */
[----:B------:R-:W-:-:S04]  /*14870*/  UIMAD UR4, UR6, UR4, URZ ;  /* 0x00000004060472a4 */ /* 0x000fc8000f8e023f */
[----:B------:R-:W-:Y:S01]  /*14880*/  UIMAD UR4, UR12, UR5, UR4 ;  /* 0x000000050c0472a4 */ /* 0x000fe2000f8e0204 */
[----:B------:R-:W-:Y:S01]  /*14890*/  BSSY B0, `(.L_x_539) ;  /* 0x0000015000007945 */ /* 0x000fe20003800000 */
[----:B---3--:R-:W-:Y:S02]  /*148a0*/  SHF.R.S32.HI R0, RZ, 0x1f, R14 ;  /* 0x0000001fff007819 */ /* 0x008fe4000001140e */
[----:B------:R-:W-:-:S04]  /*148b0*/  IADD3 R2, P0, R14, UR18, RZ ;  /* 0x000000120e027c10 */ /* 0x000fc8000ff1e0ff */
[----:B------:R-:W-:Y:S02]  /*148c0*/  IADD3.X R3, R0, UR7, RZ, P0, !PT ;  /* 0x0000000700037c10 */ /* 0x000fe400087fe4ff */
[----:B------:R-:W-:-:S03]  /*148d0*/  ISETP.GE.AND P0, PT, R71, UR11, PT ;  /* 0x0000000b47007c0c */ /* 0x000fc6000bf06270 */
[----:B--2---:R-:W-:-:S05]  /*148e0*/  IMAD.WIDE.U32 R8, R8, c[0x0][0x1f0], R2 ;  /* 0x00007c0008087a25 */ /* 0x004fca00078e0002 */
[----:B------:R-:W-:-:S05]  /*148f0*/  IADD3 R7, R9, UR4, RZ ;  /* 0x0000000409077c10 */ /* 0x000fca000fffe0ff */
[----:B------:R-:W-:Y:S05]  /*14900*/  @P0 BRA `(.L_x_540) ;  /* 0x000000d000000947 */ /* 0x000fea0003800000 */
[----:B----45:R-:W-:Y:S01]  /*14910*/  IMAD R0, R17, c[0x0][0x1e8], RZ ;  /* 0x00007a0011007a24 */ /* 0x030fe200078e02ff */
        /* <DEDUP_REMOVED lines=12> */
.L_x_540:
[----:B----4-:R-:W-:Y:S05]  /*149e0*/  BSYNC B0 ;  /* 0x0000000000007941 */ /* 0x010fea0003800000 */
.L_x_539:
[----:B------:R-:W-:Y:S01]  /*149f0*/  LEA.HI.SX32 R0, R68, 0x20, 0x1e ;  /* 0x0000002044007811 */ /* 0x000fe200078ff2ff */
[----:B------:R-:W-:Y:S03]  /*14a00*/  BSSY B0, `(.L_x_541) ;  /* 0x0000013000007945 */ /* 0x000fe60003800000 */
[----:B------:R-:W-:-:S13]  /*14a10*/  ISETP.GE.AND P0, PT, R0, UR11, PT ;  /* 0x0000000b00007c0c */ /* 0x000fda000bf06270 */
[----:B------:R-:W-:Y:S05]  /*14a20*/  @P0 BRA `(.L_x_542) ;  /* 0x0000010000000947 */ /* 0x000fea0003800000 */
[----:B-----5:R-:W-:Y:S01]  /*14a30*/  IADD3 R10, P0, R16, 0x20, RZ ;  /* 0x00000020100a7810 */ /* 0x020fe20007f1e0ff */
[----:B--2---:R-:W-:Y:S01]  /*14a40*/  IMAD.MOV.U32 R2, RZ, RZ, R8 ;  /* 0x000000ffff027224 */ /* 0x004fe200078e0008 */
        /* <DEDUP_REMOVED lines=11> */
[----:B------:R2:W-:Y:S04]  /*14b00*/  @!P2 STG.E.128 [R2.64], R40 ;  /* 0x000000280200a986 */ /* 0x0005e8000c101d10 */
[----:B-1----:R2:W-:Y:S04]  /*14b10*/  @!P1 STG.E.128 [R2.64+0x40], R36 ;  /* 0x0000402402009986 */ /* 0x0025e8000c101d10 */
[----:B------:R2:W-:Y:S02]  /*14b20*/  @!P0 STG.E.128 [R2.64+0x80], R32 ;  /* 0x0000802002008986 */ /* 0x0005e4000c101d10 */
.L_x_542:
[----:B------:R-:W-:Y:S05]  /*14b30*/  BSYNC B0 ;  /* 0x0000000000007941 */ /* 0x000fea0003800000 */
.L_x_541:
        /* <DEDUP_REMOVED lines=8> */
[----:B-----5:R-:W-:Y:S01]  /*14bc0*/  IADD3 R10, P0, R16, 0x40, RZ ;  /* 0x00000040100a7810 */ /* 0x020fe20007f1e0ff */
        /* <DEDUP_REMOVED lines=12> */
[----:B-1----:R1:W-:Y:S04]  /*14c90*/  @!P2 STG.E.128 [R2.64], R52 ;  /* 0x000000340200a986 */ /* 0x0023e8000c101d10 */
[----:B------:R1:W-:Y:S04]  /*14ca0*/  @!P1 STG.E.128 [R2.64+0x40], R48 ;  /* 0x0000403002009986 */ /* 0x0003e8000c101d10 */
[----:B------:R1:W-:Y:S02]  /*14cb0*/  @!P0 STG.E.128 [R2.64+0x80], R44 ;  /* 0x0000802c02008986 */ /* 0x0003e4000c101d10 */
.L_x_544:
[----:B------:R-:W-:Y:S05]  /*14cc0*/  BSYNC B0 ;  /* 0x0000000000007941 */ /* 0x000fea0003800000 */
.L_x_543:
[----:B------:R-:W2:Y:S02]  /*14cd0*/  LDL.LU R0, [R1+0x4c] ;  /* 0x00004c0001007983 */ /* 0x000ea40000300800 */
[----:B--2---:R-:W-:-:S13]  /*14ce0*/  ISETP.GE.AND P0, PT, R0, UR10, PT ;  /* 0x0000000a00007c0c */ /* 0x004fda000bf06270 */
[----:B------:R-:W-:Y:S05]  /*14cf0*/  @P0 EXIT ;  /* 0x000000000000094d */ /* 0x000fea0003800000 */
[----:B-----5:R-:W-:Y:S01]  /*14d00*/  IADD3 R6, P0, R16, 0x60, RZ ;  /* 0x0000006010067810 */ /* 0x020fe20007f1e0ff */
[----:B-1----:R-:W-:Y:S01]  /*14d10*/  IMAD.MOV.U32 R2, RZ, RZ, R8 ;  /* 0x000000ffff027224 */ /* 0x002fe200078e0008 */
        /* <DEDUP_REMOVED lines=16> */
.L_x_503:
        /* <DEDUP_REMOVED lines=27> */
[----:B------:R-:W-:Y:S02]  /*14fd0*/  ULDC.64 UR4, c[0x0][0x1f0] ;  /* 0x00007c0000047ab9 */ /* 0x000fe40000000a00 */
        /* <DEDUP_REMOVED lines=23> */
[----:B------:R-:W-:Y:S01]  /*15150*/  UIMAD UR17, UR11, UR14, UR17 ;  /* 0x0000000e0b1172a4 */ /* 0x000fe2000f8e0211 */
[----:B--2---:R-:W-:Y:S01]  /*15160*/  IMAD.WIDE R2, R4, 0x80, R6 ;  /* 0x0000008004027825 */ /* 0x004fe200078e0206 */
        /* <DEDUP_REMOVED lines=25> */
.L_x_546:
[----:B------:R-:W-:Y:S05]  /*15300*/  BSYNC B0 ;  /* 0x0000000000007941 */ /* 0x000fea0003800000 */
.L_x_545:
        /* <DEDUP_REMOVED lines=20> */
.L_x_548:
[----:B------:R-:W-:Y:S05]  /*15450*/  BSYNC B0 ;  /* 0x0000000000007941 */ /* 0x000fea0003800000 */
.L_x_547:
        /* <DEDUP_REMOVED lines=20> */
.L_x_550:
[----:B------:R-:W-:Y:S05]  /*155a0*/  BSYNC B0 ;  /* 0x0000000000007941 */ /* 0x000fea0003800000 */
.L_x_549:
        /* <DEDUP_REMOVED lines=19> */
.L_x_552:
[----:B------:R-:W-:Y:S05]  /*156e0*/  BSYNC B0 ;  /* 0x0000000000007941 */ /* 0x000fea0003800000 */
.L_x_551:
        /* <DEDUP_REMOVED lines=35> */
.L_x_553:
        /* <DEDUP_REMOVED lines=14> */
.L_x_993:


//--------------------- .text._ZN5flash16flash_fwd_kernelI23Flash_fwd_kernel_traitsILi96ELi128ELi64ELi4ELb0ELb0EN7cutlass6half_tE19Flash_kernel_traitsILi96ELi128ELi64ELi4ES3_EELb1ELb1ELb0ELb1ELb0ELb0ELb0ELb1EEEvNS_16Flash_fwd_paramsE --------------------------
	.section	.text._ZN5flash16flash_fwd_kernelI23Flash_fwd_kernel_traitsILi96ELi128ELi64ELi4ELb0ELb0EN7cutlass6half_tE19Flash_kernel_traitsILi96ELi128ELi64ELi4ES3_EELb1ELb1ELb0ELb1ELb0ELb0ELb0ELb1EEEvNS_16Flash_fwd_paramsE,"ax",@progbits
	.sectioninfo	@"SHI_REGISTERS=255"
	.align	128
        .global         _ZN5flash16flash_fwd_kernelI23Flash_fwd_kernel_traitsILi96ELi128ELi64ELi4ELb0ELb0EN7cutlass6half_tE19Flash_kernel_traitsILi96ELi128ELi64ELi4ES3_EELb1ELb1ELb0ELb1ELb0ELb0ELb0ELb1EEEvNS_16Flash_fwd_paramsE
        .type           _ZN5flash16flash_fwd_kernelI23Flash_fwd_kernel_traitsILi96ELi128ELi64ELi4ELb0ELb0EN7cutlass6half_tE19Flash_kernel_traitsILi96ELi128ELi64ELi4ES3_EELb1ELb1ELb0ELb1ELb0ELb0ELb0ELb1EEEvNS_16Flash_fwd_paramsE,@function
        .size           _ZN5flash16flash_fwd_kernelI23Flash_fwd_kernel_traitsILi96ELi128ELi64ELi4ELb0ELb0EN7cutlass6half_tE19Flash_kernel_traitsILi96ELi128ELi64ELi4ES3_EELb1ELb1ELb0ELb1ELb0ELb0ELb0ELb1EEEvNS_16Flash_fwd_paramsE,(.L_x_977 - _ZN5flash16flash_fwd_kernelI23Flash_fwd_kernel_traitsILi96ELi128ELi64ELi4ELb0ELb0EN7cutlass6half_tE19Flash_kernel_traitsILi96ELi128ELi64ELi4ES3_EELb1ELb1ELb0ELb1ELb0ELb0ELb0ELb1EEEvNS_16Flash_fwd_paramsE)
        .other          _ZN5flash16flash_fwd_kernelI23Flash_fwd_kernel_traitsILi96ELi128ELi64ELi4ELb0ELb0EN7cutlass6half_tE19Flash_kernel_traitsILi96ELi128ELi64ELi4ES3_EELb1ELb1ELb0ELb1ELb0ELb0ELb0ELb1EEEvNS_16Flash_fwd_paramsE,@"STO_CUDA_ENTRY STV_DEFAULT"
_ZN5flash16flash_fwd_kernelI23Flash_fwd_kernel_traitsILi96ELi128ELi64ELi4ELb0ELb0EN7cutlass6half_tE19Flash_kernel_traitsILi96ELi128ELi64ELi4ES3_EELb1ELb1ELb0ELb1ELb0ELb0ELb0ELb1EEEvNS_16Flash_fwd_paramsE:
.text._ZN5flash16flash_fwd_kernelI23Flash_fwd_kernel_traitsILi96ELi128ELi64ELi4ELb0ELb0EN7cutlass6half_tE19Flash_kernel_traitsILi96ELi128ELi64ELi4ES3_EELb1ELb1ELb0ELb1ELb0ELb0ELb0ELb1EEEvNS_16Flash_fwd_paramsE:
[----:B------:R-:W-:Y:S02]  /*0000*/  MOV R1, c[0x0][0x28] ;  /* 0x00000a0000017a02 */ /* 0x000fe40000000f00 */
[----:B------:R-:W-:Y:S01]  /*0010*/  ULDC.64 UR4, c[0x0][0x40] ;  /* 0x0000100000047ab9 */ /* 0x000fe20000000a00 */
[----:B------:R-:W-:Y:S01]  /*0020*/  BSSY B3, `(.L_x_554) ;  /* 0x0000005000037945 */ /* 0x000fe20003800000 */
[----:B------:R-:W-:Y:S01]  /*0030*/  UIADD3 UR6, UP0, UR4, 0x160, URZ ;  /* 0x0000016004067890 */ /* 0x000fe2000ff1e03f */
[----:B------:R-:W-:-:S03]  /*0040*/  IADD3 R1, R1, -0x258, RZ ;  /* 0xfffffda801017810 */ /* 0x000fc60007ffe0ff */
[----:B------:R-:W-:-:S07]  /*0050*/  UIADD3.X UR7, URZ, UR5, URZ, UP0, !UPT ;  /* 0x000000053f077290 */ /* 0x000fce00087fe43f */
[----:B------:R-:W-:Y:S05]  /*0060*/  CALL.REL.NOINC `($_ZN5flash16flash_fwd_kernelI23Flash_fwd_kernel_traitsILi96ELi128ELi64ELi4ELb0ELb0EN7cutlass6half_tE19Flash_kernel_traitsILi96ELi128ELi64ELi4ES3_EELb1ELb1ELb0ELb1ELb0ELb0ELb0ELb1EEEvNS_16Flash_fwd_paramsE$_ZN5flash22compute_attn_1rowblockI23Flash_fwd_kernel_traitsILi96ELi128ELi64ELi4ELb0ELb0EN7cutlass6half_tE19Flash_kernel_traitsILi96ELi128ELi64ELi4ES3_EELb1ELb1ELb0ELb1ELb0ELb0ELb0ELb1ENS_16Flash_fwd_paramsEEEvRKT8_iii) ;  /* 0x0000002000007944 */ /* 0x000fea0003c00000 */
[----:B------:R-:W-:Y:S05]  /*0070*/  BSYNC B3 ;  /* 0x0000000000037941 */ /* 0x000fea0003800000 */
.L_x_554:
[----:B------:R-:W-:Y:S05]  /*0080*/  EXIT ;  /* 0x000000000000794d */ /* 0x000fea0003800000 */
        .type           $_ZN5flash16flash_fwd_kernelI23Flash_fwd_kernel_traitsILi96ELi128ELi64ELi4ELb0ELb0EN7cutlass6half_tE19Flash_kernel_traitsILi96ELi128ELi64ELi4ES3_EELb1ELb1ELb0ELb1ELb0ELb0ELb0ELb1EEEvNS_16Flash_fwd_paramsE$_ZN5flash22compute_attn_1rowblockI23Flash_fwd_kernel_traitsILi96ELi128ELi64ELi4ELb0ELb0EN7cutlass6half_tE19Flash_kernel_traitsILi96ELi128ELi64ELi4ES3_EELb1ELb1ELb0ELb1ELb0ELb0ELb0ELb1ENS_16Flash_fwd_paramsEEEvRKT8_iii,@function
        .size           $_ZN5flash16flash_fwd_kernelI23Flash_fwd_kernel_traitsILi96ELi128ELi64ELi4ELb0ELb0EN7cutlass6half_tE19Flash_kernel_traitsILi96ELi128ELi64ELi4ES3_EELb1ELb1ELb0ELb1ELb0ELb0ELb0ELb1EEEvNS_16Flash_fwd_paramsE$_ZN5flash22compute_attn_1rowblockI23Flash_fwd_kernel_traitsILi96ELi128ELi64ELi4ELb0ELb0EN7cutlass6half_tE19Flash_kernel_traitsILi96ELi128ELi64ELi4ES3_EELb1ELb1ELb0ELb1ELb0ELb0ELb0ELb1ENS_16Flash_fwd_paramsEEEvRKT8_iii,($__internal_0_$__cuda_sm70_shflsync_bfly_p - $_ZN5flash16flash_fwd_kernelI23Flash_fwd_kernel_traitsILi96ELi128ELi64ELi4ELb0ELb0EN7cutlass6half_tE19Flash_kernel_traitsILi96ELi128ELi64ELi4ES3_EELb1ELb1ELb0ELb1ELb0ELb0ELb0ELb1EEEvNS_16Flash_fwd_paramsE$_ZN5flash22compute_attn_1rowblockI23Flash_fwd_kernel_traitsILi96ELi128ELi64ELi4ELb0ELb0EN7cutlass6half_tE19Flash_kernel_traitsILi96ELi128ELi64ELi4ES3_EELb1ELb1ELb0ELb1ELb0ELb0ELb0ELb1ENS_16Flash_fwd_paramsEEEvRKT8_iii)
$_ZN5flash16flash_fwd_kernelI23Flash_fwd_kernel_traitsILi96ELi128ELi64ELi4ELb0ELb0EN7cutlass6half_tE19Flash_kernel_traitsILi96ELi128ELi64ELi4ES3_EELb1ELb1ELb0ELb1ELb0ELb0ELb0ELb1EEEvNS_16Flash_fwd_paramsE$_ZN5flash22compute_attn_1rowblockI23Flash_fwd_kernel_traitsILi96ELi128ELi64ELi4ELb0ELb0EN7cutlass6half_tE19Flash_kernel_traitsILi96ELi128ELi64ELi4ES3_EELb1ELb1ELb0ELb1ELb0ELb0ELb0ELb1ENS_16Flash_fwd_paramsEEEvRKT8_iii:
[----:B------:R-:W-:Y:S01]  /*0090*/  IMAD.U32 R2, RZ, RZ, UR6 ;  /* 0x00000006ff027e24 */ /* 0x000fe2000f8e00ff */
[----:B------:R-:W-:Y:S01]  /*00a0*/  ULDC.64 UR4, c[0x0][0x118] ;  /* 0x0000460000047ab9 */ /* 0x000fe20000000a00 */
[----:B------:R-:W-:-:S05]  /*00b0*/  IMAD.U32 R3, RZ, RZ, UR7 ;  /* 0x00000007ff037e24 */ /* 0x000fca000f8e00ff */
[----:B------:R-:W2:Y:S04]  /*00c0*/  LD.E.U8 R0, [R2.64+0x1a4] ;  /* 0x0001a40402007980 */ /* 0x000ea8000c101100 */
[----:B------:R-:W3:Y:S01]  /*00d0*/  LD.E.64 R182, [R2.64+0x190] ;  /* 0x0001900402b67980 */ /* 0x000ee2000c101b00 */
[----:B------:R-:W1:Y:S03]  /*00e0*/  S2UR UR10, SR_CTAID.Y ;  /* 0x00000000000a79c3 */ /* 0x000e660000002600 */
[----:B------:R-:W4:Y:S04]  /*00f0*/  S2R R44, SR_TID.X ;  /* 0x00000000002c7919 */ /* 0x000f280000002100 */
[----:B------:R-:W3:Y:S01]  /*0100*/  LD.E.64 R6, [R2.64+0x198] ;  /* 0x0001980402067980 */ /* 0x000ee2000c101b00 */
[----:B------:R-:W1:Y:S08]  /*0110*/  S2UR UR9, SR_CTAID.X ;  /* 0x00000000000979c3 */ /* 0x000e700000002500 */
[----:B------:R-:W1:Y:S02]  /*0120*/  S2UR UR8, SR_CTAID.Z ;  /* 0x00000000000879c3 */ /* 0x000e640000002700 */
[----:B-1----:R-:W-:-:S06]  /*0130*/  ULOP3.LUT UR8, UR8, UR9, UR10, 0xfe, !UPT ;  /* 0x0000000908087292 */ /* 0x002fcc000f8efe0a */
[----:B----4-:R-:W-:-:S13]  /*0140*/  LOP3.LUT P2, RZ, R44, UR8, RZ, 0xfc, !PT ;  /* 0x000000082cff7c12 */ /* 0x010fda000f84fcff */
[----:B------:R1:W4:Y:S01]  /*0150*/  @!P2 LD.E.64 R10, [R2.64+0x1a8] ;  /* 0x0001a804020aa980 */ /* 0x000322000c101b00 */
[----:B--2---:R-:W-:-:S13]  /*0160*/  ISETP.NE.AND P1, PT, R0, RZ, PT ;  /* 0x000000ff0000720c */ /* 0x004fda0003f25270 */
[----:B---3--:R-:W4:Y:S04]  /*0170*/  @P1 LD.E.64 R182, [R182.64] ;  /* 0x00000004b6b61980 */ /* 0x008f28000c101b00 */
[----:B------:R1:W2:Y:S01]  /*0180*/  @P1 LD.E R0, [R2.64+0x1a0] ;  /* 0x0001a00402001980 */ /* 0x0002a2000c101900 */
[----:B------:R-:W-:Y:S01]  /*0190*/  IMAD.U32 R198, RZ, RZ, UR6 ;  /* 0x00000006ffc67e24 */ /* 0x000fe2000f8e00ff */
[----:B------:R-:W-:Y:S01]  /*01a0*/  MOV R199, UR7 ;  /* 0x0000000700c77c02 */ /* 0x000fe20008000f00 */
[----:B------:R-:W-:Y:S02]  /*01b0*/  IMAD.U32 R8, RZ, RZ, UR6 ;  /* 0x00000006ff087e24 */ /* 0x000fe4000f8e00ff */
[----:B------:R-:W-:Y:S01]  /*01c0*/  IMAD.U32 R9, RZ, RZ, UR7 ;  /* 0x00000007ff097e24 */ /* 0x000fe2000f8e00ff */
[----:B------:R-:W-:Y:S01]  /*01d0*/  MOV R5, UR7 ;  /* 0x0000000700057c02 */ /* 0x000fe20008000f00 */
[----:B------:R-:W-:Y:S01]  /*01e0*/  IMAD.U32 R4, RZ, RZ, UR6 ;  /* 0x00000006ff047e24 */ /* 0x000fe2000f8e00ff */
[----:B------:R3:W5:Y:S04]  /*01f0*/  LD.E.U8 R198, [R198.64+0x178] ;  /* 0x00017804c6c67980 */ /* 0x000768000c101100 */
[----:B------:R2:W3:Y:S04]  /*0200*/  LD.E R12, [R8.64+0x60] ;  /* 0x00006004080c7980 */ /* 0x0004e8000c101900 */
[----:B-1----:R-:W3:Y:S04]  /*0210*/  @P1 LD.E.64 R2, [R6.64] ;  /* 0x0000000406021980 */ /* 0x002ee8000c101b00 */
[----:B----4-:R-:W-:Y:S04]  /*0220*/  @!P2 ST.E.64 [R10.64], R182 ;  /* 0x000000b60a00a985 */ /* 0x010fe8000c101b04 */
[----:B--2---:R-:W2:Y:S01]  /*0230*/  @!P2 LD.E.64 R8, [R4.64+0x1a8] ;  /* 0x0001a8040408a980 */ /* 0x004ea2000c101b00 */
[----:B---3--:R-:W-:-:S05]  /*0240*/  @P1 IADD3 R0, P0, R0, R2, RZ ;  /* 0x0000000200001210 */ /* 0x008fca0007f1e0ff */
[----:B------:R-:W-:Y:S02]  /*0250*/  @P1 IMAD.X R2, RZ, RZ, R3, P0 ;  /* 0x000000ffff021224 */ /* 0x000fe400000e0603 */
[----:B------:R-:W-:Y:S02]  /*0260*/  @P1 IMAD.MOV.U32 R6, RZ, RZ, R0 ;  /* 0x000000ffff061224 */ /* 0x000fe400078e0000 */
[----:B------:R-:W-:-:S03]  /*0270*/  @P1 IMAD.MOV.U32 R7, RZ, RZ, R2 ;  /* 0x000000ffff071224 */ /* 0x000fc600078e0002 */
[----:B------:R-:W-:Y:S01]  /*0280*/  @!P2 MOV R2, R6 ;  /* 0x000000060002a202 */ /* 0x000fe20000000f00 */
[----:B------:R-:W-:-:S05]  /*0290*/  @!P2 IMAD.MOV.U32 R3, RZ, RZ, R7 ;  /* 0x000000ffff03a224 */ /* 0x000fca00078e0007 */
[----:B--2---:R1:W-:Y:S04]  /*02a0*/  @!P2 ST.E.64 [R8.64+0x8], R2 ;  /* 0x000008020800a985 */ /* 0x0043e8000c101b04 */
[----:B------:R-:W2:Y:S04]  /*02b0*/  LD.E.64 R4, [R4.64+0xe0] ;  /* 0x0000e00404047980 */ /* 0x000ea8000c101b00 */
[----:B------:R-:W3:Y:S01]  /*02c0*/  S2R R174, SR_CTAID.Y ;  /* 0x0000000000ae7919 */ /* 0x000ee20000002600 */
[----:B------:R-:W-:Y:S02]  /*02d0*/  IMAD.MOV.U32 R50, RZ, RZ, -0x1 ;  /* 0xffffffffff327424 */ /* 0x000fe400078e00ff */
[----:B-1----:R-:W-:Y:S01]  /*02e0*/  IMAD.U32 R2, RZ, RZ, UR6 ;  /* 0x00000006ff027e24 */ /* 0x002fe2000f8e00ff */
[----:B------:R-:W-:-:S06]  /*02f0*/  MOV R3, UR7 ;  /* 0x0000000700037c02 */ /* 0x000fcc0008000f00 */
[----:B------:R-:W4:Y:S01]  /*0300*/  LD.E.64 R2, [R2.64+0xe8] ;  /* 0x0000e80402027980 */ /* 0x000f22000c101b00 */
[----:B--2---:R-:W-:-:S04]  /*0310*/  ISETP.NE.U32.AND P3, PT, R4, RZ, PT ;  /* 0x000000ff0400720c */ /* 0x004fc80003f65070 */
[----:B------:R-:W-:Y:S01]  /*0320*/  ISETP.NE.AND.EX P3, PT, R5, RZ, PT, P3 ;  /* 0x000000ff0500720c */ /* 0x000fe20003f65330 */
[----:B---3--:R-:W-:-:S12]  /*0330*/  IMAD.WIDE R4, R174, 0x4, R4 ;  /* 0x00000004ae047825 */ /* 0x008fd800078e0204 */
[----:B------:R-:W2:Y:S04]  /*0340*/  @P3 LD.E R50, [R4.64] ;  /* 0x0000000404323980 */ /* 0x000ea8000c101900 */
[----:B------:R-:W1:Y:S01]  /*0350*/  S2R R175, SR_CTAID.Z ;  /* 0x0000000000af7919 */ /* 0x000e620000002700 */
[----:B------:R-:W-:-:S04]  /*0360*/  SHF.R.S32.HI R42, RZ, 0x1f, R44 ;  /* 0x0000001fff2a7819 */ /* 0x000fc8000001142c */
[----:B------:R-:W-:-:S04]  /*0370*/  LEA.HI R40, R42, R44, RZ, 0x5 ;  /* 0x0000002c2a287211 */ /* 0x000fc800078f28ff */
[----:B------:R-:W-:-:S05]  /*0380*/  LOP3.LUT R0, R40, 0xffffffe0, RZ, 0xc0, !PT ;  /* 0xffffffe028007812 */ /* 0x000fca00078ec0ff */
[----:B------:R-:W-:Y:S02]  /*0390*/  IMAD.IADD R55, R44, 0x1, -R0 ;  /* 0x000000012c377824 */ /* 0x000fe400078e0a00 */
[----:B-1----:R-:W-:-:S05]  /*03a0*/  IMAD R8, R174, R12, R175 ;  /* 0x0000000cae087224 */ /* 0x002fca00078e02af */
[----:B------:R-:W-:-:S04]  /*03b0*/  SHF.L.U32 R8, R8, 0x5, RZ ;  /* 0x0000000508087819 */ /* 0x000fc800000006ff */
[----:B------:R-:W-:Y:S01]  /*03c0*/  IADD3 R172, P2, P1, R8, R6, R55 ;  /* 0x0000000608ac7210 */ /* 0x000fe2000795e037 */
[----:B------:R1:W-:Y:S01]  /*03d0*/  STL.64 [R1+0x128], R182 ;  /* 0x000128b601007387 */ /* 0x0003e20000100a00 */
[----:B----4-:R-:W-:-:S03]  /*03e0*/  ISETP.NE.U32.AND P0, PT, R2, RZ, PT ;  /* 0x000000ff0200720c */ /* 0x010fc60003f05070 */
[----:B------:R1:W-:Y:S01]  /*03f0*/  STL [R1+0x1a4], R172 ;  /* 0x0001a4ac01007387 */ /* 0x0003e20000100800 */
[----:B------:R-:W-:Y:S02]  /*0400*/  ISETP.NE.AND.EX P0, PT, R3, RZ, PT, P0 ;  /* 0x000000ff0300720c */ /* 0x000fe40003f05300 */
[----:B------:R-:W-:Y:S02]  /*0410*/  SHF.R.S32.HI R0, RZ, 0x1f, R55 ;  /* 0x0000001fff007819 */ /* 0x000fe40000011437 */
[----:B------:R-:W-:Y:S01]  /*0420*/  SHF.R.S32.HI R9, RZ, 0x1f, R8 ;  /* 0x0000001fff097819 */ /* 0x000fe20000011408 */
[----:B------:R-:W-:Y:S01]  /*0430*/  BSSY B0, `(.L_x_555) ;  /* 0x000000c000007945 */ /* 0x000fe20003800000 */
[----:B------:R-:W-:Y:S02]  /*0440*/  IMAD.MOV.U32 R32, RZ, RZ, -0x1 ;  /* 0xffffffffff207424 */ /* 0x000fe400078e00ff */
[----:B------:R-:W-:Y:S01]  /*0450*/  IADD3.X R169, R9, R7, R0, P2, P1 ;  /* 0x0000000709a97210 */ /* 0x000fe200017e2400 */
[----:B------:R-:W-:Y:S01]  /*0460*/  IMAD.WIDE R6, R174, 0x4, R2 ;  /* 0x00000004ae067825 */ /* 0x000fe200078e0202 */
[----:B--2---:R1:W-:Y:S03]  /*0470*/  STL [R1+0x1a0], R50 ;  /* 0x0001a03201007387 */ /* 0x0043e60000100800 */
[----:B------:R-:W-:Y:S05]  /*0480*/  @!P0 BRA `(.L_x_556) ;  /* 0x0000006000008947 */ /* 0x000fea0003800000 */
[----:B------:R-:W-:Y:S01]  /*0490*/  IMAD.U32 R2, RZ, RZ, UR6 ;  /* 0x00000006ff027e24 */ /* 0x000fe2000f8e00ff */
[----:B------:R-:W-:-:S05]  /*04a0*/  MOV R3, UR7 ;  /* 0x0000000700037c02 */ /* 0x000fca0008000f00 */
[----:B------:R-:W2:Y:S02]  /*04b0*/  LD.E.U8 R2, [R2.64+0x1b2] ;  /* 0x0001b20402027980 */ /* 0x000ea4000c101100 */
[----:B--2---:R-:W-:-:S13]  /*04c0*/  ISETP.NE.AND P1, PT, R2, RZ, PT ;  /* 0x000000ff0200720c */ /* 0x004fda0003f25270 */
[----:B------:R-:W-:Y:S05]  /*04d0*/  @!P1 BRA `(.L_x_556) ;  /* 0x0000001000009947 */ /* 0x000fea0003800000 */
[----:B------:R2:W5:Y:S02]  /*04e0*/  LD.E R32, [R6.64] ;  /* 0x0000000406207980 */ /* 0x000564000c101900 */
.L_x_556:
[----:B------:R-:W-:Y:S05]  /*04f0*/  BSYNC B0 ;  /* 0x0000000000007941 */ /* 0x000fea0003800000 */
.L_x_555:
[----:B------:R3:W4:Y:S01]  /*0500*/  @P3 LD.E R0, [R4.64+0x4] ;  /* 0x0000040404003980 */ /* 0x000722000c101900 */
[----:B------:R-:W-:Y:S02]  /*0510*/  IMAD.U32 R2, RZ, RZ, UR6 ;  /* 0x00000006ff027e24 */ /* 0x000fe4000f8e00ff */
[----:B------:R-:W-:-:S06]  /*0520*/  IMAD.U32 R3, RZ, RZ, UR7 ;  /* 0x00000007ff037e24 */ /* 0x000fcc000f8e00ff */
[----:B--2---:R-:W2:Y:S01]  /*0530*/  LD.E.64 R2, [R2.64+0xf0] ;  /* 0x0000f00402027980 */ /* 0x004ea2000c101b00 */
[----:B---3--:R-:W-:Y:S01]  /*0540*/  IMAD.U32 R4, RZ, RZ, UR6 ;  /* 0x00000006ff047e24 */ /* 0x008fe2000f8e00ff */
[----:B------:R-:W-:Y:S02]  /*0550*/  MOV R5, UR7 ;  /* 0x0000000700057c02 */ /* 0x000fe40008000f00 */
[----:B------:R-:W-:Y:S02]  /*0560*/  MOV R12, RZ ;  /* 0x000000ff000c7202 */ /* 0x000fe40000000f00 */
[----:B----4-:R-:W-:-:S06]  /*0570*/  @P3 IADD3 R49, -R50, R0, RZ ;  /* 0x0000000032313210 */ /* 0x010fcc0007ffe1ff */
[----:B------:R-:W3:Y:S01]  /*0580*/  @!P3 LD.E R49, [R4.64+0xb4] ;  /* 0x0000b4040431b980 */ /* 0x000ee2000c101900 */
[----:B--2---:R-:W-:-:S04]  /*0590*/  ISETP.NE.U32.AND P1, PT, R2, RZ, PT ;  /* 0x000000ff0200720c */ /* 0x004fc80003f25070 */
[----:B------:R-:W-:-:S13]  /*05a0*/  ISETP.NE.AND.EX P1, PT, R3, RZ, PT, P1 ;  /* 0x000000ff0300720c */ /* 0x000fda0003f25310 */
[----:B------:R-:W-:-:S05]  /*05b0*/  @P1 IMAD.WIDE R2, R174, 0x4, R2 ;  /* 0x00000004ae021825 */ /* 0x000fca00078e0202 */
[----:B------:R2:W5:Y:S01]  /*05c0*/  @P1 LD.E R12, [R2.64] ;  /* 0x00000004020c1980 */ /* 0x000562000c101900 */
[----:B------:R-:W-:Y:S03]  /*05d0*/  BSSY B0, `(.L_x_557) ;  /* 0x000000e000007945 */ /* 0x000fe60003800000 */
[----:B---3--:R2:W-:Y:S01]  /*05e0*/  STL [R1+0x1b4], R49 ;  /* 0x0001b43101007387 */ /* 0x0085e20000100800 */
[----:B------:R-:W-:Y:S05]  /*05f0*/  @!P0 BRA `(.L_x_558) ;  /* 0x0000008000008947 */ /* 0x000fea0003800000 */
[----:B--2---:R-:W-:Y:S01]  /*0600*/  IMAD.U32 R2, RZ, RZ, UR6 ;  /* 0x00000006ff027e24 */ /* 0x004fe2000f8e00ff */
[----:B------:R-:W-:-:S05]  /*0610*/  MOV R3, UR7 ;  /* 0x0000000700037c02 */ /* 0x000fca0008000f00 */
[----:B------:R-:W2:Y:S02]  /*0620*/  LD.E.U8 R2, [R2.64+0x1b2] ;  /* 0x0001b20402027980 */ /* 0x000ea4000c101100 */
[----:B--2---:R-:W-:-:S13]  /*0630*/  ISETP.NE.AND P0, PT, R2, RZ, PT ;  /* 0x000000ff0200720c */ /* 0x004fda0003f05270 */
[----:B------:R-:W2:Y:S02]  /*0640*/  @P0 LD.E R0, [R6.64+0x4] ;  /* 0x0000040406000980 */ /* 0x000ea4000c101900 */
[----:B--2--5:R-:W-:-:S06]  /*0650*/  @P0 IMAD.IADD R4, R0, 0x1, -R32 ;  /* 0x0000000100040824 */ /* 0x024fcc00078e0a20 */
[----:B------:R2:W5:Y:S01]  /*0660*/  @!P0 LD.E R4, [R6.64] ;  /* 0x0000000406048980 */ /* 0x000562000c101900 */
[----:B------:R-:W-:Y:S05]  /*0670*/  BRA `(.L_x_559) ;  /* 0x0000003000007947 */ /* 0x000fea0003800000 */
.L_x_558:
[----:B--2---:R-:W-:Y:S02]  /*0680*/  MOV R2, UR6 ;  /* 0x0000000600027c02 */ /* 0x004fe40008000f00 */
[----:B------:R-:W-:-:S05]  /*0690*/  MOV R3, UR7 ;  /* 0x0000000700037c02 */ /* 0x000fca0008000f00 */
[----:B------:R2:W5:Y:S02]  /*06a0*/  LD.E R4, [R2.64+0xb8] ;  /* 0x0000b80402047980 */ /* 0x000564000c101900 */
.L_x_559:
[----:B------:R-:W-:Y:S05]  /*06b0*/  BSYNC B0 ;  /* 0x0000000000007941 */ /* 0x000fea0003800000 */
.L_x_557:
[----:B--2---:R-:W-:Y:S02]  /*06c0*/  IMAD.U32 R2, RZ, RZ, UR6 ;  /* 0x00000006ff027e24 */ /* 0x004fe4000f8e00ff */
[----:B------:R-:W-:-:S06]  /*06d0*/  IMAD.U32 R3, RZ, RZ, UR7 ;  /* 0x00000007ff037e24 */ /* 0x000fcc000f8e00ff */
[----:B------:R-:W2:Y:S01]  /*06e0*/  LD.E.64 R2, [R2.64+0xf8] ;  /* 0x0000f80402027980 */ /* 0x000ea2000c101b00 */
[----:B------:R-:W-:Y:S01]  /*06f0*/  BSSY B1, `(.L_x_560) ;  /* 0x0000015000017945 */ /* 0x000fe20003800000 */
[----:B--2---:R-:W-:-:S04]  /*0700*/  ISETP.NE.U32.AND P0, PT, R2, RZ, PT ;  /* 0x000000ff0200720c */ /* 0x004fc80003f05070 */
[----:B------:R-:W-:-:S13]  /*0710*/  ISETP.NE.AND.EX P0, PT, R3, RZ, PT, P0 ;  /* 0x000000ff0300720c */ /* 0x000fda0003f05300 */
[----:B------:R-:W-:Y:S05]  /*0720*/  @!P0 BRA `(.L_x_561) ;  /* 0x0000004000008947 */ /* 0x000fea0003800000 */
[----:B------:R-:W-:-:S05]  /*0730*/  IMAD.WIDE R2, R174, 0x4, R2 ;  /* 0x00000004ae027825 */ /* 0x000fca00078e0202 */
[----:B------:R-:W2:Y:S02]  /*0740*/  LD.E R0, [R2.64] ;  /* 0x0000000402007980 */ /* 0x000ea4000c101900 */
[----:B--2--5:R-:W-:Y:S01]  /*0750*/  IADD3 R54, R0, -R12, RZ ;  /* 0x8000000c00367210 */ /* 0x024fe20007ffe0ff */
[----:B------:R-:W-:Y:S05]  /*0760*/  BRA `(.L_x_562) ;  /* 0x000000d000007947 */ /* 0x000fea0003800000 */
.L_x_561:
[----:B------:R-:W-:Y:S01]  /*0770*/  IMAD.U32 R2, RZ, RZ, UR6 ;  /* 0x00000006ff027e24 */ /* 0x000fe2000f8e00ff */
[----:B------:R-:W-:-:S06]  /*0780*/  MOV R3, UR7 ;  /* 0x0000000700037c02 */ /* 0x000fcc0008000f00 */
[----:B------:R-:W2:Y:S01]  /*0790*/  LD.E.64 R2, [R2.64+0x108] ;  /* 0x0001080402027980 */ /* 0x000ea2000c101b00 */
[----:B------:R-:W-:Y:S01]  /*07a0*/  BSSY B0, `(.L_x_563) ;  /* 0x0000008000007945 */ /* 0x000fe20003800000 */
[----:B------:R-:W-:Y:S01]  /*07b0*/  IMAD.MOV.U32 R0, RZ, RZ, RZ ;  /* 0x000000ffff007224 */ /* 0x000fe200078e00ff */
[----:B--2---:R-:W-:-:S04]  /*07c0*/  ISETP.NE.U32.AND P0, PT, R2, RZ, PT ;  /* 0x000000ff0200720c */ /* 0x004fc80003f05070 */
[----:B------:R-:W-:-:S13]  /*07d0*/  ISETP.NE.AND.EX P0, PT, R3, RZ, PT, P0 ;  /* 0x000000ff0300720c */ /* 0x000fda0003f05300 */
[----:B------:R-:W-:Y:S05]  /*07e0*/  @!P0 BRA `(.L_x_564) ;  /* 0x0000003000008947 */ /* 0x000fea0003800000 */
[----:B------:R-:W-:Y:S02]  /*07f0*/  MOV R2, UR6 ;  /* 0x0000000600027c02 */ /* 0x000fe40008000f00 */
[----:B------:R-:W-:-:S05]  /*0800*/  MOV R3, UR7 ;  /* 0x0000000700037c02 */ /* 0x000fca0008000f00 */
[----:B------:R2:W5:Y:S02]  /*0810*/  LD.E R0, [R2.64+0xbc] ;  /* 0x0000bc0402007980 */ /* 0x000564000c101900 */
.L_x_564:
[----:B------:R-:W-:Y:S05]  /*0820*/  BSYNC B0 ;  /* 0x0000000000007941 */ /* 0x000fea0003800000 */
.L_x_563:
[----:B-----5:R-:W-:Y:S02]  /*0830*/  IADD3 R54, R0, R4, -R12 ;  /* 0x0000000400367210 */ /* 0x020fe40007ffe80c */
.L_x_562:
[----:B------:R-:W-:Y:S05]  /*0840*/  BSYNC B1 ;  /* 0x0000000000017941 */ /* 0x000fea0003800000 */
.L_x_560:
[----:B------:R-:W3:Y:S01]  /*0850*/  S2R R48, SR_CTAID.X ;  /* 0x0000000000307919 */ /* 0x000ee20000002500 */
[----:B------:R-:W-:Y:S01]  /*0860*/  MOV R0, 0x70 ;  /* 0x0000007000007802 */ /* 0x000fe20000000f00 */
[----:B--2---:R-:W-:-:S03]  /*0870*/  IMAD.MOV.U32 R3, RZ, RZ, 0x0 ;  /* 0x00000000ff037424 */ /* 0x004fc600078e00ff */
[----:B------:R-:W-:Y:S01]  /*0880*/  MOV R2, R0 ;  /* 0x0000000000027202 */ /* 0x000fe20000000f00 */
[----:B---3--:R-:W-:-:S05]  /*0890*/  IMAD.SHL.U32 R170, R48, 0x80, RZ ;  /* 0x0000008030aa7824 */ /* 0x008fca00078e00ff */
[----:B------:R-:W-:-:S13]  /*08a0*/  ISETP.GT.AND P0, PT, R49, R170, PT ;  /* 0x000000aa3100720c */ /* 0x000fda0003f04270 */
[----:B------:R-:W-:Y:S05]  /*08b0*/  @!P0 RET.REL.NODEC R2 `(_ZN5flash16flash_fwd_kernelI23Flash_fwd_kernel_traitsILi96ELi128ELi64ELi4ELb0ELb0EN7cutlass6half_tE19Flash_kernel_traitsILi96ELi128ELi64ELi4ES3_EELb1ELb1ELb0ELb1ELb0ELb0ELb0ELb1EEEvNS_16Flash_fwd_paramsE) ;  /* 0xfffff74002008950 */ /* 0x000fea0003c3ffff */
[----:B------:R-:W-:Y:S02]  /*08c0*/  IMAD.U32 R2, RZ, RZ, UR6 ;  /* 0x00000006ff027e24 */ /* 0x000fe4000f8e00ff */
[----:B------:R-:W-:-:S05]  /*08d0*/  IMAD.U32 R3, RZ, RZ, UR7 ;  /* 0x00000007ff037e24 */ /* 0x000fca000f8e00ff */
[----:B------:R2:W3:Y:S02]  /*08e0*/  LD.E R0, [R2.64+0x188] ;  /* 0x0001880402007980 */ /* 0x0004e4000c101900 */
[----:B--2---:R-:W-:Y:S02]  /*08f0*/  IADD3 R2, -R49, 0xbf, R170 ;  /* 0x000000bf31027810 */ /* 0x004fe40007ffe1aa */
[----:B------:R-:W-:Y:S02]  /*0900*/  IADD3 R3, R54, 0x3f, RZ ;  /* 0x0000003f36037810 */ /* 0x000fe40007ffe0ff */
[----:B---3--:R-:W-:Y:S02]  /*0910*/  IADD3 R0, R0, R2, R54 ;  /* 0x0000000200007210 */ /* 0x008fe40007ffe036 */
[----:B------:R-:W-:Y:S02]  /*0920*/  SHF.R.S32.HI R2, RZ, 0x1f, R3 ;  /* 0x0000001fff027819 */ /* 0x000fe40000011403 */
[----:B------:R-:W-:-:S02]  /*0930*/  SHF.R.S32.HI R4, RZ, 0x1f, R0 ;  /* 0x0000001fff047819 */ /* 0x000fc40000011400 */
[----:B------:R-:W-:Y:S02]  /*0940*/  LEA.HI R2, R2, R3, RZ, 0x6 ;  /* 0x0000000302027211 */ /* 0x000fe400078f30ff */
[----:B------:R-:W-:Y:S02]  /*0950*/  LEA.HI R0, R4, R0, RZ, 0x6 ;  /* 0x0000000004007211 */ /* 0x000fe400078f30ff */
[----:B------:R-:W-:Y:S02]  /*0960*/  SHF.R.S32.HI R2, RZ, 0x6, R2 ;  /* 0x00000006ff027819 */ /* 0x000fe40000011402 */
[----:B------:R-:W-:-:S04]  /*0970*/  SHF.R.S32.HI R0, RZ, 0x6, R0 ;  /* 0x00000006ff007819 */ /* 0x000fc80000011400 */
[----:B------:R-:W-:-:S04]  /*0980*/  IMNMX R173, R2, R0, PT ;  /* 0x0000000002ad7217 */ /* 0x000fc80003800200 */
[----:B------:R-:W-:Y:S01]  /*0990*/  ISETP.GE.AND P0, PT, R173, 0x1, PT ;  /* 0x00000001ad00780c */ /* 0x000fe20003f06270 */
[----:B------:R2:W-:-:S12]  /*09a0*/  STL [R1+0x48], R173 ;  /* 0x000048ad01007387 */ /* 0x0005d80000100800 */
[----:B------:R-:W-:Y:S05]  /*09b0*/  @!P0 BRA `(.L_x_565) ;  /* 0x0002430000008947 */ /* 0x000fea0003800000 */
[----:B------:R-:W-:Y:S02]  /*09c0*/  IMAD.U32 R2, RZ, RZ, UR6 ;  /* 0x00000006ff027e24 */ /* 0x000fe4000f8e00ff */
[----:B------:R-:W-:Y:S01]  /*09d0*/  IMAD.U32 R3, RZ, RZ, UR7 ;  /* 0x00000007ff037e24 */ /* 0x000fe2000f8e00ff */
[----:B------:R-:W-:Y:S01]  /*09e0*/  MOV R10, UR6 ;  /* 0x00000006000a7c02 */ /* 0x000fe20008000f00 */
[----:B------:R-:W-:-:S03]  /*09f0*/  IMAD.U32 R11, RZ, RZ, UR7 ;  /* 0x00000007ff0b7e24 */ /* 0x000fc6000f8e00ff */
[----:B------:R3:W4:Y:S04]  /*0a00*/  LD.E R19, [R2.64+0x68] ;  /* 0x0000680402137980 */ /* 0x000728000c101900 */
[----:B--2---:R-:W2:Y:S04]  /*0a10*/  LD.E.64 R36, [R10.64+0xc0] ;  /* 0x0000c0040a247980 */ /* 0x004ea8000c101b00 */
[----:B------:R3:W2:Y:S04]  /*0a20*/  LD.E.64 R20, [R2.64+0x38] ;  /* 0x0000380402147980 */ /* 0x0006a8000c101b00 */
[----:B------:R3:W2:Y:S01]  /*0a30*/  LD.E.64 R46, [R2.64+0x40] ;  /* 0x00004004022e7980 */ /* 0x0006a2000c101b00 */
[----:B------:R-:W-:-:S02]  /*0a40*/  ISETP.NE.AND P0, PT, R32, -0x1, PT ;  /* 0xffffffff2000780c */ /* 0x000fc40003f05270 */
[----:B------:R-:W-:Y:S01]  /*0a50*/  ISETP.NE.AND P3, PT, R50, -0x1, PT ;  /* 0xffffffff3200780c */ /* 0x000fe20003f65270 */
[----:B------:R3:W2:Y:S01]  /*0a60*/  LD.E.64 R24, [R2.64+0x30] ;  /* 0x0000300402187980 */ /* 0x0006a2000c101b00 */
[----:B------:R-:W-:Y:S01]  /*0a70*/  MOV R4, UR6 ;  /* 0x0000000600047c02 */ /* 0x000fe20008000f00 */
[----:B------:R-:W-:Y:S02]  /*0a80*/  IMAD.U32 R5, RZ, RZ, UR7 ;  /* 0x00000007ff057e24 */ /* 0x000fe4000f8e00ff */
[----:B------:R3:W2:Y:S04]  /*0a90*/  LD.E.64 R30, [R2.64+0x58] ;  /* 0x00005804021e7980 */ /* 0x0006a8000c101b00 */
[----:B------:R1:W2:Y:S04]  /*0aa0*/  LD.E.64 R28, [R4.64+0x50] ;  /* 0x00005004041c7980 */ /* 0x0002a8000c101b00 */
[----:B------:R3:W2:Y:S04]  /*0ab0*/  @!P0 LD.E.64 R16, [R2.64+0x20] ;  /* 0x0000200402108980 */ /* 0x0006a8000c101b00 */
[----:B------:R3:W2:Y:S04]  /*0ac0*/  @!P0 LD.E.64 R22, [R2.64+0x28] ;  /* 0x0000280402168980 */ /* 0x0006a8000c101b00 */
[----:B------:R3:W2:Y:S04]  /*0ad0*/  @!P3 LD.E.64 R26, [R2.64+0x18] ;  /* 0x00001804021ab980 */ /* 0x0006a8000c101b00 */
[----:B------:R3:W2:Y:S04]  /*0ae0*/  LD.E R231, [R2.64+0xc8] ;  /* 0x0000c80402e77980 */ /* 0x0006a8000c101900 */
[----:B------:R3:W2:Y:S01]  /*0af0*/  LD.E.64 R34, [R2.64+0x48] ;  /* 0x0000480402227980 */ /* 0x0006a2000c101b00 */
[----:B------:R-:W-:-:S02]  /*0b00*/  IMAD.U32 R6, RZ, RZ, UR6 ;  /* 0x00000006ff067e24 */ /* 0x000fc4000f8e00ff */
[----:B------:R-:W-:Y:S01]  /*0b10*/  IMAD.U32 R7, RZ, RZ, UR7 ;  /* 0x00000007ff077e24 */ /* 0x000fe2000f8e00ff */
[----:B------:R1:W5:Y:S04]  /*0b20*/  LD.E R168, [R4.64+0x60] ;  /* 0x0000600404a87980 */ /* 0x000368000c101900 */
[----:B------:R1:W5:Y:S04]  /*0b30*/  LD.E.64 R232, [R6.64+0x10] ;  /* 0x0000100406e87980 */ /* 0x000368000c101b00 */
[----:B------:R1:W5:Y:S04]  /*0b40*/  LD.E.64 R166, [R4.64+0x98] ;  /* 0x0000980404a67980 */ /* 0x000368000c101b00 */
[----:B---3--:R-:W5:Y:S01]  /*0b50*/  LD.E.64 R2, [R2.64] ;  /* 0x0000000402027980 */ /* 0x008f62000c101b00 */
[----:B------:R-:W-:-:S02]  /*0b60*/  LEA.HI R43, R42, R44, RZ, 0x3 ;  /* 0x0000002c2a2b7211 */ /* 0x000fc400078f18ff */
[----:B-1----:R-:W-:-:S04]  /*0b70*/  LEA.HI R5, R42, R44, RZ, 0x2 ;  /* 0x0000002c2a057211 */ /* 0x002fc800078f10ff */
[----:B------:R-:W-:Y:S02]  /*0b80*/  LOP3.LUT R4, R5, 0xfffffffc, RZ, 0xc0, !PT ;  /* 0xfffffffc05047812 */ /* 0x000fe400078ec0ff */
[----:B------:R-:W-:Y:S02]  /*0b90*/  SHF.R.S32.HI R41, RZ, 0x3, R43 ;  /* 0x00000003ff297819 */ /* 0x000fe4000001142b */
[----:B------:R-:W-:Y:S01]  /*0ba0*/  SHF.R.S32.HI R14, RZ, 0x2, R5 ;  /* 0x00000002ff0e7819 */ /* 0x000fe20000011405 */
[----:B------:R-:W-:-:S03]  /*0bb0*/  IMAD.IADD R4, R44, 0x1, -R4 ;  /* 0x000000012c047824 */ /* 0x000fc600078e0a04 */
[----:B------:R-:W-:Y:S02]  /*0bc0*/  LEA.HI R5, R5, R14, RZ, 0x1 ;  /* 0x0000000e05057211 */ /* 0x000fe400078f08ff */
[----:B------:R-:W-:Y:S02]  /*0bd0*/  SHF.L.U32 R187, R4, 0x3, RZ ;  /* 0x0000000304bb7819 */ /* 0x000fe400000006ff */
[----:B------:R-:W-:Y:S01]  /*0be0*/  LOP3.LUT R7, R5, 0x7fffffe, RZ, 0xc0, !PT ;  /* 0x07fffffe05077812 */ /* 0x000fe200078ec0ff */
[----:B------:R-:W-:Y:S01]  /*0bf0*/  IMAD.U32 R8, RZ, RZ, UR6 ;  /* 0x00000006ff087e24 */ /* 0x000fe2000f8e00ff */
[----:B------:R-:W-:Y:S02]  /*0c00*/  MOV R9, UR7 ;  /* 0x0000000700097c02 */ /* 0x000fe40008000f00 */
[----:B------:R-:W-:-:S03]  /*0c10*/  SHF.R.S32.HI R38, RZ, 0x5, R40 ;  /* 0x00000005ff267819 */ /* 0x000fc60000011428 */
[----:B------:R1:W5:Y:S01]  /*0c20*/  LD.E.64 R222, [R8.64+0x8] ;  /* 0x0000080408de7980 */ /* 0x000362000c101b00 */
[----:B------:R-:W-:Y:S01]  /*0c30*/  LEA.HI R42, R42, R44, RZ, 0x4 ;  /* 0x0000002c2a2a7211 */ /* 0x000fe200078f20ff */
[----:B-1----:R-:W-:Y:S01]  /*0c40*/  @P0 IMAD.IADD R8, R12, 0x1, R32 ;  /* 0x000000010c080824 */ /* 0x002fe200078e0220 */
[----:B------:R-:W-:Y:S02]  /*0c50*/  IABS R39, R175 ;  /* 0x000000af00277213 */ /* 0x000fe40000000000 */
[C---:B------:R-:W-:Y:S02]  /*0c60*/  IADD3 R186, R187.reuse, 0x20, RZ ;  /* 0x00000020bbba7810 */ /* 0x040fe40007ffe0ff */
[----:B------:R-:W-:Y:S02]  /*0c70*/  IADD3 R184, R187, 0x40, RZ ;  /* 0x00000040bbb87810 */ /* 0x000fe40007ffe0ff */
[----:B----4-:R-:W-:Y:S01]  /*0c80*/  IABS R0, R19 ;  /* 0x0000001300007213 */ /* 0x010fe20000000000 */
[----:B--2---:R1:W-:Y:S01]  /*0c90*/  STL.64 [R1+0x110], R36 ;  /* 0x0001102401007387 */ /* 0x0043e20000100a00 */
[----:B------:R-:W-:-:S02]  /*0ca0*/  IMAD.MOV.U32 R45, RZ, RZ, R36 ;  /* 0x000000ffff2d7224 */ /* 0x000fc400078e0024 */
[----:B-1----:R-:W-:-:S04]  /*0cb0*/  MOV R36, R0 ;  /* 0x0000000000247202 */ /* 0x002fc80000000f00 */
[----:B------:R-:W1:Y:S08]  /*0cc0*/  I2F.RP R0, R36 ;  /* 0x0000002400007306 */ /* 0x000e700000209400 */
[----:B-1----:R1:W2:Y:S02]  /*0cd0*/  MUFU.RCP R6, R0 ;  /* 0x0000000000067308 */ /* 0x0022a40000001000 */
[----:B-1----:R-:W-:Y:S01]  /*0ce0*/  IMAD.SHL.U32 R0, R41, 0x40, RZ ;  /* 0x0000004029007824 */ /* 0x002fe200078e00ff */
[----:B--2---:R-:W-:-:S04]  /*0cf0*/  IADD3 R4, R6, 0xffffffe, RZ ;  /* 0x0ffffffe06047810 */ /* 0x004fc80007ffe0ff */
[----:B------:R-:W-:Y:S01]  /*0d00*/  LOP3.LUT R0, R0, 0xc0, RZ, 0xc0, !PT ;  /* 0x000000c000007812 */ /* 0x000fe200078ec0ff */
[----:B------:R1:W2:Y:S03]  /*0d10*/  F2I.FTZ.U32.TRUNC.NTZ R5, R4 ;  /* 0x0000000400057305 */ /* 0x0002a6000021f000 */
[----:B------:R-:W-:Y:S02]  /*0d20*/  LOP3.LUT R6, R0, 0x18, R187, 0xf8, !PT ;  /* 0x0000001800067812 */ /* 0x000fe400078ef8bb */
[----:B------:R-:W-:Y:S01]  /*0d30*/  SHF.R.U32.HI R0, RZ, 0x3, R0 ;  /* 0x00000003ff007819 */ /* 0x000fe20000011600 */
[C---:B------:R-:W-:Y:S02]  /*0d40*/  @P0 IMAD R10, R21.reuse, R8, RZ ;  /* 0x00000008150a0224 */ /* 0x040fe400078e02ff */
[----:B-1----:R-:W-:Y:S01]  /*0d50*/  IMAD.IADD R4, R14, 0x1, -R7 ;  /* 0x000000010e047824 */ /* 0x002fe200078e0a07 */
[----:B------:R-:W-:Y:S01]  /*0d60*/  LOP3.LUT R7, R6, R0, RZ, 0x3c, !PT ;  /* 0x0000000006077212 */ /* 0x000fe200078e3cff */
[----:B------:R-:W-:Y:S01]  /*0d70*/  @!P0 IMAD R0, R21, R12, RZ ;  /* 0x0000000c15008224 */ /* 0x000fe200078e02ff */
[----:B------:R-:W-:-:S02]  /*0d80*/  @!P0 SHF.R.S32.HI R6, RZ, 0x1f, R12 ;  /* 0x0000001fff068819 */ /* 0x000fc4000001140c */
[----:B------:R-:W-:Y:S01]  /*0d90*/  LEA R4, R38, R4, 0x3 ;  /* 0x0000000426047211 */ /* 0x000fe200078e18ff */
[----:B------:R-:W-:-:S04]  /*0da0*/  @P0 IMAD.WIDE.U32 R8, R20, R8, RZ ;  /* 0x0000000814080225 */ /* 0x000fc800078e00ff */
[----:B------:R-:W-:Y:S02]  /*0db0*/  IMAD.U32 R202, R4, 0x20, R7 ;  /* 0x0000002004ca7824 */ /* 0x000fe400078e0007 */
[C---:B------:R-:W-:Y:S01]  /*0dc0*/  @!P0 IMAD R0, R20.reuse, R6, R0 ;  /* 0x0000000614008224 */ /* 0x040fe200078e0200 */
[----:B--2---:R-:W-:Y:S01]  /*0dd0*/  IADD3 R4, RZ, -R5, RZ ;  /* 0x80000005ff047210 */ /* 0x004fe20007ffe0ff */
[----:B------:R-:W-:-:S04]  /*0de0*/  @!P0 IMAD.WIDE.U32 R6, R20, R12, RZ ;  /* 0x0000000c14068225 */ /* 0x000fc800078e00ff */
[----:B------:R-:W-:Y:S01]  /*0df0*/  @P0 IMAD.IADD R18, R9, 0x1, R10 ;  /* 0x0000000109120824 */ /* 0x000fe200078e020a */
[----:B------:R-:W-:Y:S01]  /*0e00*/  LOP3.LUT R9, R42, 0xfffffff0, RZ, 0xc0, !PT ;  /* 0xfffffff02a097812 */ /* 0x000fe200078ec0ff */
[----:B------:R-:W-:Y:S01]  /*0e10*/  @!P0 IMAD.IADD R7, R7, 0x1, R0 ;  /* 0x0000000107078824 */ /* 0x000fe200078e0200 */
[----:B------:R-:W-:Y:S01]  /*0e20*/  MOV R0, R4 ;  /* 0x0000000400007202 */ /* 0x000fe20000000f00 */
[----:B------:R-:W-:Y:S01]  /*0e30*/  @P0 IMAD.MOV.U32 R13, RZ, RZ, R8 ;  /* 0x000000ffff0d0224 */ /* 0x000fe200078e0008 */
[----:B------:R-:W-:Y:S01]  /*0e40*/  @!P0 SHF.R.S32.HI R4, RZ, 0x1f, R12 ;  /* 0x0000001fff048819 */ /* 0x000fe2000001140c */
[----:B------:R-:W-:Y:S02]  /*0e50*/  @!P0 IMAD R8, R47, R12, RZ ;  /* 0x0000000c2f088224 */ /* 0x000fe400078e02ff */
[----:B------:R-:W-:Y:S02]  /*0e60*/  IMAD.IADD R33, R44, 0x1, -R9 ;  /* 0x000000012c217824 */ /* 0x000fe400078e0a09 */
[----:B------:R-:W-:-:S02]  /*0e70*/  @!P0 IMAD R15, R46, R4, R8 ;  /* 0x000000042e0f8224 */ /* 0x000fc400078e0208 */
[----:B------:R-:W-:Y:S02]  /*0e80*/  IMAD R0, R0, R36, RZ ;  /* 0x0000002400007224 */ /* 0x000fe400078e02ff */
[----:B------:R-:W-:Y:S01]  /*0e90*/  IMAD.MOV.U32 R4, RZ, RZ, RZ ;  /* 0x000000ffff047224 */ /* 0x000fe200078e00ff */
[----:B------:R-:W-:-:S03]  /*0ea0*/  LEA.HI R37, R33, R33, RZ, 0x1 ;  /* 0x0000002121257211 */ /* 0x000fc600078f08ff */
[----:B------:R-:W-:Y:S01]  /*0eb0*/  IMAD.HI.U32 R10, R5, R0, R4 ;  /* 0x00000000050a7227 */ /* 0x000fe200078e0004 */
[----:B------:R-:W-:Y:S02]  /*0ec0*/  IABS R4, R19 ;  /* 0x0000001300047213 */ /* 0x000fe40000000000 */
[--C-:B------:R-:W-:Y:S02]  /*0ed0*/  SHF.R.S32.HI R8, RZ, 0x1, R37.reuse ;  /* 0x00000001ff087819 */ /* 0x100fe40000011425 */
[----:B------:R-:W-:Y:S01]  /*0ee0*/  SHF.R.S32.HI R0, RZ, 0x1f, R37 ;  /* 0x0000001fff007819 */ /* 0x000fe20000011425 */
[----:B------:R-:W-:Y:S01]  /*0ef0*/  IMAD.MOV R11, RZ, RZ, -R4 ;  /* 0x000000ffff0b7224 */ /* 0x000fe200078e0a04 */
[----:B------:R-:W-:Y:S02]  /*0f00*/  @P0 IADD3 R9, R12, R32, RZ ;  /* 0x000000200c090210 */ /* 0x000fe40007ffe0ff */
[----:B------:R-:W-:Y:S01]  /*0f10*/  LEA.HI R0, R0, R8, RZ, 0x2 ;  /* 0x0000000800007211 */ /* 0x000fe200078f10ff */
[----:B------:R-:W-:Y:S01]  /*0f20*/  @!P0 IMAD.WIDE.U32 R4, R46, R12, RZ ;  /* 0x0000000c2e048225 */ /* 0x000fe200078e00ff */
[----:B------:R-:W-:-:S03]  /*0f30*/  @!P0 SHF.R.S32.HI R32, RZ, 0x1f, R174 ;  /* 0x0000001fff208819 */ /* 0x000fc600000114ae */
[----:B------:R-:W-:Y:S02]  /*0f40*/  @!P0 IMAD R17, R17, R174, RZ ;  /* 0x000000ae11118224 */ /* 0x000fe400078e02ff */
[----:B------:R-:W-:Y:S01]  /*0f50*/  IMAD.MOV.U32 R12, RZ, RZ, R11 ;  /* 0x000000ffff0c7224 */ /* 0x000fe200078e000b */
[----:B------:R-:W-:Y:S01]  /*0f60*/  LOP3.LUT R11, R0, 0xfffffffc, RZ, 0xc0, !PT ;  /* 0xfffffffc000b7812 */ /* 0x000fe200078ec0ff */
[----:B------:R-:W-:-:S04]  /*0f70*/  @!P0 IMAD.WIDE.U32 R6, R174, R16, R6 ;  /* 0x00000010ae068225 */ /* 0x000fc800078e0006 */
[----:B------:R-:W-:-:S04]  /*0f80*/  IMAD.HI.U32 R0, R10, R39, RZ ;  /* 0x000000270a007227 */ /* 0x000fc800078e00ff */
[----:B------:R-:W-:Y:S02]  /*0f90*/  @!P0 IMAD R10, R16, R32, R17 ;  /* 0x00000020100a8224 */ /* 0x000fe400078e0211 */
[----:B------:R-:W-:Y:S02]  /*0fa0*/  @!P0 IMAD.MOV.U32 R13, RZ, RZ, R6 ;  /* 0x000000ffff0d8224 */ /* 0x000fe400078e0006 */
[----:B------:R-:W-:Y:S02]  /*0fb0*/  IMAD.IADD R32, R8, 0x1, -R11 ;  /* 0x0000000108207824 */ /* 0x000fe400078e0a0b */
[----:B------:R-:W-:Y:S01]  /*0fc0*/  IMAD R11, R0, R12, R39 ;  /* 0x0000000c000b7224 */ /* 0x000fe200078e0227 */
[----:B------:R-:W-:Y:S02]  /*0fd0*/  @!P0 IADD3 R18, R7, R10, RZ ;  /* 0x0000000a07128210 */ /* 0x000fe40007ffe0ff */
[----:B------:R-:W-:Y:S02]  /*0fe0*/  SHF.R.S32.HI R39, RZ, 0x1f, R187 ;  /* 0x0000001fff277819 */ /* 0x000fe400000114bb */
[----:B------:R-:W-:-:S02]  /*0ff0*/  IADD3 R6, P1, R187, R13, RZ ;  /* 0x0000000dbb067210 */ /* 0x000fc40007f3e0ff */
[----:B------:R-:W-:Y:S02]  /*1000*/  @!P0 IADD3 R5, R5, R15, RZ ;  /* 0x0000000f05058210 */ /* 0x000fe40007ffe0ff */
[----:B------:R-:W-:Y:S01]  /*1010*/  ISETP.GT.U32.AND P2, PT, R36, R11, PT ;  /* 0x0000000b2400720c */ /* 0x000fe20003f44070 */
[----:B------:R-:W-:Y:S01]  /*1020*/  IMAD R10, R21, R14, RZ ;  /* 0x0000000e150a7224 */ /* 0x000fe200078e02ff */
[----:B------:R-:W-:Y:S01]  /*1030*/  SHF.R.S32.HI R15, RZ, 0x1f, R14 ;  /* 0x0000001fff0f7819 */ /* 0x000fe2000001140e */
[----:B------:R-:W-:Y:S02]  /*1040*/  IMAD.X R7, R39, 0x1, R18, P1 ;  /* 0x0000000127077824 */ /* 0x000fe400008e0612 */
[-C--:B------:R-:W-:Y:S01]  /*1050*/  @P0 IMAD R12, R47, R9.reuse, RZ ;  /* 0x000000092f0c0224 */ /* 0x080fe200078e02ff */
[----:B------:R-:W-:Y:S01]  /*1060*/  @!P0 SHF.R.S32.HI R17, RZ, 0x1f, R174 ;  /* 0x0000001fff118819 */ /* 0x000fe200000114ae */
[----:B------:R-:W-:-:S04]  /*1070*/  @P0 IMAD.WIDE.U32 R8, R46, R9, RZ ;  /* 0x000000092e080225 */ /* 0x000fc800078e00ff */
[C---:B------:R-:W-:Y:S02]  /*1080*/  IMAD R13, R20.reuse, R15, R10 ;  /* 0x0000000f140d7224 */ /* 0x040fe400078e020a */
[----:B------:R-:W-:-:S04]  /*1090*/  IMAD.WIDE.U32 R6, R20, R14, R6 ;  /* 0x0000000e14067225 */ /* 0x000fc800078e0006 */
[----:B------:R-:W-:Y:S02]  /*10a0*/  @!P0 IMAD R16, R23, R174, RZ ;  /* 0x000000ae17108224 */ /* 0x000fe400078e02ff */
[----:B------:R-:W-:-:S04]  /*10b0*/  @!P0 IMAD.WIDE.U32 R4, R174, R22, R4 ;  /* 0x00000016ae048225 */ /* 0x000fc800078e0004 */
[----:B------:R-:W-:Y:S02]  /*10c0*/  @P0 IMAD.IADD R12, R9, 0x1, R12 ;  /* 0x00000001090c0824 */ /* 0x000fe400078e020c */
[----:B------:R-:W-:Y:S02]  /*10d0*/  IMAD.IADD R9, R7, 0x1, R13 ;  /* 0x0000000107097824 */ /* 0x000fe400078e020d */
[----:B------:R-:W-:Y:S01]  /*10e0*/  @!P0 IMAD R7, R22, R17, R16 ;  /* 0x0000001116078224 */ /* 0x000fe200078e0210 */
[----:B------:R-:W-:Y:S01]  /*10f0*/  @!P2 IADD3 R11, R11, -R36, RZ ;  /* 0x800000240b0ba210 */ /* 0x000fe20007ffe0ff */
[----:B------:R-:W-:Y:S01]  /*1100*/  @P0 IMAD.MOV.U32 R10, RZ, RZ, R8 ;  /* 0x000000ffff0a0224 */ /* 0x000fe200078e0008 */
[----:B------:R-:W-:Y:S02]  /*1110*/  @!P0 MOV R10, R4 ;  /* 0x00000004000a8202 */ /* 0x000fe40000000f00 */
[----:B------:R-:W-:Y:S02]  /*1120*/  @!P0 IADD3 R12, R5, R7, RZ ;  /* 0x00000007050c8210 */ /* 0x000fe40007ffe0ff */
[----:B------:R-:W-:-:S02]  /*1130*/  ISETP.GE.U32.AND P4, PT, R11, R36, PT ;  /* 0x000000240b00720c */ /* 0x000fc40003f86070 */
[----:B------:R-:W-:Y:S02]  /*1140*/  IADD3 R4, P0, R187, R10, RZ ;  /* 0x0000000abb047210 */ /* 0x000fe40007f1e0ff */
[----:B------:R-:W-:Y:S01]  /*1150*/  LOP3.LUT R11, R175, R19, RZ, 0x3c, !PT ;  /* 0x00000013af0b7212 */ /* 0x000fe200078e3cff */
[----:B------:R-:W-:Y:S02]  /*1160*/  IMAD.MOV.U32 R8, RZ, RZ, R6 ;  /* 0x000000ffff087224 */ /* 0x000fe400078e0006 */
[----:B------:R-:W-:Y:S01]  /*1170*/  IMAD.X R5, R39, 0x1, R12, P0 ;  /* 0x0000000127057824 */ /* 0x000fe200000e060c */
[----:B------:R-:W-:Y:S02]  /*1180*/  ISETP.GE.AND P1, PT, R11, RZ, PT ;  /* 0x000000ff0b00720c */ /* 0x000fe40003f26270 */
[----:B------:R-:W-:Y:S01]  /*1190*/  ISETP.NE.AND P0, PT, R19, RZ, PT ;  /* 0x000000ff1300720c */ /* 0x000fe20003f05270 */
[----:B------:R-:W-:Y:S01]  /*11a0*/  IMAD R6, R47, R14, RZ ;  /* 0x0000000e2f067224 */ /* 0x000fe200078e02ff */
[----:B------:R-:W-:Y:S01]  /*11b0*/  @!P2 IADD3 R0, R0, 0x1, RZ ;  /* 0x000000010000a810 */ /* 0x000fe20007ffe0ff */
[----:B------:R-:W-:Y:S01]  /*11c0*/  @!P3 IMAD R16, R27, R174, RZ ;  /* 0x000000ae1b10b224 */ /* 0x000fe200078e02ff */
[----:B------:R-:W-:Y:S01]  /*11d0*/  @!P3 SHF.R.S32.HI R7, RZ, 0x1f, R174 ;  /* 0x0000001fff07b819 */ /* 0x000fe200000114ae */
[----:B------:R-:W-:Y:S01]  /*11e0*/  IMAD R10, R46, R15, R6 ;  /* 0x0000000f2e0a7224 */ /* 0x000fe200078e0206 */
[----:B------:R-:W-:Y:S01]  /*11f0*/  @P4 IADD3 R0, R0, 0x1, RZ ;  /* 0x0000000100004810 */ /* 0x000fe20007ffe0ff */
[----:B------:R-:W-:-:S04]  /*1200*/  IMAD.WIDE.U32 R4, R46, R14, R4 ;  /* 0x0000000e2e047225 */ /* 0x000fc800078e0004 */
[----:B------:R-:W-:Y:S01]  /*1210*/  @!P3 IMAD R16, R26, R7, R16 ;  /* 0x000000071a10b224 */ /* 0x000fe200078e0210 */
[----:B------:R-:W-:Y:S01]  /*1220*/  IADD3 R5, R5, R10, RZ ;  /* 0x0000000a05057210 */ /* 0x000fe20007ffe0ff */
[----:B------:R-:W-:-:S04]  /*1230*/  @P3 IMAD.WIDE.U32 R6, R24, R50, RZ ;  /* 0x0000003218063225 */ /* 0x000fc800078e00ff */
[----:B------:R-:W-:Y:S01]  /*1240*/  @!P1 IMAD.MOV R0, RZ, RZ, -R0 ;  /* 0x000000ffff009224 */ /* 0x000fe200078e0a00 */
[----:B------:R-:W-:Y:S01]  /*1250*/  @!P0 LOP3.LUT R0, RZ, R19, RZ, 0x33, !PT ;  /* 0x00000013ff008212 */ /* 0x000fe200078e33ff */
[----:B------:R-:W-:Y:S01]  /*1260*/  @!P3 IMAD.WIDE.U32 R10, R26, R174, RZ ;  /* 0x000000ae1a0ab225 */ /* 0x000fe200078e00ff */
[----:B------:R-:W-:-:S03]  /*1270*/  @P3 MOV R12, R6 ;  /* 0x00000006000c3202 */ /* 0x000fc60000000f00 */
[----:B------:R-:W-:Y:S01]  /*1280*/  @P3 IMAD R13, R25, R50, RZ ;  /* 0x00000032190d3224 */ /* 0x000fe200078e02ff */
[----:B------:R-:W-:Y:S01]  /*1290*/  @!P3 MOV R12, R10 ;  /* 0x0000000a000cb202 */ /* 0x000fe20000000f00 */
[----:B------:R-:W-:Y:S01]  /*12a0*/  IMAD R10, R31, R0, RZ ;  /* 0x000000001f0a7224 */ /* 0x000fe200078e02ff */
[----:B------:R-:W-:Y:S01]  /*12b0*/  SHF.R.S32.HI R6, RZ, 0x1f, R0 ;  /* 0x0000001fff067819 */ /* 0x000fe20000011400 */
[----:B------:R-:W-:Y:S02]  /*12c0*/  @P3 IMAD.IADD R7, R7, 0x1, R13 ;  /* 0x0000000107073824 */ /* 0x000fe400078e020d */
[----:B------:R-:W-:Y:S02]  /*12d0*/  @!P3 IMAD.IADD R7, R11, 0x1, R16 ;  /* 0x000000010b07b824 */ /* 0x000fe400078e0210 */
[-C--:B------:R-:W-:Y:S02]  /*12e0*/  IMAD R11, R29, R0.reuse, RZ ;  /* 0x000000001d0b7224 */ /* 0x080fe400078e02ff */
[----:B------:R-:W-:Y:S01]  /*12f0*/  IMAD.WIDE.U32 R58, R28, R0, R8 ;  /* 0x000000001c3a7225 */ /* 0x000fe200078e0008 */
[----:B------:R1:W-:Y:S03]  /*1300*/  STL.64 [R1+0x120], R46 ;  /* 0x0001202e01007387 */ /* 0x0003e60000100a00 */
[----:B------:R-:W-:Y:S01]  /*1310*/  IMAD.WIDE.U32 R50, R0, R30, R4 ;  /* 0x0000001e00327225 */ /* 0x000fe200078e0004 */
[----:B------:R1:W-:Y:S03]  /*1320*/  STL [R1+0x168], R187 ;  /* 0x000168bb01007387 */ /* 0x0003e60000100800 */
[----:B------:R-:W-:-:S02]  /*1330*/  IMAD R5, R30, R6, R10 ;  /* 0x000000061e057224 */ /* 0x000fc400078e020a */
[----:B------:R-:W-:Y:S01]  /*1340*/  IMAD.IADD R36, R49, 0x1, -R170 ;  /* 0x0000000131247824 */ /* 0x000fe200078e0aaa */
[----:B------:R1:W-:Y:S01]  /*1350*/  STL [R1+0x4c], R231 ;  /* 0x00004ce701007387 */ /* 0x0003e20000100800 */
[----:B------:R-:W-:Y:S02]  /*1360*/  IMAD R8, R28, R6, R11 ;  /* 0x000000061c087224 */ /* 0x000fe400078e020b */
[----:B------:R-:W-:Y:S01]  /*1370*/  IMAD.WIDE R60, R48, 0x80, R14 ;  /* 0x00000080303c7825 */ /* 0x000fe200078e020e */
[----:B------:R1:W-:Y:S01]  /*1380*/  STL.64 [R1+0x198], R58 ;  /* 0x0001983a01007387 */ /* 0x0003e20000100a00 */
[----:B------:R-:W-:Y:S02]  /*1390*/  IADD3 R57, R51, R5, RZ ;  /* 0x0000000533397210 */ /* 0x000fe40007ffe0ff */
[----:B------:R-:W-:Y:S01]  /*13a0*/  IMAD.IADD R53, R59, 0x1, R8 ;  /* 0x000000013b357824 */ /* 0x000fe200078e0208 */
[----:B------:R1:W-:Y:S04]  /*13b0*/  STL.64 [R1+0x188], R50 ;  /* 0x0001883201007387 */ /* 0x0003e80000100a00 */
[----:B------:R1:W-:Y:S04]  /*13c0*/  STL [R1+0x1b0], R36 ;  /* 0x0001b02401007387 */ /* 0x0003e80000100800 */
[----:B------:R1:W-:Y:S01]  /*13d0*/  STL.64 [R1+0x1a8], R60 ;  /* 0x0001a83c01007387 */ /* 0x0003e20000100a00 */
[----:B------:R-:W-:-:S03]  /*13e0*/  IADD3 R12, P0, R187, R12, RZ ;  /* 0x0000000cbb0c7210 */ /* 0x000fc60007f1e0ff */
[----:B------:R1:W-:Y:S04]  /*13f0*/  STL [R1+0x1b8], R186 ;  /* 0x0001b8ba01007387 */ /* 0x0003e80000100800 */
[----:B------:R1:W-:Y:S04]  /*1400*/  STL [R1+0x1bc], R184 ;  /* 0x0001bcb801007387 */ /* 0x0003e80000100800 */
[----:B------:R1:W-:Y:S04]  /*1410*/  STL [R1+0x184], R57 ;  /* 0x0001843901007387 */ /* 0x0003e80000100800 */
[----:B------:R1:W-:Y:S01]  /*1420*/  STL [R1+0x17c], R53 ;  /* 0x00017c3501007387 */ /* 0x0003e20000100800 */
[----:B------:R-:W-:-:S02]  /*1430*/  IADD3.X R13, R39, R7, RZ, P0, !PT ;  /* 0x00000007270d7210 */ /* 0x000fc400007fe4ff */
[----:B------:R-:W-:Y:S02]  /*1440*/  SHF.R.S32.HI R0, RZ, 0x1f, R40 ;  /* 0x0000001fff007819 */ /* 0x000fe40000011428 */
[----:B------:R-:W-:Y:S02]  /*1450*/  ISETP.GE.AND P0, PT, R14, R36, PT ;  /* 0x000000240e00720c */ /* 0x000fe40003f06270 */
[----:B------:R-:W-:Y:S02]  /*1460*/  SHF.R.S32.HI R4, RZ, 0x1f, R55 ;  /* 0x0000001fff047819 */ /* 0x000fe40000011437 */
[----:B------:R-:W-:Y:S01]  /*1470*/  LEA.HI R0, R0, R38, RZ, 0x2 ;  /* 0x0000002600007211 */ /* 0x000fe200078f10ff */
[----:B------:R-:W-:Y:S01]  /*1480*/  IMAD R10, R35, R175, RZ ;  /* 0x000000af230a7224 */ /* 0x000fe200078e02ff */
[----:B------:R-:W-:Y:S02]  /*1490*/  SHF.R.S32.HI R23, RZ, 0x1f, R175 ;  /* 0x0000001fff177819 */ /* 0x000fe400000114af */
[----:B------:R-:W-:-:S02]  /*14a0*/  LEA.HI R164, R4, R55, RZ, 0x2 ;  /* 0x0000003704a47211 */ /* 0x000fc400078f10ff */
[----:B------:R-:W-:Y:S01]  /*14b0*/  LOP3.LUT R0, R0, 0xffffffc, RZ, 0xc0, !PT ;  /* 0x0ffffffc00007812 */ /* 0x000fe200078ec0ff */
[----:B------:R-:W-:Y:S01]  /*14c0*/  IMAD R10, R34, R23, R10 ;  /* 0x00000017220a7224 */ /* 0x000fe200078e020a */
[-C--:B------:R-:W-:Y:S01]  /*14d0*/  @P3 MOV R7, R25.reuse ;  /* 0x0000001900073202 */ /* 0x080fe20000000f00 */
[----:B------:R-:W-:Y:S01]  /*14e0*/  IMAD.WIDE.U32 R12, R175, R34, R12 ;  /* 0x00000022af0c7225 */ /* 0x000fe200078e000c */
[----:B------:R-:W-:Y:S01]  /*14f0*/  @!P3 MOV R7, R25 ;  /* 0x000000190007b202 */ /* 0x000fe20000000f00 */
[----:B------:R-:W-:Y:S01]  /*1500*/  BSSY B0, `(.L_x_566) ;  /* 0x000002c000007945 */ /* 0x000fe20003800000 */
[----:B------:R-:W-:Y:S01]  /*1510*/  SHF.R.S32.HI R25, RZ, 0x2, R164 ;  /* 0x00000002ff197819 */ /* 0x000fe200000114a4 */
[----:B------:R-:W-:Y:S01]  /*1520*/  IMAD.MOV.U32 R26, RZ, RZ, 0x10 ;  /* 0x00000010ff1a7424 */ /* 0x000fe200078e00ff */
[----:B------:R-:W-:Y:S02]  /*1530*/  IADD3 R0, R38, -R0, RZ ;  /* 0x8000000026007210 */ /* 0x000fe40007ffe0ff */
[----:B------:R-:W-:Y:S01]  /*1540*/  LOP3.LUT P1, RZ, R32, 0x2, RZ, 0xc0, !PT ;  /* 0x0000000220ff7812 */ /* 0x000fe2000782c0ff */
[--C-:B------:R-:W-:Y:S01]  /*1550*/  @P3 IMAD.MOV.U32 R6, RZ, RZ, R24.reuse ;  /* 0x000000ffff063224 */ /* 0x100fe200078e0018 */
[----:B------:R-:W-:Y:S01]  /*1560*/  LEA R165, R0, R25, 0x4 ;  /* 0x0000001900a57211 */ /* 0x000fe200078e20ff */
[----:B------:R-:W-:Y:S01]  /*1570*/  @!P3 IMAD.MOV.U32 R6, RZ, RZ, R24 ;  /* 0x000000ffff06b224 */ /* 0x000fe200078e0018 */
[----:B------:R-:W-:Y:S01]  /*1580*/  SEL R4, R26, 0xfffffff0, !P1 ;  /* 0xfffffff01a047807 */ /* 0x000fe20004800000 */
[----:B------:R-:W-:Y:S01]  /*1590*/  IMAD.SHL.U32 R202, R202, 0x2, RZ ;  /* 0x00000002caca7824 */ /* 0x000fe200078e00ff */
[----:B------:R-:W-:Y:S01]  /*15a0*/  IADD3 R11, R13, R10, RZ ;  /* 0x0000000a0d0b7210 */ /* 0x000fe20007ffe0ff */
[----:B------:R-:W-:Y:S05]  /*15b0*/  @P0 BRA `(.L_x_567) ;  /* 0x0000020000000947 */ /* 0x000fea0003800000 */
[-C--:B-1----:R-:W-:Y:S01]  /*15c0*/  ISETP.GE.AND P4, PT, R187, R45.reuse, PT ;  /* 0x0000002dbb00720c */ /* 0x082fe20003f86270 */
[----:B------:R-:W-:Y:S01]  /*15d0*/  IMAD R0, R61, R6, RZ ;  /* 0x000000063d007224 */ /* 0x000fe200078e02ff */
[-C--:B------:R-:W-:Y:S01]  /*15e0*/  ISETP.GE.AND P3, PT, R186, R45.reuse, PT ;  /* 0x0000002dba00720c */ /* 0x080fe20003f66270 */
[----:B------:R-:W-:Y:S01]  /*15f0*/  IMAD.MOV.U32 R10, RZ, RZ, R12 ;  /* 0x000000ffff0a7224 */ /* 0x000fe200078e000c */
[----:B------:R-:W-:Y:S01]  /*1600*/  ISETP.GE.AND P2, PT, R184, R45, PT ;  /* 0x0000002db800720c */ /* 0x000fe20003f46270 */
[----:B------:R-:W-:-:S02]  /*1610*/  IMAD R0, R60, R7, R0 ;  /* 0x000000073c007224 */ /* 0x000fc400078e0200 */
[----:B------:R-:W-:-:S04]  /*1620*/  IMAD.WIDE.U32 R8, R60, R6, R10 ;  /* 0x000000063c087225 */ /* 0x000fc800078e000a */
[----:B------:R-:W-:Y:S02]  /*1630*/  IMAD.IADD R0, R9, 0x1, R0 ;  /* 0x0000000109007824 */ /* 0x000fe400078e0200 */
[CC--:B-----5:R-:W-:Y:S01]  /*1640*/  @!P4 LEA R18, P1, R8.reuse, R2.reuse, 0x1 ;  /* 0x000000020812c211 */ /* 0x0e0fe200078208ff */
[----:B------:R1:W-:Y:S01]  /*1650*/  @P4 STS [R202], RZ ;  /* 0x000000ffca004388 */ /* 0x0003e20000000800 */
[C---:B------:R-:W-:Y:S02]  /*1660*/  @!P3 LEA R16, P0, R8.reuse, R2, 0x1 ;  /* 0x000000020810b211 */ /* 0x040fe400078008ff */
[CCC-:B------:R-:W-:Y:S01]  /*1670*/  @!P4 LEA.HI.X R19, R8.reuse, R3.reuse, R0.reuse, 0x1, P1 ;  /* 0x000000030813c211 */ /* 0x1c0fe200008f0c00 */
[----:B------:R1:W-:Y:S01]  /*1680*/  @P4 STS [R202+0x4], RZ ;  /* 0x000004ffca004388 */ /* 0x0003e20000000800 */
[----:B------:R-:W-:-:S03]  /*1690*/  @!P3 LEA.HI.X R17, R8, R3, R0, 0x1, P0 ;  /* 0x000000030811b211 */ /* 0x000fc600000f0c00 */
        /* <DEDUP_REMOVED lines=12> */
[----:B-1----:R-:W-:-:S04]  /*1760*/  LEA R16, P0, R8, R2, 0x1 ;  /* 0x0000000208107211 */ /* 0x002fc800078008ff */
[----:B------:R-:W-:-:S05]  /*1770*/  LEA.HI.X R17, R8, R3, R0, 0x1, P0 ;  /* 0x0000000308117211 */ /* 0x000fca00000f0c00 */
[----:B------:R-:W-:Y:S01]  /*1780*/  @!PT LDS RZ, [RZ] ;  /* 0x00000000fffff984 */ /* 0x000fe20000000800 */
[----:B------:R-:W-:Y:S01]  /*1790*/  @!PT LDS RZ, [RZ] ;  /* 0x00000000fffff984 */ /* 0x000fe20000000800 */
[----:B------:R-:W-:Y:S01]  /*17a0*/  @!PT LDS RZ, [RZ] ;  /* 0x00000000fffff984 */ /* 0x000fe20000000800 */
[----:B------:R1:W-:Y:S04]  /*17b0*/  LDGSTS.E.BYPASS.LTC128B.128 [R202+0x4000], [R16.64+0x80] ;  /* 0x0400008010ca7fae */ /* 0x0003e8000b901d44 */
.L_x_567:
[----:B-1----:R-:W-:Y:S05]  /*17c0*/  BSYNC B0 ;  /* 0x0000000000007941 */ /* 0x002fea0003800000 */
.L_x_566:
[----:B------:R-:W-:Y:S01]  /*17d0*/  IADD3 R24, R14, 0x20, RZ ;  /* 0x000000200e187810 */ /* 0x000fe20007ffe0ff */
[----:B------:R-:W-:Y:S03]  /*17e0*/  BSSY B0, `(.L_x_568) ;  /* 0x0000024000007945 */ /* 0x000fe60003800000 */
[----:B------:R-:W-:-:S13]  /*17f0*/  ISETP.GE.AND P0, PT, R24, R36, PT ;  /* 0x000000241800720c */ /* 0x000fda0003f06270 */
[----:B------:R-:W-:Y:S05]  /*1800*/  @P0 BRA `(.L_x_569) ;  /* 0x0000021000000947 */ /* 0x000fea0003800000 */
[----:B------:R-:W-:Y:S01]  /*1810*/  IADD3 R0, P0, R60, 0x20, RZ ;  /* 0x000000203c007810 */ /* 0x000fe20007f1e0ff */
[----:B------:R-:W-:Y:S01]  /*1820*/  IMAD.MOV.U32 R8, RZ, RZ, R12 ;  /* 0x000000ffff087224 */ /* 0x000fe200078e000c */
[-C--:B------:R-:W-:Y:S01]  /*1830*/  ISETP.GE.AND P3, PT, R187, R45.reuse, PT ;  /* 0x0000002dbb00720c */ /* 0x080fe20003f66270 */
[----:B------:R-:W-:Y:S01]  /*1840*/  IMAD.MOV.U32 R9, RZ, RZ, R11 ;  /* 0x000000ffff097224 */ /* 0x000fe200078e000b */
[-C--:B------:R-:W-:Y:S01]  /*1850*/  ISETP.GE.AND P2, PT, R186, R45.reuse, PT ;  /* 0x0000002dba00720c */ /* 0x080fe20003f46270 */
[----:B------:R-:W-:Y:S01]  /*1860*/  IMAD.X R5, RZ, RZ, R61, P0 ;  /* 0x000000ffff057224 */ /* 0x000fe200000e063d */
[----:B------:R-:W-:Y:S01]  /*1870*/  ISETP.GE.AND P0, PT, R184, R45, PT ;  /* 0x0000002db800720c */ /* 0x000fe20003f06270 */
[----:B------:R-:W-:-:S04]  /*1880*/  IMAD.WIDE.U32 R8, R6, R0, R8 ;  /* 0x0000000006087225 */ /* 0x000fc800078e0008 */
[----:B------:R-:W-:-:S04]  /*1890*/  IMAD R5, R5, R6, RZ ;  /* 0x0000000605057224 */ /* 0x000fc800078e02ff */
[----:B------:R-:W-:Y:S01]  /*18a0*/  IMAD R0, R7, R0, R5 ;  /* 0x0000000007007224 */ /* 0x000fe200078e0205 */
[CC--:B-----5:R-:W-:Y:S01]  /*18b0*/  @!P3 LEA R18, P4, R8.reuse, R2.reuse, 0x1 ;  /* 0x000000020812b211 */ /* 0x0e0fe200078808ff */
[----:B------:R1:W-:Y:S01]  /*18c0*/  @P3 STS.128 [R202+0x800], RZ ;  /* 0x000800ffca003388 */ /* 0x0003e20000000c00 */
[----:B------:R-:W-:Y:S01]  /*18d0*/  @!P2 LEA R16, P1, R8, R2, 0x1 ;  /* 0x000000020810a211 */ /* 0x000fe200078208ff */
[----:B------:R-:W-:-:S05]  /*18e0*/  IMAD.IADD R0, R9, 0x1, R0 ;  /* 0x0000000109007824 */ /* 0x000fca00078e0200 */
[CCC-:B------:R-:W-:Y:S02]  /*18f0*/  @!P3 LEA.HI.X R19, R8.reuse, R3.reuse, R0.reuse, 0x1, P4 ;  /* 0x000000030813b211 */ /* 0x1c0fe400020f0c00 */
[----:B------:R-:W-:-:S03]  /*1900*/  @!P2 LEA.HI.X R17, R8, R3, R0, 0x1, P1 ;  /* 0x000000030811a211 */ /* 0x000fc600008f0c00 */
        /* <DEDUP_REMOVED lines=17> */
.L_x_569:
[----:B------:R-:W-:Y:S05]  /*1a20*/  BSYNC B0 ;  /* 0x0000000000007941 */ /* 0x000fea0003800000 */
.L_x_568:
        /* <DEDUP_REMOVED lines=14> */
[CC--:B-1---5:R-:W-:Y:S01]  /*1b10*/  @!P3 LEA R18, P4, R8.reuse, R2.reuse, 0x1 ;  /* 0x000000020812b211 */ /* 0x0e2fe200078808ff */
        /* <DEDUP_REMOVED lines=22> */
.L_x_571:
[----:B------:R-:W-:Y:S05]  /*1c80*/  BSYNC B0 ;  /* 0x0000000000007941 */ /* 0x000fea0003800000 */
.L_x_570:
[C---:B------:R-:W-:Y:S01]  /*1c90*/  IMAD.SHL.U32 R178, R20.reuse, 0x40, RZ ;  /* 0x0000004014b27824 */ /* 0x040fe200078e00ff */
[----:B------:R-:W-:Y:S01]  /*1ca0*/  SHF.L.U64.HI R179, R20, 0x6, R21 ;  /* 0x0000000614b37819 */ /* 0x000fe20000010215 */
[----:B------:R-:W-:Y:S01]  /*1cb0*/  BSSY B0, `(.L_x_572) ;  /* 0x0000026000007945 */ /* 0x000fe20003800000 */
[----:B------:R-:W-:Y:S02]  /*1cc0*/  IADD3 R0, R14, 0x60, RZ ;  /* 0x000000600e007810 */ /* 0x000fe40007ffe0ff */
[----:B------:R2:W-:Y:S02]  /*1cd0*/  STL [R1+0x170], R178 ;  /* 0x000170b201007387 */ /* 0x0005e40000100800 */
[----:B------:R-:W-:Y:S02]  /*1ce0*/  ISETP.GE.AND P0, PT, R0, R36, PT ;  /* 0x000000240000720c */ /* 0x000fe40003f06270 */
[----:B------:R2:W-:Y:S11]  /*1cf0*/  STL [R1+0x174], R179 ;  /* 0x000174b301007387 */ /* 0x0005f60000100800 */
[----:B------:R-:W-:Y:S05]  /*1d00*/  @P0 BRA `(.L_x_573) ;  /* 0x0000020000000947 */ /* 0x000fea0003800000 */
[----:B------:R-:W-:Y:S01]  /*1d10*/  IADD3 R0, P0, R60, 0x60, RZ ;  /* 0x000000603c007810 */ /* 0x000fe20007f1e0ff */
[----:B------:R-:W-:Y:S01]  /*1d20*/  IMAD.MOV.U32 R10, RZ, RZ, R12 ;  /* 0x000000ffff0a7224 */ /* 0x000fe200078e000c */
[----:B------:R-:W-:-:S02]  /*1d30*/  ISETP.GE.AND P3, PT, R187, R45, PT ;  /* 0x0000002dbb00720c */ /* 0x000fc40003f66270 */
[-C--:B------:R-:W-:Y:S01]  /*1d40*/  ISETP.GE.AND P2, PT, R186, R45.reuse, PT ;  /* 0x0000002dba00720c */ /* 0x080fe20003f46270 */
[----:B------:R-:W-:Y:S01]  /*1d50*/  IMAD.X R5, RZ, RZ, R61, P0 ;  /* 0x000000ffff057224 */ /* 0x000fe200000e063d */
[----:B------:R-:W-:Y:S01]  /*1d60*/  ISETP.GE.AND P0, PT, R184, R45, PT ;  /* 0x0000002db800720c */ /* 0x000fe20003f06270 */
[----:B------:R-:W-:-:S04]  /*1d70*/  IMAD.WIDE.U32 R10, R6, R0, R10 ;  /* 0x00000000060a7225 */ /* 0x000fc800078e000a */
[----:B------:R-:W-:-:S04]  /*1d80*/  IMAD R5, R5, R6, RZ ;  /* 0x0000000605057224 */ /* 0x000fc800078e02ff */
[----:B------:R-:W-:Y:S01]  /*1d90*/  IMAD R6, R7, R0, R5 ;  /* 0x0000000007067224 */ /* 0x000fe200078e0205 */
[CC--:B-----5:R-:W-:Y:S01]  /*1da0*/  @!P3 LEA R8, P4, R10.reuse, R2.reuse, 0x1 ;  /* 0x000000020a08b211 */ /* 0x0e0fe200078808ff */
[----:B------:R3:W-:Y:S02]  /*1db0*/  @P3 STS.128 [R202+0x1800], RZ ;  /* 0x001800ffca003388 */ /* 0x0007e40000000c00 */
[----:B------:R-:W-:Y:S01]  /*1dc0*/  IMAD.IADD R0, R11, 0x1, R6 ;  /* 0x000000010b007824 */ /* 0x000fe200078e0206 */
[----:B------:R-:W-:-:S04]  /*1dd0*/  @!P2 LEA R6, P1, R10, R2, 0x1 ;  /* 0x000000020a06a211 */ /* 0x000fc800078208ff */
        /* <DEDUP_REMOVED lines=13> */
[----:B------:R-:W-:-:S04]  /*1eb0*/  LEA R2, P0, R10, R2, 0x1 ;  /* 0x000000020a027211 */ /* 0x000fc800078008ff */
[----:B------:R-:W-:-:S05]  /*1ec0*/  LEA.HI.X R3, R10, R3, R0, 0x1, P0 ;  /* 0x000000030a037211 */ /* 0x000fca00000f0c00 */
[----:B------:R-:W-:Y:S01]  /*1ed0*/  @!PT LDS RZ, [RZ] ;  /* 0x00000000fffff984 */ /* 0x000fe20000000800 */
[----:B------:R-:W-:Y:S01]  /*1ee0*/  @!PT LDS RZ, [RZ] ;  /* 0x00000000fffff984 */ /* 0x000fe20000000800 */
[----:B------:R-:W-:Y:S01]  /*1ef0*/  @!PT LDS RZ, [RZ] ;  /* 0x00000000fffff984 */ /* 0x000fe20000000800 */
[----:B------:R4:W-:Y:S04]  /*1f00*/  LDGSTS.E.BYPASS.LTC128B.128 [R202+0x5800], [R2.64+0x80] ;  /* 0x0580008002ca7fae */ /* 0x0009e8000b901d44 */
.L_x_573:
[----:B------:R-:W-:Y:S05]  /*1f10*/  BSYNC B0 ;  /* 0x0000000000007941 */ /* 0x000fea0003800000 */
.L_x_572:
[----:B------:R-:W-:Y:S01]  /*1f20*/  MOV R180, R52 ;  /* 0x0000003400b47202 */ /* 0x000fe20000000f00 */
[----:B------:R-:W-:Y:S01]  /*1f30*/  IMAD.MOV.U32 R180, RZ, RZ, R58 ;  /* 0x000000ffffb47224 */ /* 0x000fe200078e003a */
[----:B------:R-:W-:Y:S01]  /*1f40*/  MOV R181, R53 ;  /* 0x0000003500b57202 */ /* 0x000fe20000000f00 */
[----:B------:R-:W-:Y:S01]  /*1f50*/  BSSY B0, `(.L_x_574) ;  /* 0x0000027000007945 */ /* 0x000fe20003800000 */
[----:B------:R-:W-:-:S03]  /*1f60*/  IADD3 R52, R173, -0x1, RZ ;  /* 0xffffffffad347810 */ /* 0x000fc60007ffe0ff */
[----:B------:R1:W-:Y:S01]  /*1f70*/  STL.64 [R1+0x178], R180 ;  /* 0x000178b401007387 */ /* 0x0003e20000100a00 */
[----:B------:R-:W-:Y:S01]  /*1f80*/  SHF.R.S32.HI R12, RZ, 0x1f, R52 ;  /* 0x0000001fff0c7819 */ /* 0x000fe20000011434 */
[C---:B-1----:R-:W-:Y:S01]  /*1f90*/  IMAD R16, R52.reuse, -0x40, R54 ;  /* 0xffffffc034107824 */ /* 0x042fe200078e0236 */
[-C--:B------:R-:W-:Y:S01]  /*1fa0*/  MOV R234, R52.reuse ;  /* 0x0000003400ea7202 */ /* 0x080fe20000000f00 */
[----:B------:R-:W-:Y:S02]  /*1fb0*/  IMAD R0, R179, R52, RZ ;  /* 0x00000034b3007224 */ /* 0x000fe400078e02ff */
[----:B----45:R-:W-:Y:S01]  /*1fc0*/  IMAD.WIDE.U32 R2, R52, R178, R180 ;  /* 0x000000b234027225 */ /* 0x030fe200078e00b4 */
[----:B------:R-:W-:-:S03]  /*1fd0*/  ISETP.GE.AND P0, PT, R14, R16, PT ;  /* 0x000000100e00720c */ /* 0x000fc60003f06270 */
[----:B------:R-:W-:-:S04]  /*1fe0*/  IMAD R0, R12, R178, R0 ;  /* 0x000000b20c007224 */ /* 0x000fc800078e0200 */
[----:B------:R-:W-:-:S06]  /*1ff0*/  IMAD.IADD R0, R3, 0x1, R0 ;  /* 0x0000000103007824 */ /* 0x000fcc00078e0200 */
[----:B------:R-:W-:Y:S05]  /*2000*/  @P0 BRA `(.L_x_575) ;  /* 0x000001b000000947 */ /* 0x000fea0003800000 */
[-C--:B------:R-:W-:Y:S02]  /*2010*/  ISETP.GE.AND P3, PT, R187, R45.reuse, PT ;  /* 0x0000002dbb00720c */ /* 0x080fe40003f66270 */
[-C--:B------:R-:W-:Y:S02]  /*2020*/  ISETP.GE.AND P2, PT, R186, R45.reuse, PT ;  /* 0x0000002dba00720c */ /* 0x080fe40003f46270 */
[----:B------:R-:W-:-:S09]  /*2030*/  ISETP.GE.AND P0, PT, R184, R45, PT ;  /* 0x0000002db800720c */ /* 0x000fd20003f06270 */
[CC--:B---3--:R-:W-:Y:S01]  /*2040*/  @!P3 LEA R8, P4, R2.reuse, R222.reuse, 0x1 ;  /* 0x000000de0208b211 */ /* 0x0c8fe200078808ff */
[----:B------:R1:W-:Y:S01]  /*2050*/  @P3 STS [R202+0x6000], RZ ;  /* 0x006000ffca003388 */ /* 0x0003e20000000800 */
        /* <DEDUP_REMOVED lines=22> */
.L_x_575:
[----:B------:R-:W-:Y:S05]  /*21c0*/  BSYNC B0 ;  /* 0x0000000000007941 */ /* 0x000fea0003800000 */
.L_x_574:
[C---:B------:R-:W-:Y:S01]  /*21d0*/  SHF.L.U64.HI R176, R20.reuse, 0x5, R21 ;  /* 0x0000000514b07819 */ /* 0x040fe20000010215 */
[----:B------:R-:W-:Y:S01]  /*21e0*/  IMAD.SHL.U32 R177, R20, 0x20, RZ ;  /* 0x0000002014b17824 */ /* 0x000fe200078e00ff */
[----:B------:R-:W-:Y:S01]  /*21f0*/  ISETP.GE.AND P0, PT, R24, R16, PT ;  /* 0x000000101800720c */ /* 0x000fe20003f06270 */
[----:B------:R-:W-:Y:S02]  /*2200*/  BSSY B0, `(.L_x_576) ;  /* 0x000001e000007945 */ /* 0x000fe40003800000 */
[----:B------:R4:W-:Y:S04]  /*2210*/  STL [R1+0x194], R176 ;  /* 0x000194b001007387 */ /* 0x0009e80000100800 */
[----:B------:R4:W-:Y:S06]  /*2220*/  STL [R1+0x190], R177 ;  /* 0x000190b101007387 */ /* 0x0009ec0000100800 */
[----:B------:R-:W-:Y:S05]  /*2230*/  @P0 BRA `(.L_x_577) ;  /* 0x000001a000000947 */ /* 0x000fea0003800000 */
[-C--:B------:R-:W-:Y:S02]  /*2240*/  ISETP.GE.AND P4, PT, R187, R45.reuse, PT ;  /* 0x0000002dbb00720c */ /* 0x080fe40003f86270 */
[----:B------:R-:W-:-:S02]  /*2250*/  ISETP.GE.AND P3, PT, R186, R45, PT ;  /* 0x0000002dba00720c */ /* 0x000fc40003f66270 */
[----:B------:R-:W-:Y:S02]  /*2260*/  ISETP.GE.AND P1, PT, R184, R45, PT ;  /* 0x0000002db800720c */ /* 0x000fe40003f26270 */
[----:B------:R-:W-:-:S05]  /*2270*/  IADD3 R2, P0, R177, R2, RZ ;  /* 0x00000002b1027210 */ /* 0x000fca0007f1e0ff */
[----:B------:R-:W-:Y:S02]  /*2280*/  IMAD.X R0, R176, 0x1, R0, P0 ;  /* 0x00000001b0007824 */ /* 0x000fe400000e0600 */
[CC--:B------:R-:W-:Y:S01]  /*2290*/  @!P4 LEA R10, P5, R2.reuse, R222.reuse, 0x1 ;  /* 0x000000de020ac211 */ /* 0x0c0fe200078a08ff */
[----:B------:R1:W-:Y:S02]  /*22a0*/  @P4 STS.128 [R202+0x6800], RZ ;  /* 0x006800ffca004388 */ /* 0x0003e40000000c00 */
[CC--:B-1-3--:R-:W-:Y:S02]  /*22b0*/  @!P3 LEA R8, P2, R2.reuse, R222.reuse, 0x1 ;  /* 0x000000de0208b211 */ /* 0x0cafe400078408ff */
[C---:B------:R-:W-:Y:S02]  /*22c0*/  @!P1 LEA R6, P0, R2.reuse, R222, 0x1 ;  /* 0x000000de02069211 */ /* 0x040fe400078008ff */
[CCC-:B------:R-:W-:Y:S02]  /*22d0*/  @!P4 LEA.HI.X R11, R2.reuse, R223.reuse, R0.reuse, 0x1, P5 ;  /* 0x000000df020bc211 */ /* 0x1c0fe400028f0c00 */
[----:B------:R-:W-:-:S02]  /*22e0*/  @!P3 LEA.HI.X R9, R2, R223, R0, 0x1, P2 ;  /* 0x000000df0209b211 */ /* 0x000fc400010f0c00 */
[----:B------:R-:W-:Y:S01]  /*22f0*/  @!P1 LEA.HI.X R7, R2, R223, R0, 0x1, P0 ;  /* 0x000000df02079211 */ /* 0x000fe200000f0c00 */
        /* <DEDUP_REMOVED lines=13> */
[----:B------:R1:W-:Y:S02]  /*23d0*/  @!P1 LDGSTS.E.BYPASS.LTC128B.128 [R202+0x8800], [R6.64+0x80] ;  /* 0x0880008006ca9fae */ /* 0x0003e4000b901d44 */
.L_x_577:
[----:B------:R-:W-:Y:S05]  /*23e0*/  BSYNC B0 ;  /* 0x0000000000007941 */ /* 0x000fea0003800000 */
.L_x_576:
[----:B------:R-:W-:Y:S02]  /*23f0*/  IMAD.U32 R2, RZ, RZ, UR6 ;  /* 0x00000006ff027e24 */ /* 0x000fe4000f8e00ff */
[----:B------:R-:W-:Y:S01]  /*2400*/  IMAD.U32 R3, RZ, RZ, UR7 ;  /* 0x00000007ff037e24 */ /* 0x000fe2000f8e00ff */
[----:B-1-3--:R-:W-:Y:S01]  /*2410*/  MOV R7, UR7 ;  /* 0x0000000700077c02 */ /* 0x00afe20008000f00 */
[----:B------:R-:W-:Y:S01]  /*2420*/  IMAD.U32 R6, RZ, RZ, UR6 ;  /* 0x00000006ff067e24 */ /* 0x000fe2000f8e00ff */
[----:B------:R-:W0:Y:S01]  /*2430*/  LDGDEPBAR ;  /* 0x00000000000079af */ /* 0x000e220000000000 */
[----:B------:R-:W-:-:S02]  /*2440*/  IMAD.MOV.U32 R18, RZ, RZ, R56 ;  /* 0x000000ffff127224 */ /* 0x000fc400078e0038 */
[----:B------:R-:W-:Y:S01]  /*2450*/  IMAD.MOV.U32 R19, RZ, RZ, R57 ;  /* 0x000000ffff137224 */ /* 0x000fe200078e0039 */
[----:B------:R-:W3:Y:S02]  /*2460*/  LD.E.64 R2, [R2.64+0x1b8] ;  /* 0x0001b80402027980 */ /* 0x000ee4000c101b00 */
[----:B---3--:R-:W-:-:S04]  /*2470*/  ISETP.NE.U32.AND P2, PT, R2, RZ, PT ;  /* 0x000000ff0200720c */ /* 0x008fc80003f45070 */
[----:B------:R-:W-:-:S13]  /*2480*/  ISETP.NE.AND.EX P2, PT, R3, RZ, PT, P2 ;  /* 0x000000ff0300720c */ /* 0x000fda0003f45320 */
[----:B------:R-:W3:Y:S01]  /*2490*/  @P2 LD.E.64 R6, [R6.64+0x1c0] ;  /* 0x0001c00406062980 */ /* 0x000ee2000c101b00 */
[----:B------:R-:W-:Y:S02]  /*24a0*/  IMAD.U32 R8, RZ, RZ, UR6 ;  /* 0x00000006ff087e24 */ /* 0x000fe4000f8e00ff */
[----:B------:R-:W-:Y:S01]  /*24b0*/  IMAD.U32 R9, RZ, RZ, UR7 ;  /* 0x00000007ff097e24 */ /* 0x000fe2000f8e00ff */
[----:B------:R-:W-:Y:S01]  /*24c0*/  @P2 SHF.R.S32.HI R5, RZ, 0x1f, R174 ;  /* 0x0000001fff052819 */ /* 0x000fe200000114ae */
[----:B------:R-:W-:-:S03]  /*24d0*/  @P2 IMAD.MOV.U32 R22, RZ, RZ, R175 ;  /* 0x000000ffff162224 */ /* 0x000fc600078e00af */
[----:B------:R1:W5:Y:S01]  /*24e0*/  @P2 LD.E R13, [R8.64+0xd8] ;  /* 0x0000d804080d2980 */ /* 0x000362000c101900 */
[C---:B------:R-:W-:Y:S01]  /*24f0*/  SHF.L.U64.HI R228, R46.reuse, 0x6, R47 ;  /* 0x000000062ee47819 */ /* 0x040fe2000001022f */
[----:B------:R-:W-:Y:S02]  /*2500*/  IMAD.SHL.U32 R217, R46, 0x40, RZ ;  /* 0x000000402ed97824 */ /* 0x000fe400078e00ff */
[----:B---3--:R-:W-:Y:S02]  /*2510*/  @P2 IMAD R0, R7, R174, RZ ;  /* 0x000000ae07002224 */ /* 0x008fe400078e02ff */
[----:B-1----:R-:W-:-:S04]  /*2520*/  @P2 IMAD.WIDE.U32 R8, R174, R6, R22 ;  /* 0x00000006ae082225 */ /* 0x002fc800078e0016 */
[----:B------:R-:W-:Y:S01]  /*2530*/  @P2 IMAD R6, R6, R5, R0 ;  /* 0x0000000506062224 */ /* 0x000fe200078e0200 */
[----:B------:R-:W-:Y:S01]  /*2540*/  @P2 LEA R2, P0, R8, R2, 0x2 ;  /* 0x0000000208022211 */ /* 0x000fe200078010ff */
[----:B------:R-:W-:Y:S02]  /*2550*/  IMAD.U32 R7, RZ, RZ, UR7 ;  /* 0x00000007ff077e24 */ /* 0x000fe4000f8e00ff */
[----:B------:R-:W-:-:S05]  /*2560*/  @P2 IMAD.IADD R6, R9, 0x1, R6 ;  /* 0x0000000109062824 */ /* 0x000fca00078e0206 */
[----:B------:R-:W-:Y:S02]  /*2570*/  @P2 LEA.HI.X R3, R8, R3, R6, 0x2, P0 ;  /* 0x0000000308032211 */ /* 0x000fe400000f1406 */
[----:B------:R-:W-:-:S03]  /*2580*/  MOV R6, UR6 ;  /* 0x0000000600067c02 */ /* 0x000fc60008000f00 */
[----:B------:R1:W3:Y:S04]  /*2590*/  @P2 LD.E R10, [R2.64] ;  /* 0x00000004020a2980 */ /* 0x0002e8000c101900 */
[----:B----4-:R2:W4:Y:S01]  /*25a0*/  LD.E R11, [R6.64+0x188] ;  /* 0x00018804060b7980 */ /* 0x010522000c101900 */
[----:B------:R-:W-:Y:S01]  /*25b0*/  LOP3.LUT R0, R43, 0xfffffff8, RZ, 0xc0, !PT ;  /* 0xfffffff82b007812 */ /* 0x000fe200078ec0ff */
[----:B------:R-:W-:-:S04]  /*25c0*/  DEPBAR.LE SB0, 0x0 ;  /* 0x000080000000791a */ /* 0x000fc80000000000 */
[----:B------:R-:W-:Y:S01]  /*25d0*/  SHF.R.S32.HI R9, RZ, 0x4, R42 ;  /* 0x00000004ff097819 */ /* 0x000fe2000001142a */
[----:B------:R-:W-:Y:S01]  /*25e0*/  IMAD.IADD R0, R44, 0x1, -R0 ;  /* 0x000000012c007824 */ /* 0x000fe200078e0a00 */
[----:B------:R-:W-:Y:S01]  /*25f0*/  WARPSYNC 0xffffffff ;  /* 0xffffffff00007948 */ /* 0x000fe20003800000 */
[----:B------:R-:W-:Y:S01]  /*2600*/  ISETP.GE.AND P0, PT, R14, R16, PT ;  /* 0x000000100e00720c */ /* 0x000fe20003f06270 */
[----:B------:R-:W-:Y:S01]  /*2610*/  BAR.SYNC.DEFER_BLOCKING 0x0 ;  /* 0x0000000000007b1d */ /* 0x000fe20000010000 */
[----:B------:R-:W-:Y:S01]  /*2620*/  IMAD.MOV.U32 R18, RZ, RZ, R50 ;  /* 0x000000ffff127224 */ /* 0x000fe200078e0032 */
[----:B------:R-:W-:Y:S01]  /*2630*/  LEA.HI R5, R0, R0, RZ, 0x1 ;  /* 0x0000000000057211 */ /* 0x000fe200078f08ff */
[----:B------:R-:W-:Y:S01]  /*2640*/  IMAD R171, R48, 0x8, R38 ;  /* 0x0000000830ab7824 */ /* 0x000fe200078e0226 */
[----:B------:R-:W-:Y:S01]  /*2650*/  IADD3 R251, R182, -0x4ab325aa, RZ ;  /* 0xb54cda56b6fb7810 */ /* 0x000fe20007ffe0ff */
[----:B------:R-:W-:Y:S01]  /*2660*/  IMAD.MOV.U32 R199, RZ, RZ, RZ ;  /* 0x000000ffffc77224 */ /* 0x000fe200078e00ff */
[----:B------:R3:W-:Y:S01]  /*2670*/  STL.64 [R1+0x180], R18 ;  /* 0x0001801201007387 */ /* 0x0007e20000100a00 */
[----:B------:R-:W-:Y:S01]  /*2680*/  IMAD.SHL.U32 R44, R44, 0x2, RZ ;  /* 0x000000022c2c7824 */ /* 0x000fe200078e00ff */
[----:B------:R-:W-:Y:S02]  /*2690*/  BSSY B0, `(.L_x_578) ;  /* 0x000004f000007945 */ /* 0x000fe40003800000 */
[----:B------:R3:W-:Y:S01]  /*26a0*/  STL [R1+0x148], R171 ;  /* 0x000148ab01007387 */ /* 0x0007e20000100800 */
[----:B-1----:R-:W-:-:S02]  /*26b0*/  LOP3.LUT R2, R37, 0x7fffffe, RZ, 0xc0, !PT ;  /* 0x07fffffe25027812 */ /* 0x002fc400078ec0ff */
[----:B------:R-:W-:Y:S02]  /*26c0*/  LEA.HI R3, R42, R9, RZ, 0x1 ;  /* 0x000000092a037211 */ /* 0x000fe400078f08ff */
[----:B--2---:R-:W-:Y:S01]  /*26d0*/  SHF.R.S32.HI R7, RZ, 0x1f, R33 ;  /* 0x0000001fff077819 */ /* 0x004fe20000011421 */
[----:B------:R-:W-:Y:S01]  /*26e0*/  IMAD.IADD R8, R33, 0x1, -R2 ;  /* 0x0000000121087824 */ /* 0x000fe200078e0a02 */
[----:B------:R-:W-:Y:S01]  /*26f0*/  LOP3.LUT R3, R3, 0xfffffffe, RZ, 0xc0, !PT ;  /* 0xfffffffe03037812 */ /* 0x000fe200078ec0ff */
[----:B------:R-:W-:Y:S01]  /*2700*/  IMAD R2, R228, R52, RZ ;  /* 0x00000034e4027224 */ /* 0x000fe200078e02ff */
[----:B------:R-:W-:Y:S02]  /*2710*/  LOP3.LUT R6, R5, 0x7fffffe, RZ, 0xc0, !PT ;  /* 0x07fffffe05067812 */ /* 0x000fe400078ec0ff */
[----:B------:R-:W-:Y:S01]  /*2720*/  LEA.HI R7, R7, R33, RZ, 0x3 ;  /* 0x0000002107077211 */ /* 0x000fe200078f18ff */
[----:B------:R-:W-:Y:S01]  /*2730*/  IMAD R12, R12, R217, R2 ;  /* 0x000000d90c0c7224 */ /* 0x000fe200078e0202 */
[----:B------:R-:W-:Y:S01]  /*2740*/  IADD3 R2, R9, -R3, RZ ;  /* 0x8000000309027210 */ /* 0x000fe20007ffe0ff */
[----:B------:R-:W-:Y:S01]  /*2750*/  IMAD.SHL.U32 R3, R32, 0x40, RZ ;  /* 0x0000004020037824 */ /* 0x000fe200078e00ff */
[----:B------:R1:W-:Y:S01]  /*2760*/  @P0 STS [R202+0x9000], RZ ;  /* 0x009000ffca000388 */ /* 0x0003e20000000800 */
[----:B------:R-:W-:Y:S01]  /*2770*/  IMAD.IADD R0, R0, 0x1, -R6 ;  /* 0x0000000100007824 */ /* 0x000fe200078e0a06 */
[----:B------:R-:W-:Y:S01]  /*2780*/  LOP3.LUT R185, R44, 0x6, RZ, 0xc0, !PT ;  /* 0x000000062cb97812 */ /* 0x000fe200078ec0ff */
[----:B------:R-:W-:Y:S01]  /*2790*/  IMAD.SHL.U32 R6, R7, 0x20, RZ ;  /* 0x0000002007067824 */ /* 0x000fe200078e00ff */
[----:B------:R-:W-:Y:S01]  /*27a0*/  LOP3.LUT R3, R3, 0xc0, RZ, 0xc0, !PT ;  /* 0x000000c003037812 */ /* 0x000fe200078ec0ff */
[C---:B------:R-:W-:Y:S01]  /*27b0*/  IMAD.SHL.U32 R7, R2.reuse, 0x8, RZ ;  /* 0x0000000802077824 */ /* 0x040fe200078e00ff */
[----:B------:R-:W-:Y:S01]  /*27c0*/  LEA R9, R2, R0, 0x3 ;  /* 0x0000000002097211 */ /* 0x000fe200078e18ff */
[----:B------:R1:W-:Y:S01]  /*27d0*/  @P0 STS [R202+0x9004], RZ ;  /* 0x009004ffca000388 */ /* 0x0003e20000000800 */
[----:B------:R-:W-:-:S02]  /*27e0*/  LOP3.LUT R2, R6, 0xffffff00, RZ, 0xc0, !PT ;  /* 0xffffff0006027812 */ /* 0x000fc400078ec0ff */
[----:B------:R-:W-:Y:S01]  /*27f0*/  SHF.R.S32.HI R0, RZ, 0x1, R5 ;  /* 0x00000001ff007819 */ /* 0x000fe20000011405 */
[----:B------:R1:W-:Y:S01]  /*2800*/  @P0 STS.64 [R202+0x9008], RZ ;  /* 0x009008ffca000388 */ /* 0x0003e20000000a00 */
[----:B------:R-:W-:Y:S01]  /*2810*/  LOP3.LUT R6, R3, 0x8, R7, 0xf8, !PT ;  /* 0x0000000803067812 */ /* 0x000fe200078ef807 */
[--C-:B------:R-:W-:Y:S01]  /*2820*/  IMAD R7, R8, 0x20, R2.reuse ;  /* 0x0000002008077824 */ /* 0x100fe200078e0202 */
[----:B------:R-:W-:Y:S01]  /*2830*/  SHF.R.U32.HI R5, RZ, 0x3, R3 ;  /* 0x00000003ff057819 */ /* 0x000fe20000011603 */
[----:B------:R1:W-:Y:S01]  /*2840*/  @P0 STS.128 [R202+0xa000], RZ ;  /* 0x00a000ffca000388 */ /* 0x0003e20000000c00 */
[C---:B------:R-:W-:Y:S01]  /*2850*/  LOP3.LUT P1, RZ, R0.reuse, 0x2, RZ, 0xc0, !PT ;  /* 0x0000000200ff7812 */ /* 0x040fe2000782c0ff */
[----:B------:R-:W-:Y:S01]  /*2860*/  IMAD.SHL.U32 R0, R0, 0x40, RZ ;  /* 0x0000004000007824 */ /* 0x000fe200078e00ff */
[----:B------:R-:W-:Y:S01]  /*2870*/  LOP3.LUT R5, R6, R5, RZ, 0x3c, !PT ;  /* 0x0000000506057212 */ /* 0x000fe200078e3cff */
[----:B------:R1:W-:Y:S01]  /*2880*/  @P0 STS.128 [R202+0xb000], RZ ;  /* 0x00b000ffca000388 */ /* 0x0003e20000000c00 */
[----:B-----5:R-:W3:Y:S01]  /*2890*/  @P2 MUFU.RCP R6, R13 ;  /* 0x0000000d00062308 */ /* 0x020ee20000001000 */
[----:B------:R-:W-:Y:S01]  /*28a0*/  IMAD R3, R38, 0x200, R2 ;  /* 0x0000020026037824 */ /* 0x000fe200078e0202 */
[----:B------:R-:W-:-:S02]  /*28b0*/  SHF.L.U32 R2, R41, 0x3, RZ ;  /* 0x0000000329027819 */ /* 0x000fc400000006ff */
[----:B------:R-:W-:Y:S01]  /*28c0*/  LOP3.LUT R0, R0, 0xc0, RZ, 0xc0, !PT ;  /* 0x000000c000007812 */ /* 0x000fe200078ec0ff */
[----:B------:R-:W-:Y:S02]  /*28d0*/  IMAD R8, R8, 0x20, R3 ;  /* 0x0000002008087824 */ /* 0x000fe400078e0203 */
[----:B------:R-:W-:Y:S01]  /*28e0*/  IMAD R3, R38, 0x10, R25 ;  /* 0x0000001026037824 */ /* 0x000fe200078e0219 */
[----:B------:R-:W-:Y:S02]  /*28f0*/  LOP3.LUT R2, R0, 0x8, R2, 0xf8, !PT ;  /* 0x0000000800027812 */ /* 0x000fe400078ef802 */
[----:B------:R-:W-:Y:S02]  /*2900*/  SHF.R.U32.HI R0, RZ, 0x3, R0 ;  /* 0x00000003ff007819 */ /* 0x000fe40000011600 */
[----:B------:R-:W-:Y:S02]  /*2910*/  IADD3 R3, R3, 0x1, R170 ;  /* 0x0000000103037810 */ /* 0x000fe40007ffe0aa */
[----:B------:R-:W-:Y:S01]  /*2920*/  LOP3.LUT R2, R2, R0, RZ, 0x3c, !PT ;  /* 0x0000000002027212 */ /* 0x000fe200078e3cff */
[C---:B------:R-:W-:Y:S01]  /*2930*/  IMAD.IADD R0, R5.reuse, 0x1, R8 ;  /* 0x0000000105007824 */ /* 0x040fe200078e0208 */
[----:B------:R-:W-:-:S02]  /*2940*/  IADD3 R5, R5, R7, RZ ;  /* 0x0000000705057210 */ /* 0x000fc40007ffe0ff */
[----:B------:R-:W-:Y:S01]  /*2950*/  IADD3 R3, R54, R3, -R49 ;  /* 0x0000000336037210 */ /* 0x000fe20007ffe831 */
[----:B------:R-:W-:Y:S02]  /*2960*/  IMAD.U32 R2, R9, 0x20, R2 ;  /* 0x0000002009027824 */ /* 0x000fe400078e0002 */
[----:B---3--:R-:W-:Y:S02]  /*2970*/  @P2 FMUL.FTZ R199, R10, R6 ;  /* 0x000000060ac72220 */ /* 0x008fe40000410000 */
[----:B------:R-:W-:Y:S01]  /*2980*/  IMAD.WIDE.U32 R6, R52, R217, R18 ;  /* 0x000000d934067225 */ /* 0x000fe200078e0012 */
[----:B----4-:R-:W-:-:S03]  /*2990*/  IADD3 R53, R3, R11, RZ ;  /* 0x0000000b03357210 */ /* 0x010fc60007ffe0ff */
[----:B------:R-:W-:Y:S01]  /*29a0*/  IMAD.IADD R8, R7, 0x1, R12 ;  /* 0x0000000107087824 */ /* 0x000fe200078e020c */
[----:B------:R-:W-:Y:S01]  /*29b0*/  SEL R3, R26, 0xfffffff0, !P1 ;  /* 0xfffffff01a037807 */ /* 0x000fe20004800000 */
[----:B------:R-:W-:Y:S05]  /*29c0*/  @P0 BRA `(.L_x_579) ;  /* 0x000001b000000947 */ /* 0x000fea0003800000 */
[-C--:B-1----:R-:W-:Y:S02]  /*29d0*/  ISETP.GE.AND P3, PT, R187, R45.reuse, PT ;  /* 0x0000002dbb00720c */ /* 0x082fe40003f66270 */
[-C--:B------:R-:W-:Y:S02]  /*29e0*/  ISETP.GE.AND P2, PT, R186, R45.reuse, PT ;  /* 0x0000002dba00720c */ /* 0x080fe40003f46270 */
[----:B------:R-:W-:-:S09]  /*29f0*/  ISETP.GE.AND P0, PT, R184, R45, PT ;  /* 0x0000002db800720c */ /* 0x000fd20003f06270 */
[CC--:B------:R-:W-:Y:S01]  /*2a00*/  @!P3 LEA R12, P4, R6.reuse, R232.reuse, 0x1 ;  /* 0x000000e8060cb211 */ /* 0x0c0fe200078808ff */
        /* <DEDUP_REMOVED lines=23> */
.L_x_579:
[----:B-1----:R-:W-:Y:S05]  /*2b80*/  BSYNC B0 ;  /* 0x0000000000007941 */ /* 0x002fea0003800000 */
.L_x_578:
[----:B------:R-:W-:Y:S01]  /*2b90*/  ISETP.GE.AND P0, PT, R24, R16, PT ;  /* 0x000000101800720c */ /* 0x000fe20003f06270 */
[----:B------:R-:W-:Y:S01]  /*2ba0*/  BSSY B0, `(.L_x_580) ;  /* 0x0000023000007945 */ /* 0x000fe20003800000 */
[C---:B------:R-:W-:Y:S01]  /*2bb0*/  SHF.L.U64.HI R230, R46.reuse, 0x5, R47 ;  /* 0x000000052ee67819 */ /* 0x040fe2000001022f */
[----:B------:R-:W-:-:S10]  /*2bc0*/  IMAD.SHL.U32 R229, R46, 0x20, RZ ;  /* 0x000000202ee57824 */ /* 0x000fd400078e00ff */
[----:B------:R1:W-:Y:S04]  /*2bd0*/  @P0 STS.128 [R202+0x9800], RZ ;  /* 0x009800ffca000388 */ /* 0x0003e80000000c00 */
[----:B------:R1:W-:Y:S04]  /*2be0*/  @P0 STS.128 [R202+0xa800], RZ ;  /* 0x00a800ffca000388 */ /* 0x0003e80000000c00 */
[----:B------:R1:W-:Y:S01]  /*2bf0*/  @P0 STS.128 [R202+0xb800], RZ ;  /* 0x00b800ffca000388 */ /* 0x0003e20000000c00 */
[----:B------:R-:W-:Y:S05]  /*2c00*/  @P0 BRA `(.L_x_581) ;  /* 0x000001c000000947 */ /* 0x000fea0003800000 */
[----:B------:R-:W2:Y:S01]  /*2c10*/  LDL R9, [R1+0x110] ;  /* 0x0001100001097983 */ /* 0x000ea20000100800 */
[----:B------:R-:W-:-:S05]  /*2c20*/  IADD3 R6, P1, R229, R6, RZ ;  /* 0x00000006e5067210 */ /* 0x000fca0007f3e0ff */
[----:B------:R-:W-:Y:S01]  /*2c30*/  IMAD.X R8, R230, 0x1, R8, P1 ;  /* 0x00000001e6087824 */ /* 0x000fe200008e0608 */
[-C--:B--2---:R-:W-:Y:S02]  /*2c40*/  ISETP.GE.AND P3, PT, R187, R9.reuse, PT ;  /* 0x00000009bb00720c */ /* 0x084fe40003f66270 */
[-C--:B------:R-:W-:Y:S02]  /*2c50*/  ISETP.GE.AND P2, PT, R186, R9.reuse, PT ;  /* 0x00000009ba00720c */ /* 0x080fe40003f46270 */
[----:B------:R-:W-:-:S09]  /*2c60*/  ISETP.GE.AND P0, PT, R184, R9, PT ;  /* 0x00000009b800720c */ /* 0x000fd20003f06270 */
[CC--:B------:R-:W-:Y:S01]  /*2c70*/  @!P3 LEA R12, P4, R6.reuse, R232.reuse, 0x1 ;  /* 0x000000e8060cb211 */ /* 0x0c0fe200078808ff */
[----:B------:R2:W-:Y:S01]  /*2c80*/  @P3 STS.128 [R202+0x9800], RZ ;  /* 0x009800ffca003388 */ /* 0x0005e20000000c00 */
[C---:B------:R-:W-:Y:S02]  /*2c90*/  @!P2 LEA R10, P1, R6.reuse, R232, 0x1 ;  /* 0x000000e8060aa211 */ /* 0x040fe400078208ff */
        /* <DEDUP_REMOVED lines=13> */
[----:B--2---:R-:W-:-:S04]  /*2d70*/  LEA R10, P0, R6, R232, 0x1 ;  /* 0x000000e8060a7211 */ /* 0x004fc800078008ff */
[----:B------:R-:W-:-:S05]  /*2d80*/  LEA.HI.X R11, R6, R233, R8, 0x1, P0 ;  /* 0x000000e9060b7211 */ /* 0x000fca00000f0c08 */
[----:B------:R-:W-:Y:S01]  /*2d90*/  @!PT LDS RZ, [RZ] ;  /* 0x00000000fffff984 */ /* 0x000fe20000000800 */
[----:B------:R-:W-:Y:S01]  /*2da0*/  @!PT LDS RZ, [RZ] ;  /* 0x00000000fffff984 */ /* 0x000fe20000000800 */
[----:B------:R-:W-:Y:S01]  /*2db0*/  @!PT LDS RZ, [RZ] ;  /* 0x00000000fffff984 */ /* 0x000fe20000000800 */
[----:B------:R2:W-:Y:S04]  /*2dc0*/  LDGSTS.E.BYPASS.LTC128B.128 [R202+0xb800], [R10.64+0x80] ;  /* 0x0b8000800aca7fae */ /* 0x0005e8000b901d44 */
.L_x_581:
[----:B------:R-:W-:Y:S05]  /*2dd0*/  BSYNC B0 ;  /* 0x0000000000007941 */ /* 0x000fea0003800000 */
.L_x_580:
[----:B------:R-:W-:Y:S01]  /*2de0*/  IMAD.SHL.U32 R196, R0, 0x2, RZ ;  /* 0x0000000200c47824 */ /* 0x000fe200078e00ff */
[----:B------:R-:W-:Y:S01]  /*2df0*/  IADD3 R7, R53, 0x40, RZ ;  /* 0x0000004035077810 */ /* 0x000fe20007ffe0ff */
[----:B------:R-:W-:Y:S01]  /*2e00*/  IMAD.SHL.U32 R193, R2, 0x2, RZ ;  /* 0x0000000202c17824 */ /* 0x000fe200078e00ff */
[----:B------:R-:W0:Y:S01]  /*2e10*/  LDGDEPBAR ;  /* 0x00000000000079af */ /* 0x000e220000000000 */
[----:B------:R-:W-:Y:S01]  /*2e20*/  IMAD R197, R4, 0x2, R196 ;  /* 0x0000000204c57824 */ /* 0x000fe200078e02c4 */
[----:B------:R-:W-:Y:S01]  /*2e30*/  BSSY B1, `(.L_x_582) ;  /* 0x00001ac000017945 */ /* 0x000fe20003800000 */
[----:B------:R-:W-:Y:S01]  /*2e40*/  IMAD R195, R3, 0x2, R193 ;  /* 0x0000000203c37824 */ /* 0x000fe200078e02c1 */
[----:B--2---:R-:W-:Y:S01]  /*2e50*/  LDSM.16.M88.4 R12, [R196] ;  /* 0x00000000c40c783b */ /* 0x004fe20000000200 */
[----:B------:R-:W-:Y:S01]  /*2e60*/  IMAD R0, R52, 0x40, R185 ;  /* 0x0000004034007824 */ /* 0x000fe200078e02b9 */
[----:B------:R-:W-:Y:S02]  /*2e70*/  IADD3 R3, R53, 0x48, RZ ;  /* 0x0000004835037810 */ /* 0x000fe40007ffe0ff */
[----:B------:R-:W2:Y:S02]  /*2e80*/  LDSM.16.M88.4 R20, [R193+0x6000] ;  /* 0x00600000c114783b */ /* 0x000ea40000000200 */
[----:B------:R-:W-:-:S02]  /*2e90*/  IADD3 R2, R0, 0x1, RZ ;  /* 0x0000000100027810 */ /* 0x000fc40007ffe0ff */
[----:B------:R-:W3:Y:S01]  /*2ea0*/  LDSM.16.M88.4 R8, [R196+0x1000] ;  /* 0x00100000c408783b */ /* 0x000ee20000000200 */
[----:B------:R-:W-:Y:S01]  /*2eb0*/  IMNMX R52, R3, R54, PT ;  /* 0x0000003603347217 */ /* 0x000fe20003800200 */
[----:B------:R-:W4:Y:S01]  /*2ec0*/  I2F R6, R2 ;  /* 0x0000000200067306 */ /* 0x000f220000201400 */
[----:B------:R-:W-:Y:S01]  /*2ed0*/  IADD3 R3, R0, 0x8, RZ ;  /* 0x0000000800037810 */ /* 0x000fe20007ffe0ff */
[----:B------:R-:W5:Y:S01]  /*2ee0*/  LDSM.16.M88.4 R28, [R193+0x6800] ;  /* 0x00680000c11c783b */ /* 0x000f620000000200 */
[----:B------:R-:W-:-:S03]  /*2ef0*/  ISETP.GE.AND P1, PT, R2, R52, PT ;  /* 0x000000340200720c */ /* 0x000fc60003f26270 */
[----:B------:R-:W1:Y:S04]  /*2f00*/  LDSM.16.M88.4 R32, [R193+0x6400] ;  /* 0x00640000c120783b */ /* 0x000e680000000200 */
[----:B------:R-:W1:Y:S04]  /*2f10*/  LDSM.16.M88.4 R24, [R193+0x6c00] ;  /* 0x006c0000c118783b */ /* 0x000e680000000200 */
[----:B------:R-:W-:Y:S04]  /*2f20*/  LDSM.16.M88.4 R16, [R197+0x1000] ;  /* 0x00100000c510783b */ /* 0x000fe80000000200 */
[----:B------:R-:W1:Y:S04]  /*2f30*/  LDSM.16.M88.4 R48, [R195+0x6800] ;  /* 0x00680000c330783b */ /* 0x000e680000000200 */
[----:B------:R-:W1:Y:S04]  /*2f40*/  LDSM.16.M88.4 R56, [R195+0x6400] ;  /* 0x00640000c338783b */ /* 0x000e680000000200 */
[----:B------:R-:W-:Y:S04]  /*2f50*/  LDSM.16.M88.4 R60, [R195+0x6000] ;  /* 0x00600000c33c783b */ /* 0x000fe80000000200 */
[----:B------:R-:W-:Y:S01]  /*2f60*/  LDSM.16.M88.4 R44, [R195+0x6c00] ;  /* 0x006c0000c32c783b */ /* 0x000fe20000000200 */
[-C--:B--2---:R-:W-:Y:S08]  /*2f70*/  HMMA.16816.F32 R100, R12, R20.reuse, RZ ;  /* 0x000000140c64723c */ /* 0x084ff000000018ff */
[C---:B---3--:R-:W-:Y:S08]  /*2f80*/  HMMA.16816.F32 R76, R8.reuse, R20, RZ ;  /* 0x00000014084c723c */ /* 0x048ff000000018ff */
[-C--:B------:R-:W-:Y:S08]  /*2f90*/  HMMA.16816.F32 R72, R8, R22.reuse, RZ ;  /* 0x000000160848723c */ /* 0x080ff000000018ff */
[----:B------:R-:W-:Y:S01]  /*2fa0*/  HMMA.16816.F32 R112, R12, R22, RZ ;  /* 0x000000160c70723c */ /* 0x000fe200000018ff */
[----:B------:R-:W2:Y:S07]  /*2fb0*/  LDSM.16.M88.4 R20, [R197] ;  /* 0x00000000c514783b */ /* 0x000eae0000000200 */
[C---:B-----5:R-:W-:Y:S08]  /*2fc0*/  HMMA.16816.F32 R40, R8.reuse, R28, RZ ;  /* 0x0000001c0828723c */ /* 0x060ff000000018ff */
[C---:B-1----:R-:W-:Y:S08]  /*2fd0*/  HMMA.16816.F32 R64, R8.reuse, R34, RZ ;  /* 0x000000220840723c */ /* 0x042ff000000018ff */
[C---:B------:R-:W-:Y:S08]  /*2fe0*/  HMMA.16816.F32 R68, R8.reuse, R32, RZ ;  /* 0x000000200844723c */ /* 0x040ff000000018ff */
[C---:B------:R-:W-:Y:S08]  /*2ff0*/  HMMA.16816.F32 R36, R8.reuse, R24, RZ ;  /* 0x000000180824723c */ /* 0x040ff000000018ff */
[----:B------:R-:W-:Y:S08]  /*3000*/  HMMA.16816.F32 R84, R8, R26, RZ ;  /* 0x0000001a0854723c */ /* 0x000ff000000018ff */
[C---:B------:R-:W-:Y:S08]  /*3010*/  HMMA.16816.F32 R96, R12.reuse, R32, RZ ;  /* 0x000000200c60723c */ /* 0x040ff000000018ff */
[----:B------:R-:W-:Y:S08]  /*3020*/  HMMA.16816.F32 R80, R12, R24, RZ ;  /* 0x000000180c50723c */ /* 0x000ff000000018ff */
[----:B------:R-:W-:Y:S01]  /*3030*/  HMMA.16816.F32 R88, R8, R30, RZ ;  /* 0x0000001e0858723c */ /* 0x000fe200000018ff */
[----:B------:R-:W-:Y:S07]  /*3040*/  LDSM.16.M88.4 R8, [R196+0x3000] ;  /* 0x00300000c408783b */ /* 0x000fee0000000200 */
[C---:B------:R-:W-:Y:S01]  /*3050*/  HMMA.16816.F32 R108, R12.reuse, R34, RZ ;  /* 0x000000220c6c723c */ /* 0x040fe200000018ff */
[----:B------:R-:W-:Y:S07]  /*3060*/  LDSM.16.M88.4 R32, [R193+0x7800] ;  /* 0x00780000c120783b */ /* 0x000fee0000000200 */
[C---:B------:R-:W-:Y:S08]  /*3070*/  HMMA.16816.F32 R92, R12.reuse, R28, RZ ;  /* 0x0000001c0c5c723c */ /* 0x040ff000000018ff */
[C---:B------:R-:W-:Y:S01]  /*3080*/  HMMA.16816.F32 R104, R12.reuse, R30, RZ ;  /* 0x0000001e0c68723c */ /* 0x040fe200000018ff */
[----:B------:R-:W-:Y:S07]  /*3090*/  LDSM.16.M88.4 R28, [R193+0x7c00] ;  /* 0x007c0000c11c783b */ /* 0x000fee0000000200 */
[----:B------:R-:W-:Y:S01]  /*30a0*/  HMMA.16816.F32 R24, R12, R26, RZ ;  /* 0x0000001a0c18723c */ /* 0x000fe200000018ff */
[----:B------:R-:W-:Y:S07]  /*30b0*/  LDSM.16.M88.4 R12, [R196+0x2000] ;  /* 0x00200000c40c783b */ /* 0x000fee0000000200 */
[C---:B------:R-:W-:Y:S01]  /*30c0*/  HMMA.16816.F32 R124, R16.reuse, R48, R40 ;  /* 0x00000030107c723c */ /* 0x040fe20000001828 */
[----:B------:R-:W1:Y:S07]  /*30d0*/  LDSM.16.M88.4 R40, [R193+0x7000] ;  /* 0x00700000c128783b */ /* 0x000e6e0000000200 */
[----:B------:R-:W-:Y:S08]  /*30e0*/  HMMA.16816.F32 R128, R16, R58, R64 ;  /* 0x0000003a1080723c */ /* 0x000ff00000001840 */
[-C--:B--2---:R-:W-:Y:S08]  /*30f0*/  HMMA.16816.F32 R64, R20, R60.reuse, R100 ;  /* 0x0000003c1440723c */ /* 0x084ff00000001864 */
[C---:B------:R-:W-:Y:S08]  /*3100*/  HMMA.16816.F32 R116, R16.reuse, R60, R76 ;  /* 0x0000003c1074723c */ /* 0x040ff0000000184c */
[C---:B------:R-:W-:Y:S08]  /*3110*/  HMMA.16816.F32 R136, R16.reuse, R56, R68 ;  /* 0x000000381088723c */ /* 0x040ff00000001844 */
[----:B------:R-:W-:Y:S01]  /*3120*/  HMMA.16816.F32 R120, R16, R44, R36 ;  /* 0x0000002c1078723c */ /* 0x000fe20000001824 */
[----:B------:R-:W2:Y:S07]  /*3130*/  LDSM.16.M88.4 R36, [R193+0x7400] ;  /* 0x00740000c124783b */ /* 0x000eae0000000200 */
[----:B------:R-:W-:Y:S08]  /*3140*/  HMMA.16816.F32 R100, R20, R56, R96 ;  /* 0x000000381464723c */ /* 0x000ff00000001860 */
[----:B------:R-:W-:Y:S08]  /*3150*/  HMMA.16816.F32 R140, R16, R50, R88 ;  /* 0x00000032108c723c */ /* 0x000ff00000001858 */
[C---:B------:R-:W-:Y:S08]  /*3160*/  HMMA.16816.F32 R96, R20.reuse, R48, R92 ;  /* 0x000000301460723c */ /* 0x040ff0000000185c */
[C---:B------:R-:W-:Y:S01]  /*3170*/  HMMA.16816.F32 R76, R20.reuse, R50, R104 ;  /* 0x00000032144c723c */ /* 0x040fe20000001868 */
[----:B------:R-:W-:Y:S07]  /*3180*/  LDSM.16.M88.4 R48, [R195+0x7000] ;  /* 0x00700000c330783b */ /* 0x000fee0000000200 */
[-C--:B------:R-:W-:Y:S01]  /*3190*/  HMMA.16816.F32 R68, R20, R46.reuse, R24 ;  /* 0x0000002e1444723c */ /* 0x080fe20000001818 */
[----:B------:R-:W3:Y:S07]  /*31a0*/  LDSM.16.M88.4 R24, [R197+0x2000] ;  /* 0x00200000c518783b */ /* 0x000eee0000000200 */
[----:B------:R-:W-:Y:S08]  /*31b0*/  HMMA.16816.F32 R132, R16, R46, R84 ;  /* 0x0000002e1084723c */ /* 0x000ff00000001854 */
[C---:B------:R-:W-:Y:S08]  /*31c0*/  HMMA.16816.F32 R88, R20.reuse, R44, R80 ;  /* 0x0000002c1458723c */ /* 0x040ff00000001850 */
[C---:B------:R-:W-:Y:S08]  /*31d0*/  HMMA.16816.F32 R84, R20.reuse, R62, R112 ;  /* 0x0000003e1454723c */ /* 0x040ff00000001870 */
[----:B------:R-:W-:Y:S01]  /*31e0*/  HMMA.16816.F32 R80, R20, R58, R108 ;  /* 0x0000003a1450723c */ /* 0x000fe2000000186c */
[----:B------:R-:W-:Y:S07]  /*31f0*/  LDSM.16.M88.4 R56, [R195+0x7c00] ;  /* 0x007c0000c338783b */ /* 0x000fee0000000200 */
[----:B------:R-:W-:Y:S01]  /*3200*/  HMMA.16816.F32 R72, R16, R62, R72 ;  /* 0x0000003e1048723c */ /* 0x000fe20000001848 */
[----:B------:R-:W5:Y:S04]  /*3210*/  LDSM.16.M88.4 R16, [R197+0x3000] ;  /* 0x00300000c510783b */ /* 0x000f680000000200 */
[----:B------:R-:W-:Y:S03]  /*3220*/  LDSM.16.M88.4 R60, [R195+0x7800] ;  /* 0x00780000c33c783b */ /* 0x000fe60000000200 */
[-C--:B-1----:R-:W-:Y:S01]  /*3230*/  HMMA.16816.F32 R20, R12, R40.reuse, R64 ;  /* 0x000000280c14723c */ /* 0x082fe20000001840 */
[----:B------:R-:W1:Y:S07]  /*3240*/  LDSM.16.M88.4 R64, [R195+0x7400] ;  /* 0x00740000c340783b */ /* 0x000e6e0000000200 */
[C---:B------:R-:W-:Y:S08]  /*3250*/  HMMA.16816.F32 R44, R8.reuse, R40, R116 ;  /* 0x00000028082c723c */ /* 0x040ff00000001874 */
[C---:B--2---:R-:W-:Y:S08]  /*3260*/  HMMA.16816.F32 R92, R8.reuse, R36, R136 ;  /* 0x00000024085c723c */ /* 0x044ff00000001888 */
[C---:B------:R-:W-:Y:S08]  /*3270*/  HMMA.16816.F32 R116, R8.reuse, R38, R128 ;  /* 0x000000260874723c */ /* 0x040ff00000001880 */
[C---:B------:R-:W-:Y:S08]  /*3280*/  HMMA.16816.F32 R156, R8.reuse, R32, R124 ;  /* 0x00000020089c723c */ /* 0x040ff0000000187c */
[C---:B------:R-:W-:Y:S08]  /*3290*/  HMMA.16816.F32 R160, R8.reuse, R28, R120 ;  /* 0x0000001c08a0723c */ /* 0x040ff00000001878 */
[C---:B------:R-:W-:Y:S08]  /*32a0*/  HMMA.16816.F32 R72, R8.reuse, R42, R72 ;  /* 0x0000002a0848723c */ /* 0x040ff00000001848 */
[C---:B------:R-:W-:Y:S08]  /*32b0*/  HMMA.16816.F32 R128, R8.reuse, R34, R140 ;  /* 0x000000220880723c */ /* 0x040ff0000000188c */
[----:B------:R-:W-:Y:S01]  /*32c0*/  HMMA.16816.F32 R132, R8, R30, R132 ;  /* 0x0000001e0884723c */ /* 0x000fe20000001884 */
[----:B------:R-:W-:Y:S07]  /*32d0*/  LDSM.16.M88.4 R8, [R196+0x5000] ;  /* 0x00500000c408783b */ /* 0x000fee0000000200 */
[----:B------:R-:W-:Y:S01]  /*32e0*/  HMMA.16816.F32 R152, R12, R42, R84 ;  /* 0x0000002a0c98723c */ /* 0x000fe20000001854 */
[----:B------:R-:W-:Y:S07]  /*32f0*/  LDSM.16.M88.4 R40, [R193+0x8000] ;  /* 0x00800000c128783b */ /* 0x000fee0000000200 */
[----:B---3--:R-:W-:Y:S01]  /*3300*/  HMMA.16816.F32 R112, R24, R48, R20 ;  /* 0x000000301870723c */ /* 0x008fe20000001814 */
        /* <DEDUP_REMOVED lines=10> */
[----:B------:R-:W-:Y:S03]  /*33b0*/  LDSM.16.M88.4 R12, [R197+0x5000] ;  /* 0x00500000c50c783b */ /* 0x000fe60000000200 */
[C---:B-----5:R-:W-:Y:S01]  /*33c0*/  HMMA.16816.F32 R120, R16.reuse, R48, R44 ;  /* 0x000000301078723c */ /* 0x060fe2000000182c */
[----:B------:R-:W3:Y:S07]  /*33d0*/  LDSM.16.M88.4 R44, [R193+0x8c00] ;  /* 0x008c0000c12c783b */ /* 0x000eee0000000200 */
[C---:B-1----:R-:W-:Y:S08]  /*33e0*/  HMMA.16816.F32 R104, R16.reuse, R64, R92 ;  /* 0x000000401068723c */ /* 0x042ff0000000185c */
        /* <DEDUP_REMOVED lines=8> */
[C---:B------:R-:W-:Y:S08]  /*3470*/  HMMA.16816.F32 R80, R24.reuse, R64, R148 ;  /* 0x000000401850723c */ /* 0x040ff00000001894 */
[C---:B------:R-:W-:Y:S08]  /*3480*/  HMMA.16816.F32 R84, R24.reuse, R66, R84 ;  /* 0x000000421854723c */ /* 0x040ff00000001854 */
[C---:B------:R-:W-:Y:S08]  /*3490*/  HMMA.16816.F32 R68, R24.reuse, R60, R144 ;  /* 0x0000003c1844723c */ /* 0x040ff00000001890 */
[C---:B------:R-:W-:Y:S08]  /*34a0*/  HMMA.16816.F32 R64, R24.reuse, R62, R140 ;  /* 0x0000003e1840723c */ /* 0x040ff0000000188c */
[C---:B------:R-:W-:Y:S08]  /*34b0*/  HMMA.16816.F32 R60, R24.reuse, R56, R136 ;  /* 0x00000038183c723c */ /* 0x040ff00000001888 */
[----:B------:R-:W-:Y:S08]  /*34c0*/  HMMA.16816.F32 R124, R24, R58, R124 ;  /* 0x0000003a187c723c */ /* 0x000ff0000000187c */
[-C--:B--2---:R-:W-:Y:S08]  /*34d0*/  HMMA.16816.F32 R24, R20, R40.reuse, R112 ;  /* 0x000000281418723c */ /* 0x084ff00000001870 */
[C---:B------:R-:W-:Y:S08]  /*34e0*/  HMMA.16816.F32 R48, R8.reuse, R40, R120 ;  /* 0x000000280830723c */ /* 0x040ff00000001878 */
[-C--:B------:R-:W-:Y:S08]  /*34f0*/  HMMA.16816.F32 R56, R8, R42.reuse, R108 ;  /* 0x0000002a0838723c */ /* 0x080ff0000000186c */
[----:B------:R-:W-:Y:S08]  /*3500*/  HMMA.16816.F32 R40, R20, R42, R72 ;  /* 0x0000002a1428723c */ /* 0x000ff00000001848 */
[-C--:B---3--:R-:W-:Y:S08]  /*3510*/  HMMA.16816.F32 R108, R8, R44.reuse, R88 ;  /* 0x0000002c086c723c */ /* 0x088ff00000001858 */
[----:B------:R-:W-:Y:S08]  /*3520*/  HMMA.16816.F32 R88, R20, R44, R60 ;  /* 0x0000002c1458723c */ /* 0x000ff0000000183c */
[----:B-1----:R-:W-:Y:S01]  /*3530*/  HMMA.16816.F32 R60, R16, R28, R24 ;  /* 0x0000001c103c723c */ /* 0x002fe20000001818 */
[----:B------:R-:W1:Y:S07]  /*3540*/  LDSM.16.M88.4 R24, [R195+0x8400] ;  /* 0x00840000c318783b */ /* 0x000e6e0000000200 */
[C---:B------:R-:W-:Y:S08]  /*3550*/  HMMA.16816.F32 R72, R20.reuse, R36, R80 ;  /* 0x000000241448723c */ /* 0x040ff00000001850 */
[----:B------:R-:W-:Y:S08]  /*3560*/  HMMA.16816.F32 R80, R20, R34, R64 ;  /* 0x000000221450723c */ /* 0x000ff00000001840 */
[----:B------:R-:W-:Y:S07]  /*3570*/  HMMA.16816.F32 R64, R12, R28, R48 ;  /* 0x0000001c0c40723c */ /* 0x000fee0000001830 */
[----:B------:R-:W-:Y:S01]  /*3580*/  IMNMX R51, R53, R54, PT ;  /* 0x0000003635337217 */ /* 0x000fe20003800200 */
[----:B------:R-:W-:Y:S03]  /*3590*/  HMMA.16816.F32 R40, R16, R30, R40 ;  /* 0x0000001e1028723c */ /* 0x000fe60000001828 */
[----:B------:R-:W-:-:S02]  /*35a0*/  ISETP.GE.AND P0, PT, R2, R51, PT ;  /* 0x000000330200720c */ /* 0x000fc40003f06270 */
[----:B------:R-:W-:-:S03]  /*35b0*/  ISETP.GE.AND P6, PT, R3, R51, PT ;  /* 0x000000330300720c */ /* 0x000fc60003fc6270 */
[C---:B------:R-:W-:Y:S08]  /*35c0*/  HMMA.16816.F32 R104, R8.reuse, R36, R104 ;  /* 0x000000240868723c */ /* 0x040ff00000001868 */
[C---:B------:R-:W-:Y:S08]  /*35d0*/  HMMA.16816.F32 R100, R8.reuse, R38, R100 ;  /* 0x000000260864723c */ /* 0x040ff00000001864 */
[C---:B------:R-:W-:Y:S08]  /*35e0*/  HMMA.16816.F32 R96, R8.reuse, R32, R96 ;  /* 0x000000200860723c */ /* 0x040ff00000001860 */
[C---:B------:R-:W-:Y:S08]  /*35f0*/  HMMA.16816.F32 R92, R8.reuse, R34, R92 ;  /* 0x00000022085c723c */ /* 0x040ff0000000185c */
[----:B------:R-:W-:Y:S07]  /*3600*/  HMMA.16816.F32 R116, R8, R46, R76 ;  /* 0x0000002e0874723c */ /* 0x000fee000000184c */
[----:B------:R-:W-:Y:S01]  /*3610*/  IADD3 R8, R53, 0x8, RZ ;  /* 0x0000000835087810 */ /* 0x000fe20007ffe0ff */
[----:B------:R-:W-:Y:S01]  /*3620*/  HMMA.16816.F32 R56, R12, R30, R56 ;  /* 0x0000001e0c38723c */ /* 0x000fe20000001838 */
[-C--:B------:R-:W-:Y:S01]  /*3630*/  IMNMX R53, R7, R54.reuse, PT ;  /* 0x0000003607357217 */ /* 0x080fe20003800200 */
[-C--:B----4-:R-:W-:Y:S01]  /*3640*/  FFMA.FTZ R10, R6, R199.reuse, R63 ;  /* 0x000000c7060a7223 */ /* 0x090fe2000001003f */
[----:B------:R2:W3:Y:S01]  /*3650*/  I2F R7, R3 ;  /* 0x0000000300077306 */ /* 0x0004e20000201400 */
[----:B------:R-:W-:Y:S01]  /*3660*/  IMNMX R50, R8, R54, PT ;  /* 0x0000003608327217 */ /* 0x000fe20003800200 */
[----:B------:R-:W-:Y:S01]  /*3670*/  FFMA.FTZ R8, R6, R199, R61 ;  /* 0x000000c706087223 */ /* 0x000fe2000001003d */
[----:B------:R-:W-:Y:S01]  /*3680*/  ISETP.GE.AND P3, PT, R2, R53, PT ;  /* 0x000000350200720c */ /* 0x000fe20003f66270 */
[----:B------:R-:W-:Y:S01]  /*3690*/  FFMA.FTZ R9, R6, R199, R65 ;  /* 0x000000c706097223 */ /* 0x000fe20000010041 */
[----:B------:R-:W-:Y:S01]  /*36a0*/  ISETP.GE.AND P5, PT, R2, R50, PT ;  /* 0x000000320200720c */ /* 0x000fe20003fa6270 */
[----:B------:R-:W-:Y:S01]  /*36b0*/  HMMA.16816.F32 R84, R20, R38, R84 ;  /* 0x000000261454723c */ /* 0x000fe20000001854 */
[----:B------:R-:W-:Y:S01]  /*36c0*/  IADD3 R2, R0, 0x9, RZ ;  /* 0x0000000900027810 */ /* 0x000fe20007ffe0ff */
[----:B------:R-:W4:Y:S01]  /*36d0*/  LDSM.16.M88.4 R28, [R195+0x8800] ;  /* 0x00880000c31c783b */ /* 0x000f220000000200 */
[----:B------:R-:W-:-:S02]  /*36e0*/  FSEL R112, R8, -INF , !P0 ;  /* 0xff80000008707808 */ /* 0x000fc40004000000 */
[C---:B------:R-:W-:Y:S02]  /*36f0*/  ISETP.GE.AND P4, PT, R3.reuse, R50, PT ;  /* 0x000000320300720c */ /* 0x040fe40003f86270 */
[C---:B------:R-:W-:Y:S01]  /*3700*/  ISETP.GE.AND P2, PT, R3.reuse, R53, PT ;  /* 0x000000350300720c */ /* 0x040fe20003f46270 */
[----:B------:R-:W-:Y:S01]  /*3710*/  HMMA.16816.F32 R76, R20, R46, R124 ;  /* 0x0000002e144c723c */ /* 0x000fe2000000187c */
[----:B------:R-:W-:Y:S01]  /*3720*/  ISETP.GE.AND P0, PT, R3, R52, PT ;  /* 0x000000340300720c */ /* 0x000fe20003f06270 */
[-C--:B--2---:R-:W-:Y:S01]  /*3730*/  FFMA.FTZ R3, R6, R199.reuse, R67 ;  /* 0x000000c706037223 */ /* 0x084fe20000010043 */
[----:B------:R-:W-:Y:S01]  /*3740*/  FSEL R113, R10, -INF , !P5 ;  /* 0xff8000000a717808 */ /* 0x000fe20006800000 */
[----:B------:R-:W2:Y:S01]  /*3750*/  I2F R6, R2 ;  /* 0x0000000200067306 */ /* 0x000ea20000201400 */
[-C--:B---3--:R-:W-:Y:S01]  /*3760*/  FFMA.FTZ R8, R7, R199.reuse, R40 ;  /* 0x000000c707087223 */ /* 0x088fe20000010028 */
[----:B------:R-:W-:Y:S01]  /*3770*/  FSEL R139, R9, -INF , !P3 ;  /* 0xff800000098b7808 */ /* 0x000fe20005800000 */
[-C--:B------:R-:W-:Y:S01]  /*3780*/  FFMA.FTZ R10, R7, R199.reuse, R56 ;  /* 0x000000c7070a7223 */ /* 0x080fe20000010038 */
[----:B-1----:R-:W-:Y:S01]  /*3790*/  HMMA.16816.F32 R44, R16, R24, R72 ;  /* 0x00000018102c723c */ /* 0x002fe20000001848 */
[----:B------:R-:W-:Y:S01]  /*37a0*/  FSEL R134, R3, -INF , !P1 ;  /* 0xff80000003867808 */ /* 0x000fe20004800000 */
[CC--:B------:R-:W-:Y:S01]  /*37b0*/  FFMA.FTZ R11, R7.reuse, R199.reuse, R42 ;  /* 0x000000c7070b7223 */ /* 0x0c0fe2000001002a */
[----:B------:R-:W-:Y:S01]  /*37c0*/  IADD3 R3, R0, 0x10, RZ ;  /* 0x0000001000037810 */ /* 0x000fe20007ffe0ff */
[----:B------:R-:W-:Y:S01]  /*37d0*/  FFMA.FTZ R7, R7, R199, R58 ;  /* 0x000000c707077223 */ /* 0x000fe2000001003a */
[----:B------:R-:W-:-:S02]  /*37e0*/  ISETP.GE.AND P5, PT, R2, R51, PT ;  /* 0x000000330200720c */ /* 0x000fc40003fa6270 */
[----:B------:R-:W-:Y:S01]  /*37f0*/  FSEL R73, R8, -INF , !P6 ;  /* 0xff80000008497808 */ /* 0x000fe20007000000 */
[----:B------:R-:W-:Y:S01]  /*3800*/  HMMA.16816.F32 R36, R12, R24, R104 ;  /* 0x000000180c24723c */ /* 0x000fe20000001868 */
[----:B------:R1:W3:Y:S01]  /*3810*/  I2F R8, R3 ;  /* 0x0000000300087306 */ /* 0x0002e20000201400 */
[----:B------:R-:W-:Y:S01]  /*3820*/  ISETP.GE.AND P3, PT, R2, R50, PT ;  /* 0x000000320200720c */ /* 0x000fe20003f66270 */
[----:B--2---:R-:W-:Y:S01]  /*3830*/  FFMA.FTZ R9, R6, R199, R41 ;  /* 0x000000c706097223 */ /* 0x004fe20000010029 */
[C---:B------:R-:W-:Y:S02]  /*3840*/  ISETP.GE.AND P1, PT, R2.reuse, R53, PT ;  /* 0x000000350200720c */ /* 0x040fe40003f26270 */
[----:B------:R-:W-:Y:S02]  /*3850*/  ISETP.GE.AND P6, PT, R2, R52, PT ;  /* 0x000000340200720c */ /* 0x000fe40003fc6270 */
[----:B------:R-:W-:Y:S01]  /*3860*/  HMMA.16816.F32 R68, R20, R32, R68 ;  /* 0x000000201444723c */ /* 0x000fe20000001844 */
[----:B------:R-:W-:-:S02]  /*3870*/  IADD3 R2, R0, 0x11, RZ ;  /* 0x0000001100027810 */ /* 0x000fc40007ffe0ff */
[----:B------:R-:W-:Y:S02]  /*3880*/  FSEL R74, R11, -INF , !P4 ;  /* 0xff8000000b4a7808 */ /* 0x000fe40006000000 */
[----:B------:R-:W-:Y:S02]  /*3890*/  FSEL R138, R10, -INF , !P2 ;  /* 0xff8000000a8a7808 */ /* 0x000fe40005000000 */
[----:B------:R-:W-:Y:S01]  /*38a0*/  FSEL R132, R7, -INF , !P0 ;  /* 0xff80000007847808 */ /* 0x000fe20004000000 */
[-C--:B------:R-:W-:Y:S01]  /*38b0*/  HMMA.16816.F32 R32, R16, R26.reuse, R84 ;  /* 0x0000001a1020723c */ /* 0x080fe20000001854 */
[----:B------:R-:W-:Y:S01]  /*38c0*/  FSEL R56, R9, -INF , !P5 ;  /* 0xff80000009387808 */ /* 0x000fe20006800000 */
[----:B------:R-:W2:Y:S01]  /*38d0*/  I2F R7, R2 ;  /* 0x0000000200077306 */ /* 0x000ea20000201400 */
[C---:B------:R-:W-:Y:S01]  /*38e0*/  ISETP.GE.AND P4, PT, R3.reuse, R51, PT ;  /* 0x000000330300720c */ /* 0x040fe20003f86270 */
[CC--:B------:R-:W-:Y:S01]  /*38f0*/  FFMA.FTZ R20, R6.reuse, R199.reuse, R43 ;  /* 0x000000c706147223 */ /* 0x0c0fe2000001002b */
[C---:B------:R-:W-:Y:S01]  /*3900*/  ISETP.GE.AND P2, PT, R3.reuse, R50, PT ;  /* 0x000000320300720c */ /* 0x040fe20003f46270 */
[C---:B------:R-:W-:Y:S01]  /*3910*/  FFMA.FTZ R9, R6.reuse, R199, R57 ;  /* 0x000000c706097223 */ /* 0x040fe20000010039 */
[C---:B------:R-:W-:Y:S01]  /*3920*/  ISETP.GE.AND P0, PT, R3.reuse, R53, PT ;  /* 0x000000350300720c */ /* 0x040fe20003f06270 */
[----:B------:R-:W-:Y:S01]  /*3930*/  HMMA.16816.F32 R24, R12, R26, R100 ;  /* 0x0000001a0c18723c */ /* 0x000fe20000001864 */
[----:B------:R-:W-:Y:S01]  /*3940*/  ISETP.GE.AND P5, PT, R3, R52, PT ;  /* 0x000000340300720c */ /* 0x000fe20003fa6270 */
[-C--:B-1----:R-:W-:Y:S01]  /*3950*/  FFMA.FTZ R3, R6, R199.reuse, R59 ;  /* 0x000000c706037223 */ /* 0x082fe2000001003b */
[----:B------:R-:W-:Y:S01]  /*3960*/  FSEL R135, R9, -INF , !P1 ;  /* 0xff80000009877808 */ /* 0x000fe20004800000 */
[-C--:B---3--:R-:W-:Y:S01]  /*3970*/  FFMA.FTZ R6, R8, R199.reuse, R44 ;  /* 0x000000c708067223 */ /* 0x088fe2000001002c */
[----:B------:R-:W-:Y:S01]  /*3980*/  FSEL R72, R20, -INF , !P3 ;  /* 0xff80000014487808 */ /* 0x000fe20005800000 */
[CC--:B------:R-:W-:Y:S01]  /*3990*/  FFMA.FTZ R11, R8.reuse, R199.reuse, R46 ;  /* 0x000000c7080b7223 */ /* 0x0c0fe2000001002e */
[----:B------:R-:W-:Y:S01]  /*39a0*/  FSEL R130, R3, -INF , !P6 ;  /* 0xff80000003827808 */ /* 0x000fe20007000000 */
[-C--:B------:R-:W-:Y:S01]  /*39b0*/  FFMA.FTZ R10, R8, R199.reuse, R36 ;  /* 0x000000c7080a7223 */ /* 0x080fe20000010024 */
[----:B------:R-:W-:Y:S01]  /*39c0*/  IADD3 R3, R0, 0x18, RZ ;  /* 0x0000001800037810 */ /* 0x000fe20007ffe0ff */
[-C--:B------:R-:W-:Y:S01]  /*39d0*/  FFMA.FTZ R8, R8, R199.reuse, R38 ;  /* 0x000000c708087223 */ /* 0x080fe20000010026 */
[----:B------:R-:W-:Y:S01]  /*39e0*/  FSEL R104, R6, -INF , !P4 ;  /* 0xff80000006687808 */ /* 0x000fe20006000000 */
[C---:B--2---:R-:W-:Y:S01]  /*39f0*/  FFMA.FTZ R9, R7.reuse, R199, R45 ;  /* 0x000000c707097223 */ /* 0x044fe2000001002d */
[----:B------:R-:W1:Y:S01]  /*3a00*/  I2F R6, R3 ;  /* 0x0000000300067306 */ /* 0x000e620000201400 */
[C---:B------:R-:W-:Y:S01]  /*3a10*/  ISETP.GE.AND P3, PT, R2.reuse, R51, PT ;  /* 0x000000330200720c */ /* 0x040fe20003f66270 */
[----:B------:R-:W-:Y:S01]  /*3a20*/  FFMA.FTZ R20, R7, R199, R47 ;  /* 0x000000c707147223 */ /* 0x000fe2000001002f */
[C---:B------:R-:W-:Y:S01]  /*3a30*/  ISETP.GE.AND P1, PT, R2.reuse, R50, PT ;  /* 0x000000320200720c */ /* 0x040fe20003f26270 */
[----:B----4-:R-:W-:Y:S01]  /*3a40*/  HMMA.16816.F32 R40, R16, R28, R68 ;  /* 0x0000001c1028723c */ /* 0x010fe20000001844 */
[----:B------:R-:W-:-:S02]  /*3a50*/  ISETP.GE.AND P6, PT, R2, R53, PT ;  /* 0x000000350200720c */ /* 0x000fc40003fc6270 */
[----:B------:R-:W-:Y:S02]  /*3a60*/  ISETP.GE.AND P4, PT, R2, R52, PT ;  /* 0x000000340200720c */ /* 0x000fe40003f86270 */
[----:B------:R-:W-:Y:S02]  /*3a70*/  IADD3 R2, R0, 0x19, RZ ;  /* 0x0000001900027810 */ /* 0x000fe40007ffe0ff */
[----:B------:R-:W-:Y:S02]  /*3a80*/  FSEL R101, R11, -INF , !P2 ;  /* 0xff8000000b657808 */ /* 0x000fe40005000000 */
[----:B------:R-:W-:Y:S02]  /*3a90*/  FSEL R133, R10, -INF , !P0 ;  /* 0xff8000000a857808 */ /* 0x000fe40004000000 */
[----:B------:R-:W-:Y:S01]  /*3aa0*/  FSEL R128, R8, -INF , !P5 ;  /* 0xff80000008807808 */ /* 0x000fe20006800000 */
[CC--:B-1----:R-:W-:Y:S01]  /*3ab0*/  FFMA.FTZ R8, R6.reuse, R199.reuse, R32 ;  /* 0x000000c706087223 */ /* 0x0c2fe20000010020 */
[----:B------:R-:W-:Y:S01]  /*3ac0*/  FSEL R75, R9, -INF , !P3 ;  /* 0xff800000094b7808 */ /* 0x000fe20005800000 */
[----:B------:R-:W-:Y:S01]  /*3ad0*/  FFMA.FTZ R9, R7, R199, R37 ;  /* 0x000000c707097223 */ /* 0x000fe20000010025 */
[C---:B------:R-:W-:Y:S01]  /*3ae0*/  ISETP.GE.AND P2, PT, R3.reuse, R51, PT ;  /* 0x000000330300720c */ /* 0x040fe20003f46270 */
[CC--:B------:R-:W-:Y:S01]  /*3af0*/  FFMA.FTZ R10, R6.reuse, R199.reuse, R24 ;  /* 0x000000c7060a7223 */ /* 0x0c0fe20000010018 */
[C---:B------:R-:W-:Y:S01]  /*3b00*/  ISETP.GE.AND P0, PT, R3.reuse, R50, PT ;  /* 0x000000320300720c */ /* 0x040fe20003f06270 */
[----:B------:R-:W-:Y:S01]  /*3b10*/  FFMA.FTZ R11, R6, R199, R34 ;  /* 0x000000c7060b7223 */ /* 0x000fe20000010022 */
[----:B------:R-:W-:-:S02]  /*3b20*/  ISETP.GE.AND P5, PT, R3, R53, PT ;  /* 0x000000350300720c */ /* 0x000fc40003fa6270 */
[----:B------:R-:W-:Y:S01]  /*3b30*/  ISETP.GE.AND P3, PT, R3, R52, PT ;  /* 0x000000340300720c */ /* 0x000fe20003f66270 */
[-C--:B------:R-:W-:Y:S01]  /*3b40*/  FFMA.FTZ R3, R7, R199.reuse, R39 ;  /* 0x000000c707037223 */ /* 0x080fe20000010027 */
[----:B------:R-:W-:Y:S01]  /*3b50*/  FSEL R71, R8, -INF , !P2 ;  /* 0xff80000008477808 */ /* 0x000fe20005000000 */
[----:B------:R-:W1:Y:S01]  /*3b60*/  I2F R7, R2 ;  /* 0x0000000200077306 */ /* 0x000e620000201400 */
[----:B------:R-:W-:Y:S01]  /*3b70*/  FFMA.FTZ R8, R6, R199, R26 ;  /* 0x000000c706087223 */ /* 0x000fe2000001001a */
[----:B------:R-:W-:Y:S01]  /*3b80*/  HMMA.16816.F32 R36, R12, R28, R96 ;  /* 0x0000001c0c24723c */ /* 0x000fe20000001860 */
[----:B------:R-:W-:Y:S02]  /*3b90*/  FSEL R126, R3, -INF , !P4 ;  /* 0xff800000037e7808 */ /* 0x000fe40006000000 */
[----:B------:R-:W-:Y:S02]  /*3ba0*/  IADD3 R3, R0, 0x20, RZ ;  /* 0x0000002000037810 */ /* 0x000fe40007ffe0ff */
[----:B------:R-:W-:-:S02]  /*3bb0*/  FSEL R100, R20, -INF , !P1 ;  /* 0xff80000014647808 */ /* 0x000fc40004800000 */
[----:B------:R-:W2:Y:S01]  /*3bc0*/  I2F R6, R3 ;  /* 0x0000000300067306 */ /* 0x000ea20000201400 */
[----:B------:R-:W3:Y:S01]  /*3bd0*/  LDSM.16.M88.4 R20, [R195+0x8c00] ;  /* 0x008c0000c314783b */ /* 0x000ee20000000200 */
[----:B------:R-:W-:Y:S01]  /*3be0*/  FSEL R131, R9, -INF , !P6 ;  /* 0xff80000009837808 */ /* 0x000fe20007000000 */
[----:B------:R-:W-:-:S04]  /*3bf0*/  DEPBAR.LE SB0, 0x0 ;  /* 0x000080000000791a */ /* 0x000fc80000000000 */
[C---:B-1----:R-:W-:Y:S01]  /*3c00*/  FFMA.FTZ R9, R7.reuse, R199, R33 ;  /* 0x000000c707097223 */ /* 0x042fe20000010021 */
[C---:B------:R-:W-:Y:S01]  /*3c10*/  ISETP.GE.AND P1, PT, R2.reuse, R51, PT ;  /* 0x000000330200720c */ /* 0x040fe20003f26270 */
[----:B------:R-:W-:Y:S01]  /*3c20*/  FFMA.FTZ R24, R7, R199, R35 ;  /* 0x000000c707187223 */ /* 0x000fe20000010023 */
[C---:B------:R-:W-:Y:S02]  /*3c30*/  ISETP.GE.AND P6, PT, R2.reuse, R50, PT ;  /* 0x000000320200720c */ /* 0x040fe40003fc6270 */
[C---:B------:R-:W-:Y:S01]  /*3c40*/  ISETP.GE.AND P4, PT, R2.reuse, R53, PT ;  /* 0x000000350200720c */ /* 0x040fe20003f86270 */
[----:B------:R-:W-:Y:S01]  /*3c50*/  BAR.SYNC.DEFER_BLOCKING 0x0 ;  /* 0x0000000000007b1d */ /* 0x000fe20000010000 */
[----:B------:R-:W-:Y:S02]  /*3c60*/  ISETP.GE.AND P2, PT, R2, R52, PT ;  /* 0x000000340200720c */ /* 0x000fe40003f46270 */
[----:B------:R-:W-:Y:S02]  /*3c70*/  IADD3 R2, R0, 0x21, RZ ;  /* 0x0000002100027810 */ /* 0x000fe40007ffe0ff */
[----:B------:R-:W-:-:S02]  /*3c80*/  FSEL R97, R11, -INF , !P0 ;  /* 0xff8000000b617808 */ /* 0x000fc40004000000 */
[----:B------:R-:W-:Y:S01]  /*3c90*/  FSEL R129, R10, -INF , !P5 ;  /* 0xff8000000a817808 */ /* 0x000fe20006800000 */
[-C--:B--2---:R-:W-:Y:S01]  /*3ca0*/  FFMA.FTZ R10, R6, R199.reuse, R42 ;  /* 0x000000c7060a7223 */ /* 0x084fe2000001002a */
[----:B------:R-:W-:Y:S01]  /*3cb0*/  FSEL R99, R8, -INF , !P3 ;  /* 0xff80000008637808 */ /* 0x000fe20005800000 */
[-C--:B------:R-:W-:Y:S01]  /*3cc0*/  FFMA.FTZ R8, R6, R199.reuse, R40 ;  /* 0x000000c706087223 */ /* 0x080fe20000010028 */
[----:B------:R-:W-:Y:S01]  /*3cd0*/  FSEL R45, R9, -INF , !P1 ;  /* 0xff800000092d7808 */ /* 0x000fe20004800000 */
[----:B------:R-:W-:Y:S01]  /*3ce0*/  FFMA.FTZ R9, R7, R199, R25 ;  /* 0x000000c707097223 */ /* 0x000fe20000010019 */
[----:B------:R-:W-:Y:S01]  /*3cf0*/  ISETP.GE.AND P0, PT, R3, R51, PT ;  /* 0x000000330300720c */ /* 0x000fe20003f06270 */
[----:B------:R-:W-:Y:S01]  /*3d00*/  FFMA.FTZ R7, R7, R199, R27 ;  /* 0x000000c707077223 */ /* 0x000fe2000001001b */
[C---:B------:R-:W-:Y:S02]  /*3d10*/  ISETP.GE.AND P5, PT, R3.reuse, R50, PT ;  /* 0x000000320300720c */ /* 0x040fe40003fa6270 */
[----:B------:R-:W-:-:S02]  /*3d20*/  ISETP.GE.AND P3, PT, R3, R53, PT ;  /* 0x000000350300720c */ /* 0x000fc40003f66270 */
[----:B------:R-:W-:Y:S02]  /*3d30*/  ISETP.GE.AND P1, PT, R3, R52, PT ;  /* 0x000000340300720c */ /* 0x000fe40003f26270 */
[----:B------:R-:W1:Y:S01]  /*3d40*/  I2F R3, R2 ;  /* 0x0000000200037306 */ /* 0x000e620000201400 */
[----:B------:R-:W-:Y:S02]  /*3d50*/  FSEL R96, R24, -INF , !P6 ;  /* 0xff80000018607808 */ /* 0x000fe40007000000 */
[----:B------:R-:W-:Y:S01]  /*3d60*/  HMMA.16816.F32 R24, R16, R30, R80 ;  /* 0x0000001e1018723c */ /* 0x000fe20000001850 */
[----:B------:R-:W-:Y:S01]  /*3d70*/  FSEL R127, R9, -INF , !P4 ;  /* 0xff800000097f7808 */ /* 0x000fe20006000000 */
[CC--:B------:R-:W-:Y:S01]  /*3d80*/  FFMA.FTZ R9, R6.reuse, R199.reuse, R36 ;  /* 0x000000c706097223 */ /* 0x0c0fe20000010024 */
[----:B------:R-:W-:Y:S01]  /*3d90*/  FSEL R122, R7, -INF , !P2 ;  /* 0xff800000077a7808 */ /* 0x000fe20005000000 */
[----:B------:R-:W-:Y:S01]  /*3da0*/  FFMA.FTZ R7, R6, R199, R38 ;  /* 0x000000c706077223 */ /* 0x000fe20000010026 */
[----:B------:R-:W-:-:S02]  /*3db0*/  FSEL R124, R8, -INF , !P0 ;  /* 0xff800000087c7808 */ /* 0x000fc40004000000 */
[C---:B------:R-:W-:Y:S01]  /*3dc0*/  ISETP.GE.AND P6, PT, R2.reuse, R51, PT ;  /* 0x000000330200720c */ /* 0x040fe20003fc6270 */
[C---:B------:R-:W-:Y:S01]  /*3dd0*/  HMMA.16816.F32 R28, R12.reuse, R30, R92 ;  /* 0x0000001e0c1c723c */ /* 0x040fe2000000185c */
[C---:B------:R-:W-:Y:S02]  /*3de0*/  ISETP.GE.AND P4, PT, R2.reuse, R50, PT ;  /* 0x000000320200720c */ /* 0x040fe40003f86270 */
[C---:B------:R-:W-:Y:S02]  /*3df0*/  ISETP.GE.AND P2, PT, R2.reuse, R53, PT ;  /* 0x000000350200720c */ /* 0x040fe40003f46270 */
[----:B------:R-:W-:Y:S01]  /*3e00*/  ISETP.GE.AND P0, PT, R2, R52, PT ;  /* 0x000000340200720c */ /* 0x000fe20003f06270 */
[CC--:B-1----:R-:W-:Y:S01]  /*3e10*/  FFMA.FTZ R8, R3.reuse, R199.reuse, R41 ;  /* 0x000000c703087223 */ /* 0x0c2fe20000010029 */
[----:B------:R-:W-:Y:S01]  /*3e20*/  IADD3 R2, R0, 0x28, RZ ;  /* 0x0000002800027810 */ /* 0x000fe20007ffe0ff */
[-C--:B------:R-:W-:Y:S01]  /*3e30*/  FFMA.FTZ R11, R3, R199.reuse, R43 ;  /* 0x000000c7030b7223 */ /* 0x080fe2000001002b */
[----:B------:R-:W-:Y:S01]  /*3e40*/  FSEL R121, R10, -INF , !P5 ;  /* 0xff8000000a797808 */ /* 0x000fe20006800000 */
[----:B---3--:R-:W-:Y:S01]  /*3e50*/  HMMA.16816.F32 R32, R12, R20, R108 ;  /* 0x000000140c20723c */ /* 0x008fe2000000186c */
[----:B------:R-:W1:Y:S01]  /*3e60*/  I2F R6, R2 ;  /* 0x0000000200067306 */ /* 0x000e620000201400 */
[----:B------:R-:W-:Y:S01]  /*3e70*/  FSEL R125, R9, -INF , !P3 ;  /* 0xff800000097d7808 */ /* 0x000fe20005800000 */
[-C--:B------:R-:W-:Y:S01]  /*3e80*/  FFMA.FTZ R9, R3, R199.reuse, R37 ;  /* 0x000000c703097223 */ /* 0x080fe20000010025 */
[----:B------:R-:W-:Y:S01]  /*3e90*/  FSEL R107, R7, -INF , !P1 ;  /* 0xff800000076b7808 */ /* 0x000fe20004800000 */
[----:B------:R-:W-:Y:S01]  /*3ea0*/  FFMA.FTZ R7, R3, R199, R39 ;  /* 0x000000c703077223 */ /* 0x000fe20000010027 */
[----:B------:R-:W-:-:S02]  /*3eb0*/  FSEL R115, R8, -INF , !P6 ;  /* 0xff80000008737808 */ /* 0x000fc40007000000 */
[C---:B------:R-:W-:Y:S01]  /*3ec0*/  ISETP.GE.AND P5, PT, R2.reuse, R51, PT ;  /* 0x000000330200720c */ /* 0x040fe20003fa6270 */
[C---:B------:R-:W-:Y:S01]  /*3ed0*/  HMMA.16816.F32 R36, R16.reuse, R20, R88 ;  /* 0x000000141024723c */ /* 0x040fe20000001858 */
[C---:B------:R-:W-:Y:S02]  /*3ee0*/  ISETP.GE.AND P3, PT, R2.reuse, R50, PT ;  /* 0x000000320200720c */ /* 0x040fe40003f66270 */
[C---:B------:R-:W-:Y:S02]  /*3ef0*/  ISETP.GE.AND P1, PT, R2.reuse, R53, PT ;  /* 0x000000350200720c */ /* 0x040fe40003f26270 */
[----:B------:R-:W-:Y:S02]  /*3f00*/  ISETP.GE.AND P6, PT, R2, R52, PT ;  /* 0x000000340200720c */ /* 0x000fe40003fc6270 */
[----:B------:R-:W-:Y:S01]  /*3f10*/  FSEL R120, R11, -INF , !P4 ;  /* 0xff8000000b787808 */ /* 0x000fe20006000000 */
[-C--:B-1----:R-:W-:Y:S01]  /*3f20*/  FFMA.FTZ R8, R6, R199.reuse, R24 ;  /* 0x000000c706087223 */ /* 0x082fe20000010018 */
[----:B------:R-:W-:Y:S01]  /*3f30*/  IADD3 R2, R0, 0x29, RZ ;  /* 0x0000002900027810 */ /* 0x000fe20007ffe0ff */
[-C--:B------:R-:W-:Y:S01]  /*3f40*/  HMMA.16816.F32 R16, R16, R22.reuse, R76 ;  /* 0x000000161010723c */ /* 0x080fe2000000184c */
[----:B------:R-:W-:Y:S01]  /*3f50*/  FSEL R123, R9, -INF , !P2 ;  /* 0xff800000097b7808 */ /* 0x000fe20005000000 */
[CC--:B------:R-:W-:Y:S01]  /*3f60*/  FFMA.FTZ R9, R6.reuse, R199.reuse, R28 ;  /* 0x000000c706097223 */ /* 0x0c0fe2000001001c */
[----:B------:R-:W1:Y:S01]  /*3f70*/  I2F R3, R2 ;  /* 0x0000000200037306 */ /* 0x000e620000201400 */
[----:B------:R-:W-:Y:S01]  /*3f80*/  FSEL R98, R7, -INF , !P0 ;  /* 0xff80000007627808 */ /* 0x000fe20004000000 */
[-C--:B------:R-:W-:Y:S01]  /*3f90*/  FFMA.FTZ R7, R6, R199.reuse, R26 ;  /* 0x000000c706077223 */ /* 0x080fe2000001001a */
[----:B------:R-:W-:Y:S01]  /*3fa0*/  FSEL R114, R8, -INF , !P5 ;  /* 0xff80000008727808 */ /* 0x000fe20006800000 */
[----:B------:R-:W-:Y:S01]  /*3fb0*/  FFMA.FTZ R8, R6, R199, R30 ;  /* 0x000000c706087223 */ /* 0x000fe2000001001e */
[C---:B------:R-:W-:Y:S01]  /*3fc0*/  ISETP.GE.AND P4, PT, R2.reuse, R51, PT ;  /* 0x000000330200720c */ /* 0x040fe20003f86270 */
[----:B------:R-:W-:Y:S01]  /*3fd0*/  HMMA.16816.F32 R12, R12, R22, R116 ;  /* 0x000000160c0c723c */ /* 0x000fe20000001874 */
[----:B------:R-:W-:-:S02]  /*3fe0*/  ISETP.GE.AND P2, PT, R2, R50, PT ;  /* 0x000000320200720c */ /* 0x000fc40003f46270 */
[C---:B------:R-:W-:Y:S02]  /*3ff0*/  ISETP.GE.AND P0, PT, R2.reuse, R53, PT ;  /* 0x000000350200720c */ /* 0x040fe40003f06270 */
[----:B------:R-:W-:Y:S02]  /*4000*/  ISETP.GE.AND P5, PT, R2, R52, PT ;  /* 0x000000340200720c */ /* 0x000fe40003fa6270 */
[----:B------:R-:W-:Y:S02]  /*4010*/  FSEL R95, R7, -INF , !P3 ;  /* 0xff800000075f7808 */ /* 0x000fe40005800000 */
[----:B------:R-:W-:Y:S01]  /*4020*/  FSEL R109, R9, -INF , !P1 ;  /* 0xff800000096d7808 */ /* 0x000fe20004800000 */
[CC--:B-1----:R-:W-:Y:S01]  /*4030*/  FFMA.FTZ R6, R3.reuse, R199.reuse, R25 ;  /* 0x000000c703067223 */ /* 0x0c2fe20000010019 */
[----:B------:R-:W-:Y:S01]  /*4040*/  IADD3 R2, R0, 0x30, RZ ;  /* 0x0000003000027810 */ /* 0x000fe20007ffe0ff */
[CC--:B------:R-:W-:Y:S01]  /*4050*/  FFMA.FTZ R7, R3.reuse, R199.reuse, R27 ;  /* 0x000000c703077223 */ /* 0x0c0fe2000001001b */
[----:B------:R-:W-:Y:S01]  /*4060*/  FSEL R93, R8, -INF , !P6 ;  /* 0xff800000085d7808 */ /* 0x000fe20007000000 */
[CC--:B------:R-:W-:Y:S01]  /*4070*/  FFMA.FTZ R8, R3.reuse, R199.reuse, R29 ;  /* 0x000000c703087223 */ /* 0x0c0fe2000001001d */
[----:B------:R-:W1:Y:S01]  /*4080*/  I2F R10, R2 ;  /* 0x00000002000a7306 */ /* 0x000e620000201400 */
[----:B------:R-:W-:Y:S01]  /*4090*/  FSEL R94, R6, -INF , !P4 ;  /* 0xff800000065e7808 */ /* 0x000fe20006000000 */
[----:B------:R-:W-:Y:S01]  /*40a0*/  FFMA.FTZ R3, R3, R199, R31 ;  /* 0x000000c703037223 */ /* 0x000fe2000001001f */
[----:B------:R-:W-:-:S02]  /*40b0*/  ISETP.GE.AND P3, PT, R2, R51, PT ;  /* 0x000000330200720c */ /* 0x000fc40003f66270 */
[C---:B------:R-:W-:Y:S02]  /*40c0*/  ISETP.GE.AND P1, PT, R2.reuse, R50, PT ;  /* 0x000000320200720c */ /* 0x040fe40003f26270 */
[C---:B------:R-:W-:Y:S02]  /*40d0*/  ISETP.GE.AND P6, PT, R2.reuse, R53, PT ;  /* 0x000000350200720c */ /* 0x040fe40003fc6270 */
[----:B------:R-:W-:Y:S02]  /*40e0*/  ISETP.GE.AND P4, PT, R2, R52, PT ;  /* 0x000000340200720c */ /* 0x000fe40003f86270 */
[----:B------:R-:W-:Y:S02]  /*40f0*/  FSEL R90, R7, -INF , !P2 ;  /* 0xff800000075a7808 */ /* 0x000fe40005000000 */
[----:B------:R-:W-:Y:S02]  /*4100*/  FSEL R106, R8, -INF , !P0 ;  /* 0xff800000086a7808 */ /* 0x000fe40004000000 */
[----:B------:R-:W-:Y:S01]  /*4110*/  FSEL R70, R3, -INF , !P5 ;  /* 0xff80000003467808 */ /* 0x000fe20006800000 */
[-C--:B-1----:R-:W-:Y:S01]  /*4120*/  FFMA.FTZ R7, R10, R199.reuse, R36 ;  /* 0x000000c70a077223 */ /* 0x082fe20000010024 */
[----:B------:R-:W-:Y:S01]  /*4130*/  IADD3 R2, R0, 0x31, RZ ;  /* 0x0000003100027810 */ /* 0x000fe20007ffe0ff */
[----:B------:R-:W-:-:S02]  /*4140*/  FFMA.FTZ R9, R10, R199, R38 ;  /* 0x000000c70a097223 */ /* 0x000fc40000010026 */
[CC--:B------:R-:W-:Y:S01]  /*4150*/  FFMA.FTZ R8, R10.reuse, R199.reuse, R32 ;  /* 0x000000c70a087223 */ /* 0x0c0fe20000010020 */
[----:B------:R-:W1:Y:S01]  /*4160*/  I2F R6, R2 ;  /* 0x0000000200067306 */ /* 0x000e620000201400 */
[----:B------:R-:W-:Y:S01]  /*4170*/  FSEL R87, R7, -INF , !P3 ;  /* 0xff80000007577808 */ /* 0x000fe20005800000 */
[----:B------:R-:W-:Y:S01]  /*4180*/  FFMA.FTZ R7, R10, R199, R34 ;  /* 0x000000c70a077223 */ /* 0x000fe20000010022 */
[C---:B------:R-:W-:Y:S02]  /*4190*/  ISETP.GE.AND P2, PT, R2.reuse, R51, PT ;  /* 0x000000330200720c */ /* 0x040fe40003f46270 */
[C---:B------:R-:W-:Y:S02]  /*41a0*/  ISETP.GE.AND P0, PT, R2.reuse, R50, PT ;  /* 0x000000320200720c */ /* 0x040fe40003f06270 */
[C---:B------:R-:W-:Y:S02]  /*41b0*/  ISETP.GE.AND P5, PT, R2.reuse, R53, PT ;  /* 0x000000350200720c */ /* 0x040fe40003fa6270 */
[----:B------:R-:W-:-:S02]  /*41c0*/  ISETP.GE.AND P3, PT, R2, R52, PT ;  /* 0x000000340200720c */ /* 0x000fc40003f66270 */
[----:B------:R-:W-:Y:S02]  /*41d0*/  FSEL R69, R9, -INF , !P1 ;  /* 0xff80000009457808 */ /* 0x000fe40004800000 */
[----:B------:R-:W-:Y:S02]  /*41e0*/  FSEL R92, R8, -INF , !P6 ;  /* 0xff800000085c7808 */ /* 0x000fe40007000000 */
[----:B------:R-:W-:Y:S01]  /*41f0*/  FSEL R63, R7, -INF , !P4 ;  /* 0xff800000073f7808 */ /* 0x000fe20006000000 */
[-C--:B-1----:R-:W-:Y:S01]  /*4200*/  FFMA.FTZ R10, R6, R199.reuse, R37 ;  /* 0x000000c7060a7223 */ /* 0x082fe20000010025 */
[----:B------:R-:W-:Y:S01]  /*4210*/  IADD3 R2, R0, 0x38, RZ ;  /* 0x0000003800027810 */ /* 0x000fe20007ffe0ff */
[CC--:B------:R-:W-:Y:S02]  /*4220*/  FFMA.FTZ R11, R6.reuse, R199.reuse, R39 ;  /* 0x000000c7060b7223 */ /* 0x0c0fe40000010027 */
[----:B------:R-:W-:Y:S01]  /*4230*/  FFMA.FTZ R8, R6, R199, R33 ;  /* 0x000000c706087223 */ /* 0x000fe20000010021 */
[----:B------:R1:W2:Y:S01]  /*4240*/  I2F R3, R2 ;  /* 0x0000000200037306 */ /* 0x0002a20000201400 */
[----:B------:R-:W-:-:S02]  /*4250*/  FSEL R65, R10, -INF , !P2 ;  /* 0xff8000000a417808 */ /* 0x000fc40005000000 */
[C---:B------:R-:W-:Y:S02]  /*4260*/  ISETP.GE.AND P1, PT, R2.reuse, R51, PT ;  /* 0x000000330200720c */ /* 0x040fe40003f26270 */
[C---:B------:R-:W-:Y:S02]  /*4270*/  ISETP.GE.AND P6, PT, R2.reuse, R50, PT ;  /* 0x000000320200720c */ /* 0x040fe40003fc6270 */
[C---:B------:R-:W-:Y:S02]  /*4280*/  ISETP.GE.AND P4, PT, R2.reuse, R53, PT ;  /* 0x000000350200720c */ /* 0x040fe40003f86270 */
[----:B------:R-:W-:Y:S02]  /*4290*/  ISETP.GE.AND P2, PT, R2, R52, PT ;  /* 0x000000340200720c */ /* 0x000fe40003f46270 */
[----:B------:R-:W-:Y:S02]  /*42a0*/  FSEL R67, R11, -INF , !P0 ;  /* 0xff8000000b437808 */ /* 0x000fe40004000000 */
[----:B------:R-:W-:-:S02]  /*42b0*/  FSEL R91, R8, -INF , !P5 ;  /* 0xff800000085b7808 */ /* 0x000fc40006800000 */
[----:B------:R-:W-:Y:S01]  /*42c0*/  ISETP.GE.AND P0, PT, R0, R51, PT ;  /* 0x000000330000720c */ /* 0x000fe20003f06270 */
[-C--:B-1----:R-:W-:Y:S01]  /*42d0*/  FFMA.FTZ R2, R6, R199.reuse, R35 ;  /* 0x000000c706027223 */ /* 0x082fe20000010023 */
[----:B------:R-:W-:Y:S01]  /*42e0*/  ISETP.GE.AND P5, PT, R0, R50, PT ;  /* 0x000000320000720c */ /* 0x000fe20003fa6270 */
[----:B------:R-:W1:Y:S01]  /*42f0*/  I2F R6, R0 ;  /* 0x0000000000067306 */ /* 0x000e620000201400 */
[CC--:B--2---:R-:W-:Y:S02]  /*4300*/  FFMA.FTZ R7, R3.reuse, R199.reuse, R16 ;  /* 0x000000c703077223 */ /* 0x0c4fe40000010010 */
[----:B------:R-:W-:Y:S01]  /*4310*/  FSEL R57, R2, -INF , !P3 ;  /* 0xff80000002397808 */ /* 0x000fe20005800000 */
[----:B------:R-:W-:Y:S01]  /*4320*/  FFMA.FTZ R2, R3, R199, R18 ;  /* 0x000000c703027223 */ /* 0x000fe20000010012 */
[C---:B------:R-:W-:Y:S02]  /*4330*/  ISETP.GE.AND P3, PT, R0.reuse, R53, PT ;  /* 0x000000350000720c */ /* 0x040fe40003f66270 */
[----:B------:R-:W-:Y:S01]  /*4340*/  FSEL R59, R7, -INF , !P1 ;  /* 0xff800000073b7808 */ /* 0x000fe20004800000 */
[CC--:B------:R-:W-:Y:S01]  /*4350*/  FFMA.FTZ R7, R3.reuse, R199.reuse, R12 ;  /* 0x000000c703077223 */ /* 0x0c0fe2000001000c */
[----:B------:R-:W-:Y:S01]  /*4360*/  ISETP.GE.AND P1, PT, R0, R52, PT ;  /* 0x000000340000720c */ /* 0x000fe20003f26270 */
[----:B------:R-:W-:Y:S01]  /*4370*/  FFMA.FTZ R3, R3, R199, R14 ;  /* 0x000000c703037223 */ /* 0x000fe2000001000e */
[----:B------:R-:W-:-:S02]  /*4380*/  FSEL R61, R2, -INF , !P6 ;  /* 0xff800000023d7808 */ /* 0x000fc40007000000 */
[----:B------:R-:W-:Y:S02]  /*4390*/  FSEL R68, R7, -INF , !P4 ;  /* 0xff80000007447808 */ /* 0x000fe40006000000 */
[----:B------:R-:W-:Y:S01]  /*43a0*/  FSEL R47, R3, -INF , !P2 ;  /* 0xff800000032f7808 */ /* 0x000fe20005000000 */
[-C--:B-1----:R-:W-:Y:S01]  /*43b0*/  FFMA.FTZ R9, R6, R199.reuse, R62 ;  /* 0x000000c706097223 */ /* 0x082fe2000001003e */
[----:B------:R-:W-:Y:S01]  /*43c0*/  IADD3 R0, R0, 0x39, RZ ;  /* 0x0000003900007810 */ /* 0x000fe20007ffe0ff */
[CC--:B------:R-:W-:Y:S02]  /*43d0*/  FFMA.FTZ R3, R6.reuse, R199.reuse, R60 ;  /* 0x000000c706037223 */ /* 0x0c0fe4000001003c */
[----:B------:R-:W-:Y:S01]  /*43e0*/  FFMA.FTZ R8, R6, R199, R64 ;  /* 0x000000c706087223 */ /* 0x000fe20000010040 */
[----:B------:R1:W2:Y:S01]  /*43f0*/  I2F R2, R0 ;  /* 0x0000000000027306 */ /* 0x0002a20000201400 */
[----:B------:R-:W-:Y:S02]  /*4400*/  FSEL R29, R9, -INF , !P5 ;  /* 0xff800000091d7808 */ /* 0x000fe40006800000 */
[----:B------:R-:W-:-:S02]  /*4410*/  ISETP.GE.AND P5, PT, R173, 0x2, PT ;  /* 0x00000002ad00780c */ /* 0x000fc40003fa6270 */
[----:B------:R-:W-:Y:S02]  /*4420*/  FSEL R28, R3, -INF , !P0 ;  /* 0xff800000031c7808 */ /* 0x000fe40004000000 */
[C---:B------:R-:W-:Y:S02]  /*4430*/  ISETP.GE.AND P6, PT, R0.reuse, R51, PT ;  /* 0x000000330000720c */ /* 0x040fe40003fc6270 */
[C---:B------:R-:W-:Y:S02]  /*4440*/  ISETP.GE.AND P4, PT, R0.reuse, R50, PT ;  /* 0x000000320000720c */ /* 0x040fe40003f86270 */
[C---:B------:R-:W-:Y:S02]  /*4450*/  ISETP.GE.AND P2, PT, R0.reuse, R53, PT ;  /* 0x000000350000720c */ /* 0x040fe40003f46270 */
[----:B------:R-:W-:Y:S02]  /*4460*/  ISETP.GE.AND P0, PT, R0, R52, PT ;  /* 0x000000340000720c */ /* 0x000fe40003f06270 */
[----:B------:R-:W-:Y:S01]  /*4470*/  FSEL R44, R8, -INF , !P3 ;  /* 0xff800000082c7808 */ /* 0x000fe20005800000 */
[----:B-1----:R-:W-:-:S02]  /*4480*/  FFMA.FTZ R0, R6, R199, R66 ;  /* 0x000000c706007223 */ /* 0x002fc40000010042 */
[CC--:B--2---:R-:W-:Y:S02]  /*4490*/  FFMA.FTZ R7, R2.reuse, R199.reuse, R17 ;  /* 0x000000c702077223 */ /* 0x0c4fe40000010011 */
[-C--:B------:R-:W-:Y:S01]  /*44a0*/  FFMA.FTZ R6, R2, R199.reuse, R19 ;  /* 0x000000c702067223 */ /* 0x080fe20000010013 */
[----:B------:R-:W-:Y:S01]  /*44b0*/  FSEL R37, R0, -INF , !P1 ;  /* 0xff80000000257808 */ /* 0x000fe20004800000 */
[CC--:B------:R-:W-:Y:S01]  /*44c0*/  FFMA.FTZ R3, R2.reuse, R199.reuse, R13 ;  /* 0x000000c702037223 */ /* 0x0c0fe2000001000d */
[----:B------:R-:W-:Y:S01]  /*44d0*/  FSEL R43, R7, -INF , !P6 ;  /* 0xff800000072b7808 */ /* 0x000fe20007000000 */
[----:B------:R-:W-:Y:S01]  /*44e0*/  FFMA.FTZ R2, R2, R199, R15 ;  /* 0x000000c702027223 */ /* 0x000fe2000001000f */
[----:B------:R-:W-:Y:S02]  /*44f0*/  FSEL R46, R6, -INF , !P4 ;  /* 0xff800000062e7808 */ /* 0x000fe40006000000 */
[----:B------:R-:W-:Y:S02]  /*4500*/  FSEL R58, R3, -INF , !P2 ;  /* 0xff800000033a7808 */ /* 0x000fe40005000000 */
[----:B------:R-:W-:Y:S01]  /*4510*/  FSEL R38, R2, -INF , !P0 ;  /* 0xff80000002267808 */ /* 0x000fe20004000000 */
[----:B------:R-:W-:Y:S05]  /*4520*/  @!P5 BRA `(.L_x_583) ;  /* 0x000003c00000d947 */ /* 0x000fea0003800000 */
[----:B------:R-:W2:Y:S01]  /*4530*/  LDL R185, [R1+0x110] ;  /* 0x0001100001b97983 */ /* 0x000ea20000100800 */
[----:B------:R-:W-:Y:S01]  /*4540*/  IADD3 R2, R173, -0x2, RZ ;  /* 0xfffffffead027810 */ /* 0x000fe20007ffe0ff */
[----:B------:R-:W-:Y:S03]  /*4550*/  BSSY B0, `(.L_x_584) ;  /* 0x0000038000007945 */ /* 0x000fe60003800000 */
[----:B------:R-:W-:Y:S01]  /*4560*/  SHF.R.S32.HI R6, RZ, 0x1f, R2 ;  /* 0x0000001fff067819 */ /* 0x000fe20000011402 */
[----:B------:R-:W-:-:S02]  /*4570*/  IMAD R0, R179, R2, RZ ;  /* 0x00000002b3007224 */ /* 0x000fc400078e02ff */
[----:B------:R-:W-:-:S04]  /*4580*/  IMAD.WIDE.U32 R2, R2, R178, R180 ;  /* 0x000000b202027225 */ /* 0x000fc800078e00b4 */
[----:B------:R-:W-:-:S04]  /*4590*/  IMAD R0, R6, R178, R0 ;  /* 0x000000b206007224 */ /* 0x000fc800078e0200 */
[----:B------:R-:W-:Y:S01]  /*45a0*/  IMAD.IADD R3, R3, 0x1, R0 ;  /* 0x0000000103037824 */ /* 0x000fe200078e0200 */
[-C--:B--2---:R-:W-:Y:S02]  /*45b0*/  ISETP.GE.AND P4, PT, R187, R185.reuse, PT ;  /* 0x000000b9bb00720c */ /* 0x084fe40003f86270 */
[-C--:B------:R-:W-:Y:S02]  /*45c0*/  ISETP.GE.AND P3, PT, R186, R185.reuse, PT ;  /* 0x000000b9ba00720c */ /* 0x080fe40003f66270 */
[----:B------:R-:W-:-:S09]  /*45d0*/  ISETP.GE.AND P1, PT, R184, R185, PT ;  /* 0x000000b9b800720c */ /* 0x000fd20003f26270 */
[CC--:B------:R-:W-:Y:S01]  /*45e0*/  @!P4 LEA R14, P6, R2.reuse, R222.reuse, 0x1 ;  /* 0x000000de020ec211 */ /* 0x0c0fe200078c08ff */
[----:B------:R1:W-:Y:S01]  /*45f0*/  @P4 STS [R202+0x6000], RZ ;  /* 0x006000ffca004388 */ /* 0x0003e20000000800 */
[CC--:B------:R-:W-:Y:S02]  /*4600*/  @!P3 LEA R12, P2, R2.reuse, R222.reuse, 0x1 ;  /* 0x000000de020cb211 */ /* 0x0c0fe400078408ff */
[CCC-:B------:R-:W-:Y:S01]  /*4610*/  @!P4 LEA.HI.X R15, R2.reuse, R223.reuse, R3.reuse, 0x1, P6 ;  /* 0x000000df020fc211 */ /* 0x1c0fe200030f0c03 */
[----:B------:R1:W-:Y:S01]  /*4620*/  @P4 STS [R202+0x6004], RZ ;  /* 0x006004ffca004388 */ /* 0x0003e20000000800 */
[C---:B------:R-:W-:Y:S02]  /*4630*/  @!P1 LEA R10, P0, R2.reuse, R222, 0x1 ;  /* 0x000000de020a9211 */ /* 0x040fe400078008ff */
[----:B------:R-:W-:Y:S01]  /*4640*/  IADD3 R0, P6, R177, R2, RZ ;  /* 0x00000002b1007210 */ /* 0x000fe20007fde0ff */
[----:B------:R1:W-:Y:S01]  /*4650*/  @P4 STS.64 [R202+0x6008], RZ ;  /* 0x006008ffca004388 */ /* 0x0003e20000000a00 */
[----:B------:R-:W-:-:S02]  /*4660*/  @!P3 LEA.HI.X R13, R2, R223, R3, 0x1, P2 ;  /* 0x000000df020db211 */ /* 0x000fc400010f0c03 */
[-CC-:B------:R-:W-:Y:S01]  /*4670*/  @!P1 LEA.HI.X R11, R2, R223.reuse, R3.reuse, 0x1, P0 ;  /* 0x000000df020b9211 */ /* 0x180fe200000f0c03 */
[----:B------:R-:W-:Y:S01]  /*4680*/  IMAD.X R3, R176, 0x1, R3, P6 ;  /* 0x00000001b0037824 */ /* 0x000fe200030e0603 */
[CC--:B------:R-:W-:Y:S01]  /*4690*/  @!P4 LEA R8, P2, R0.reuse, R222.reuse, 0x1 ;  /* 0x000000de0008c211 */ /* 0x0c0fe200078408ff */
[----:B------:R-:W-:Y:S01]  /*46a0*/  @!PT LDS RZ, [RZ] ;  /* 0x00000000fffff984 */ /* 0x000fe20000000800 */
[----:B------:R-:W-:Y:S01]  /*46b0*/  @!PT LDS RZ, [RZ] ;  /* 0x00000000fffff984 */ /* 0x000fe20000000800 */
[----:B------:R-:W-:Y:S01]  /*46c0*/  @!PT LDS RZ, [RZ] ;  /* 0x00000000fffff984 */ /* 0x000fe20000000800 */
[----:B------:R1:W-:Y:S01]  /*46d0*/  @!P4 LDGSTS.E.BYPASS.LTC128B.128 [R202+0x6000], [R14.64] ;  /* 0x060000000ecacfae */ /* 0x0003e2000b901d44 */
[C---:B------:R-:W-:Y:S02]  /*46e0*/  @!P3 LEA R6, P0, R0.reuse, R222, 0x1 ;  /* 0x000000de0006b211 */ /* 0x040fe400078008ff */
[CCC-:B------:R-:W-:Y:S01]  /*46f0*/  @!P4 LEA.HI.X R9, R0.reuse, R223.reuse, R3.reuse, 0x1, P2 ;  /* 0x000000df0009c211 */ /* 0x1c0fe200010f0c03 */
[----:B------:R1:W-:Y:S01]  /*4700*/  @P3 STS.128 [R202+0x7000], RZ ;  /* 0x007000ffca003388 */ /* 0x0003e20000000c00 */
[----:B------:R-:W-:-:S03]  /*4710*/  @!P3 LEA.HI.X R7, R0, R223, R3, 0x1, P0 ;  /* 0x000000df0007b211 */ /* 0x000fc600000f0c03 */
        /* <DEDUP_REMOVED lines=27> */
.L_x_585:
[----:B------:R-:W-:Y:S05]  /*48d0*/  BSYNC B0 ;  /* 0x0000000000007941 */ /* 0x000fea0003800000 */
.L_x_584:
[----:B------:R-:W0:Y:S02]  /*48e0*/  LDGDEPBAR ;  /* 0x00000000000079af */ /* 0x000e240000000000 */
.L_x_583:
[----:B------:R-:W-:Y:S05]  /*48f0*/  BSYNC B1 ;  /* 0x0000000000017941 */ /* 0x000fea0003800000 */
.L_x_582:
[----:B-1----:R-:W3:Y:S01]  /*4900*/  LDL.LU R7, [R1+0x114] ;  /* 0x0001140001077983 */ /* 0x002ee20000300800 */
[----:B--2---:R-:W-:Y:S02]  /*4910*/  IMAD.U32 R2, RZ, RZ, UR6 ;  /* 0x00000006ff027e24 */ /* 0x004fe4000f8e00ff */
[----:B------:R-:W-:-:S05]  /*4920*/  IMAD.U32 R3, RZ, RZ, UR7 ;  /* 0x00000007ff037e24 */ /* 0x000fca000f8e00ff */
[----:B------:R1:W2:Y:S01]  /*4930*/  LD.E R0, [R2.64+0xdc] ;  /* 0x0000dc0402007980 */ /* 0x0002a2000c101900 */
[----:B------:R-:W-:Y:S01]  /*4940*/  IMAD.SHL.U32 R6, R173, 0x40, RZ ;  /* 0x00000040ad067824 */ /* 0x000fe200078e00ff */
[----:B------:R-:W-:Y:S01]  /*4950*/  IADD3 R177, R171, 0x4, RZ ;  /* 0x00000004abb17810 */ /* 0x000fe20007ffe0ff */
[----:B------:R-:W-:Y:S01]  /*4960*/  IMAD.WIDE.U32 R210, R172, -0x2daee0ad, RZ ;  /* 0xd2511f53acd27825 */ /* 0x000fe200078e00ff */
[C---:B------:R-:W-:Y:S01]  /*4970*/  IADD3 R205, R182.reuse, -0x61c88647, RZ ;  /* 0x9e3779b9b6cd7810 */ /* 0x040fe20007ffe0ff */
[----:B------:R-:W-:Y:S01]  /*4980*/  BSSY B2, `(.L_x_586) ;  /* 0x0001685000027945 */ /* 0x000fe20003800000 */
[C---:B------:R-:W-:Y:S01]  /*4990*/  LOP3.LUT R227, R182.reuse, R169, RZ, 0x3c, !PT ;  /* 0x000000a9b6e37212 */ /* 0x040fe200078e3cff */
[----:B------:R-:W-:Y:S01]  /*49a0*/  IMAD.WIDE.U32 R10, R177, -0x326172a9, RZ ;  /* 0xcd9e8d57b10a7825 */ /* 0x000fe200078e00ff */
[----:B------:R-:W-:Y:S02]  /*49b0*/  IADD3 R163, R183, -0x4498517b, RZ ;  /* 0xbb67ae85b7a37810 */ /* 0x000fe40007ffe0ff */
[----:B------:R-:W-:Y:S01]  /*49c0*/  IADD3 R204, R182, 0x3c6ef372, RZ ;  /* 0x3c6ef372b6cc7810 */ /* 0x000fe20007ffe0ff */
[----:B------:R-:W-:Y:S01]  /*49d0*/  IMAD.WIDE.U32 R208, R171, -0x326172a9, RZ ;  /* 0xcd9e8d57abd07825 */ /* 0x000fe200078e00ff */
[----:B------:R-:W-:Y:S01]  /*49e0*/  LOP3.LUT R11, R227, R11, RZ, 0x3c, !PT ;  /* 0x0000000be30b7212 */ /* 0x000fe200078e3cff */
[----:B------:R-:W-:Y:S01]  /*49f0*/  STL [R1+0x16c], R227 ;  /* 0x00016ce301007387 */ /* 0x000fe20000100800 */
[----:B------:R-:W-:-:S02]  /*4a00*/  IADD3 R110, R183, 0x32370b8f, RZ ;  /* 0x32370b8fb76e7810 */ /* 0x000fc40007ffe0ff */
[----:B------:R-:W-:Y:S01]  /*4a10*/  IADD3 R192, R183, 0x76cf5d0a, RZ ;  /* 0x76cf5d0ab7c07810 */ /* 0x000fe20007ffe0ff */
[----:B------:R-:W-:Y:S01]  /*4a20*/  IMAD.WIDE.U32 R178, R11, -0x2daee0ad, RZ ;  /* 0xd2511f530bb27825 */ /* 0x000fe200078e00ff */
[C---:B------:R-:W-:Y:S01]  /*4a30*/  IADD3 R248, R182.reuse, -0x255992d5, RZ ;  /* 0xdaa66d2bb6f87810 */ /* 0x040fe20007ffe0ff */
[----:B------:R-:W-:Y:S01]  /*4a40*/  STL.64 [R1+0x18], R210 ;  /* 0x000018d201007387 */ /* 0x000fe20000100a00 */
[----:B------:R-:W-:Y:S02]  /*4a50*/  IADD3 R247, R182, 0x78dde6e4, RZ ;  /* 0x78dde6e4b6f77810 */ /* 0x000fe40007ffe0ff */
[C---:B------:R-:W-:Y:S01]  /*4a60*/  IADD3 R244, R183.reuse, -0x126145ec, RZ ;  /* 0xed9eba14b7f47810 */ /* 0x040fe20007ffe0ff */
[----:B------:R-:W-:Y:S01]  /*4a70*/  STL [R1+0x118], R205 ;  /* 0x000118cd01007387 */ /* 0x000fe20000100800 */
[----:B------:R-:W-:Y:S01]  /*4a80*/  IADD3 R235, R183, -0x56f99767, RZ ;  /* 0xa9066899b7eb7810 */ /* 0x000fe20007ffe0ff */
[----:B-1----:R-:W-:Y:S01]  /*4a90*/  IMAD R2, R174, R168, R175 ;  /* 0x000000a8ae027224 */ /* 0x002fe200078e02af */
[----:B------:R-:W-:Y:S01]  /*4aa0*/  LOP3.LUT R3, R164, 0x7ffffffc, RZ, 0xc0, !PT ;  /* 0x7ffffffca4037812 */ /* 0x000fe200078ec0ff */
[----:B------:R-:W-:Y:S01]  /*4ab0*/  STL.64 [R1+0x138], R208 ;  /* 0x000138d001007387 */ /* 0x000fe20000100a00 */
[----:B------:R-:W-:-:S02]  /*4ac0*/  IADD3 R188, R182, 0x1715609d, RZ ;  /* 0x1715609db6bc7810 */ /* 0x000fc40007ffe0ff */
[----:B------:R-:W-:Y:S01]  /*4ad0*/  IADD3 R249, R183, 0x646e171e, RZ ;  /* 0x646e171eb7f97810 */ /* 0x000fe20007ffe0ff */
[----:B------:R-:W-:-:S04]  /*4ae0*/  IMAD.IADD R3, R55, 0x1, -R3 ;  /* 0x0000000137037824 */ /* 0x000fc800078e0a03 */
[----:B------:R-:W-:-:S04]  /*4af0*/  IMAD.SHL.U32 R3, R3, 0x2, RZ ;  /* 0x0000000203037824 */ /* 0x000fc800078e00ff */
[----:B------:R-:W-:Y:S01]  /*4b00*/  IMAD R9, R231, R165, R3 ;  /* 0x000000a5e7097224 */ /* 0x000fe200078e0203 */
[----:B------:R-:W-:-:S04]  /*4b10*/  FMNMX.FTZ R3, R28, R112, !PT ;  /* 0x000000701c037209 */ /* 0x000fc80007810000 */
[----:B------:R-:W-:Y:S01]  /*4b20*/  FMNMX.FTZ R3, R73, R3, !PT ;  /* 0x0000000349037209 */ /* 0x000fe20007810000 */
[----:B---3--:R-:W-:-:S04]  /*4b30*/  IMAD R2, R7, R2, R170 ;  /* 0x0000000207027224 */ /* 0x008fc800078e02aa */
[----:B------:R-:W-:Y:S02]  /*4b40*/  IMAD R7, R231, R2, R6 ;  /* 0x00000002e7077224 */ /* 0x000fe400078e0206 */
[----:B------:R-:W-:-:S05]  /*4b50*/  IMAD.SHL.U32 R2, R234, 0x2, RZ ;  /* 0x00000002ea027824 */ /* 0x000fca00078e00ff */
[----:B------:R-:W-:Y:S02]  /*4b60*/  IADD3 R6, R2, 0x1, RZ ;  /* 0x0000000102067810 */ /* 0x000fe40007ffe0ff */
[C---:B------:R-:W-:Y:S02]  /*4b70*/  LOP3.LUT R2, R183.reuse, R2, RZ, 0x3c, !PT ;  /* 0x00000002b7027212 */ /* 0x040fe400078e3cff */
[----:B------:R-:W-:Y:S02]  /*4b80*/  LOP3.LUT R180, R183, R6, RZ, 0x3c, !PT ;  /* 0x00000006b7b47212 */ /* 0x000fe400078e3cff */
[----:B------:R-:W-:Y:S02]  /*4b90*/  FMNMX.FTZ R6, R56, R3, !PT ;  /* 0x0000000338067209 */ /* 0x000fe40007810000 */
[-C--:B------:R-:W-:Y:S02]  /*4ba0*/  LOP3.LUT R3, R2, R211.reuse, RZ, 0x3c, !PT ;  /* 0x000000d302037212 */ /* 0x080fe400078e3cff */
[----:B------:R-:W-:-:S02]  /*4bb0*/  LOP3.LUT R2, R180, R211, RZ, 0x3c, !PT ;  /* 0x000000d3b4027212 */ /* 0x000fc400078e3cff */
[----:B------:R-:W-:Y:S01]  /*4bc0*/  FMNMX.FTZ R8, R104, R6, !PT ;  /* 0x0000000668087209 */ /* 0x000fe20007810000 */
[----:B------:R-:W-:Y:S01]  /*4bd0*/  IMAD.WIDE.U32 R172, R3, -0x326172a9, RZ ;  /* 0xcd9e8d5703ac7825 */ /* 0x000fe200078e00ff */
[----:B------:R-:W-:Y:S02]  /*4be0*/  FMNMX.FTZ R6, R29, R113, !PT ;  /* 0x000000711d067209 */ /* 0x000fe40007810000 */
[----:B------:R-:W-:Y:S01]  /*4bf0*/  FMNMX.FTZ R8, R75, R8, !PT ;  /* 0x000000084b087209 */ /* 0x000fe20007810000 */
[----:B------:R-:W-:Y:S01]  /*4c00*/  IMAD.WIDE.U32 R2, R2, -0x326172a9, RZ ;  /* 0xcd9e8d5702027825 */ /* 0x000fe200078e00ff */
[----:B------:R-:W-:Y:S02]  /*4c10*/  FMNMX.FTZ R6, R74, R6, !PT ;  /* 0x000000064a067209 */ /* 0x000fe40007810000 */
[----:B------:R-:W-:Y:S02]  /*4c20*/  FMNMX.FTZ R8, R71, R8, !PT ;  /* 0x0000000847087209 */ /* 0x000fe40007810000 */
[----:B------:R-:W-:-:S02]  /*4c30*/  LOP3.LUT R14, R173, R205, R10, 0x96, !PT ;  /* 0x000000cdad0e7212 */ /* 0x000fc400078e960a */
[----:B------:R-:W-:Y:S02]  /*4c40*/  LOP3.LUT R164, R3, R205, R10, 0x96, !PT ;  /* 0x000000cd03a47212 */ /* 0x000fe400078e960a */
[----:B------:R-:W-:Y:S02]  /*4c50*/  IADD3 R10, R7, -0x40, RZ ;  /* 0xffffffc0070a7810 */ /* 0x000fe40007ffe0ff */
[----:B------:R-:W-:Y:S02]  /*4c60*/  FMNMX.FTZ R7, R72, R6, !PT ;  /* 0x0000000648077209 */ /* 0x000fe40007810000 */
[----:B------:R-:W-:Y:S02]  /*4c70*/  FMNMX.FTZ R8, R45, R8, !PT ;  /* 0x000000082d087209 */ /* 0x000fe40007810000 */
[----:B------:R-:W-:Y:S02]  /*4c80*/  FMNMX.FTZ R7, R101, R7, !PT ;  /* 0x0000000765077209 */ /* 0x000fe40007810000 */
[----:B------:R-:W-:-:S02]  /*4c90*/  FMNMX.FTZ R8, R124, R8, !PT ;  /* 0x000000087c087209 */ /* 0x000fc40007810000 */
[----:B------:R-:W-:Y:S02]  /*4ca0*/  SHF.R.S32.HI R12, RZ, 0x1f, R10 ;  /* 0x0000001fff0c7819 */ /* 0x000fe4000001140a */
[----:B------:R-:W-:Y:S02]  /*4cb0*/  IADD3 R6, P0, R9, R10, RZ ;  /* 0x0000000a09067210 */ /* 0x000fe40007f1e0ff */
[----:B------:R-:W-:Y:S02]  /*4cc0*/  FMNMX.FTZ R7, R100, R7, !PT ;  /* 0x0000000764077209 */ /* 0x000fe40007810000 */
[----:B------:R-:W-:Y:S02]  /*4cd0*/  FMNMX.FTZ R8, R115, R8, !PT ;  /* 0x0000000873087209 */ /* 0x000fe40007810000 */
[----:B------:R-:W-:Y:S02]  /*4ce0*/  LEA.HI.X.SX32 R9, R9, R12, 0x1, P0 ;  /* 0x0000000c09097211 */ /* 0x000fe400000f0eff */
[----:B------:R-:W-:-:S02]  /*4cf0*/  LEA R48, P0, R6, R166, 0x1 ;  /* 0x000000a606307211 */ /* 0x000fc400078008ff */
[----:B------:R-:W-:Y:S02]  /*4d00*/  LOP3.LUT R10, R227, R209, RZ, 0x3c, !PT ;  /* 0x000000d1e30a7212 */ /* 0x000fe400078e3cff */
[----:B------:R-:W-:Y:S02]  /*4d10*/  FMNMX.FTZ R7, R97, R7, !PT ;  /* 0x0000000761077209 */ /* 0x000fe40007810000 */
[----:B------:R-:W-:Y:S01]  /*4d20*/  FMNMX.FTZ R8, R114, R8, !PT ;  /* 0x0000000872087209 */ /* 0x000fe20007810000 */
[----:B------:R-:W-:Y:S01]  /*4d30*/  IMAD.WIDE.U32 R220, R10, -0x2daee0ad, RZ ;  /* 0xd2511f530adc7825 */ /* 0x000fe200078e00ff */
[----:B------:R-:W-:Y:S02]  /*4d40*/  LEA.HI.X R49, R6, R167, R9, 0x1, P0 ;  /* 0x000000a706317211 */ /* 0x000fe400000f0c09 */
[----:B------:R-:W-:Y:S02]  /*4d50*/  FMNMX.FTZ R6, R96, R7, !PT ;  /* 0x0000000760067209 */ /* 0x000fe40007810000 */
[----:B------:R-:W-:Y:S01]  /*4d60*/  FMNMX.FTZ R7, R94, R8, !PT ;  /* 0x000000085e077209 */ /* 0x000fe20007810000 */
[----:B------:R-:W-:Y:S01]  /*4d70*/  STL.64 [R1+0x40], R220 ;  /* 0x000040dc01007387 */ /* 0x000fe20000100a00 */
[----:B------:R-:W-:-:S02]  /*4d80*/  FMNMX.FTZ R6, R121, R6, !PT ;  /* 0x0000000679067209 */ /* 0x000fc40007810000 */
[----:B------:R-:W-:Y:S01]  /*4d90*/  FMNMX.FTZ R7, R87, R7, !PT ;  /* 0x0000000757077209 */ /* 0x000fe20007810000 */
[----:B------:R-:W-:Y:S01]  /*4da0*/  STL [R1+0x11c], R204 ;  /* 0x00011ccc01007387 */ /* 0x000fe20000100800 */
[-CC-:B------:R-:W-:Y:S02]  /*4db0*/  LOP3.LUT R8, R221, R163.reuse, R210.reuse, 0x96, !PT ;  /* 0x000000a3dd087212 */ /* 0x180fe400078e96d2 */
[----:B------:R-:W-:Y:S02]  /*4dc0*/  LOP3.LUT R9, R179, R163, R210, 0x96, !PT ;  /* 0x000000a3b3097212 */ /* 0x000fe400078e96d2 */
[----:B------:R-:W-:Y:S01]  /*4dd0*/  FMNMX.FTZ R6, R120, R6, !PT ;  /* 0x0000000678067209 */ /* 0x000fe20007810000 */
[----:B------:R-:W-:Y:S01]  /*4de0*/  IMAD.WIDE.U32 R206, R8, -0x326172a9, RZ ;  /* 0xcd9e8d5708ce7825 */ /* 0x000fe200078e00ff */
[----:B------:R-:W-:Y:S02]  /*4df0*/  FMNMX.FTZ R7, R65, R7, !PT ;  /* 0x0000000741077209 */ /* 0x000fe40007810000 */
[----:B------:R-:W-:Y:S01]  /*4e00*/  LOP3.LUT R12, R3, R205, R208, 0x96, !PT ;  /* 0x000000cd030c7212 */ /* 0x000fe200078e96d0 */
[----:B------:R-:W-:Y:S01]  /*4e10*/  IMAD.WIDE.U32 R32, R9, -0x326172a9, RZ ;  /* 0xcd9e8d5709207825 */ /* 0x000fe200078e00ff */
[----:B------:R-:W-:Y:S01]  /*4e20*/  FMNMX.FTZ R3, R95, R6, !PT ;  /* 0x000000065f037209 */ /* 0x000fe20007810000 */
[----:B------:R-:W-:Y:S01]  /*4e30*/  STL.64 [R1+0x10], R206 ;  /* 0x000010ce01007387 */ /* 0x000fe20000100a00 */
[----:B------:R-:W-:-:S02]  /*4e40*/  FMNMX.FTZ R6, R59, R7, !PT ;  /* 0x000000073b067209 */ /* 0x000fc40007810000 */
[-CC-:B------:R-:W-:Y:S01]  /*4e50*/  LOP3.LUT R11, R207, R204.reuse, R2.reuse, 0x96, !PT ;  /* 0x000000cccf0b7212 */ /* 0x180fe200078e9602 */
[----:B------:R-:W-:Y:S01]  /*4e60*/  STL [R1+0x10c], R192 ;  /* 0x00010cc001007387 */ /* 0x000fe20000100800 */
[----:B------:R-:W-:Y:S02]  /*4e70*/  LOP3.LUT R162, R33, R204, R2, 0x96, !PT ;  /* 0x000000cc21a27212 */ /* 0x000fe400078e9602 */
[----:B------:R-:W-:Y:S01]  /*4e80*/  FMNMX.FTZ R2, R90, R3, !PT ;  /* 0x000000035a027209 */ /* 0x000fe20007810000 */
[----:B------:R-:W-:Y:S01]  /*4e90*/  IMAD.WIDE.U32 R24, R11, -0x2daee0ad, RZ ;  /* 0xd2511f530b187825 */ /* 0x000fe200078e00ff */
[----:B------:R-:W-:Y:S01]  /*4ea0*/  FMNMX.FTZ R105, R43, R6, !PT ;  /* 0x000000062b697209 */ /* 0x000fe20007810000 */
[----:B------:R-:W-:Y:S01]  /*4eb0*/  STL [R1+0x114], R110 ;  /* 0x0001146e01007387 */ /* 0x000fe20000100800 */
[----:B------:R-:W-:Y:S02]  /*4ec0*/  FMNMX.FTZ R2, R69, R2, !PT ;  /* 0x0000000245027209 */ /* 0x000fe40007810000 */
[----:B------:R-:W-:Y:S01]  /*4ed0*/  LOP3.LUT R6, R173, R205, R208, 0x96, !PT ;  /* 0x000000cdad067212 */ /* 0x000fe200078e96d0 */
[----:B------:R-:W1:Y:S01]  /*4ee0*/  SHFL.BFLY PT, R15, R105, 0x2, 0x1f ;  /* 0x0c401f00690f7f89 */ /* 0x000e6200000e0000 */
[----:B------:R-:W-:-:S02]  /*4ef0*/  LOP3.LUT R8, R207, R204, R172, 0x96, !PT ;  /* 0x000000cccf087212 */ /* 0x000fc400078e96ac */
[----:B------:R-:W-:Y:S01]  /*4f00*/  FMNMX.FTZ R10, R67, R2, !PT ;  /* 0x00000002430a7209 */ /* 0x000fe20007810000 */
[----:B------:R-:W-:Y:S01]  /*4f10*/  IMAD.WIDE.U32 R6, R6, -0x2daee0ad, RZ ;  /* 0xd2511f5306067825 */ /* 0x000fe200078e00ff */
[----:B------:R-:W-:Y:S02]  /*4f20*/  STL [R1+0xf8], R248 ;  /* 0x0000f8f801007387 */ /* 0x000fe40000100800 */
[----:B------:R-:W-:Y:S01]  /*4f30*/  FMNMX.FTZ R10, R61, R10, !PT ;  /* 0x0000000a3d0a7209 */ /* 0x000fe20007810000 */
[----:B------:R-:W-:Y:S01]  /*4f40*/  IMAD.WIDE.U32 R8, R8, -0x2daee0ad, RZ ;  /* 0xd2511f5308087825 */ /* 0x000fe200078e00ff */
[----:B------:R-:W-:Y:S01]  /*4f50*/  LOP3.LUT R7, R7, R192, R220, 0x96, !PT ;  /* 0x000000c007077212 */ /* 0x000fe200078e96dc */
[----:B------:R-:W-:Y:S02]  /*4f60*/  STL [R1+0x104], R247 ;  /* 0x000104f701007387 */ /* 0x000fe40000100800 */
[----:B------:R-:W-:Y:S01]  /*4f70*/  IMAD.WIDE.U32 R2, R12, -0x2daee0ad, RZ ;  /* 0xd2511f530c027825 */ /* 0x000fe200078e00ff */
[----:B------:R-:W-:Y:S01]  /*4f80*/  LOP3.LUT R13, R9, R110, R6, 0x96, !PT ;  /* 0x0000006e090d7212 */ /* 0x000fe200078e9606 */
[----:B------:R-:W-:Y:S01]  /*4f90*/  STL [R1+0x108], R244 ;  /* 0x000108f401007387 */ /* 0x000fe20000100800 */
[----:B------:R-:W-:Y:S01]  /*4fa0*/  FMNMX.FTZ R9, R46, R10, !PT ;  /* 0x0000000a2e097209 */ /* 0x000fe20007810000 */
[----:B------:R-:W-:Y:S01]  /*4fb0*/  IMAD.WIDE.U32 R10, R14, -0x2daee0ad, RZ ;  /* 0xd2511f530e0a7825 */ /* 0x000fe200078e00ff */
[----:B------:R-:W-:Y:S01]  /*4fc0*/  LOP3.LUT R6, R25, R110, R2, 0x96, !PT ;  /* 0x0000006e19067212 */ /* 0x000fe200078e9602 */
[----:B------:R-:W-:Y:S01]  /*4fd0*/  STL [R1+0xfc], R235 ;  /* 0x0000fceb01007387 */ /* 0x000fe20000100800 */
[----:B------:R-:W-:-:S02]  /*4fe0*/  LOP3.LUT R2, R33, R204, R172, 0x96, !PT ;  /* 0x000000cc21027212 */ /* 0x000fc400078e96ac */
[-C--:B------:R-:W-:Y:S01]  /*4ff0*/  LOP3.LUT R3, R3, R192.reuse, R220, 0x96, !PT ;  /* 0x000000c003037212 */ /* 0x080fe200078e96dc */
[----:B------:R-:W3:Y:S01]  /*5000*/  SHFL.BFLY PT, R103, R9, 0x2, 0x1f ;  /* 0x0c401f0009677f89 */ /* 0x000ee200000e0000 */
[----:B------:R-:W-:Y:S01]  /*5010*/  IMAD.WIDE.U32 R22, R6, -0x326172a9, RZ ;  /* 0xcd9e8d5706167825 */ /* 0x000fe200078e00ff */
[----:B-1----:R-:W-:Y:S02]  /*5020*/  FMNMX.FTZ R105, R105, R15, !PT ;  /* 0x0000000f69697209 */ /* 0x002fe40007810000 */
[----:B------:R-:W-:Y:S01]  /*5030*/  LOP3.LUT R12, R11, R192, R178, 0x96, !PT ;  /* 0x000000c00b0c7212 */ /* 0x000fe200078e96b2 */
[----:B------:R-:W-:Y:S01]  /*5040*/  IMAD.WIDE.U32 R88, R2, -0x2daee0ad, RZ ;  /* 0xd2511f5302587825 */ /* 0x000fe200078e00ff */
[----:B------:R-:W-:Y:S03]  /*5050*/  STL [R1+0x100], R188 ;  /* 0x000100bc01007387 */ /* 0x000fe60000100800 */
[----:B------:R-:W-:Y:S01]  /*5060*/  IMAD.WIDE.U32 R6, R7, -0x326172a9, RZ ;  /* 0xcd9e8d5707067825 */ /* 0x000fe200078e00ff */
[----:B------:R-:W1:Y:S01]  /*5070*/  SHFL.BFLY PT, R20, R105, 0x1, 0x1f ;  /* 0x0c201f0069147f89 */ /* 0x000e6200000e0000 */
[----:B------:R-:W-:-:S02]  /*5080*/  LOP3.LUT R14, R89, R110, R10, 0x96, !PT ;  /* 0x0000006e590e7212 */ /* 0x000fc400078e960a */
[----:B------:R-:W-:Y:S01]  /*5090*/  IMAD.WIDE.U32 R2, R3, -0x326172a9, RZ ;  /* 0xcd9e8d5703027825 */ /* 0x000fe200078e00ff */
[CCC-:B------:R-:W-:Y:S02]  /*50a0*/  LOP3.LUT R10, R7.reuse, R248.reuse, R206.reuse, 0x96, !PT ;  /* 0x000000f8070a7212 */ /* 0x1c0fe400078e96ce */
[-CC-:B------:R-:W-:Y:S01]  /*50b0*/  LOP3.LUT R19, R7, R248.reuse, R206.reuse, 0x96, !PT ;  /* 0x000000f807137212 */ /* 0x180fe200078e96ce */
[----:B------:R-:W-:Y:S01]  /*50c0*/  IMAD.WIDE.U32 R26, R14, -0x326172a9, RZ ;  /* 0xcd9e8d570e1a7825 */ /* 0x000fe200078e00ff */
[----:B------:R-:W-:Y:S02]  /*50d0*/  LOP3.LUT R17, R3, R248, R206, 0x96, !PT ;  /* 0x000000f803117212 */ /* 0x000fe400078e96ce */
[----:B------:R-:W-:Y:S01]  /*50e0*/  LOP3.LUT R16, R23, R247, R2, 0x96, !PT ;  /* 0x000000f717107212 */ /* 0x000fe200078e9602 */
[----:B------:R-:W-:Y:S01]  /*50f0*/  IMAD.WIDE.U32 R2, R13, -0x326172a9, RZ ;  /* 0xcd9e8d570d027825 */ /* 0x000fe200078e00ff */
[----:B---3--:R-:W-:-:S03]  /*5100*/  FMNMX.FTZ R103, R9, R103, !PT ;  /* 0x0000006709677209 */ /* 0x008fc60007810000 */
[----:B------:R-:W-:Y:S01]  /*5110*/  IMAD.WIDE.U32 R10, R10, -0x2daee0ad, RZ ;  /* 0xd2511f530a0a7825 */ /* 0x000fe200078e00ff */
[CCC-:B------:R-:W-:Y:S02]  /*5120*/  LOP3.LUT R7, R3.reuse, R247.reuse, R6.reuse, 0x96, !PT ;  /* 0x000000f703077212 */ /* 0x1c0fe400078e9606 */
[----:B------:R-:W-:Y:S01]  /*5130*/  LOP3.LUT R18, R3, R247, R6, 0x96, !PT ;  /* 0x000000f703127212 */ /* 0x000fe200078e9606 */
[----:B------:R-:W-:Y:S01]  /*5140*/  IMAD.WIDE.U32 R12, R12, -0x326172a9, RZ ;  /* 0xcd9e8d570c0c7825 */ /* 0x000fe200078e00ff */
[----:B------:R-:W-:-:S03]  /*5150*/  LOP3.LUT R6, R11, R244, R8, 0x96, !PT ;  /* 0x000000f40b067212 */ /* 0x000fc600078e9608 */
[----:B------:R-:W-:Y:S01]  /*5160*/  IMAD.WIDE.U32 R8, R17, -0x2daee0ad, RZ ;  /* 0xd2511f5311087825 */ /* 0x000fe200078e00ff */
[----:B-1----:R-:W-:Y:S01]  /*5170*/  FMNMX.FTZ R105, R105, R20, !PT ;  /* 0x0000001469697209 */ /* 0x002fe20007810000 */
[----:B------:R-:W1:Y:S01]  /*5180*/  SHFL.BFLY PT, R17, R103, 0x1, 0x1f ;  /* 0x0c201f0067117f89 */ /* 0x000e6200000e0000 */
[----:B------:R-:W-:Y:S01]  /*5190*/  LOP3.LUT R25, R27, R247, R12, 0x96, !PT ;  /* 0x000000f71b197212 */ /* 0x000fe200078e960c */
[----:B------:R-:W-:Y:S01]  /*51a0*/  IMAD.WIDE.U32 R14, R7, -0x2daee0ad, RZ ;  /* 0xd2511f53070e7825 */ /* 0x000fe200078e00ff */
[----:B------:R-:W-:Y:S02]  /*51b0*/  FSETP.NEU.FTZ.AND P0, PT, R105, -INF , PT ;  /* 0xff8000006900780b */ /* 0x000fe40003f1d000 */
[----:B------:R-:W-:Y:S01]  /*51c0*/  LOP3.LUT R12, R9, R244, R24, 0x96, !PT ;  /* 0x000000f4090c7212 */ /* 0x000fe200078e9618 */
[----:B------:R-:W-:Y:S01]  /*51d0*/  IMAD.WIDE.U32 R6, R6, -0x326172a9, RZ ;  /* 0xcd9e8d5706067825 */ /* 0x000fe200078e00ff */
[----:B------:R-:W-:Y:S02]  /*51e0*/  LOP3.LUT R3, R15, R235, R10, 0x96, !PT ;  /* 0x000000eb0f037212 */ /* 0x000fe400078e960a */
[----:B------:R-:W-:Y:S01]  /*51f0*/  LOP3.LUT R23, R13, R248, R32, 0x96, !PT ;  /* 0x000000f80d177212 */ /* 0x000fe200078e9620 */
[----:B------:R-:W-:Y:S01]  /*5200*/  IMAD.WIDE.U32 R136, R16, -0x2daee0ad, RZ ;  /* 0xd2511f5310887825 */ /* 0x000fe200078e00ff */
[----:B------:R-:W-:-:S02]  /*5210*/  LOP3.LUT R21, R7, R188, R2, 0x96, !PT ;  /* 0x000000bc07157212 */ /* 0x000fc400078e9602 */
[----:B------:R-:W-:Y:S01]  /*5220*/  LOP3.LUT R161, R7, R188, R2, 0x96, !PT ;  /* 0x000000bc07a17212 */ /* 0x000fe200078e9602 */
[----:B--2---:R-:W-:Y:S01]  /*5230*/  FMUL.FTZ R7, R0, R105 ;  /* 0x0000006900077220 */ /* 0x004fe20000410000 */
[----:B------:R-:W-:Y:S01]  /*5240*/  LOP3.LUT R8, R137, R235, R8, 0x96, !PT ;  /* 0x000000eb89087212 */ /* 0x000fe200078e9608 */
[----:B------:R-:W-:-:S03]  /*5250*/  IMAD.WIDE.U32 R2, R3, -0x326172a9, RZ ;  /* 0xcd9e8d5703027825 */ /* 0x000fc600078e00ff */
[----:B------:R-:W-:Y:S01]  /*5260*/  FSEL R7, R7, RZ, P0 ;  /* 0x000000ff07077208 */ /* 0x000fe20000000000 */
[----:B------:R-:W-:Y:S01]  /*5270*/  IMAD R11, R19, -0x2daee0ad, RZ ;  /* 0xd2511f53130b7824 */ /* 0x000fe200078e02ff */
[----:B------:R-:W-:Y:S01]  /*5280*/  LOP3.LUT R10, R3, R251, R6, 0x96, !PT ;  /* 0x000000fb030a7212 */ /* 0x000fe200078e9606 */
[----:B------:R-:W-:Y:S01]  /*5290*/  IMAD.WIDE.U32 R54, R18, -0x2daee0ad, RZ ;  /* 0xd2511f5312367825 */ /* 0x000fe200078e00ff */
[C---:B------:R-:W-:Y:S02]  /*52a0*/  LOP3.LUT R16, R2.reuse, 0xff, RZ, 0xc0, !PT ;  /* 0x000000ff02107812 */ /* 0x040fe400078ec0ff */
[----:B------:R-:W-:Y:S01]  /*52b0*/  LOP3.LUT R18, R2, 0xffff, RZ, 0xc0, !PT ;  /* 0x0000ffff02127812 */ /* 0x000fe200078ec0ff */
[----:B------:R-:W-:Y:S01]  /*52c0*/  IMAD.WIDE.U32 R12, R12, -0x326172a9, RZ ;  /* 0xcd9e8d570c0c7825 */ /* 0x000fe200078e00ff */
[--C-:B------:R-:W-:Y:S02]  /*52d0*/  SHF.R.U32.HI R19, RZ, 0x10, R2.reuse ;  /* 0x00000010ff137819 */ /* 0x100fe40000011602 */
[----:B------:R-:W-:Y:S01]  /*52e0*/  SHF.R.U32.HI R15, RZ, 0x18, R2 ;  /* 0x00000018ff0f7819 */ /* 0x000fe20000011602 */
[----:B------:R-:W-:Y:S01]  /*52f0*/  IMAD.WIDE.U32 R8, R8, -0x326172a9, RZ ;  /* 0xcd9e8d5708087825 */ /* 0x000fe200078e00ff */
[----:B------:R-:W-:-:S02]  /*5300*/  LOP3.LUT R2, R55, R235, R11, 0x96, !PT ;  /* 0x000000eb37027212 */ /* 0x000fc400078e960b */
[----:B-1----:R-:W-:Y:S01]  /*5310*/  FMNMX.FTZ R103, R103, R17, !PT ;  /* 0x0000001167677209 */ /* 0x002fe20007810000 */
[-CC-:B------:R-:W-:Y:S01]  /*5320*/  FFMA.FTZ R3, R28, R0.reuse, -R7.reuse ;  /* 0x000000001c037223 */ /* 0x180fe20000010807 */
[----:B------:R-:W-:Y:S01]  /*5330*/  LOP3.LUT R20, R9, R251, R12, 0x96, !PT ;  /* 0x000000fb09147212 */ /* 0x000fe200078e960c */
[----:B------:R-:W-:Y:S01]  /*5340*/  IMAD.WIDE.U32 R24, R25, -0x2daee0ad, RZ ;  /* 0xd2511f5319187825 */ /* 0x000fe200078e00ff */
[C---:B------:R-:W-:Y:S01]  /*5350*/  LOP3.LUT R137, R8.reuse, 0xffff, RZ, 0xc0, !PT ;  /* 0x0000ffff08897812 */ /* 0x040fe200078ec0ff */
[----:B------:R1:W-:Y:S01]  /*5360*/  MUFU.EX2 R176, R3 ;  /* 0x0000000300b07308 */ /* 0x0003e20000000800 */
[----:B------:R-:W-:Y:S01]  /*5370*/  LOP3.LUT R11, R8, 0xff, RZ, 0xc0, !PT ;  /* 0x000000ff080b7812 */ /* 0x000fe200078ec0ff */
[--C-:B------:R-:W-:Y:S01]  /*5380*/  FFMA.FTZ R9, R112, R0, -R7.reuse ;  /* 0x0000000070097223 */ /* 0x100fe20000010807 */
[--C-:B------:R-:W-:Y:S02]  /*5390*/  SHF.R.U32.HI R118, RZ, 0x10, R8.reuse ;  /* 0x00000010ff767819 */ /* 0x100fe40000011608 */
[----:B------:R-:W-:Y:S01]  /*53a0*/  SHF.R.U32.HI R17, RZ, 0x18, R8 ;  /* 0x00000018ff117819 */ /* 0x000fe20000011608 */
[----:B------:R-:W-:Y:S01]  /*53b0*/  FMUL.FTZ R8, R0, R103 ;  /* 0x0000006700087220 */ /* 0x000fe20000410000 */
[----:B------:R-:W-:Y:S01]  /*53c0*/  FSETP.NEU.FTZ.AND P0, PT, R103, -INF , PT ;  /* 0xff8000006700780b */ /* 0x000fe20003f1d000 */
[----:B------:R2:W3:Y:S01]  /*53d0*/  MUFU.EX2 R174, R9 ;  /* 0x0000000900ae7308 */ /* 0x0004e20000000800 */
[----:B------:R-:W-:Y:S01]  /*53e0*/  LOP3.LUT R55, R13, R188, R22, 0x96, !PT ;  /* 0x000000bc0d377212 */ /* 0x000fe200078e9616 */
[----:B------:R-:W-:Y:S01]  /*53f0*/  FFMA.FTZ R22, R59, R0, -R7 ;  /* 0x000000003b167223 */ /* 0x000fe20000010807 */
[----:B------:R-:W-:-:S02]  /*5400*/  ISETP.GE.U32.AND P1, PT, R198, R15, PT ;  /* 0x0000000fc600720c */ /* 0x000fc40003f26070 */
[----:B------:R-:W-:Y:S01]  /*5410*/  ISETP.GE.U32.AND P2, PT, R198, R16, PT ;  /* 0x00000010c600720c */ /* 0x000fe20003f46070 */
[----:B------:R-:W-:Y:S02]  /*5420*/  FFMA.FTZ R16, R65, R0, -R7 ;  /* 0x0000000041107223 */ /* 0x000fe40000010807 */
[----:B-1----:R-:W-:Y:S01]  /*5430*/  IMAD.WIDE.U32 R2, R2, -0x326172a9, RZ ;  /* 0xcd9e8d5702027825 */ /* 0x002fe200078e00ff */
[----:B------:R3:W-:Y:S04]  /*5440*/  MUFU.EX2 R218, R22 ;  /* 0x0000001600da7308 */ /* 0x0007e80000000800 */
[----:B------:R-:W-:Y:S02]  /*5450*/  LOP3.LUT R41, R3, R251, R6, 0x96, !PT ;  /* 0x000000fb03297212 */ /* 0x000fe400078e9606 */
[----:B------:R-:W-:-:S02]  /*5460*/  FSEL R6, R8, RZ, P0 ;  /* 0x000000ff08067208 */ /* 0x000fc40000000000 */
[----:B------:R-:W-:Y:S01]  /*5470*/  LOP3.LUT R152, R2, 0xffff, RZ, 0xc0, !PT ;  /* 0x0000ffff02987812 */ /* 0x000fe200078ec0ff */
[----:B------:R-:W-:Y:S01]  /*5480*/  MUFU.EX2 R239, R16 ;  /* 0x0000001000ef7308 */ /* 0x000fe20000000800 */
[C---:B--2---:R-:W-:Y:S01]  /*5490*/  LOP3.LUT R9, R10.reuse, 0xffff, RZ, 0xc0, !PT ;  /* 0x0000ffff0a097812 */ /* 0x044fe200078ec0ff */
[----:B------:R-:W-:Y:S01]  /*54a0*/  FFMA.FTZ R8, R29, R0, -R6 ;  /* 0x000000001d087223 */ /* 0x000fe20000010806 */
[----:B------:R-:W-:Y:S02]  /*54b0*/  LOP3.LUT R3, R10, 0xff, RZ, 0xc0, !PT ;  /* 0x000000ff0a037812 */ /* 0x000fe400078ec0ff */
[----:B------:R-:W-:Y:S02]  /*54c0*/  LOP3.LUT R155, R2, 0xff, RZ, 0xc0, !PT ;  /* 0x000000ff029b7812 */ /* 0x000fe400078ec0ff */
[--C-:B------:R-:W-:Y:S01]  /*54d0*/  SHF.R.U32.HI R154, RZ, 0x10, R2.reuse ;  /* 0x00000010ff9a7819 */ /* 0x100fe20000011602 */
[----:B------:R1:W-:Y:S01]  /*54e0*/  MUFU.EX2 R179, R8 ;  /* 0x0000000800b37308 */ /* 0x0003e20000000800 */
[----:B------:R-:W-:Y:S01]  /*54f0*/  SHF.R.U32.HI R153, RZ, 0x18, R2 ;  /* 0x00000018ff997819 */ /* 0x000fe20000011602 */
[----:B---3--:R-:W-:Y:S01]  /*5500*/  FADD.FTZ R22, R176, R174 ;  /* 0x000000aeb0167221 */ /* 0x008fe20000010000 */
[----:B------:R-:W-:-:S02]  /*5510*/  SHF.R.U32.HI R2, RZ, 0x8, R9 ;  /* 0x00000008ff027819 */ /* 0x000fc40000011609 */
[----:B------:R-:W-:Y:S02]  /*5520*/  ISETP.GE.U32.AND P3, PT, R198, R3, PT ;  /* 0x00000003c600720c */ /* 0x000fe40003f66070 */
[----:B------:R-:W-:Y:S02]  /*5530*/  LOP3.LUT R3, R2, 0xffff, RZ, 0xc0, !PT ;  /* 0x0000ffff02037812 */ /* 0x000fe400078ec0ff */
[----:B------:R-:W-:Y:S01]  /*5540*/  F2FP.PACK_AB R2, R174, R176 ;  /* 0x000000b0ae02723e */ /* 0x000fe200000000ff */
[----:B------:R-:W-:Y:S01]  /*5550*/  IMAD.MOV.U32 R176, RZ, RZ, R188 ;  /* 0x000000ffffb07224 */ /* 0x000fe200078e00bc */
[----:B------:R-:W-:Y:S02]  /*5560*/  SHF.R.U32.HI R9, RZ, 0x18, R10 ;  /* 0x00000018ff097819 */ /* 0x000fe4000001160a */
[----:B------:R-:W-:Y:S02]  /*5570*/  PRMT R82, R2, 0x7610, R82 ;  /* 0x0000761002527816 */ /* 0x000fe40000000052 */
[----:B------:R-:W-:Y:S01]  /*5580*/  ISETP.GE.U32.AND P0, PT, R198, R9, PT ;  /* 0x00000009c600720c */ /* 0x000fe20003f06070 */
[-C--:B-1----:R-:W-:Y:S01]  /*5590*/  FFMA.FTZ R8, R113, R0.reuse, -R6 ;  /* 0x0000000071087223 */ /* 0x082fe20000010806 */
[----:B------:R-:W-:Y:S01]  /*55a0*/  PRMT R81, R2, 0x7632, R81 ;  /* 0x0000763202517816 */ /* 0x000fe20000000051 */
[----:B------:R-:W-:Y:S01]  /*55b0*/  FFMA.FTZ R9, R73, R0, -R7 ;  /* 0x0000000049097223 */ /* 0x000fe20000010807 */
[----:B------:R-:W-:Y:S01]  /*55c0*/  @!P3 HADD2 R28, -R82.H0_H0, -RZ.H0_H0 ;  /* 0xa00000ff521cb230 */ /* 0x000fe20000000900 */
[----:B------:R1:W2:Y:S01]  /*55d0*/  MUFU.EX2 R175, R8 ;  /* 0x0000000800af7308 */ /* 0x0002a20000000800 */
[----:B------:R-:W-:-:S02]  /*55e0*/  PRMT R172, R82, 0x5410, R81 ;  /* 0x0000541052ac7816 */ /* 0x000fc40000000051 */
[----:B------:R-:W-:Y:S01]  /*55f0*/  ISETP.GE.U32.AND P4, PT, R198, R3, PT ;  /* 0x00000003c600720c */ /* 0x000fe20003f86070 */
[----:B------:R-:W-:Y:S01]  /*5600*/  IMAD.WIDE.U32 R2, R21, -0x2daee0ad, RZ ;  /* 0xd2511f5315027825 */ /* 0x000fe200078e00ff */
[----:B------:R-:W-:-:S03]  /*5610*/  @!P3 PRMT R82, R28, 0x5410, RZ ;  /* 0x000054101c52b816 */ /* 0x000fc600000000ff */
[----:B------:R3:W-:Y:S01]  /*5620*/  MUFU.EX2 R182, R9 ;  /* 0x0000000900b67308 */ /* 0x0007e20000000800 */
[----:B------:R-:W-:Y:S01]  /*5630*/  LOP3.LUT R13, R2, 0xff, RZ, 0xc0, !PT ;  /* 0x000000ff020d7812 */ /* 0x000fe200078ec0ff */
[----:B------:R-:W-:Y:S01]  /*5640*/  ST.E.U16 [R48.64], R82 ;  /* 0x0000005230007985 */ /* 0x000fe2000c101504 */
[--C-:B------:R-:W-:Y:S02]  /*5650*/  SHF.R.U32.HI R15, RZ, 0x10, R2.reuse ;  /* 0x00000010ff0f7819 */ /* 0x100fe40000011602 */
[----:B------:R-:W-:Y:S02]  /*5660*/  SHF.R.U32.HI R12, RZ, 0x18, R2 ;  /* 0x00000018ff0c7819 */ /* 0x000fe40000011602 */
[----:B-1----:R-:W-:Y:S01]  /*5670*/  SHF.R.U32.HI R8, RZ, 0x10, R10 ;  /* 0x00000010ff087819 */ /* 0x002fe2000001160a */
[----:B------:R-:W-:Y:S01]  /*5680*/  @!P4 HADD2 R29, -R81.H0_H0, -RZ.H0_H0 ;  /* 0xa00000ff511dc230 */ /* 0x000fe20000000900 */
[----:B------:R-:W-:Y:S02]  /*5690*/  LOP3.LUT R10, R3, R249, R14, 0x96, !PT ;  /* 0x000000f9030a7212 */ /* 0x000fe400078e960e */
[----:B------:R-:W-:-:S02]  /*56a0*/  LOP3.LUT R8, R8, 0xff, RZ, 0xc0, !PT ;  /* 0x000000ff08087812 */ /* 0x000fc400078ec0ff */
[----:B------:R-:W-:Y:S01]  /*56b0*/  LOP3.LUT R14, R2, 0xffff, RZ, 0xc0, !PT ;  /* 0x0000ffff020e7812 */ /* 0x000fe200078ec0ff */
[----:B------:R-:W-:Y:S01]  /*56c0*/  FFMA.FTZ R3, R74, R0, -R6 ;  /* 0x000000004a037223 */ /* 0x000fe20000010806 */
[----:B------:R-:W-:Y:S01]  /*56d0*/  ISETP.GE.U32.AND P3, PT, R198, R8, PT ;  /* 0x00000008c600720c */ /* 0x000fe20003f66070 */
[-C--:B---3--:R-:W-:Y:S01]  /*56e0*/  FFMA.FTZ R9, R56, R0.reuse, -R7 ;  /* 0x0000000038097223 */ /* 0x088fe20000010807 */
[----:B--2---:R-:W-:Y:S01]  /*56f0*/  F2FP.PACK_AB R8, R175, R179 ;  /* 0x000000b3af08723e */ /* 0x004fe200000000ff */
[----:B------:R1:W-:Y:S01]  /*5700*/  MUFU.EX2 R181, R3 ;  /* 0x0000000300b57308 */ /* 0x0003e20000000800 */
[----:B------:R-:W-:Y:S01]  /*5710*/  SHF.R.U32.HI R2, RZ, 0x8, R18 ;  /* 0x00000008ff027819 */ /* 0x000fe20000011612 */
[----:B------:R-:W-:Y:S01]  /*5720*/  FFMA.FTZ R18, R67, R0, -R6 ;  /* 0x0000000043127223 */ /* 0x000fe20000010806 */
[C---:B------:R-:W-:Y:S02]  /*5730*/  PRMT R80, R8.reuse, 0x7632, R80 ;  /* 0x0000763208507816 */ /* 0x040fe40000000050 */
[----:B------:R-:W-:-:S02]  /*5740*/  PRMT R79, R8, 0x7610, R79 ;  /* 0x00007610084f7816 */ /* 0x000fc4000000004f */
[----:B------:R-:W-:Y:S01]  /*5750*/  LOP3.LUT R2, R2, 0xffff, RZ, 0xc0, !PT ;  /* 0x0000ffff02027812 */ /* 0x000fe200078ec0ff */
[----:B------:R-:W2:Y:S01]  /*5760*/  MUFU.EX2 R186, R9 ;  /* 0x0000000900ba7308 */ /* 0x000ea20000000800 */
[----:B------:R-:W-:Y:S01]  /*5770*/  @!P0 HADD2 R30, -R80.H0_H0, -RZ.H0_H0 ;  /* 0xa00000ff501e8230 */ /* 0x000fe20000000900 */
[----:B------:R-:W-:Y:S01]  /*5780*/  PRMT R171, R79, 0x5410, R80 ;  /* 0x000054104fab7816 */ /* 0x000fe20000000050 */
[----:B------:R-:W-:Y:S01]  /*5790*/  @!P3 HADD2 R31, -R79.H0_H0, -RZ.H0_H0 ;  /* 0xa00000ff4f1fb230 */ /* 0x000fe20000000900 */
[----:B------:R-:W-:Y:S01]  /*57a0*/  LOP3.LUT R8, R19, 0xff, RZ, 0xc0, !PT ;  /* 0x000000ff13087812 */ /* 0x000fe200078ec0ff */
[--C-:B------:R-:W-:Y:S01]  /*57b0*/  FFMA.FTZ R19, R69, R0, -R6.reuse ;  /* 0x0000000045137223 */ /* 0x100fe20000010806 */
[----:B------:R-:W-:Y:S02]  /*57c0*/  @!P0 PRMT R80, R30, 0x5410, RZ ;  /* 0x000054101e508816 */ /* 0x000fe400000000ff */
[----:B------:R-:W-:Y:S01]  /*57d0*/  ISETP.GE.U32.AND P0, PT, R198, R2, PT ;  /* 0x00000002c600720c */ /* 0x000fe20003f06070 */
[----:B-1----:R-:W-:Y:S01]  /*57e0*/  FFMA.FTZ R3, R72, R0, -R6 ;  /* 0x0000000048037223 */ /* 0x002fe20000010806 */
[----:B------:R-:W-:Y:S01]  /*57f0*/  @!P3 PRMT R79, R31, 0x5410, RZ ;  /* 0x000054101f4fb816 */ /* 0x000fe200000000ff */
[----:B------:R1:W-:Y:S01]  /*5800*/  MUFU.EX2 R240, R19 ;  /* 0x0000001300f07308 */ /* 0x0003e20000000800 */
[----:B------:R-:W-:-:S02]  /*5810*/  ISETP.GE.U32.AND P3, PT, R198, R8, PT ;  /* 0x00000008c600720c */ /* 0x000fc40003f66070 */
[----:B------:R-:W-:Y:S02]  /*5820*/  @!P4 PRMT R81, R29, 0x5410, RZ ;  /* 0x000054101d51c816 */ /* 0x000fe400000000ff */
[----:B--2---:R-:W-:Y:S02]  /*5830*/  F2FP.PACK_AB R2, R186, R182 ;  /* 0x000000b6ba02723e */ /* 0x004fe400000000ff */
[----:B------:R-:W-:Y:S01]  /*5840*/  FMNMX.FTZ R9, R37, R134, !PT ;  /* 0x0000008625097209 */ /* 0x000fe20007810000 */
[----:B------:R2:W-:Y:S01]  /*5850*/  MUFU.EX2 R185, R3 ;  /* 0x0000000300b97308 */ /* 0x0005e20000000800 */
[C---:B------:R-:W-:Y:S01]  /*5860*/  PRMT R86, R2.reuse, 0x7610, R86 ;  /* 0x0000761002567816 */ /* 0x040fe20000000056 */
[----:B------:R-:W-:Y:S01]  /*5870*/  ST.E.U16 [R48.64+0x2], R81 ;  /* 0x0000025130007985 */ /* 0x000fe2000c101504 */
[----:B------:R-:W-:Y:S02]  /*5880*/  PRMT R85, R2, 0x7632, R85 ;  /* 0x0000763202557816 */ /* 0x000fe40000000055 */
[----:B------:R-:W-:Y:S01]  /*5890*/  FMNMX.FTZ R2, R132, R9, !PT ;  /* 0x0000000984027209 */ /* 0x000fe20007810000 */
[----:B------:R-:W-:Y:S01]  /*58a0*/  @!P2 HADD2 R34, -R86.H0_H0, -RZ.H0_H0 ;  /* 0xa00000ff5622a230 */ /* 0x000fe20000000900 */
[----:B------:R-:W-:Y:S01]  /*58b0*/  PRMT R170, R86, 0x5410, R85 ;  /* 0x0000541056aa7816 */ /* 0x000fe20000000055 */
[----:B------:R-:W-:Y:S01]  /*58c0*/  @!P0 HADD2 R35, -R85.H0_H0, -RZ.H0_H0 ;  /* 0xa00000ff55238230 */ /* 0x000fe20000000900 */
[----:B------:R-:W-:Y:S01]  /*58d0*/  FFMA.FTZ R9, R75, R0, -R7 ;  /* 0x000000004b097223 */ /* 0x000fe20000010807 */
[----:B------:R-:W-:Y:S01]  /*58e0*/  ISETP.GE.U32.AND P4, PT, R198, R11, PT ;  /* 0x0000000bc600720c */ /* 0x000fe20003f86070 */
[----:B------:R-:W3:Y:S01]  /*58f0*/  MUFU.EX2 R236, R18 ;  /* 0x0000001200ec7308 */ /* 0x000ee20000000800 */
[----:B------:R-:W-:Y:S01]  /*5900*/  @!P2 PRMT R86, R34, 0x5410, RZ ;  /* 0x000054102256a816 */ /* 0x000fe200000000ff */
[----:B-1----:R-:W-:Y:S01]  /*5910*/  FADD.FTZ R19, R179, R175 ;  /* 0x000000afb3137221 */ /* 0x002fe20000010000 */
[----:B------:R-:W-:Y:S01]  /*5920*/  @!P0 PRMT R85, R35, 0x5410, RZ ;  /* 0x0000541023558816 */ /* 0x000fe200000000ff */
[----:B------:R-:W-:Y:S01]  /*5930*/  IMAD.MOV.U32 R179, RZ, RZ, R231 ;  /* 0x000000ffffb37224 */ /* 0x000fe200078e00e7 */
[----:B--2---:R-:W-:-:S03]  /*5940*/  FMNMX.FTZ R3, R44, R139, !PT ;  /* 0x0000008b2c037209 */ /* 0x004fc60007810000 */
[----:B------:R-:W-:Y:S01]  /*5950*/  MUFU.EX2 R191, R9 ;  /* 0x0000000900bf7308 */ /* 0x000fe20000000800 */
[----:B------:R-:W-:Y:S02]  /*5960*/  FMNMX.FTZ R8, R138, R3, !PT ;  /* 0x000000038a087209 */ /* 0x000fe40007810000 */
[----:B------:R-:W-:Y:S02]  /*5970*/  FMNMX.FTZ R3, R130, R2, !PT ;  /* 0x0000000282037209 */ /* 0x000fe40007810000 */
[----:B------:R-:W-:Y:S02]  /*5980*/  LOP3.LUT R2, R10, 0xff, RZ, 0xc0, !PT ;  /* 0x000000ff0a027812 */ /* 0x000fe400078ec0ff */
[----:B------:R-:W-:Y:S01]  /*5990*/  FMNMX.FTZ R8, R135, R8, !PT ;  /* 0x0000000887087209 */ /* 0x000fe20007810000 */
[----:B---3--:R-:W-:Y:S01]  /*59a0*/  IMAD.MOV.U32 R175, RZ, RZ, R236 ;  /* 0x000000ffffaf7224 */ /* 0x008fe200078e00ec */
[----:B------:R-:W-:Y:S02]  /*59b0*/  ISETP.GE.U32.AND P2, PT, R198, R2, PT ;  /* 0x00000002c600720c */ /* 0x000fe40003f46070 */
[----:B------:R-:W-:-:S02]  /*59c0*/  FMNMX.FTZ R2, R128, R3, !PT ;  /* 0x0000000380027209 */ /* 0x000fc40007810000 */
[----:B------:R-:W-:Y:S02]  /*59d0*/  FMNMX.FTZ R8, R133, R8, !PT ;  /* 0x0000000885087209 */ /* 0x000fe40007810000 */
[----:B------:R-:W-:Y:S02]  /*59e0*/  F2FP.PACK_AB R3, R185, R181 ;  /* 0x000000b5b903723e */ /* 0x000fe400000000ff */
[----:B------:R-:W-:Y:S02]  /*59f0*/  FMNMX.FTZ R2, R126, R2, !PT ;  /* 0x000000027e027209 */ /* 0x000fe40007810000 */
[----:B------:R-:W-:Y:S02]  /*5a00*/  FMNMX.FTZ R8, R131, R8, !PT ;  /* 0x0000000883087209 */ /* 0x000fe40007810000 */
[C---:B------:R-:W-:Y:S02]  /*5a10*/  PRMT R84, R3.reuse, 0x7632, R84 ;  /* 0x0000763203547816 */ /* 0x040fe40000000054 */
[----:B------:R-:W-:-:S02]  /*5a20*/  PRMT R83, R3, 0x7610, R83 ;  /* 0x0000761003537816 */ /* 0x000fc40000000053 */
[----:B------:R-:W-:Y:S01]  /*5a30*/  FMNMX.FTZ R3, R99, R2, !PT ;  /* 0x0000000263037209 */ /* 0x000fe20007810000 */
[----:B------:R-:W-:Y:S01]  /*5a40*/  FFMA.FTZ R2, R104, R0, -R7 ;  /* 0x0000000068027223 */ /* 0x000fe20000010807 */
[----:B------:R-:W-:Y:S01]  /*5a50*/  FMNMX.FTZ R8, R129, R8, !PT ;  /* 0x0000000881087209 */ /* 0x000fe20007810000 */
[----:B------:R-:W-:Y:S01]  /*5a60*/  @!P1 HADD2 R36, -R84.H0_H0, -RZ.H0_H0 ;  /* 0xa00000ff54249230 */ /* 0x000fe20000000900 */
[----:B------:R-:W-:Y:S01]  /*5a70*/  FMNMX.FTZ R3, R122, R3, !PT ;  /* 0x000000037a037209 */ /* 0x000fe20007810000 */
[----:B------:R1:W2:Y:S01]  /*5a80*/  MUFU.EX2 R184, R2 ;  /* 0x0000000200b87308 */ /* 0x0002a20000000800 */
[----:B------:R-:W-:Y:S01]  /*5a90*/  FMNMX.FTZ R8, R127, R8, !PT ;  /* 0x000000087f087209 */ /* 0x000fe20007810000 */
[----:B------:R-:W-:Y:S01]  /*5aa0*/  @!P3 HADD2 R39, -R83.H0_H0, -RZ.H0_H0 ;  /* 0xa00000ff5327b230 */ /* 0x000fe20000000900 */
[----:B------:R-:W-:Y:S02]  /*5ab0*/  FMNMX.FTZ R3, R107, R3, !PT ;  /* 0x000000036b037209 */ /* 0x000fe40007810000 */
[----:B------:R-:W-:-:S02]  /*5ac0*/  FMNMX.FTZ R8, R125, R8, !PT ;  /* 0x000000087d087209 */ /* 0x000fc40007810000 */
[----:B------:R-:W-:Y:S02]  /*5ad0*/  PRMT R167, R83, 0x5410, R84 ;  /* 0x0000541053a77816 */ /* 0x000fe40000000054 */
[----:B------:R-:W-:Y:S02]  /*5ae0*/  @!P1 PRMT R84, R36, 0x5410, RZ ;  /* 0x0000541024549816 */ /* 0x000fe400000000ff */
[----:B------:R-:W-:Y:S02]  /*5af0*/  @!P3 PRMT R83, R39, 0x5410, RZ ;  /* 0x000054102753b816 */ /* 0x000fe400000000ff */
[----:B-1----:R-:W-:-:S04]  /*5b00*/  SHF.R.U32.HI R2, RZ, 0x18, R10 ;  /* 0x00000018ff027819 */ /* 0x002fc8000001160a */
[----:B------:R-:W-:Y:S02]  /*5b10*/  ISETP.GE.U32.AND P0, PT, R198, R2, PT ;  /* 0x00000002c600720c */ /* 0x000fe40003f06070 */
[----:B------:R-:W-:Y:S02]  /*5b20*/  FMNMX.FTZ R2, R98, R3, !PT ;  /* 0x0000000362027209 */ /* 0x000fe40007810000 */
[----:B------:R-:W-:Y:S02]  /*5b30*/  FMNMX.FTZ R3, R123, R8, !PT ;  /* 0x000000087b037209 */ /* 0x000fe40007810000 */
[----:B------:R-:W-:Y:S02]  /*5b40*/  FMNMX.FTZ R8, R93, R2, !PT ;  /* 0x000000025d087209 */ /* 0x000fe40007810000 */
[----:B------:R-:W-:Y:S02]  /*5b50*/  LOP3.LUT R2, R10, 0xffff, RZ, 0xc0, !PT ;  /* 0x0000ffff0a027812 */ /* 0x000fe400078ec0ff */
[----:B------:R-:W-:-:S02]  /*5b60*/  FMNMX.FTZ R8, R70, R8, !PT ;  /* 0x0000000846087209 */ /* 0x000fc40007810000 */
[----:B------:R-:W-:Y:S01]  /*5b70*/  FMNMX.FTZ R9, R109, R3, !PT ;  /* 0x000000036d097209 */ /* 0x000fe20007810000 */
[----:B------:R-:W-:Y:S01]  /*5b80*/  FFMA.FTZ R3, R101, R0, -R6 ;  /* 0x0000000065037223 */ /* 0x000fe20000010806 */
[----:B------:R-:W-:Y:S02]  /*5b90*/  SHF.R.U32.HI R2, RZ, 0x8, R2 ;  /* 0x00000008ff027819 */ /* 0x000fe40000011602 */
[----:B------:R-:W-:Y:S01]  /*5ba0*/  FMNMX.FTZ R8, R63, R8, !PT ;  /* 0x000000083f087209 */ /* 0x000fe20007810000 */
[----:B------:R1:W-:Y:S01]  /*5bb0*/  MUFU.EX2 R183, R3 ;  /* 0x0000000300b77308 */ /* 0x0003e20000000800 */
[----:B------:R-:W-:Y:S02]  /*5bc0*/  LOP3.LUT R2, R2, 0xffff, RZ, 0xc0, !PT ;  /* 0x0000ffff02027812 */ /* 0x000fe400078ec0ff */
[----:B------:R-:W-:Y:S02]  /*5bd0*/  FMNMX.FTZ R9, R106, R9, !PT ;  /* 0x000000096a097209 */ /* 0x000fe40007810000 */
[----:B------:R-:W-:-:S02]  /*5be0*/  FMNMX.FTZ R8, R57, R8, !PT ;  /* 0x0000000839087209 */ /* 0x000fc40007810000 */
[----:B------:R-:W-:Y:S02]  /*5bf0*/  ISETP.GE.U32.AND P1, PT, R198, R2, PT ;  /* 0x00000002c600720c */ /* 0x000fe40003f26070 */
[----:B------:R-:W-:Y:S02]  /*5c00*/  FMNMX.FTZ R9, R92, R9, !PT ;  /* 0x000000095c097209 */ /* 0x000fe40007810000 */
[----:B--2---:R-:W-:Y:S02]  /*5c10*/  F2FP.PACK_AB R2, R191, R184 ;  /* 0x000000b8bf02723e */ /* 0x004fe400000000ff */
[----:B------:R-:W-:Y:S02]  /*5c20*/  FMNMX.FTZ R9, R91, R9, !PT ;  /* 0x000000095b097209 */ /* 0x000fe40007810000 */
[----:B------:R-:W-:Y:S01]  /*5c30*/  PRMT R78, R2, 0x7610, R78 ;  /* 0x00007610024e7816 */ /* 0x000fe2000000004e */
[----:B-1----:R-:W-:Y:S01]  /*5c40*/  FFMA.FTZ R3, R100, R0, -R6 ;  /* 0x0000000064037223 */ /* 0x002fe20000010806 */
[----:B------:R-:W-:-:S03]  /*5c50*/  PRMT R77, R2, 0x7632, R77 ;  /* 0x00007632024d7816 */ /* 0x000fc6000000004d */
[----:B------:R1:W2:Y:S01]  /*5c60*/  MUFU.EX2 R190, R3 ;  /* 0x0000000300be7308 */ /* 0x0002a20000000800 */
[----:B------:R-:W-:Y:S01]  /*5c70*/  PRMT R168, R78, 0x5410, R77 ;  /* 0x000054104ea87816 */ /* 0x000fe2000000004d */
[----:B------:R-:W-:-:S05]  /*5c80*/  @!P1 HADD2 R42, -R77.H0_H0, -RZ.H0_H0 ;  /* 0xa00000ff4d2a9230 */ /* 0x000fca0000000900 */
[----:B------:R-:W-:Y:S02]  /*5c90*/  @!P1 PRMT R77, R42, 0x5410, RZ ;  /* 0x000054102a4d9816 */ /* 0x000fe400000000ff */
[----:B------:R-:W-:Y:S02]  /*5ca0*/  ISETP.GE.U32.AND P1, PT, R198, R13, PT ;  /* 0x0000000dc600720c */ /* 0x000fe40003f26070 */
[----:B-1----:R-:W-:Y:S02]  /*5cb0*/  FMNMX.FTZ R3, R47, R8, !PT ;  /* 0x000000082f037209 */ /* 0x002fe40007810000 */
[----:B------:R-:W-:Y:S01]  /*5cc0*/  FMNMX.FTZ R8, R68, R9, !PT ;  /* 0x0000000944087209 */ /* 0x000fe20007810000 */
[--C-:B------:R-:W-:Y:S01]  /*5cd0*/  FFMA.FTZ R9, R71, R0, -R7.reuse ;  /* 0x0000000047097223 */ /* 0x100fe20000010807 */
[----:B------:R-:W-:Y:S02]  /*5ce0*/  FMNMX.FTZ R2, R38, R3, !PT ;  /* 0x0000000326027209 */ /* 0x000fe40007810000 */
[----:B------:R-:W-:Y:S01]  /*5cf0*/  FMNMX.FTZ R3, R58, R8, !PT ;  /* 0x000000083a037209 */ /* 0x000fe20007810000 */
[----:B------:R2:W-:Y:S01]  /*5d00*/  MUFU.EX2 R245, R9 ;  /* 0x0000000900f57308 */ /* 0x0005e20000000800 */
[----:B------:R-:W-:Y:S01]  /*5d10*/  SHF.R.U32.HI R8, RZ, 0x10, R10 ;  /* 0x00000010ff087819 */ /* 0x000fe2000001160a */
[----:B------:R-:W1:Y:S01]  /*5d20*/  SHFL.BFLY PT, R104, R2, 0x2, 0x1f ;  /* 0x0c401f0002687f89 */ /* 0x000e6200000e0000 */
[----:B------:R-:W-:Y:S01]  /*5d30*/  FFMA.FTZ R10, R45, R0, -R7 ;  /* 0x000000002d0a7223 */ /* 0x000fe20000010807 */
[----:B------:R-:W-:Y:S01]  /*5d40*/  @!P2 HADD2 R45, -R78.H0_H0, -RZ.H0_H0 ;  /* 0xa00000ff4e2da230 */ /* 0x000fe20000000900 */
[----:B------:R-:W-:Y:S01]  /*5d50*/  LOP3.LUT R8, R8, 0xff, RZ, 0xc0, !PT ;  /* 0x000000ff08087812 */ /* 0x000fe200078ec0ff */
[----:B------:R-:W3:Y:S02]  /*5d60*/  SHFL.BFLY PT, R102, R3, 0x2, 0x1f ;  /* 0x0c401f0003667f89 */ /* 0x000ee400000e0000 */
[----:B------:R-:W4:Y:S01]  /*5d70*/  MUFU.EX2 R246, R10 ;  /* 0x0000000a00f67308 */ /* 0x000f220000000800 */
[----:B------:R-:W-:Y:S01]  /*5d80*/  ISETP.GE.U32.AND P3, PT, R198, R8, PT ;  /* 0x00000008c600720c */ /* 0x000fe20003f66070 */
[----:B------:R-:W-:Y:S01]  /*5d90*/  FFMA.FTZ R8, R97, R0, -R6 ;  /* 0x0000000061087223 */ /* 0x000fe20000010806 */
[----:B------:R-:W-:-:S02]  /*5da0*/  @!P2 PRMT R78, R45, 0x5410, RZ ;  /* 0x000054102d4ea816 */ /* 0x000fc400000000ff */
[----:B------:R-:W-:Y:S01]  /*5db0*/  ISETP.GE.U32.AND P2, PT, R198, R17, PT ;  /* 0x00000011c600720c */ /* 0x000fe20003f46070 */
[----:B------:R-:W-:Y:S01]  /*5dc0*/  FFMA.FTZ R17, R87, R0, -R7 ;  /* 0x0000000057117223 */ /* 0x000fe20000010807 */
[----:B--2---:R-:W-:Y:S01]  /*5dd0*/  F2FP.PACK_AB R9, R190, R183 ;  /* 0x000000b7be09723e */ /* 0x004fe200000000ff */
[----:B------:R2:W-:Y:S03]  /*5de0*/  MUFU.EX2 R238, R8 ;  /* 0x0000000800ee7308 */ /* 0x0005e60000000800 */
[C---:B------:R-:W-:Y:S02]  /*5df0*/  PRMT R76, R9.reuse, 0x7632, R76 ;  /* 0x00007632094c7816 */ /* 0x040fe4000000004c */
[----:B------:R-:W-:Y:S02]  /*5e00*/  PRMT R75, R9, 0x7610, R75 ;  /* 0x00007610094b7816 */ /* 0x000fe4000000004b */
[----:B----4-:R-:W-:Y:S01]  /*5e10*/  F2FP.PACK_AB R9, R246, R245 ;  /* 0x000000f5f609723e */ /* 0x010fe200000000ff */
[----:B------:R-:W-:Y:S01]  /*5e20*/  @!P0 HADD2 R40, -R76.H0_H0, -RZ.H0_H0 ;  /* 0xa00000ff4c288230 */ /* 0x000fe20000000900 */
[----:B-1----:R-:W-:Y:S01]  /*5e30*/  FMNMX.FTZ R104, R2, R104, !PT ;  /* 0x0000006802687209 */ /* 0x002fe20007810000 */
[----:B------:R-:W-:Y:S01]  /*5e40*/  FFMA.FTZ R2, R96, R0, -R6 ;  /* 0x0000000060027223 */ /* 0x000fe20000010806 */
[----:B------:R-:W-:Y:S01]  /*5e50*/  PRMT R74, R9, 0x7610, R74 ;  /* 0x00007610094a7816 */ /* 0x000fe2000000004a */
[----:B------:R-:W-:Y:S01]  /*5e60*/  @!P3 HADD2 R56, -R75.H0_H0, -RZ.H0_H0 ;  /* 0xa00000ff4b38b230 */ /* 0x000fe20000000900 */
[----:B---3--:R-:W-:Y:S01]  /*5e70*/  FMNMX.FTZ R102, R3, R102, !PT ;  /* 0x0000006603667209 */ /* 0x008fe20007810000 */
[----:B------:R1:W3:Y:S01]  /*5e80*/  MUFU.EX2 R237, R2 ;  /* 0x0000000200ed7308 */ /* 0x0002e20000000800 */
[----:B------:R-:W4:Y:S01]  /*5e90*/  SHFL.BFLY PT, R11, R104, 0x1, 0x1f ;  /* 0x0c201f00680b7f89 */ /* 0x000f2200000e0000 */
[----:B--2---:R-:W-:Y:S01]  /*5ea0*/  SHF.R.U32.HI R8, RZ, 0x8, R14 ;  /* 0x00000008ff087819 */ /* 0x004fe2000001160e */
[----:B------:R-:W-:Y:S01]  /*5eb0*/  @!P1 HADD2 R60, -R74.H0_H0, -RZ.H0_H0 ;  /* 0xa00000ff4a3c9230 */ /* 0x000fe20000000900 */
[----:B------:R-:W-:Y:S01]  /*5ec0*/  PRMT R73, R9, 0x7632, R73 ;  /* 0x0000763209497816 */ /* 0x000fe20000000049 */
[----:B------:R-:W2:Y:S01]  /*5ed0*/  SHFL.BFLY PT, R13, R102, 0x1, 0x1f ;  /* 0x0c201f00660d7f89 */ /* 0x000ea200000e0000 */
[----:B------:R-:W-:Y:S01]  /*5ee0*/  PRMT R169, R75, 0x5410, R76 ;  /* 0x000054104ba97816 */ /* 0x000fe2000000004c */
[----:B------:R-:W-:Y:S01]  /*5ef0*/  FFMA.FTZ R14, R95, R0, -R6 ;  /* 0x000000005f0e7223 */ /* 0x000fe20000010806 */
[----:B------:R-:W-:Y:S01]  /*5f00*/  @!P0 PRMT R76, R40, 0x5410, RZ ;  /* 0x00005410284c8816 */ /* 0x000fe200000000ff */
[----:B------:R-:W5:Y:S01]  /*5f10*/  MUFU.EX2 R243, R17 ;  /* 0x0000001100f37308 */ /* 0x000f620000000800 */
[----:B------:R-:W-:-:S02]  /*5f20*/  LOP3.LUT R8, R8, 0xffff, RZ, 0xc0, !PT ;  /* 0x0000ffff08087812 */ /* 0x000fc400078ec0ff */
[----:B------:R-:W-:Y:S02]  /*5f30*/  ISETP.GE.U32.AND P0, PT, R198, R12, PT ;  /* 0x0000000cc600720c */ /* 0x000fe40003f06070 */
[----:B------:R-:W-:Y:S01]  /*5f40*/  PRMT R166, R74, 0x5410, R73 ;  /* 0x000054104aa67816 */ /* 0x000fe20000000049 */
[----:B-1----:R-:W-:Y:S01]  /*5f50*/  IMAD.WIDE.U32 R2, R23, -0x2daee0ad, RZ ;  /* 0xd2511f5317027825 */ /* 0x002fe200078e00ff */
[----:B------:R-:W-:Y:S02]  /*5f60*/  @!P3 PRMT R75, R56, 0x5410, RZ ;  /* 0x00005410384bb816 */ /* 0x000fe400000000ff */
[----:B------:R-:W-:Y:S01]  /*5f70*/  @!P1 PRMT R74, R60, 0x5410, RZ ;  /* 0x000054103c4a9816 */ /* 0x000fe200000000ff */
[-C--:B------:R-:W-:Y:S01]  /*5f80*/  FFMA.FTZ R23, R43, R0.reuse, -R7 ;  /* 0x000000002b177223 */ /* 0x080fe20000010807 */
[----:B------:R-:W-:Y:S01]  /*5f90*/  LOP3.LUT R9, R25, R235, R2, 0x96, !PT ;  /* 0x000000eb19097212 */ /* 0x000fe200078e9602 */
[----:B------:R-:W-:Y:S01]  /*5fa0*/  FFMA.FTZ R25, R61, R0, -R6 ;  /* 0x000000003d197223 */ /* 0x000fe20000010806 */
[----:B------:R-:W-:Y:S01]  /*5fb0*/  LOP3.LUT R3, R3, R244, R88, 0x96, !PT ;  /* 0x000000f403037212 */ /* 0x000fe200078e9658 */
[----:B------:R-:W-:Y:S01]  /*5fc0*/  MUFU.EX2 R194, R23 ;  /* 0x0000001700c27308 */ /* 0x000fe20000000800 */
[----:B------:R-:W-:Y:S01]  /*5fd0*/  LOP3.LUT R2, R15, 0xff, RZ, 0xc0, !PT ;  /* 0x000000ff0f027812 */ /* 0x000fe200078ec0ff */
[----:B------:R-:W-:Y:S01]  /*5fe0*/  FFMA.FTZ R15, R90, R0, -R6 ;  /* 0x000000005a0f7223 */ /* 0x000fe20000010806 */
[C---:B------:R-:W-:Y:S01]  /*5ff0*/  ISETP.GE.U32.AND P3, PT, R198.reuse, R8, PT ;  /* 0x00000008c600720c */ /* 0x040fe20003f66070 */
[----:B------:R-:W-:Y:S01]  /*6000*/  IMAD.WIDE.U32 R8, R9, -0x326172a9, RZ ;  /* 0xcd9e8d5709087825 */ /* 0x000fe200078e00ff */
[----:B------:R-:W-:-:S02]  /*6010*/  ISETP.GE.U32.AND P1, PT, R198, R2, PT ;  /* 0x00000002c600720c */ /* 0x000fc40003f26070 */
[----:B---3--:R-:W-:Y:S01]  /*6020*/  F2FP.PACK_AB R10, R237, R238 ;  /* 0x000000eeed0a723e */ /* 0x008fe200000000ff */
[----:B------:R-:W-:Y:S01]  /*6030*/  IMAD.WIDE.U32 R2, R3, -0x326172a9, RZ ;  /* 0xcd9e8d5703027825 */ /* 0x000fe200078e00ff */
[----:B----4-:R-:W-:Y:S01]  /*6040*/  FMNMX.FTZ R104, R104, R11, !PT ;  /* 0x0000000b68687209 */ /* 0x010fe20007810000 */
[----:B------:R-:W-:Y:S01]  /*6050*/  MUFU.EX2 R241, R15 ;  /* 0x0000000f00f17308 */ /* 0x000fe20000000800 */
[----:B------:R-:W-:Y:S01]  /*6060*/  PRMT R72, R10, 0x7632, R72 ;  /* 0x000076320a487816 */ /* 0x000fe20000000048 */
[----:B-----5:R-:W-:Y:S01]  /*6070*/  IMAD.MOV.U32 R174, RZ, RZ, R243 ;  /* 0x000000ffffae7224 */ /* 0x020fe200078e00f3 */
[----:B------:R-:W-:Y:S02]  /*6080*/  LOP3.LUT R12, R9, R251, R2, 0x96, !PT ;  /* 0x000000fb090c7212 */ /* 0x000fe400078e9602 */
[----:B------:R-:W-:Y:S01]  /*6090*/  LOP3.LUT R2, R20, 0xffff, RZ, 0xc0, !PT ;  /* 0x0000ffff14027812 */ /* 0x000fe200078ec0ff */
[----:B------:R-:W-:Y:S01]  /*60a0*/  @!P0 HADD2 R62, -R72.H0_H0, -RZ.H0_H0 ;  /* 0xa00000ff483e8230 */ /* 0x000fe20000000900 */
[----:B------:R-:W-:Y:S01]  /*60b0*/  PRMT R71, R10, 0x7610, R71 ;  /* 0x000076100a477816 */ /* 0x000fe20000000047 */
[----:B------:R-:W-:Y:S01]  /*60c0*/  @!P3 HADD2 R64, -R73.H0_H0, -RZ.H0_H0 ;  /* 0xa00000ff4940b230 */ /* 0x000fe20000000900 */
[----:B------:R-:W-:Y:S01]  /*60d0*/  SHF.R.U32.HI R2, RZ, 0x8, R2 ;  /* 0x00000008ff027819 */ /* 0x000fe20000011602 */
[----:B------:R-:W-:Y:S01]  /*60e0*/  MUFU.EX2 R250, R25 ;  /* 0x0000001900fa7308 */ /* 0x000fe20000000800 */
[----:B------:R-:W-:Y:S01]  /*60f0*/  LOP3.LUT R36, R3, R188, R26, 0x96, !PT ;  /* 0x000000bc03247212 */ /* 0x000fe200078e961a */
[----:B------:R-:W-:Y:S01]  /*6100*/  FMUL.FTZ R3, R0, R104 ;  /* 0x0000006800037220 */ /* 0x000fe20000410000 */
[----:B------:R-:W-:Y:S01]  /*6110*/  PRMT R165, R71, 0x5410, R72 ;  /* 0x0000541047a57816 */ /* 0x000fe20000000048 */
[----:B------:R-:W-:Y:S01]  /*6120*/  @!P1 HADD2 R66, -R71.H0_H0, -RZ.H0_H0 ;  /* 0xa00000ff47429230 */ /* 0x000fe20000000900 */
[----:B------:R-:W-:Y:S01]  /*6130*/  @!P0 PRMT R72, R62, 0x5410, RZ ;  /* 0x000054103e488816 */ /* 0x000fe200000000ff */
[----:B------:R-:W-:Y:S01]  /*6140*/  FFMA.FTZ R26, R46, R0, -R6 ;  /* 0x000000002e1a7223 */ /* 0x000fe20000010806 */
[----:B------:R-:W-:-:S02]  /*6150*/  LOP3.LUT R2, R2, 0xffff, RZ, 0xc0, !PT ;  /* 0x0000ffff02027812 */ /* 0x000fc400078ec0ff */
[----:B--2---:R-:W-:Y:S01]  /*6160*/  FMNMX.FTZ R102, R102, R13, !PT ;  /* 0x0000000d66667209 */ /* 0x004fe20007810000 */
[----:B------:R-:W-:Y:S01]  /*6170*/  FFMA.FTZ R13, R94, R0, -R7 ;  /* 0x000000005e0d7223 */ /* 0x000fe20000010807 */
[----:B------:R-:W-:Y:S01]  /*6180*/  FSETP.NEU.FTZ.AND P0, PT, R104, -INF , PT ;  /* 0xff8000006800780b */ /* 0x000fe20003f1d000 */
[----:B------:R-:W-:Y:S01]  /*6190*/  MUFU.EX2 R252, R26 ;  /* 0x0000001a00fc7308 */ /* 0x000fe20000000800 */
[----:B------:R-:W-:Y:S01]  /*61a0*/  @!P3 PRMT R73, R64, 0x5410, RZ ;  /* 0x000054104049b816 */ /* 0x000fe200000000ff */
[----:B------:R-:W-:Y:S01]  /*61b0*/  FMUL.FTZ R11, R0, R102 ;  /* 0x00000066000b7220 */ /* 0x000fe20000410000 */
[----:B------:R-:W-:Y:S02]  /*61c0*/  LOP3.LUT R10, R20, 0xff, RZ, 0xc0, !PT ;  /* 0x000000ff140a7812 */ /* 0x000fe400078ec0ff */
[----:B------:R-:W-:Y:S02]  /*61d0*/  ISETP.GE.U32.AND P3, PT, R198, R2, PT ;  /* 0x00000002c600720c */ /* 0x000fe40003f66070 */
[----:B------:R-:W-:Y:S01]  /*61e0*/  FSEL R2, R3, RZ, P0 ;  /* 0x000000ff03027208 */ /* 0x000fe20000000000 */
[----:B------:R-:W-:Y:S01]  /*61f0*/  MUFU.EX2 R187, R13 ;  /* 0x0000000d00bb7308 */ /* 0x000fe20000000800 */
[----:B------:R-:W-:-:S02]  /*6200*/  @!P1 PRMT R71, R66, 0x5410, RZ ;  /* 0x0000541042479816 */ /* 0x000fc400000000ff */
[----:B------:R-:W-:Y:S01]  /*6210*/  ISETP.GE.U32.AND P1, PT, R198, R10, PT ;  /* 0x0000000ac600720c */ /* 0x000fe20003f26070 */
[-CC-:B------:R-:W-:Y:S01]  /*6220*/  FFMA.FTZ R30, R37, R0.reuse, -R2.reuse ;  /* 0x00000000251e7223 */ /* 0x180fe20000010802 */
[----:B------:R-:W-:Y:S01]  /*6230*/  FSETP.NEU.FTZ.AND P0, PT, R102, -INF , PT ;  /* 0xff8000006600780b */ /* 0x000fe20003f1d000 */
[-C--:B------:R-:W-:Y:S01]  /*6240*/  FFMA.FTZ R35, R132, R0.reuse, -R2 ;  /* 0x0000000084237223 */ /* 0x080fe20000010802 */
[----:B------:R-:W-:Y:S01]  /*6250*/  SHF.R.U32.HI R10, RZ, 0x18, R20 ;  /* 0x00000018ff0a7819 */ /* 0x000fe20000011614 */
[-CC-:B------:R-:W-:Y:S01]  /*6260*/  FFMA.FTZ R37, R130, R0.reuse, -R2.reuse ;  /* 0x0000000082257223 */ /* 0x180fe20000010802 */
[----:B------:R-:W-:Y:S01]  /*6270*/  FSEL R3, R11, RZ, P0 ;  /* 0x000000ff0b037208 */ /* 0x000fe20000000000 */
[--C-:B------:R-:W-:Y:S01]  /*6280*/  FFMA.FTZ R42, R126, R0, -R2.reuse ;  /* 0x000000007e2a7223 */ /* 0x100fe20000010802 */
[----:B------:R-:W-:Y:S01]  /*6290*/  ISETP.GE.U32.AND P0, PT, R198, R10, PT ;  /* 0x0000000ac600720c */ /* 0x000fe20003f06070 */
[-CC-:B------:R-:W-:Y:S01]  /*62a0*/  FFMA.FTZ R100, R122, R0.reuse, -R2.reuse ;  /* 0x000000007a647223 */ /* 0x180fe20000010802 */
[----:B------:R-:W-:Y:S01]  /*62b0*/  LOP3.LUT R29, R8, 0xffff, RZ, 0xc0, !PT ;  /* 0x0000ffff081d7812 */ /* 0x000fe200078ec0ff */
[-C--:B------:R-:W-:Y:S01]  /*62c0*/  FFMA.FTZ R31, R134, R0.reuse, -R2 ;  /* 0x00000000861f7223 */ /* 0x080fe20000010802 */
[----:B------:R-:W-:Y:S01]  /*62d0*/  SHF.R.U32.HI R21, RZ, 0x10, R8 ;  /* 0x00000010ff157819 */ /* 0x000fe20000011608 */
[-C--:B------:R-:W-:Y:S01]  /*62e0*/  FFMA.FTZ R40, R128, R0.reuse, -R2 ;  /* 0x0000000080287223 */ /* 0x080fe20000010802 */
[----:B------:R-:W-:Y:S01]  /*62f0*/  SHF.R.U32.HI R9, RZ, 0x18, R8 ;  /* 0x00000018ff097819 */ /* 0x000fe20000011608 */
[-CC-:B------:R-:W-:Y:S01]  /*6300*/  FFMA.FTZ R99, R99, R0.reuse, -R2.reuse ;  /* 0x0000000063637223 */ /* 0x180fe20000010802 */
[----:B------:R-:W-:Y:S01]  /*6310*/  MUFU.EX2 R35, R35 ;  /* 0x0000002300237308 */ /* 0x000fe20000000800 */
[----:B------:R-:W-:-:S02]  /*6320*/  FFMA.FTZ R107, R107, R0, -R2 ;  /* 0x000000006b6b7223 */ /* 0x000fc40000010802 */
[-CC-:B------:R-:W-:Y:S02]  /*6330*/  FFMA.FTZ R108, R98, R0.reuse, -R2.reuse ;  /* 0x00000000626c7223 */ /* 0x180fe40000010802 */
[-CC-:B------:R-:W-:Y:S02]  /*6340*/  FFMA.FTZ R113, R93, R0.reuse, -R2.reuse ;  /* 0x000000005d717223 */ /* 0x180fe40000010802 */
[-CC-:B------:R-:W-:Y:S01]  /*6350*/  FFMA.FTZ R116, R70, R0.reuse, -R2.reuse ;  /* 0x0000000046747223 */ /* 0x180fe20000010802 */
[----:B------:R-:W-:Y:S01]  /*6360*/  MUFU.EX2 R23, R37 ;  /* 0x0000002500177308 */ /* 0x000fe20000000800 */
[-CC-:B------:R-:W-:Y:S02]  /*6370*/  FFMA.FTZ R130, R63, R0.reuse, -R2.reuse ;  /* 0x000000003f827223 */ /* 0x180fe40000010802 */
[-CC-:B------:R-:W-:Y:S02]  /*6380*/  FFMA.FTZ R132, R57, R0.reuse, -R2.reuse ;  /* 0x0000000039847223 */ /* 0x180fe40000010802 */
[----:B------:R-:W-:-:S02]  /*6390*/  FFMA.FTZ R122, R47, R0, -R2 ;  /* 0x000000002f7a7223 */ /* 0x000fc40000010802 */
[-C--:B------:R-:W-:Y:S01]  /*63a0*/  FFMA.FTZ R126, R38, R0.reuse, -R2 ;  /* 0x00000000267e7223 */ /* 0x080fe20000010802 */
[----:B------:R-:W-:Y:S01]  /*63b0*/  MUFU.EX2 R188, R42 ;  /* 0x0000002a00bc7308 */ /* 0x000fe20000000800 */
[-CC-:B------:R-:W-:Y:S02]  /*63c0*/  FFMA.FTZ R2, R124, R0.reuse, -R7.reuse ;  /* 0x000000007c027223 */ /* 0x180fe40000010807 */
[-CC-:B------:R-:W-:Y:S02]  /*63d0*/  FFMA.FTZ R10, R115, R0.reuse, -R7.reuse ;  /* 0x00000000730a7223 */ /* 0x180fe40000010807 */
[-C--:B------:R-:W-:Y:S02]  /*63e0*/  FFMA.FTZ R11, R114, R0.reuse, -R7 ;  /* 0x00000000720b7223 */ /* 0x080fe40000010807 */
[-C--:B------:R-:W-:Y:S01]  /*63f0*/  FFMA.FTZ R7, R121, R0.reuse, -R6 ;  /* 0x0000000079077223 */ /* 0x080fe20000010806 */
[----:B------:R1:W-:Y:S01]  /*6400*/  MUFU.EX2 R224, R2 ;  /* 0x0000000200e07308 */ /* 0x0003e20000000800 */
[----:B------:R-:W-:-:S02]  /*6410*/  FFMA.FTZ R87, R129, R0, -R3 ;  /* 0x0000000081577223 */ /* 0x000fc40000010803 */
[----:B------:R-:W-:Y:S02]  /*6420*/  IMAD.MOV.U32 R129, RZ, RZ, R110 ;  /* 0x000000ffff817224 */ /* 0x000fe400078e006e */
[-CC-:B------:R-:W-:Y:S02]  /*6430*/  FFMA.FTZ R101, R109, R0.reuse, -R3.reuse ;  /* 0x000000006d657223 */ /* 0x180fe40000010803 */
[-CC-:B------:R-:W-:Y:S01]  /*6440*/  FFMA.FTZ R28, R44, R0.reuse, -R3.reuse ;  /* 0x000000002c1c7223 */ /* 0x180fe20000010803 */
[----:B------:R2:W3:Y:S01]  /*6450*/  MUFU.EX2 R226, R10 ;  /* 0x0000000a00e27308 */ /* 0x0004e20000000800 */
[-CC-:B------:R-:W-:Y:S02]  /*6460*/  FFMA.FTZ R27, R139, R0.reuse, -R3.reuse ;  /* 0x000000008b1b7223 */ /* 0x180fe40000010803 */
[-CC-:B------:R-:W-:Y:S02]  /*6470*/  FFMA.FTZ R33, R138, R0.reuse, -R3.reuse ;  /* 0x000000008a217223 */ /* 0x180fe40000010803 */
[----:B------:R-:W-:-:S02]  /*6480*/  FFMA.FTZ R34, R135, R0, -R3 ;  /* 0x0000000087227223 */ /* 0x000fc40000010803 */
[-CC-:B------:R-:W-:Y:S01]  /*6490*/  FFMA.FTZ R38, R133, R0.reuse, -R3.reuse ;  /* 0x0000000085267223 */ /* 0x180fe20000010803 */
[----:B------:R4:W-:Y:S01]  /*64a0*/  MUFU.EX2 R219, R7 ;  /* 0x0000000700db7308 */ /* 0x0009e20000000800 */
[-C--:B-1----:R-:W-:Y:S01]  /*64b0*/  FFMA.FTZ R2, R120, R0.reuse, -R6 ;  /* 0x0000000078027223 */ /* 0x082fe20000010806 */
[----:B------:R-:W-:Y:S01]  /*64c0*/  SHF.R.U32.HI R6, RZ, 0x10, R20 ;  /* 0x00000010ff067819 */ /* 0x000fe20000011614 */
[-CC-:B------:R-:W-:Y:S02]  /*64d0*/  FFMA.FTZ R39, R131, R0.reuse, -R3.reuse ;  /* 0x0000000083277223 */ /* 0x180fe40000010803 */
[-CC-:B------:R-:W-:Y:S01]  /*64e0*/  FFMA.FTZ R90, R127, R0.reuse, -R3.reuse ;  /* 0x000000007f5a7223 */ /* 0x180fe20000010803 */
[----:B------:R-:W-:Y:S01]  /*64f0*/  LOP3.LUT R6, R6, 0xff, RZ, 0xc0, !PT ;  /* 0x000000ff06067812 */ /* 0x000fe200078ec0ff */
[-CC-:B------:R-:W-:Y:S01]  /*6500*/  FFMA.FTZ R97, R125, R0.reuse, -R3.reuse ;  /* 0x000000007d617223 */ /* 0x180fe20000010803 */
[----:B------:R3:W1:Y:S01]  /*6510*/  MUFU.EX2 R225, R2 ;  /* 0x0000000200e17308 */ /* 0x0006620000000800 */
[-CC-:B------:R-:W-:Y:S01]  /*6520*/  FFMA.FTZ R98, R123, R0.reuse, -R3.reuse ;  /* 0x000000007b627223 */ /* 0x180fe20000010803 */
[----:B--2---:R-:W-:Y:S01]  /*6530*/  LOP3.LUT R10, R8, 0xff, RZ, 0xc0, !PT ;  /* 0x000000ff080a7812 */ /* 0x004fe200078ec0ff */
[----:B------:R-:W-:-:S02]  /*6540*/  FFMA.FTZ R106, R106, R0, -R3 ;  /* 0x000000006a6a7223 */ /* 0x000fc40000010803 */
[-CC-:B------:R-:W-:Y:S02]  /*6550*/  FFMA.FTZ R110, R92, R0.reuse, -R3.reuse ;  /* 0x000000005c6e7223 */ /* 0x180fe40000010803 */
[-CC-:B------:R-:W-:Y:S01]  /*6560*/  FFMA.FTZ R109, R91, R0.reuse, -R3.reuse ;  /* 0x000000005b6d7223 */ /* 0x180fe20000010803 */
[----:B------:R-:W2:Y:S01]  /*6570*/  MUFU.EX2 R242, R11 ;  /* 0x0000000b00f27308 */ /* 0x000ea20000000800 */
[-C--:B------:R-:W-:Y:S01]  /*6580*/  FFMA.FTZ R112, R68, R0.reuse, -R3 ;  /* 0x0000000044707223 */ /* 0x080fe20000010803 */
[----:B----4-:R-:W-:Y:S01]  /*6590*/  SHF.R.U32.HI R7, RZ, 0x8, R137 ;  /* 0x00000008ff077819 */ /* 0x010fe20000011689 */
[----:B------:R-:W-:Y:S01]  /*65a0*/  FFMA.FTZ R111, R58, R0, -R3 ;  /* 0x000000003a6f7223 */ /* 0x000fe20000010803 */
[----:B---3--:R-:W-:-:S04]  /*65b0*/  F2FP.PACK_AB R2, R226, R224 ;  /* 0x000000e0e202723e */ /* 0x008fc800000000ff */
[----:B------:R-:W-:Y:S01]  /*65c0*/  MUFU.EX2 R28, R28 ;  /* 0x0000001c001c7308 */ /* 0x000fe20000000800 */
[----:B-1----:R-:W-:Y:S02]  /*65d0*/  F2FP.PACK_AB R0, R225, R219 ;  /* 0x000000dbe100723e */ /* 0x002fe400000000ff */
[C---:B------:R-:W-:Y:S02]  /*65e0*/  PRMT R70, R2.reuse, 0x7610, R70 ;  /* 0x0000761002467816 */ /* 0x040fe40000000046 */
[----:B------:R-:W-:Y:S02]  /*65f0*/  PRMT R69, R2, 0x7632, R69 ;  /* 0x0000763202457816 */ /* 0x000fe40000000045 */
[----:B------:R-:W-:Y:S01]  /*6600*/  LOP3.LUT R2, R118, 0xff, RZ, 0xc0, !PT ;  /* 0x000000ff76027812 */ /* 0x000fe200078ec0ff */
[----:B------:R-:W-:Y:S01]  /*6610*/  @!P1 HADD2 R43, -R70.H0_H0, -RZ.H0_H0 ;  /* 0xa00000ff462b9230 */ /* 0x000fe20000000900 */
[----:B------:R-:W-:Y:S01]  /*6620*/  PRMT R216, R70, 0x5410, R69 ;  /* 0x0000541046d87816 */ /* 0x000fe20000000045 */
[----:B------:R-:W-:Y:S01]  /*6630*/  @!P3 HADD2 R44, -R69.H0_H0, -RZ.H0_H0 ;  /* 0xa00000ff452cb230 */ /* 0x000fe20000000900 */
[----:B------:R-:W-:Y:S01]  /*6640*/  PRMT R68, R0, 0x7632, R68 ;  /* 0x0000763200447816 */ /* 0x000fe20000000044 */
[----:B------:R-:W-:Y:S01]  /*6650*/  MUFU.EX2 R27, R27 ;  /* 0x0000001b001b7308 */ /* 0x000fe20000000800 */
[----:B------:R-:W-:-:S02]  /*6660*/  @!P1 PRMT R70, R43, 0x5410, RZ ;  /* 0x000054102b469816 */ /* 0x000fc400000000ff */
[----:B------:R-:W-:Y:S01]  /*6670*/  ISETP.GE.U32.AND P1, PT, R198, R2, PT ;  /* 0x00000002c600720c */ /* 0x000fe20003f26070 */
[----:B------:R-:W-:Y:S01]  /*6680*/  IMAD.WIDE.U32 R2, R55, -0x2daee0ad, RZ ;  /* 0xd2511f5337027825 */ /* 0x000fe200078e00ff */
[----:B------:R-:W-:Y:S01]  /*6690*/  PRMT R67, R0, 0x7610, R67 ;  /* 0x0000761000437816 */ /* 0x000fe20000000043 */
[----:B------:R-:W-:Y:S01]  /*66a0*/  @!P0 HADD2 R46, -R68.H0_H0, -RZ.H0_H0 ;  /* 0xa00000ff442e8230 */ /* 0x000fe20000000900 */
[----:B------:R-:W-:Y:S01]  /*66b0*/  @!P3 PRMT R69, R44, 0x5410, RZ ;  /* 0x000054102c45b816 */ /* 0x000fe200000000ff */
[----:B------:R-:W-:Y:S01]  /*66c0*/  MUFU.EX2 R33, R33 ;  /* 0x0000002100217308 */ /* 0x000fe20000000800 */
[----:B------:R-:W-:Y:S02]  /*66d0*/  LOP3.LUT R0, R3, R249, R136, 0x96, !PT ;  /* 0x000000f903007212 */ /* 0x000fe400078e9688 */
[----:B------:R-:W-:Y:S02]  /*66e0*/  ISETP.GE.U32.AND P3, PT, R198, R6, PT ;  /* 0x00000006c600720c */ /* 0x000fe40003f66070 */
[----:B------:R-:W-:-:S02]  /*66f0*/  LOP3.LUT R6, R7, 0xffff, RZ, 0xc0, !PT ;  /* 0x0000ffff07067812 */ /* 0x000fc400078ec0ff */
[----:B------:R-:W-:Y:S01]  /*6700*/  PRMT R215, R67, 0x5410, R68 ;  /* 0x0000541043d77816 */ /* 0x000fe20000000044 */
[----:B------:R-:W1:Y:S01]  /*6710*/  MUFU.EX2 R136, R14 ;  /* 0x0000000e00887308 */ /* 0x000e620000000800 */
[----:B------:R-:W-:Y:S02]  /*6720*/  @!P0 PRMT R68, R46, 0x5410, RZ ;  /* 0x000054102e448816 */ /* 0x000fe400000000ff */
[----:B------:R-:W-:Y:S02]  /*6730*/  ISETP.GE.U32.AND P0, PT, R198, R6, PT ;  /* 0x00000006c600720c */ /* 0x000fe40003f06070 */
[C---:B------:R-:W-:Y:S02]  /*6740*/  LOP3.LUT R7, R2.reuse, 0xffff, RZ, 0xc0, !PT ;  /* 0x0000ffff02077812 */ /* 0x040fe400078ec0ff */
[----:B------:R-:W-:Y:S01]  /*6750*/  LOP3.LUT R6, R2, 0xff, RZ, 0xc0, !PT ;  /* 0x000000ff02067812 */ /* 0x000fe200078ec0ff */
[----:B------:R-:W-:Y:S01]  /*6760*/  @!P3 HADD2 R58, -R67.H0_H0, -RZ.H0_H0 ;  /* 0xa00000ff433ab230 */ /* 0x000fe20000000900 */
[--C-:B------:R-:W-:Y:S01]  /*6770*/  SHF.R.U32.HI R8, RZ, 0x10, R2.reuse ;  /* 0x00000010ff087819 */ /* 0x100fe20000011602 */
[----:B------:R-:W-:Y:S01]  /*6780*/  MUFU.EX2 R189, R39 ;  /* 0x0000002700bd7308 */ /* 0x000fe20000000800 */
[----:B------:R-:W-:-:S02]  /*6790*/  SHF.R.U32.HI R3, RZ, 0x18, R2 ;  /* 0x00000018ff037819 */ /* 0x000fc40000011602 */
[----:B--2---:R-:W-:Y:S02]  /*67a0*/  F2FP.PACK_AB R2, R187, R242 ;  /* 0x000000f2bb02723e */ /* 0x004fe400000000ff */
[----:B------:R-:W-:Y:S02]  /*67b0*/  @!P3 PRMT R67, R58, 0x5410, RZ ;  /* 0x000054103a43b816 */ /* 0x000fe400000000ff */
[C---:B------:R-:W-:Y:S01]  /*67c0*/  PRMT R66, R2.reuse, 0x7610, R66 ;  /* 0x0000761002427816 */ /* 0x040fe20000000042 */
[----:B------:R-:W-:Y:S01]  /*67d0*/  MUFU.EX2 R231, R130 ;  /* 0x0000008200e77308 */ /* 0x000fe20000000800 */
[----:B------:R-:W-:Y:S02]  /*67e0*/  PRMT R65, R2, 0x7632, R65 ;  /* 0x0000763202417816 */ /* 0x000fe40000000041 */
[----:B-1----:R-:W-:Y:S01]  /*67f0*/  F2FP.PACK_AB R2, R241, R136 ;  /* 0x00000088f102723e */ /* 0x002fe200000000ff */
[----:B------:R-:W-:Y:S01]  /*6800*/  @!P4 HADD2 R57, -R66.H0_H0, -RZ.H0_H0 ;  /* 0xa00000ff4239c230 */ /* 0x000fe20000000900 */
[----:B------:R-:W-:Y:S01]  /*6810*/  PRMT R214, R66, 0x5410, R65 ;  /* 0x0000541042d67816 */ /* 0x000fe20000000041 */
[----:B------:R-:W-:Y:S01]  /*6820*/  @!P0 HADD2 R47, -R65.H0_H0, -RZ.H0_H0 ;  /* 0xa00000ff412f8230 */ /* 0x000fe20000000900 */
[----:B------:R-:W-:-:S02]  /*6830*/  PRMT R64, R2, 0x7632, R64 ;  /* 0x0000763202407816 */ /* 0x000fc40000000040 */
[----:B------:R-:W-:Y:S02]  /*6840*/  PRMT R63, R2, 0x7610, R63 ;  /* 0x00007610023f7816 */ /* 0x000fe4000000003f */
[----:B------:R-:W-:Y:S01]  /*6850*/  LOP3.LUT R2, R0, 0xffff, RZ, 0xc0, !PT ;  /* 0x0000ffff00027812 */ /* 0x000fe200078ec0ff */
[----:B------:R-:W-:Y:S01]  /*6860*/  @!P2 HADD2 R59, -R64.H0_H0, -RZ.H0_H0 ;  /* 0xa00000ff403ba230 */ /* 0x000fe20000000900 */
[----:B------:R-:W-:Y:S01]  /*6870*/  @!P0 PRMT R65, R47, 0x5410, RZ ;  /* 0x000054102f418816 */ /* 0x000fe200000000ff */
[----:B------:R-:W-:Y:S01]  /*6880*/  @!P1 HADD2 R61, -R63.H0_H0, -RZ.H0_H0 ;  /* 0xa00000ff3f3d9230 */ /* 0x000fe20000000900 */
[----:B------:R-:W-:Y:S02]  /*6890*/  ISETP.GE.U32.AND P0, PT, R198, R3, PT ;  /* 0x00000003c600720c */ /* 0x000fe40003f06070 */
[----:B------:R-:W-:Y:S02]  /*68a0*/  SHF.R.U32.HI R2, RZ, 0x8, R2 ;  /* 0x00000008ff027819 */ /* 0x000fe40000011602 */
[----:B------:R-:W-:-:S02]  /*68b0*/  LOP3.LUT R3, R0, 0xff, RZ, 0xc0, !PT ;  /* 0x000000ff00037812 */ /* 0x000fc400078ec0ff */
[----:B------:R-:W-:Y:S02]  /*68c0*/  PRMT R213, R63, 0x5410, R64 ;  /* 0x000054103fd57816 */ /* 0x000fe40000000040 */
[----:B------:R-:W-:Y:S02]  /*68d0*/  @!P2 PRMT R64, R59, 0x5410, RZ ;  /* 0x000054103b40a816 */ /* 0x000fe400000000ff */
[----:B------:R-:W-:Y:S02]  /*68e0*/  LOP3.LUT R2, R2, 0xffff, RZ, 0xc0, !PT ;  /* 0x0000ffff02027812 */ /* 0x000fe400078ec0ff */
[C---:B------:R-:W-:Y:S02]  /*68f0*/  ISETP.GE.U32.AND P2, PT, R198.reuse, R3, PT ;  /* 0x00000003c600720c */ /* 0x040fe40003f46070 */
[----:B------:R-:W-:Y:S02]  /*6900*/  @!P1 PRMT R63, R61, 0x5410, RZ ;  /* 0x000054103d3f9816 */ /* 0x000fe400000000ff */
[----:B------:R-:W-:-:S02]  /*6910*/  ISETP.GE.U32.AND P1, PT, R198, R2, PT ;  /* 0x00000002c600720c */ /* 0x000fc40003f26070 */
[----:B------:R-:W-:Y:S02]  /*6920*/  F2FP.PACK_AB R2, R239, R243 ;  /* 0x000000f3ef02723e */ /* 0x000fe400000000ff */
[----:B------:R-:W-:Y:S01]  /*6930*/  @!P4 PRMT R66, R57, 0x5410, RZ ;  /* 0x000054103942c816 */ /* 0x000fe200000000ff */
[----:B------:R-:W-:Y:S01]  /*6940*/  MUFU.EX2 R243, R113 ;  /* 0x0000007100f37308 */ /* 0x000fe20000000800 */
[C---:B------:R-:W-:Y:S02]  /*6950*/  PRMT R62, R2.reuse, 0x7610, R62 ;  /* 0x00007610023e7816 */ /* 0x040fe4000000003e */
[----:B------:R-:W-:Y:S02]  /*6960*/  PRMT R61, R2, 0x7632, R61 ;  /* 0x00007632023d7816 */ /* 0x000fe4000000003d */
[--C-:B------:R-:W-:Y:S01]  /*6970*/  SHF.R.U32.HI R2, RZ, 0x18, R0.reuse ;  /* 0x00000018ff027819 */ /* 0x100fe20000011600 */
[----:B------:R-:W-:Y:S01]  /*6980*/  @!P2 HADD2 R91, -R62.H0_H0, -RZ.H0_H0 ;  /* 0xa00000ff3e5ba230 */ /* 0x000fe20000000900 */
[----:B------:R-:W-:Y:S01]  /*6990*/  PRMT R212, R62, 0x5410, R61 ;  /* 0x000054103ed47816 */ /* 0x000fe2000000003d */
[----:B------:R-:W-:Y:S01]  /*69a0*/  @!P1 HADD2 R92, -R61.H0_H0, -RZ.H0_H0 ;  /* 0xa00000ff3d5c9230 */ /* 0x000fe20000000900 */
[----:B------:R-:W-:-:S02]  /*69b0*/  SHF.R.U32.HI R0, RZ, 0x10, R0 ;  /* 0x00000010ff007819 */ /* 0x000fc40000011600 */
[----:B------:R-:W-:Y:S02]  /*69c0*/  @!P2 PRMT R62, R91, 0x5410, RZ ;  /* 0x000054105b3ea816 */ /* 0x000fe400000000ff */
[----:B------:R-:W-:Y:S02]  /*69d0*/  ISETP.GE.U32.AND P2, PT, R198, R2, PT ;  /* 0x00000002c600720c */ /* 0x000fe40003f46070 */
[----:B------:R-:W-:Y:S02]  /*69e0*/  F2FP.PACK_AB R2, R236, R240 ;  /* 0x000000f0ec02723e */ /* 0x000fe400000000ff */
[----:B------:R-:W-:Y:S01]  /*69f0*/  LOP3.LUT R0, R0, 0xff, RZ, 0xc0, !PT ;  /* 0x000000ff00007812 */ /* 0x000fe200078ec0ff */
[----:B------:R-:W-:Y:S01]  /*6a00*/  MUFU.EX2 R236, R126 ;  /* 0x0000007e00ec7308 */ /* 0x000fe20000000800 */
[----:B------:R-:W-:Y:S02]  /*6a10*/  PRMT R60, R2, 0x7632, R60 ;  /* 0x00007632023c7816 */ /* 0x000fe4000000003c */
[----:B------:R-:W-:-:S02]  /*6a20*/  @!P1 PRMT R61, R92, 0x5410, RZ ;  /* 0x000054105c3d9816 */ /* 0x000fc400000000ff */
[----:B------:R-:W-:Y:S02]  /*6a30*/  ISETP.GE.U32.AND P1, PT, R198, R0, PT ;  /* 0x00000000c600720c */ /* 0x000fe40003f26070 */
[----:B------:R-:W-:Y:S01]  /*6a40*/  SHF.R.U32.HI R0, RZ, 0x8, R7 ;  /* 0x00000008ff007819 */ /* 0x000fe20000011607 */
[----:B------:R-:W-:Y:S01]  /*6a50*/  @!P2 HADD2 R93, -R60.H0_H0, -RZ.H0_H0 ;  /* 0xa00000ff3c5da230 */ /* 0x000fe20000000900 */
[----:B------:R-:W-:Y:S02]  /*6a60*/  PRMT R59, R2, 0x7610, R59 ;  /* 0x00007610023b7816 */ /* 0x000fe4000000003b */
[----:B------:R-:W-:Y:S02]  /*6a70*/  LOP3.LUT R0, R0, 0xffff, RZ, 0xc0, !PT ;  /* 0x0000ffff00007812 */ /* 0x000fe400078ec0ff */
[----:B------:R-:W-:Y:S02]  /*6a80*/  PRMT R203, R59, 0x5410, R60 ;  /* 0x000054103bcb7816 */ /* 0x000fe4000000003c */
[----:B------:R-:W-:-:S02]  /*6a90*/  @!P2 PRMT R60, R93, 0x5410, RZ ;  /* 0x000054105d3ca816 */ /* 0x000fc400000000ff */
[----:B------:R-:W-:Y:S01]  /*6aa0*/  ISETP.GE.U32.AND P2, PT, R198, R0, PT ;  /* 0x00000000c600720c */ /* 0x000fe20003f46070 */
[----:B------:R-:W-:Y:S01]  /*6ab0*/  @!P1 HADD2 R96, -R59.H0_H0, -RZ.H0_H0 ;  /* 0xa00000ff3b609230 */ /* 0x000fe20000000900 */
[----:B------:R-:W-:Y:S02]  /*6ac0*/  F2FP.PACK_AB R0, R194, R218 ;  /* 0x000000dac200723e */ /* 0x000fe400000000ff */
[----:B------:R-:W-:Y:S02]  /*6ad0*/  LOP3.LUT R2, R21, 0xff, RZ, 0xc0, !PT ;  /* 0x000000ff15027812 */ /* 0x000fe400078ec0ff */
[C---:B------:R-:W-:Y:S02]  /*6ae0*/  PRMT R58, R0.reuse, 0x7610, R58 ;  /* 0x00007610003a7816 */ /* 0x040fe4000000003a */
[----:B------:R-:W-:Y:S02]  /*6af0*/  PRMT R57, R0, 0x7632, R57 ;  /* 0x0000763200397816 */ /* 0x000fe40000000039 */
[----:B------:R-:W-:-:S02]  /*6b00*/  LOP3.LUT R0, R8, 0xff, RZ, 0xc0, !PT ;  /* 0x000000ff08007812 */ /* 0x000fc400078ec0ff */
[----:B------:R-:W-:Y:S01]  /*6b10*/  @!P1 PRMT R59, R96, 0x5410, RZ ;  /* 0x00005410603b9816 */ /* 0x000fe200000000ff */
[----:B------:R-:W-:Y:S01]  /*6b20*/  @!P2 HADD2 R94, -R57.H0_H0, -RZ.H0_H0 ;  /* 0xa00000ff395ea230 */ /* 0x000fe20000000900 */
[----:B------:R-:W-:Y:S01]  /*6b30*/  ISETP.GE.U32.AND P1, PT, R198, R0, PT ;  /* 0x00000000c600720c */ /* 0x000fe20003f26070 */
[----:B------:R-:W-:Y:S01]  /*6b40*/  MUFU.EX2 R8, R31 ;  /* 0x0000001f00087308 */ /* 0x000fe20000000800 */
[----:B------:R-:W-:Y:S02]  /*6b50*/  F2FP.PACK_AB R0, R252, R250 ;  /* 0x000000fafc00723e */ /* 0x000fe400000000ff */
[----:B------:R-:W-:Y:S02]  /*6b60*/  PRMT R201, R58, 0x5410, R57 ;  /* 0x000054103ac97816 */ /* 0x000fe40000000039 */
[C---:B------:R-:W-:Y:S02]  /*6b70*/  PRMT R56, R0.reuse, 0x7610, R56 ;  /* 0x0000761000387816 */ /* 0x040fe40000000038 */
[----:B------:R-:W-:Y:S01]  /*6b80*/  PRMT R55, R0, 0x7632, R55 ;  /* 0x0000763200377816 */ /* 0x000fe20000000037 */
[----:B------:R-:W-:Y:S01]  /*6b90*/  MUFU.EX2 R31, R38 ;  /* 0x00000026001f7308 */ /* 0x000fe20000000800 */
[----:B------:R-:W-:-:S02]  /*6ba0*/  LOP3.LUT R0, R12, 0xffff, RZ, 0xc0, !PT ;  /* 0x0000ffff0c007812 */ /* 0x000fc400078ec0ff */
[----:B------:R-:W-:Y:S01]  /*6bb0*/  @!P2 PRMT R57, R94, 0x5410, RZ ;  /* 0x000054105e39a816 */ /* 0x000fe200000000ff */
[----:B------:R-:W-:Y:S01]  /*6bc0*/  @!P1 HADD2 R114, -R56.H0_H0, -RZ.H0_H0 ;  /* 0xa00000ff38729230 */ /* 0x000fe20000000900 */
[C---:B------:R-:W-:Y:S01]  /*6bd0*/  ISETP.GE.U32.AND P2, PT, R198.reuse, R2, PT ;  /* 0x00000002c600720c */ /* 0x040fe20003f46070 */
[----:B------:R-:W-:Y:S01]  /*6be0*/  @!P0 HADD2 R115, -R55.H0_H0, -RZ.H0_H0 ;  /* 0xa00000ff37738230 */ /* 0x000fe20000000900 */
[----:B------:R-:W-:Y:S02]  /*6bf0*/  SHF.R.U32.HI R0, RZ, 0x8, R0 ;  /* 0x00000008ff007819 */ /* 0x000fe40000011600 */
[----:B------:R-:W-:Y:S02]  /*6c00*/  ISETP.GE.U32.AND P4, PT, R198, R6, PT ;  /* 0x00000006c600720c */ /* 0x000fe40003f86070 */
[----:B------:R-:W-:Y:S02]  /*6c10*/  LOP3.LUT R2, R12, 0xff, RZ, 0xc0, !PT ;  /* 0x000000ff0c027812 */ /* 0x000fe400078ec0ff */
[----:B------:R-:W-:-:S02]  /*6c20*/  PRMT R200, R56, 0x5410, R55 ;  /* 0x0000541038c87816 */ /* 0x000fc40000000037 */
[----:B------:R-:W-:Y:S02]  /*6c30*/  @!P1 PRMT R56, R114, 0x5410, RZ ;  /* 0x0000541072389816 */ /* 0x000fe400000000ff */
[----:B------:R-:W-:Y:S02]  /*6c40*/  LOP3.LUT R0, R0, 0xffff, RZ, 0xc0, !PT ;  /* 0x0000ffff00007812 */ /* 0x000fe400078ec0ff */
[----:B------:R-:W-:Y:S01]  /*6c50*/  ISETP.GE.U32.AND P1, PT, R198, R2, PT ;  /* 0x00000002c600720c */ /* 0x000fe20003f26070 */
[----:B------:R-:W-:Y:S01]  /*6c60*/  IMAD.WIDE.U32 R2, R36, -0x2daee0ad, RZ ;  /* 0xd2511f5324027825 */ /* 0x000fe200078e00ff */
[----:B------:R-:W-:Y:S01]  /*6c70*/  @!P0 PRMT R55, R115, 0x5410, RZ ;  /* 0x0000541073378816 */ /* 0x000fe200000000ff */
[----:B------:R-:W-:Y:S01]  /*6c80*/  @!P4 HADD2 R95, -R58.H0_H0, -RZ.H0_H0 ;  /* 0xa00000ff3a5fc230 */ /* 0x000fe20000000900 */
[----:B------:R-:W-:Y:S02]  /*6c90*/  ISETP.GE.U32.AND P0, PT, R198, R0, PT ;  /* 0x00000000c600720c */ /* 0x000fe40003f06070 */
[----:B------:R-:W-:Y:S01]  /*6ca0*/  F2FP.PACK_AB R0, R27, R28 ;  /* 0x0000001c1b00723e */ /* 0x000fe200000000ff */
[----:B------:R-:W-:Y:S01]  /*6cb0*/  FADD.FTZ R28, R28, R27 ;  /* 0x0000001b1c1c7221 */ /* 0x000fe20000010000 */
[----:B------:R-:W-:-:S02]  /*6cc0*/  @!P4 PRMT R58, R95, 0x5410, RZ ;  /* 0x000054105f3ac816 */ /* 0x000fc400000000ff */
[C---:B------:R-:W-:Y:S01]  /*6cd0*/  PRMT R15, R0.reuse, 0x7610, R15 ;  /* 0x00007610000f7816 */ /* 0x040fe2000000000f */
[----:B------:R-:W-:Y:S01]  /*6ce0*/  FADD.FTZ R28, R33, R28 ;  /* 0x0000001c211c7221 */ /* 0x000fe20000010000 */
[----:B------:R-:W-:Y:S02]  /*6cf0*/  PRMT R14, R0, 0x7632, R14 ;  /* 0x00007632000e7816 */ /* 0x000fe4000000000e */
[----:B------:R-:W-:Y:S01]  /*6d00*/  ISETP.GE.U32.AND P4, PT, R198, R9, PT ;  /* 0x00000009c600720c */ /* 0x000fe20003f86070 */
[----:B------:R-:W-:Y:S01]  /*6d10*/  @!P1 HADD2 R117, -R15.H0_H0, -RZ.H0_H0 ;  /* 0xa00000ff0f759230 */ /* 0x000fe20000000900 */
[----:B------:R-:W-:Y:S01]  /*6d20*/  SHF.R.U32.HI R0, RZ, 0x18, R12 ;  /* 0x00000018ff007819 */ /* 0x000fe2000001160c */
[----:B------:R-:W1:Y:S01]  /*6d30*/  MUFU.EX2 R9, R30 ;  /* 0x0000001e00097308 */ /* 0x000e620000000800 */
[----:B------:R-:W-:Y:S01]  /*6d40*/  PRMT R118, R15, 0x5410, R14 ;  /* 0x000054100f767816 */ /* 0x000fe2000000000e */
[----:B------:R-:W-:Y:S01]  /*6d50*/  @!P0 HADD2 R119, -R14.H0_H0, -RZ.H0_H0 ;  /* 0xa00000ff0e778230 */ /* 0x000fe20000000900 */
[----:B------:R-:W-:-:S02]  /*6d60*/  @!P1 PRMT R15, R117, 0x5410, RZ ;  /* 0x00005410750f9816 */ /* 0x000fc400000000ff */
[----:B------:R-:W-:Y:S02]  /*6d70*/  ISETP.GE.U32.AND P1, PT, R198, R0, PT ;  /* 0x00000000c600720c */ /* 0x000fe40003f26070 */
[----:B------:R-:W-:Y:S01]  /*6d80*/  SHF.R.U32.HI R0, RZ, 0x10, R12 ;  /* 0x00000010ff007819 */ /* 0x000fe2000001160c */
[----:B------:R-:W2:Y:S01]  /*6d90*/  MUFU.EX2 R30, R34 ;  /* 0x00000022001e7308 */ /* 0x000ea20000000800 */
[----:B------:R-:W-:Y:S01]  /*6da0*/  @!P0 PRMT R14, R119, 0x5410, RZ ;  /* 0x00005410770e8816 */ /* 0x000fe200000000ff */
[----:B------:R-:W-:Y:S01]  /*6db0*/  IMAD.MOV.U32 R119, RZ, RZ, R187 ;  /* 0x000000ffff777224 */ /* 0x000fe200078e00bb */
[----:B------:R-:W-:Y:S02]  /*6dc0*/  LOP3.LUT R0, R0, 0xff, RZ, 0xc0, !PT ;  /* 0x000000ff00007812 */ /* 0x000fe400078ec0ff */
[----:B------:R-:W-:Y:S02]  /*6dd0*/  SHF.R.U32.HI R6, RZ, 0x8, R29 ;  /* 0x00000008ff067819 */ /* 0x000fe4000001161d */
[----:B------:R-:W-:Y:S01]  /*6de0*/  ISETP.GE.U32.AND P0, PT, R198, R0, PT ;  /* 0x00000000c600720c */ /* 0x000fe20003f06070 */
[----:B------:R-:W3:Y:S01]  /*6df0*/  MUFU.EX2 R29, R40 ;  /* 0x00000028001d7308 */ /* 0x000ee20000000800 */
[----:B-1----:R-:W-:Y:S01]  /*6e00*/  F2FP.PACK_AB R7, R8, R9 ;  /* 0x000000090807723e */ /* 0x002fe200000000ff */
[----:B------:R-:W-:Y:S01]  /*6e10*/  FADD.FTZ R18, R9, R8 ;  /* 0x0000000809127221 */ /* 0x000fe20000010000 */
[----:B------:R-:W-:Y:S01]  /*6e20*/  LOP3.LUT R6, R6, 0xffff, RZ, 0xc0, !PT ;  /* 0x0000ffff06067812 */ /* 0x000fe200078ec0ff */
[----:B------:R-:W-:Y:S01]  /*6e30*/  IMAD.WIDE.U32 R8, R162, -0x2daee0ad, RZ ;  /* 0xd2511f53a2087825 */ /* 0x000fe200078e00ff */
[----:B------:R-:W-:-:S02]  /*6e40*/  PRMT R20, R7, 0x7610, R20 ;  /* 0x0000761007147816 */ /* 0x000fc40000000014 */
[----:B------:R-:W-:Y:S01]  /*6e50*/  PRMT R16, R7, 0x7632, R16 ;  /* 0x0000763207107816 */ /* 0x000fe20000000010 */
[----:B------:R-:W-:Y:S01]  /*6e60*/  MUFU.EX2 R162, R87 ;  /* 0x0000005700a27308 */ /* 0x000fe20000000800 */
[----:B------:R-:W-:Y:S02]  /*6e70*/  LOP3.LUT R0, R3, R249, R24, 0x96, !PT ;  /* 0x000000f903007212 */ /* 0x000fe400078e9618 */
[----:B------:R-:W-:Y:S01]  /*6e80*/  PRMT R117, R20, 0x5410, R16 ;  /* 0x0000541014757816 */ /* 0x000fe20000000010 */
[----:B------:R-:W-:Y:S01]  /*6e90*/  @!P0 HADD2 R120, -R20.H0_H0, -RZ.H0_H0 ;  /* 0xa00000ff14788230 */ /* 0x000fe20000000900 */
[----:B------:R-:W-:Y:S01]  /*6ea0*/  ISETP.GE.U32.AND P3, PT, R198, R10, PT ;  /* 0x0000000ac600720c */ /* 0x000fe20003f66070 */
[----:B------:R-:W-:Y:S02]  /*6eb0*/  @!P1 HADD2 R121, -R16.H0_H0, -RZ.H0_H0 ;  /* 0xa00000ff10799230 */ /* 0x000fe40000000900 */
[----:B------:R-:W1:Y:S01]  /*6ec0*/  MUFU.EX2 R187, R90 ;  /* 0x0000005a00bb7308 */ /* 0x000e620000000800 */
[----:B------:R-:W-:Y:S01]  /*6ed0*/  @!P0 PRMT R20, R120, 0x5410, RZ ;  /* 0x0000541078148816 */ /* 0x000fe200000000ff */
[----:B------:R-:W-:Y:S01]  /*6ee0*/  IMAD.MOV.U32 R120, RZ, RZ, R218 ;  /* 0x000000ffff787224 */ /* 0x000fe200078e00da */
[----:B------:R-:W-:-:S02]  /*6ef0*/  ISETP.GE.U32.AND P0, PT, R198, R6, PT ;  /* 0x00000006c600720c */ /* 0x000fc40003f06070 */
[----:B------:R-:W-:Y:S02]  /*6f00*/  SHF.R.U32.HI R6, RZ, 0x10, R0 ;  /* 0x00000010ff067819 */ /* 0x000fe40000011600 */
[----:B------:R-:W-:Y:S01]  /*6f10*/  @!P1 PRMT R16, R121, 0x5410, RZ ;  /* 0x0000541079109816 */ /* 0x000fe200000000ff */
[----:B------:R-:W-:Y:S01]  /*6f20*/  MUFU.EX2 R218, R98 ;  /* 0x0000006200da7308 */ /* 0x000fe20000000800 */
[----:B------:R-:W-:Y:S01]  /*6f30*/  LOP3.LUT R6, R6, 0xff, RZ, 0xc0, !PT ;  /* 0x000000ff06067812 */ /* 0x000fe200078ec0ff */
[----:B------:R-:W-:-:S03]  /*6f40*/  IMAD.MOV.U32 R121, RZ, RZ, R241 ;  /* 0x000000ffff797224 */ /* 0x000fc600078e00f1 */
[----:B------:R-:W-:Y:S02]  /*6f50*/  ISETP.GE.U32.AND P1, PT, R198, R6, PT ;  /* 0x00000006c600720c */ /* 0x000fe40003f26070 */
[----:B--2---:R-:W-:Y:S01]  /*6f60*/  F2FP.PACK_AB R6, R30, R33 ;  /* 0x000000211e06723e */ /* 0x004fe200000000ff */
[----:B------:R-:W-:Y:S03]  /*6f70*/  MUFU.EX2 R241, R110 ;  /* 0x0000006e00f17308 */ /* 0x000fe60000000800 */
[C---:B------:R-:W-:Y:S02]  /*6f80*/  PRMT R47, R6.reuse, 0x7610, R47 ;  /* 0x00007610062f7816 */ /* 0x040fe4000000002f */
[----:B------:R-:W-:Y:S02]  /*6f90*/  PRMT R46, R6, 0x7632, R46 ;  /* 0x00007632062e7816 */ /* 0x000fe4000000002e */
[----:B------:R-:W-:Y:S01]  /*6fa0*/  LOP3.LUT R6, R0, 0xff, RZ, 0xc0, !PT ;  /* 0x000000ff00067812 */ /* 0x000fe200078ec0ff */
[----:B------:R-:W-:Y:S01]  /*6fb0*/  @!P3 HADD2 R124, -R47.H0_H0, -RZ.H0_H0 ;  /* 0xa00000ff2f7cb230 */ /* 0x000fe20000000900 */
[----:B------:R-:W-:Y:S01]  /*6fc0*/  PRMT R115, R47, 0x5410, R46 ;  /* 0x000054102f737816 */ /* 0x000fe2000000002e */
[----:B------:R-:W-:-:S03]  /*6fd0*/  @!P0 HADD2 R123, -R46.H0_H0, -RZ.H0_H0 ;  /* 0xa00000ff2e7b8230 */ /* 0x000fc60000000900 */
[----:B------:R-:W-:Y:S01]  /*6fe0*/  @!P3 PRMT R47, R124, 0x5410, RZ ;  /* 0x000054107c2fb816 */ /* 0x000fe200000000ff */
[----:B------:R-:W-:Y:S01]  /*6ff0*/  IMAD.MOV.U32 R124, RZ, RZ, R242 ;  /* 0x000000ffff7c7224 */ /* 0x000fe200078e00f2 */
[C---:B------:R-:W-:Y:S01]  /*7000*/  ISETP.GE.U32.AND P3, PT, R198.reuse, R6, PT ;  /* 0x00000006c600720c */ /* 0x040fe20003f66070 */
[----:B------:R-:W-:Y:S01]  /*7010*/  MUFU.EX2 R242, R109 ;  /* 0x0000006d00f27308 */ /* 0x000fe20000000800 */
[----:B------:R-:W-:Y:S02]  /*7020*/  SHF.R.U32.HI R6, RZ, 0x18, R0 ;  /* 0x00000018ff067819 */ /* 0x000fe40000011600 */
[----:B------:R-:W-:Y:S01]  /*7030*/  @!P0 PRMT R46, R123, 0x5410, RZ ;  /* 0x000054107b2e8816 */ /* 0x000fe200000000ff */
[----:B------:R-:W-:Y:S01]  /*7040*/  IMAD.MOV.U32 R123, RZ, RZ, R240 ;  /* 0x000000ffff7b7224 */ /* 0x000fe200078e00f0 */
[----:B------:R-:W-:Y:S02]  /*7050*/  ISETP.GE.U32.AND P0, PT, R198, R6, PT ;  /* 0x00000006c600720c */ /* 0x000fe40003f06070 */
[----:B------:R-:W-:Y:S01]  /*7060*/  F2FP.PACK_AB R6, R23, R35 ;  /* 0x000000231706723e */ /* 0x000fe200000000ff */
[----:B------:R-:W-:Y:S01]  /*7070*/  MUFU.EX2 R240, R111 ;  /* 0x0000006f00f07308 */ /* 0x000fe20000000800 */
[----:B------:R-:W-:-:S02]  /*7080*/  LOP3.LUT R0, R0, 0xffff, RZ, 0xc0, !PT ;  /* 0x0000ffff00007812 */ /* 0x000fc400078ec0ff */
[C---:B------:R-:W-:Y:S02]  /*7090*/  PRMT R45, R6.reuse, 0x7610, R45 ;  /* 0x00007610062d7816 */ /* 0x040fe4000000002d */
[----:B------:R-:W-:Y:S01]  /*70a0*/  PRMT R44, R6, 0x7632, R44 ;  /* 0x00007632062c7816 */ /* 0x000fe2000000002c */
[----:B------:R-:W-:Y:S01]  /*70b0*/  IMAD.WIDE.U32 R6, R164, -0x2daee0ad, RZ ;  /* 0xd2511f53a4067825 */ /* 0x000fe200078e00ff */
[----:B------:R-:W-:Y:S01]  /*70c0*/  SHF.R.U32.HI R0, RZ, 0x8, R0 ;  /* 0x00000008ff007819 */ /* 0x000fe20000011600 */
[----:B------:R-:W-:Y:S01]  /*70d0*/  @!P2 HADD2 R125, -R45.H0_H0, -RZ.H0_H0 ;  /* 0xa00000ff2d7da230 */ /* 0x000fe20000000900 */
[----:B------:R-:W-:Y:S01]  /*70e0*/  PRMT R114, R45, 0x5410, R44 ;  /* 0x000054102d727816 */ /* 0x000fe2000000002c */
[----:B------:R-:W-:Y:S01]  /*70f0*/  @!P4 HADD2 R127, -R44.H0_H0, -RZ.H0_H0 ;  /* 0xa00000ff2c7fc230 */ /* 0x000fe20000000900 */
[----:B------:R-:W-:Y:S01]  /*7100*/  LOP3.LUT R0, R0, 0xffff, RZ, 0xc0, !PT ;  /* 0x0000ffff00007812 */ /* 0x000fe200078ec0ff */
[----:B------:R-:W-:Y:S01]  /*7110*/  IMAD.MOV.U32 R164, RZ, RZ, R248 ;  /* 0x000000ffffa47224 */ /* 0x000fe200078e00f8 */
[----:B------:R-:W-:Y:S01]  /*7120*/  @!P2 PRMT R45, R125, 0x5410, RZ ;  /* 0x000054107d2da816 */ /* 0x000fe200000000ff */
[----:B------:R2:W-:Y:S01]  /*7130*/  MUFU.EX2 R248, R101 ;  /* 0x0000006500f87308 */ /* 0x0005e20000000800 */
[----:B------:R-:W-:Y:S01]  /*7140*/  @!P4 PRMT R44, R127, 0x5410, RZ ;  /* 0x000054107f2cc816 */ /* 0x000fe200000000ff */
[----:B------:R-:W-:Y:S01]  /*7150*/  IMAD.MOV.U32 R127, RZ, RZ, R129 ;  /* 0x000000ffff7f7224 */ /* 0x000fe200078e0081 */
[----:B------:R-:W-:Y:S01]  /*7160*/  ISETP.GE.U32.AND P2, PT, R198, R0, PT ;  /* 0x00000000c600720c */ /* 0x000fe20003f46070 */
[----:B------:R-:W-:Y:S01]  /*7170*/  IMAD.MOV.U32 R125, RZ, RZ, R239 ;  /* 0x000000ffff7d7224 */ /* 0x000fe200078e00ef */
[----:B------:R-:W-:Y:S01]  /*7180*/  LOP3.LUT R7, R7, R192, R178, 0x96, !PT ;  /* 0x000000c007077212 */ /* 0x000fe200078e96b2 */
[----:B------:R-:W-:Y:S01]  /*7190*/  IMAD.MOV.U32 R178, RZ, RZ, R227 ;  /* 0x000000ffffb27224 */ /* 0x000fe200078e00e3 */
[----:B------:R-:W-:Y:S01]  /*71a0*/  F2FP.PACK_AB R0, R189, R31 ;  /* 0x0000001fbd00723e */ /* 0x000fe200000000ff */
[----:B------:R-:W-:Y:S01]  /*71b0*/  MUFU.EX2 R239, R112 ;  /* 0x0000007000ef7308 */ /* 0x000fe20000000800 */
[----:B------:R-:W-:Y:S01]  /*71c0*/  LOP3.LUT R10, R9, R127, R6, 0x96, !PT ;  /* 0x0000007f090a7212 */ /* 0x000fe200078e9606 */
[----:B------:R-:W-:Y:S01]  /*71d0*/  IMAD.WIDE.U32 R6, R7, -0x326172a9, RZ ;  /* 0xcd9e8d5707067825 */ /* 0x000fe200078e00ff */
[----:B------:R-:W-:-:S02]  /*71e0*/  PRMT R43, R0, 0x7610, R43 ;  /* 0x00007610002b7816 */ /* 0x000fc4000000002b */
[----:B------:R-:W-:Y:S01]  /*71f0*/  PRMT R42, R0, 0x7632, R42 ;  /* 0x00007632002a7816 */ /* 0x000fe2000000002a */
[----:B------:R-:W-:Y:S01]  /*7200*/  IMAD.WIDE.U32 R10, R10, -0x326172a9, RZ ;  /* 0xcd9e8d570a0a7825 */ /* 0x000fe200078e00ff */
[----:B---3--:R-:W-:Y:S01]  /*7210*/  F2FP.PACK_AB R0, R188, R29 ;  /* 0x0000001dbc00723e */ /* 0x008fe200000000ff */
[----:B------:R-:W-:Y:S01]  /*7220*/  @!P3 HADD2 R128, -R43.H0_H0, -RZ.H0_H0 ;  /* 0xa00000ff2b80b230 */ /* 0x000fe20000000900 */
[----:B------:R-:W-:Y:S01]  /*7230*/  LOP3.LUT R7, R7, R164, R32, 0x96, !PT ;  /* 0x000000a407077212 */ /* 0x000fe200078e9620 */
[----:B------:R-:W-:Y:S01]  /*7240*/  IMAD.MOV.U32 R32, RZ, RZ, R247 ;  /* 0x000000ffff207224 */ /* 0x000fe200078e00f7 */
[C---:B------:R-:W-:Y:S01]  /*7250*/  PRMT R40, R0.reuse, 0x7610, R40 ;  /* 0x0000761000287816 */ /* 0x040fe20000000028 */
[----:B------:R-:W-:Y:S01]  /*7260*/  @!P2 HADD2 R131, -R42.H0_H0, -RZ.H0_H0 ;  /* 0xa00000ff2a83a230 */ /* 0x000fe20000000900 */
[----:B------:R-:W-:Y:S01]  /*7270*/  PRMT R39, R0, 0x7632, R39 ;  /* 0x0000763200277816 */ /* 0x000fe20000000027 */
[----:B------:R-:W-:Y:S01]  /*7280*/  MUFU.EX2 R247, R106 ;  /* 0x0000006a00f77308 */ /* 0x000fe20000000800 */
[----:B------:R-:W-:Y:S01]  /*7290*/  PRMT R129, R43, 0x5410, R42 ;  /* 0x000054102b817816 */ /* 0x000fe2000000002a */
[----:B------:R-:W-:Y:S01]  /*72a0*/  @!P1 HADD2 R134, -R40.H0_H0, -RZ.H0_H0 ;  /* 0xa00000ff28869230 */ /* 0x000fe20000000900 */
[----:B------:R-:W-:Y:S01]  /*72b0*/  LOP3.LUT R12, R11, R32, R6, 0x96, !PT ;  /* 0x000000200b0c7212 */ /* 0x000fe200078e9606 */
[----:B------:R-:W-:Y:S01]  /*72c0*/  IMAD.WIDE.U32 R6, R7, -0x2daee0ad, RZ ;  /* 0xd2511f5307067825 */ /* 0x000fe200078e00ff */
[----:B------:R-:W-:Y:S01]  /*72d0*/  @!P3 PRMT R43, R128, 0x5410, RZ ;  /* 0x00005410802bb816 */ /* 0x000fe200000000ff */
[----:B------:R-:W-:Y:S01]  /*72e0*/  @!P0 HADD2 R133, -R39.H0_H0, -RZ.H0_H0 ;  /* 0xa00000ff27858230 */ /* 0x000fe20000000900 */
[----:B------:R-:W-:Y:S01]  /*72f0*/  PRMT R128, R40, 0x5410, R39 ;  /* 0x0000541028807816 */ /* 0x000fe20000000027 */
[----:B------:R-:W-:Y:S01]  /*7300*/  IMAD.WIDE.U32 R12, R12, -0x2daee0ad, RZ ;  /* 0xd2511f530c0c7825 */ /* 0x000fe200078e00ff */
[----:B------:R-:W-:Y:S01]  /*7310*/  @!P1 PRMT R40, R134, 0x5410, RZ ;  /* 0x0000541086289816 */ /* 0x000fe200000000ff */
[----:B------:R-:W-:Y:S01]  /*7320*/  MUFU.EX2 R227, R132 ;  /* 0x0000008400e37308 */ /* 0x000fe20000000800 */
[----:B------:R-:W-:Y:S01]  /*7330*/  LOP3.LUT R0, R2, 0xff, RZ, 0xc0, !PT ;  /* 0x000000ff02007812 */ /* 0x000fe200078ec0ff */
[----:B------:R-:W-:Y:S01]  /*7340*/  IMAD.MOV.U32 R134, RZ, RZ, R244 ;  /* 0x000000ffff867224 */ /* 0x000fe200078e00f4 */
[----:B------:R-:W-:-:S02]  /*7350*/  @!P2 PRMT R42, R131, 0x5410, RZ ;  /* 0x00005410832aa816 */ /* 0x000fc400000000ff */
[----:B------:R-:W-:Y:S02]  /*7360*/  ISETP.GE.U32.AND P2, PT, R198, R0, PT ;  /* 0x00000000c600720c */ /* 0x000fe40003f46070 */
[----:B------:R-:W-:Y:S01]  /*7370*/  LOP3.LUT R7, R7, R134, R8, 0x96, !PT ;  /* 0x0000008607077212 */ /* 0x000fe200078e9608 */
[----:B------:R-:W-:Y:S01]  /*7380*/  MUFU.EX2 R244, R116 ;  /* 0x0000007400f47308 */ /* 0x000fe20000000800 */
[----:B------:R-:W-:Y:S02]  /*7390*/  LOP3.LUT R8, R13, R235, R6, 0x96, !PT ;  /* 0x000000eb0d087212 */ /* 0x000fe400078e9606 */
[--C-:B------:R-:W-:Y:S01]  /*73a0*/  SHF.R.U32.HI R0, RZ, 0x18, R2.reuse ;  /* 0x00000018ff007819 */ /* 0x100fe20000011602 */
[----:B------:R-:W-:Y:S01]  /*73b0*/  IMAD.WIDE.U32 R6, R7, -0x326172a9, RZ ;  /* 0xcd9e8d5707067825 */ /* 0x000fe200078e00ff */
[----:B------:R-:W-:Y:S02]  /*73c0*/  LOP3.LUT R9, R2, 0xffff, RZ, 0xc0, !PT ;  /* 0x0000ffff02097812 */ /* 0x000fe400078ec0ff */
[----:B------:R-:W-:Y:S01]  /*73d0*/  SHF.R.U32.HI R11, RZ, 0x10, R2 ;  /* 0x00000010ff0b7819 */ /* 0x000fe20000011602 */
[----:B------:R-:W-:Y:S01]  /*73e0*/  IMAD.WIDE.U32 R2, R8, -0x326172a9, RZ ;  /* 0xcd9e8d5708027825 */ /* 0x000fe200078e00ff */
[----:B------:R-:W-:-:S02]  /*73f0*/  ISETP.GE.U32.AND P1, PT, R198, R0, PT ;  /* 0x00000000c600720c */ /* 0x000fc40003f26070 */
[----:B------:R-:W-:Y:S02]  /*7400*/  LOP3.LUT R10, R7, R176, R10, 0x96, !PT ;  /* 0x000000b0070a7212 */ /* 0x000fe400078e960a */
[----:B------:R-:W-:Y:S02]  /*7410*/  LOP3.LUT R0, R3, R251, R6, 0x96, !PT ;  /* 0x000000fb03007212 */ /* 0x000fe400078e9606 */
[C---:B------:R-:W-:Y:S02]  /*7420*/  LOP3.LUT R7, R2.reuse, 0xff, RZ, 0xc0, !PT ;  /* 0x000000ff02077812 */ /* 0x040fe400078ec0ff */
[----:B------:R-:W-:Y:S02]  /*7430*/  LOP3.LUT R13, R2, 0xffff, RZ, 0xc0, !PT ;  /* 0x0000ffff020d7812 */ /* 0x000fe400078ec0ff */
[--C-:B------:R-:W-:Y:S02]  /*7440*/  SHF.R.U32.HI R8, RZ, 0x10, R2.reuse ;  /* 0x00000010ff087819 */ /* 0x100fe40000011602 */
[----:B------:R-:W-:Y:S01]  /*7450*/  SHF.R.U32.HI R6, RZ, 0x18, R2 ;  /* 0x00000018ff067819 */ /* 0x000fe20000011602 */
[----:B------:R-:W-:Y:S01]  /*7460*/  IMAD.WIDE.U32 R2, R161, -0x2daee0ad, RZ ;  /* 0xd2511f53a1027825 */ /* 0x000fe200078e00ff */
[----:B------:R-:W-:Y:S01]  /*7470*/  @!P0 PRMT R39, R133, 0x5410, RZ ;  /* 0x0000541085278816 */ /* 0x000fe200000000ff */
[----:B------:R-:W-:Y:S01]  /*7480*/  MUFU.EX2 R161, R97 ;  /* 0x0000006100a17308 */ /* 0x000fe20000000800 */
[----:B------:R-:W-:-:S02]  /*7490*/  ISETP.GE.U32.AND P0, PT, R198, R7, PT ;  /* 0x00000007c600720c */ /* 0x000fc40003f06070 */
[----:B------:R-:W-:Y:S02]  /*74a0*/  LOP3.LUT R54, R3, R249, R54, 0x96, !PT ;  /* 0x000000f903367212 */ /* 0x000fe400078e9636 */
[C---:B------:R-:W-:Y:S02]  /*74b0*/  LOP3.LUT R91, R2.reuse, 0xffff, RZ, 0xc0, !PT ;  /* 0x0000ffff025b7812 */ /* 0x040fe400078ec0ff */
[----:B------:R-:W-:Y:S02]  /*74c0*/  LOP3.LUT R94, R2, 0xff, RZ, 0xc0, !PT ;  /* 0x000000ff025e7812 */ /* 0x000fe400078ec0ff */
[--C-:B------:R-:W-:Y:S02]  /*74d0*/  SHF.R.U32.HI R92, RZ, 0x10, R2.reuse ;  /* 0x00000010ff5c7819 */ /* 0x100fe40000011602 */
[----:B------:R-:W-:Y:S01]  /*74e0*/  SHF.R.U32.HI R93, RZ, 0x18, R2 ;  /* 0x00000018ff5d7819 */ /* 0x000fe20000011602 */
[----:B------:R-:W-:Y:S01]  /*74f0*/  IMAD.WIDE.U32 R2, R10, -0x2daee0ad, RZ ;  /* 0xd2511f530a027825 */ /* 0x000fe200078e00ff */
[----:B------:R-:W-:-:S04]  /*7500*/  ISETP.GE.U32.AND P4, PT, R198, R6, PT ;  /* 0x00000006c600720c */ /* 0x000fc80003f86070 */
[C---:B------:R-:W-:Y:S02]  /*7510*/  LOP3.LUT R7, R2.reuse, 0xff, RZ, 0xc0, !PT ;  /* 0x000000ff02077812 */ /* 0x040fe400078ec0ff */
[----:B------:R-:W-:Y:S02]  /*7520*/  LOP3.LUT R21, R2, 0xffff, RZ, 0xc0, !PT ;  /* 0x0000ffff02157812 */ /* 0x000fe400078ec0ff */
[--C-:B------:R-:W-:Y:S02]  /*7530*/  SHF.R.U32.HI R17, RZ, 0x10, R2.reuse ;  /* 0x00000010ff117819 */ /* 0x100fe40000011602 */
[----:B------:R-:W-:Y:S02]  /*7540*/  SHF.R.U32.HI R10, RZ, 0x18, R2 ;  /* 0x00000018ff0a7819 */ /* 0x000fe40000011602 */
[----:B------:R-:W-:Y:S02]  /*7550*/  SHF.R.U32.HI R2, RZ, 0x8, R152 ;  /* 0x00000008ff027819 */ /* 0x000fe40000011698 */
[----:B------:R-:W-:Y:S01]  /*7560*/  LOP3.LUT R12, R3, R249, R12, 0x96, !PT ;  /* 0x000000f9030c7212 */ /* 0x000fe200078e960c */
[----:B------:R-:W-:Y:S01]  /*7570*/  MUFU.EX2 R152, R107 ;  /* 0x0000006b00987308 */ /* 0x000fe20000000800 */
[----:B------:R-:W-:-:S02]  /*7580*/  PRMT R96, R155, 0x5410, R2 ;  /* 0x000054109b607816 */ /* 0x000fc40000000002 */
[----:B------:R-:W-:Y:S02]  /*7590*/  LOP3.LUT R2, R154, 0xff, RZ, 0xc0, !PT ;  /* 0x000000ff9a027812 */ /* 0x000fe400078ec0ff */
[----:B------:R-:W-:Y:S01]  /*75a0*/  SHF.R.U32.HI R3, RZ, 0x8, R9 ;  /* 0x00000008ff037819 */ /* 0x000fe20000011609 */
[----:B------:R-:W-:Y:S01]  /*75b0*/  FADD.FTZ R9, R35, R18 ;  /* 0x0000001223097221 */ /* 0x000fe20000010000 */
[----:B------:R-:W-:Y:S01]  /*75c0*/  PRMT R95, R2, 0x5410, R153 ;  /* 0x00005410025f7816 */ /* 0x000fe20000000099 */
[----:B------:R3:W-:Y:S01]  /*75d0*/  MUFU.EX2 R154, R99 ;  /* 0x00000063009a7308 */ /* 0x0007e20000000800 */
[----:B------:R-:W-:Y:S01]  /*75e0*/  LOP3.LUT R2, R3, 0xffff, RZ, 0xc0, !PT ;  /* 0x0000ffff03027812 */ /* 0x000fe200078ec0ff */
[----:B------:R-:W-:Y:S01]  /*75f0*/  FADD.FTZ R9, R23, R9 ;  /* 0x0000000917097221 */ /* 0x000fe20000010000 */
[----:B------:R-:W-:Y:S01]  /*7600*/  LOP3.LUT R3, R0, 0xff, RZ, 0xc0, !PT ;  /* 0x000000ff00037812 */ /* 0x000fe200078ec0ff */
[----:B------:R-:W-:Y:S01]  /*7610*/  FADD.FTZ R18, R182, R22 ;  /* 0x00000016b6127221 */ /* 0x000fe20000010000 */
[----:B------:R-:W-:Y:S01]  /*7620*/  ISETP.GE.U32.AND P3, PT, R198, R2, PT ;  /* 0x00000002c600720c */ /* 0x000fe20003f66070 */
[----:B--2---:R-:W-:Y:S01]  /*7630*/  FADD.FTZ R101, R29, R9 ;  /* 0x000000091d657221 */ /* 0x004fe20000010000 */
[----:B-1----:R-:W-:Y:S01]  /*7640*/  F2FP.PACK_AB R2, R187, R162 ;  /* 0x000000a2bb02723e */ /* 0x002fe200000000ff */
[----:B------:R-:W1:Y:S01]  /*7650*/  MUFU.EX2 R155, R100 ;  /* 0x00000064009b7308 */ /* 0x000e620000000800 */
[----:B------:R-:W-:-:S02]  /*7660*/  IMAD.MOV.U32 R182, RZ, RZ, R119 ;  /* 0x000000ffffb67224 */ /* 0x000fc400078e0077 */
[C---:B------:R-:W-:Y:S02]  /*7670*/  PRMT R38, R2.reuse, 0x7610, R38 ;  /* 0x0000761002267816 */ /* 0x040fe40000000026 */
[----:B------:R-:W-:Y:S02]  /*7680*/  PRMT R37, R2, 0x7632, R37 ;  /* 0x0000763202257816 */ /* 0x000fe40000000025 */
[----:B------:R-:W-:Y:S01]  /*7690*/  LOP3.LUT R2, R11, 0xff, RZ, 0xc0, !PT ;  /* 0x000000ff0b027812 */ /* 0x000fe200078ec0ff */
[----:B------:R-:W-:Y:S01]  /*76a0*/  @!P2 HADD2 R135, -R38.H0_H0, -RZ.H0_H0 ;  /* 0xa00000ff2687a230 */ /* 0x000fe20000000900 */
[----:B---3--:R-:W-:Y:S01]  /*76b0*/  PRMT R99, R38, 0x5410, R37 ;  /* 0x0000541026637816 */ /* 0x008fe20000000025 */
[----:B------:R-:W-:Y:S01]  /*76c0*/  @!P3 HADD2 R138, -R37.H0_H0, -RZ.H0_H0 ;  /* 0xa00000ff258ab230 */ /* 0x000fe20000000900 */
[----:B------:R-:W2:Y:S01]  /*76d0*/  MUFU.EX2 R153, R108 ;  /* 0x0000006c00997308 */ /* 0x000ea20000000800 */
[----:B------:R-:W-:Y:S01]  /*76e0*/  FADD.FTZ R11, R181, R19 ;  /* 0x00000013b50b7221 */ /* 0x000fe20000010000 */
[----:B------:R-:W-:Y:S01]  /*76f0*/  @!P2 PRMT R38, R135, 0x5410, RZ ;  /* 0x000054108726a816 */ /* 0x000fe200000000ff */
[----:B------:R-:W-:Y:S01]  /*7700*/  IMAD.MOV.U32 R181, RZ, RZ, R194 ;  /* 0x000000ffffb57224 */ /* 0x000fe200078e00c2 */
[----:B------:R-:W-:-:S02]  /*7710*/  ISETP.GE.U32.AND P2, PT, R198, R2, PT ;  /* 0x00000002c600720c */ /* 0x000fc40003f46070 */
[----:B-1----:R-:W-:Y:S02]  /*7720*/  F2FP.PACK_AB R6, R155, R154 ;  /* 0x0000009a9b06723e */ /* 0x002fe400000000ff */
[----:B------:R-:W-:Y:S02]  /*7730*/  LOP3.LUT R2, R0, 0xffff, RZ, 0xc0, !PT ;  /* 0x0000ffff00027812 */ /* 0x000fe400078ec0ff */
[----:B------:R-:W-:Y:S02]  /*7740*/  PRMT R36, R6, 0x7610, R36 ;  /* 0x0000761006247816 */ /* 0x000fe40000000024 */
[----:B------:R-:W-:Y:S02]  /*7750*/  SHF.R.U32.HI R2, RZ, 0x8, R2 ;  /* 0x00000008ff027819 */ /* 0x000fe40000011602 */
[----:B------:R-:W-:Y:S02]  /*7760*/  @!P3 PRMT R37, R138, 0x5410, RZ ;  /* 0x000054108a25b816 */ /* 0x000fe400000000ff */
[----:B------:R-:W-:Y:S01]  /*7770*/  PRMT R35, R6, 0x7632, R35 ;  /* 0x0000763206237816 */ /* 0x000fe20000000023 */
[----:B------:R-:W-:Y:S01]  /*7780*/  @!P2 HADD2 R139, -R36.H0_H0, -RZ.H0_H0 ;  /* 0xa00000ff248ba230 */ /* 0x000fe20000000900 */
[----:B------:R-:W-:-:S02]  /*7790*/  ISETP.GE.U32.AND P3, PT, R198, R3, PT ;  /* 0x00000003c600720c */ /* 0x000fc40003f66070 */
[----:B------:R-:W-:Y:S01]  /*77a0*/  LOP3.LUT R2, R2, 0xffff, RZ, 0xc0, !PT ;  /* 0x0000ffff02027812 */ /* 0x000fe200078ec0ff */
[----:B------:R-:W-:Y:S01]  /*77b0*/  @!P1 HADD2 R140, -R35.H0_H0, -RZ.H0_H0 ;  /* 0xa00000ff238c9230 */ /* 0x000fe20000000900 */
[----:B------:R-:W-:Y:S02]  /*77c0*/  PRMT R97, R36, 0x5410, R35 ;  /* 0x0000541024617816 */ /* 0x000fe40000000023 */
[----:B------:R-:W-:Y:S02]  /*77d0*/  @!P2 PRMT R36, R139, 0x5410, RZ ;  /* 0x000054108b24a816 */ /* 0x000fe400000000ff */
[----:B------:R-:W-:Y:S02]  /*77e0*/  F2FP.PACK_AB R3, R218, R161 ;  /* 0x000000a1da03723e */ /* 0x000fe400000000ff */
[----:B------:R-:W-:Y:S02]  /*77f0*/  ISETP.GE.U32.AND P2, PT, R198, R2, PT ;  /* 0x00000002c600720c */ /* 0x000fe40003f46070 */
[----:B------:R-:W-:-:S02]  /*7800*/  PRMT R34, R3, 0x7610, R34 ;  /* 0x0000761003227816 */ /* 0x000fc40000000022 */
[--C-:B------:R-:W-:Y:S02]  /*7810*/  SHF.R.U32.HI R2, RZ, 0x18, R0.reuse ;  /* 0x00000018ff027819 */ /* 0x100fe40000011600 */
[----:B------:R-:W-:Y:S01]  /*7820*/  SHF.R.U32.HI R0, RZ, 0x10, R0 ;  /* 0x00000010ff007819 */ /* 0x000fe20000011600 */
[----:B------:R-:W-:Y:S01]  /*7830*/  @!P3 HADD2 R142, -R34.H0_H0, -RZ.H0_H0 ;  /* 0xa00000ff228eb230 */ /* 0x000fe20000000900 */
[----:B------:R-:W-:Y:S02]  /*7840*/  PRMT R27, R3, 0x7632, R27 ;  /* 0x00007632031b7816 */ /* 0x000fe4000000001b */
[----:B------:R-:W-:Y:S02]  /*7850*/  LOP3.LUT R0, R0, 0xff, RZ, 0xc0, !PT ;  /* 0x000000ff00007812 */ /* 0x000fe400078ec0ff */
[----:B------:R-:W-:Y:S01]  /*7860*/  @!P1 PRMT R35, R140, 0x5410, RZ ;  /* 0x000054108c239816 */ /* 0x000fe200000000ff */
[----:B------:R-:W-:Y:S01]  /*7870*/  @!P2 HADD2 R141, -R27.H0_H0, -RZ.H0_H0 ;  /* 0xa00000ff1b8da230 */ /* 0x000fe20000000900 */
[----:B------:R-:W-:-:S02]  /*7880*/  PRMT R140, R34, 0x5410, R27 ;  /* 0x00005410228c7816 */ /* 0x000fc4000000001b */
[----:B------:R-:W-:Y:S02]  /*7890*/  @!P3 PRMT R34, R142, 0x5410, RZ ;  /* 0x000054108e22b816 */ /* 0x000fe400000000ff */
[----:B------:R-:W-:Y:S02]  /*78a0*/  ISETP.GE.U32.AND P3, PT, R198, R0, PT ;  /* 0x00000000c600720c */ /* 0x000fe40003f66070 */
[----:B------:R-:W-:Y:S01]  /*78b0*/  LOP3.LUT R0, R8, 0xff, RZ, 0xc0, !PT ;  /* 0x000000ff08007812 */ /* 0x000fe200078ec0ff */
[----:B------:R-:W-:Y:S01]  /*78c0*/  FADD.FTZ R8, R186, R18 ;  /* 0x00000012ba087221 */ /* 0x000fe20000010000 */
[----:B------:R-:W-:Y:S02]  /*78d0*/  ISETP.GE.U32.AND P1, PT, R198, R2, PT ;  /* 0x00000002c600720c */ /* 0x000fe40003f26070 */
[----:B------:R-:W-:Y:S01]  /*78e0*/  @!P2 PRMT R27, R141, 0x5410, RZ ;  /* 0x000054108d1ba816 */ /* 0x000fe200000000ff */
[----:B------:R-:W-:Y:S01]  /*78f0*/  FADD.FTZ R106, R184, R8 ;  /* 0x00000008b86a7221 */ /* 0x000fe20000010000 */
[----:B------:R-:W-:Y:S01]  /*7900*/  ISETP.GE.U32.AND P2, PT, R198, R0, PT ;  /* 0x00000000c600720c */ /* 0x000fe20003f46070 */
[----:B------:R-:W-:Y:S01]  /*7910*/  IMAD.MOV.U32 R184, RZ, RZ, R235 ;  /* 0x000000ffffb87224 */ /* 0x000fe200078e00eb */
[----:B--2---:R-:W-:Y:S01]  /*7920*/  F2FP.PACK_AB R0, R153, R152 ;  /* 0x000000989900723e */ /* 0x004fe200000000ff */
[----:B------:R-:W1:Y:S01]  /*7930*/  MUFU.EX2 R235, R122 ;  /* 0x0000007a00eb7308 */ /* 0x000e620000000800 */
[----:B------:R-:W-:-:S02]  /*7940*/  SHF.R.U32.HI R2, RZ, 0x10, R41 ;  /* 0x00000010ff027819 */ /* 0x000fc40000011629 */
[C---:B------:R-:W-:Y:S02]  /*7950*/  PRMT R25, R0.reuse, 0x7632, R25 ;  /* 0x0000763200197816 */ /* 0x040fe40000000019 */
[----:B------:R-:W-:Y:S02]  /*7960*/  PRMT R26, R0, 0x7610, R26 ;  /* 0x00007610001a7816 */ /* 0x000fe4000000001a */
[----:B------:R-:W-:Y:S01]  /*7970*/  SHF.R.U32.HI R0, RZ, 0x8, R13 ;  /* 0x00000008ff007819 */ /* 0x000fe2000001160d */
[----:B------:R-:W-:Y:S01]  /*7980*/  @!P1 HADD2 R143, -R25.H0_H0, -RZ.H0_H0 ;  /* 0xa00000ff198f9230 */ /* 0x000fe20000000900 */
[----:B------:R-:W-:Y:S01]  /*7990*/  PRMT R139, R26, 0x5410, R25 ;  /* 0x000054101a8b7816 */ /* 0x000fe20000000019 */
[----:B------:R-:W-:Y:S01]  /*79a0*/  @!P3 HADD2 R144, -R26.H0_H0, -RZ.H0_H0 ;  /* 0xa00000ff1a90b230 */ /* 0x000fe20000000900 */
[----:B------:R-:W-:Y:S02]  /*79b0*/  LOP3.LUT R0, R0, 0xffff, RZ, 0xc0, !PT ;  /* 0x0000ffff00007812 */ /* 0x000fe400078ec0ff */
[----:B------:R-:W-:-:S02]  /*79c0*/  @!P1 PRMT R25, R143, 0x5410, RZ ;  /* 0x000054108f199816 */ /* 0x000fc400000000ff */
[----:B------:R-:W-:Y:S02]  /*79d0*/  ISETP.GE.U32.AND P1, PT, R198, R0, PT ;  /* 0x00000000c600720c */ /* 0x000fe40003f26070 */
[----:B------:R-:W-:Y:S02]  /*79e0*/  F2FP.PACK_AB R0, R247, R248 ;  /* 0x000000f8f700723e */ /* 0x000fe400000000ff */
[----:B------:R-:W-:Y:S02]  /*79f0*/  SHF.R.U32.HI R6, RZ, 0x18, R41 ;  /* 0x00000018ff067819 */ /* 0x000fe40000011629 */
[C---:B------:R-:W-:Y:S02]  /*7a00*/  PRMT R24, R0.reuse, 0x7610, R24 ;  /* 0x0000761000187816 */ /* 0x040fe40000000018 */
[----:B------:R-:W-:Y:S02]  /*7a10*/  PRMT R23, R0, 0x7632, R23 ;  /* 0x0000763200177816 */ /* 0x000fe40000000017 */
[----:B------:R-:W-:Y:S01]  /*7a20*/  LOP3.LUT R0, R41, 0xffff, RZ, 0xc0, !PT ;  /* 0x0000ffff29007812 */ /* 0x000fe200078ec0ff */
[----:B------:R-:W-:Y:S01]  /*7a30*/  @!P0 HADD2 R145, -R24.H0_H0, -RZ.H0_H0 ;  /* 0xa00000ff18918230 */ /* 0x000fe20000000900 */
[----:B------:R-:W-:Y:S01]  /*7a40*/  PRMT R138, R24, 0x5410, R23 ;  /* 0x00005410188a7816 */ /* 0x000fe20000000017 */
[----:B------:R-:W-:Y:S01]  /*7a50*/  @!P1 HADD2 R146, -R23.H0_H0, -RZ.H0_H0 ;  /* 0xa00000ff17929230 */ /* 0x000fe20000000900 */
[----:B------:R-:W-:-:S02]  /*7a60*/  SHF.R.U32.HI R3, RZ, 0x8, R0 ;  /* 0x00000008ff037819 */ /* 0x000fc40000011600 */
[----:B------:R-:W-:Y:S02]  /*7a70*/  LOP3.LUT R0, R2, 0xff, RZ, 0xc0, !PT ;  /* 0x000000ff02007812 */ /* 0x000fe400078ec0ff */
[----:B------:R-:W-:Y:S02]  /*7a80*/  @!P1 PRMT R23, R146, 0x5410, RZ ;  /* 0x0000541092179816 */ /* 0x000fe400000000ff */
[----:B------:R-:W-:Y:S02]  /*7a90*/  PRMT R87, R0, 0x5410, R6 ;  /* 0x0000541000577816 */ /* 0x000fe40000000006 */
[----:B------:R-:W-:Y:S02]  /*7aa0*/  LOP3.LUT R0, R17, 0xff, RZ, 0xc0, !PT ;  /* 0x000000ff11007812 */ /* 0x000fe400078ec0ff */
[----:B------:R-:W-:Y:S02]  /*7ab0*/  @!P3 PRMT R26, R144, 0x5410, RZ ;  /* 0x00005410901ab816 */ /* 0x000fe400000000ff */
[----:B------:R-:W-:-:S02]  /*7ac0*/  ISETP.GE.U32.AND P1, PT, R198, R0, PT ;  /* 0x00000000c600720c */ /* 0x000fc40003f26070 */
[----:B------:R-:W-:Y:S02]  /*7ad0*/  F2FP.PACK_AB R0, R244, R243 ;  /* 0x000000f3f400723e */ /* 0x000fe400000000ff */
[----:B------:R-:W-:Y:S02]  /*7ae0*/  ISETP.GE.U32.AND P3, PT, R198, R7, PT ;  /* 0x00000007c600720c */ /* 0x000fe40003f66070 */
[C---:B------:R-:W-:Y:S02]  /*7af0*/  PRMT R22, R0.reuse, 0x7610, R22 ;  /* 0x0000761000167816 */ /* 0x040fe40000000016 */
[----:B------:R-:W-:Y:S02]  /*7b00*/  PRMT R19, R0, 0x7632, R19 ;  /* 0x0000763200137816 */ /* 0x000fe40000000013 */
[----:B------:R-:W-:Y:S01]  /*7b10*/  LOP3.LUT R0, R12, 0xff, RZ, 0xc0, !PT ;  /* 0x000000ff0c007812 */ /* 0x000fe200078ec0ff */
[----:B------:R-:W-:Y:S01]  /*7b20*/  @!P2 HADD2 R147, -R22.H0_H0, -RZ.H0_H0 ;  /* 0xa00000ff1693a230 */ /* 0x000fe20000000900 */
[----:B------:R-:W-:Y:S01]  /*7b30*/  PRMT R137, R22, 0x5410, R19 ;  /* 0x0000541016897816 */ /* 0x000fe20000000013 */
[----:B------:R-:W-:Y:S01]  /*7b40*/  @!P4 HADD2 R148, -R19.H0_H0, -RZ.H0_H0 ;  /* 0xa00000ff1394c230 */ /* 0x000fe20000000900 */
[----:B------:R-:W-:-:S02]  /*7b50*/  F2FP.PACK_AB R6, R240, R239 ;  /* 0x000000eff006723e */ /* 0x000fc400000000ff */
[----:B------:R-:W-:Y:S01]  /*7b60*/  @!P2 PRMT R22, R147, 0x5410, RZ ;  /* 0x000054109316a816 */ /* 0x000fe200000000ff */
[----:B------:R-:W-:Y:S01]  /*7b70*/  IMAD.MOV.U32 R147, RZ, RZ, R176 ;  /* 0x000000ffff937224 */ /* 0x000fe200078e00b0 */
[----:B------:R-:W-:Y:S01]  /*7b80*/  ISETP.GE.U32.AND P2, PT, R198, R0, PT ;  /* 0x00000000c600720c */ /* 0x000fe20003f46070 */
[----:B------:R-:W-:Y:S01]  /*7b90*/  IMAD.MOV.U32 R176, RZ, RZ, R136 ;  /* 0x000000ffffb07224 */ /* 0x000fe200078e0088 */
[----:B------:R-:W-:Y:S01]  /*7ba0*/  LOP3.LUT R0, R12, 0xffff, RZ, 0xc0, !PT ;  /* 0x0000ffff0c007812 */ /* 0x000fe200078ec0ff */
[----:B------:R-:W-:Y:S01]  /*7bb0*/  @!P3 HADD2 R151, -R6.H0_H0, -RZ.H0_H0 ;  /* 0xa00000ff0697b230 */ /* 0x000fe20000000900 */
[----:B------:R-:W-:Y:S02]  /*7bc0*/  @!P4 PRMT R19, R148, 0x5410, RZ ;  /* 0x000054109413c816 */ /* 0x000fe400000000ff */
[----:B------:R-:W-:Y:S02]  /*7bd0*/  SHF.R.U32.HI R0, RZ, 0x8, R0 ;  /* 0x00000008ff007819 */ /* 0x000fe40000011600 */
[----:B------:R-:W-:-:S02]  /*7be0*/  SHF.R.U32.HI R2, RZ, 0x10, R12 ;  /* 0x00000010ff027819 */ /* 0x000fc4000001160c */
[----:B------:R-:W-:Y:S02]  /*7bf0*/  LOP3.LUT R0, R0, 0xffff, RZ, 0xc0, !PT ;  /* 0x0000ffff00007812 */ /* 0x000fe400078ec0ff */
[----:B------:R-:W-:Y:S02]  /*7c00*/  LOP3.LUT R2, R2, 0xff, RZ, 0xc0, !PT ;  /* 0x000000ff02027812 */ /* 0x000fe400078ec0ff */
[----:B------:R-:W-:Y:S02]  /*7c10*/  ISETP.GE.U32.AND P4, PT, R198, R0, PT ;  /* 0x00000000c600720c */ /* 0x000fe40003f86070 */
[----:B------:R-:W-:Y:S02]  /*7c20*/  F2FP.PACK_AB R0, R242, R241 ;  /* 0x000000f1f200723e */ /* 0x000fe400000000ff */
[----:B------:R-:W-:Y:S02]  /*7c30*/  LOP3.LUT R7, R41, 0xff, RZ, 0xc0, !PT ;  /* 0x000000ff29077812 */ /* 0x000fe400078ec0ff */
[----:B------:R-:W-:-:S02]  /*7c40*/  PRMT R18, R0, 0x7610, R18 ;  /* 0x0000761000127816 */ /* 0x000fc40000000012 */
[----:B------:R-:W-:Y:S02]  /*7c50*/  PRMT R17, R0, 0x7632, R17 ;  /* 0x0000763200117816 */ /* 0x000fe40000000011 */
[----:B------:R-:W-:Y:S01]  /*7c60*/  SHF.R.U32.HI R0, RZ, 0x8, R21 ;  /* 0x00000008ff007819 */ /* 0x000fe20000011615 */
[----:B------:R-:W-:Y:S01]  /*7c70*/  @!P2 HADD2 R149, -R18.H0_H0, -RZ.H0_H0 ;  /* 0xa00000ff1295a230 */ /* 0x000fe20000000900 */
[----:B------:R-:W-:Y:S01]  /*7c80*/  PRMT R136, R18, 0x5410, R17 ;  /* 0x0000541012887816 */ /* 0x000fe20000000011 */
[----:B------:R-:W-:Y:S01]  /*7c90*/  @!P4 HADD2 R150, -R17.H0_H0, -RZ.H0_H0 ;  /* 0xa00000ff1196c230 */ /* 0x000fe20000000900 */
[----:B------:R-:W-:Y:S02]  /*7ca0*/  LOP3.LUT R0, R0, 0xffff, RZ, 0xc0, !PT ;  /* 0x0000ffff00007812 */ /* 0x000fe400078ec0ff */
[----:B------:R-:W-:Y:S02]  /*7cb0*/  @!P2 PRMT R18, R149, 0x5410, RZ ;  /* 0x000054109512a816 */ /* 0x000fe400000000ff */
[----:B------:R-:W-:-:S02]  /*7cc0*/  ISETP.GE.U32.AND P2, PT, R198, R0, PT ;  /* 0x00000000c600720c */ /* 0x000fc40003f46070 */
[----:B------:R-:W-:Y:S02]  /*7cd0*/  SHF.R.U32.HI R0, RZ, 0x18, R12 ;  /* 0x00000018ff007819 */ /* 0x000fe4000001160c */
[----:B------:R-:W-:Y:S02]  /*7ce0*/  @!P4 PRMT R17, R150, 0x5410, RZ ;  /* 0x000054109611c816 */ /* 0x000fe400000000ff */
[----:B------:R-:W-:Y:S02]  /*7cf0*/  ISETP.GE.U32.AND P4, PT, R198, R0, PT ;  /* 0x00000000c600720c */ /* 0x000fe40003f86070 */
[C---:B------:R-:W-:Y:S02]  /*7d00*/  PRMT R0, R6.reuse, 0x7632, R0 ;  /* 0x0000763206007816 */ /* 0x040fe40000000000 */
[----:B------:R-:W-:Y:S02]  /*7d10*/  @!P0 PRMT R24, R145, 0x5410, RZ ;  /* 0x0000541091188816 */ /* 0x000fe400000000ff */
[----:B------:R-:W-:Y:S01]  /*7d20*/  PRMT R131, R6, 0x5410, R0 ;  /* 0x0000541006837816 */ /* 0x000fe20000000000 */
[----:B------:R-:W-:Y:S01]  /*7d30*/  @!P2 HADD2 R156, -R0.H0_H0, -RZ.H0_H0 ;  /* 0xa00000ff009ca230 */ /* 0x000fe20000000900 */
[----:B------:R-:W-:-:S02]  /*7d40*/  @!P3 PRMT R6, R151, 0x5410, RZ ;  /* 0x000054109706b816 */ /* 0x000fc400000000ff */
[C---:B------:R-:W-:Y:S02]  /*7d50*/  ISETP.GE.U32.AND P3, PT, R198.reuse, R2, PT ;  /* 0x00000002c600720c */ /* 0x040fe40003f66070 */
[----:B------:R-:W-:Y:S02]  /*7d60*/  ISETP.GE.U32.AND P0, PT, R198, R10, PT ;  /* 0x0000000ac600720c */ /* 0x000fe40003f06070 */
[----:B------:R-:W-:Y:S01]  /*7d70*/  PRMT R90, R7, 0x5410, R3 ;  /* 0x00005410075a7816 */ /* 0x000fe20000000003 */
[----:B------:R-:W-:Y:S01]  /*7d80*/  FADD.FTZ R7, R185, R11 ;  /* 0x0000000bb9077221 */ /* 0x000fe20000010000 */
[----:B-1----:R-:W-:Y:S01]  /*7d90*/  F2FP.PACK_AB R10, R236, R235 ;  /* 0x000000ebec0a723e */ /* 0x002fe200000000ff */
[----:B------:R-:W-:Y:S01]  /*7da0*/  FADD.FTZ R3, R30, R28 ;  /* 0x0000001c1e037221 */ /* 0x000fe20000010000 */
[----:B------:R-:W-:Y:S01]  /*7db0*/  F2FP.PACK_AB R8, R227, R231 ;  /* 0x000000e7e308723e */ /* 0x000fe200000000ff */
[----:B------:R-:W-:Y:S01]  /*7dc0*/  FADD.FTZ R100, R183, R7 ;  /* 0x00000007b7647221 */ /* 0x000fe20000010000 */
[----:B------:R-:W-:Y:S01]  /*7dd0*/  PRMT R9, R10, 0x7632, R9 ;  /* 0x000076320a097816 */ /* 0x000fe20000000009 */
[----:B------:R-:W-:Y:S01]  /*7de0*/  @!P1 HADD2 R157, -R10.H0_H0, -RZ.H0_H0 ;  /* 0xa00000ff0a9d9230 */ /* 0x000fe20000000900 */
[----:B------:R-:W-:Y:S01]  /*7df0*/  PRMT R7, R8, 0x7632, R7 ;  /* 0x0000763208077816 */ /* 0x000fe20000000007 */
[----:B------:R-:W-:Y:S01]  /*7e00*/  @!P3 HADD2 R160, -R8.H0_H0, -RZ.H0_H0 ;  /* 0xa00000ff08a0b230 */ /* 0x000fe20000000900 */
[----:B------:R-:W-:Y:S01]  /*7e10*/  PRMT R130, R10, 0x5410, R9 ;  /* 0x000054100a827816 */ /* 0x000fe20000000009 */
[----:B------:R-:W-:Y:S01]  /*7e20*/  FADD.FTZ R98, R31, R3 ;  /* 0x000000031f627221 */ /* 0x000fe20000010000 */
[----:B------:R-:W-:Y:S01]  /*7e30*/  PRMT R107, R8, 0x5410, R7 ;  /* 0x00005410086b7816 */ /* 0x000fe20000000007 */
[----:B------:R-:W-:Y:S01]  /*7e40*/  IMAD.SHL.U32 R30, R179, 0x40, RZ ;  /* 0x00000040b31e7824 */ /* 0x000fe200078e00ff */
[----:B------:R-:W-:Y:S01]  /*7e50*/  @!P1 PRMT R10, R157, 0x5410, RZ ;  /* 0x000054109d0a9816 */ /* 0x000fe200000000ff */
[----:B------:R-:W-:Y:S01]  /*7e60*/  IMAD.MOV.U32 R157, RZ, RZ, R164 ;  /* 0x000000ffff9d7224 */ /* 0x000fe200078e00a4 */
[----:B------:R-:W-:Y:S01]  /*7e70*/  @!P3 PRMT R8, R160, 0x5410, RZ ;  /* 0x00005410a008b816 */ /* 0x000fe200000000ff */
[----:B------:R-:W-:Y:S01]  /*7e80*/  IMAD.MOV.U32 R160, RZ, RZ, R127 ;  /* 0x000000ffffa07224 */ /* 0x000fe200078e007f */
[----:B------:R-:W-:Y:S01]  /*7e90*/  @!P2 PRMT R0, R156, 0x5410, RZ ;  /* 0x000054109c00a816 */ /* 0x000fe200000000ff */
[----:B------:R-:W-:Y:S01]  /*7ea0*/  IMAD.MOV.U32 R164, RZ, RZ, R175 ;  /* 0x000000ffffa47224 */ /* 0x000fe200078e00af */
[----:B------:R-:W-:Y:S01]  /*7eb0*/  @!P0 HADD2 R158, -R9.H0_H0, -RZ.H0_H0 ;  /* 0xa00000ff099e8230 */ /* 0x000fe20000000900 */
[----:B------:R-:W-:Y:S01]  /*7ec0*/  IMAD.MOV.U32 R127, RZ, RZ, R125 ;  /* 0x000000ffff7f7224 */ /* 0x000fe200078e007d */
[----:B------:R-:W-:Y:S01]  /*7ed0*/  @!P4 HADD2 R159, -R7.H0_H0, -RZ.H0_H0 ;  /* 0xa00000ff079fc230 */ /* 0x000fe20000000900 */
[----:B------:R-:W-:-:S02]  /*7ee0*/  IMAD.MOV.U32 R175, RZ, RZ, R123 ;  /* 0x000000ffffaf7224 */ /* 0x000fc400078e007b */
        /* <DEDUP_REMOVED lines=10> */
[----:B------:R-:W-:-:S04]  /*7f90*/  IMAD.WIDE.U32 R206, R177, -0x326172a9, RZ ;  /* 0xcd9e8d57b1ce7825 */ /* 0x000fc800078e00ff */
[----:B------:R-:W-:Y:S01]  /*7fa0*/  IMAD.SHL.U32 R32, R179, 0x8, RZ ;  /* 0x00000008b3207824 */ /* 0x000fe200078e00ff */
[----:B------:R-:W-:Y:S01]  /*7fb0*/  LOP3.LUT R2, R173, R205, R206, 0x96, !PT ;  /* 0x000000cdad027212 */ /* 0x000fe200078e96ce */
[--C-:B------:R-:W-:Y:S01]  /*7fc0*/  IMAD.WIDE R30, R30, 0x2, R48.reuse ;  /* 0x000000021e1e7825 */ /* 0x100fe200078e0230 */
[----:B------:R-:W-:Y:S01]  /*7fd0*/  LOP3.LUT R3, R178, R207, RZ, 0x3c, !PT ;  /* 0x000000cfb2037212 */ /* 0x000fe200078e3cff */
[----:B------:R-:W-:Y:S02]  /*7fe0*/  STL.64 [R1+0x28], R206 ;  /* 0x000028ce01007387 */ /* 0x000fe40000100a00 */
[----:B------:R-:W-:-:S04]  /*7ff0*/  IMAD.WIDE R32, R32, 0x2, R48 ;  /* 0x0000000220207825 */ /* 0x000fc800078e0230 */
[----:B------:R-:W-:Y:S01]  /*8000*/  IMAD.WIDE.U32 R12, R2, -0x2daee0ad, RZ ;  /* 0xd2511f53020c7825 */ /* 0x000fe200078e00ff */
[----:B------:R1:W-:Y:S03]  /*8010*/  ST.E.U16 [R32.64+0x2], R80 ;  /* 0x0000025020007985 */ /* 0x0003e6000c101504 */
[----:B------:R-:W-:Y:S01]  /*8020*/  IMAD.MOV.U32 R158, RZ, RZ, R120 ;  /* 0x000000ffff9e7224 */ /* 0x000fe200078e0078 */
[----:B------:R-:W-:Y:S01]  /*8030*/  ST.E.U16 [R32.64], R79 ;  /* 0x0000004f20007985 */ /* 0x000fe2000c101504 */
[----:B------:R-:W-:Y:S02]  /*8040*/  IMAD.MOV.U32 R159, RZ, RZ, R121 ;  /* 0x000000ffff9f7224 */ /* 0x000fe400078e0079 */
[----:B------:R-:W-:Y:S01]  /*8050*/  IMAD R28, R179, 0x48, RZ ;  /* 0x00000048b31c7824 */ /* 0x000fe200078e02ff */
[----:B------:R2:W-:Y:S01]  /*8060*/  ST.E.U16 [R30.64+0x2], R14 ;  /* 0x0000020e1e007985 */ /* 0x0005e2000c101504 */
[----:B------:R-:W-:-:S02]  /*8070*/  IMAD.MOV.U32 R120, RZ, RZ, R220 ;  /* 0x000000ffff787224 */ /* 0x000fc400078e00dc */
[----:B------:R-:W-:Y:S01]  /*8080*/  IMAD.MOV.U32 R121, RZ, RZ, R221 ;  /* 0x000000ffff797224 */ /* 0x000fe200078e00dd */
[----:B------:R3:W-:Y:S01]  /*8090*/  ST.E.U16 [R30.64], R15 ;  /* 0x0000000f1e007985 */ /* 0x0007e2000c101504 */
[----:B------:R-:W-:-:S04]  /*80a0*/  IMAD.WIDE R28, R28, 0x2, R48 ;  /* 0x000000021c1c7825 */ /* 0x000fc800078e0230 */
[----:B------:R-:W-:Y:S01]  /*80b0*/  IMAD.MOV.U32 R183, RZ, RZ, R134 ;  /* 0x000000ffffb77224 */ /* 0x000fe200078e0086 */
[----:B------:R4:W-:Y:S01]  /*80c0*/  ST.E.U16 [R28.64], R20 ;  /* 0x000000141c007985 */ /* 0x0009e2000c101504 */
[----:B------:R-:W-:Y:S02]  /*80d0*/  IMAD.MOV.U32 R146, RZ, RZ, R127 ;  /* 0x000000ffff927224 */ /* 0x000fe400078e007f */
[----:B------:R-:W-:Y:S01]  /*80e0*/  IMAD.MOV.U32 R142, RZ, RZ, R125 ;  /* 0x000000ffff8e7224 */ /* 0x000fe200078e007d */
[----:B------:R-:W-:Y:S01]  /*80f0*/  ST.E.U16 [R28.64+0x2], R16 ;  /* 0x000002101c007985 */ /* 0x000fe2000c101504 */
[----:B------:R-:W-:Y:S02]  /*8100*/  IMAD.MOV.U32 R186, RZ, RZ, R124 ;  /* 0x000000ffffba7224 */ /* 0x000fe400078e007c */
[----:B------:R-:W-:Y:S01]  /*8110*/  IMAD.MOV.U32 R141, RZ, RZ, R123 ;  /* 0x000000ffff8d7224 */ /* 0x000fe200078e007b */
[----:B------:R-:W-:Y:S01]  /*8120*/  ST.E.U16 [R48.64+0x10], R86 ;  /* 0x0000105630007985 */ /* 0x000fe2000c101504 */
[----:B-1----:R-:W-:-:S03]  /*8130*/  IMAD.WIDE.U32 R80, R3, -0x2daee0ad, RZ ;  /* 0xd2511f5303507825 */ /* 0x002fc600078e00ff */
[----:B------:R-:W-:Y:S01]  /*8140*/  ST.E.U16 [R48.64+0x12], R85 ;  /* 0x0000125530007985 */ /* 0x000fe2000c101504 */
[----:B------:R-:W-:Y:S01]  /*8150*/  IMAD.MOV.U32 R143, RZ, RZ, R176 ;  /* 0x000000ffff8f7224 */ /* 0x000fe200078e00b0 */
[----:B------:R-:W-:Y:S01]  /*8160*/  LOP3.LUT R2, R81, R163, R210, 0x96, !PT ;  /* 0x000000a351027212 */ /* 0x000fe200078e96d2 */
[----:B------:R-:W-:Y:S01]  /*8170*/  IMAD.MOV.U32 R163, RZ, RZ, R192 ;  /* 0x000000ffffa37224 */ /* 0x000fe200078e00c0 */
[----:B------:R-:W-:Y:S01]  /*8180*/  ST.E.U16 [R32.64+0x10], R83 ;  /* 0x0000105320007985 */ /* 0x000fe2000c101504 */
[----:B--2---:R-:W-:Y:S01]  /*8190*/  LOP3.LUT R14, R89, R160, R12, 0x96, !PT ;  /* 0x000000a0590e7212 */ /* 0x004fe200078e960c */
[----:B------:R-:W-:Y:S01]  /*81a0*/  IMAD.MOV.U32 R145, RZ, RZ, R175 ;  /* 0x000000ffff917224 */ /* 0x000fe200078e00af */
[----:B------:R-:W-:Y:S01]  /*81b0*/  LOP3.LUT R12, R13, R192, R80, 0x96, !PT ;  /* 0x000000c00d0c7212 */ /* 0x000fe200078e9650 */
[----:B------:R-:W-:Y:S01]  /*81c0*/  IMAD.WIDE.U32 R220, R2, -0x326172a9, RZ ;  /* 0xcd9e8d5702dc7825 */ /* 0x000fe200078e00ff */
[----:B------:R-:W-:Y:S03]  /*81d0*/  ST.E.U16 [R32.64+0x12], R84 ;  /* 0x0000125420007985 */ /* 0x000fe6000c101504 */
[----:B------:R-:W-:Y:S01]  /*81e0*/  IMAD.WIDE.U32 R12, R12, -0x326172a9, RZ ;  /* 0xcd9e8d570c0c7825 */ /* 0x000fe200078e00ff */
[----:B------:R1:W-:Y:S03]  /*81f0*/  ST.E.U16 [R30.64+0x10], R47 ;  /* 0x0000102f1e007985 */ /* 0x0003e6000c101504 */
[----:B---3--:R-:W-:Y:S01]  /*8200*/  IMAD.WIDE.U32 R14, R14, -0x326172a9, RZ ;  /* 0xcd9e8d570e0e7825 */ /* 0x008fe200078e00ff */
[----:B------:R-:W-:Y:S01]  /*8210*/  LOP3.LUT R2, R13, R157, R220, 0x96, !PT ;  /* 0x0000009d0d027212 */ /* 0x000fe200078e96dc */
[----:B------:R2:W-:Y:S02]  /*8220*/  ST.E.U16 [R30.64+0x12], R46 ;  /* 0x0000122e1e007985 */ /* 0x0005e4000c101504 */
[----:B------:R-:W-:Y:S01]  /*8230*/  IMAD.SHL.U32 R192, R5, 0x2, RZ ;  /* 0x0000000205c07824 */ /* 0x000fe200078e00ff */
[----:B----4-:R-:W-:Y:S01]  /*8240*/  LOP3.LUT R20, R15, R156, R12, 0x96, !PT ;  /* 0x0000009c0f147212 */ /* 0x010fe200078e960c */
[----:B------:R-:W-:Y:S01]  /*8250*/  IMAD.WIDE.U32 R2, R2, -0x2daee0ad, RZ ;  /* 0xd2511f5302027825 */ /* 0x000fe200078e00ff */
[----:B------:R-:W-:Y:S01]  /*8260*/  ST.E.U16 [R28.64+0x10], R45 ;  /* 0x0000102d1c007985 */ /* 0x000fe2000c101504 */
[----:B------:R-:W-:-:S02]  /*8270*/  LOP3.LUT R5, R92, 0xff, RZ, 0xc0, !PT ;  /* 0x000000ff5c057812 */ /* 0x000fc400078ec0ff */
[----:B------:R-:W-:Y:S01]  /*8280*/  IMAD.WIDE.U32 R20, R20, -0x2daee0ad, RZ ;  /* 0xd2511f5314147825 */ /* 0x000fe200078e00ff */
[----:B------:R-:W-:Y:S01]  /*8290*/  LOP3.LUT R13, R3, R183, R88, 0x96, !PT ;  /* 0x000000b7030d7212 */ /* 0x000fe200078e9658 */
[----:B------:R3:W-:Y:S02]  /*82a0*/  ST.E.U16 [R28.64+0x12], R44 ;  /* 0x0000122c1c007985 */ /* 0x0007e4000c101504 */
[----:B------:R-:W-:Y:S01]  /*82b0*/  IMAD R194, R4, 0x2, R192 ;  /* 0x0000000204c27824 */ /* 0x000fe200078e02c0 */
[----:B------:R-:W-:Y:S01]  /*82c0*/  LOP3.LUT R2, R21, R184, R2, 0x96, !PT ;  /* 0x000000b815027212 */ /* 0x000fe200078e9602 */
[----:B------:R-:W-:Y:S01]  /*82d0*/  ST.E.U16 [R48.64+0x20], R78 ;  /* 0x0000204e30007985 */ /* 0x000fe2000c101504 */
[----:B------:R-:W-:-:S03]  /*82e0*/  IMAD.WIDE.U32 R12, R13, -0x326172a9, RZ ;  /* 0xcd9e8d570d0c7825 */ /* 0x000fc600078e00ff */
[----:B------:R4:W-:Y:S01]  /*82f0*/  ST.E.U16 [R48.64+0x22], R77 ;  /* 0x0000224d30007985 */ /* 0x0009e2000c101504 */
[----:B------:R-:W-:Y:S01]  /*8300*/  IMAD.WIDE.U32 R2, R2, -0x326172a9, RZ ;  /* 0xcd9e8d5702027825 */ /* 0x000fe200078e00ff */
[----:B------:R-:W-:Y:S02]  /*8310*/  LOP3.LUT R14, R13, R147, R14, 0x96, !PT ;  /* 0x000000930d0e7212 */ /* 0x000fe400078e960e */
[----:B------:R-:W-:Y:S01]  /*8320*/  ST.E.U16 [R32.64+0x20], R75 ;  /* 0x0000204b20007985 */ /* 0x000fe2000c101504 */
[----:B-1----:R-:W-:Y:S01]  /*8330*/  IMAD.MOV.U32 R47, RZ, RZ, R81 ;  /* 0x000000ffff2f7224 */ /* 0x002fe200078e0051 */
[----:B------:R-:W-:Y:S01]  /*8340*/  LOP3.LUT R11, R3, R251, R12, 0x96, !PT ;  /* 0x000000fb030b7212 */ /* 0x000fe200078e960c */
[----:B------:R-:W-:Y:S01]  /*8350*/  IMAD.MOV.U32 R144, RZ, RZ, R174 ;  /* 0x000000ffff907224 */ /* 0x000fe200078e00ae */
[----:B------:R1:W-:Y:S01]  /*8360*/  ST.E.U16 [R32.64+0x22], R76 ;  /* 0x0000224c20007985 */ /* 0x0003e2000c101504 */
[C---:B------:R-:W-:Y:S01]  /*8370*/  LOP3.LUT R13, R2.reuse, 0xffff, RZ, 0xc0, !PT ;  /* 0x0000ffff020d7812 */ /* 0x040fe200078ec0ff */
[----:B--2---:R-:W-:Y:S01]  /*8380*/  IMAD.MOV.U32 R46, RZ, RZ, R80 ;  /* 0x000000ffff2e7224 */ /* 0x004fe200078e0050 */
[----:B------:R-:W-:Y:S01]  /*8390*/  LOP3.LUT R41, R2, 0xff, RZ, 0xc0, !PT ;  /* 0x000000ff02297812 */ /* 0x000fe200078ec0ff */
[----:B------:R-:W-:Y:S01]  /*83a0*/  ST.E.U16 [R30.64+0x20], R43 ;  /* 0x0000202b1e007985 */ /* 0x000fe2000c101504 */
[----:B------:R-:W-:Y:S01]  /*83b0*/  SHF.R.U32.HI R15, RZ, 0x10, R2 ;  /* 0x00000010ff0f7819 */ /* 0x000fe20000011602 */
[----:B------:R-:W-:Y:S01]  /*83c0*/  IMAD.MOV.U32 R185, RZ, RZ, R164 ;  /* 0x000000ffffb97224 */ /* 0x000fe200078e00a4 */
[----:B------:R-:W-:Y:S01]  /*83d0*/  SHF.R.U32.HI R21, RZ, 0x18, R2 ;  /* 0x00000018ff157819 */ /* 0x000fe20000011602 */
[----:B------:R-:W-:Y:S01]  /*83e0*/  ST.E.U16 [R30.64+0x22], R42 ;  /* 0x0000222a1e007985 */ /* 0x000fe2000c101504 */
[----:B------:R-:W-:Y:S01]  /*83f0*/  IMAD.WIDE.U32 R2, R14, -0x2daee0ad, RZ ;  /* 0xd2511f530e027825 */ /* 0x000fe200078e00ff */
[----:B------:R-:W-:-:S02]  /*8400*/  SHF.R.U32.HI R4, RZ, 0x18, R11 ;  /* 0x00000018ff047819 */ /* 0x000fc4000001160b */
[----:B------:R-:W-:Y:S01]  /*8410*/  ST.E.U16 [R28.64+0x20], R40 ;  /* 0x000020281c007985 */ /* 0x000fe2000c101504 */
[----:B---3--:R-:W-:Y:S02]  /*8420*/  PRMT R44, R198, 0x7054, R198 ;  /* 0x00007054c62c7816 */ /* 0x008fe400000000c6 */
[C---:B------:R-:W-:Y:S01]  /*8430*/  LOP3.LUT R12, R2.reuse, 0xffff, RZ, 0xc0, !PT ;  /* 0x0000ffff020c7812 */ /* 0x040fe200078ec0ff */
[----:B------:R-:W-:Y:S01]  /*8440*/  ST.E.U16 [R28.64+0x22], R39 ;  /* 0x000022271c007985 */ /* 0x000fe2000c101504 */
[----:B------:R-:W-:Y:S02]  /*8450*/  LOP3.LUT R16, R3, R249, R20, 0x96, !PT ;  /* 0x000000f903107212 */ /* 0x000fe400078e9614 */
[----:B------:R-:W-:Y:S01]  /*8460*/  LOP3.LUT R14, R2, 0xff, RZ, 0xc0, !PT ;  /* 0x000000ff020e7812 */ /* 0x000fe200078ec0ff */
[----:B------:R-:W-:Y:S01]  /*8470*/  ST.E.U16 [R48.64+0x30], R74 ;  /* 0x0000304a30007985 */ /* 0x000fe2000c101504 */
[--C-:B------:R-:W-:Y:S01]  /*8480*/  SHF.R.U32.HI R20, RZ, 0x10, R2.reuse ;  /* 0x00000010ff147819 */ /* 0x100fe20000011602 */
[----:B----4-:R-:W-:Y:S01]  /*8490*/  IMAD.MOV.U32 R77, RZ, RZ, R121 ;  /* 0x000000ffff4d7224 */ /* 0x010fe200078e0079 */
[----:B------:R-:W-:Y:S01]  /*84a0*/  SHF.R.U32.HI R79, RZ, 0x18, R2 ;  /* 0x00000018ff4f7819 */ /* 0x000fe20000011602 */
[----:B------:R-:W-:Y:S01]  /*84b0*/  ST.E.U16 [R48.64+0x32], R73 ;  /* 0x0000324930007985 */ /* 0x000fe2000c101504 */
[----:B------:R-:W-:-:S02]  /*84c0*/  LOP3.LUT R2, R15, 0xff, RZ, 0xc0, !PT ;  /* 0x000000ff0f027812 */ /* 0x000fc400078ec0ff */
[----:B------:R-:W-:Y:S01]  /*84d0*/  SHF.R.U32.HI R3, RZ, 0x8, R13 ;  /* 0x00000008ff037819 */ /* 0x000fe2000001160d */
[----:B------:R-:W-:Y:S01]  /*84e0*/  ST.E.U16 [R32.64+0x30], R71 ;  /* 0x0000304720007985 */ /* 0x000fe2000c101504 */
[----:B-1----:R-:W-:-:S03]  /*84f0*/  IMAD.MOV.U32 R76, RZ, RZ, R120 ;  /* 0x000000ffff4c7224 */ /* 0x002fc600078e0078 */
[----:B------:R-:W-:Y:S04]  /*8500*/  ST.E.U16 [R32.64+0x32], R72 ;  /* 0x0000324820007985 */ /* 0x000fe8000c101504 */
        /* <DEDUP_REMOVED lines=17> */
[----:B------:R1:W-:Y:S04]  /*8620*/  ST.E.U16 [R30.64+0x52], R23 ;  /* 0x000052171e007985 */ /* 0x0003e8000c101504 */
[----:B------:R-:W-:Y:S04]  /*8630*/  ST.E.U16 [R28.64+0x50], R22 ;  /* 0x000050161c007985 */ /* 0x000fe8000c101504 */
[----:B------:R-:W-:Y:S04]  /*8640*/  ST.E.U16 [R28.64+0x52], R19 ;  /* 0x000052131c007985 */ /* 0x000fe8000c101504 */
[----:B------:R-:W-:Y:S04]  /*8650*/  ST.E.U16 [R48.64+0x60], R62 ;  /* 0x0000603e30007985 */ /* 0x000fe8000c101504 */
[----:B------:R-:W-:Y:S04]  /*8660*/  ST.E.U16 [R48.64+0x62], R61 ;  /* 0x0000623d30007985 */ /* 0x000fe8000c101504 */
[----:B------:R-:W-:Y:S04]  /*8670*/  ST.E.U16 [R32.64+0x60], R59 ;  /* 0x0000603b20007985 */ /* 0x000fe8000c101504 */
[----:B------:R-:W-:Y:S01]  /*8680*/  ST.E.U16 [R32.64+0x62], R60 ;  /* 0x0000623c20007985 */ /* 0x000fe2000c101504 */
[----:B-1----:R-:W-:-:S03]  /*8690*/  PRMT R23, R5, 0x5410, R93 ;  /* 0x0000541005177816 */ /* 0x002fc6000000005d */
[----:B------:R-:W-:Y:S04]  /*86a0*/  ST.E.U16 [R30.64+0x60], R18 ;  /* 0x000060121e007985 */ /* 0x000fe8000c101504 */
[----:B------:R-:W-:Y:S04]  /*86b0*/  ST.E.U16 [R30.64+0x62], R17 ;  /* 0x000062111e007985 */ /* 0x000fe8000c101504 */
[----:B------:R1:W-:Y:S04]  /*86c0*/  ST.E.U16 [R28.64+0x60], R8 ;  /* 0x000060081c007985 */ /* 0x0003e8000c101504 */
[----:B------:R2:W-:Y:S04]  /*86d0*/  ST.E.U16 [R28.64+0x62], R7 ;  /* 0x000062071c007985 */ /* 0x0005e8000c101504 */
[----:B------:R-:W-:Y:S04]  /*86e0*/  ST.E.U16 [R48.64+0x70], R58 ;  /* 0x0000703a30007985 */ /* 0x000fe8000c101504 */
[----:B------:R-:W-:Y:S04]  /*86f0*/  ST.E.U16 [R48.64+0x72], R57 ;  /* 0x0000723930007985 */ /* 0x000fe8000c101504 */
[----:B------:R-:W-:Y:S04]  /*8700*/  ST.E.U16 [R32.64+0x70], R56 ;  /* 0x0000703820007985 */ /* 0x000fe8000c101504 */
[----:B------:R-:W-:Y:S04]  /*8710*/  ST.E.U16 [R32.64+0x72], R55 ;  /* 0x0000723720007985 */ /* 0x000fe8000c101504 */
[----:B------:R3:W-:Y:S01]  /*8720*/  ST.E.U16 [R30.64+0x72], R0 ;  /* 0x000072001e007985 */ /* 0x0007e2000c101504 */
[----:B-1----:R-:W-:-:S03]  /*8730*/  PRMT R8, R41, 0x5410, R3 ;  /* 0x0000541029087816 */ /* 0x002fc60000000003 */
[----:B------:R1:W-:Y:S01]  /*8740*/  ST.E.U16 [R30.64+0x70], R6 ;  /* 0x000070061e007985 */ /* 0x0003e2000c101504 */
[----:B------:R-:W-:Y:S02]  /*8750*/  SHF.R.U32.HI R3, RZ, 0x10, R11 ;  /* 0x00000010ff037819 */ /* 0x000fe4000001160b */
[----:B--2---:R-:W-:Y:S01]  /*8760*/  LOP3.LUT R7, R54, 0xff, RZ, 0xc0, !PT ;  /* 0x000000ff36077812 */ /* 0x004fe200078ec0ff */
[----:B------:R2:W-:Y:S01]  /*8770*/  ST.E.U16 [R28.64+0x72], R9 ;  /* 0x000072091c007985 */ /* 0x0005e2000c101504 */
[----:B------:R-:W-:-:S03]  /*8780*/  LOP3.LUT R3, R3, 0xff, RZ, 0xc0, !PT ;  /* 0x000000ff03037812 */ /* 0x000fc600078ec0ff */
[----:B------:R4:W-:Y:S04]  /*8790*/  ST.E.U16 [R28.64+0x70], R10 ;  /* 0x0000700a1c007985 */ /* 0x0009e8000c101504 */
[----:B------:R-:W5:Y:S04]  /*87a0*/  LDSM.16.MT88.4 R124, [R194+0x9000] ;  /* 0x00900000c27c783b */ /* 0x000f680000004200 */
[----:B------:R-:W5:Y:S04]  /*87b0*/  LDSM.16.MT88.4 R120, [R192+0x9000] ;  /* 0x00900000c078783b */ /* 0x000f680000004200 */
[----:B------:R-:W-:Y:S01]  /*87c0*/  STL.64 [R1+0x20], R80 ;  /* 0x0000205001007387 */ /* 0x000fe20000100a00 */
[----:B---3--:R-:W-:-:S03]  /*87d0*/  SHF.R.U32.HI R0, RZ, 0x8, R12 ;  /* 0x00000008ff007819 */ /* 0x008fc6000001160c */
[----:B------:R-:W-:Y:S01]  /*87e0*/  LDSM.16.MT88.4 R80, [R194+0xa400] ;  /* 0x00a40000c250783b */ /* 0x000fe20000004200 */
[----:B-1----:R-:W-:-:S03]  /*87f0*/  SHF.R.U32.HI R6, RZ, 0x8, R91 ;  /* 0x00000008ff067819 */ /* 0x002fc6000001165b */
[----:B------:R-:W-:Y:S01]  /*8800*/  LDSM.16.MT88.4 R108, [R192+0x9400] ;  /* 0x00940000c06c783b */ /* 0x000fe20000004200 */
[----:B------:R-:W-:Y:S02]  /*8810*/  PRMT R22, R14, 0x5410, R0 ;  /* 0x000054100e167816 */ /* 0x000fe40000000000 */
[----:B--2---:R-:W-:Y:S01]  /*8820*/  PRMT R9, R2, 0x5410, R21 ;  /* 0x0000541002097816 */ /* 0x004fe20000000015 */
[----:B------:R-:W-:Y:S01]  /*8830*/  LDSM.16.MT88.4 R60, [R192+0xb000] ;  /* 0x00b00000c03c783b */ /* 0x000fe20000004200 */
[----:B------:R-:W-:Y:S02]  /*8840*/  LOP3.LUT R2, R54, 0xffff, RZ, 0xc0, !PT ;  /* 0x0000ffff36027812 */ /* 0x000fe400078ec0ff */
[----:B------:R-:W-:Y:S02]  /*8850*/  LOP3.LUT R0, R11, 0xffff, RZ, 0xc0, !PT ;  /* 0x0000ffff0b007812 */ /* 0x000fe400078ec0ff */
[----:B------:R-:W-:Y:S02]  /*8860*/  PRMT R17, R94, 0x5410, R6 ;  /* 0x000054105e117816 */ /* 0x000fe40000000006 */
[----:B------:R-:W-:-:S02]  /*8870*/  SHF.R.U32.HI R5, RZ, 0x8, R2 ;  /* 0x00000008ff057819 */ /* 0x000fc40000011602 */
[----:B------:R-:W-:Y:S02]  /*8880*/  LOP3.LUT R6, R11, 0xff, RZ, 0xc0, !PT ;  /* 0x000000ff0b067812 */ /* 0x000fe400078ec0ff */
[----:B------:R-:W-:Y:S01]  /*8890*/  SHF.R.U32.HI R2, RZ, 0x8, R0 ;  /* 0x00000008ff027819 */ /* 0x000fe20000011600 */
[--C-:B------:R-:W-:Y:S01]  /*88a0*/  HSET2.LE.AND R0, R90, R44.reuse, PT ;  /* 0x0000002c5a007233 */ /* 0x100fe20003803000 */
[----:B----4-:R-:W-:Y:S01]  /*88b0*/  PRMT R10, R7, 0x5410, R5 ;  /* 0x00005410070a7816 */ /* 0x010fe20000000005 */
[----:B------:R-:W-:Y:S01]  /*88c0*/  LDSM.16.MT88.4 R88, [R194+0xa000] ;  /* 0x00a00000c258783b */ /* 0x000fe20000004200 */
[----:B------:R-:W-:Y:S01]  /*88d0*/  PRMT R6, R6, 0x5410, R2 ;  /* 0x0000541006067816 */ /* 0x000fe20000000002 */
[--C-:B------:R-:W-:Y:S01]  /*88e0*/  HSET2.LE.AND R2, R87, R44.reuse, PT ;  /* 0x0000002c57027233 */ /* 0x100fe20003803000 */
[----:B------:R-:W-:Y:S01]  /*88f0*/  PRMT R5, R3, 0x5410, R4 ;  /* 0x0000541003057816 */ /* 0x000fe20000000004 */
[--C-:B------:R-:W-:Y:S01]  /*8900*/  HSET2.LE.AND R3, R96, R44.reuse, PT ;  /* 0x0000002c60037233 */ /* 0x100fe20003803000 */
[----:B------:R-:W-:Y:S01]  /*8910*/  LOP3.LUT R24, R172, R0, RZ, 0xc0, !PT ;  /* 0x00000000ac187212 */ /* 0x000fe200078ec0ff */
        /* <DEDUP_REMOVED lines=8> */
[----:B------:R-:W-:Y:S01]  /*89a0*/  HSET2.LE.AND R2, R5, R44, PT ;  /* 0x0000002c05027233 */ /* 0x000fe20003803000 */
[----:B------:R-:W-:Y:S01]  /*89b0*/  LOP3.LUT R12, R118, R3, RZ, 0xc0, !PT ;  /* 0x00000003760c7212 */ /* 0x000fe200078ec0ff */
[----:B------:R-:W-:Y:S01]  /*89c0*/  LDSM.16.MT88.4 R112, [R194+0x9400] ;  /* 0x00940000c270783b */ /* 0x000fe20000004200 */
[----:B------:R-:W-:-:S02]  /*89d0*/  LOP3.LUT R27, R167, R4, RZ, 0xc0, !PT ;  /* 0x00000004a71b7212 */ /* 0x000fc400078ec0ff */
[----:B------:R-:W-:Y:S01]  /*89e0*/  LOP3.LUT R13, R117, R2, RZ, 0xc0, !PT ;  /* 0x00000002750d7212 */ /* 0x000fe200078ec0ff */
[----:B------:R-:W-:Y:S01]  /*89f0*/  LDSM.16.MT88.4 R84, [R192+0xa400] ;  /* 0x00a40000c054783b */ /* 0x000fe20000004200 */
[----:B------:R-:W-:Y:S02]  /*8a00*/  SHF.R.U32.HI R3, RZ, 0x10, R54 ;  /* 0x00000010ff037819 */ /* 0x000fe40000011636 */
[----:B------:R-:W-:Y:S01]  /*8a10*/  LOP3.LUT R0, R16, 0xffff, RZ, 0xc0, !PT ;  /* 0x0000ffff10007812 */ /* 0x000fe200078ec0ff */
[----:B------:R-:W1:Y:S01]  /*8a20*/  LDSM.16.MT88.4 R116, [R192+0xa000] ;  /* 0x00a00000c074783b */ /* 0x000e620000004200 */
[----:B-----5:R-:W-:Y:S01]  /*8a30*/  HMMA.16816.F32 R36, R24, R124, RZ ;  /* 0x0000007c1824723c */ /* 0x020fe200000018ff */
[----:B------:R-:W-:Y:S02]  /*8a40*/  LOP3.LUT R5, R20, 0xff, RZ, 0xc0, !PT ;  /* 0x000000ff14057812 */ /* 0x000fe400078ec0ff */
[----:B------:R-:W-:Y:S02]  /*8a50*/  SHF.R.U32.HI R2, RZ, 0x10, R16 ;  /* 0x00000010ff027819 */ /* 0x000fe40000011610 */
[----:B------:R-:W-:-:S02]  /*8a60*/  SHF.R.U32.HI R7, RZ, 0x18, R54 ;  /* 0x00000018ff077819 */ /* 0x000fc40000011636 */
[----:B------:R-:W-:Y:S01]  /*8a70*/  LOP3.LUT R8, R16, 0xff, RZ, 0xc0, !PT ;  /* 0x000000ff10087812 */ /* 0x000fe200078ec0ff */
[-C--:B------:R-:W-:Y:S01]  /*8a80*/  HMMA.16816.F32 R40, R12, R120.reuse, RZ ;  /* 0x000000780c28723c */ /* 0x080fe200000018ff */
[----:B------:R-:W-:Y:S02]  /*8a90*/  LOP3.LUT R3, R3, 0xff, RZ, 0xc0, !PT ;  /* 0x000000ff03037812 */ /* 0x000fe400078ec0ff */
[----:B------:R-:W-:Y:S01]  /*8aa0*/  SHF.R.U32.HI R4, RZ, 0x8, R0 ;  /* 0x00000008ff047819 */ /* 0x000fe20000011600 */
[----:B------:R-:W-:Y:S01]  /*8ab0*/  HSET2.LE.AND R0, R10, R44, PT ;  /* 0x0000002c0a007233 */ /* 0x000fe20003803000 */
[----:B------:R-:W-:Y:S02]  /*8ac0*/  SHF.R.U32.HI R6, RZ, 0x18, R16 ;  /* 0x00000018ff067819 */ /* 0x000fe40000011610 */
[----:B------:R-:W-:Y:S01]  /*8ad0*/  LOP3.LUT R2, R2, 0xff, RZ, 0xc0, !PT ;  /* 0x000000ff02027812 */ /* 0x000fe200078ec0ff */
[----:B------:R-:W-:Y:S01]  /*8ae0*/  HMMA.16816.F32 R56, R24, R120, RZ ;  /* 0x000000781838723c */ /* 0x000fe200000018ff */
[----:B------:R-:W-:-:S02]  /*8af0*/  PRMT R9, R5, 0x5410, R79 ;  /* 0x0000541005097816 */ /* 0x000fc4000000004f */
[----:B------:R-:W-:Y:S02]  /*8b00*/  PRMT R3, R3, 0x5410, R7 ;  /* 0x0000541003037816 */ /* 0x000fe40000000007 */
[----:B------:R-:W-:Y:S01]  /*8b10*/  PRMT R5, R8, 0x5410, R4 ;  /* 0x0000541008057816 */ /* 0x000fe20000000004 */
[--C-:B------:R-:W-:Y:S01]  /*8b20*/  HSET2.LE.AND R4, R23, R44.reuse, PT ;  /* 0x0000002c17047233 */ /* 0x100fe20003803000 */
[----:B------:R-:W-:Y:S01]  /*8b30*/  PRMT R6, R2, 0x5410, R6 ;  /* 0x0000541002067816 */ /* 0x000fe20000000006 */
[--C-:B------:R-:W-:Y:S01]  /*8b40*/  HSET2.LE.AND R2, R17, R44.reuse, PT ;  /* 0x0000002c11027233 */ /* 0x100fe20003803000 */
[----:B------:R-:W-:Y:S01]  /*8b50*/  LOP3.LUT R20, R168, R0, RZ, 0xc0, !PT ;  /* 0x00000000a8147212 */ /* 0x000fe200078ec0ff */
[--C-:B------:R-:W-:Y:S01]  /*8b60*/  HSET2.LE.AND R0, R3, R44.reuse, PT ;  /* 0x0000002c03007233 */ /* 0x100fe20003803000 */
[----:B------:R-:W-:Y:S01]  /*8b70*/  HMMA.16816.F32 R16, R12, R124, RZ ;  /* 0x0000007c0c10723c */ /* 0x000fe200000018ff */
[----:B------:R-:W-:Y:S01]  /*8b80*/  LOP3.LUT R23, R165, R4, RZ, 0xc0, !PT ;  /* 0x00000004a5177212 */ /* 0x000fe200078ec0ff */
[----:B------:R-:W-:-:S02]  /*8b90*/  HSET2.LE.AND R4, R5, R44, PT ;  /* 0x0000002c05047233 */ /* 0x000fc40003803000 */
[--C-:B------:R-:W-:Y:S01]  /*8ba0*/  HSET2.LE.AND R3, R22, R44.reuse, PT ;  /* 0x0000002c16037233 */ /* 0x100fe20003803000 */
[----:B------:R-:W-:Y:S01]  /*8bb0*/  LOP3.LUT R21, R169, R0, RZ, 0xc0, !PT ;  /* 0x00000000a9157212 */ /* 0x000fe200078ec0ff */
[--C-:B------:R-:W-:Y:S01]  /*8bc0*/  HSET2.LE.AND R0, R9, R44.reuse, PT ;  /* 0x0000002c09007233 */ /* 0x100fe20003803000 */
[----:B------:R-:W-:Y:S01]  /*8bd0*/  LOP3.LUT R22, R166, R2, RZ, 0xc0, !PT ;  /* 0x00000002a6167212 */ /* 0x000fe200078ec0ff */
[----:B------:R-:W-:Y:S01]  /*8be0*/  HSET2.LE.AND R2, R6, R44, PT ;  /* 0x0000002c06027233 */ /* 0x000fe20003803000 */
[----:B------:R-:W-:Y:S02]  /*8bf0*/  LOP3.LUT R8, R129, R4, RZ, 0xc0, !PT ;  /* 0x0000000481087212 */ /* 0x000fe400078ec0ff */
[----:B------:R-:W-:Y:S01]  /*8c00*/  LOP3.LUT R10, R99, R3, RZ, 0xc0, !PT ;  /* 0x00000003630a7212 */ /* 0x000fe200078ec0ff */
[----:B-1----:R-:W-:Y:S01]  /*8c10*/  HMMA.16816.F32 R4, R24, R116, RZ ;  /* 0x000000741804723c */ /* 0x002fe200000018ff */
[----:B------:R-:W-:Y:S02]  /*8c20*/  LOP3.LUT R11, R97, R0, RZ, 0xc0, !PT ;  /* 0x00000000610b7212 */ /* 0x000fe400078ec0ff */
[----:B------:R-:W-:-:S02]  /*8c30*/  LOP3.LUT R9, R128, R2, RZ, 0xc0, !PT ;  /* 0x0000000280097212 */ /* 0x000fc400078ec0ff */
[----:B------:R-:W-:-:S03]  /*8c40*/  LOP3.LUT R2, R180, R211, RZ, 0x3c, !PT ;  /* 0x000000d3b4027212 */ /* 0x000fc600078e3cff */
[----:B------:R-:W-:Y:S02]  /*8c50*/  HMMA.16816.F32 R176, R20, R112, R36 ;  /* 0x0000007014b0723c */ /* 0x000fe40000001824 */
[----:B------:R-:W-:-:S05]  /*8c60*/  IMAD.WIDE.U32 R2, R2, -0x326172a9, RZ ;  /* 0xcd9e8d5702027825 */ /* 0x000fca00078e00ff */
[-C--:B------:R-:W-:Y:S01]  /*8c70*/  LOP3.LUT R0, R3, R205.reuse, R208, 0x96, !PT ;  /* 0x000000cd03007212 */ /* 0x080fe200078e96d0 */
[----:B------:R-:W-:Y:S08]  /*8c80*/  HMMA.16816.F32 R36, R24, R88, RZ ;  /* 0x000000581824723c */ /* 0x000ff000000018ff */
[----:B------:R-:W-:Y:S08]  /*8c90*/  HMMA.16816.F32 R148, R8, R112, R16 ;  /* 0x000000700894723c */ /* 0x000ff00000001810 */
[----:B------:R-:W-:Y:S08]  /*8ca0*/  HMMA.16816.F32 R16, R12, R116, RZ ;  /* 0x000000740c10723c */ /* 0x000ff000000018ff */
[C---:B------:R-:W-:Y:S07]  /*8cb0*/  HMMA.16816.F32 R172, R20.reuse, R84, R4 ;  /* 0x0000005414ac723c */ /* 0x040fee0000001804 */
[----:B------:R-:W-:Y:S01]  /*8cc0*/  LOP3.LUT R6, R159, R204, R2, 0x96, !PT ;  /* 0x000000cc9f067212 */ /* 0x000fe200078e9602 */
[----:B------:R-:W-:Y:S01]  /*8cd0*/  HMMA.16816.F32 R208, R20, R80, R36 ;  /* 0x0000005014d0723c */ /* 0x000fe20000001824 */
[----:B------:R-:W-:-:S02]  /*8ce0*/  LOP3.LUT R5, R3, R205, R206, 0x96, !PT ;  /* 0x000000cd03057212 */ /* 0x000fc400078e96ce */
[----:B------:R-:W-:Y:S01]  /*8cf0*/  LOP3.LUT R4, R221, R204, R2, 0x96, !PT ;  /* 0x000000ccdd047212 */ /* 0x000fe200078e9602 */
[----:B------:R-:W-:-:S04]  /*8d00*/  IMAD.WIDE.U32 R2, R0, -0x2daee0ad, RZ ;  /* 0xd2511f5300027825 */ /* 0x000fc800078e00ff */
[----:B------:R-:W-:Y:S01]  /*8d10*/  IMAD.WIDE.U32 R36, R6, -0x2daee0ad, RZ ;  /* 0xd2511f5306247825 */ /* 0x000fe200078e00ff */
[----:B------:R-:W-:Y:S01]  /*8d20*/  LOP3.LUT R7, R3, R163, R76, 0x96, !PT ;  /* 0x000000a303077212 */ /* 0x000fe200078e964c */
[----:B------:R-:W-:Y:S02]  /*8d30*/  HMMA.16816.F32 R132, R8, R84, R16 ;  /* 0x000000540884723c */ /* 0x000fe40000001810 */
[----:B------:R-:W-:Y:S01]  /*8d40*/  IMAD.WIDE.U32 R38, R4, -0x2daee0ad, RZ ;  /* 0xd2511f5304267825 */ /* 0x000fe200078e00ff */
[----:B------:R-:W-:-:S03]  /*8d50*/  LOP3.LUT R6, R37, R160, R2, 0x96, !PT ;  /* 0x000000a025067212 */ /* 0x000fc600078e9602 */
[----:B------:R-:W-:Y:S02]  /*8d60*/  IMAD.WIDE.U32 R2, R5, -0x2daee0ad, RZ ;  /* 0xd2511f5305027825 */ /* 0x000fe400078e00ff */
[----:B------:R-:W-:Y:S02]  /*8d70*/  HMMA.16816.F32 R164, R8, R108, R40 ;  /* 0x0000006c08a4723c */ /* 0x000fe40000001828 */
[----:B------:R-:W-:Y:S01]  /*8d80*/  IMAD.WIDE.U32 R18, R6, -0x326172a9, RZ ;  /* 0xcd9e8d5706127825 */ /* 0x000fe200078e00ff */
[----:B------:R-:W-:Y:S02]  /*8d90*/  LOP3.LUT R4, R3, R163, R46, 0x96, !PT ;  /* 0x000000a303047212 */ /* 0x000fe400078e962e */
[----:B------:R-:W-:Y:S01]  /*8da0*/  LOP3.LUT R0, R39, R160, R2, 0x96, !PT ;  /* 0x000000a027007212 */ /* 0x000fe200078e9602 */
[----:B------:R-:W-:Y:S02]  /*8db0*/  IMAD.WIDE.U32 R2, R7, -0x326172a9, RZ ;  /* 0xcd9e8d5707027825 */ /* 0x000fe400078e00ff */
[----:B------:R-:W-:Y:S02]  /*8dc0*/  HMMA.16816.F32 R40, R12, R88, RZ ;  /* 0x000000580c28723c */ /* 0x000fe400000018ff */
[----:B------:R-:W-:Y:S01]  /*8dd0*/  IMAD.WIDE.U32 R34, R0, -0x326172a9, RZ ;  /* 0xcd9e8d5700227825 */ /* 0x000fe200078e00ff */
[----:B------:R-:W-:-:S02]  /*8de0*/  LOP3.LUT R6, R3, R157, R158, 0x96, !PT ;  /* 0x0000009d03067212 */ /* 0x000fc400078e969e */
[-C--:B------:R-:W-:Y:S01]  /*8df0*/  LOP3.LUT R5, R19, R156.reuse, R2, 0x96, !PT ;  /* 0x0000009c13057212 */ /* 0x080fe200078e9602 */
[----:B------:R-:W-:Y:S02]  /*8e00*/  IMAD.WIDE.U32 R2, R4, -0x326172a9, RZ ;  /* 0xcd9e8d5704027825 */ /* 0x000fe400078e00ff */
[----:B------:R-:W-:Y:S01]  /*8e10*/  HMMA.16816.F32 R168, R20, R108, R56 ;  /* 0x0000006c14a8723c */ /* 0x000fe20000001838 */
[----:B------:R-:W1:Y:S01]  /*8e20*/  LDSM.16.MT88.4 R56, [R192+0xb400] ;  /* 0x00b40000c038783b */ /* 0x000e620000004200 */
[----:B------:R-:W-:Y:S01]  /*8e30*/  IMAD.WIDE.U32 R16, R5, -0x2daee0ad, RZ ;  /* 0xd2511f5305107825 */ /* 0x000fe200078e00ff */
[----:B------:R-:W-:Y:S02]  /*8e40*/  LOP3.LUT R4, R3, R157, R220, 0x96, !PT ;  /* 0x0000009d03047212 */ /* 0x000fe400078e96dc */
[----:B------:R-:W-:Y:S01]  /*8e50*/  LOP3.LUT R0, R35, R156, R2, 0x96, !PT ;  /* 0x0000009c23007212 */ /* 0x000fe200078e9602 */
[----:B------:R-:W-:-:S05]  /*8e60*/  IMAD.WIDE.U32 R2, R6, -0x2daee0ad, RZ ;  /* 0xd2511f5306027825 */ /* 0x000fca00078e00ff */
[----:B------:R-:W-:Y:S01]  /*8e70*/  LOP3.LUT R6, R3, R183, R36, 0x96, !PT ;  /* 0x000000b703067212 */ /* 0x000fe200078e9624 */
[----:B------:R-:W-:Y:S01]  /*8e80*/  IMAD.WIDE.U32 R36, R0, -0x2daee0ad, RZ ;  /* 0xd2511f5300247825 */ /* 0x000fe200078e00ff */
[----:B------:R-:W-:-:S03]  /*8e90*/  LOP3.LUT R5, R17, R184, R2, 0x96, !PT ;  /* 0x000000b811057212 */ /* 0x000fc600078e9602 */
[----:B------:R-:W-:Y:S01]  /*8ea0*/  IMAD.WIDE.U32 R2, R4, -0x2daee0ad, RZ ;  /* 0xd2511f5304027825 */ /* 0x000fe200078e00ff */
[----:B------:R-:W-:Y:S03]  /*8eb0*/  HMMA.16816.F32 R204, R8, R80, R40 ;  /* 0x0000005008cc723c */ /* 0x000fe60000001828 */
[----:B------:R-:W-:Y:S01]  /*8ec0*/  IMAD.WIDE.U32 R6, R6, -0x326172a9, RZ ;  /* 0xcd9e8d5706067825 */ /* 0x000fe200078e00ff */
[----:B------:R-:W-:Y:S02]  /*8ed0*/  LOP3.LUT R4, R3, R183, R38, 0x96, !PT ;  /* 0x000000b703047212 */ /* 0x000fe400078e9626 */
[----:B------:R-:W-:Y:S01]  /*8ee0*/  LOP3.LUT R0, R37, R184, R2, 0x96, !PT ;  /* 0x000000b825007212 */ /* 0x000fe200078e9602 */
[----:B------:R-:W-:Y:S01]  /*8ef0*/  IMAD.WIDE.U32 R2, R5, -0x326172a9, RZ ;  /* 0xcd9e8d5705027825 */ /* 0x000fe200078e00ff */
[----:B------:R-:W-:-:S03]  /*8f00*/  LOP3.LUT R7, R7, R147, R18, 0x96, !PT ;  /* 0x0000009307077212 */ /* 0x000fc600078e9612 */
[----:B------:R-:W-:Y:S01]  /*8f10*/  IMAD.WIDE.U32 R4, R4, -0x326172a9, RZ ;  /* 0xcd9e8d5704047825 */ /* 0x000fe200078e00ff */
[----:B------:R-:W-:Y:S02]  /*8f20*/  LOP3.LUT R6, R3, R251, R6, 0x96, !PT ;  /* 0x000000fb03067212 */ /* 0x000fe400078e9606 */
[C---:B------:R-:W-:Y:S02]  /*8f30*/  LOP3.LUT R17, R2.reuse, 0xffff, RZ, 0xc0, !PT ;  /* 0x0000ffff02117812 */ /* 0x040fe400078ec0ff */
[----:B------:R-:W-:Y:S02]  /*8f40*/  LOP3.LUT R35, R2, 0xff, RZ, 0xc0, !PT ;  /* 0x000000ff02237812 */ /* 0x000fe400078ec0ff */
[--C-:B------:R-:W-:Y:S02]  /*8f50*/  SHF.R.U32.HI R19, RZ, 0x10, R2.reuse ;  /* 0x00000010ff137819 */ /* 0x100fe40000011602 */
[----:B------:R-:W-:Y:S01]  /*8f60*/  SHF.R.U32.HI R18, RZ, 0x18, R2 ;  /* 0x00000018ff127819 */ /* 0x000fe20000011602 */
[----:B------:R-:W-:Y:S01]  /*8f70*/  IMAD.WIDE.U32 R2, R0, -0x326172a9, RZ ;  /* 0xcd9e8d5700027825 */ /* 0x000fe200078e00ff */
[----:B------:R-:W-:-:S02]  /*8f80*/  LOP3.LUT R0, R5, R147, R34, 0x96, !PT ;  /* 0x0000009305007212 */ /* 0x000fc400078e9622 */
[----:B------:R-:W-:Y:S01]  /*8f90*/  SHF.R.U32.HI R17, RZ, 0x8, R17 ;  /* 0x00000008ff117819 */ /* 0x000fe20000011611 */
[----:B------:R-:W-:Y:S01]  /*8fa0*/  IMAD.MOV.U32 R147, RZ, RZ, R144 ;  /* 0x000000ffff937224 */ /* 0x000fe200078e0090 */
[----:B------:R-:W-:Y:S01]  /*8fb0*/  LOP3.LUT R4, R3, R251, R4, 0x96, !PT ;  /* 0x000000fb03047212 */ /* 0x000fe200078e9604 */
[----:B------:R-:W-:Y:S01]  /*8fc0*/  IMAD.MOV.U32 R144, RZ, RZ, R182 ;  /* 0x000000ffff907224 */ /* 0x000fe200078e00b6 */
[C---:B------:R-:W-:Y:S02]  /*8fd0*/  LOP3.LUT R39, R2.reuse, 0xffff, RZ, 0xc0, !PT ;  /* 0x0000ffff02277812 */ /* 0x040fe400078ec0ff */
[----:B------:R-:W-:Y:S02]  /*8fe0*/  LOP3.LUT R41, R2, 0xff, RZ, 0xc0, !PT ;  /* 0x000000ff02297812 */ /* 0x000fe400078ec0ff */
[--C-:B------:R-:W-:Y:S02]  /*8ff0*/  SHF.R.U32.HI R40, RZ, 0x10, R2.reuse ;  /* 0x00000010ff287819 */ /* 0x100fe40000011602 */
[----:B------:R-:W-:Y:S01]  /*9000*/  SHF.R.U32.HI R42, RZ, 0x18, R2 ;  /* 0x00000018ff2a7819 */ /* 0x000fe20000011602 */
[----:B------:R-:W-:Y:S01]  /*9010*/  IMAD.WIDE.U32 R2, R7, -0x2daee0ad, RZ ;  /* 0xd2511f5307027825 */ /* 0x000fe200078e00ff */
[----:B------:R-:W-:-:S02]  /*9020*/  LOP3.LUT R5, R19, 0xff, RZ, 0xc0, !PT ;  /* 0x000000ff13057812 */ /* 0x000fc400078ec0ff */
[----:B------:R-:W-:Y:S02]  /*9030*/  PRMT R76, R35, 0x5410, R17 ;  /* 0x00005410234c7816 */ /* 0x000fe40000000011 */
[----:B------:R-:W-:Y:S02]  /*9040*/  PRMT R75, R5, 0x5410, R18 ;  /* 0x00005410054b7816 */ /* 0x000fe40000000012 */
[----:B------:R-:W-:Y:S02]  /*9050*/  LOP3.LUT R5, R3, R249, R16, 0x96, !PT ;  /* 0x000000f903057212 */ /* 0x000fe400078e9610 */
[C---:B------:R-:W-:Y:S02]  /*9060*/  LOP3.LUT R17, R2.reuse, 0xffff, RZ, 0xc0, !PT ;  /* 0x0000ffff02117812 */ /* 0x040fe400078ec0ff */
[----:B------:R-:W-:Y:S02]  /*9070*/  LOP3.LUT R34, R2, 0xff, RZ, 0xc0, !PT ;  /* 0x000000ff02227812 */ /* 0x000fe400078ec0ff */
[----:B------:R-:W-:-:S02]  /*9080*/  SHF.R.U32.HI R19, RZ, 0x10, R2 ;  /* 0x00000010ff137819 */ /* 0x000fc40000011602 */
[----:B------:R-:W-:Y:S01]  /*9090*/  SHF.R.U32.HI R18, RZ, 0x18, R2 ;  /* 0x00000018ff127819 */ /* 0x000fe20000011602 */
[----:B------:R-:W-:Y:S01]  /*90a0*/  IMAD.WIDE.U32 R2, R0, -0x2daee0ad, RZ ;  /* 0xd2511f5300027825 */ /* 0x000fe200078e00ff */
[----:B------:R-:W-:Y:S02]  /*90b0*/  SHF.R.U32.HI R7, RZ, 0x10, R6 ;  /* 0x00000010ff077819 */ /* 0x000fe40000011606 */
[----:B------:R-:W-:Y:S02]  /*90c0*/  LOP3.LUT R16, R6, 0xff, RZ, 0xc0, !PT ;  /* 0x000000ff06107812 */ /* 0x000fe400078ec0ff */
[----:B------:R-:W-:Y:S02]  /*90d0*/  LOP3.LUT R0, R3, R249, R36, 0x96, !PT ;  /* 0x000000f903007212 */ /* 0x000fe400078e9624 */
[C---:B------:R-:W-:Y:S02]  /*90e0*/  LOP3.LUT R35, R2.reuse, 0xffff, RZ, 0xc0, !PT ;  /* 0x0000ffff02237812 */ /* 0x040fe400078ec0ff */
[----:B------:R-:W-:-:S02]  /*90f0*/  LOP3.LUT R38, R2, 0xff, RZ, 0xc0, !PT ;  /* 0x000000ff02267812 */ /* 0x000fc400078ec0ff */
[--C-:B------:R-:W-:Y:S02]  /*9100*/  SHF.R.U32.HI R37, RZ, 0x10, R2.reuse ;  /* 0x00000010ff257819 */ /* 0x100fe40000011602 */
[----:B------:R-:W-:Y:S02]  /*9110*/  SHF.R.U32.HI R36, RZ, 0x18, R2 ;  /* 0x00000018ff247819 */ /* 0x000fe40000011602 */
[----:B------:R-:W-:Y:S02]  /*9120*/  LOP3.LUT R2, R6, 0xffff, RZ, 0xc0, !PT ;  /* 0x0000ffff06027812 */ /* 0x000fe400078ec0ff */
[----:B------:R-:W-:Y:S02]  /*9130*/  SHF.R.U32.HI R6, RZ, 0x18, R6 ;  /* 0x00000018ff067819 */ /* 0x000fe40000011606 */
[----:B------:R-:W-:Y:S02]  /*9140*/  SHF.R.U32.HI R3, RZ, 0x8, R2 ;  /* 0x00000008ff037819 */ /* 0x000fe40000011602 */
[----:B------:R-:W-:-:S02]  /*9150*/  LOP3.LUT R2, R7, 0xff, RZ, 0xc0, !PT ;  /* 0x000000ff07027812 */ /* 0x000fc400078ec0ff */
[----:B------:R-:W-:Y:S02]  /*9160*/  PRMT R74, R16, 0x5410, R3 ;  /* 0x00005410104a7816 */ /* 0x000fe40000000003 */
[----:B------:R-:W-:Y:S02]  /*9170*/  PRMT R73, R2, 0x5410, R6 ;  /* 0x0000541002497816 */ /* 0x000fe40000000006 */
[----:B------:R-:W-:Y:S02]  /*9180*/  LOP3.LUT R2, R19, 0xff, RZ, 0xc0, !PT ;  /* 0x000000ff13027812 */ /* 0x000fe400078ec0ff */
[----:B------:R-:W-:Y:S02]  /*9190*/  SHF.R.U32.HI R3, RZ, 0x8, R17 ;  /* 0x00000008ff037819 */ /* 0x000fe40000011611 */
[----:B------:R-:W-:Y:S02]  /*91a0*/  PRMT R69, R2, 0x5410, R18 ;  /* 0x0000541002457816 */ /* 0x000fe40000000012 */
[----:B------:R-:W-:Y:S01]  /*91b0*/  LOP3.LUT R2, R4, 0xffff, RZ, 0xc0, !PT ;  /* 0x0000ffff04027812 */ /* 0x000fe200078ec0ff */
[----:B------:R-:W-:Y:S01]  /*91c0*/  HMMA.16816.F32 R16, R24, R60, RZ ;  /* 0x0000003c1810723c */ /* 0x000fe200000018ff */
[----:B------:R-:W-:Y:S01]  /*91d0*/  PRMT R70, R34, 0x5410, R3 ;  /* 0x0000541022467816 */ /* 0x000fe20000000003 */
[----:B------:R-:W-:Y:S01]  /*91e0*/  FADD.FTZ R34, R189, R98 ;  /* 0x00000062bd227221 */ /* 0x000fe20000010000 */
[----:B------:R-:W-:-:S02]  /*91f0*/  SHF.R.U32.HI R3, RZ, 0x8, R2 ;  /* 0x00000008ff037819 */ /* 0x000fc40000011602 */
[----:B------:R-:W-:Y:S02]  /*9200*/  LOP3.LUT R2, R4, 0xff, RZ, 0xc0, !PT ;  /* 0x000000ff04027812 */ /* 0x000fe400078ec0ff */
[----:B------:R-:W-:Y:S02]  /*9210*/  LOP3.LUT R6, R40, 0xff, RZ, 0xc0, !PT ;  /* 0x000000ff28067812 */ /* 0x000fe400078ec0ff */
[----:B------:R-:W-:Y:S02]  /*9220*/  PRMT R68, R2, 0x5410, R3 ;  /* 0x0000541002447816 */ /* 0x000fe40000000003 */
[----:B------:R-:W-:Y:S02]  /*9230*/  SHF.R.U32.HI R2, RZ, 0x10, R4 ;  /* 0x00000010ff027819 */ /* 0x000fe40000011604 */
[----:B------:R-:W-:Y:S02]  /*9240*/  PRMT R71, R6, 0x5410, R42 ;  /* 0x0000541006477816 */ /* 0x000fe4000000002a */
[----:B------:R-:W-:-:S02]  /*9250*/  SHF.R.U32.HI R6, RZ, 0x18, R4 ;  /* 0x00000018ff067819 */ /* 0x000fc40000011604 */
[----:B------:R-:W-:Y:S02]  /*9260*/  LOP3.LUT R4, R2, 0xff, RZ, 0xc0, !PT ;  /* 0x000000ff02047812 */ /* 0x000fe400078ec0ff */
[----:B------:R-:W-:Y:S02]  /*9270*/  LOP3.LUT R2, R37, 0xff, RZ, 0xc0, !PT ;  /* 0x000000ff25027812 */ /* 0x000fe400078ec0ff */
[----:B------:R-:W-:Y:S02]  /*9280*/  SHF.R.U32.HI R3, RZ, 0x8, R35 ;  /* 0x00000008ff037819 */ /* 0x000fe40000011623 */
[----:B------:R-:W-:Y:S02]  /*9290*/  PRMT R46, R2, 0x5410, R36 ;  /* 0x00005410022e7816 */ /* 0x000fe40000000024 */
[----:B------:R-:W-:Y:S02]  /*92a0*/  LOP3.LUT R2, R5, 0xffff, RZ, 0xc0, !PT ;  /* 0x0000ffff05027812 */ /* 0x000fe400078ec0ff */
[----:B------:R-:W-:Y:S01]  /*92b0*/  PRMT R45, R38, 0x5410, R3 ;  /* 0x00005410262d7816 */ /* 0x000fe20000000003 */
[----:B------:R-:W-:Y:S01]  /*92c0*/  HSET2.LE.AND R46, R46, R44, PT ;  /* 0x0000002c2e2e7233 */ /* 0x000fe20003803000 */
[----:B------:R-:W-:-:S02]  /*92d0*/  SHF.R.U32.HI R3, RZ, 0x8, R2 ;  /* 0x00000008ff037819 */ /* 0x000fc40000011602 */
[----:B------:R-:W-:Y:S01]  /*92e0*/  SHF.R.U32.HI R7, RZ, 0x8, R39 ;  /* 0x00000008ff077819 */ /* 0x000fe20000011627 */
[--C-:B------:R-:W-:Y:S01]  /*92f0*/  HSET2.LE.AND R45, R45, R44.reuse, PT ;  /* 0x0000002c2d2d7233 */ /* 0x100fe20003803000 */
[----:B------:R-:W-:Y:S01]  /*9300*/  LOP3.LUT R2, R5, 0xff, RZ, 0xc0, !PT ;  /* 0x000000ff05027812 */ /* 0x000fe200078ec0ff */
[----:B------:R-:W-:Y:S01]  /*9310*/  LDSM.16.MT88.4 R36, [R194+0xb400] ;  /* 0x00b40000c224783b */ /* 0x000fe20000004200 */
[----:B------:R-:W-:Y:S02]  /*9320*/  PRMT R72, R41, 0x5410, R7 ;  /* 0x0000541029487816 */ /* 0x000fe40000000007 */
[----:B------:R-:W-:Y:S01]  /*9330*/  PRMT R66, R2, 0x5410, R3 ;  /* 0x0000541002427816 */ /* 0x000fe20000000003 */
[----:B------:R-:W2:Y:S01]  /*9340*/  LDSM.16.MT88.4 R40, [R194+0xb000] ;  /* 0x00b00000c228783b */ /* 0x000ea20000004200 */
[--C-:B------:R-:W-:Y:S01]  /*9350*/  SHF.R.U32.HI R3, RZ, 0x10, R5.reuse ;  /* 0x00000010ff037819 */ /* 0x100fe20000011605 */
[----:B------:R-:W-:Y:S01]  /*9360*/  HSET2.LE.AND R35, R72, R44, PT ;  /* 0x0000002c48237233 */ /* 0x000fe20003803000 */
[----:B------:R-:W-:-:S02]  /*9370*/  SHF.R.U32.HI R7, RZ, 0x18, R5 ;  /* 0x00000018ff077819 */ /* 0x000fc40000011605 */
[----:B------:R-:W-:Y:S02]  /*9380*/  LOP3.LUT R2, R0, 0xffff, RZ, 0xc0, !PT ;  /* 0x0000ffff00027812 */ /* 0x000fe400078ec0ff */
[----:B------:R-:W-:Y:S02]  /*9390*/  SHF.R.U32.HI R5, RZ, 0x10, R0 ;  /* 0x00000010ff057819 */ /* 0x000fe40000011600 */
[----:B------:R-:W-:Y:S02]  /*93a0*/  PRMT R67, R4, 0x5410, R6 ;  /* 0x0000541004437816 */ /* 0x000fe40000000006 */
[----:B------:R-:W-:Y:S02]  /*93b0*/  LOP3.LUT R6, R0, 0xff, RZ, 0xc0, !PT ;  /* 0x000000ff00067812 */ /* 0x000fe400078ec0ff */
[----:B------:R-:W-:Y:S02]  /*93c0*/  SHF.R.U32.HI R4, RZ, 0x18, R0 ;  /* 0x00000018ff047819 */ /* 0x000fe40000011600 */
[----:B------:R-:W-:-:S02]  /*93d0*/  LOP3.LUT R3, R3, 0xff, RZ, 0xc0, !PT ;  /* 0x000000ff03037812 */ /* 0x000fc400078ec0ff */
[----:B------:R-:W-:Y:S02]  /*93e0*/  SHF.R.U32.HI R2, RZ, 0x8, R2 ;  /* 0x00000008ff027819 */ /* 0x000fe40000011602 */
[----:B------:R-:W-:Y:S02]  /*93f0*/  LOP3.LUT R0, R5, 0xff, RZ, 0xc0, !PT ;  /* 0x000000ff05007812 */ /* 0x000fe400078ec0ff */
[----:B------:R-:W-:Y:S01]  /*9400*/  PRMT R65, R3, 0x5410, R7 ;  /* 0x0000541003417816 */ /* 0x000fe20000000007 */
[----:B------:R-:W-:Y:S01]  /*9410*/  FADD.FTZ R3, R190, R100 ;  /* 0x00000064be037221 */ /* 0x000fe20000010000 */
[----:B------:R-:W-:Y:S01]  /*9420*/  PRMT R64, R6, 0x5410, R2 ;  /* 0x0000541006407816 */ /* 0x000fe20000000002 */
[----:B------:R-:W-:Y:S01]  /*9430*/  FADD.FTZ R2, R191, R106 ;  /* 0x0000006abf027221 */ /* 0x000fe20000010000 */
[----:B------:R-:W-:Y:S01]  /*9440*/  PRMT R55, R0, 0x5410, R4 ;  /* 0x0000541000377816 */ /* 0x000fe20000000004 */
[----:B------:R-:W-:Y:S01]  /*9450*/  IMAD.MOV.U32 R106, RZ, RZ, R181 ;  /* 0x000000ffff6a7224 */ /* 0x000fe200078e00b5 */
[----:B------:R-:W-:Y:S01]  /*9460*/  HMMA.16816.F32 R4, R12, R60, RZ ;  /* 0x0000003c0c04723c */ /* 0x000fe200000018ff */
[----:B------:R-:W-:Y:S01]  /*9470*/  FADD.FTZ R0, R188, R101 ;  /* 0x00000065bc007221 */ /* 0x000fe20000010000 */
[----:B------:R-:W-:Y:S01]  /*9480*/  LOP3.LUT R94, R131, R45, RZ, 0xc0, !PT ;  /* 0x0000002d835e7212 */ /* 0x000fe200078ec0ff */
[----:B------:R-:W-:Y:S01]  /*9490*/  FADD.FTZ R3, R238, R3 ;  /* 0x00000003ee037221 */ /* 0x000fe20000010000 */
[----:B------:R-:W-:Y:S01]  /*94a0*/  LOP3.LUT R95, R130, R46, RZ, 0xc0, !PT ;  /* 0x0000002e825f7212 */ /* 0x000fe200078ec0ff */
[----:B------:R-:W-:-:S02]  /*94b0*/  FADD.FTZ R0, R154, R0 ;  /* 0x000000009a007221 */ /* 0x000fc40000010000 */
[----:B------:R-:W-:Y:S01]  /*94c0*/  FADD.FTZ R3, R237, R3 ;  /* 0x00000003ed037221 */ /* 0x000fe20000010000 */
[----:B-1----:R-:W-:Y:S01]  /*94d0*/  HMMA.16816.F32 R188, R20, R56, R16 ;  /* 0x0000003814bc723c */ /* 0x002fe20000001810 */
[----:B------:R-:W-:Y:S02]  /*94e0*/  FADD.FTZ R0, R155, R0 ;  /* 0x000000009b007221 */ /* 0x000fe40000010000 */
[----:B------:R-:W-:Y:S02]  /*94f0*/  IMAD.MOV.U32 R238, RZ, RZ, R185 ;  /* 0x000000ffffee7224 */ /* 0x000fe400078e00b9 */
[----:B------:R-:W-:Y:S02]  /*9500*/  FADD.FTZ R0, R152, R0 ;  /* 0x0000000098007221 */ /* 0x000fe40000010000 */
[----:B------:R-:W-:Y:S01]  /*9510*/  FADD.FTZ R54, R219, R3 ;  /* 0x00000003db367221 */ /* 0x000fe20000010000 */
[----:B--2---:R-:W-:Y:S01]  /*9520*/  HMMA.16816.F32 R16, R24, R40, RZ ;  /* 0x000000281810723c */ /* 0x004fe200000018ff */
[----:B------:R-:W-:Y:S01]  /*9530*/  FADD.FTZ R101, R153, R0 ;  /* 0x0000000099657221 */ /* 0x000fe20000010000 */
[--C-:B------:R-:W-:Y:S01]  /*9540*/  HSET2.LE.AND R0, R76, R44.reuse, PT ;  /* 0x0000002c4c007233 */ /* 0x100fe20003803000 */
[----:B------:R-:W-:Y:S01]  /*9550*/  IMAD.MOV.U32 R219, RZ, RZ, R143 ;  /* 0x000000ffffdb7224 */ /* 0x000fe200078e008f */
[----:B------:R-:W-:Y:S01]  /*9560*/  HSET2.LE.AND R3, R70, R44, PT ;  /* 0x0000002c46037233 */ /* 0x000fe20003803000 */
[----:B------:R-:W-:-:S03]  /*9570*/  IMAD.MOV.U32 R237, RZ, RZ, R145 ;  /* 0x000000ffffed7224 */ /* 0x000fc600078e0091 */
[----:B------:R-:W-:Y:S01]  /*9580*/  HMMA.16816.F32 R180, R8, R56, R4 ;  /* 0x0000003808b4723c */ /* 0x000fe20000001804 */
[----:B------:R-:W-:-:S06]  /*9590*/  LOP3.LUT R98, R201, R3, RZ, 0xc0, !PT ;  /* 0x00000003c9627212 */ /* 0x000fcc00078ec0ff */
[----:B------:R-:W-:Y:S01]  /*95a0*/  FADD.FTZ R4, R245, R2 ;  /* 0x00000002f5047221 */ /* 0x000fe20000010000 */
[C---:B------:R-:W-:Y:S01]  /*95b0*/  HMMA.16816.F32 R76, R12.reuse, R122, RZ ;  /* 0x0000007a0c4c723c */ /* 0x040fe200000018ff */
[----:B------:R-:W-:Y:S02]  /*95c0*/  FADD.FTZ R2, R162, R34 ;  /* 0x00000022a2027221 */ /* 0x000fe40000010000 */
[----:B------:R-:W-:Y:S02]  /*95d0*/  FADD.FTZ R4, R246, R4 ;  /* 0x00000004f6047221 */ /* 0x000fe40000010000 */
[----:B------:R-:W-:Y:S02]  /*95e0*/  FADD.FTZ R2, R187, R2 ;  /* 0x00000002bb027221 */ /* 0x000fe40000010000 */
[----:B------:R-:W-:Y:S02]  /*95f0*/  FADD.FTZ R34, R224, R4 ;  /* 0x00000004e0227221 */ /* 0x000fe40000010000 */
[----:B------:R-:W-:Y:S01]  /*9600*/  HMMA.16816.F32 R4, R12, R40, RZ ;  /* 0x000000280c04723c */ /* 0x000fe200000018ff */
[----:B------:R-:W-:-:S02]  /*9610*/  IMAD.MOV.U32 R224, RZ, RZ, R186 ;  /* 0x000000ffffe07224 */ /* 0x000fc400078e00ba */
[----:B------:R-:W-:Y:S01]  /*9620*/  FADD.FTZ R47, R161, R2 ;  /* 0x00000002a12f7221 */ /* 0x000fe20000010000 */
[--C-:B------:R-:W-:Y:S01]  /*9630*/  HSET2.LE.AND R2, R75, R44.reuse, PT ;  /* 0x0000002c4b027233 */ /* 0x100fe20003803000 */
[----:B------:R-:W-:Y:S01]  /*9640*/  FADD.FTZ R100, R226, R34 ;  /* 0x00000022e2647221 */ /* 0x000fe20000010000 */
[--C-:B------:R-:W-:Y:S01]  /*9650*/  HSET2.LE.AND R34, R65, R44.reuse, PT ;  /* 0x0000002c41227233 */ /* 0x100fe20003803000 */
[----:B------:R-:W-:Y:S01]  /*9660*/  IMAD.MOV.U32 R245, RZ, RZ, R147 ;  /* 0x000000fffff57224 */ /* 0x000fe200078e0093 */
[----:B------:R-:W-:Y:S01]  /*9670*/  HMMA.16816.F32 R184, R20, R36, R16 ;  /* 0x0000002414b8723c */ /* 0x000fe20000001810 */
[--C-:B------:R-:W-:Y:S01]  /*9680*/  HSET2.LE.AND R40, R67, R44.reuse, PT ;  /* 0x0000002c43287233 */ /* 0x100fe20003803000 */
[----:B------:R-:W-:Y:S01]  /*9690*/  IMAD.MOV.U32 R246, RZ, RZ, R146 ;  /* 0x000000fffff67224 */ /* 0x000fe200078e0092 */
[----:B------:R-:W-:Y:S01]  /*96a0*/  HSET2.LE.AND R41, R64, R44, PT ;  /* 0x0000002c40297233 */ /* 0x000fe20003803000 */
[----:B------:R-:W-:Y:S01]  /*96b0*/  IMAD.MOV.U32 R226, RZ, RZ, R144 ;  /* 0x000000ffffe27224 */ /* 0x000fe200078e0090 */
[----:B------:R-:W-:-:S02]  /*96c0*/  LOP3.LUT R97, R203, R34, RZ, 0xc0, !PT ;  /* 0x00000022cb617212 */ /* 0x000fc400078ec0ff */
[----:B------:R-:W-:Y:S01]  /*96d0*/  LOP3.LUT R18, R214, R0, RZ, 0xc0, !PT ;  /* 0x00000000d6127212 */ /* 0x000fe200078ec0ff */
[----:B------:R-:W-:Y:S01]  /*96e0*/  HMMA.16816.F32 R76, R8, R110, R76 ;  /* 0x0000006e084c723c */ /* 0x000fe2000000184c */
[----:B------:R-:W-:Y:S01]  /*96f0*/  LOP3.LUT R92, R136, R41, RZ, 0xc0, !PT ;  /* 0x00000029885c7212 */ /* 0x000fe200078ec0ff */
[----:B------:R-:W-:Y:S01]  /*9700*/  FADD.FTZ R0, R243, R101 ;  /* 0x00000065f3007221 */ /* 0x000fe20000010000 */
[----:B------:R-:W-:-:S03]  /*9710*/  LOP3.LUT R19, R213, R2, RZ, 0xc0, !PT ;  /* 0x00000002d5137212 */ /* 0x000fc600078ec0ff */
[----:B------:R-:W-:Y:S02]  /*9720*/  FADD.FTZ R0, R244, R0 ;  /* 0x00000000f4007221 */ /* 0x000fe40000010000 */
[----:B------:R-:W-:Y:S07]  /*9730*/  HMMA.16816.F32 R156, R8, R36, R4 ;  /* 0x00000024089c723c */ /* 0x000fee0000001804 */
[--C-:B------:R-:W-:Y:S02]  /*9740*/  HSET2.LE.AND R5, R74, R44.reuse, PT ;  /* 0x0000002c4a057233 */ /* 0x100fe40003803000 */
[----:B------:R-:W-:-:S02]  /*9750*/  HSET2.LE.AND R6, R73, R44, PT ;  /* 0x0000002c49067233 */ /* 0x000fc40003803000 */
[--C-:B------:R-:W-:Y:S01]  /*9760*/  HSET2.LE.AND R36, R71, R44.reuse, PT ;  /* 0x0000002c47247233 */ /* 0x100fe20003803000 */
[C---:B------:R-:W-:Y:S01]  /*9770*/  HMMA.16816.F32 R72, R12.reuse, R126, RZ ;  /* 0x0000007e0c48723c */ /* 0x040fe200000018ff */
[--C-:B------:R-:W-:Y:S01]  /*9780*/  HSET2.LE.AND R4, R69, R44.reuse, PT ;  /* 0x0000002c45047233 */ /* 0x100fe20003803000 */
[----:B------:R-:W-:Y:S01]  /*9790*/  LOP3.LUT R16, R216, R5, RZ, 0xc0, !PT ;  /* 0x00000005d8107212 */ /* 0x000fe200078ec0ff */
[--C-:B------:R-:W-:Y:S01]  /*97a0*/  HSET2.LE.AND R37, R68, R44.reuse, PT ;  /* 0x0000002c44257233 */ /* 0x100fe20003803000 */
[----:B------:R-:W-:Y:S01]  /*97b0*/  LOP3.LUT R17, R215, R6, RZ, 0xc0, !PT ;  /* 0x00000006d7117212 */ /* 0x000fe200078ec0ff */
[--C-:B------:R-:W-:Y:S01]  /*97c0*/  HSET2.LE.AND R7, R66, R44.reuse, PT ;  /* 0x0000002c42077233 */ /* 0x100fe20003803000 */
[----:B------:R-:W-:Y:S01]  /*97d0*/  LOP3.LUT R99, R200, R4, RZ, 0xc0, !PT ;  /* 0x00000004c8637212 */ /* 0x000fe200078ec0ff */
[----:B------:R-:W-:Y:S01]  /*97e0*/  HSET2.LE.AND R44, R55, R44, PT ;  /* 0x0000002c372c7233 */ /* 0x000fe20003803000 */
[----:B------:R-:W-:Y:S01]  /*97f0*/  FADD.FTZ R55, R225, R54 ;  /* 0x00000036e1377221 */ /* 0x000fe20000010000 */
[C---:B------:R-:W-:Y:S01]  /*9800*/  HMMA.16816.F32 R68, R12.reuse, R118, RZ ;  /* 0x000000760c44723c */ /* 0x040fe200000018ff */
[----:B------:R-:W-:Y:S01]  /*9810*/  FADD.FTZ R54, R218, R47 ;  /* 0x0000002fda367221 */ /* 0x000fe20000010000 */
[----:B------:R-:W-:Y:S01]  /*9820*/  LOP3.LUT R96, R212, R7, RZ, 0xc0, !PT ;  /* 0x00000007d4607212 */ /* 0x000fe200078ec0ff */
[----:B------:R-:W-:Y:S01]  /*9830*/  IMAD.MOV.U32 R225, RZ, RZ, R141 ;  /* 0x000000ffffe17224 */ /* 0x000fe200078e008d */
[----:B------:R-:W-:Y:S01]  /*9840*/  LOP3.LUT R93, R107, R44, RZ, 0xc0, !PT ;  /* 0x0000002c6b5d7212 */ /* 0x000fe200078ec0ff */
[----:B------:R-:W-:Y:S01]  /*9850*/  IMAD.MOV.U32 R218, RZ, RZ, R142 ;  /* 0x000000ffffda7224 */ /* 0x000fe200078e008e */
[----:B------:R-:W-:Y:S01]  /*9860*/  LOP3.LUT R6, R138, R35, RZ, 0xc0, !PT ;  /* 0x000000238a067212 */ /* 0x000fe200078ec0ff */
[----:B------:R-:W-:Y:S01]  /*9870*/  FADD.FTZ R3, R225, R55 ;  /* 0x00000037e1037221 */ /* 0x000fe20000010000 */
[----:B------:R-:W-:Y:S01]  /*9880*/  HMMA.16816.F32 R64, R12, R90, RZ ;  /* 0x0000005a0c40723c */ /* 0x000fe200000018ff */
[----:B------:R-:W-:Y:S01]  /*9890*/  LOP3.LUT R7, R137, R36, RZ, 0xc0, !PT ;  /* 0x0000002489077212 */ /* 0x000fe200078ec0ff */
[----:B------:R-:W-:Y:S01]  /*98a0*/  FADD.FTZ R2, R248, R54 ;  /* 0x00000036f8027221 */ /* 0x000fe20000010000 */
[----:B------:R-:W-:-:S02]  /*98b0*/  LOP3.LUT R4, R140, R37, RZ, 0xc0, !PT ;  /* 0x000000258c047212 */ /* 0x000fc400078ec0ff */
[----:B------:R-:W-:Y:S02]  /*98c0*/  LOP3.LUT R5, R139, R40, RZ, 0xc0, !PT ;  /* 0x000000288b057212 */ /* 0x000fe400078ec0ff */
[----:B------:R-:W-:Y:S01]  /*98d0*/  IADD3 R200, P0, R48, -0x80, RZ ;  /* 0xffffff8030c87810 */ /* 0x000fe20007f1e0ff */
[----:B------:R-:W-:Y:S03]  /*98e0*/  HMMA.16816.F32 R44, R12, R62, RZ ;  /* 0x0000003e0c2c723c */ /* 0x000fe600000018ff */
[----:B------:R-:W-:-:S05]  /*98f0*/  IADD3.X R201, R49, -0x1, RZ, P0, !PT ;  /* 0xffffffff31c97810 */ /* 0x000fca00007fe4ff */
[----:B------:R-:W-:Y:S08]  /*9900*/  HMMA.16816.F32 R12, R12, R42, RZ ;  /* 0x0000002a0c0c723c */ /* 0x000ff000000018ff */
[C---:B------:R-:W-:Y:S08]  /*9910*/  HMMA.16816.F32 R72, R8.reuse, R114, R72 ;  /* 0x000000720848723c */ /* 0x040ff00000001848 */
[C---:B------:R-:W-:Y:S08]  /*9920*/  HMMA.16816.F32 R128, R8.reuse, R86, R68 ;  /* 0x000000560880723c */ /* 0x040ff00000001844 */
[C---:B------:R-:W-:Y:S08]  /*9930*/  HMMA.16816.F32 R152, R8.reuse, R82, R64 ;  /* 0x000000520898723c */ /* 0x040ff00000001840 */
[C---:B------:R-:W-:Y:S08]  /*9940*/  HMMA.16816.F32 R140, R8.reuse, R58, R44 ;  /* 0x0000003a088c723c */ /* 0x040ff0000000182c */
[----:B------:R-:W-:Y:S08]  /*9950*/  HMMA.16816.F32 R136, R8, R38, R12 ;  /* 0x000000260888723c */ /* 0x000ff0000000180c */
[C---:B------:R-:W-:Y:S08]  /*9960*/  HMMA.16816.F32 R8, R24.reuse, R122, RZ ;  /* 0x0000007a1808723c */ /* 0x040ff000000018ff */
[----:B------:R-:W-:Y:S01]  /*9970*/  HMMA.16816.F32 R12, R24, R126, RZ ;  /* 0x0000007e180c723c */ /* 0x000fe200000018ff */
[----:B------:R-:W-:Y:S11]  /*9980*/  LDSM.16.MT88.4 R124, [R192+0xac00] ;  /* 0x00ac0000c07c783b */ /* 0x000ff60000004200 */
[----:B------:R-:W-:Y:S04]  /*9990*/  @!UPT UIADD3 URZ, URZ, URZ, URZ ;  /* 0x0000003f3f3ff290 */ /* 0x000fe8000fffe03f */
[----:B------:R-:W-:Y:S01]  /*99a0*/  HMMA.16816.F32 R68, R20, R110, R8 ;  /* 0x0000006e1444723c */ /* 0x000fe20000001808 */
[----:B------:R-:W-:Y:S07]  /*99b0*/  LDSM.16.MT88.4 R108, [R194+0xac00] ;  /* 0x00ac0000c26c783b */ /* 0x000fee0000004200 */
[----:B------:R-:W-:Y:S08]  /*99c0*/  HMMA.16816.F32 R8, R24, R118, RZ ;  /* 0x000000761808723c */ /* 0x000ff000000018ff */
[----:B------:R-:W-:Y:S08]  /*99d0*/  HMMA.16816.F32 R64, R20, R114, R12 ;  /* 0x000000721440723c */ /* 0x000ff0000000180c */
[----:B------:R-:W-:Y:S08]  /*99e0*/  HMMA.16816.F32 R12, R24, R90, RZ ;  /* 0x0000005a180c723c */ /* 0x000ff000000018ff */
[----:B------:R-:W-:Y:S08]  /*99f0*/  HMMA.16816.F32 R44, R20, R86, R8 ;  /* 0x00000056142c723c */ /* 0x000ff00000001808 */
[C---:B------:R-:W-:Y:S08]  /*9a00*/  HMMA.16816.F32 R8, R24.reuse, R62, RZ ;  /* 0x0000003e1808723c */ /* 0x040ff000000018ff */
[----:B------:R-:W-:Y:S08]  /*9a10*/  HMMA.16816.F32 R24, R24, R42, RZ ;  /* 0x0000002a1818723c */ /* 0x000ff000000018ff */
[C---:B------:R-:W-:Y:S01]  /*9a20*/  HMMA.16816.F32 R40, R20.reuse, R82, R12 ;  /* 0x000000521428723c */ /* 0x040fe2000000180c */
[----:B------:R-:W1:Y:S04]  /*9a30*/  LDSM.16.MT88.4 R12, [R194+0x9800] ;  /* 0x00980000c20c783b */ /* 0x000e680000004200 */
[----:B------:R-:W-:Y:S03]  /*9a40*/  LDSM.16.MT88.4 R80, [R192+0xbc00] ;  /* 0x00bc0000c050783b */ /* 0x000fe60000004200 */
[C---:B------:R-:W-:Y:S01]  /*9a50*/  HMMA.16816.F32 R56, R20.reuse, R58, R8 ;  /* 0x0000003a1438723c */ /* 0x040fe20000001808 */
[----:B------:R-:W-:Y:S07]  /*9a60*/  LDSM.16.MT88.4 R8, [R192+0xa800] ;  /* 0x00a80000c008783b */ /* 0x000fee0000004200 */
[----:B------:R-:W-:Y:S01]  /*9a70*/  HMMA.16816.F32 R24, R20, R38, R24 ;  /* 0x000000261418723c */ /* 0x000fe20000001818 */
[----:B------:R-:W2:Y:S07]  /*9a80*/  LDSM.16.MT88.4 R20, [R192+0x9800] ;  /* 0x00980000c014783b */ /* 0x000eae0000004200 */
[-C--:B-1----:R-:W-:Y:S08]  /*9a90*/  HMMA.16816.F32 R176, R16, R12.reuse, R176 ;  /* 0x0000000c10b0723c */ /* 0x082ff000000018b0 */
[----:B------:R-:W-:Y:S08]  /*9aa0*/  HMMA.16816.F32 R148, R4, R12, R148 ;  /* 0x0000000c0494723c */ /* 0x000ff00000001894 */
[-C--:B--2---:R-:W-:Y:S08]  /*9ab0*/  HMMA.16816.F32 R168, R16, R20.reuse, R168 ;  /* 0x0000001410a8723c */ /* 0x084ff000000018a8 */
[C---:B------:R-:W-:Y:S08]  /*9ac0*/  HMMA.16816.F32 R164, R4.reuse, R20, R164 ;  /* 0x0000001404a4723c */ /* 0x040ff000000018a4 */
[-C--:B------:R-:W-:Y:S08]  /*9ad0*/  HMMA.16816.F32 R160, R4, R22.reuse, R76 ;  /* 0x0000001604a0723c */ /* 0x080ff0000000184c */
[----:B------:R-:W-:Y:S01]  /*9ae0*/  HMMA.16816.F32 R36, R16, R22, R68 ;  /* 0x000000161024723c */ /* 0x000fe20000001844 */
[----:B------:R-:W1:Y:S07]  /*9af0*/  LDSM.16.MT88.4 R20, [R194+0xa800] ;  /* 0x00a80000c214783b */ /* 0x000e6e0000004200 */
[-C--:B------:R-:W-:Y:S08]  /*9b00*/  HMMA.16816.F32 R144, R4, R14.reuse, R72 ;  /* 0x0000000e0490723c */ /* 0x080ff00000001848 */
[C---:B------:R-:W-:Y:S01]  /*9b10*/  HMMA.16816.F32 R64, R16.reuse, R14, R64 ;  /* 0x0000000e1040723c */ /* 0x040fe20000001840 */
[----:B------:R-:W2:Y:S07]  /*9b20*/  LDSM.16.MT88.4 R12, [R192+0xb800] ;  /* 0x00b80000c00c783b */ /* 0x000eae0000004200 */
[-C--:B------:R-:W-:Y:S08]  /*9b30*/  HMMA.16816.F32 R172, R16, R8.reuse, R172 ;  /* 0x0000000810ac723c */ /* 0x080ff000000018ac */
[C---:B------:R-:W-:Y:S08]  /*9b40*/  HMMA.16816.F32 R132, R4.reuse, R8, R132 ;  /* 0x000000080484723c */ /* 0x040ff00000001884 */
[-C--:B------:R-:W-:Y:S08]  /*9b50*/  HMMA.16816.F32 R128, R4, R10.reuse, R128 ;  /* 0x0000000a0480723c */ /* 0x080ff00000001880 */
[----:B------:R-:W-:Y:S01]  /*9b60*/  HMMA.16816.F32 R60, R16, R10, R44 ;  /* 0x0000000a103c723c */ /* 0x000fe2000000182c */
[----:B------:R-:W3:Y:S07]  /*9b70*/  LDSM.16.MT88.4 R8, [R194+0xb800] ;  /* 0x00b80000c208783b */ /* 0x000eee0000004200 */
[C---:B-1----:R-:W-:Y:S08]  /*9b80*/  HMMA.16816.F32 R116, R4.reuse, R20, R204 ;  /* 0x000000140474723c */ /* 0x042ff000000018cc */
[C---:B--2---:R-:W-:Y:S08]  /*9b90*/  HMMA.16816.F32 R72, R4.reuse, R12, R180 ;  /* 0x0000000c0448723c */ /* 0x044ff000000018b4 */
[C---:B------:R-:W-:Y:S08]  /*9ba0*/  HMMA.16816.F32 R112, R4.reuse, R22, R152 ;  /* 0x000000160470723c */ /* 0x040ff00000001898 */
[----:B------:R-:W-:Y:S01]  /*9bb0*/  HMMA.16816.F32 R76, R4, R14, R140 ;  /* 0x0000000e044c723c */ /* 0x000fe2000000188c */
[----:B------:R-:W-:Y:S07]  /*9bc0*/  LDSM.16.MT88.4 R140, [R194+0x9c00] ;  /* 0x009c0000c28c783b */ /* 0x000fee0000004200 */
[----:B------:R-:W-:Y:S08]  /*9bd0*/  HMMA.16816.F32 R120, R16, R20, R208 ;  /* 0x000000141078723c */ /* 0x000ff000000018d0 */
[C---:B---3--:R-:W-:Y:S01]  /*9be0*/  HMMA.16816.F32 R88, R4.reuse, R8, R156 ;  /* 0x000000080458723c */ /* 0x048fe2000000189c */
[----:B------:R-:W-:Y:S07]  /*9bf0*/  LDSM.16.MT88.4 R156, [R192+0x9c00] ;  /* 0x009c0000c09c783b */ /* 0x000fee0000004200 */
[----:B------:R-:W-:Y:S01]  /*9c00*/  HMMA.16816.F32 R44, R4, R10, R136 ;  /* 0x0000000a042c723c */ /* 0x000fe20000001888 */
[----:B------:R-:W1:Y:S07]  /*9c10*/  LDSM.16.MT88.4 R4, [R194+0xbc00] ;  /* 0x00bc0000c204783b */ /* 0x000e6e0000004200 */
[C---:B------:R-:W-:Y:S07]  /*9c20*/  HMMA.16816.F32 R84, R16.reuse, R8, R184 ;  /* 0x000000081054723c */ /* 0x040fee00000018b8 */
[----:B------:R-:W-:Y:S01]  /*9c30*/  FADD.FTZ R8, R218, R100 ;  /* 0x00000064da087221 */ /* 0x000fe20000010000 */
[----:B------:R-:W-:Y:S03]  /*9c40*/  HMMA.16816.F32 R68, R16, R12, R188 ;  /* 0x0000000c1044723c */ /* 0x000fe600000018bc */
[----:B------:R-:W-:-:S05]  /*9c50*/  FADD.FTZ R8, R226, R8 ;  /* 0x00000008e2087221 */ /* 0x000fca0000010000 */
[C---:B------:R-:W-:Y:S08]  /*9c60*/  HMMA.16816.F32 R40, R16.reuse, R22, R40 ;  /* 0x000000161028723c */ /* 0x040ff00000001828 */
[C---:B------:R-:W-:Y:S08]  /*9c70*/  HMMA.16816.F32 R56, R16.reuse, R14, R56 ;  /* 0x0000000e1038723c */ /* 0x040ff00000001838 */
[----:B------:R-:W-:Y:S08]  /*9c80*/  HMMA.16816.F32 R24, R16, R10, R24 ;  /* 0x0000000a1018723c */ /* 0x000ff00000001818 */
[-C--:B-1----:R-:W-:Y:S08]  /*9c90*/  HMMA.16816.F32 R88, R92, R4.reuse, R88 ;  /* 0x000000045c58723c */ /* 0x082ff00000001858 */
        /* <DEDUP_REMOVED lines=22> */
[----:B------:R1:W-:Y:S01]  /*9e00*/  STL [R1+0x140], R4 ;  /* 0x0001400401007387 */ /* 0x0003e20000100800 */
[----:B------:R-:W-:Y:S01]  /*9e10*/  FADD.FTZ R0, R240, R0 ;  /* 0x00000000f0007221 */ /* 0x000fe20000010000 */
[C---:B------:R-:W-:Y:S02]  /*9e20*/  HMMA.16816.F32 R144, R92.reuse, R142, R144 ;  /* 0x0000008e5c90723c */ /* 0x040fe40000001890 */
[----:B------:R1:W-:Y:S04]  /*9e30*/  STL [R1+0x134], R2 ;  /* 0x0001340201007387 */ /* 0x0003e80000100800 */
[----:B------:R1:W-:Y:S02]  /*9e40*/  STL [R1+0x130], R248 ;  /* 0x000130f801007387 */ /* 0x0003e40000100800 */
[C---:B------:R-:W-:Y:S02]  /*9e50*/  HMMA.16816.F32 R132, R92.reuse, R124, R132 ;  /* 0x0000007c5c84723c */ /* 0x040fe40000001884 */
[----:B------:R1:W-:Y:S06]  /*9e60*/  STL [R1+0x144], R0 ;  /* 0x0001440001007387 */ /* 0x0003ec0000100800 */
        /* <DEDUP_REMOVED lines=16> */
[----:B------:R-:W-:Y:S05]  /*9f70*/  @!UPT UIADD3 URZ, URZ, URZ, URZ ;  /* 0x0000003f3f3ff290 */ /* 0x000fea000fffe03f */
[----:B------:R-:W-:Y:S11]  /*9f80*/  @!P5 BRA `(.L_x_587) ;  /* 0x000112300000d947 */ /* 0x000ff60003800000 */
[----:B-1----:R-:W2:Y:S01]  /*9f90*/  LDL R106, [R1+0x48] ;  /* 0x00004800016a7983 */ /* 0x002ea20000100800 */
[----:B------:R-:W-:-:S04]  /*9fa0*/  DEPBAR.LE SB0, 0x0 ;  /* 0x000080000000791a */ /* 0x000fc80000000000 */
[----:B------:R-:W3:Y:S04]  /*9fb0*/  LDL R246, [R1+0x1b8] ;  /* 0x0001b80001f67983 */ /* 0x000ee80000100800 */
[----:B------:R-:W3:Y:S04]  /*9fc0*/  LDL R238, [R1+0x110] ;  /* 0x0001100001ee7983 */ /* 0x000ee80000100800 */
[----:B------:R-:W4:Y:S04]  /*9fd0*/  LDL R245, [R1+0x1bc] ;  /* 0x0001bc0001f57983 */ /* 0x000f280000100800 */
[----:B------:R-:W5:Y:S04]  /*9fe0*/  LDL R237, [R1+0x168] ;  /* 0x0001680001ed7983 */ /* 0x000f680000100800 */
[----:B------:R-:W5:Y:S01]  /*9ff0*/  LDL.64 R224, [R1+0x180] ;  /* 0x0001800001e07983 */ /* 0x000f620000100a00 */
[----:B------:R-:W-:Y:S03]  /*a000*/  WARPSYNC 0xffffffff ;  /* 0xffffffff00007948 */ /* 0x000fe60003800000 */
[----:B------:R-:W-:Y:S01]  /*a010*/  BAR.SYNC.DEFER_BLOCKING 0x0 ;  /* 0x0000000000007b1d */ /* 0x000fe20000010000 */
[----:B--2---:R-:W-:-:S04]  /*a020*/  IADD3 R234, R106, -0x2, RZ ;  /* 0xfffffffe6aea7810 */ /* 0x004fc80007ffe0ff */
[----:B------:R-:W-:Y:S01]  /*a030*/  SHF.R.S32.HI R2, RZ, 0x1f, R234 ;  /* 0x0000001fff027819 */ /* 0x000fe200000114ea */
[----:B------:R-:W-:Y:S01]  /*a040*/  IMAD R0, R228, R234, RZ ;  /* 0x000000eae4007224 */ /* 0x000fe200078e02ff */
[-C--:B---3--:R-:W-:Y:S02]  /*a050*/  ISETP.GE.AND P3, PT, R246, R238.reuse, PT ;  /* 0x000000eef600720c */ /* 0x088fe40003f66270 */
[-C--:B----4-:R-:W-:Y:S02]  /*a060*/  ISETP.GE.AND P2, PT, R245, R238.reuse, PT ;  /* 0x000000eef500720c */ /* 0x090fe40003f46270 */
[----:B-----5:R-:W-:Y:S01]  /*a070*/  ISETP.GE.AND P4, PT, R237, R238, PT ;  /* 0x000000eeed00720c */ /* 0x020fe20003f86270 */
[-C--:B------:R-:W-:Y:S02]  /*a080*/  IMAD R2, R2, R217.reuse, R0 ;  /* 0x000000d902027224 */ /* 0x080fe400078e0200 */
[----:B------:R-:W-:-:S04]  /*a090*/  IMAD.WIDE.U32 R4, R234, R217, R224 ;  /* 0x000000d9ea047225 */ /* 0x000fc800078e00e0 */
[----:B------:R-:W-:Y:S02]  /*a0a0*/  IMAD.IADD R2, R5, 0x1, R2 ;  /* 0x0000000105027824 */ /* 0x000fe400078e0202 */
[CC--:B------:R-:W-:Y:S02]  /*a0b0*/  @!P3 LEA R12, P1, R4.reuse, R232.reuse, 0x1 ;  /* 0x000000e8040cb211 */ /* 0x0c0fe400078208ff */
[CC--:B------:R-:W-:Y:S02]  /*a0c0*/  @!P2 LEA R10, P0, R4.reuse, R232.reuse, 0x1 ;  /* 0x000000e8040aa211 */ /* 0x0c0fe400078008ff */
[C---:B------:R-:W-:Y:S02]  /*a0d0*/  @!P4 LEA R14, P6, R4.reuse, R232, 0x1 ;  /* 0x000000e8040ec211 */ /* 0x040fe400078c08ff */
[----:B------:R-:W-:Y:S02]  /*a0e0*/  IADD3 R0, P5, R229, R4, RZ ;  /* 0x00000004e5007210 */ /* 0x000fe40007fbe0ff */
[----:B------:R-:W-:-:S02]  /*a0f0*/  @!P4 LEA.HI.X R15, R4, R233, R2, 0x1, P6 ;  /* 0x000000e9040fc211 */ /* 0x000fc400030f0c02 */
[CCC-:B------:R-:W-:Y:S02]  /*a100*/  @!P3 LEA.HI.X R13, R4.reuse, R233.reuse, R2.reuse, 0x1, P1 ;  /* 0x000000e9040db211 */ /* 0x1c0fe400008f0c02 */
[--C-:B------:R-:W-:Y:S01]  /*a110*/  @!P2 LEA.HI.X R11, R4, R233, R2.reuse, 0x1, P0 ;  /* 0x000000e9040ba211 */ /* 0x100fe200000f0c02 */
[----:B------:R-:W-:Y:S01]  /*a120*/  IMAD.X R2, R230, 0x1, R2, P5 ;  /* 0x00000001e6027824 */ /* 0x000fe200028e0602 */
[CC--:B------:R-:W-:Y:S01]  /*a130*/  @!P4 LEA R8, P5, R0.reuse, R232.reuse, 0x1 ;  /* 0x000000e80008c211 */ /* 0x0c0fe200078a08ff */
[----:B------:R-:W-:Y:S01]  /*a140*/  @P4 STS [R202+0x9000], RZ ;  /* 0x009000ffca004388 */ /* 0x000fe20000000800 */
[----:B------:R-:W-:-:S03]  /*a150*/  @!P3 LEA R6, P1, R0, R232, 0x1 ;  /* 0x000000e80006b211 */ /* 0x000fc600078208ff */
[----:B------:R-:W-:Y:S01]  /*a160*/  @P4 STS [R202+0x9004], RZ ;  /* 0x009004ffca004388 */ /* 0x000fe20000000800 */
[----:B------:R-:W-:-:S03]  /*a170*/  @!P2 LEA R4, P0, R0, R232, 0x1 ;  /* 0x000000e80004a211 */ /* 0x000fc600078008ff */
[----:B------:R-:W-:Y:S01]  /*a180*/  @P4 STS.64 [R202+0x9008], RZ ;  /* 0x009008ffca004388 */ /* 0x000fe20000000a00 */
[----:B------:R-:W-:-:S03]  /*a190*/  @!P4 LEA.HI.X R9, R0, R233, R2, 0x1, P5 ;  /* 0x000000e90009c211 */ /* 0x000fc600028f0c02 */
[----:B------:R-:W-:Y:S01]  /*a1a0*/  @!PT LDS RZ, [RZ] ;  /* 0x00000000fffff984 */ /* 0x000fe20000000800 */
[----:B------:R-:W-:Y:S01]  /*a1b0*/  @!PT LDS RZ, [RZ] ;  /* 0x00000000fffff984 */ /* 0x000fe20000000800 */
[----:B------:R-:W-:Y:S01]  /*a1c0*/  @!PT LDS RZ, [RZ] ;  /* 0x00000000fffff984 */ /* 0x000fe20000000800 */
[----:B------:R1:W-:Y:S01]  /*a1d0*/  @!P4 LDGSTS.E.BYPASS.LTC128B.128 [R202+0x9000], [R14.64] ;  /* 0x090000000ecacfae */ /* 0x0003e2000b901d44 */
[----:B------:R-:W-:-:S03]  /*a1e0*/  @!P3 LEA.HI.X R7, R0, R233, R2, 0x1, P1 ;  /* 0x000000e90007b211 */ /* 0x000fc600008f0c02 */
[----:B------:R-:W-:Y:S01]  /*a1f0*/  @P3 STS.128 [R202+0xa000], RZ ;  /* 0x00a000ffca003388 */ /* 0x000fe20000000c00 */
[----:B------:R-:W-:-:S03]  /*a200*/  @!P2 LEA.HI.X R5, R0, R233, R2, 0x1, P0 ;  /* 0x000000e90005a211 */ /* 0x000fc600000f0c02 */
        /* <DEDUP_REMOVED lines=25> */
[----:B-1----:R-:W-:Y:S04]  /*a3a0*/  LDSM.16.M88.4 R12, [R196+0x1000] ;  /* 0x00100000c40c783b */ /* 0x002fe80000000200 */
[----:B------:R-:W1:Y:S04]  /*a3b0*/  LDSM.16.M88.4 R56, [R193+0x6800] ;  /* 0x00680000c138783b */ /* 0x000e680000000200 */
[----:B------:R-:W4:Y:S04]  /*a3c0*/  LDSM.16.M88.4 R44, [R193+0x6c00] ;  /* 0x006c0000c12c783b */ /* 0x000f280000000200 */
[----:B--2---:R-:W-:Y:S04]  /*a3d0*/  LDSM.16.M88.4 R8, [R197] ;  /* 0x00000000c508783b */ /* 0x004fe80000000200 */
[----:B------:R-:W-:Y:S04]  /*a3e0*/  LDSM.16.M88.4 R24, [R195+0x6800] ;  /* 0x00680000c318783b */ /* 0x000fe80000000200 */
[----:B---3--:R-:W2:Y:S04]  /*a3f0*/  LDSM.16.M88.4 R4, [R197+0x1000] ;  /* 0x00100000c504783b */ /* 0x008ea80000000200 */
[----:B------:R-:W3:Y:S04]  /*a400*/  LDSM.16.M88.4 R20, [R195+0x6c00] ;  /* 0x006c0000c314783b */ /* 0x000ee80000000200 */
[----:B------:R-:W5:Y:S04]  /*a410*/  LDSM.16.M88.4 R64, [R193+0x6000] ;  /* 0x00600000c140783b */ /* 0x000f680000000200 */
[----:B------:R-:W2:Y:S04]  /*a420*/  LDSM.16.M88.4 R60, [R193+0x6400] ;  /* 0x00640000c13c783b */ /* 0x000ea80000000200 */
[----:B------:R-:W2:Y:S04]  /*a430*/  LDSM.16.M88.4 R36, [R195+0x6400] ;  /* 0x00640000c324783b */ /* 0x000ea80000000200 */
[----:B------:R-:W3:Y:S01]  /*a440*/  LDSM.16.M88.4 R40, [R195+0x6000] ;  /* 0x00600000c328783b */ /* 0x000ee20000000200 */
[----:B-1----:R-:W-:Y:S03]  /*a450*/  HMMA.16816.F32 R180, R12, R56, RZ ;  /* 0x000000380cb4723c */ /* 0x002fe600000018ff */
[----:B------:R-:W1:Y:S04]  /*a460*/  S2R R34, SR_TID.X ;  /* 0x0000000000227919 */ /* 0x000e680000002100 */
[----:B------:R-:W0:Y:S01]  /*a470*/  LDGDEPBAR ;  /* 0x00000000000079af */ /* 0x000e220000000000 */
[-C--:B----4-:R-:W-:Y:S08]  /*a480*/  HMMA.16816.F32 R176, R16, R44.reuse, RZ ;  /* 0x0000002c10b0723c */ /* 0x090ff000000018ff */
[----:B------:R-:W-:Y:S08]  /*a490*/  HMMA.16816.F32 R172, R12, R44, RZ ;  /* 0x0000002c0cac723c */ /* 0x000ff000000018ff */
[----:B------:R-:W-:Y:S08]  /*a4a0*/  HMMA.16816.F32 R184, R16, R56, RZ ;  /* 0x0000003810b8723c */ /* 0x000ff000000018ff */
[----:B--2---:R-:W-:Y:S08]  /*a4b0*/  HMMA.16816.F32 R236, R4, R24, R180 ;  /* 0x0000001804ec723c */ /* 0x004ff000000018b4 */
[-C--:B---3--:R-:W-:Y:S08]  /*a4c0*/  HMMA.16816.F32 R224, R8, R20.reuse, R176 ;  /* 0x0000001408e0723c */ /* 0x088ff000000018b0 */
[----:B------:R-:W-:Y:S08]  /*a4d0*/  HMMA.16816.F32 R244, R4, R20, R172 ;  /* 0x0000001404f4723c */ /* 0x000ff000000018ac */
[----:B-----5:R-:W-:Y:S08]  /*a4e0*/  HMMA.16816.F32 R208, R12, R64, RZ ;  /* 0x000000400cd0723c */ /* 0x020ff000000018ff */
[-C--:B------:R-:W-:Y:S08]  /*a4f0*/  HMMA.16816.F32 R204, R16, R60.reuse, RZ ;  /* 0x0000003c10cc723c */ /* 0x080ff000000018ff */
[C---:B------:R-:W-:Y:S08]  /*a500*/  HMMA.16816.F32 R188, R12.reuse, R60, RZ ;  /* 0x0000003c0cbc723c */ /* 0x040ff000000018ff */
        /* <DEDUP_REMOVED lines=8> */
[----:B------:R-:W-:Y:S01]  /*a590*/  HMMA.16816.F32 R16, R16, R46, RZ ;  /* 0x0000002e1010723c */ /* 0x000fe200000018ff */
[----:B------:R-:W-:-:S02]  /*a5a0*/  IMAD.MOV.U32 R3, RZ, RZ, R225 ;  /* 0x000000ffff037224 */ /* 0x000fc400078e00e1 */
[----:B------:R-:W-:Y:S02]  /*a5b0*/  IMAD.MOV.U32 R2, RZ, RZ, R226 ;  /* 0x000000ffff027224 */ /* 0x000fe400078e00e2 */
[----:B------:R-:W-:-:S03]  /*a5c0*/  IMAD.MOV.U32 R0, RZ, RZ, R227 ;  /* 0x000000ffff007224 */ /* 0x000fc600078e00e3 */
[C---:B------:R-:W-:Y:S07]  /*a5d0*/  HMMA.16816.F32 R240, R8.reuse, R24, R184 ;  /* 0x0000001808f0723c */ /* 0x040fee00000018b8 */
[----:B------:R-:W-:Y:S01]  /*a5e0*/  IMAD.MOV.U32 R24, RZ, RZ, R224 ;  /* 0x000000ffff187224 */ /* 0x000fe200078e00e0 */
[-C--:B------:R-:W-:Y:S08]  /*a5f0*/  HMMA.16816.F32 R228, R8, R36.reuse, R204 ;  /* 0x0000002408e4723c */ /* 0x080ff000000018cc */
[C---:B------:R-:W-:Y:S08]  /*a600*/  HMMA.16816.F32 R216, R4.reuse, R36, R188 ;  /* 0x0000002404d8723c */ /* 0x040ff000000018bc */
[C---:B------:R-:W-:Y:S08]  /*a610*/  HMMA.16816.F32 R208, R4.reuse, R40, R208 ;  /* 0x0000002804d0723c */ /* 0x040ff000000018d0 */
[C---:B------:R-:W-:Y:S08]  /*a620*/  HMMA.16816.F32 R184, R4.reuse, R42, R180 ;  /* 0x0000002a04b8723c */ /* 0x040ff000000018b4 */
[C---:B------:R-:W-:Y:S08]  /*a630*/  HMMA.16816.F32 R188, R4.reuse, R38, R176 ;  /* 0x0000002604bc723c */ /* 0x040ff000000018b0 */
[C---:B------:R-:W-:Y:S08]  /*a640*/  HMMA.16816.F32 R204, R4.reuse, R26, R172 ;  /* 0x0000001a04cc723c */ /* 0x040ff000000018ac */
[----:B------:R-:W-:Y:S01]  /*a650*/  HMMA.16816.F32 R224, R4, R22, R12 ;  /* 0x0000001604e0723c */ /* 0x000fe2000000180c */
[----:B------:R-:W-:Y:S04]  /*a660*/  LDSM.16.M88.4 R4, [R196+0x3000] ;  /* 0x00300000c404783b */ /* 0x000fe80000000200 */
[----:B------:R-:W2:Y:S03]  /*a670*/  LDSM.16.M88.4 R12, [R193+0x7000] ;  /* 0x00700000c10c783b */ /* 0x000ea60000000200 */
[C---:B------:R-:W-:Y:S08]  /*a680*/  HMMA.16816.F32 R212, R8.reuse, R40, R212 ;  /* 0x0000002808d4723c */ /* 0x040ff000000018d4 */
[C---:B------:R-:W-:Y:S08]  /*a690*/  HMMA.16816.F32 R64, R8.reuse, R42, R64 ;  /* 0x0000002a0840723c */ /* 0x040ff00000001840 */
[C---:B------:R-:W-:Y:S08]  /*a6a0*/  HMMA.16816.F32 R180, R8.reuse, R38, R60 ;  /* 0x0000002608b4723c */ /* 0x040ff0000000183c */
[C---:B------:R-:W-:Y:S08]  /*a6b0*/  HMMA.16816.F32 R56, R8.reuse, R26, R56 ;  /* 0x0000001a0838723c */ /* 0x040ff00000001838 */
[----:B------:R-:W-:Y:S01]  /*a6c0*/  HMMA.16816.F32 R16, R8, R22, R16 ;  /* 0x000000160810723c */ /* 0x000fe20000001810 */
[----:B------:R-:W3:Y:S07]  /*a6d0*/  LDSM.16.M88.4 R8, [R196+0x2000] ;  /* 0x00200000c408783b */ /* 0x000eee0000000200 */
[C---:B--2---:R-:W-:Y:S07]  /*a6e0*/  HMMA.16816.F32 R176, R4.reuse, R12, R208 ;  /* 0x0000000c04b0723c */ /* 0x044fee00000018d0 */
[----:B------:R-:W-:Y:S01]  /*a6f0*/  IMAD.MOV.U32 R208, RZ, RZ, R24 ;  /* 0x000000ffffd07224 */ /* 0x000fe200078e0018 */
[----:B------:R-:W-:Y:S08]  /*a700*/  HMMA.16816.F32 R60, R4, R14, R184 ;  /* 0x0000000e043c723c */ /* 0x000ff000000018b8 */
[C---:B---3--:R-:W-:Y:S08]  /*a710*/  HMMA.16816.F32 R172, R8.reuse, R12, R212 ;  /* 0x0000000c08ac723c */ /* 0x048ff000000018d4 */
[C---:B------:R-:W-:Y:S01]  /*a720*/  HMMA.16816.F32 R24, R8.reuse, R14, R64 ;  /* 0x0000000e0818723c */ /* 0x040fe20000001840 */
[----:B------:R-:W2:Y:S07]  /*a730*/  LDSM.16.M88.4 R12, [R193+0x7400] ;  /* 0x00740000c10c783b */ /* 0x000eae0000000200 */
[-C--:B--2---:R-:W-:Y:S08]  /*a740*/  HMMA.16816.F32 R44, R8, R12.reuse, R228 ;  /* 0x0000000c082c723c */ /* 0x084ff000000018e4 */
[C---:B------:R-:W-:Y:S08]  /*a750*/  HMMA.16816.F32 R40, R4.reuse, R12, R216 ;  /* 0x0000000c0428723c */ /* 0x040ff000000018d8 */
[-C--:B------:R-:W-:Y:S08]  /*a760*/  HMMA.16816.F32 R36, R4, R14.reuse, R188 ;  /* 0x0000000e0424723c */ /* 0x080ff000000018bc */
[----:B------:R-:W-:Y:S01]  /*a770*/  HMMA.16816.F32 R20, R8, R14, R180 ;  /* 0x0000000e0814723c */ /* 0x000fe200000018b4 */
[----:B------:R-:W2:Y:S01]  /*a780*/  LDSM.16.M88.4 R12, [R193+0x7800] ;  /* 0x00780000c10c783b */ /* 0x000ea20000000200 */
[----:B------:R-:W-:-:S02]  /*a790*/  IMAD.MOV.U32 R209, RZ, RZ, R3 ;  /* 0x000000ffffd17224 */ /* 0x000fc400078e0003 */
[----:B------:R-:W-:Y:S02]  /*a7a0*/  IMAD.MOV.U32 R210, RZ, RZ, R2 ;  /* 0x000000ffffd27224 */ /* 0x000fe400078e0002 */
[----:B------:R-:W-:Y:S02]  /*a7b0*/  IMAD.MOV.U32 R211, RZ, RZ, R0 ;  /* 0x000000ffffd37224 */ /* 0x000fe400078e0000 */
[-C--:B--2---:R-:W-:Y:S08]  /*a7c0*/  HMMA.16816.F32 R180, R8, R12.reuse, R240 ;  /* 0x0000000c08b4723c */ /* 0x084ff000000018f0 */
[C---:B------:R-:W-:Y:S08]  /*a7d0*/  HMMA.16816.F32 R64, R4.reuse, R12, R236 ;  /* 0x0000000c0440723c */ /* 0x040ff000000018ec */
[-C--:B------:R-:W-:Y:S08]  /*a7e0*/  HMMA.16816.F32 R184, R4, R14.reuse, R204 ;  /* 0x0000000e04b8723c */ /* 0x080ff000000018cc */
[C---:B------:R-:W-:Y:S01]  /*a7f0*/  HMMA.16816.F32 R56, R8.reuse, R14, R56 ;  /* 0x0000000e0838723c */ /* 0x040fe20000001838 */
[----:B------:R-:W2:Y:S07]  /*a800*/  LDSM.16.M88.4 R12, [R193+0x7c00] ;  /* 0x007c0000c10c783b */ /* 0x000eae0000000200 */
[-C--:B--2---:R-:W-:Y:S08]  /*a810*/  HMMA.16816.F32 R204, R8, R12.reuse, R208 ;  /* 0x0000000c08cc723c */ /* 0x084ff000000018d0 */
[C---:B------:R-:W-:Y:S08]  /*a820*/  HMMA.16816.F32 R216, R4.reuse, R12, R244 ;  /* 0x0000000c04d8723c */ /* 0x040ff000000018f4 */
[-C--:B------:R-:W-:Y:S01]  /*a830*/  HMMA.16816.F32 R208, R4, R14.reuse, R224 ;  /* 0x0000000e04d0723c */ /* 0x080fe200000018e0 */
[----:B------:R-:W-:Y:S07]  /*a840*/  LDSM.16.M88.4 R4, [R197+0x3000] ;  /* 0x00300000c504783b */ /* 0x000fee0000000200 */
[----:B------:R-:W-:Y:S01]  /*a850*/  HMMA.16816.F32 R16, R8, R14, R16 ;  /* 0x0000000e0810723c */ /* 0x000fe20000001810 */
[----:B------:R-:W2:Y:S04]  /*a860*/  LDSM.16.M88.4 R12, [R195+0x7000] ;  /* 0x00700000c30c783b */ /* 0x000ea80000000200 */
[----:B------:R-:W3:Y:S03]  /*a870*/  LDSM.16.M88.4 R8, [R197+0x2000] ;  /* 0x00200000c508783b */ /* 0x000ee60000000200 */
[-C--:B--2---:R-:W-:Y:S08]  /*a880*/  HMMA.16816.F32 R236, R4, R12.reuse, R176 ;  /* 0x0000000c04ec723c */ /* 0x084ff000000018b0 */
[----:B---3--:R-:W-:Y:S08]  /*a890*/  HMMA.16816.F32 R212, R8, R12, R172 ;  /* 0x0000000c08d4723c */ /* 0x008ff000000018ac */
[-C--:B------:R-:W-:Y:S08]  /*a8a0*/  HMMA.16816.F32 R188, R4, R14.reuse, R60 ;  /* 0x0000000e04bc723c */ /* 0x080ff0000000183c */
[C---:B------:R-:W-:Y:S01]  /*a8b0*/  HMMA.16816.F32 R176, R8.reuse, R14, R24 ;  /* 0x0000000e08b0723c */ /* 0x040fe20000001818 */
[----:B------:R-:W2:Y:S07]  /*a8c0*/  LDSM.16.M88.4 R12, [R195+0x7400] ;  /* 0x00740000c30c783b */ /* 0x000eae0000000200 */
[-C--:B--2---:R-:W-:Y:S08]  /*a8d0*/  HMMA.16816.F32 R228, R8, R12.reuse, R44 ;  /* 0x0000000c08e4723c */ /* 0x084ff0000000182c */
[C---:B------:R-:W-:Y:S08]  /*a8e0*/  HMMA.16816.F32 R172, R4.reuse, R12, R40 ;  /* 0x0000000c04ac723c */ /* 0x040ff00000001828 */
        /* <DEDUP_REMOVED lines=23> */
[----:B------:R-:W-:Y:S01]  /*aa60*/  HMMA.16816.F32 R180, R8, R14, R24 ;  /* 0x0000000e08b4723c */ /* 0x000fe20000001818 */
[----:B------:R-:W2:Y:S07]  /*aa70*/  LDSM.16.M88.4 R12, [R193+0x8800] ;  /* 0x00880000c10c783b */ /* 0x000eae0000000200 */
[----:B--2---:R-:W-:Y:S08]  /*aa80*/  HMMA.16816.F32 R172, R4, R14, R36 ;  /* 0x0000000e04ac723c */ /* 0x004ff00000001824 */
[-C--:B------:R-:W-:Y:S08]  /*aa90*/  HMMA.16816.F32 R224, R8, R12.reuse, R224 ;  /* 0x0000000c08e0723c */ /* 0x080ff000000018e0 */
[----:B------:R-:W-:Y:S08]  /*aaa0*/  HMMA.16816.F32 R176, R4, R12, R40 ;  /* 0x0000000c04b0723c */ /* 0x000ff00000001828 */
        /* <DEDUP_REMOVED lines=18> */
[----:B------:R-:W2:Y:S01]  /*abd0*/  LDSM.16.M88.4 R12, [R195+0x8800] ;  /* 0x00880000c30c783b */ /* 0x000ea20000000200 */
[----:B-1----:R-:W-:-:S05]  /*abe0*/  IMAD.SHL.U32 R34, R34, 0x2, RZ ;  /* 0x0000000222227824 */ /* 0x002fca00078e00ff */
[----:B------:R-:W-:Y:S01]  /*abf0*/  LOP3.LUT R34, R34, 0x6, RZ, 0xc0, !PT ;  /* 0x0000000622227812 */ /* 0x000fe200078ec0ff */
[-C--:B--2---:R-:W-:Y:S08]  /*ac00*/  HMMA.16816.F32 R224, R8, R12.reuse, R224 ;  /* 0x0000000c08e0723c */ /* 0x084ff000000018e0 */
[C---:B------:R-:W-:Y:S08]  /*ac10*/  HMMA.16816.F32 R184, R4.reuse, R12, R176 ;  /* 0x0000000c04b8723c */ /* 0x040ff000000018b0 */
[-C--:B------:R-:W-:Y:S08]  /*ac20*/  HMMA.16816.F32 R208, R4, R14.reuse, R172 ;  /* 0x0000000e04d0723c */ /* 0x080ff000000018ac */
[----:B------:R-:W-:Y:S01]  /*ac30*/  HMMA.16816.F32 R188, R8, R14, R36 ;  /* 0x0000000e08bc723c */ /* 0x000fe20000001824 */
[----:B------:R-:W1:Y:S01]  /*ac40*/  LDSM.16.M88.4 R12, [R195+0x8c00] ;  /* 0x008c0000c30c783b */ /* 0x000e620000000200 */
[----:B------:R-:W-:Y:S01]  /*ac50*/  IMAD R0, R234, 0x40, R34 ;  /* 0x00000040ea007824 */ /* 0x000fe200078e0222 */
[----:B------:R-:W-:-:S04]  /*ac60*/  DEPBAR.LE SB0, 0x0 ;  /* 0x000080000000791a */ /* 0x000fc80000000000 */
[----:B------:R-:W-:-:S04]  /*ac70*/  IADD3 R2, R0, 0x1, RZ ;  /* 0x0000000100027810 */ /* 0x000fc80007ffe0ff */
[C---:B------:R-:W-:Y:S02]  /*ac80*/  ISETP.GE.AND P6, PT, R2.reuse, R51, PT ;  /* 0x000000330200720c */ /* 0x040fe40003fc6270 */
[C---:B------:R-:W-:Y:S01]  /*ac90*/  ISETP.GE.AND P5, PT, R2.reuse, R50, PT ;  /* 0x000000320200720c */ /* 0x040fe20003fa6270 */
[----:B------:R-:W-:Y:S01]  /*aca0*/  BAR.SYNC.DEFER_BLOCKING 0x0 ;  /* 0x0000000000007b1d */ /* 0x000fe20000010000 */
[C---:B------:R-:W-:Y:S02]  /*acb0*/  ISETP.GE.AND P1, PT, R2.reuse, R53, PT ;  /* 0x000000350200720c */ /* 0x040fe40003f26270 */
[----:B------:R-:W-:Y:S01]  /*acc0*/  ISETP.GE.AND P0, PT, R2, R52, PT ;  /* 0x000000340200720c */ /* 0x000fe20003f06270 */
[C---:B-1----:R-:W-:Y:S08]  /*acd0*/  HMMA.16816.F32 R212, R4.reuse, R12, R44 ;  /* 0x0000000c04d4723c */ /* 0x042ff0000000182c */
[----:B------:R-:W-:Y:S01]  /*ace0*/  HMMA.16816.F32 R240, R4, R14, R24 ;  /* 0x0000000e04f0723c */ /* 0x000fe20000001818 */
[----:B------:R1:W2:Y:S02]  /*acf0*/  I2F R4, R2 ;  /* 0x0000000200047306 */ /* 0x0002a40000201400 */
[----:B-1----:R-:W-:-:S06]  /*ad00*/  IADD3 R2, R0, 0x8, RZ ;  /* 0x0000000800027810 */ /* 0x002fcc0007ffe0ff */
[----:B------:R-:W1:Y:S01]  /*ad10*/  I2F R3, R2 ;  /* 0x0000000200037306 */ /* 0x000e620000201400 */
[CC--:B--2---:R-:W-:Y:S02]  /*ad20*/  FFMA.FTZ R7, R4.reuse, R199.reuse, R237 ;  /* 0x000000c704077223 */ /* 0x0c4fe400000100ed */
[CC--:B------:R-:W-:Y:S02]  /*ad30*/  FFMA.FTZ R6, R4.reuse, R199.reuse, R239 ;  /* 0x000000c704067223 */ /* 0x0c0fe400000100ef */
[CC--:B------:R-:W-:Y:S02]  /*ad40*/  FFMA.FTZ R5, R4.reuse, R199.reuse, R245 ;  /* 0x000000c704057223 */ /* 0x0c0fe400000100f5 */
[----:B------:R-:W-:Y:S01]  /*ad50*/  FFMA.FTZ R4, R4, R199, R247 ;  /* 0x000000c704047223 */ /* 0x000fe200000100f7 */
[----:B------:R-:W-:Y:S01]  /*ad60*/  FSEL R175, R6, -INF , !P5 ;  /* 0xff80000006af7808 */ /* 0x000fe20006800000 */
[----:B------:R-:W-:Y:S01]  /*ad70*/  IMAD.MOV.U32 R237, RZ, RZ, R106 ;  /* 0x000000ffffed7224 */ /* 0x000fe200078e006a */
[----:B------:R-:W-:-:S02]  /*ad80*/  FSEL R106, R7, -INF , !P6 ;  /* 0xff800000076a7808 */ /* 0x000fc40007000000 */
[----:B------:R-:W-:Y:S02]  /*ad90*/  FSEL R100, R4, -INF , !P0 ;  /* 0xff80000004647808 */ /* 0x000fe40004000000 */
[----:B------:R-:W-:Y:S01]  /*ada0*/  FSEL R201, R5, -INF , !P1 ;  /* 0xff80000005c97808 */ /* 0x000fe20004800000 */
[C---:B-1----:R-:W-:Y:S01]  /*adb0*/  FFMA.FTZ R4, R3.reuse, R199, R20 ;  /* 0x000000c703047223 */ /* 0x042fe20000010014 */
[C---:B------:R-:W-:Y:S01]  /*adc0*/  ISETP.GE.AND P6, PT, R2.reuse, R51, PT ;  /* 0x000000330200720c */ /* 0x040fe20003fc6270 */
[CC--:B------:R-:W-:Y:S01]  /*add0*/  FFMA.FTZ R5, R3.reuse, R199.reuse, R40 ;  /* 0x000000c703057223 */ /* 0x0c0fe20000010028 */
[C---:B------:R-:W-:Y:S01]  /*ade0*/  ISETP.GE.AND P5, PT, R2.reuse, R50, PT ;  /* 0x000000320200720c */ /* 0x040fe20003fa6270 */
[C---:B------:R-:W-:Y:S01]  /*adf0*/  FFMA.FTZ R6, R3.reuse, R199, R22 ;  /* 0x000000c703067223 */ /* 0x040fe20000010016 */
[C---:B------:R-:W-:Y:S01]  /*ae00*/  ISETP.GE.AND P1, PT, R2.reuse, R53, PT ;  /* 0x000000350200720c */ /* 0x040fe20003f26270 */
[----:B------:R-:W-:Y:S01]  /*ae10*/  FFMA.FTZ R3, R3, R199, R42 ;  /* 0x000000c703037223 */ /* 0x000fe2000001002a */
[----:B------:R-:W-:-:S02]  /*ae20*/  ISETP.GE.AND P0, PT, R2, R52, PT ;  /* 0x000000340200720c */ /* 0x000fc40003f06270 */
[----:B------:R-:W-:Y:S02]  /*ae30*/  IADD3 R2, R0, 0x9, RZ ;  /* 0x0000000900027810 */ /* 0x000fe40007ffe0ff */
[----:B------:R-:W-:Y:S02]  /*ae40*/  FSEL R101, R4, -INF , !P6 ;  /* 0xff80000004657808 */ /* 0x000fe40007000000 */
[----:B------:R1:W2:Y:S01]  /*ae50*/  I2F R4, R2 ;  /* 0x0000000200047306 */ /* 0x0002a20000201400 */
[----:B------:R-:W-:Y:S02]  /*ae60*/  FSEL R172, R6, -INF , !P5 ;  /* 0xff80000006ac7808 */ /* 0x000fe40006800000 */
[----:B------:R-:W-:Y:S02]  /*ae70*/  FSEL R200, R5, -INF , !P1 ;  /* 0xff80000005c87808 */ /* 0x000fe40004800000 */
[----:B------:R-:W-:Y:S02]  /*ae80*/  FSEL R54, R3, -INF , !P0 ;  /* 0xff80000003367808 */ /* 0x000fe40004000000 */
[----:B------:R-:W-:-:S02]  /*ae90*/  ISETP.GE.AND P6, PT, R2, R51, PT ;  /* 0x000000330200720c */ /* 0x000fc40003fc6270 */
[C---:B------:R-:W-:Y:S02]  /*aea0*/  ISETP.GE.AND P5, PT, R2.reuse, R50, PT ;  /* 0x000000320200720c */ /* 0x040fe40003fa6270 */
[C---:B------:R-:W-:Y:S02]  /*aeb0*/  ISETP.GE.AND P1, PT, R2.reuse, R53, PT ;  /* 0x000000350200720c */ /* 0x040fe40003f26270 */
[----:B------:R-:W-:Y:S02]  /*aec0*/  ISETP.GE.AND P0, PT, R2, R52, PT ;  /* 0x000000340200720c */ /* 0x000fe40003f06270 */
[----:B-1----:R-:W-:-:S04]  /*aed0*/  IADD3 R2, R0, 0x10, RZ ;  /* 0x0000001000027810 */ /* 0x002fc80007ffe0ff */
[----:B------:R-:W1:Y:S01]  /*aee0*/  I2F R3, R2 ;  /* 0x0000000200037306 */ /* 0x000e620000201400 */
[CC--:B--2---:R-:W-:Y:S02]  /*aef0*/  FFMA.FTZ R7, R4.reuse, R199.reuse, R21 ;  /* 0x000000c704077223 */ /* 0x0c4fe40000010015 */
[CC--:B------:R-:W-:Y:S02]  /*af00*/  FFMA.FTZ R6, R4.reuse, R199.reuse, R23 ;  /* 0x000000c704067223 */ /* 0x0c0fe40000010017 */
[CC--:B------:R-:W-:Y:S02]  /*af10*/  FFMA.FTZ R5, R4.reuse, R199.reuse, R41 ;  /* 0x000000c704057223 */ /* 0x0c0fe40000010029 */
[----:B------:R-:W-:Y:S01]  /*af20*/  FFMA.FTZ R4, R4, R199, R43 ;  /* 0x000000c704047223 */ /* 0x000fe2000001002b */
[----:B------:R-:W-:Y:S01]  /*af30*/  HMMA.16816.F32 R216, R8, R12, R56 ;  /* 0x0000000c08d8723c */ /* 0x000fe20000001838 */
[----:B------:R-:W-:Y:S02]  /*af40*/  FSEL R107, R6, -INF , !P5 ;  /* 0xff800000066b7808 */ /* 0x000fe40006800000 */
        /* <DEDUP_REMOVED lines=115> */
[----:B------:R-:W-:Y:S02]  /*b680*/  FSEL R15, R4, -INF , !P0 ;  /* 0xff800000040f7808 */ /* 0x000fe40004000000 */
[C---:B------:R-:W-:Y:S01]  /*b690*/  ISETP.GE.AND P6, PT, R2.reuse, R51, PT ;  /* 0x000000330200720c */ /* 0x040fe20003fc6270 */
[CC--:B-1----:R-:W-:Y:S01]  /*b6a0*/  FFMA.FTZ R7, R3.reuse, R199.reuse, R216 ;  /* 0x000000c703077223 */ /* 0x0c2fe200000100d8 */
[C---:B------:R-:W-:Y:S01]  /*b6b0*/  ISETP.GE.AND P5, PT, R2.reuse, R50, PT ;  /* 0x000000320200720c */ /* 0x040fe20003fa6270 */
[C---:B------:R-:W-:Y:S01]  /*b6c0*/  FFMA.FTZ R6, R3.reuse, R199, R218 ;  /* 0x000000c703067223 */ /* 0x040fe200000100da */
[C---:B------:R-:W-:Y:S01]  /*b6d0*/  ISETP.GE.AND P1, PT, R2.reuse, R53, PT ;  /* 0x000000350200720c */ /* 0x040fe20003f26270 */
[CC--:B------:R-:W-:Y:S01]  /*b6e0*/  FFMA.FTZ R5, R3.reuse, R199.reuse, R212 ;  /* 0x000000c703057223 */ /* 0x0c0fe200000100d4 */
[----:B------:R-:W-:Y:S01]  /*b6f0*/  ISETP.GE.AND P0, PT, R2, R52, PT ;  /* 0x000000340200720c */ /* 0x000fe20003f06270 */
[----:B------:R-:W-:Y:S01]  /*b700*/  FFMA.FTZ R3, R3, R199, R214 ;  /* 0x000000c703037223 */ /* 0x000fe200000100d6 */
[----:B------:R-:W-:-:S02]  /*b710*/  IADD3 R2, R0, 0x31, RZ ;  /* 0x0000003100027810 */ /* 0x000fc40007ffe0ff */
[----:B------:R-:W-:Y:S02]  /*b720*/  FSEL R18, R7, -INF , !P6 ;  /* 0xff80000007127808 */ /* 0x000fe40007000000 */
[----:B------:R1:W2:Y:S01]  /*b730*/  I2F R4, R2 ;  /* 0x0000000200047306 */ /* 0x0002a20000201400 */
[----:B------:R-:W-:Y:S02]  /*b740*/  FSEL R39, R6, -INF , !P5 ;  /* 0xff80000006277808 */ /* 0x000fe40006800000 */
[----:B------:R-:W-:Y:S02]  /*b750*/  FSEL R63, R5, -INF , !P1 ;  /* 0xff800000053f7808 */ /* 0x000fe40004800000 */
[----:B------:R-:W-:Y:S02]  /*b760*/  FSEL R13, R3, -INF , !P0 ;  /* 0xff800000030d7808 */ /* 0x000fe40004000000 */
[C---:B------:R-:W-:Y:S02]  /*b770*/  ISETP.GE.AND P6, PT, R2.reuse, R51, PT ;  /* 0x000000330200720c */ /* 0x040fe40003fc6270 */
[----:B------:R-:W-:-:S02]  /*b780*/  ISETP.GE.AND P5, PT, R2, R50, PT ;  /* 0x000000320200720c */ /* 0x000fc40003fa6270 */
        /* <DEDUP_REMOVED lines=12> */
[C---:B------:R-:W-:Y:S02]  /*b850*/  ISETP.GE.AND P6, PT, R2.reuse, R51, PT ;  /* 0x000000330200720c */ /* 0x040fe40003fc6270 */
[C---:B------:R-:W-:Y:S02]  /*b860*/  ISETP.GE.AND P5, PT, R2.reuse, R50, PT ;  /* 0x000000320200720c */ /* 0x040fe40003fa6270 */
[C---:B------:R-:W-:Y:S02]  /*b870*/  ISETP.GE.AND P1, PT, R2.reuse, R53, PT ;  /* 0x000000350200720c */ /* 0x040fe40003f26270 */
[----:B------:R-:W-:Y:S01]  /*b880*/  ISETP.GE.AND P0, PT, R2, R52, PT ;  /* 0x000000340200720c */ /* 0x000fe20003f06270 */
[----:B-1----:R-:W-:-:S02]  /*b890*/  FFMA.FTZ R2, R3, R199, R228 ;  /* 0x000000c703027223 */ /* 0x002fc400000100e4 */
[CC--:B------:R-:W-:Y:S02]  /*b8a0*/  FFMA.FTZ R5, R3.reuse, R199.reuse, R240 ;  /* 0x000000c703057223 */ /* 0x0c0fe400000100f0 */
[CC--:B------:R-:W-:Y:S01]  /*b8b0*/  FFMA.FTZ R6, R3.reuse, R199.reuse, R230 ;  /* 0x000000c703067223 */ /* 0x0c0fe200000100e6 */
[----:B------:R-:W1:Y:S01]  /*b8c0*/  I2F R4, R0 ;  /* 0x0000000000047306 */ /* 0x000e620000201400 */
[----:B------:R-:W-:Y:S01]  /*b8d0*/  FFMA.FTZ R3, R3, R199, R242 ;  /* 0x000000c703037223 */ /* 0x000fe200000100f2 */
[----:B------:R-:W-:Y:S02]  /*b8e0*/  FSEL R12, R2, -INF , !P6 ;  /* 0xff800000020c7808 */ /* 0x000fe40007000000 */
[----:B------:R-:W-:Y:S02]  /*b8f0*/  IADD3 R2, R0, 0x39, RZ ;  /* 0x0000003900027810 */ /* 0x000fe40007ffe0ff */
[----:B------:R-:W-:Y:S02]  /*b900*/  FSEL R26, R6, -INF , !P5 ;  /* 0xff800000061a7808 */ /* 0x000fe40006800000 */
[----:B------:R-:W-:-:S02]  /*b910*/  FSEL R60, R5, -INF , !P1 ;  /* 0xff800000053c7808 */ /* 0x000fc40004800000 */
[----:B------:R-:W-:Y:S02]  /*b920*/  FSEL R9, R3, -INF , !P0 ;  /* 0xff80000003097808 */ /* 0x000fe40004000000 */
[C---:B------:R-:W-:Y:S02]  /*b930*/  ISETP.GE.AND P6, PT, R0.reuse, R51, PT ;  /* 0x000000330000720c */ /* 0x040fe40003fc6270 */
[C---:B------:R-:W-:Y:S02]  /*b940*/  ISETP.GE.AND P5, PT, R0.reuse, R50, PT ;  /* 0x000000320000720c */ /* 0x040fe40003fa6270 */
[C---:B------:R-:W-:Y:S02]  /*b950*/  ISETP.GE.AND P1, PT, R0.reuse, R53, PT ;  /* 0x000000350000720c */ /* 0x040fe40003f26270 */
[----:B------:R-:W-:Y:S02]  /*b960*/  ISETP.GE.AND P0, PT, R0, R52, PT ;  /* 0x000000340000720c */ /* 0x000fe40003f06270 */
[----:B------:R-:W2:Y:S01]  /*b970*/  I2F R0, R2 ;  /* 0x0000000200007306 */ /* 0x000ea20000201400 */
[----:B-1----:R-:W-:-:S02]  /*b980*/  FFMA.FTZ R10, R4, R199, R244 ;  /* 0x000000c7040a7223 */ /* 0x002fc400000100f4 */
[----:B------:R-:W-:-:S03]  /*b990*/  FFMA.FTZ R7, R4, R199, R236 ;  /* 0x000000c704077223 */ /* 0x000fc600000100ec */
[----:B------:R-:W-:Y:S02]  /*b9a0*/  FSEL R41, R10, -INF , !P1 ;  /* 0xff8000000a297808 */ /* 0x000fe40004800000 */
[----:B------:R-:W-:Y:S02]  /*b9b0*/  FSEL R8, R7, -INF , !P6 ;  /* 0xff80000007087808 */ /* 0x000fe40007000000 */
[----:B------:R-:W-:Y:S01]  /*b9c0*/  ISETP.GE.AND P6, PT, R2, R51, PT ;  /* 0x000000330200720c */ /* 0x000fe20003fc6270 */
[-C--:B--2---:R-:W-:Y:S02]  /*b9d0*/  FFMA.FTZ R10, R0, R199.reuse, R229 ;  /* 0x000000c7000a7223 */ /* 0x084fe400000100e5 */
[----:B------:R-:W-:-:S03]  /*b9e0*/  FFMA.FTZ R14, R4, R199, R238 ;  /* 0x000000c7040e7223 */ /* 0x000fc600000100ee */
[----:B------:R-:W-:Y:S02]  /*b9f0*/  FSEL R10, R10, -INF , !P6 ;  /* 0xff8000000a0a7808 */ /* 0x000fe40007000000 */
[----:B------:R-:W-:Y:S01]  /*ba00*/  ISETP.GE.AND P6, PT, R237, 0x3, PT ;  /* 0x00000003ed00780c */ /* 0x000fe20003fc6270 */
[-C--:B------:R-:W-:Y:S01]  /*ba10*/  FFMA.FTZ R4, R4, R199.reuse, R246 ;  /* 0x000000c704047223 */ /* 0x080fe200000100f6 */
[----:B------:R-:W-:Y:S01]  /*ba20*/  FSEL R14, R14, -INF , !P5 ;  /* 0xff8000000e0e7808 */ /* 0x000fe20006800000 */
[-C--:B------:R-:W-:Y:S01]  /*ba30*/  FFMA.FTZ R3, R0, R199.reuse, R231 ;  /* 0x000000c700037223 */ /* 0x080fe200000100e7 */
[----:B------:R-:W-:Y:S02]  /*ba40*/  ISETP.GE.AND P5, PT, R2, R50, PT ;  /* 0x000000320200720c */ /* 0x000fe40003fa6270 */
[----:B------:R-:W-:Y:S01]  /*ba50*/  FSEL R6, R4, -INF , !P0 ;  /* 0xff80000004067808 */ /* 0x000fe20004000000 */
[----:B------:R-:W-:Y:S01]  /*ba60*/  FFMA.FTZ R7, R0, R199, R243 ;  /* 0x000000c700077223 */ /* 0x000fe200000100f3 */
[----:B------:R-:W-:-:S02]  /*ba70*/  ISETP.GE.AND P1, PT, R2, R53, PT ;  /* 0x000000350200720c */ /* 0x000fc40003f26270 */
[----:B------:R-:W-:Y:S01]  /*ba80*/  ISETP.GE.AND P0, PT, R2, R52, PT ;  /* 0x000000340200720c */ /* 0x000fe20003f06270 */
[----:B------:R-:W-:Y:S01]  /*ba90*/  FFMA.FTZ R2, R0, R199, R241 ;  /* 0x000000c700027223 */ /* 0x000fe200000100f1 */
[----:B------:R-:W-:Y:S01]  /*baa0*/  BSSY B1, `(.L_x_588) ;  /* 0x0000042000017945 */ /* 0x000fe20003800000 */
[----:B------:R-:W-:Y:S02]  /*bab0*/  FSEL R22, R3, -INF , !P5 ;  /* 0xff80000003167808 */ /* 0x000fe40006800000 */
[----:B------:R-:W-:Y:S02]  /*bac0*/  FSEL R7, R7, -INF , !P0 ;  /* 0xff80000007077808 */ /* 0x000fe40004000000 */
[----:B------:R-:W-:Y:S01]  /*bad0*/  FSEL R56, R2, -INF , !P1 ;  /* 0xff80000002387808 */ /* 0x000fe20004800000 */
[----:B------:R-:W-:Y:S05]  /*bae0*/  @!P6 BRA `(.L_x_589) ;  /* 0x000003d00000e947 */ /* 0x000fea0003800000 */
[----:B------:R-:W2:Y:S04]  /*baf0*/  LDL R252, [R1+0x174] ;  /* 0x0001740001fc7983 */ /* 0x000ea80000100800 */
[----:B------:R-:W3:Y:S04]  /*bb00*/  LDL R250, [R1+0x170] ;  /* 0x0001700001fa7983 */ /* 0x000ee80000100800 */
[----:B------:R-:W4:Y:S04]  /*bb10*/  LDL.64 R180, [R1+0x178] ;  /* 0x0001780001b47983 */ /* 0x000f280000100a00 */
[----:B------:R-:W5:Y:S04]  /*bb20*/  LDL R235, [R1+0x190] ;  /* 0x0001900001eb7983 */ /* 0x000f680000100800 */
[----:B------:R-:W5:Y:S01]  /*bb30*/  LDL R203, [R1+0x194] ;  /* 0x0001940001cb7983 */ /* 0x000f620000100800 */
[----:B------:R-:W-:-:S04]  /*bb40*/  IADD3 R2, R237, -0x3, RZ ;  /* 0xfffffffded027810 */ /* 0x000fc80007ffe0ff */
[----:B------:R-:W-:Y:S01]  /*bb50*/  SHF.R.S32.HI R3, RZ, 0x1f, R2 ;  /* 0x0000001fff037819 */ /* 0x000fe20000011402 */
[----:B------:R1:W-:Y:S04]  /*bb60*/  @P4 STS [R202+0x6000], RZ ;  /* 0x006000ffca004388 */ /* 0x0003e80000000800 */
[----:B------:R1:W-:Y:S04]  /*bb70*/  @P4 STS [R202+0x6004], RZ ;  /* 0x006004ffca004388 */ /* 0x0003e80000000800 */
[----:B------:R1:W-:Y:S01]  /*bb80*/  @P4 STS.64 [R202+0x6008], RZ ;  /* 0x006008ffca004388 */ /* 0x0003e20000000a00 */
[----:B------:R-:W-:Y:S01]  /*bb90*/  BSSY B0, `(.L_x_590) ;  /* 0x0000031000007945 */ /* 0x000fe20003800000 */
[----:B--2---:R-:W-:-:S04]  /*bba0*/  IMAD R0, R252, R2, RZ ;  /* 0x00000002fc007224 */ /* 0x004fc800078e02ff */
[-C--:B---3--:R-:W-:Y:S02]  /*bbb0*/  IMAD R0, R3, R250.reuse, R0 ;  /* 0x000000fa03007224 */ /* 0x088fe400078e0200 */
[----:B----4-:R-:W-:-:S04]  /*bbc0*/  IMAD.WIDE.U32 R2, R2, R250, R180 ;  /* 0x000000fa02027225 */ /* 0x010fc800078e00b4 */
[----:B------:R-:W-:Y:S01]  /*bbd0*/  IMAD.IADD R0, R3, 0x1, R0 ;  /* 0x0000000103007824 */ /* 0x000fe200078e0200 */
[----:B------:R-:W-:-:S04]  /*bbe0*/  @!P4 LEA R4, P0, R2, R222, 0x1 ;  /* 0x000000de0204c211 */ /* 0x000fc800078008ff */
[----:B------:R-:W-:-:S05]  /*bbf0*/  @!P4 LEA.HI.X R5, R2, R223, R0, 0x1, P0 ;  /* 0x000000df0205c211 */ /* 0x000fca00000f0c00 */
[----:B------:R-:W-:Y:S01]  /*bc00*/  @!PT LDS RZ, [RZ] ;  /* 0x00000000fffff984 */ /* 0x000fe20000000800 */
[----:B------:R-:W-:Y:S01]  /*bc10*/  @!PT LDS RZ, [RZ] ;  /* 0x00000000fffff984 */ /* 0x000fe20000000800 */
[----:B------:R-:W-:Y:S01]  /*bc20*/  @!PT LDS RZ, [RZ] ;  /* 0x00000000fffff984 */ /* 0x000fe20000000800 */
[----:B------:R2:W-:Y:S04]  /*bc30*/  @!P4 LDGSTS.E.BYPASS.LTC128B.128 [R202+0x6000], [R4.64] ;  /* 0x0600000004cacfae */ /* 0x0005e8000b901d44 */
[----:B------:R1:W-:Y:S01]  /*bc40*/  @P3 STS.128 [R202+0x7000], RZ ;  /* 0x007000ffca003388 */ /* 0x0003e20000000c00 */
[----:B--2---:R-:W-:-:S04]  /*bc50*/  @!P3 LEA R4, P0, R2, R222, 0x1 ;  /* 0x000000de0204b211 */ /* 0x004fc800078008ff */
[----:B------:R-:W-:-:S05]  /*bc60*/  @!P3 LEA.HI.X R5, R2, R223, R0, 0x1, P0 ;  /* 0x000000df0205b211 */ /* 0x000fca00000f0c00 */
[----:B------:R-:W-:Y:S01]  /*bc70*/  @!PT LDS RZ, [RZ] ;  /* 0x00000000fffff984 */ /* 0x000fe20000000800 */
[----:B------:R-:W-:Y:S01]  /*bc80*/  @!PT LDS RZ, [RZ] ;  /* 0x00000000fffff984 */ /* 0x000fe20000000800 */
[----:B------:R-:W-:Y:S01]  /*bc90*/  @!PT LDS RZ, [RZ] ;  /* 0x00000000fffff984 */ /* 0x000fe20000000800 */
[----:B------:R2:W-:Y:S04]  /*bca0*/  @!P3 LDGSTS.E.BYPASS.LTC128B.128 [R202+0x7000], [R4.64+0x40] ;  /* 0x0700004004cabfae */ /* 0x0005e8000b901d44 */
[----:B------:R1:W-:Y:S01]  /*bcb0*/  @P2 STS.128 [R202+0x8000], RZ ;  /* 0x008000ffca002388 */ /* 0x0003e20000000c00 */
[----:B--2---:R-:W-:-:S04]  /*bcc0*/  @!P2 LEA R4, P0, R2, R222, 0x1 ;  /* 0x000000de0204a211 */ /* 0x004fc800078008ff */
[----:B------:R-:W-:Y:S02]  /*bcd0*/  @!P2 LEA.HI.X R5, R2, R223, R0, 0x1, P0 ;  /* 0x000000df0205a211 */ /* 0x000fe400000f0c00 */
[----:B-----5:R-:W-:-:S03]  /*bce0*/  IADD3 R2, P0, R235, R2, RZ ;  /* 0x00000002eb027210 */ /* 0x020fc60007f1e0ff */
[----:B------:R-:W-:Y:S01]  /*bcf0*/  @!PT LDS RZ, [RZ] ;  /* 0x00000000fffff984 */ /* 0x000fe20000000800 */
[----:B------:R-:W-:Y:S01]  /*bd00*/  @!PT LDS RZ, [RZ] ;  /* 0x00000000fffff984 */ /* 0x000fe20000000800 */
[----:B------:R-:W-:Y:S01]  /*bd10*/  @!PT LDS RZ, [RZ] ;  /* 0x00000000fffff984 */ /* 0x000fe20000000800 */
[----:B------:R2:W-:Y:S02]  /*bd20*/  @!P2 LDGSTS.E.BYPASS.LTC128B.128 [R202+0x8000], [R4.64+0x80] ;  /* 0x0800008004caafae */ /* 0x0005e4000b901d44 */
[----:B------:R-:W-:Y:S02]  /*bd30*/  IMAD.X R0, R203, 0x1, R0, P0 ;  /* 0x00000001cb007824 */ /* 0x000fe400000e0600 */
[----:B------:R1:W-:Y:S01]  /*bd40*/  @P4 STS.128 [R202+0x6800], RZ ;  /* 0x006800ffca004388 */ /* 0x0003e20000000c00 */
[----:B--2---:R-:W-:-:S04]  /*bd50*/  @!P4 LEA R4, P0, R2, R222, 0x1 ;  /* 0x000000de0204c211 */ /* 0x004fc800078008ff */
        /* <DEDUP_REMOVED lines=20> */
.L_x_591:
[----:B------:R-:W-:Y:S05]  /*bea0*/  BSYNC B0 ;  /* 0x0000000000007941 */ /* 0x000fea0003800000 */
.L_x_590:
[----:B------:R-:W0:Y:S02]  /*beb0*/  LDGDEPBAR ;  /* 0x00000000000079af */ /* 0x000e240000000000 */
.L_x_589:
[----:B------:R-:W-:Y:S05]  /*bec0*/  BSYNC B1 ;  /* 0x0000000000017941 */ /* 0x000fea0003800000 */
.L_x_588:
[----:B------:R-:W-:Y:S01]  /*bed0*/  IMAD.U32 R2, RZ, RZ, UR6 ;  /* 0x00000006ff027e24 */ /* 0x000fe2000f8e00ff */
[----:B------:R-:W2:Y:S01]  /*bee0*/  LDL R236, [R1+0xfc] ;  /* 0x0000fc0001ec7983 */ /* 0x000ea20000100800 */
[----:B------:R-:W-:-:S03]  /*bef0*/  IMAD.U32 R3, RZ, RZ, UR7 ;  /* 0x00000007ff037e24 */ /* 0x000fc6000f8e00ff */
[----:B------:R-:W3:Y:S04]  /*bf00*/  LDL R237, [R1+0x10c] ;  /* 0x00010c0001ed7983 */ /* 0x000ee80000100800 */
[----:B------:R4:W2:Y:S04]  /*bf10*/  LD.E R0, [R2.64+0xdc] ;  /* 0x0000dc0402007980 */ /* 0x0008a8000c101900 */
[----:B------:R-:W3:Y:S04]  /*bf20*/  LDL R240, [R1+0x100] ;  /* 0x0001000001f07983 */ /* 0x000ee80000100800 */
[----:B------:R-:W3:Y:S04]  /*bf30*/  LDL.LU.64 R242, [R1+0x28] ;  /* 0x0000280001f27983 */ /* 0x000ee80000300a00 */
[----:B------:R-:W3:Y:S04]  /*bf40*/  LDL.64 R246, [R1+0x10] ;  /* 0x0000100001f67983 */ /* 0x000ee80000100a00 */
[----:B------:R-:W3:Y:S04]  /*bf50*/  LDL.64 R244, [R1+0x40] ;  /* 0x0000400001f47983 */ /* 0x000ee80000100a00 */
[----:B------:R-:W3:Y:S04]  /*bf60*/  LDL R239, [R1+0x118] ;  /* 0x0001180001ef7983 */ /* 0x000ee80000100800 */
[----:B------:R-:W3:Y:S01]  /*bf70*/  LDL R238, [R1+0x104] ;  /* 0x0001040001ee7983 */ /* 0x000ee20000100800 */
[----:B----4-:R-:W-:-:S02]  /*bf80*/  FMNMX.FTZ R2, R104, R6, !PT ;  /* 0x0000000668027209 */ /* 0x010fc40007810000 */
[----:B------:R-:W-:Y:S01]  /*bf90*/  FMNMX.FTZ R3, R105, R8, !PT ;  /* 0x0000000869037209 */ /* 0x000fe20007810000 */
[----:B------:R-:W4:Y:S01]  /*bfa0*/  LDL R235, [R1+0x108] ;  /* 0x0001080001eb7983 */ /* 0x000f220000100800 */
[----:B------:R-:W-:-:S03]  /*bfb0*/  FMNMX.FTZ R2, R100, R2, !PT ;  /* 0x0000000264027209 */ /* 0x000fc60007810000 */
[----:B------:R-:W3:Y:S01]  /*bfc0*/  LDL R231, [R1+0x11c] ;  /* 0x00011c0001e77983 */ /* 0x000ee20000100800 */
[----:B------:R-:W-:-:S03]  /*bfd0*/  FMNMX.FTZ R2, R54, R2, !PT ;  /* 0x0000000236027209 */ /* 0x000fc60007810000 */
[----:B------:R-:W3:Y:S01]  /*bfe0*/  LDL R230, [R1+0x114] ;  /* 0x0001140001e67983 */ /* 0x000ee20000100800 */
[----:B------:R-:W-:-:S03]  /*bff0*/  FMNMX.FTZ R2, R43, R2, !PT ;  /* 0x000000022b027209 */ /* 0x000fc60007810000 */
[----:B-1----:R-:W3:Y:S01]  /*c000*/  LDL R5, [R1+0xf8] ;  /* 0x0000f80001057983 */ /* 0x002ee20000100800 */
        /* <DEDUP_REMOVED lines=11> */
[----:B------:R-:W-:-:S05]  /*c0c0*/  FMNMX.FTZ R2, R7, R2, !PT ;  /* 0x0000000207027209 */ /* 0x000fca0007810000 */
[----:B------:R-:W1:Y:S01]  /*c0d0*/  SHFL.BFLY PT, R4, R2, 0x2, 0x1f ;  /* 0x0c401f0002047f89 */ /* 0x000e6200000e0000 */
[----:B------:R-:W-:-:S04]  /*c0e0*/  FMNMX.FTZ R3, R106, R3, !PT ;  /* 0x000000036a037209 */ /* 0x000fc80007810000 */
[----:B------:R-:W-:-:S04]  /*c0f0*/  FMNMX.FTZ R3, R101, R3, !PT ;  /* 0x0000000365037209 */ /* 0x000fc80007810000 */
[----:B------:R-:W-:-:S04]  /*c100*/  FMNMX.FTZ R3, R58, R3, !PT ;  /* 0x000000033a037209 */ /* 0x000fc80007810000 */
[----:B------:R-:W-:-:S04]  /*c110*/  FMNMX.FTZ R3, R46, R3, !PT ;  /* 0x000000032e037209 */ /* 0x000fc80007810000 */
[----:B------:R-:W-:Y:S02]  /*c120*/  FMNMX.FTZ R3, R44, R3, !PT ;  /* 0x000000032c037209 */ /* 0x000fe40007810000 */
[----:B-1----:R-:W-:-:S05]  /*c130*/  FMNMX.FTZ R2, R2, R4, !PT ;  /* 0x0000000402027209 */ /* 0x002fca0007810000 */
[----:B------:R-:W1:Y:S01]  /*c140*/  SHFL.BFLY PT, R4, R2, 0x1, 0x1f ;  /* 0x0c201f0002047f89 */ /* 0x000e6200000e0000 */
[----:B------:R-:W-:-:S04]  /*c150*/  FMNMX.FTZ R3, R40, R3, !PT ;  /* 0x0000000328037209 */ /* 0x000fc80007810000 */
[----:B------:R-:W-:-:S04]  /*c160*/  FMNMX.FTZ R3, R37, R3, !PT ;  /* 0x0000000325037209 */ /* 0x000fc80007810000 */
[----:B------:R-:W-:-:S04]  /*c170*/  FMNMX.FTZ R3, R34, R3, !PT ;  /* 0x0000000322037209 */ /* 0x000fc80007810000 */
[----:B------:R-:W-:-:S04]  /*c180*/  FMNMX.FTZ R3, R25, R3, !PT ;  /* 0x0000000319037209 */ /* 0x000fc80007810000 */
[----:B------:R-:W-:Y:S02]  /*c190*/  FMNMX.FTZ R3, R23, R3, !PT ;  /* 0x0000000317037209 */ /* 0x000fe40007810000 */
[----:B-1----:R-:W-:Y:S02]  /*c1a0*/  FMNMX.FTZ R229, R2, R4, !PT ;  /* 0x0000000402e57209 */ /* 0x002fe40007810000 */
[----:B------:R-:W-:Y:S02]  /*c1b0*/  FMNMX.FTZ R2, R20, R3, !PT ;  /* 0x0000000314027209 */ /* 0x000fe40007810000 */
[----:B------:R-:W-:Y:S02]  /*c1c0*/  FSETP.NEU.FTZ.AND P0, PT, R229, -INF , PT ;  /* 0xff800000e500780b */ /* 0x000fe40003f1d000 */
[----:B------:R-:W-:-:S04]  /*c1d0*/  FMNMX.FTZ R3, R18, R2, !PT ;  /* 0x0000000212037209 */ /* 0x000fc80007810000 */
[----:B------:R-:W-:-:S04]  /*c1e0*/  FMNMX.FTZ R3, R16, R3, !PT ;  /* 0x0000000310037209 */ /* 0x000fc80007810000 */
[----:B------:R-:W-:Y:S01]  /*c1f0*/  FMNMX.FTZ R3, R12, R3, !PT ;  /* 0x000000030c037209 */ /* 0x000fe20007810000 */
[----:B------:R-:W-:Y:S01]  /*c200*/  STL.64 [R1+0x250], R48 ;  /* 0x0002503001007387 */ /* 0x000fe20000100a00 */
[----:B--2---:R-:W-:-:S05]  /*c210*/  FMUL.FTZ R2, R0, R229 ;  /* 0x000000e500027220 */ /* 0x004fca0000410000 */
[----:B------:R-:W-:-:S05]  /*c220*/  FSEL R2, R2, RZ, P0 ;  /* 0x000000ff02027208 */ /* 0x000fca0000000000 */
[-CC-:B------:R-:W-:Y:S02]  /*c230*/  FFMA.FTZ R185, R6, R0.reuse, -R2.reuse ;  /* 0x0000000006b97223 */ /* 0x180fe40000010802 */
[-CC-:B------:R-:W-:Y:S02]  /*c240*/  FFMA.FTZ R186, R100, R0.reuse, -R2.reuse ;  /* 0x0000000064ba7223 */ /* 0x180fe40000010802 */
[-CC-:B------:R-:W-:Y:S02]  /*c250*/  FFMA.FTZ R189, R54, R0.reuse, -R2.reuse ;  /* 0x0000000036bd7223 */ /* 0x180fe40000010802 */
[-CC-:B------:R-:W-:Y:S02]  /*c260*/  FFMA.FTZ R190, R43, R0.reuse, -R2.reuse ;  /* 0x000000002bbe7223 */ /* 0x180fe40000010802 */
[-CC-:B------:R-:W-:Y:S02]  /*c270*/  FFMA.FTZ R191, R38, R0.reuse, -R2.reuse ;  /* 0x0000000026bf7223 */ /* 0x180fe40000010802 */
[----:B------:R-:W-:-:S02]  /*c280*/  FFMA.FTZ R203, R35, R0, -R2 ;  /* 0x0000000023cb7223 */ /* 0x000fc40000010802 */
        /* <DEDUP_REMOVED lines=9> */
[----:B------:R-:W-:Y:S01]  /*c320*/  FFMA.FTZ R228, R7, R0, -R2 ;  /* 0x0000000007e47223 */ /* 0x000fe20000010802 */
[----:B------:R-:W-:Y:S02]  /*c330*/  FMNMX.FTZ R2, R10, R3, !PT ;  /* 0x000000030a027209 */ /* 0x000fe40007810000 */
[----:B------:R-:W-:-:S05]  /*c340*/  FSEL R3, R229, RZ, P0 ;  /* 0x000000ffe5037208 */ /* 0x000fca0000000000 */
[----:B------:R-:W-:Y:S02]  /*c350*/  FADD.FTZ R35, R104, -R3 ;  /* 0x8000000368237221 */ /* 0x000fe40000010000 */
[----:B------:R-:W1:Y:S02]  /*c360*/  SHFL.BFLY PT, R3, R2, 0x2, 0x1f ;  /* 0x0c401f0002037f89 */ /* 0x000e6400000e0000 */
[----:B-1----:R-:W-:-:S05]  /*c370*/  FMNMX.FTZ R2, R2, R3, !PT ;  /* 0x0000000302027209 */ /* 0x002fca0007810000 */
[----:B------:R-:W1:Y:S02]  /*c380*/  SHFL.BFLY PT, R3, R2, 0x1, 0x1f ;  /* 0x0c201f0002037f89 */ /* 0x000e6400000e0000 */
[----:B-1----:R-:W-:-:S04]  /*c390*/  FMNMX.FTZ R250, R2, R3, !PT ;  /* 0x0000000302fa7209 */ /* 0x002fc80007810000 */
[----:B------:R-:W-:-:S04]  /*c3a0*/  FSETP.NEU.FTZ.AND P0, PT, R250, -INF , PT ;  /* 0xff800000fa00780b */ /* 0x000fc80003f1d000 */
[----:B------:R-:W-:-:S05]  /*c3b0*/  FSEL R2, R250, RZ, P0 ;  /* 0x000000fffa027208 */ /* 0x000fca0000000000 */
[----:B------:R-:W-:Y:S02]  /*c3c0*/  FADD.FTZ R3, R105, -R2 ;  /* 0x8000000269037221 */ /* 0x000fe40000010000 */
[----:B------:R-:W-:-:S05]  /*c3d0*/  FMUL.FTZ R2, R0, R250 ;  /* 0x000000fa00027220 */ /* 0x000fca0000410000 */
        /* <DEDUP_REMOVED lines=26> */
[----:B------:R-:W-:Y:S01]  /*c580*/  FMNMX.FTZ R2, R47, R2, !PT ;  /* 0x000000022f027209 */ /* 0x000fe20007810000 */
[----:B------:R-:W-:-:S03]  /*c590*/  FMUL.FTZ R4, R0, R3 ;  /* 0x0000000300047220 */ /* 0x000fc60000410000 */
[----:B------:R-:W-:Y:S01]  /*c5a0*/  FMNMX.FTZ R2, R45, R2, !PT ;  /* 0x000000022d027209 */ /* 0x000fe20007810000 */
[----:B------:R-:W-:Y:S03]  /*c5b0*/  STL.64 [R1+0x248], R32 ;  /* 0x0002482001007387 */ /* 0x000fe60000100a00 */
[----:B------:R-:W-:Y:S01]  /*c5c0*/  FMNMX.FTZ R3, R42, R2, !PT ;  /* 0x000000022a037209 */ /* 0x000fe20007810000 */
[----:B------:R1:W-:Y:S01]  /*c5d0*/  STL.64 [R1+0x240], R30 ;  /* 0x0002401e01007387 */ /* 0x0003e20000100a00 */
[----:B------:R-:W2:Y:S03]  /*c5e0*/  MUFU.EX2 R2, R4 ;  /* 0x0000000400027308 */ /* 0x000ea60000000800 */
[----:B------:R-:W-:Y:S04]  /*c5f0*/  STL.64 [R1+0x238], R28 ;  /* 0x0002381c01007387 */ /* 0x000fe80000100a00 */
[----:B------:R-:W-:Y:S04]  /*c600*/  STL [R1+0x230], R192 ;  /* 0x000230c001007387 */ /* 0x000fe80000100800 */
[----:B------:R-:W-:Y:S04]  /*c610*/  STL [R1+0x22c], R194 ;  /* 0x00022cc201007387 */ /* 0x000fe80000100800 */
[----:B------:R-:W-:Y:S04]  /*c620*/  STL [R1+0x1f8], R233 ;  /* 0x0001f8e901007387 */ /* 0x000fe80000100800 */
[----:B------:R-:W-:Y:S04]  /*c630*/  STL [R1+0x1f0], R232 ;  /* 0x0001f0e801007387 */ /* 0x000fe80000100800 */
[----:B------:R1:W-:Y:S04]  /*c640*/  STL [R1+0x1ec], R223 ;  /* 0x0001ecdf01007387 */ /* 0x0003e80000100800 */
[----:B------:R2:W-:Y:S04]  /*c650*/  STL [R1+0x1e8], R222 ;  /* 0x0001e8de01007387 */ /* 0x0005e80000100800 */
[----:B------:R-:W-:Y:S04]  /*c660*/  STL [R1+0x1e4], R202 ;  /* 0x0001e4ca01007387 */ /* 0x000fe80000100800 */
[----:B------:R-:W-:Y:S01]  /*c670*/  STL [R1+0x1e0], R199 ;  /* 0x0001e0c701007387 */ /* 0x000fe20000100800 */
[----:B---3--:R-:W-:-:S03]  /*c680*/  IMAD.MOV.U32 R48, RZ, RZ, R242 ;  /* 0x000000ffff307224 */ /* 0x008fc600078e00f2 */
[----:B------:R-:W-:Y:S01]  /*c690*/  STL [R1+0x1dc], R197 ;  /* 0x0001dcc501007387 */ /* 0x000fe20000100800 */
[----:B------:R-:W-:-:S03]  /*c6a0*/  IMAD.MOV.U32 R49, RZ, RZ, R243 ;  /* 0x000000ffff317224 */ /* 0x000fc600078e00f3 */
[----:B------:R-:W-:Y:S01]  /*c6b0*/  STL [R1+0x1d8], R196 ;  /* 0x0001d8c401007387 */ /* 0x000fe20000100800 */
[----:B------:R-:W-:-:S03]  /*c6c0*/  IMAD.MOV.U32 R242, RZ, RZ, R236 ;  /* 0x000000fffff27224 */ /* 0x000fc600078e00ec */
[----:B------:R-:W-:Y:S01]  /*c6d0*/  STL [R1+0x1d4], R195 ;  /* 0x0001d4c301007387 */ /* 0x000fe20000100800 */
[----:B-1----:R-:W-:-:S03]  /*c6e0*/  IMAD.MOV.U32 R30, RZ, RZ, R246 ;  /* 0x000000ffff1e7224 */ /* 0x002fc600078e00f6 */
[----:B------:R-:W-:Y:S01]  /*c6f0*/  STL [R1+0x1d0], R193 ;  /* 0x0001d0c101007387 */ /* 0x000fe20000100800 */
[----:B------:R-:W-:Y:S02]  /*c700*/  IMAD.MOV.U32 R243, RZ, RZ, R237 ;  /* 0x000000fffff37224 */ /* 0x000fe400078e00ed */
[-C--:B--2---:R-:W-:Y:S01]  /*c710*/  FMUL.FTZ R236, R168, R2.reuse ;  /* 0x00000002a8ec7220 */ /* 0x084fe20000410000 */
[----:B------:R-:W-:Y:S01]  /*c720*/  STL [R1+0x1cc], R53 ;  /* 0x0001cc3501007387 */ /* 0x000fe20000100800 */
[----:B------:R-:W-:Y:S02]  /*c730*/  IMAD.MOV.U32 R246, RZ, RZ, R240 ;  /* 0x000000fffff67224 */ /* 0x000fe400078e00f0 */
[-C--:B------:R-:W-:Y:S01]  /*c740*/  FMUL.FTZ R237, R169, R2.reuse ;  /* 0x00000002a9ed7220 */ /* 0x080fe20000410000 */
[----:B------:R-:W-:Y:S01]  /*c750*/  STL [R1+0x1c8], R52 ;  /* 0x0001c83401007387 */ /* 0x000fe20000100800 */
[----:B------:R-:W-:-:S03]  /*c760*/  FMUL.FTZ R240, R156, R2 ;  /* 0x000000029cf07220 */ /* 0x000fc60000410000 */
[----:B------:R-:W-:Y:S01]  /*c770*/  STL [R1+0x1c4], R51 ;  /* 0x0001c43301007387 */ /* 0x000fe20000100800 */
[----:B------:R-:W-:Y:S02]  /*c780*/  IMAD.MOV.U32 R32, RZ, RZ, R244 ;  /* 0x000000ffff207224 */ /* 0x000fe400078e00f4 */
[-C--:B------:R-:W-:Y:S01]  /*c790*/  FMUL.FTZ R241, R157, R2.reuse ;  /* 0x000000029df17220 */ /* 0x080fe20000410000 */
[----:B------:R-:W-:Y:S01]  /*c7a0*/  STL [R1+0x1c0], R50 ;  /* 0x0001c03201007387 */ /* 0x000fe20000100800 */
[----:B------:R-:W-:Y:S02]  /*c7b0*/  IMAD.MOV.U32 R33, RZ, RZ, R245 ;  /* 0x000000ffff217224 */ /* 0x000fe400078e00f5 */
[-C--:B------:R-:W-:Y:S01]  /*c7c0*/  FMUL.FTZ R244, R152, R2.reuse ;  /* 0x0000000298f47220 */ /* 0x080fe20000410000 */
[----:B------:R-:W-:Y:S01]  /*c7d0*/  STL [R1+0x8], R229 ;  /* 0x000008e501007387 */ /* 0x000fe20000100800 */
[----:B------:R-:W-:-:S03]  /*c7e0*/  FMUL.FTZ R245, R153, R2 ;  /* 0x0000000299f57220 */ /* 0x000fc60000410000 */
[----:B------:R1:W-:Y:S01]  /*c7f0*/  STL [R1+0x1fc], R250 ;  /* 0x0001fcfa01007387 */ /* 0x0003e20000100800 */
[----:B------:R-:W-:-:S03]  /*c800*/  FMUL.FTZ R223, R140, R2 ;  /* 0x000000028cdf7220 */ /* 0x000fc60000410000 */
[----:B------:R-:W-:Y:S01]  /*c810*/  STL [R1+0x200], R236 ;  /* 0x000200ec01007387 */ /* 0x000fe20000100800 */
[----:B------:R-:W-:-:S03]  /*c820*/  FMUL.FTZ R222, R141, R2 ;  /* 0x000000028dde7220 */ /* 0x000fc60000410000 */
[----:B------:R-:W-:Y:S01]  /*c830*/  STL [R1+0x204], R237 ;  /* 0x000204ed01007387 */ /* 0x000fe20000100800 */
[----:B------:R-:W-:-:S03]  /*c840*/  FMUL.FTZ R4, R136, R2 ;  /* 0x0000000288047220 */ /* 0x000fc60000410000 */
[----:B------:R2:W-:Y:S04]  /*c850*/  STL [R1+0x208], R240 ;  /* 0x000208f001007387 */ /* 0x0005e80000100800 */
[----:B------:R3:W-:Y:S04]  /*c860*/  STL [R1+0x20c], R241 ;  /* 0x00020cf101007387 */ /* 0x0007e80000100800 */
[----:B------:R-:W-:Y:S01]  /*c870*/  STL [R1+0x210], R244 ;  /* 0x000210f401007387 */ /* 0x000fe20000100800 */
[----:B-1----:R-:W-:-:S03]  /*c880*/  FMUL.FTZ R250, R137, R2 ;  /* 0x0000000289fa7220 */ /* 0x002fc60000410000 */
[----:B------:R-:W-:Y:S04]  /*c890*/  STL [R1+0x214], R245 ;  /* 0x000214f501007387 */ /* 0x000fe80000100800 */
[----:B------:R-:W-:Y:S04]  /*c8a0*/  STL [R1+0x218], R223 ;  /* 0x000218df01007387 */ /* 0x000fe80000100800 */
[----:B------:R1:W-:Y:S01]  /*c8b0*/  STL [R1+0x21c], R222 ;  /* 0x00021cde01007387 */ /* 0x0003e20000100800 */
[----:B--2---:R-:W-:-:S03]  /*c8c0*/  FMUL.FTZ R240, R125, R2 ;  /* 0x000000027df07220 */ /* 0x004fc60000410000 */
[----:B------:R-:W-:Y:S01]  /*c8d0*/  STL [R1+0x220], R250 ;  /* 0x000220fa01007387 */ /* 0x000fe20000100800 */
[----:B---3--:R-:W-:-:S03]  /*c8e0*/  FMUL.FTZ R241, R124, R2 ;  /* 0x000000027cf17220 */ /* 0x008fc60000410000 */
[----:B------:R2:W-:Y:S04]  /*c8f0*/  STL [R1+0x50], R4 ;  /* 0x0000500401007387 */ /* 0x0005e80000100800 */
[----:B------:R-:W-:Y:S04]  /*c900*/  STL [R1+0x224], R241 ;  /* 0x000224f101007387 */ /* 0x000fe80000100800 */
[----:B------:R3:W-:Y:S01]  /*c910*/  STL [R1+0x228], R240 ;  /* 0x000228f001007387 */ /* 0x0007e20000100800 */
[-C--:B-1----:R-:W-:Y:S02]  /*c920*/  FMUL.FTZ R222, R120, R2.reuse ;  /* 0x0000000278de7220 */ /* 0x082fe40000410000 */
[----:B--2---:R-:W-:-:S03]  /*c930*/  FMUL.FTZ R4, R108, R2 ;  /* 0x000000026c047220 */ /* 0x004fc60000410000 */
[----:B------:R1:W-:Y:S04]  /*c940*/  STL [R1+0x234], R222 ;  /* 0x000234de01007387 */ /* 0x0003e80000100800 */
[----:B------:R-:W-:Y:S04]  /*c950*/  STL [R1+0x80], R4 ;  /* 0x0000800401007387 */ /* 0x000fe80000100800 */
[----:B------:R-:W2:Y:S01]  /*c960*/  LDL.LU R194, [R1+0x134] ;  /* 0x0001340001c27983 */ /* 0x000ea20000300800 */
[----:B------:R-:W1:Y:S01]  /*c970*/  MUFU.EX2 R101, R8 ;  /* 0x0000000800657308 */ /* 0x000e620000000800 */
[----:B------:R-:W-:Y:S01]  /*c980*/  FMNMX.FTZ R3, R39, R3, !PT ;  /* 0x0000000327037209 */ /* 0x000fe20007810000 */
[----:B------:R-:W-:Y:S01]  /*c990*/  FMUL.FTZ R223, R121, R2 ;  /* 0x0000000279df7220 */ /* 0x000fe20000410000 */
[----:B------:R-:W2:Y:S02]  /*c9a0*/  LDL.64 R28, [R1+0x138] ;  /* 0x00013800011c7983 */ /* 0x000ea40000100a00 */
[----:B------:R-:W-:-:S04]  /*c9b0*/  FMNMX.FTZ R3, R36, R3, !PT ;  /* 0x0000000324037209 */ /* 0x000fc80007810000 */
[----:B------:R-:W-:-:S04]  /*c9c0*/  FMNMX.FTZ R3, R26, R3, !PT ;  /* 0x000000031a037209 */ /* 0x000fc80007810000 */
[----:B------:R-:W-:Y:S01]  /*c9d0*/  FMNMX.FTZ R3, R22, R3, !PT ;  /* 0x0000000316037209 */ /* 0x000fe20007810000 */
[-C--:B---3--:R-:W-:Y:S02]  /*c9e0*/  FMUL.FTZ R240, R109, R2.reuse ;  /* 0x000000026df07220 */ /* 0x088fe40000410000 */
[-C--:B-1----:R-:W-:Y:S02]  /*c9f0*/  FFMA.FTZ R180, R248, R2.reuse, R101 ;  /* 0x00000002f8b47223 */ /* 0x082fe40000010065 */
        /* <DEDUP_REMOVED lines=17> */
[----:B------:R-:W-:-:S04]  /*cb10*/  FFMA.FTZ R3, R14, R0, -R2 ;  /* 0x000000000e037223 */ /* 0x000fc80000010802 */
[----:B------:R1:W-:Y:S02]  /*cb20*/  MUFU.EX2 R16, R3 ;  /* 0x0000000300107308 */ /* 0x0003e40000000800 */
[----:B-1----:R-:W-:-:S06]  /*cb30*/  FMUL.FTZ R3, R0, R4 ;  /* 0x0000000400037220 */ /* 0x002fcc0000410000 */
[----:B------:R-:W2:Y:S01]  /*cb40*/  MUFU.EX2 R3, R3 ;  /* 0x0000000300037308 */ /* 0x000ea20000000800 */
[----:B------:R-:W-:Y:S02]  /*cb50*/  IMAD.MOV.U32 R232, RZ, RZ, R48 ;  /* 0x000000ffffe87224 */ /* 0x000fe400078e0030 */
[----:B------:R-:W-:Y:S02]  /*cb60*/  IMAD.MOV.U32 R233, RZ, RZ, R49 ;  /* 0x000000ffffe97224 */ /* 0x000fe400078e0031 */
[----:B------:R-:W-:Y:S02]  /*cb70*/  IMAD.MOV.U32 R152, RZ, RZ, R32 ;  /* 0x000000ffff987224 */ /* 0x000fe400078e0020 */
[----:B------:R-:W-:Y:S02]  /*cb80*/  IMAD.MOV.U32 R153, RZ, RZ, R33 ;  /* 0x000000ffff997224 */ /* 0x000fe400078e0021 */
[----:B------:R-:W-:Y:S02]  /*cb90*/  IMAD.MOV.U32 R31, RZ, RZ, R247 ;  /* 0x000000ffff1f7224 */ /* 0x000fe400078e00f7 */
[----:B------:R-:W-:-:S02]  /*cba0*/  IMAD.MOV.U32 R247, RZ, RZ, R243 ;  /* 0x000000fffff77224 */ /* 0x000fc400078e00f3 */
[----:B----4-:R-:W-:Y:S02]  /*cbb0*/  IMAD.MOV.U32 R243, RZ, RZ, R235 ;  /* 0x000000fffff37224 */ /* 0x010fe400078e00eb */
[----:B------:R-:W-:Y:S02]  /*cbc0*/  IMAD.MOV.U32 R235, RZ, RZ, R231 ;  /* 0x000000ffffeb7224 */ /* 0x000fe400078e00e7 */
[----:B------:R-:W-:Y:S02]  /*cbd0*/  IMAD.MOV.U32 R231, RZ, RZ, R230 ;  /* 0x000000ffffe77224 */ /* 0x000fe400078e00e6 */
[----:B------:R-:W-:Y:S02]  /*cbe0*/  IMAD.MOV.U32 R230, RZ, RZ, R5 ;  /* 0x000000ffffe67224 */ /* 0x000fe400078e0005 */
        /* <DEDUP_REMOVED lines=14> */
[----:B------:R-:W-:Y:S01]  /*ccd0*/  FFMA.FTZ R141, R22, R0, -R2 ;  /* 0x00000000168d7223 */ /* 0x000fe20000010802 */
[----:B------:R-:W-:Y:S01]  /*cce0*/  FMNMX.FTZ R2, R102, R41, !PT ;  /* 0x0000002966027209 */ /* 0x000fe20007810000 */
[----:B--2---:R-:W-:Y:S02]  /*ccf0*/  FFMA.FTZ R4, R194, R3, R16 ;  /* 0x00000003c2047223 */ /* 0x004fe40000010010 */
[----:B------:R-:W2:Y:S04]  /*cd00*/  LDL.LU R194, [R1+0x144] ;  /* 0x0001440001c27983 */ /* 0x000ea80000300800 */
[----:B------:R-:W3:Y:S04]  /*cd10*/  LDL.64 R48, [R1+0x128] ;  /* 0x0001280001307983 */ /* 0x000ee80000100a00 */
[----:B------:R-:W4:Y:S01]  /*cd20*/  LDL.64 R32, [R1+0x18] ;  /* 0x0000180001207983 */ /* 0x000f220000100a00 */
        /* <DEDUP_REMOVED lines=11> */
[----:B------:R-:W1:Y:S03]  /*cde0*/  MUFU.EX2 R5, R5 ;  /* 0x0000000500057308 */ /* 0x000e660000000800 */
[----:B------:R-:W-:-:S04]  /*cdf0*/  FMNMX.FTZ R2, R63, R2, !PT ;  /* 0x000000023f027209 */ /* 0x000fc80007810000 */
[----:B------:R-:W-:-:S04]  /*ce00*/  FMNMX.FTZ R2, R62, R2, !PT ;  /* 0x000000023e027209 */ /* 0x000fc80007810000 */
[----:B------:R-:W-:-:S04]  /*ce10*/  FMNMX.FTZ R2, R60, R2, !PT ;  /* 0x000000023c027209 */ /* 0x000fc80007810000 */
[----:B------:R-:W-:Y:S01]  /*ce20*/  FMNMX.FTZ R2, R56, R2, !PT ;  /* 0x0000000238027209 */ /* 0x000fe20007810000 */
[----:B-1----:R-:W-:-:S04]  /*ce30*/  FADD.FTZ R34, R5, R4 ;  /* 0x0000000405227221 */ /* 0x002fc80000010000 */
[----:B------:R-:W1:Y:S02]  /*ce40*/  SHFL.BFLY PT, R4, R2, 0x2, 0x1f ;  /* 0x0c401f0002047f89 */ /* 0x000e6400000e0000 */
[----:B-1----:R-:W-:-:S05]  /*ce50*/  FMNMX.FTZ R2, R2, R4, !PT ;  /* 0x0000000402027209 */ /* 0x002fca0007810000 */
[----:B------:R-:W1:Y:S01]  /*ce60*/  SHFL.BFLY PT, R4, R2, 0x1, 0x1f ;  /* 0x0c201f0002047f89 */ /* 0x000e6200000e0000 */
[----:B------:R-:W-:Y:S02]  /*ce70*/  F2FP.PACK_AB R22, R5, R16 ;  /* 0x000000100516723e */ /* 0x000fe400000000ff */
[----:B-1----:R-:W-:-:S04]  /*ce80*/  FMNMX.FTZ R193, R2, R4, !PT ;  /* 0x0000000402c17209 */ /* 0x002fc80007810000 */
[----:B------:R-:W-:-:S04]  /*ce90*/  FSETP.NEU.FTZ.AND P0, PT, R193, -INF , PT ;  /* 0xff800000c100780b */ /* 0x000fc80003f1d000 */
[----:B------:R-:W-:-:S05]  /*cea0*/  FSEL R2, R193, RZ, P0 ;  /* 0x000000ffc1027208 */ /* 0x000fca0000000000 */
[----:B------:R-:W-:Y:S02]  /*ceb0*/  FADD.FTZ R5, R102, -R2 ;  /* 0x8000000266057221 */ /* 0x000fe40000010000 */
[----:B------:R-:W-:-:S05]  /*cec0*/  FMUL.FTZ R2, R0, R193 ;  /* 0x000000c100027220 */ /* 0x000fca0000410000 */
[----:B------:R-:W-:Y:S01]  /*ced0*/  FSEL R2, R2, RZ, P0 ;  /* 0x000000ff02027208 */ /* 0x000fe20000000000 */
[----:B------:R-:W-:Y:S04]  /*cee0*/  MUFU.EX2 R37, R11 ;  /* 0x0000000b00257308 */ /* 0x000fe80000000800 */
[----:B------:R-:W-:-:S04]  /*cef0*/  FFMA.FTZ R4, R41, R0, -R2 ;  /* 0x0000000029047223 */ /* 0x000fc80000010802 */
[----:B------:R1:W-:Y:S08]  /*cf00*/  MUFU.EX2 R11, R4 ;  /* 0x00000004000b7308 */ /* 0x0003f00000000800 */
[----:B------:R-:W-:Y:S01]  /*cf10*/  MUFU.EX2 R36, R10 ;  /* 0x0000000a00247308 */ /* 0x000fe20000000800 */
[----:B-1----:R-:W-:-:S07]  /*cf20*/  FFMA.FTZ R4, R201, R0, -R2 ;  /* 0x00000000c9047223 */ /* 0x002fce0000010802 */
[----:B------:R1:W-:Y:S08]  /*cf30*/  MUFU.EX2 R10, R4 ;  /* 0x00000004000a7308 */ /* 0x0003f00000000800 */
[----:B------:R-:W-:Y:S01]  /*cf40*/  MUFU.EX2 R21, R13 ;  /* 0x0000000d00157308 */ /* 0x000fe20000000800 */
[----:B-1----:R-:W-:-:S07]  /*cf50*/  FFMA.FTZ R4, R200, R0, -R2 ;  /* 0x00000000c8047223 */ /* 0x002fce0000010802 */
[----:B------:R1:W-:Y:S08]  /*cf60*/  MUFU.EX2 R13, R4 ;  /* 0x00000004000d7308 */ /* 0x0003f00000000800 */
[----:B------:R-:W-:Y:S01]  /*cf70*/  MUFU.EX2 R20, R12 ;  /* 0x0000000c00147308 */ /* 0x000fe20000000800 */
[----:B-1----:R-:W-:-:S07]  /*cf80*/  FFMA.FTZ R4, R179, R0, -R2 ;  /* 0x00000000b3047223 */ /* 0x002fce0000010802 */
[----:B------:R1:W-:Y:S02]  /*cf90*/  MUFU.EX2 R12, R4 ;  /* 0x00000004000c7308 */ /* 0x0003e40000000800 */
[----:B-1----:R-:W-:-:S06]  /*cfa0*/  FFMA.FTZ R4, R178, R0, -R2 ;  /* 0x00000000b2047223 */ /* 0x002fcc0000010802 */
[----:B------:R1:W-:Y:S02]  /*cfb0*/  MUFU.EX2 R26, R4 ;  /* 0x00000004001a7308 */ /* 0x0003e40000000800 */
[----:B-1----:R-:W-:-:S06]  /*cfc0*/  FFMA.FTZ R4, R177, R0, -R2 ;  /* 0x00000000b1047223 */ /* 0x002fcc0000010802 */
[----:B------:R1:W-:Y:S02]  /*cfd0*/  MUFU.EX2 R24, R4 ;  /* 0x0000000400187308 */ /* 0x0003e40000000800 */
[----:B-1----:R-:W-:-:S06]  /*cfe0*/  FMUL.FTZ R4, R0, R5 ;  /* 0x0000000500047220 */ /* 0x002fcc0000410000 */
[----:B------:R-:W2:Y:S01]  /*cff0*/  MUFU.EX2 R4, R4 ;  /* 0x0000000400047308 */ /* 0x000ea20000000800 */
[-CC-:B------:R-:W-:Y:S02]  /*d000*/  FFMA.FTZ R5, R176, R0.reuse, -R2.reuse ;  /* 0x00000000b0057223 */ /* 0x180fe40000010802 */
[-CC-:B------:R-:W-:Y:S02]  /*d010*/  FFMA.FTZ R16, R60, R0.reuse, -R2.reuse ;  /* 0x000000003c107223 */ /* 0x180fe40000010802 */
[-CC-:B------:R-:W-:Y:S02]  /*d020*/  FFMA.FTZ R17, R56, R0.reuse, -R2.reuse ;  /* 0x0000000038117223 */ /* 0x180fe40000010802 */
[----:B------:R-:W-:Y:S01]  /*d030*/  FMUL.FTZ R35, R0, R35 ;  /* 0x0000002300237220 */ /* 0x000fe20000410000 */
[----:B------:R1:W1:Y:S08]  /*d040*/  MUFU.EX2 R42, R9 ;  /* 0x00000009002a7308 */ /* 0x0002700000000800 */
[----:B------:R2:W-:Y:S08]  /*d050*/  MUFU.EX2 R40, R8 ;  /* 0x0000000800287308 */ /* 0x0005f00000000800 */
[----:B------:R3:W-:Y:S01]  /*d060*/  MUFU.EX2 R44, R7 ;  /* 0x00000007002c7308 */ /* 0x0007e20000000800 */
[----:B-1----:R-:W-:-:S07]  /*d070*/  FFMA.FTZ R9, R65, R0, -R2 ;  /* 0x0000000041097223 */ /* 0x002fce0000010802 */
[----:B------:R1:W-:Y:S01]  /*d080*/  MUFU.EX2 R43, R6 ;  /* 0x00000006002b7308 */ /* 0x0003e20000000800 */
[----:B--2---:R-:W-:-:S07]  /*d090*/  FFMA.FTZ R8, R66, R0, -R2 ;  /* 0x0000000042087223 */ /* 0x004fce0000010802 */
[----:B------:R2:W-:Y:S01]  /*d0a0*/  MUFU.EX2 R58, R14 ;  /* 0x0000000e003a7308 */ /* 0x0005e20000000800 */
[----:B---3--:R-:W-:-:S07]  /*d0b0*/  FFMA.FTZ R7, R173, R0, -R2 ;  /* 0x00000000ad077223 */ /* 0x008fce0000010802 */
[----:B------:R3:W-:Y:S01]  /*d0c0*/  MUFU.EX2 R47, R15 ;  /* 0x0000000f002f7308 */ /* 0x0007e20000000800 */
[----:B-1----:R-:W-:-:S07]  /*d0d0*/  FFMA.FTZ R6, R67, R0, -R2 ;  /* 0x0000000043067223 */ /* 0x002fce0000010802 */
[----:B------:R1:W1:Y:S01]  /*d0e0*/  MUFU.EX2 R27, R5 ;  /* 0x00000005001b7308 */ /* 0x0002620000000800 */
[-CC-:B--2---:R-:W-:Y:S02]  /*d0f0*/  FFMA.FTZ R14, R63, R0.reuse, -R2.reuse ;  /* 0x000000003f0e7223 */ /* 0x184fe40000010802 */
[-CC-:B---3--:R-:W-:Y:S02]  /*d100*/  FFMA.FTZ R15, R62, R0.reuse, -R2.reuse ;  /* 0x000000003e0f7223 */ /* 0x188fe40000010802 */
[----:B-1----:R-:W-:Y:S02]  /*d110*/  FFMA.FTZ R5, R174, R0, -R2 ;  /* 0x00000000ae057223 */ /* 0x002fe40000010802 */
[----:B------:R-:W-:Y:S02]  /*d120*/  FFMA.FTZ R0, R194, R4, R11 ;  /* 0x00000004c2007223 */ /* 0x000fe4000001000b */
[----:B------:R1:W2:Y:S01]  /*d130*/  MUFU.EX2 R25, R5 ;  /* 0x0000000500197308 */ /* 0x0002a20000000800 */
[----:B------:R-:W-:-:S02]  /*d140*/  FADD.FTZ R2, R21, R34 ;  /* 0x0000002215027221 */ /* 0x000fc40000010000 */
[----:B-1----:R-:W-:Y:S02]  /*d150*/  FADD.FTZ R5, R10, R0 ;  /* 0x000000000a057221 */ /* 0x002fe40000010000 */
[----:B------:R-:W-:Y:S02]  /*d160*/  FADD.FTZ R0, R20, R2 ;  /* 0x0000000214007221 */ /* 0x000fe40000010000 */
[----:B------:R-:W-:Y:S02]  /*d170*/  FADD.FTZ R2, R13, R5 ;  /* 0x000000050d027221 */ /* 0x000fe40000010000 */
[----:B------:R-:W-:Y:S02]  /*d180*/  FADD.FTZ R0, R37, R0 ;  /* 0x0000000025007221 */ /* 0x000fe40000010000 */
[----:B------:R-:W-:Y:S01]  /*d190*/  FADD.FTZ R2, R12, R2 ;  /* 0x000000020c027221 */ /* 0x000fe20000010000 */
[----:B------:R-:W1:Y:S01]  /*d1a0*/  MUFU.EX2 R23, R7 ;  /* 0x0000000700177308 */ /* 0x000e620000000800 */
[----:B------:R-:W-:-:S02]  /*d1b0*/  FADD.FTZ R0, R36, R0 ;  /* 0x0000000024007221 */ /* 0x000fc40000010000 */
[----:B------:R-:W-:Y:S02]  /*d1c0*/  FADD.FTZ R5, R26, R2 ;  /* 0x000000021a057221 */ /* 0x000fe40000010000 */
[----:B------:R-:W-:Y:S02]  /*d1d0*/  FADD.FTZ R2, R42, R0 ;  /* 0x000000002a027221 */ /* 0x000fe40000010000 */
[----:B------:R-:W-:Y:S01]  /*d1e0*/  FADD.FTZ R0, R24, R5 ;  /* 0x0000000518007221 */ /* 0x000fe20000010000 */
[----:B------:R-:W3:Y:S03]  /*d1f0*/  MUFU.EX2 R6, R6 ;  /* 0x0000000600067308 */ /* 0x000ee60000000800 */
[----:B------:R-:W-:-:S05]  /*d200*/  FADD.FTZ R0, R27, R0 ;  /* 0x000000001b007221 */ /* 0x000fca0000010000 */
[----:B------:R-:W4:Y:S01]  /*d210*/  MUFU.EX2 R8, R8 ;  /* 0x0000000800087308 */ /* 0x000f220000000800 */
[----:B--2---:R-:W-:-:S07]  /*d220*/  FADD.FTZ R0, R25, R0 ;  /* 0x0000000019007221 */ /* 0x004fce0000010000 */
[----:B------:R-:W2:Y:S01]  /*d230*/  MUFU.EX2 R9, R9 ;  /* 0x0000000900097308 */ /* 0x000ea20000000800 */
[----:B-1----:R-:W-:-:S04]  /*d240*/  FADD.FTZ R0, R23, R0 ;  /* 0x0000000017007221 */ /* 0x002fc80000010000 */
[----:B---3--:R-:W-:Y:S02]  /*d250*/  FADD.FTZ R0, R6, R0 ;  /* 0x0000000006007221 */ /* 0x008fe40000010000 */
[----:B------:R-:W-:Y:S02]  /*d260*/  IMAD.SHL.U32 R50, R234, 0x2, RZ ;  /* 0x00000002ea327824 */ /* 0x000fe400078e00ff */
[----:B----4-:R-:W-:Y:S02]  /*d270*/  FADD.FTZ R0, R8, R0 ;  /* 0x0000000008007221 */ /* 0x010fe40000010000 */
[----:B------:R-:W-:Y:S02]  /*d280*/  FADD.FTZ R2, R40, R2 ;  /* 0x0000000228027221 */ /* 0x000fe40000010000 */
[----:B--2---:R-:W-:Y:S01]  /*d290*/  FADD.FTZ R5, R9, R0 ;  /* 0x0000000009057221 */ /* 0x004fe20000010000 */
[----:B------:R-:W-:Y:S01]  /*d2a0*/  LOP3.LUT R0, R49, R50, RZ, 0x3c, !PT ;  /* 0x0000003231007212 */ /* 0x000fe200078e3cff */
[----:B------:R-:W-:-:S03]  /*d2b0*/  FADD.FTZ R2, R44, R2 ;  /* 0x000000022c027221 */ /* 0x000fc60000010000 */
[----:B------:R-:W-:Y:S01]  /*d2c0*/  LOP3.LUT R0, R0, R33, RZ, 0x3c, !PT ;  /* 0x0000002100007212 */ /* 0x000fe200078e3cff */
[----:B------:R1:W2:Y:S01]  /*d2d0*/  MUFU.EX2 R7, R18 ;  /* 0x0000001200077308 */ /* 0x0002a20000000800 */
[----:B------:R-:W-:Y:S01]  /*d2e0*/  F2FP.PACK_AB R200, R6, R23 ;  /* 0x0000001706c8723e */ /* 0x000fe200000000ff */
[----:B------:R-:W-:Y:S02]  /*d2f0*/  FADD.FTZ R2, R43, R2 ;  /* 0x000000022b027221 */ /* 0x000fe40000010000 */
[----:B------:R-:W-:-:S04]  /*d300*/  IMAD.WIDE.U32 R80, R0, -0x326172a9, RZ ;  /* 0xcd9e8d5700507825 */ /* 0x000fc800078e00ff */
[----:B------:R-:W3:Y:S01]  /*d310*/  MUFU.EX2 R6, R19 ;  /* 0x0000001300067308 */ /* 0x000ee20000000800 */
[----:B------:R-:W-:Y:S01]  /*d320*/  LOP3.LUT R0, R81, R239, R28, 0x96, !PT ;  /* 0x000000ef51007212 */ /* 0x000fe200078e961c */
[----:B------:R-:W-:-:S04]  /*d330*/  FADD.FTZ R2, R58, R2 ;  /* 0x000000023a027221 */ /* 0x000fc80000010000 */
[----:B------:R-:W-:Y:S02]  /*d340*/  FADD.FTZ R2, R47, R2 ;  /* 0x000000022f027221 */ /* 0x000fe40000010000 */
[----:B-1----:R-:W-:Y:S02]  /*d350*/  IMAD.MOV.U32 R18, RZ, RZ, R247 ;  /* 0x000000ffff127224 */ /* 0x002fe400078e00f7 */
[----:B------:R-:W-:-:S04]  /*d360*/  IMAD.WIDE.U32 R104, R0, -0x2daee0ad, RZ ;  /* 0xd2511f5300687825 */ /* 0x000fc800078e00ff */
[----:B--2---:R-:W-:Y:S01]  /*d370*/  FADD.FTZ R2, R7, R2 ;  /* 0x0000000207027221 */ /* 0x004fe20000010000 */
[----:B------:R-:W-:Y:S02]  /*d380*/  LOP3.LUT R0, R105, R18, R152, 0x96, !PT ;  /* 0x0000001269007212 */ /* 0x000fe400078e9698 */
[----:B------:R-:W-:Y:S01]  /*d390*/  F2FP.PACK_AB R169, R25, R27 ;  /* 0x0000001b19a9723e */ /* 0x000fe200000000ff */
[C---:B---3--:R-:W-:Y:S01]  /*d3a0*/  FADD.FTZ R34, R6.reuse, R2 ;  /* 0x0000000206227221 */ /* 0x048fe20000010000 */
[----:B------:R-:W-:Y:S01]  /*d3b0*/  F2FP.PACK_AB R27, R6, R7 ;  /* 0x00000007061b723e */ /* 0x000fe200000000ff */
[----:B------:R-:W-:Y:S01]  /*d3c0*/  IMAD.WIDE.U32 R6, R0, -0x326172a9, RZ ;  /* 0xcd9e8d5700067825 */ /* 0x000fe200078e00ff */
[----:B------:R-:W-:-:S05]  /*d3d0*/  LOP3.LUT R2, R31, R235, R80, 0x96, !PT ;  /* 0x000000eb1f027212 */ /* 0x000fca00078e9650 */
[----:B------:R-:W-:Y:S01]  /*d3e0*/  IMAD.WIDE.U32 R106, R2, -0x2daee0ad, RZ ;  /* 0xd2511f53026a7825 */ /* 0x000fe200078e00ff */
[----:B------:R-:W-:Y:S02]  /*d3f0*/  LOP3.LUT R2, R7, R230, R30, 0x96, !PT ;  /* 0x000000e607027212 */ /* 0x000fe400078e961e */
[----:B------:R-:W-:Y:S02]  /*d400*/  F2FP.PACK_AB R157, R12, R13 ;  /* 0x0000000d0c9d723e */ /* 0x000fe400000000ff */
[----:B------:R-:W-:Y:S01]  /*d410*/  LOP3.LUT R0, R107, R231, R104, 0x96, !PT ;  /* 0x000000e76b007212 */ /* 0x000fe200078e9668 */
[----:B------:R-:W-:Y:S01]  /*d420*/  IMAD.WIDE.U32 R12, R2, -0x2daee0ad, RZ ;  /* 0xd2511f53020c7825 */ /* 0x000fe200078e00ff */
[----:B------:R-:W-:-:S03]  /*d430*/  F2FP.PACK_AB R156, R10, R11 ;  /* 0x0000000b0a9c723e */ /* 0x000fc600000000ff */
[----:B------:R-:W-:Y:S01]  /*d440*/  IMAD.WIDE.U32 R10, R0, -0x326172a9, RZ ;  /* 0xcd9e8d57000a7825 */ /* 0x000fe200078e00ff */
[----:B------:R-:W-:Y:S02]  /*d450*/  LOP3.LUT R0, R13, R243, R106, 0x96, !PT ;  /* 0x000000f30d007212 */ /* 0x000fe400078e966a */
[----:B------:R-:W-:Y:S02]  /*d460*/  F2FP.PACK_AB R226, R9, R8 ;  /* 0x0000000809e2723e */ /* 0x000fe400000000ff */
[----:B------:R-:W-:Y:S01]  /*d470*/  LOP3.LUT R2, R11, R238, R6, 0x96, !PT ;  /* 0x000000ee0b027212 */ /* 0x000fe200078e9606 */
[----:B------:R-:W-:-:S05]  /*d480*/  IMAD.WIDE.U32 R8, R0, -0x326172a9, RZ ;  /* 0xcd9e8d5700087825 */ /* 0x000fca00078e00ff */
[----:B------:R-:W-:Y:S01]  /*d490*/  LOP3.LUT R9, R9, R246, R10, 0x96, !PT ;  /* 0x000000f609097212 */ /* 0x000fe200078e960a */
[----:B------:R-:W-:-:S05]  /*d4a0*/  IMAD.WIDE.U32 R10, R2, -0x2daee0ad, RZ ;  /* 0xd2511f53020a7825 */ /* 0x000fca00078e00ff */
[----:B------:R-:W-:Y:S01]  /*d4b0*/  LOP3.LUT R0, R11, R242, R12, 0x96, !PT ;  /* 0x000000f20b007212 */ /* 0x000fe200078e960c */
[----:B------:R-:W1:Y:S04]  /*d4c0*/  MUFU.EX2 R14, R14 ;  /* 0x0000000e000e7308 */ /* 0x000e680000000800 */
[----:B------:R-:W-:-:S05]  /*d4d0*/  IMAD.WIDE.U32 R6, R0, -0x326172a9, RZ ;  /* 0xcd9e8d5700067825 */ /* 0x000fca00078e00ff */
[----:B------:R-:W-:Y:S01]  /*d4e0*/  LOP3.LUT R0, R7, R251, R8, 0x96, !PT ;  /* 0x000000fb07007212 */ /* 0x000fe200078e9608 */
[----:B------:R-:W2:Y:S03]  /*d4f0*/  MUFU.EX2 R15, R15 ;  /* 0x0000000f000f7308 */ /* 0x000ea60000000800 */
[----:B------:R-:W-:-:S05]  /*d500*/  LOP3.LUT R2, R0, 0xff, RZ, 0xc0, !PT ;  /* 0x000000ff00027812 */ /* 0x000fca00078ec0ff */
[----:B------:R-:W3:Y:S01]  /*d510*/  MUFU.EX2 R11, R16 ;  /* 0x00000010000b7308 */ /* 0x000ee20000000800 */
[----:B------:R-:W-:Y:S02]  /*d520*/  ISETP.GE.U32.AND P1, PT, R198, R2, PT ;  /* 0x00000002c600720c */ /* 0x000fe40003f26070 */
[----:B------:R-:W-:Y:S01]  /*d530*/  LOP3.LUT R2, R0, 0xffff, RZ, 0xc0, !PT ;  /* 0x0000ffff00027812 */ /* 0x000fe200078ec0ff */
[----:B-1----:R-:W-:-:S04]  /*d540*/  FADD.FTZ R5, R14, R5 ;  /* 0x000000050e057221 */ /* 0x002fc80000010000 */
[----:B------:R-:W1:Y:S01]  /*d550*/  MUFU.EX2 R8, R17 ;  /* 0x0000001100087308 */ /* 0x000e620000000800 */
[----:B------:R-:W-:Y:S01]  /*d560*/  SHF.R.U32.HI R2, RZ, 0x8, R2 ;  /* 0x00000008ff027819 */ /* 0x000fe20000011602 */
[----:B--2---:R-:W-:-:S03]  /*d570*/  FADD.FTZ R5, R15, R5 ;  /* 0x000000050f057221 */ /* 0x004fc60000010000 */
[----:B------:R-:W-:-:S04]  /*d580*/  LOP3.LUT R2, R2, 0xffff, RZ, 0xc0, !PT ;  /* 0x0000ffff02027812 */ /* 0x000fc800078ec0ff */
[----:B------:R-:W-:Y:S01]  /*d590*/  ISETP.GE.U32.AND P5, PT, R198, R2, PT ;  /* 0x00000002c600720c */ /* 0x000fe20003fa6070 */
[----:B---3--:R-:W-:Y:S01]  /*d5a0*/  FADD.FTZ R2, R11, R5 ;  /* 0x000000050b027221 */ /* 0x008fe20000010000 */
[----:B------:R-:W-:Y:S03]  /*d5b0*/  STL [R1+0xc], R193 ;  /* 0x00000cc101007387 */ /* 0x000fe60000100800 */
[----:B-1----:R-:W-:Y:S01]  /*d5c0*/  FADD.FTZ R2, R8, R2 ;  /* 0x0000000208027221 */ /* 0x002fe20000010000 */
[----:B------:R-:W-:Y:S01]  /*d5d0*/  STL [R1+0xd8], R50 ;  /* 0x0000d83201007387 */ /* 0x000fe20000100800 */
[----:B------:R-:W-:-:S03]  /*d5e0*/  F2FP.PACK_AB R219, R15, R14 ;  /* 0x0000000e0fdb723e */ /* 0x000fc600000000ff */
[----:B------:R1:W-:Y:S04]  /*d5f0*/  STL [R1+0x144], R2 ;  /* 0x0001440201007387 */ /* 0x0003e80000100800 */
[----:B------:R-:W2:Y:S01]  /*d600*/  LDL.LU R15, [R1+0x140] ;  /* 0x00014000010f7983 */ /* 0x000ea20000300800 */
[----:B------:R-:W3:Y:S01]  /*d610*/  MUFU.EX2 R17, R100 ;  /* 0x0000006400117308 */ /* 0x000ee20000000800 */
[----:B------:R-:W-:Y:S01]  /*d620*/  IMAD.MOV.U32 R201, RZ, RZ, R229 ;  /* 0x000000ffffc97224 */ /* 0x000fe200078e00e5 */
[----:B---3--:R-:W-:-:S04]  /*d630*/  F2FP.PACK_AB R5, R17, R101 ;  /* 0x000000651105723e */ /* 0x008fc800000000ff */
[C---:B------:R-:W-:Y:S02]  /*d640*/  PRMT R102, R5.reuse, 0x7610, R102 ;  /* 0x0000761005667816 */ /* 0x040fe40000000066 */
[--C-:B-1----:R-:W-:Y:S02]  /*d650*/  SHF.R.U32.HI R2, RZ, 0x18, R0.reuse ;  /* 0x00000018ff027819 */ /* 0x102fe40000011600 */
[----:B------:R-:W-:Y:S01]  /*d660*/  SHF.R.U32.HI R0, RZ, 0x10, R0 ;  /* 0x00000010ff007819 */ /* 0x000fe20000011600 */
[----:B------:R-:W-:Y:S01]  /*d670*/  @!P1 HADD2 R55, -R102.H0_H0, -RZ.H0_H0 ;  /* 0xa00000ff66379230 */ /* 0x000fe20000000900 */
[----:B------:R-:W-:Y:S02]  /*d680*/  PRMT R101, R5, 0x7632, R101 ;  /* 0x0000763205657816 */ /* 0x000fe40000000065 */
[----:B------:R-:W-:Y:S02]  /*d690*/  LOP3.LUT R0, R0, 0xff, RZ, 0xc0, !PT ;  /* 0x000000ff00007812 */ /* 0x000fe400078ec0ff */
[----:B------:R-:W-:-:S02]  /*d6a0*/  PRMT R229, R102, 0x5410, R101 ;  /* 0x0000541066e57816 */ /* 0x000fc40000000065 */
[----:B------:R-:W-:Y:S02]  /*d6b0*/  @!P1 PRMT R102, R55, 0x5410, RZ ;  /* 0x0000541037669816 */ /* 0x000fe400000000ff */
[----:B------:R-:W-:Y:S02]  /*d6c0*/  ISETP.GE.U32.AND P1, PT, R198, R0, PT ;  /* 0x00000000c600720c */ /* 0x000fe40003f26070 */
[C---:B------:R-:W-:Y:S02]  /*d6d0*/  PRMT R100, R22.reuse, 0x7610, R100 ;  /* 0x0000761016647816 */ /* 0x040fe40000000064 */
[----:B------:R-:W-:Y:S02]  /*d6e0*/  PRMT R97, R22, 0x7632, R97 ;  /* 0x0000763216617816 */ /* 0x000fe40000000061 */
[----:B------:R-:W-:Y:S02]  /*d6f0*/  ISETP.GE.U32.AND P0, PT, R198, R2, PT ;  /* 0x00000002c600720c */ /* 0x000fe40003f06070 */
[----:B------:R-:W-:-:S02]  /*d700*/  F2FP.PACK_AB R225, R8, R11 ;  /* 0x0000000b08e1723e */ /* 0x000fc400000000ff */
[----:B------:R-:W-:-:S03]  /*d710*/  LOP3.LUT R0, R6, 0xff, RZ, 0xc0, !PT ;  /* 0x000000ff06007812 */ /* 0x000fc600078ec0ff */
[----:B------:R-:W-:Y:S01]  /*d720*/  @!P1 HADD2 R60, -R100.H0_H0, -RZ.H0_H0 ;  /* 0xa00000ff643c9230 */ /* 0x000fe20000000900 */
[----:B------:R1:W-:Y:S05]  /*d730*/  MUFU.EX2 R11, R185 ;  /* 0x000000b9000b7308 */ /* 0x0003ea0000000800 */
[----:B------:R-:W-:Y:S01]  /*d740*/  @!P0 HADD2 R56, -R97.H0_H0, -RZ.H0_H0 ;  /* 0xa00000ff61388230 */ /* 0x000fe20000000900 */
[----:B-1----:R-:W-:Y:S02]  /*d750*/  PRMT R185, R100, 0x5410, R97 ;  /* 0x0000541064b97816 */ /* 0x002fe40000000061 */
[----:B------:R-:W-:Y:S02]  /*d760*/  @!P1 PRMT R100, R60, 0x5410, RZ ;  /* 0x000054103c649816 */ /* 0x000fe400000000ff */
[----:B------:R-:W-:-:S02]  /*d770*/  ISETP.GE.U32.AND P1, PT, R198, R0, PT ;  /* 0x00000000c600720c */ /* 0x000fc40003f26070 */
[----:B------:R-:W-:-:S04]  /*d780*/  LOP3.LUT R0, R6, 0xffff, RZ, 0xc0, !PT ;  /* 0x0000ffff06007812 */ /* 0x000fc800078ec0ff */
[----:B------:R-:W-:Y:S01]  /*d790*/  SHF.R.U32.HI R0, RZ, 0x8, R0 ;  /* 0x00000008ff007819 */ /* 0x000fe20000011600 */
[----:B------:R-:W-:Y:S03]  /*d7a0*/  MUFU.EX2 R16, R181 ;  /* 0x000000b500107308 */ /* 0x000fe60000000800 */
[----:B------:R-:W-:-:S05]  /*d7b0*/  LOP3.LUT R0, R0, 0xffff, RZ, 0xc0, !PT ;  /* 0x0000ffff00007812 */ /* 0x000fca00078ec0ff */
[----:B------:R-:W1:Y:S01]  /*d7c0*/  MUFU.EX2 R19, R182 ;  /* 0x000000b600137308 */ /* 0x000e620000000800 */
[----:B------:R-:W-:Y:S02]  /*d7d0*/  @!P0 PRMT R97, R56, 0x5410, RZ ;  /* 0x0000541038618816 */ /* 0x000fe400000000ff */
[----:B------:R-:W-:Y:S01]  /*d7e0*/  ISETP.GE.U32.AND P0, PT, R198, R0, PT ;  /* 0x00000000c600720c */ /* 0x000fe20003f06070 */
[----:B------:R-:W-:-:S04]  /*d7f0*/  @!P5 HADD2 R57, -R101.H0_H0, -RZ.H0_H0 ;  /* 0xa00000ff6539d230 */ /* 0x000fc80000000900 */
[----:B------:R-:W-:Y:S01]  /*d800*/  MUFU.EX2 R0, R35 ;  /* 0x0000002300007308 */ /* 0x000fe20000000800 */
[----:B------:R-:W-:Y:S02]  /*d810*/  SHF.R.U32.HI R2, RZ, 0x18, R6 ;  /* 0x00000018ff027819 */ /* 0x000fe40000011606 */
[----:B------:R-:W-:-:S05]  /*d820*/  @!P5 PRMT R101, R57, 0x5410, RZ ;  /* 0x000054103965d816 */ /* 0x000fca00000000ff */
[----:B------:R3:W4:Y:S01]  /*d830*/  MUFU.EX2 R8, R186 ;  /* 0x000000ba00087308 */ /* 0x0007220000000800 */
[----:B------:R-:W-:Y:S02]  /*d840*/  ISETP.GE.U32.AND P5, PT, R198, R2, PT ;  /* 0x00000002c600720c */ /* 0x000fe40003fa6070 */
[----:B-1----:R-:W-:Y:S02]  /*d850*/  F2FP.PACK_AB R2, R19, R16 ;  /* 0x000000101302723e */ /* 0x002fe400000000ff */
[----:B------:R-:W-:Y:S02]  /*d860*/  F2FP.PACK_AB R168, R24, R26 ;  /* 0x0000001a18a8723e */ /* 0x000fe400000000ff */
[----:B------:R-:W-:Y:S01]  /*d870*/  F2FP.PACK_AB R24, R40, R42 ;  /* 0x0000002a2818723e */ /* 0x000fe200000000ff */
[----:B------:R-:W-:Y:S01]  /*d880*/  IMAD.MOV.U32 R42, RZ, RZ, R193 ;  /* 0x000000ffff2a7224 */ /* 0x000fe200078e00c1 */
[C---:B------:R-:W-:Y:S01]  /*d890*/  PRMT R96, R2.reuse, 0x7610, R96 ;  /* 0x0000761002607816 */ /* 0x040fe20000000060 */
[-C--:B------:R-:W-:Y:S01]  /*d8a0*/  FMUL.FTZ R193, R87, R3.reuse ;  /* 0x0000000357c17220 */ /* 0x080fe20000410000 */
[----:B------:R-:W-:Y:S01]  /*d8b0*/  PRMT R87, R2, 0x7632, R87 ;  /* 0x0000763202577816 */ /* 0x000fe20000000057 */
[----:B------:R-:W-:Y:S01]  /*d8c0*/  IMAD.MOV.U32 R13, RZ, RZ, R238 ;  /* 0x000000ffff0d7224 */ /* 0x000fe200078e00ee */
[----:B------:R-:W-:Y:S01]  /*d8d0*/  SHF.R.U32.HI R5, RZ, 0x10, R6 ;  /* 0x00000010ff057819 */ /* 0x000fe20000011606 */
[----:B------:R-:W-:Y:S01]  /*d8e0*/  IMAD.MOV.U32 R6, RZ, RZ, R232 ;  /* 0x000000ffff067224 */ /* 0x000fe200078e00e8 */
[----:B------:R-:W-:Y:S01]  /*d8f0*/  @!P1 HADD2 R39, -R96.H0_H0, -RZ.H0_H0 ;  /* 0xa00000ff60279230 */ /* 0x000fe20000000900 */
[----:B------:R-:W-:-:S02]  /*d900*/  FMUL.FTZ R232, R139, R3 ;  /* 0x000000038be87220 */ /* 0x000fc40000410000 */
[----:B------:R-:W-:Y:S01]  /*d910*/  IMAD.MOV.U32 R139, RZ, RZ, R13 ;  /* 0x000000ffff8b7224 */ /* 0x000fe200078e000d */
[----:B------:R-:W-:Y:S01]  /*d920*/  F2FP.PACK_AB R25, R43, R44 ;  /* 0x0000002c2b19723e */ /* 0x000fe200000000ff */
[----:B---3--:R-:W-:Y:S01]  /*d930*/  IMAD.MOV.U32 R186, RZ, RZ, R242 ;  /* 0x000000ffffba7224 */ /* 0x008fe200078e00f2 */
[----:B------:R-:W-:Y:S01]  /*d940*/  PRMT R182, R96, 0x5410, R87 ;  /* 0x0000541060b67816 */ /* 0x000fe20000000057 */
[----:B------:R-:W-:Y:S01]  /*d950*/  IMAD.MOV.U32 R12, RZ, RZ, R246 ;  /* 0x000000ffff0c7224 */ /* 0x000fe200078e00f6 */
[----:B------:R-:W-:Y:S01]  /*d960*/  @!P1 PRMT R96, R39, 0x5410, RZ ;  /* 0x0000541027609816 */ /* 0x000fe200000000ff */
[----:B------:R-:W-:Y:S02]  /*d970*/  FMUL.FTZ R242, R158, R3 ;  /* 0x000000039ef27220 */ /* 0x000fe40000410000 */
[----:B------:R-:W-:Y:S02]  /*d980*/  IMAD.MOV.U32 R7, RZ, RZ, R233 ;  /* 0x000000ffff077224 */ /* 0x000fe400078e00e9 */
[----:B------:R-:W-:-:S02]  /*d990*/  IMAD.MOV.U32 R43, RZ, RZ, R192 ;  /* 0x000000ffff2b7224 */ /* 0x000fc400078e00c0 */
[----:B------:R-:W-:Y:S02]  /*d9a0*/  IMAD.MOV.U32 R44, RZ, RZ, R51 ;  /* 0x000000ffff2c7224 */ /* 0x000fe400078e0033 */
[----:B------:R-:W-:Y:S02]  /*d9b0*/  IMAD.MOV.U32 R14, RZ, RZ, R50 ;  /* 0x000000ffff0e7224 */ /* 0x000fe400078e0032 */
        /* <DEDUP_REMOVED lines=22> */
[----:B------:R-:W-:Y:S02]  /*db20*/  FMUL.FTZ R50, R99, R3 ;  /* 0x0000000363327220 */ /* 0x000fe40000410000 */
[----:B------:R-:W-:Y:S02]  /*db30*/  IMAD.MOV.U32 R143, RZ, RZ, R12 ;  /* 0x000000ffff8f7224 */ /* 0x000fe400078e000c */
[----:B------:R1:W-:Y:S01]  /*db40*/  MUFU.EX2 R12, R184 ;  /* 0x000000b8000c7308 */ /* 0x0003e20000000800 */
[----:B------:R-:W-:Y:S01]  /*db50*/  F2FP.PACK_AB R20, R20, R21 ;  /* 0x000000151414723e */ /* 0x000fe200000000ff */
[----:B------:R-:W-:Y:S01]  /*db60*/  @!P0 HADD2 R38, -R87.H0_H0, -RZ.H0_H0 ;  /* 0xa00000ff57268230 */ /* 0x000fe20000000900 */
[----:B------:R-:W-:Y:S02]  /*db70*/  IMAD.MOV.U32 R159, RZ, RZ, R7 ;  /* 0x000000ffff9f7224 */ /* 0x000fe400078e0007 */
[----:B------:R-:W-:Y:S02]  /*db80*/  PRMT R86, R20, 0x7632, R86 ;  /* 0x0000763214567816 */ /* 0x000fe40000000056 */
[----:B------:R-:W-:-:S02]  /*db90*/  @!P0 PRMT R87, R38, 0x5410, RZ ;  /* 0x0000541026578816 */ /* 0x000fc400000000ff */
[----:B------:R-:W-:Y:S01]  /*dba0*/  PRMT R85, R20, 0x7610, R85 ;  /* 0x0000761014557816 */ /* 0x000fe20000000055 */
[----:B------:R-:W-:Y:S01]  /*dbb0*/  @!P5 HADD2 R41, -R86.H0_H0, -RZ.H0_H0 ;  /* 0xa00000ff5629d230 */ /* 0x000fe20000000900 */
[----:B------:R-:W-:Y:S01]  /*dbc0*/  IMAD.MOV.U32 R138, RZ, RZ, R186 ;  /* 0x000000ffff8a7224 */ /* 0x000fe200078e00ba */
[----:B----4-:R-:W-:Y:S02]  /*dbd0*/  F2FP.PACK_AB R26, R8, R11 ;  /* 0x0000000b081a723e */ /* 0x010fe400000000ff */
[----:B------:R-:W-:Y:S01]  /*dbe0*/  F2FP.PACK_AB R21, R36, R37 ;  /* 0x000000252415723e */ /* 0x000fe200000000ff */
[----:B-1----:R-:W-:Y:S02]  /*dbf0*/  IMAD.MOV.U32 R184, RZ, RZ, R138 ;  /* 0x000000ffffb87224 */ /* 0x002fe400078e008a */
[----:B------:R-:W-:Y:S02]  /*dc00*/  IMAD.MOV.U32 R138, RZ, RZ, R18 ;  /* 0x000000ffff8a7224 */ /* 0x000fe400078e0012 */
[----:B------:R-:W-:Y:S01]  /*dc10*/  MUFU.EX2 R18, R188 ;  /* 0x000000bc00127308 */ /* 0x000fe20000000800 */
[----:B------:R-:W-:-:S02]  /*dc20*/  PRMT R71, R21, 0x7632, R71 ;  /* 0x0000763215477816 */ /* 0x000fc40000000047 */
[----:B------:R-:W-:Y:S01]  /*dc30*/  PRMT R82, R21, 0x7610, R82 ;  /* 0x0000761015527816 */ /* 0x000fe20000000052 */
[----:B--2---:R-:W-:-:S04]  /*dc40*/  FFMA.FTZ R2, R15, R0, R11 ;  /* 0x000000000f027223 */ /* 0x004fc8000001000b */
[----:B------:R-:W-:Y:S01]  /*dc50*/  FADD.FTZ R13, R8, R2 ;  /* 0x00000002080d7221 */ /* 0x000fe20000010000 */
[----:B------:R-:W-:-:S04]  /*dc60*/  LOP3.LUT R2, R5, 0xff, RZ, 0xc0, !PT ;  /* 0x000000ff05027812 */ /* 0x000fc800078ec0ff */
[----:B------:R-:W-:Y:S01]  /*dc70*/  ISETP.GE.U32.AND P1, PT, R198, R2, PT ;  /* 0x00000002c600720c */ /* 0x000fe20003f26070 */
[----:B------:R-:W-:Y:S01]  /*dc80*/  IMAD.WIDE.U32 R2, R9, -0x2daee0ad, RZ ;  /* 0xd2511f5309027825 */ /* 0x000fe200078e00ff */
[----:B------:R1:W2:Y:S04]  /*dc90*/  MUFU.EX2 R15, R183 ;  /* 0x000000b7000f7308 */ /* 0x0002a80000000800 */
[----:B------:R-:W-:-:S04]  /*dca0*/  LOP3.LUT R5, R3, R249, R10, 0x96, !PT ;  /* 0x000000f903057212 */ /* 0x000fc800078e960a */
[C---:B------:R-:W-:Y:S01]  /*dcb0*/  LOP3.LUT R7, R5.reuse, 0xff, RZ, 0xc0, !PT ;  /* 0x000000ff05077812 */ /* 0x040fe200078ec0ff */
[----:B-1----:R-:W-:Y:S02]  /*dcc0*/  IMAD.MOV.U32 R183, RZ, RZ, R158 ;  /* 0x000000ffffb77224 */ /* 0x002fe400078e009e */
[----:B------:R-:W-:Y:S01]  /*dcd0*/  IMAD.MOV.U32 R158, RZ, RZ, R6 ;  /* 0x000000ffff9e7224 */ /* 0x000fe200078e0006 */
[----:B------:R-:W-:-:S04]  /*dce0*/  LOP3.LUT R6, R5, 0xffff, RZ, 0xc0, !PT ;  /* 0x0000ffff05067812 */ /* 0x000fc800078ec0ff */
[----:B------:R-:W-:Y:S02]  /*dcf0*/  SHF.R.U32.HI R6, RZ, 0x8, R6 ;  /* 0x00000008ff067819 */ /* 0x000fe40000011606 */
[----:B------:R-:W-:Y:S01]  /*dd00*/  ISETP.GE.U32.AND P0, PT, R198, R7, PT ;  /* 0x00000007c600720c */ /* 0x000fe20003f06070 */
[----:B------:R-:W-:Y:S01]  /*dd10*/  IMAD.MOV.U32 R9, RZ, RZ, R181 ;  /* 0x000000ffff097224 */ /* 0x000fe200078e00b5 */
[----:B------:R-:W-:Y:S01]  /*dd20*/  LOP3.LUT R6, R6, 0xffff, RZ, 0xc0, !PT ;  /* 0x0000ffff06067812 */ /* 0x000fe200078ec0ff */
[----:B------:R-:W-:Y:S01]  /*dd30*/  @!P1 HADD2 R45, -R85.H0_H0, -RZ.H0_H0 ;  /* 0xa00000ff552d9230 */ /* 0x000fe20000000900 */
[----:B------:R-:W-:Y:S02]  /*dd40*/  PRMT R181, R85, 0x5410, R86 ;  /* 0x0000541055b57816 */ /* 0x000fe40000000056 */
[----:B------:R-:W-:Y:S02]  /*dd50*/  @!P5 PRMT R86, R41, 0x5410, RZ ;  /* 0x000054102956d816 */ /* 0x000fe400000000ff */
[----:B--2---:R-:W-:-:S02]  /*dd60*/  F2FP.PACK_AB R7, R12, R15 ;  /* 0x0000000f0c07723e */ /* 0x004fc400000000ff */
[C---:B------:R-:W-:Y:S02]  /*dd70*/  ISETP.GE.U32.AND P5, PT, R198.reuse, R6, PT ;  /* 0x00000006c600720c */ /* 0x040fe40003fa6070 */
[--C-:B------:R-:W-:Y:S02]  /*dd80*/  SHF.R.U32.HI R6, RZ, 0x18, R5.reuse ;  /* 0x00000018ff067819 */ /* 0x100fe40000011605 */
[----:B------:R-:W-:Y:S02]  /*dd90*/  PRMT R84, R7, 0x7610, R84 ;  /* 0x0000761007547816 */ /* 0x000fe40000000054 */
[----:B------:R-:W-:Y:S02]  /*dda0*/  @!P1 PRMT R85, R45, 0x5410, RZ ;  /* 0x000054102d559816 */ /* 0x000fe400000000ff */
[----:B------:R-:W-:Y:S02]  /*ddb0*/  ISETP.GE.U32.AND P1, PT, R198, R6, PT ;  /* 0x00000006c600720c */ /* 0x000fe40003f26070 */
[----:B------:R-:W-:Y:S01]  /*ddc0*/  SHF.R.U32.HI R5, RZ, 0x10, R5 ;  /* 0x00000010ff057819 */ /* 0x000fe20000011605 */
[----:B------:R-:W-:Y:S01]  /*ddd0*/  @!P0 HADD2 R46, -R84.H0_H0, -RZ.H0_H0 ;  /* 0xa00000ff542e8230 */ /* 0x000fe20000000900 */
[----:B------:R-:W-:Y:S01]  /*dde0*/  PRMT R83, R7, 0x7632, R83 ;  /* 0x0000763207537816 */ /* 0x000fe20000000053 */
[----:B------:R-:W-:Y:S01]  /*ddf0*/  IMAD.MOV.U32 R11, RZ, RZ, R14 ;  /* 0x000000ffff0b7224 */ /* 0x000fe200078e000e */
[----:B------:R-:W-:Y:S01]  /*de00*/  LOP3.LUT R5, R5, 0xff, RZ, 0xc0, !PT ;  /* 0x000000ff05057812 */ /* 0x000fe200078ec0ff */
[----:B------:R-:W1:Y:S01]  /*de10*/  MUFU.EX2 R14, R187 ;  /* 0x000000bb000e7308 */ /* 0x000e620000000800 */
[----:B------:R-:W-:Y:S01]  /*de20*/  IMAD.MOV.U32 R10, RZ, RZ, R235 ;  /* 0x000000ffff0a7224 */ /* 0x000fe200078e00eb */
[----:B------:R-:W-:-:S02]  /*de30*/  PRMT R235, R84, 0x5410, R83 ;  /* 0x0000541054eb7816 */ /* 0x000fc40000000053 */
[----:B------:R-:W-:Y:S02]  /*de40*/  LOP3.LUT R3, R2, 0xffff, RZ, 0xc0, !PT ;  /* 0x0000ffff02037812 */ /* 0x000fe400078ec0ff */
[----:B------:R-:W-:Y:S02]  /*de50*/  @!P0 PRMT R84, R46, 0x5410, RZ ;  /* 0x000054102e548816 */ /* 0x000fe400000000ff */
[----:B------:R-:W-:Y:S01]  /*de60*/  ISETP.GE.U32.AND P0, PT, R198, R5, PT ;  /* 0x00000005c600720c */ /* 0x000fe20003f06070 */
[----:B------:R-:W-:Y:S01]  /*de70*/  @!P5 HADD2 R54, -R83.H0_H0, -RZ.H0_H0 ;  /* 0xa00000ff5336d230 */ /* 0x000fe20000000900 */
[----:B------:R-:W-:Y:S01]  /*de80*/  SHF.R.U32.HI R3, RZ, 0x8, R3 ;  /* 0x00000008ff037819 */ /* 0x000fe20000011603 */
[----:B------:R-:W-:Y:S01]  /*de90*/  FADD.FTZ R8, R17, R180 ;  /* 0x000000b411087221 */ /* 0x000fe20000010000 */
[----:B------:R-:W-:Y:S01]  /*dea0*/  @!P1 HADD2 R59, -R71.H0_H0, -RZ.H0_H0 ;  /* 0xa00000ff473b9230 */ /* 0x000fe20000000900 */
[----:B------:R-:W-:Y:S01]  /*deb0*/  LOP3.LUT R5, R2, 0xff, RZ, 0xc0, !PT ;  /* 0x000000ff02057812 */ /* 0x000fe200078ec0ff */
[----:B------:R-:W-:Y:S01]  /*dec0*/  IMAD.MOV.U32 R17, RZ, RZ, R11 ;  /* 0x000000ffff117224 */ /* 0x000fe200078e000b */
[----:B------:R-:W-:Y:S01]  /*ded0*/  LOP3.LUT R3, R3, 0xffff, RZ, 0xc0, !PT ;  /* 0x0000ffff03037812 */ /* 0x000fe200078ec0ff */
[----:B------:R2:W3:Y:S01]  /*dee0*/  MUFU.EX2 R11, R189 ;  /* 0x000000bd000b7308 */ /* 0x0004e20000000800 */
[----:B------:R-:W-:-:S02]  /*def0*/  @!P5 PRMT R83, R54, 0x5410, RZ ;  /* 0x000054103653d816 */ /* 0x000fc400000000ff */
[----:B------:R-:W-:Y:S02]  /*df00*/  ISETP.GE.U32.AND P5, PT, R198, R5, PT ;  /* 0x00000005c600720c */ /* 0x000fe40003fa6070 */
[--C-:B------:R-:W-:Y:S01]  /*df10*/  SHF.R.U32.HI R5, RZ, 0x10, R2.reuse ;  /* 0x00000010ff057819 */ /* 0x100fe20000011602 */
[----:B------:R-:W-:Y:S01]  /*df20*/  @!P0 HADD2 R61, -R82.H0_H0, -RZ.H0_H0 ;  /* 0xa00000ff523d8230 */ /* 0x000fe20000000900 */
[----:B--2---:R-:W-:Y:S01]  /*df30*/  IMAD.MOV.U32 R189, RZ, RZ, R231 ;  /* 0x000000ffffbd7224 */ /* 0x004fe200078e00e7 */
[----:B------:R-:W-:Y:S02]  /*df40*/  PRMT R231, R82, 0x5410, R71 ;  /* 0x0000541052e77816 */ /* 0x000fe40000000047 */
[----:B------:R-:W-:Y:S02]  /*df50*/  @!P1 PRMT R71, R59, 0x5410, RZ ;  /* 0x000054103b479816 */ /* 0x000fe400000000ff */
[----:B------:R-:W-:Y:S02]  /*df60*/  ISETP.GE.U32.AND P1, PT, R198, R3, PT ;  /* 0x00000003c600720c */ /* 0x000fe40003f26070 */
[----:B------:R-:W-:-:S02]  /*df70*/  SHF.R.U32.HI R3, RZ, 0x18, R2 ;  /* 0x00000018ff037819 */ /* 0x000fc40000011602 */
[----:B-1----:R-:W-:Y:S01]  /*df80*/  F2FP.PACK_AB R2, R18, R14 ;  /* 0x0000000e1202723e */ /* 0x002fe200000000ff */
[----:B------:R-:W-:Y:S01]  /*df90*/  IMAD.MOV.U32 R6, RZ, RZ, R32 ;  /* 0x000000ffff067224 */ /* 0x000fe200078e0020 */
[----:B------:R-:W-:Y:S02]  /*dfa0*/  @!P0 PRMT R82, R61, 0x5410, RZ ;  /* 0x000054103d528816 */ /* 0x000fe400000000ff */
[----:B------:R-:W-:Y:S02]  /*dfb0*/  PRMT R69, R2, 0x7610, R69 ;  /* 0x0000761002457816 */ /* 0x000fe40000000045 */
[----:B------:R-:W-:Y:S01]  /*dfc0*/  ISETP.GE.U32.AND P0, PT, R198, R3, PT ;  /* 0x00000003c600720c */ /* 0x000fe20003f06070 */
[----:B------:R-:W-:Y:S01]  /*dfd0*/  FADD.FTZ R3, R16, R8 ;  /* 0x0000000810037221 */ /* 0x000fe20000010000 */
[----:B------:R-:W-:Y:S01]  /*dfe0*/  PRMT R70, R2, 0x7632, R70 ;  /* 0x0000763202467816 */ /* 0x000fe20000000046 */
[----:B------:R-:W-:Y:S01]  /*dff0*/  IMAD.MOV.U32 R7, RZ, RZ, R33 ;  /* 0x000000ffff077224 */ /* 0x000fe200078e0021 */
[----:B------:R-:W-:Y:S01]  /*e000*/  @!P5 HADD2 R63, -R69.H0_H0, -RZ.H0_H0 ;  /* 0xa00000ff453fd230 */ /* 0x000fe20000000900 */
[----:B------:R1:W-:Y:S01]  /*e010*/  MUFU.EX2 R8, R203 ;  /* 0x000000cb00087308 */ /* 0x0003e20000000800 */
[----:B------:R-:W-:Y:S01]  /*e020*/  IMAD.MOV.U32 R186, RZ, RZ, R6 ;  /* 0x000000ffffba7224 */ /* 0x000fe200078e0006 */
[----:B------:R-:W-:Y:S01]  /*e030*/  LOP3.LUT R2, R5, 0xff, RZ, 0xc0, !PT ;  /* 0x000000ff05027812 */ /* 0x000fe200078ec0ff */
[----:B------:R-:W-:-:S02]  /*e040*/  FADD.FTZ R6, R19, R3 ;  /* 0x0000000313067221 */ /* 0x000fc40000010000 */
[----:B------:R-:W-:-:S03]  /*e050*/  IMAD.MOV.U32 R187, RZ, RZ, R7 ;  /* 0x000000ffffbb7224 */ /* 0x000fc600078e0007 */
[----:B------:R-:W2:Y:S01]  /*e060*/  MUFU.EX2 R7, R190 ;  /* 0x000000be00077308 */ /* 0x000ea20000000800 */
[----:B------:R-:W-:Y:S02]  /*e070*/  IMAD.MOV.U32 R180, RZ, RZ, R10 ;  /* 0x000000ffffb47224 */ /* 0x000fe400078e000a */
[----:B-1----:R-:W-:Y:S02]  /*e080*/  IMAD.MOV.U32 R203, RZ, RZ, R138 ;  /* 0x000000ffffcb7224 */ /* 0x002fe400078e008a */
[----:B------:R-:W-:Y:S01]  /*e090*/  IMAD.MOV.U32 R138, RZ, RZ, R230 ;  /* 0x000000ffff8a7224 */ /* 0x000fe200078e00e6 */
[----:B------:R-:W-:Y:S02]  /*e0a0*/  PRMT R230, R69, 0x5410, R70 ;  /* 0x0000541045e67816 */ /* 0x000fe40000000046 */
[----:B------:R-:W-:Y:S02]  /*e0b0*/  @!P5 PRMT R69, R63, 0x5410, RZ ;  /* 0x000054103f45d816 */ /* 0x000fe400000000ff */
[----:B------:R-:W-:Y:S01]  /*e0c0*/  ISETP.GE.U32.AND P5, PT, R198, R2, PT ;  /* 0x00000002c600720c */ /* 0x000fe20003fa6070 */
[----:B------:R-:W-:Y:S01]  /*e0d0*/  FADD.FTZ R2, R15, R6 ;  /* 0x000000060f027221 */ /* 0x000fe20000010000 */
[----:B------:R-:W1:Y:S03]  /*e0e0*/  MUFU.EX2 R10, R191 ;  /* 0x000000bf000a7308 */ /* 0x000e660000000800 */
[----:B------:R-:W-:-:S02]  /*e0f0*/  FADD.FTZ R2, R12, R2 ;  /* 0x000000020c027221 */ /* 0x000fc40000010000 */
[----:B------:R-:W-:Y:S02]  /*e100*/  IMAD.MOV.U32 R45, RZ, RZ, R49 ;  /* 0x000000ffff2d7224 */ /* 0x000fe400078e0031 */
[----:B------:R-:W-:Y:S02]  /*e110*/  IMAD.MOV.U32 R188, RZ, RZ, R9 ;  /* 0x000000ffffbc7224 */ /* 0x000fe400078e0009 */
[----:B------:R-:W-:Y:S01]  /*e120*/  FADD.FTZ R14, R14, R2 ;  /* 0x000000020e0e7221 */ /* 0x000fe20000010000 */
[----:B------:R-:W-:Y:S01]  /*e130*/  IADD3 R2, R17, 0x1, RZ ;  /* 0x0000000111027810 */ /* 0x000fe20007ffe0ff */
[----:B------:R-:W4:Y:S01]  /*e140*/  MUFU.EX2 R9, R204 ;  /* 0x000000cc00097308 */ /* 0x000f220000000800 */
[----:B---3--:R-:W-:-:S07]  /*e150*/  FADD.FTZ R3, R11, R13 ;  /* 0x0000000d0b037221 */ /* 0x008fce0000010000 */
[----:B------:R3:W3:Y:S01]  /*e160*/  MUFU.EX2 R5, R205 ;  /* 0x000000cd00057308 */ /* 0x0006e20000000800 */
[----:B--2---:R-:W-:-:S04]  /*e170*/  FADD.FTZ R3, R7, R3 ;  /* 0x0000000307037221 */ /* 0x004fc80000010000 */
[----:B-1----:R-:W-:Y:S02]  /*e180*/  FADD.FTZ R3, R10, R3 ;  /* 0x000000030a037221 */ /* 0x002fe40000010000 */
[----:B---3--:R-:W-:Y:S01]  /*e190*/  IMAD.MOV.U32 R205, RZ, RZ, R188 ;  /* 0x000000ffffcd7224 */ /* 0x008fe200078e00bc */
[----:B------:R-:W-:-:S04]  /*e1a0*/  LOP3.LUT R188, R45, R2, RZ, 0x3c, !PT ;  /* 0x000000022dbc7212 */ /* 0x000fc800078e3cff */
[----:B------:R-:W-:Y:S01]  /*e1b0*/  LOP3.LUT R2, R188, R187, RZ, 0x3c, !PT ;  /* 0x000000bbbc027212 */ /* 0x000fe200078e3cff */
[----:B------:R-:W-:-:S04]  /*e1c0*/  FADD.FTZ R3, R8, R3 ;  /* 0x0000000308037221 */ /* 0x000fc80000010000 */
[----:B------:R-:W-:-:S04]  /*e1d0*/  IMAD.WIDE.U32 R12, R2, -0x326172a9, RZ ;  /* 0xcd9e8d57020c7825 */ /* 0x000fc800078e00ff */
[----:B----4-:R-:W-:Y:S01]  /*e1e0*/  FADD.FTZ R3, R9, R3 ;  /* 0x0000000309037221 */ /* 0x010fe20000010000 */
[----:B------:R-:W-:-:S03]  /*e1f0*/  LOP3.LUT R2, R13, R205, R28, 0x96, !PT ;  /* 0x000000cd0d027212 */ /* 0x000fc600078e961c */
[----:B------:R-:W-:Y:S02]  /*e200*/  FADD.FTZ R15, R5, R3 ;  /* 0x00000003050f7221 */ /* 0x000fe40000010000 */
[----:B------:R-:W-:Y:S01]  /*e210*/  IMAD.WIDE.U32 R2, R2, -0x2daee0ad, RZ ;  /* 0xd2511f5302027825 */ /* 0x000fe200078e00ff */
[----:B------:R-:W-:-:S04]  /*e220*/  LOP3.LUT R6, R31, R180, R12, 0x96, !PT ;  /* 0x000000b41f067212 */ /* 0x000fc800078e960c */
[----:B------:R-:W-:Y:S02]  /*e230*/  LOP3.LUT R3, R3, R203, R152, 0x96, !PT ;  /* 0x000000cb03037212 */ /* 0x000fe400078e9698 */
[----:B------:R-:W-:Y:S02]  /*e240*/  F2FP.PACK_AB R20, R7, R11 ;  /* 0x0000000b0714723e */ /* 0x000fe400000000ff */
[----:B------:R-:W-:Y:S01]  /*e250*/  F2FP.PACK_AB R21, R8, R10 ;  /* 0x0000000a0815723e */ /* 0x000fe200000000ff */
[----:B------:R-:W-:-:S04]  /*e260*/  IMAD.WIDE.U32 R10, R3, -0x326172a9, RZ ;  /* 0xcd9e8d57030a7825 */ /* 0x000fc800078e00ff */
[----:B------:R-:W-:Y:S02]  /*e270*/  IMAD.MOV.U32 R204, RZ, RZ, R189 ;  /* 0x000000ffffcc7224 */ /* 0x000fe400078e00bd */
[----:B------:R-:W-:Y:S01]  /*e280*/  IMAD.WIDE.U32 R6, R6, -0x2daee0ad, RZ ;  /* 0xd2511f5306067825 */ /* 0x000fe200078e00ff */
[----:B------:R-:W-:Y:S02]  /*e290*/  F2FP.PACK_AB R99, R5, R9 ;  /* 0x000000090563723e */ /* 0x000fe400000000ff */
[----:B------:R-:W-:Y:S02]  /*e2a0*/  LOP3.LUT R3, R11, R138, R30, 0x96, !PT ;  /* 0x0000008a0b037212 */ /* 0x000fe400078e961e */
[----:B------:R-:W-:-:S03]  /*e2b0*/  LOP3.LUT R5, R7, R204, R2, 0x96, !PT ;  /* 0x000000cc07057212 */ /* 0x000fc600078e9602 */
[----:B------:R-:W-:-:S04]  /*e2c0*/  IMAD.WIDE.U32 R2, R3, -0x2daee0ad, RZ ;  /* 0xd2511f5303027825 */ /* 0x000fc800078e00ff */
[----:B------:R-:W-:Y:S01]  /*e2d0*/  IMAD.WIDE.U32 R8, R5, -0x326172a9, RZ ;  /* 0xcd9e8d5705087825 */ /* 0x000fe200078e00ff */
[----:B------:R-:W-:-:S04]  /*e2e0*/  LOP3.LUT R6, R3, R183, R6, 0x96, !PT ;  /* 0x000000b703067212 */ /* 0x000fc800078e9606 */
[----:B------:R-:W-:Y:S01]  /*e2f0*/  LOP3.LUT R3, R9, R139, R10, 0x96, !PT ;  /* 0x0000008b09037212 */ /* 0x000fe200078e960a */
[----:B------:R-:W1:Y:S04]  /*e300*/  MUFU.EX2 R17, R208 ;  /* 0x000000d000117308 */ /* 0x000e680000000800 */
[----:B------:R-:W-:-:S04]  /*e310*/  IMAD.WIDE.U32 R10, R3, -0x2daee0ad, RZ ;  /* 0xd2511f53030a7825 */ /* 0x000fc800078e00ff */
[----:B------:R-:W2:Y:S01]  /*e320*/  MUFU.EX2 R16, R209 ;  /* 0x000000d100107308 */ /* 0x000ea20000000800 */
[----:B------:R-:W-:Y:S01]  /*e330*/  LOP3.LUT R2, R11, R184, R2, 0x96, !PT ;  /* 0x000000b80b027212 */ /* 0x000fe200078e9602 */
[----:B------:R-:W-:-:S04]  /*e340*/  IMAD.WIDE.U32 R6, R6, -0x326172a9, RZ ;  /* 0xcd9e8d5706067825 */ /* 0x000fc800078e00ff */
[----:B------:R-:W-:-:S04]  /*e350*/  IMAD.WIDE.U32 R2, R2, -0x326172a9, RZ ;  /* 0xcd9e8d5702027825 */ /* 0x000fc800078e00ff */
[----:B------:R-:W-:Y:S01]  /*e360*/  IMAD.MOV.U32 R189, RZ, RZ, R143 ;  /* 0x000000ffffbd7224 */ /* 0x000fe200078e008f */
[----:B------:R-:W-:Y:S01]  /*e370*/  LOP3.LUT R5, R3, R251, R6, 0x96, !PT ;  /* 0x000000fb03057212 */ /* 0x000fe200078e9606 */
[----:B------:R-:W-:Y:S02]  /*e380*/  FADD.FTZ R9, R18, R14 ;  /* 0x0000000e12097221 */ /* 0x000fe40000010000 */
[----:B-1----:R-:W-:Y:S01]  /*e390*/  FADD.FTZ R6, R17, R15 ;  /* 0x0000000f11067221 */ /* 0x002fe20000010000 */
[----:B------:R-:W-:Y:S01]  /*e3a0*/  LOP3.LUT R14, R7, R189, R8, 0x96, !PT ;  /* 0x000000bd070e7212 */ /* 0x000fe200078e9608 */
[----:B------:R-:W-:Y:S02]  /*e3b0*/  MUFU.EX2 R15, R207 ;  /* 0x000000cf000f7308 */ /* 0x000fe40000000800 */
[----:B--2---:R-:W-:Y:S01]  /*e3c0*/  FADD.FTZ R11, R16, R6 ;  /* 0x00000006100b7221 */ /* 0x004fe20000010000 */
[----:B------:R-:W-:-:S05]  /*e3d0*/  LOP3.LUT R6, R5, 0xffff, RZ, 0xc0, !PT ;  /* 0x0000ffff05067812 */ /* 0x000fca00078ec0ff */
[----:B------:R1:W2:Y:S01]  /*e3e0*/  MUFU.EX2 R8, R206 ;  /* 0x000000ce00087308 */ /* 0x0002a20000000800 */
[C---:B------:R-:W-:Y:S01]  /*e3f0*/  PRMT R59, R24.reuse, 0x7610, R59 ;  /* 0x00007610183b7816 */ /* 0x040fe2000000003b */
[----:B------:R-:W-:Y:S01]  /*e400*/  @!P1 HADD2 R62, -R70.H0_H0, -RZ.H0_H0 ;  /* 0xa00000ff463e9230 */ /* 0x000fe20000000900 */
[----:B------:R-:W-:Y:S02]  /*e410*/  SHF.R.U32.HI R6, RZ, 0x8, R6 ;  /* 0x00000008ff067819 */ /* 0x000fe40000011606 */
[----:B------:R-:W-:Y:S01]  /*e420*/  LOP3.LUT R7, R5, 0xff, RZ, 0xc0, !PT ;  /* 0x000000ff05077812 */ /* 0x000fe200078ec0ff */
[----:B------:R-:W-:Y:S01]  /*e430*/  @!P5 HADD2 R64, -R59.H0_H0, -RZ.H0_H0 ;  /* 0xa00000ff3b40d230 */ /* 0x000fe20000000900 */
[----:B------:R-:W-:Y:S02]  /*e440*/  F2FP.PACK_AB R23, R47, R58 ;  /* 0x0000003a2f17723e */ /* 0x000fe400000000ff */
[----:B------:R-:W-:Y:S02]  /*e450*/  PRMT R58, R24, 0x7632, R58 ;  /* 0x00007632183a7816 */ /* 0x000fe4000000003a */
[----:B------:R-:W-:-:S02]  /*e460*/  @!P1 PRMT R70, R62, 0x5410, RZ ;  /* 0x000054103e469816 */ /* 0x000fc400000000ff */
[----:B------:R-:W-:Y:S02]  /*e470*/  ISETP.GE.U32.AND P1, PT, R198, R7, PT ;  /* 0x00000007c600720c */ /* 0x000fe40003f26070 */
[----:B------:R-:W-:Y:S02]  /*e480*/  LOP3.LUT R6, R6, 0xffff, RZ, 0xc0, !PT ;  /* 0x0000ffff06067812 */ /* 0x000fe400078ec0ff */
[----:B-1----:R-:W-:Y:S02]  /*e490*/  PRMT R206, R59, 0x5410, R58 ;  /* 0x000054103bce7816 */ /* 0x002fe4000000003a */
[----:B------:R-:W-:Y:S02]  /*e4a0*/  @!P5 PRMT R59, R64, 0x5410, RZ ;  /* 0x00005410403bd816 */ /* 0x000fe400000000ff */
[----:B------:R-:W-:Y:S01]  /*e4b0*/  ISETP.GE.U32.AND P5, PT, R198, R6, PT ;  /* 0x00000006c600720c */ /* 0x000fe20003fa6070 */
[----:B--2---:R-:W-:Y:S01]  /*e4c0*/  FADD.FTZ R6, R8, R9 ;  /* 0x0000000908067221 */ /* 0x004fe20000010000 */
[----:B------:R-:W-:Y:S01]  /*e4d0*/  F2FP.PACK_AB R7, R15, R8 ;  /* 0x000000080f07723e */ /* 0x000fe200000000ff */
[----:B------:R-:W-:-:S02]  /*e4e0*/  IMAD.MOV.U32 R142, RZ, RZ, R44 ;  /* 0x000000ffff8e7224 */ /* 0x000fc400078e002c */
[----:B------:R-:W-:Y:S01]  /*e4f0*/  FADD.FTZ R8, R15, R6 ;  /* 0x000000060f087221 */ /* 0x000fe20000010000 */
[C---:B------:R-:W-:Y:S02]  /*e500*/  PRMT R68, R7.reuse, 0x7610, R68 ;  /* 0x0000761007447816 */ /* 0x040fe40000000044 */
[--C-:B------:R-:W-:Y:S02]  /*e510*/  SHF.R.U32.HI R6, RZ, 0x18, R5.reuse ;  /* 0x00000018ff067819 */ /* 0x100fe40000011605 */
[----:B------:R-:W-:Y:S01]  /*e520*/  SHF.R.U32.HI R5, RZ, 0x10, R5 ;  /* 0x00000010ff057819 */ /* 0x000fe20000011605 */
[----:B------:R-:W-:Y:S01]  /*e530*/  @!P1 HADD2 R66, -R68.H0_H0, -RZ.H0_H0 ;  /* 0xa00000ff44429230 */ /* 0x000fe20000000900 */
[----:B------:R-:W-:Y:S01]  /*e540*/  PRMT R67, R7, 0x7632, R67 ;  /* 0x0000763207437816 */ /* 0x000fe20000000043 */
[----:B------:R-:W-:Y:S01]  /*e550*/  IMAD.MOV.U32 R143, RZ, RZ, R142 ;  /* 0x000000ffff8f7224 */ /* 0x000fe200078e008e */
[----:B------:R-:W-:Y:S01]  /*e560*/  LOP3.LUT R5, R5, 0xff, RZ, 0xc0, !PT ;  /* 0x000000ff05057812 */ /* 0x000fe200078ec0ff */
[----:B------:R-:W-:-:S02]  /*e570*/  IMAD.MOV.U32 R142, RZ, RZ, R43 ;  /* 0x000000ffff8e7224 */ /* 0x000fc400078e002b */
[----:B------:R-:W-:Y:S01]  /*e580*/  IMAD.MOV.U32 R43, RZ, RZ, R248 ;  /* 0x000000ffff2b7224 */ /* 0x000fe200078e00f8 */
[----:B------:R-:W-:Y:S01]  /*e590*/  PRMT R248, R68, 0x5410, R67 ;  /* 0x0000541044f87816 */ /* 0x000fe20000000043 */
[----:B------:R-:W-:Y:S01]  /*e5a0*/  @!P0 HADD2 R65, -R58.H0_H0, -RZ.H0_H0 ;  /* 0xa00000ff3a418230 */ /* 0x000fe20000000900 */
[----:B------:R-:W-:Y:S02]  /*e5b0*/  @!P1 PRMT R68, R66, 0x5410, RZ ;  /* 0x0000541042449816 */ /* 0x000fe400000000ff */
[----:B------:R-:W-:Y:S01]  /*e5c0*/  ISETP.GE.U32.AND P1, PT, R198, R5, PT ;  /* 0x00000005c600720c */ /* 0x000fe20003f26070 */
[----:B------:R-:W-:Y:S01]  /*e5d0*/  MUFU.EX2 R9, R210 ;  /* 0x000000d200097308 */ /* 0x000fe20000000800 */
[----:B------:R-:W-:Y:S01]  /*e5e0*/  F2FP.PACK_AB R98, R16, R17 ;  /* 0x000000111062723e */ /* 0x000fe200000000ff */
[----:B------:R-:W-:Y:S01]  /*e5f0*/  @!P5 HADD2 R108, -R67.H0_H0, -RZ.H0_H0 ;  /* 0xa00000ff436cd230 */ /* 0x000fe20000000900 */
[----:B------:R-:W-:Y:S02]  /*e600*/  @!P0 PRMT R58, R65, 0x5410, RZ ;  /* 0x00005410413a8816 */ /* 0x000fe400000000ff */
[----:B------:R-:W-:-:S03]  /*e610*/  ISETP.GE.U32.AND P0, PT, R198, R6, PT ;  /* 0x00000006c600720c */ /* 0x000fc60003f06070 */
[----:B------:R-:W1:Y:S01]  /*e620*/  MUFU.EX2 R17, R211 ;  /* 0x000000d300117308 */ /* 0x000e620000000800 */
[C---:B------:R-:W-:Y:S02]  /*e630*/  LOP3.LUT R5, R2.reuse, 0xff, RZ, 0xc0, !PT ;  /* 0x000000ff02057812 */ /* 0x040fe400078ec0ff */
[----:B------:R-:W-:-:S05]  /*e640*/  LOP3.LUT R3, R2, 0xffff, RZ, 0xc0, !PT ;  /* 0x0000ffff02037812 */ /* 0x000fca00078ec0ff */
[----:B------:R-:W2:Y:S01]  /*e650*/  MUFU.EX2 R16, R212 ;  /* 0x000000d400107308 */ /* 0x000ea20000000800 */
[----:B------:R-:W-:Y:S02]  /*e660*/  PRMT R66, R25, 0x7610, R66 ;  /* 0x0000761019427816 */ /* 0x000fe40000000042 */
[----:B------:R-:W-:Y:S02]  /*e670*/  @!P5 PRMT R67, R108, 0x5410, RZ ;  /* 0x000054106c43d816 */ /* 0x000fe400000000ff */
[----:B------:R-:W-:-:S03]  /*e680*/  ISETP.GE.U32.AND P5, PT, R198, R5, PT ;  /* 0x00000005c600720c */ /* 0x000fc60003fa6070 */
[----:B------:R-:W3:Y:S01]  /*e690*/  MUFU.EX2 R15, R213 ;  /* 0x000000d5000f7308 */ /* 0x000ee20000000800 */
[----:B------:R-:W-:Y:S01]  /*e6a0*/  SHF.R.U32.HI R5, RZ, 0x8, R3 ;  /* 0x00000008ff057819 */ /* 0x000fe20000011603 */
[----:B------:R-:W-:Y:S01]  /*e6b0*/  @!P1 HADD2 R109, -R66.H0_H0, -RZ.H0_H0 ;  /* 0xa00000ff426d9230 */ /* 0x000fe20000000900 */
[----:B------:R-:W-:Y:S02]  /*e6c0*/  PRMT R65, R25, 0x7632, R65 ;  /* 0x0000763219417816 */ /* 0x000fe40000000041 */
[--C-:B------:R-:W-:Y:S02]  /*e6d0*/  SHF.R.U32.HI R6, RZ, 0x10, R2.reuse ;  /* 0x00000010ff067819 */ /* 0x100fe40000011602 */
[----:B------:R-:W-:Y:S02]  /*e6e0*/  SHF.R.U32.HI R3, RZ, 0x18, R2 ;  /* 0x00000018ff037819 */ /* 0x000fe40000011602 */
[----:B------:R-:W-:Y:S01]  /*e6f0*/  LOP3.LUT R2, R5, 0xffff, RZ, 0xc0, !PT ;  /* 0x0000ffff05027812 */ /* 0x000fe200078ec0ff */
[----:B------:R-:W-:Y:S01]  /*e700*/  @!P0 HADD2 R103, -R65.H0_H0, -RZ.H0_H0 ;  /* 0xa00000ff41678230 */ /* 0x000fe20000000900 */
[----:B------:R-:W-:-:S02]  /*e710*/  PRMT R209, R66, 0x5410, R65 ;  /* 0x0000541042d17816 */ /* 0x000fc40000000041 */
[----:B------:R-:W-:Y:S02]  /*e720*/  @!P1 PRMT R66, R109, 0x5410, RZ ;  /* 0x000054106d429816 */ /* 0x000fe400000000ff */
[----:B-1----:R-:W-:Y:S02]  /*e730*/  F2FP.PACK_AB R5, R17, R9 ;  /* 0x000000091105723e */ /* 0x002fe400000000ff */
[----:B------:R-:W-:Y:S01]  /*e740*/  ISETP.GE.U32.AND P1, PT, R198, R2, PT ;  /* 0x00000002c600720c */ /* 0x000fe20003f26070 */
[----:B--2---:R-:W-:Y:S01]  /*e750*/  FADD.FTZ R2, R16, R11 ;  /* 0x0000000b10027221 */ /* 0x004fe20000010000 */
[----:B------:R-:W-:Y:S01]  /*e760*/  PRMT R64, R5, 0x7610, R64 ;  /* 0x0000761005407816 */ /* 0x000fe20000000040 */
[----:B------:R-:W-:Y:S01]  /*e770*/  FADD.FTZ R7, R9, R8 ;  /* 0x0000000809077221 */ /* 0x000fe20000010000 */
[----:B------:R-:W-:Y:S01]  /*e780*/  @!P0 PRMT R65, R103, 0x5410, RZ ;  /* 0x0000541067418816 */ /* 0x000fe200000000ff */
[----:B---3--:R-:W-:Y:S01]  /*e790*/  FADD.FTZ R8, R15, R2 ;  /* 0x000000020f087221 */ /* 0x008fe20000010000 */
[----:B------:R-:W-:Y:S01]  /*e7a0*/  ISETP.GE.U32.AND P0, PT, R198, R3, PT ;  /* 0x00000003c600720c */ /* 0x000fe20003f06070 */
[----:B------:R-:W-:Y:S01]  /*e7b0*/  IMAD.WIDE.U32 R2, R14, -0x2daee0ad, RZ ;  /* 0xd2511f530e027825 */ /* 0x000fe200078e00ff */
[----:B------:R-:W-:Y:S01]  /*e7c0*/  @!P5 HADD2 R111, -R64.H0_H0, -RZ.H0_H0 ;  /* 0xa00000ff406fd230 */ /* 0x000fe20000000900 */
[----:B------:R-:W-:-:S02]  /*e7d0*/  PRMT R63, R5, 0x7632, R63 ;  /* 0x00007632053f7816 */ /* 0x000fc4000000003f */
[----:B------:R-:W-:Y:S02]  /*e7e0*/  LOP3.LUT R6, R6, 0xff, RZ, 0xc0, !PT ;  /* 0x000000ff06067812 */ /* 0x000fe400078ec0ff */
[----:B------:R-:W-:Y:S02]  /*e7f0*/  LOP3.LUT R5, R3, R249, R10, 0x96, !PT ;  /* 0x000000f903057212 */ /* 0x000fe400078e960a */
[----:B------:R-:W-:Y:S02]  /*e800*/  PRMT R208, R64, 0x5410, R63 ;  /* 0x0000541040d07816 */ /* 0x000fe4000000003f */
[----:B------:R-:W-:Y:S02]  /*e810*/  @!P5 PRMT R64, R111, 0x5410, RZ ;  /* 0x000054106f40d816 */ /* 0x000fe400000000ff */
[----:B------:R-:W-:Y:S02]  /*e820*/  ISETP.GE.U32.AND P5, PT, R198, R6, PT ;  /* 0x00000006c600720c */ /* 0x000fe40003fa6070 */
[----:B------:R-:W-:Y:S01]  /*e830*/  SHF.R.U32.HI R6, RZ, 0x10, R5 ;  /* 0x00000010ff067819 */ /* 0x000fe20000011605 */
[----:B------:R-:W-:Y:S01]  /*e840*/  @!P1 HADD2 R110, -R63.H0_H0, -RZ.H0_H0 ;  /* 0xa00000ff3f6e9230 */ /* 0x000fe20000000900 */
[----:B------:R-:W-:-:S02]  /*e850*/  PRMT R61, R23, 0x7632, R61 ;  /* 0x00007632173d7816 */ /* 0x000fc4000000003d */
[----:B------:R-:W-:Y:S02]  /*e860*/  LOP3.LUT R6, R6, 0xff, RZ, 0xc0, !PT ;  /* 0x000000ff06067812 */ /* 0x000fe400078ec0ff */
[----:B------:R-:W-:Y:S01]  /*e870*/  @!P1 PRMT R63, R110, 0x5410, RZ ;  /* 0x000054106e3f9816 */ /* 0x000fe200000000ff */
[----:B------:R-:W-:Y:S01]  /*e880*/  @!P0 HADD2 R120, -R61.H0_H0, -RZ.H0_H0 ;  /* 0xa00000ff3d788230 */ /* 0x000fe20000000900 */
[----:B------:R-:W-:Y:S02]  /*e890*/  PRMT R62, R23, 0x7610, R62 ;  /* 0x00007610173e7816 */ /* 0x000fe4000000003e */
[----:B------:R-:W-:Y:S02]  /*e8a0*/  ISETP.GE.U32.AND P1, PT, R198, R6, PT ;  /* 0x00000006c600720c */ /* 0x000fe40003f26070 */
[----:B------:R-:W-:Y:S01]  /*e8b0*/  LOP3.LUT R6, R5, 0xff, RZ, 0xc0, !PT ;  /* 0x000000ff05067812 */ /* 0x000fe200078ec0ff */
[----:B------:R-:W-:Y:S01]  /*e8c0*/  MUFU.EX2 R11, R214 ;  /* 0x000000d6000b7308 */ /* 0x000fe20000000800 */
[----:B------:R-:W-:-:S02]  /*e8d0*/  F2FP.PACK_AB R22, R15, R16 ;  /* 0x000000100f16723e */ /* 0x000fc400000000ff */
[----:B------:R-:W-:Y:S02]  /*e8e0*/  PRMT R207, R62, 0x5410, R61 ;  /* 0x000054103ecf7816 */ /* 0x000fe4000000003d */
[----:B------:R-:W-:-:S03]  /*e8f0*/  @!P0 PRMT R61, R120, 0x5410, RZ ;  /* 0x00005410783d8816 */ /* 0x000fc600000000ff */
[----:B------:R-:W1:Y:S01]  /*e900*/  MUFU.EX2 R15, R215 ;  /* 0x000000d7000f7308 */ /* 0x000e620000000800 */
[----:B------:R-:W-:Y:S02]  /*e910*/  ISETP.GE.U32.AND P0, PT, R198, R6, PT ;  /* 0x00000006c600720c */ /* 0x000fe40003f06070 */
[----:B------:R-:W-:Y:S01]  /*e920*/  LOP3.LUT R6, R5, 0xffff, RZ, 0xc0, !PT ;  /* 0x0000ffff05067812 */ /* 0x000fe200078ec0ff */
[----:B------:R-:W-:-:S03]  /*e930*/  @!P5 HADD2 R121, -R62.H0_H0, -RZ.H0_H0 ;  /* 0xa00000ff3e79d230 */ /* 0x000fc60000000900 */
[----:B------:R-:W-:-:S04]  /*e940*/  SHF.R.U32.HI R6, RZ, 0x8, R6 ;  /* 0x00000008ff067819 */ /* 0x000fc80000011606 */
[----:B------:R-:W-:Y:S02]  /*e950*/  LOP3.LUT R6, R6, 0xffff, RZ, 0xc0, !PT ;  /* 0x0000ffff06067812 */ /* 0x000fe400078ec0ff */
[----:B------:R-:W-:Y:S02]  /*e960*/  @!P5 PRMT R62, R121, 0x5410, RZ ;  /* 0x00005410793ed816 */ /* 0x000fe400000000ff */
[----:B------:R-:W-:Y:S02]  /*e970*/  ISETP.GE.U32.AND P5, PT, R198, R6, PT ;  /* 0x00000006c600720c */ /* 0x000fe40003fa6070 */
[----:B-1----:R-:W-:-:S04]  /*e980*/  F2FP.PACK_AB R6, R15, R11 ;  /* 0x0000000b0f06723e */ /* 0x002fc800000000ff */
[C---:B------:R-:W-:Y:S02]  /*e990*/  PRMT R60, R6.reuse, 0x7610, R60 ;  /* 0x00007610063c7816 */ /* 0x040fe4000000003c */
[----:B------:R-:W-:-:S03]  /*e9a0*/  PRMT R57, R6, 0x7632, R57 ;  /* 0x0000763206397816 */ /* 0x000fc60000000039 */
[----:B------:R-:W-:Y:S01]  /*e9b0*/  @!P0 HADD2 R122, -R60.H0_H0, -RZ.H0_H0 ;  /* 0xa00000ff3c7a8230 */ /* 0x000fe20000000900 */
[----:B------:R-:W-:Y:S02]  /*e9c0*/  SHF.R.U32.HI R5, RZ, 0x18, R5 ;  /* 0x00000018ff057819 */ /* 0x000fe40000011605 */
[----:B------:R-:W-:Y:S02]  /*e9d0*/  PRMT R213, R60, 0x5410, R57 ;  /* 0x000054103cd57816 */ /* 0x000fe40000000039 */
[----:B------:R-:W-:Y:S02]  /*e9e0*/  @!P0 PRMT R60, R122, 0x5410, RZ ;  /* 0x000054107a3c8816 */ /* 0x000fe400000000ff */
[----:B------:R-:W-:Y:S02]  /*e9f0*/  ISETP.GE.U32.AND P0, PT, R198, R5, PT ;  /* 0x00000005c600720c */ /* 0x000fe40003f06070 */
[C---:B------:R-:W-:Y:S02]  /*ea00*/  PRMT R55, R27.reuse, 0x7632, R55 ;  /* 0x000076321b377816 */ /* 0x040fe40000000037 */
[----:B------:R-:W-:-:S02]  /*ea10*/  PRMT R56, R27, 0x7610, R56 ;  /* 0x000076101b387816 */ /* 0x000fc40000000038 */
[----:B------:R-:W-:Y:S02]  /*ea20*/  LOP3.LUT R5, R2, 0xff, RZ, 0xc0, !PT ;  /* 0x000000ff02057812 */ /* 0x000fe400078ec0ff */
[----:B------:R-:W-:-:S05]  /*ea30*/  PRMT R212, R56, 0x5410, R55 ;  /* 0x0000541038d47816 */ /* 0x000fca0000000037 */
[----:B------:R-:W-:Y:S01]  /*ea40*/  @!P0 HADD2 R124, -R55.H0_H0, -RZ.H0_H0 ;  /* 0xa00000ff377c8230 */ /* 0x000fe20000000900 */
[----:B------:R-:W-:Y:S04]  /*ea50*/  MUFU.EX2 R14, R217 ;  /* 0x000000d9000e7308 */ /* 0x000fe80000000800 */
[----:B------:R-:W-:Y:S02]  /*ea60*/  @!P0 PRMT R55, R124, 0x5410, RZ ;  /* 0x000054107c378816 */ /* 0x000fe400000000ff */
[----:B------:R-:W-:Y:S02]  /*ea70*/  ISETP.GE.U32.AND P0, PT, R198, R5, PT ;  /* 0x00000005c600720c */ /* 0x000fe40003f06070 */
[--C-:B------:R-:W-:Y:S01]  /*ea80*/  SHF.R.U32.HI R5, RZ, 0x10, R2.reuse ;  /* 0x00000010ff057819 */ /* 0x100fe20000011602 */
[----:B------:R-:W1:Y:S01]  /*ea90*/  MUFU.EX2 R16, R216 ;  /* 0x000000d800107308 */ /* 0x000e620000000800 */
[----:B------:R-:W-:Y:S01]  /*eaa0*/  LOP3.LUT R3, R2, 0xffff, RZ, 0xc0, !PT ;  /* 0x0000ffff02037812 */ /* 0x000fe200078ec0ff */
[----:B------:R-:W-:Y:S01]  /*eab0*/  @!P1 HADD2 R125, -R56.H0_H0, -RZ.H0_H0 ;  /* 0xa00000ff387d9230 */ /* 0x000fe20000000900 */
[----:B------:R-:W-:-:S02]  /*eac0*/  SHF.R.U32.HI R6, RZ, 0x18, R2 ;  /* 0x00000018ff067819 */ /* 0x000fc40000011602 */
[----:B------:R-:W-:-:S03]  /*ead0*/  LOP3.LUT R2, R5, 0xff, RZ, 0xc0, !PT ;  /* 0x000000ff05027812 */ /* 0x000fc600078ec0ff */
[----:B------:R-:W2:Y:S01]  /*eae0*/  MUFU.EX2 R9, R218 ;  /* 0x000000da00097308 */ /* 0x000ea20000000800 */
[----:B------:R-:W-:Y:S01]  /*eaf0*/  SHF.R.U32.HI R3, RZ, 0x8, R3 ;  /* 0x00000008ff037819 */ /* 0x000fe20000011603 */
[----:B------:R-:W-:Y:S01]  /*eb00*/  @!P5 HADD2 R123, -R57.H0_H0, -RZ.H0_H0 ;  /* 0xa00000ff397bd230 */ /* 0x000fe20000000900 */
[----:B------:R-:W-:-:S05]  /*eb10*/  @!P1 PRMT R56, R125, 0x5410, RZ ;  /* 0x000054107d389816 */ /* 0x000fca00000000ff */
[----:B------:R-:W3:Y:S01]  /*eb20*/  MUFU.EX2 R5, R224 ;  /* 0x000000e000057308 */ /* 0x000ee20000000800 */
[C---:B------:R-:W-:Y:S02]  /*eb30*/  ISETP.GE.U32.AND P1, PT, R198.reuse, R2, PT ;  /* 0x00000002c600720c */ /* 0x040fe40003f26070 */
[----:B------:R-:W-:Y:S02]  /*eb40*/  LOP3.LUT R2, R3, 0xffff, RZ, 0xc0, !PT ;  /* 0x0000ffff03027812 */ /* 0x000fe400078ec0ff */
[----:B------:R-:W-:Y:S02]  /*eb50*/  @!P5 PRMT R57, R123, 0x5410, RZ ;  /* 0x000054107b39d816 */ /* 0x000fe400000000ff */
[----:B------:R-:W-:Y:S02]  /*eb60*/  ISETP.GE.U32.AND P5, PT, R198, R2, PT ;  /* 0x00000002c600720c */ /* 0x000fe40003fa6070 */
[----:B-1----:R-:W-:Y:S01]  /*eb70*/  F2FP.PACK_AB R2, R16, R14 ;  /* 0x0000000e1002723e */ /* 0x002fe200000000ff */
[----:B------:R-:W-:-:S02]  /*eb80*/  IMAD.MOV.U32 R44, RZ, RZ, R48 ;  /* 0x000000ffff2c7224 */ /* 0x000fc400078e0030 */
[----:B------:R-:W4:Y:S01]  /*eb90*/  LDL.LU.64 R48, [R1+0x250] ;  /* 0x0002500001307983 */ /* 0x000f220000300a00 */
[C---:B------:R-:W-:Y:S02]  /*eba0*/  PRMT R54, R2.reuse, 0x7610, R54 ;  /* 0x0000761002367816 */ /* 0x040fe40000000036 */
[----:B------:R-:W-:Y:S01]  /*ebb0*/  PRMT R47, R2, 0x7632, R47 ;  /* 0x00007632022f7816 */ /* 0x000fe2000000002f */
[----:B--2---:R-:W-:Y:S01]  /*ebc0*/  FADD.FTZ R2, R9, R8 ;  /* 0x0000000809027221 */ /* 0x004fe20000010000 */
[----:B---3--:R-:W-:Y:S01]  /*ebd0*/  F2FP.PACK_AB R19, R5, R9 ;  /* 0x000000090513723e */ /* 0x008fe200000000ff */
[----:B------:R-:W2:Y:S01]  /*ebe0*/  LDL.LU.64 R32, [R1+0x248] ;  /* 0x0002480001207983 */ /* 0x000ea20000300a00 */
[----:B------:R-:W-:Y:S02]  /*ebf0*/  IMAD.MOV.U32 R8, RZ, RZ, R30 ;  /* 0x000000ffff087224 */ /* 0x000fe400078e001e */
[----:B------:R-:W-:Y:S02]  /*ec00*/  IMAD.MOV.U32 R9, RZ, RZ, R31 ;  /* 0x000000ffff097224 */ /* 0x000fe400078e001f */
[----:B------:R-:W3:Y:S01]  /*ec10*/  LDL.LU.64 R30, [R1+0x20] ;  /* 0x00002000011e7983 */ /* 0x000ee20000300a00 */
[----:B------:R-:W-:Y:S01]  /*ec20*/  FADD.FTZ R7, R17, R7 ;  /* 0x0000000711077221 */ /* 0x000fe20000010000 */
[----:B------:R-:W-:Y:S03]  /*ec30*/  MUFU.EX2 R10, R140 ;  /* 0x0000008c000a7308 */ /* 0x000fe60000000800 */
[----:B------:R-:W-:-:S05]  /*ec40*/  FADD.FTZ R3, R11, R7 ;  /* 0x000000070b037221 */ /* 0x000fca0000010000 */
[----:B------:R-:W1:Y:S01]  /*ec50*/  MUFU.EX2 R11, R141 ;  /* 0x0000008d000b7308 */ /* 0x000e620000000800 */
[----:B------:R-:W-:Y:S01]  /*ec60*/  @!P0 HADD2 R126, -R54.H0_H0, -RZ.H0_H0 ;  /* 0xa00000ff367e8230 */ /* 0x000fe20000000900 */
[----:B------:R-:W-:-:S04]  /*ec70*/  PRMT R211, R54, 0x5410, R47 ;  /* 0x0000541036d37816 */ /* 0x000fc8000000002f */
[----:B------:R-:W-:Y:S02]  /*ec80*/  @!P0 PRMT R54, R126, 0x5410, RZ ;  /* 0x000054107e368816 */ /* 0x000fe400000000ff */
[----:B------:R-:W-:Y:S01]  /*ec90*/  ISETP.GE.U32.AND P0, PT, R198, R6, PT ;  /* 0x00000006c600720c */ /* 0x000fe20003f06070 */
[----:B------:R-:W-:Y:S01]  /*eca0*/  FADD.FTZ R5, R5, R2 ;  /* 0x0000000205057221 */ /* 0x000fe20000010000 */
[----:B------:R1:W1:Y:S02]  /*ecb0*/  MUFU.EX2 R7, R227 ;  /* 0x000000e300077308 */ /* 0x0002640000000800 */
[----:B-1----:R-:W-:-:S06]  /*ecc0*/  F2FP.PACK_AB R2, R11, R10 ;  /* 0x0000000a0b02723e */ /* 0x002fcc00000000ff */
[----:B------:R-:W1:Y:S01]  /*ecd0*/  MUFU.EX2 R6, R228 ;  /* 0x000000e400067308 */ /* 0x000e620000000800 */
[C---:B------:R-:W-:Y:S02]  /*ece0*/  PRMT R41, R2.reuse, 0x7632, R41 ;  /* 0x0000763202297816 */ /* 0x040fe40000000029 */
[----:B------:R-:W-:-:S03]  /*ecf0*/  PRMT R46, R2, 0x7610, R46 ;  /* 0x00007610022e7816 */ /* 0x000fc6000000002e */
[----:B------:R-:W-:Y:S01]  /*ed00*/  @!P0 HADD2 R127, -R41.H0_H0, -RZ.H0_H0 ;  /* 0xa00000ff297f8230 */ /* 0x000fe20000000900 */
[----:B------:R-:W-:Y:S01]  /*ed10*/  PRMT R210, R46, 0x5410, R41 ;  /* 0x000054102ed27816 */ /* 0x000fe20000000029 */
[----:B------:R-:W-:Y:S02]  /*ed20*/  IMAD.MOV.U32 R218, RZ, RZ, R189 ;  /* 0x000000ffffda7224 */ /* 0x000fe400078e00bd */
[----:B------:R-:W-:Y:S01]  /*ed30*/  IMAD.MOV.U32 R217, RZ, RZ, R184 ;  /* 0x000000ffffd97224 */ /* 0x000fe200078e00b8 */
[----:B------:R-:W-:Y:S01]  /*ed40*/  @!P0 PRMT R41, R127, 0x5410, RZ ;  /* 0x000054107f298816 */ /* 0x000fe200000000ff */
[----:B------:R-:W-:Y:S02]  /*ed50*/  IMAD.MOV.U32 R216, RZ, RZ, R183 ;  /* 0x000000ffffd87224 */ /* 0x000fe400078e00b7 */
[----:B------:R-:W-:Y:S02]  /*ed60*/  FADD.FTZ R3, R15, R3 ;  /* 0x000000030f037221 */ /* 0x000fe40000010000 */
[----:B------:R-:W-:-:S02]  /*ed70*/  IMAD.MOV.U32 R224, RZ, RZ, R139 ;  /* 0x000000ffffe07224 */ /* 0x000fc400078e008b */
[----:B------:R-:W-:Y:S02]  /*ed80*/  IMAD.MOV.U32 R227, RZ, RZ, R138 ;  /* 0x000000ffffe37224 */ /* 0x000fe400078e008a */
[----:B------:R-:W-:Y:S02]  /*ed90*/  IMAD.MOV.U32 R184, RZ, RZ, R143 ;  /* 0x000000ffffb87224 */ /* 0x000fe400078e008f */
        /* <DEDUP_REMOVED lines=27> */
[----:B------:R-:W-:-:S02]  /*ef50*/  FADD.FTZ R0, R7, R5 ;  /* 0x0000000507007221 */ /* 0x000fc40000010000 */
[----:B------:R-:W-:Y:S02]  /*ef60*/  FADD.FTZ R2, R14, R3 ;  /* 0x000000030e027221 */ /* 0x000fe40000010000 */
[----:B-1----:R-:W-:Y:S02]  /*ef70*/  FADD.FTZ R3, R6, R0 ;  /* 0x0000000006037221 */ /* 0x002fe40000010000 */
[----:B------:R-:W-:Y:S01]  /*ef80*/  FADD.FTZ R0, R16, R2 ;  /* 0x0000000210007221 */ /* 0x000fe20000010000 */
[----:B------:R-:W-:Y:S01]  /*ef90*/  LOP3.LUT R2, R81, R205, R158, 0x96, !PT ;  /* 0x000000cd51027212 */ /* 0x000fe200078e969e */
[----:B------:R-:W-:Y:S01]  /*efa0*/  IMAD.MOV.U32 R103, RZ, RZ, R203 ;  /* 0x000000ffff677224 */ /* 0x000fe200078e00cb */
[----:B------:R1:W-:Y:S04]  /*efb0*/  STL [R1+0x140], R3 ;  /* 0x0001400301007387 */ /* 0x0003e80000100800 */
[----:B------:R3:W-:Y:S01]  /*efc0*/  STL [R1+0x130], R0 ;  /* 0x0001300001007387 */ /* 0x0007e20000100800 */
[----:B------:R-:W-:Y:S01]  /*efd0*/  IMAD.MOV.U32 R228, RZ, RZ, R204 ;  /* 0x000000ffffe47224 */ /* 0x000fe200078e00cc */
[----:B------:R-:W-:Y:S01]  /*efe0*/  F2FP.PACK_AB R190, R6, R7 ;  /* 0x0000000706be723e */ /* 0x000fe200000000ff */
[----:B------:R-:W-:-:S02]  /*eff0*/  IMAD.MOV.U32 R203, RZ, RZ, R191 ;  /* 0x000000ffffcb7224 */ /* 0x000fc400078e00bf */
[----:B------:R-:W-:Y:S02]  /*f000*/  IMAD.MOV.U32 R204, RZ, RZ, R184 ;  /* 0x000000ffffcc7224 */ /* 0x000fe400078e00b8 */
[----:B------:R-:W-:Y:S02]  /*f010*/  IMAD.MOV.U32 R191, RZ, RZ, R183 ;  /* 0x000000ffffbf7224 */ /* 0x000fe400078e00b7 */
[----:B------:R-:W-:Y:S02]  /*f020*/  IMAD.MOV.U32 R184, RZ, RZ, R43 ;  /* 0x000000ffffb87224 */ /* 0x000fe400078e002b */
[----:B------:R-:W-:Y:S02]  /*f030*/  IMAD.MOV.U32 R183, RZ, RZ, R42 ;  /* 0x000000ffffb77224 */ /* 0x000fe400078e002a */
[----:B-1----:R-:W-:Y:S01]  /*f040*/  IMAD.WIDE.U32 R2, R2, -0x2daee0ad, RZ ;  /* 0xd2511f5302027825 */ /* 0x002fe200078e00ff */
[----:B------:R-:W-:Y:S02]  /*f050*/  @!P5 HADD2 R137, -R47.H0_H0, -RZ.H0_H0 ;  /* 0xa00000ff2f89d230 */ /* 0x000fe40000000900 */
[----:B------:R-:W-:Y:S01]  /*f060*/  @!P1 HADD2 R136, -R46.H0_H0, -RZ.H0_H0 ;  /* 0xa00000ff2e889230 */ /* 0x000fe20000000900 */
[----:B------:R-:W-:-:S02]  /*f070*/  IMAD.MOV.U32 R214, RZ, RZ, R152 ;  /* 0x000000ffffd67224 */ /* 0x000fc400078e0098 */
[----:B------:R-:W-:Y:S01]  /*f080*/  @!P5 PRMT R47, R137, 0x5410, RZ ;  /* 0x00005410892fd816 */ /* 0x000fe200000000ff */
[----:B------:R-:W-:Y:S01]  /*f090*/  IMAD.MOV.U32 R215, RZ, RZ, R153 ;  /* 0x000000ffffd77224 */ /* 0x000fe200078e0099 */
[----:B------:R-:W-:Y:S01]  /*f0a0*/  @!P1 PRMT R46, R136, 0x5410, RZ ;  /* 0x00005410882e9816 */ /* 0x000fe200000000ff */
        /* <DEDUP_REMOVED lines=25> */
[----:B------:R-:W-:Y:S02]  /*f240*/  IMAD.MOV.U32 R75, RZ, RZ, R9 ;  /* 0x000000ffff4b7224 */ /* 0x000fe400078e0009 */
[----:B------:R-:W-:Y:S01]  /*f250*/  FADD.FTZ R10, R10, R34 ;  /* 0x000000220a0a7221 */ /* 0x000fe20000010000 */
[C---:B------:R-:W-:Y:S02]  /*f260*/  PRMT R40, R156.reuse, 0x7610, R40 ;  /* 0x000076109c287816 */ /* 0x040fe40000000028 */
[----:B------:R-:W-:Y:S02]  /*f270*/  PRMT R39, R156, 0x7632, R39 ;  /* 0x000076329c277816 */ /* 0x000fe40000000027 */
[----:B------:R-:W-:-:S02]  /*f280*/  PRMT R37, R26, 0x7632, R37 ;  /* 0x000076321a257816 */ /* 0x000fc40000000025 */
[----:B---3--:R-:W-:Y:S02]  /*f290*/  LOP3.LUT R0, R3, R103, R30, 0x96, !PT ;  /* 0x0000006703007212 */ /* 0x008fe400078e961e */
[----:B------:R-:W-:-:S03]  /*f2a0*/  LOP3.LUT R3, R221, R180, R80, 0x96, !PT ;  /* 0x000000b4dd037212 */ /* 0x000fc600078e9650 */
[----:B------:R-:W-:-:S04]  /*f2b0*/  IMAD.WIDE.U32 R6, R0, -0x326172a9, RZ ;  /* 0xcd9e8d5700067825 */ /* 0x000fc800078e00ff */
[----:B------:R-:W-:Y:S01]  /*f2c0*/  IMAD.WIDE.U32 R42, R3, -0x2daee0ad, RZ ;  /* 0xd2511f53032a7825 */ /* 0x000fe200078e00ff */
[----:B------:R-:W-:-:S04]  /*f2d0*/  LOP3.LUT R0, R7, R227, R220, 0x96, !PT ;  /* 0x000000e307007212 */ /* 0x000fc800078e96dc */
[----:B------:R-:W-:Y:S01]  /*f2e0*/  LOP3.LUT R2, R43, R228, R2, 0x96, !PT ;  /* 0x000000e42b027212 */ /* 0x000fe200078e9602 */
[----:B------:R-:W-:-:S04]  /*f2f0*/  IMAD.WIDE.U32 R4, R0, -0x2daee0ad, RZ ;  /* 0xd2511f5300047825 */ /* 0x000fc800078e00ff */
[----:B------:R-:W-:Y:S01]  /*f300*/  IMAD.WIDE.U32 R2, R2, -0x326172a9, RZ ;  /* 0xcd9e8d5702027825 */ /* 0x000fe200078e00ff */
[----:B------:R-:W-:-:S04]  /*f310*/  LOP3.LUT R0, R5, R216, R42, 0x96, !PT ;  /* 0x000000d805007212 */ /* 0x000fc800078e962a */
[----:B------:R-:W-:Y:S01]  /*f320*/  LOP3.LUT R3, R3, R224, R6, 0x96, !PT ;  /* 0x000000e003037212 */ /* 0x000fe200078e9606 */
[----:B------:R-:W-:-:S04]  /*f330*/  IMAD.WIDE.U32 R6, R0, -0x326172a9, RZ ;  /* 0xcd9e8d5700067825 */ /* 0x000fc800078e00ff */
[----:B------:R-:W-:Y:S01]  /*f340*/  IMAD.WIDE.U32 R8, R3, -0x2daee0ad, RZ ;  /* 0xd2511f5303087825 */ /* 0x000fe200078e00ff */
[----:B------:R-:W-:-:S04]  /*f350*/  LOP3.LUT R5, R7, R218, R2, 0x96, !PT ;  /* 0x000000da07057212 */ /* 0x000fc800078e9602 */
[----:B------:R-:W-:-:S05]  /*f360*/  LOP3.LUT R2, R9, R217, R4, 0x96, !PT ;  /* 0x000000d909027212 */ /* 0x000fca00078e9604 */
[----:B------:R-:W-:-:S05]  /*f370*/  IMAD.WIDE.U32 R2, R2, -0x326172a9, RZ ;  /* 0xcd9e8d5702027825 */ /* 0x000fca00078e00ff */
[----:B------:R-:W-:-:S04]  /*f380*/  LOP3.LUT R0, R3, R251, R6, 0x96, !PT ;  /* 0x000000fb03007212 */ /* 0x000fc800078e9606 */
[----:B------:R-:W-:-:S04]  /*f390*/  LOP3.LUT R4, R0, 0xff, RZ, 0xc0, !PT ;  /* 0x000000ff00047812 */ /* 0x000fc800078ec0ff */
[----:B------:R-:W-:Y:S01]  /*f3a0*/  ISETP.GE.U32.AND P0, PT, R198, R4, PT ;  /* 0x00000004c600720c */ /* 0x000fe20003f06070 */
[----:B------:R-:W-:-:S05]  /*f3b0*/  FADD.FTZ R4, R11, R10 ;  /* 0x0000000a0b047221 */ /* 0x000fca0000010000 */
[----:B------:R1:W-:Y:S01]  /*f3c0*/  STL [R1+0x134], R4 ;  /* 0x0001340401007387 */ /* 0x0003e20000100800 */
[----:B------:R-:W-:Y:S01]  /*f3d0*/  IMAD.MOV.U32 R7, RZ, RZ, R75 ;  /* 0x000000ffff077224 */ /* 0x000fe200078e004b */
[----:B------:R-:W-:-:S05]  /*f3e0*/  PRMT R75, R40, 0x5410, R39 ;  /* 0x00005410284b7816 */ /* 0x000fca0000000027 */
[----:B------:R-:W-:-:S05]  /*f3f0*/  @!P0 HADD2 R72, -R40.H0_H0, -RZ.H0_H0 ;  /* 0xa00000ff28488230 */ /* 0x000fca0000000900 */
[----:B------:R-:W-:Y:S02]  /*f400*/  @!P0 PRMT R40, R72, 0x5410, RZ ;  /* 0x0000541048288816 */ /* 0x000fe400000000ff */
[----:B-1----:R-:W-:-:S04]  /*f410*/  LOP3.LUT R4, R0, 0xffff, RZ, 0xc0, !PT ;  /* 0x0000ffff00047812 */ /* 0x002fc800078ec0ff */
[----:B------:R-:W-:-:S04]  /*f420*/  SHF.R.U32.HI R4, RZ, 0x8, R4 ;  /* 0x00000008ff047819 */ /* 0x000fc80000011604 */
[----:B------:R-:W-:-:S04]  /*f430*/  LOP3.LUT R4, R4, 0xffff, RZ, 0xc0, !PT ;  /* 0x0000ffff04047812 */ /* 0x000fc800078ec0ff */
[----:B------:R-:W-:Y:S02]  /*f440*/  ISETP.GE.U32.AND P0, PT, R198, R4, PT ;  /* 0x00000004c600720c */ /* 0x000fe40003f06070 */
[----:B------:R-:W-:-:S11]  /*f450*/  SHF.R.U32.HI R4, RZ, 0x18, R0 ;  /* 0x00000018ff047819 */ /* 0x000fd60000011600 */
[----:B------:R-:W-:-:S05]  /*f460*/  @!P0 HADD2 R73, -R39.H0_H0, -RZ.H0_H0 ;  /* 0xa00000ff27498230 */ /* 0x000fca0000000900 */
[----:B------:R-:W-:Y:S02]  /*f470*/  @!P0 PRMT R39, R73, 0x5410, RZ ;  /* 0x0000541049278816 */ /* 0x000fe400000000ff */
[----:B------:R-:W-:Y:S02]  /*f480*/  ISETP.GE.U32.AND P0, PT, R198, R4, PT ;  /* 0x00000004c600720c */ /* 0x000fe40003f06070 */
[----:B------:R-:W-:-:S04]  /*f490*/  SHF.R.U32.HI R0, RZ, 0x10, R0 ;  /* 0x00000010ff007819 */ /* 0x000fc80000011600 */
[----:B------:R-:W-:Y:S02]  /*f4a0*/  LOP3.LUT R0, R0, 0xff, RZ, 0xc0, !PT ;  /* 0x000000ff00007812 */ /* 0x000fe400078ec0ff */
[----:B------:R-:W-:Y:S02]  /*f4b0*/  PRMT R38, R26, 0x7610, R38 ;  /* 0x000076101a267816 */ /* 0x000fe40000000026 */
[----:B------:R-:W-:-:S03]  /*f4c0*/  ISETP.GE.U32.AND P1, PT, R198, R0, PT ;  /* 0x00000000c600720c */ /* 0x000fc60003f26070 */
[----:B------:R-:W-:Y:S01]  /*f4d0*/  @!P0 HADD2 R88, -R37.H0_H0, -RZ.H0_H0 ;  /* 0xa00000ff25588230 */ /* 0x000fe20000000900 */
[----:B------:R-:W-:Y:S01]  /*f4e0*/  LOP3.LUT R0, R2, 0xff, RZ, 0xc0, !PT ;  /* 0x000000ff02007812 */ /* 0x000fe200078ec0ff */
[----:B------:R-:W-:Y:S01]  /*f4f0*/  IMAD.MOV.U32 R6, RZ, RZ, R74 ;  /* 0x000000ffff067224 */ /* 0x000fe200078e004a */
[----:B------:R-:W-:Y:S02]  /*f500*/  PRMT R74, R38, 0x5410, R37 ;  /* 0x00005410264a7816 */ /* 0x000fe40000000025 */
[----:B------:R-:W-:Y:S02]  /*f510*/  @!P0 PRMT R37, R88, 0x5410, RZ ;  /* 0x0000541058258816 */ /* 0x000fe400000000ff */
[----:B------:R-:W-:Y:S02]  /*f520*/  ISETP.GE.U32.AND P0, PT, R198, R0, PT ;  /* 0x00000000c600720c */ /* 0x000fe40003f06070 */
[----:B------:R-:W-:Y:S02]  /*f530*/  LOP3.LUT R0, R2, 0xffff, RZ, 0xc0, !PT ;  /* 0x0000ffff02007812 */ /* 0x000fe400078ec0ff */
[----:B------:R-:W-:Y:S01]  /*f540*/  PRMT R36, R157, 0x7610, R36 ;  /* 0x000076109d247816 */ /* 0x000fe20000000024 */
[----:B------:R-:W-:Y:S01]  /*f550*/  IMAD.MOV.U32 R73, RZ, RZ, R31 ;  /* 0x000000ffff497224 */ /* 0x000fe200078e001f */
[----:B------:R-:W-:-:S02]  /*f560*/  SHF.R.U32.HI R0, RZ, 0x8, R0 ;  /* 0x00000008ff007819 */ /* 0x000fc40000011600 */
[----:B------:R-:W-:Y:S01]  /*f570*/  PRMT R35, R157, 0x7632, R35 ;  /* 0x000076329d237816 */ /* 0x000fe20000000023 */
[----:B------:R-:W-:Y:S01]  /*f580*/  IMAD.MOV.U32 R157, RZ, RZ, R73 ;  /* 0x000000ffff9d7224 */ /* 0x000fe200078e0049 */
[----:B------:R-:W-:-:S03]  /*f590*/  LOP3.LUT R0, R0, 0xffff, RZ, 0xc0, !PT ;  /* 0x0000ffff00007812 */ /* 0x000fc600078ec0ff */
[----:B------:R-:W-:Y:S01]  /*f5a0*/  @!P0 HADD2 R90, -R36.H0_H0, -RZ.H0_H0 ;  /* 0xa00000ff245a8230 */ /* 0x000fe20000000900 */
[----:B------:R-:W-:-:S04]  /*f5b0*/  PRMT R73, R36, 0x5410, R35 ;  /* 0x0000541024497816 */ /* 0x000fc80000000023 */
[----:B------:R-:W-:Y:S02]  /*f5c0*/  @!P0 PRMT R36, R90, 0x5410, RZ ;  /* 0x000054105a248816 */ /* 0x000fe400000000ff */
[----:B------:R-:W-:Y:S02]  /*f5d0*/  ISETP.GE.U32.AND P0, PT, R198, R0, PT ;  /* 0x00000000c600720c */ /* 0x000fe40003f06070 */
[--C-:B------:R-:W-:Y:S02]  /*f5e0*/  SHF.R.U32.HI R0, RZ, 0x10, R2.reuse ;  /* 0x00000010ff007819 */ /* 0x100fe40000011602 */
[----:B------:R-:W-:-:S09]  /*f5f0*/  SHF.R.U32.HI R2, RZ, 0x18, R2 ;  /* 0x00000018ff027819 */ /* 0x000fd20000011602 */
[----:B------:R-:W-:-:S05]  /*f600*/  @!P0 HADD2 R91, -R35.H0_H0, -RZ.H0_H0 ;  /* 0xa00000ff235b8230 */ /* 0x000fca0000000900 */
[----:B------:R-:W-:Y:S02]  /*f610*/  @!P0 PRMT R35, R91, 0x5410, RZ ;  /* 0x000054105b238816 */ /* 0x000fe400000000ff */
[----:B------:R-:W-:Y:S01]  /*f620*/  ISETP.GE.U32.AND P0, PT, R198, R2, PT ;  /* 0x00000002c600720c */ /* 0x000fe20003f06070 */
[----:B------:R-:W-:Y:S01]  /*f630*/  @!P1 HADD2 R89, -R38.H0_H0, -RZ.H0_H0 ;  /* 0xa00000ff26599230 */ /* 0x000fe20000000900 */
[----:B------:R-:W-:Y:S01]  /*f640*/  LOP3.LUT R0, R0, 0xff, RZ, 0xc0, !PT ;  /* 0x000000ff00007812 */ /* 0x000fe200078ec0ff */
[----:B------:R-:W-:Y:S01]  /*f650*/  IMAD.WIDE.U32 R2, R5, -0x2daee0ad, RZ ;  /* 0xd2511f5305027825 */ /* 0x000fe200078e00ff */
[----:B------:R-:W-:Y:S02]  /*f660*/  PRMT R27, R20, 0x7632, R27 ;  /* 0x00007632141b7816 */ /* 0x000fe4000000001b */
[----:B------:R-:W-:Y:S02]  /*f670*/  @!P1 PRMT R38, R89, 0x5410, RZ ;  /* 0x0000541059269816 */ /* 0x000fe400000000ff */
[----:B------:R-:W-:Y:S01]  /*f680*/  ISETP.GE.U32.AND P1, PT, R198, R0, PT ;  /* 0x00000000c600720c */ /* 0x000fe20003f26070 */
[----:B------:R-:W-:Y:S01]  /*f690*/  IMAD.MOV.U32 R72, RZ, RZ, R30 ;  /* 0x000000ffff487224 */ /* 0x000fe200078e001e */
[----:B------:R-:W-:-:S02]  /*f6a0*/  LOP3.LUT R0, R3, R249, R8, 0x96, !PT ;  /* 0x000000f903007212 */ /* 0x000fc400078e9608 */
[----:B------:R-:W-:Y:S01]  /*f6b0*/  PRMT R34, R20, 0x7610, R34 ;  /* 0x0000761014227816 */ /* 0x000fe20000000022 */
[----:B------:R-:W-:Y:S01]  /*f6c0*/  @!P0 HADD2 R93, -R27.H0_H0, -RZ.H0_H0 ;  /* 0xa00000ff1b5d8230 */ /* 0x000fe20000000900 */
[----:B------:R-:W-:Y:S01]  /*f6d0*/  LOP3.LUT R4, R0, 0xff, RZ, 0xc0, !PT ;  /* 0x000000ff00047812 */ /* 0x000fe200078ec0ff */
[----:B------:R-:W-:Y:S01]  /*f6e0*/  IMAD.MOV.U32 R156, RZ, RZ, R72 ;  /* 0x000000ffff9c7224 */ /* 0x000fe200078e0048 */
[----:B------:R-:W-:Y:S02]  /*f6f0*/  PRMT R72, R34, 0x5410, R27 ;  /* 0x0000541022487816 */ /* 0x000fe4000000001b */
[----:B------:R-:W-:Y:S01]  /*f700*/  PRMT R25, R168, 0x7632, R25 ;  /* 0x00007632a8197816 */ /* 0x000fe20000000019 */
[----:B------:R-:W-:Y:S01]  /*f710*/  IMAD.MOV.U32 R9, RZ, RZ, R159 ;  /* 0x000000ffff097224 */ /* 0x000fe200078e009f */
[----:B------:R-:W-:Y:S01]  /*f720*/  @!P0 PRMT R27, R93, 0x5410, RZ ;  /* 0x000054105d1b8816 */ /* 0x000fe200000000ff */
[----:B------:R-:W3:Y:S01]  /*f730*/  LDL.LU.64 R30, [R1+0x240] ;  /* 0x00024000011e7983 */ /* 0x000ee20000300a00 */
[----:B------:R-:W-:-:S02]  /*f740*/  ISETP.GE.U32.AND P0, PT, R198, R4, PT ;  /* 0x00000004c600720c */ /* 0x000fc40003f06070 */
[----:B------:R-:W-:Y:S02]  /*f750*/  LOP3.LUT R4, R0, 0xffff, RZ, 0xc0, !PT ;  /* 0x0000ffff00047812 */ /* 0x000fe400078ec0ff */
[----:B------:R-:W-:Y:S02]  /*f760*/  PRMT R26, R168, 0x7610, R26 ;  /* 0x00007610a81a7816 */ /* 0x000fe4000000001a */
[----:B------:R-:W-:Y:S02]  /*f770*/  SHF.R.U32.HI R4, RZ, 0x8, R4 ;  /* 0x00000008ff047819 */ /* 0x000fe40000011604 */
[----:B------:R-:W-:Y:S02]  /*f780*/  PRMT R159, R26, 0x5410, R25 ;  /* 0x000054101a9f7816 */ /* 0x000fe40000000019 */
[----:B------:R-:W-:-:S03]  /*f790*/  LOP3.LUT R4, R4, 0xffff, RZ, 0xc0, !PT ;  /* 0x0000ffff04047812 */ /* 0x000fc600078ec0ff */
[----:B------:R-:W-:-:S05]  /*f7a0*/  @!P0 HADD2 R94, -R26.H0_H0, -RZ.H0_H0 ;  /* 0xa00000ff1a5e8230 */ /* 0x000fca0000000900 */
[----:B------:R-:W-:Y:S02]  /*f7b0*/  @!P0 PRMT R26, R94, 0x5410, RZ ;  /* 0x000054105e1a8816 */ /* 0x000fe400000000ff */
[----:B------:R-:W-:Y:S02]  /*f7c0*/  ISETP.GE.U32.AND P0, PT, R198, R4, PT ;  /* 0x00000004c600720c */ /* 0x000fe40003f06070 */
[--C-:B------:R-:W-:Y:S02]  /*f7d0*/  SHF.R.U32.HI R4, RZ, 0x10, R0.reuse ;  /* 0x00000010ff047819 */ /* 0x100fe40000011600 */
[----:B------:R-:W-:-:S09]  /*f7e0*/  SHF.R.U32.HI R0, RZ, 0x18, R0 ;  /* 0x00000018ff007819 */ /* 0x000fd20000011600 */
[----:B------:R-:W-:-:S05]  /*f7f0*/  @!P0 HADD2 R95, -R25.H0_H0, -RZ.H0_H0 ;  /* 0xa00000ff195f8230 */ /* 0x000fca0000000900 */
[----:B------:R-:W-:Y:S02]  /*f800*/  @!P0 PRMT R25, R95, 0x5410, RZ ;  /* 0x000054105f198816 */ /* 0x000fe400000000ff */
[----:B------:R-:W-:Y:S02]  /*f810*/  ISETP.GE.U32.AND P0, PT, R198, R0, PT ;  /* 0x00000000c600720c */ /* 0x000fe40003f06070 */
[C---:B------:R-:W-:Y:S01]  /*f820*/  PRMT R20, R21.reuse, 0x7632, R20 ;  /* 0x0000763215147816 */ /* 0x040fe20000000014 */
[----:B------:R-:W-:Y:S01]  /*f830*/  IMAD.MOV.U32 R8, RZ, RZ, R158 ;  /* 0x000000ffff087224 */ /* 0x000fe200078e009e */
[----:B------:R-:W-:Y:S02]  /*f840*/  LOP3.LUT R0, R2, 0xff, RZ, 0xc0, !PT ;  /* 0x000000ff02007812 */ /* 0x000fe400078ec0ff */
[----:B------:R-:W-:-:S07]  /*f850*/  PRMT R158, R21, 0x5410, R20 ;  /* 0x00005410159e7816 */ /* 0x000fce0000000014 */
[----:B------:R-:W-:-:S05]  /*f860*/  @!P0 HADD2 R113, -R20.H0_H0, -RZ.H0_H0 ;  /* 0xa00000ff14718230 */ /* 0x000fca0000000900 */
[----:B------:R-:W-:Y:S02]  /*f870*/  @!P0 PRMT R20, R113, 0x5410, RZ ;  /* 0x0000541071148816 */ /* 0x000fe400000000ff */
[----:B------:R-:W-:Y:S02]  /*f880*/  ISETP.GE.U32.AND P0, PT, R198, R0, PT ;  /* 0x00000000c600720c */ /* 0x000fe40003f06070 */
[----:B------:R-:W-:Y:S02]  /*f890*/  LOP3.LUT R0, R2, 0xffff, RZ, 0xc0, !PT ;  /* 0x0000ffff02007812 */ /* 0x000fe400078ec0ff */
[C---:B------:R-:W-:Y:S02]  /*f8a0*/  PRMT R23, R169.reuse, 0x7610, R23 ;  /* 0x00007610a9177816 */ /* 0x040fe40000000017 */
[----:B------:R-:W-:Y:S02]  /*f8b0*/  SHF.R.U32.HI R0, RZ, 0x8, R0 ;  /* 0x00000008ff007819 */ /* 0x000fe40000011600 */
[----:B------:R-:W-:Y:S01]  /*f8c0*/  PRMT R24, R169, 0x7632, R24 ;  /* 0x00007632a9187816 */ /* 0x000fe20000000018 */
[----:B------:R-:W-:Y:S01]  /*f8d0*/  IMAD.MOV.U32 R88, RZ, RZ, R28 ;  /* 0x000000ffff587224 */ /* 0x000fe200078e001c */
[----:B------:R-:W-:Y:S01]  /*f8e0*/  LOP3.LUT R0, R0, 0xffff, RZ, 0xc0, !PT ;  /* 0x0000ffff00007812 */ /* 0x000fe200078ec0ff */
[----:B------:R-:W-:-:S02]  /*f8f0*/  IMAD.MOV.U32 R89, RZ, RZ, R29 ;  /* 0x000000ffff597224 */ /* 0x000fc400078e001d */
[----:B------:R-:W-:Y:S01]  /*f900*/  @!P0 HADD2 R114, -R23.H0_H0, -RZ.H0_H0 ;  /* 0xa00000ff17728230 */ /* 0x000fe20000000900 */
[----:B------:R-:W2:Y:S01]  /*f910*/  LDL.LU.64 R28, [R1+0x238] ;  /* 0x00023800011c7983 */ /* 0x000ea20000300a00 */
[----:B------:R-:W-:Y:S01]  /*f920*/  IMAD.MOV.U32 R93, RZ, RZ, R157 ;  /* 0x000000ffff5d7224 */ /* 0x000fe200078e009d */
[----:B------:R-:W-:Y:S02]  /*f930*/  PRMT R157, R23, 0x5410, R24 ;  /* 0x00005410179d7816 */ /* 0x000fe40000000018 */
[----:B------:R-:W2:Y:S01]  /*f940*/  LDL R168, [R1+0x148] ;  /* 0x0001480001a87983 */ /* 0x000ea20000100800 */
[----:B------:R-:W-:Y:S02]  /*f950*/  @!P0 PRMT R23, R114, 0x5410, RZ ;  /* 0x0000541072178816 */ /* 0x000fe400000000ff */
[----:B------:R-:W-:Y:S01]  /*f960*/  ISETP.GE.U32.AND P0, PT, R198, R0, PT ;  /* 0x00000000c600720c */ /* 0x000fe20003f06070 */
[----:B------:R-:W-:Y:S01]  /*f970*/  IMAD.MOV.U32 R91, RZ, RZ, R205 ;  /* 0x000000ffff5b7224 */ /* 0x000fe200078e00cd */
[----:B------:R-:W-:Y:S01]  /*f980*/  SHF.R.U32.HI R0, RZ, 0x10, R2 ;  /* 0x00000010ff007819 */ /* 0x000fe20000011602 */
[----:B------:R-:W-:Y:S01]  /*f990*/  @!P1 HADD2 R92, -R34.H0_H0, -RZ.H0_H0 ;  /* 0xa00000ff225c9230 */ /* 0x000fe20000000900 */
[----:B------:R-:W2:Y:S02]  /*f9a0*/  LDL R114, [R1+0x16c] ;  /* 0x00016c0001727983 */ /* 0x000ea40000100800 */
[----:B------:R-:W-:-:S02]  /*f9b0*/  LOP3.LUT R0, R0, 0xff, RZ, 0xc0, !PT ;  /* 0x000000ff00007812 */ /* 0x000fc400078ec0ff */
[----:B------:R-:W-:Y:S02]  /*f9c0*/  LOP3.LUT R4, R4, 0xff, RZ, 0xc0, !PT ;  /* 0x000000ff04047812 */ /* 0x000fe400078ec0ff */
[----:B------:R-:W-:Y:S02]  /*f9d0*/  ISETP.GE.U32.AND P5, PT, R198, R0, PT ;  /* 0x00000000c600720c */ /* 0x000fe40003fa6070 */
[----:B------:R-:W-:Y:S02]  /*f9e0*/  LOP3.LUT R0, R13, R91, R8, 0x96, !PT ;  /* 0x0000005b0d007212 */ /* 0x000fe400078e9608 */
[----:B------:R-:W-:Y:S01]  /*f9f0*/  @!P1 PRMT R34, R92, 0x5410, RZ ;  /* 0x000054105c229816 */ /* 0x000fe200000000ff */
[----:B------:R-:W-:Y:S01]  /*fa00*/  IMAD.MOV.U32 R92, RZ, RZ, R156 ;  /* 0x000000ffff5c7224 */ /* 0x000fe200078e009c */
[----:B------:R-:W-:Y:S01]  /*fa10*/  ISETP.GE.U32.AND P1, PT, R198, R4, PT ;  /* 0x00000004c600720c */ /* 0x000fe20003f26070 */
[----:B------:R-:W-:Y:S01]  /*fa20*/  IMAD.WIDE.U32 R4, R0, -0x2daee0ad, RZ ;  /* 0xd2511f5300047825 */ /* 0x000fe200078e00ff */
[----:B------:R-:W-:-:S04]  /*fa30*/  LOP3.LUT R3, R221, R180, R12, 0x96, !PT ;  /* 0x000000b4dd037212 */ /* 0x000fc800078e960c */
[----:B------:R-:W-:Y:S01]  /*fa40*/  LOP3.LUT R0, R5, R103, R92, 0x96, !PT ;  /* 0x0000006705007212 */ /* 0x000fe200078e965c */
[----:B------:R-:W-:Y:S02]  /*fa50*/  IMAD.MOV.U32 R92, RZ, RZ, R6 ;  /* 0x000000ffff5c7224 */ /* 0x000fe400078e0006 */
[----:B------:R-:W-:Y:S02]  /*fa60*/  IMAD.MOV.U32 R93, RZ, RZ, R7 ;  /* 0x000000ffff5d7224 */ /* 0x000fe400078e0007 */
[----:B------:R-:W-:-:S04]  /*fa70*/  IMAD.WIDE.U32 R6, R0, -0x326172a9, RZ ;  /* 0xcd9e8d5700067825 */ /* 0x000fc800078e00ff */
[----:B------:R-:W-:Y:S01]  /*fa80*/  IMAD.WIDE.U32 R8, R3, -0x2daee0ad, RZ ;  /* 0xd2511f5303087825 */ /* 0x000fe200078e00ff */
[----:B------:R-:W-:-:S04]  /*fa90*/  LOP3.LUT R0, R7, R227, R220, 0x96, !PT ;  /* 0x000000e307007212 */ /* 0x000fc800078e96dc */
[----:B------:R-:W-:Y:S01]  /*faa0*/  LOP3.LUT R3, R9, R228, R4, 0x96, !PT ;  /* 0x000000e409037212 */ /* 0x000fe200078e9604 */
[----:B------:R-:W-:-:S05]  /*fab0*/  IMAD.WIDE.U32 R4, R0, -0x2daee0ad, RZ ;  /* 0xd2511f5300047825 */ /* 0x000fca00078e00ff */
[----:B------:R-:W-:Y:S01]  /*fac0*/  LOP3.LUT R5, R5, R216, R8, 0x96, !PT ;  /* 0x000000d805057212 */ /* 0x000fe200078e9608 */
[----:B------:R-:W-:-:S05]  /*fad0*/  IMAD.WIDE.U32 R8, R3, -0x326172a9, RZ ;  /* 0xcd9e8d5703087825 */ /* 0x000fca00078e00ff */
[----:B------:R-:W-:Y:S01]  /*fae0*/  LOP3.LUT R0, R9, R224, R6, 0x96, !PT ;  /* 0x000000e009007212 */ /* 0x000fe200078e9606 */
[----:B------:R-:W-:Y:S02]  /*faf0*/  IMAD.MOV.U32 R94, RZ, RZ, R44 ;  /* 0x000000ffff5e7224 */ /* 0x000fe400078e002c */
[----:B------:R-:W-:Y:S02]  /*fb00*/  IMAD.MOV.U32 R95, RZ, RZ, R45 ;  /* 0x000000ffff5f7224 */ /* 0x000fe400078e002d */
[----:B------:R-:W-:Y:S01]  /*fb10*/  IMAD.WIDE.U32 R44, R0, -0x2daee0ad, RZ ;  /* 0xd2511f53002c7825 */ /* 0x000fe200078e00ff */
[----:B------:R-:W-:-:S04]  /*fb20*/  SHF.R.U32.HI R6, RZ, 0x18, R2 ;  /* 0x00000018ff067819 */ /* 0x000fc80000011602 */
[----:B------:R-:W-:Y:S01]  /*fb30*/  LOP3.LUT R3, R45, R217, R4, 0x96, !PT ;  /* 0x000000d92d037212 */ /* 0x000fe200078e9604 */
[----:B------:R-:W-:-:S04]  /*fb40*/  IMAD.WIDE.U32 R4, R5, -0x326172a9, RZ ;  /* 0xcd9e8d5705047825 */ /* 0x000fc800078e00ff */
[----:B------:R-:W-:Y:S01]  /*fb50*/  IMAD.WIDE.U32 R2, R3, -0x326172a9, RZ ;  /* 0xcd9e8d5703027825 */ /* 0x000fe200078e00ff */
[----:B------:R-:W-:-:S04]  /*fb60*/  @!P0 HADD2 R115, -R24.H0_H0, -RZ.H0_H0 ;  /* 0xa00000ff18738230 */ /* 0x000fc80000000900 */
[----:B------:R-:W-:-:S04]  /*fb70*/  LOP3.LUT R0, R3, R251, R4, 0x96, !PT ;  /* 0x000000fb03007212 */ /* 0x000fc800078e9604 */
[----:B------:R-:W-:Y:S02]  /*fb80*/  LOP3.LUT R4, R0, 0xff, RZ, 0xc0, !PT ;  /* 0x000000ff00047812 */ /* 0x000fe400078ec0ff */
[----:B------:R-:W-:Y:S02]  /*fb90*/  @!P0 PRMT R24, R115, 0x5410, RZ ;  /* 0x0000541073188816 */ /* 0x000fe400000000ff */
[----:B------:R-:W-:Y:S02]  /*fba0*/  ISETP.GE.U32.AND P0, PT, R198, R4, PT ;  /* 0x00000004c600720c */ /* 0x000fe40003f06070 */
[----:B------:R-:W-:Y:S02]  /*fbb0*/  LOP3.LUT R4, R0, 0xffff, RZ, 0xc0, !PT ;  /* 0x0000ffff00047812 */ /* 0x000fe400078ec0ff */
[C---:B------:R-:W-:Y:S02]  /*fbc0*/  PRMT R16, R200.reuse, 0x7610, R16 ;  /* 0x00007610c8107816 */ /* 0x040fe40000000010 */
[----:B------:R-:W-:Y:S01]  /*fbd0*/  SHF.R.U32.HI R4, RZ, 0x8, R4 ;  /* 0x00000008ff047819 */ /* 0x000fe20000011604 */
[----:B------:R-:W-:Y:S01]  /*fbe0*/  IMAD.MOV.U32 R205, RZ, RZ, R203 ;  /* 0x000000ffffcd7224 */ /* 0x000fe200078e00cb */
[----:B------:R-:W-:Y:S01]  /*fbf0*/  PRMT R15, R200, 0x7632, R15 ;  /* 0x00007632c80f7816 */ /* 0x000fe2000000000f */
[----:B------:R-:W-:Y:S01]  /*fc00*/  IMAD.MOV.U32 R203, RZ, RZ, R184 ;  /* 0x000000ffffcb7224 */ /* 0x000fe200078e00b8 */
[----:B------:R-:W-:-:S03]  /*fc10*/  LOP3.LUT R4, R4, 0xffff, RZ, 0xc0, !PT ;  /* 0x0000ffff04047812 */ /* 0x000fc600078ec0ff */
[----:B------:R-:W-:Y:S01]  /*fc20*/  @!P0 HADD2 R117, -R16.H0_H0, -RZ.H0_H0 ;  /* 0xa00000ff10758230 */ /* 0x000fe20000000900 */
[----:B------:R-:W-:Y:S01]  /*fc30*/  IMAD.MOV.U32 R184, RZ, RZ, R201 ;  /* 0x000000ffffb87224 */ /* 0x000fe200078e00c9 */
[----:B------:R-:W-:-:S03]  /*fc40*/  PRMT R201, R16, 0x5410, R15 ;  /* 0x0000541010c97816 */ /* 0x000fc6000000000f */
[----:B------:R-:W-:Y:S02]  /*fc50*/  @!P0 PRMT R16, R117, 0x5410, RZ ;  /* 0x0000541075108816 */ /* 0x000fe400000000ff */
[----:B------:R-:W-:Y:S02]  /*fc60*/  ISETP.GE.U32.AND P0, PT, R198, R4, PT ;  /* 0x00000004c600720c */ /* 0x000fe40003f06070 */
[--C-:B------:R-:W-:Y:S02]  /*fc70*/  SHF.R.U32.HI R4, RZ, 0x10, R0.reuse ;  /* 0x00000010ff047819 */ /* 0x100fe40000011600 */
[----:B------:R-:W-:-:S09]  /*fc80*/  SHF.R.U32.HI R0, RZ, 0x18, R0 ;  /* 0x00000018ff007819 */ /* 0x000fd20000011600 */
[----:B------:R-:W-:-:S05]  /*fc90*/  @!P0 HADD2 R119, -R15.H0_H0, -RZ.H0_H0 ;  /* 0xa00000ff0f778230 */ /* 0x000fca0000000900 */
[----:B------:R-:W-:Y:S02]  /*fca0*/  @!P0 PRMT R15, R119, 0x5410, RZ ;  /* 0x00005410770f8816 */ /* 0x000fe400000000ff */
[----:B------:R-:W-:Y:S02]  /*fcb0*/  ISETP.GE.U32.AND P0, PT, R198, R0, PT ;  /* 0x00000000c600720c */ /* 0x000fe40003f06070 */
[C---:B------:R-:W-:Y:S02]  /*fcc0*/  PRMT R13, R98.reuse, 0x7632, R13 ;  /* 0x00007632620d7816 */ /* 0x040fe4000000000d */
[----:B------:R-:W-:Y:S02]  /*fcd0*/  PRMT R14, R98, 0x7610, R14 ;  /* 0x00007610620e7816 */ /* 0x000fe4000000000e */
[----:B------:R-:W-:Y:S02]  /*fce0*/  LOP3.LUT R0, R2, 0xff, RZ, 0xc0, !PT ;  /* 0x000000ff02007812 */ /* 0x000fe400078ec0ff */
[----:B------:R-:W-:-:S05]  /*fcf0*/  PRMT R200, R14, 0x5410, R13 ;  /* 0x000054100ec87816 */ /* 0x000fca000000000d */
[----:B------:R-:W-:-:S05]  /*fd00*/  @!P0 HADD2 R132, -R13.H0_H0, -RZ.H0_H0 ;  /* 0xa00000ff0d848230 */ /* 0x000fca0000000900 */
[----:B------:R-:W-:Y:S02]  /*fd10*/  @!P0 PRMT R13, R132, 0x5410, RZ ;  /* 0x00005410840d8816 */ /* 0x000fe400000000ff */
[----:B------:R-:W-:Y:S01]  /*fd20*/  ISETP.GE.U32.AND P0, PT, R198, R0, PT ;  /* 0x00000000c600720c */ /* 0x000fe20003f06070 */
[----:B------:R-:W-:Y:S01]  /*fd30*/  @!P1 HADD2 R112, -R21.H0_H0, -RZ.H0_H0 ;  /* 0xa00000ff15709230 */ /* 0x000fe20000000900 */
[----:B------:R-:W-:Y:S02]  /*fd40*/  LOP3.LUT R0, R2, 0xffff, RZ, 0xc0, !PT ;  /* 0x0000ffff02007812 */ /* 0x000fe400078ec0ff */
[----:B------:R-:W-:Y:S02]  /*fd50*/  PRMT R12, R226, 0x7610, R12 ;  /* 0x00007610e20c7816 */ /* 0x000fe4000000000c */
[----:B------:R-:W-:Y:S02]  /*fd60*/  @!P1 PRMT R21, R112, 0x5410, RZ ;  /* 0x0000541070159816 */ /* 0x000fe400000000ff */
[----:B------:R-:W-:-:S02]  /*fd70*/  ISETP.GE.U32.AND P1, PT, R198, R6, PT ;  /* 0x00000006c600720c */ /* 0x000fc40003f26070 */
[----:B------:R-:W-:Y:S01]  /*fd80*/  SHF.R.U32.HI R0, RZ, 0x8, R0 ;  /* 0x00000008ff007819 */ /* 0x000fe20000011600 */
[----:B------:R-:W-:Y:S01]  /*fd90*/  IMAD.MOV.U32 R113, RZ, RZ, R95 ;  /* 0x000000ffff717224 */ /* 0x000fe200078e005f */
[----:B------:R-:W-:Y:S01]  /*fda0*/  PRMT R11, R226, 0x7632, R11 ;  /* 0x00007632e20b7816 */ /* 0x000fe2000000000b */
[----:B------:R-:W-:Y:S01]  /*fdb0*/  @!P0 HADD2 R134, -R12.H0_H0, -RZ.H0_H0 ;  /* 0xa00000ff0c868230 */ /* 0x000fe20000000900 */
[----:B------:R-:W-:Y:S01]  /*fdc0*/  IMAD.MOV.U32 R95, RZ, RZ, R93 ;  /* 0x000000ffff5f7224 */ /* 0x000fe200078e005d */
[----:B------:R-:W-:Y:S01]  /*fdd0*/  LOP3.LUT R0, R0, 0xffff, RZ, 0xc0, !PT ;  /* 0x0000ffff00007812 */ /* 0x000fe200078ec0ff */
[----:B------:R-:W-:Y:S02]  /*fde0*/  IMAD.MOV.U32 R93, RZ, RZ, R89 ;  /* 0x000000ffff5d7224 */ /* 0x000fe400078e0059 */
[----:B------:R-:W-:Y:S01]  /*fdf0*/  IMAD.MOV.U32 R89, RZ, RZ, R191 ;  /* 0x000000ffff597224 */ /* 0x000fe200078e00bf */
[----:B------:R-:W-:Y:S02]  /*fe00*/  PRMT R191, R12, 0x5410, R11 ;  /* 0x000054100cbf7816 */ /* 0x000fe4000000000b */
[----:B------:R-:W-:-:S02]  /*fe10*/  PRMT R17, R99, 0x7632, R17 ;  /* 0x0000763263117816 */ /* 0x000fc40000000011 */
[----:B------:R-:W-:Y:S02]  /*fe20*/  @!P0 PRMT R12, R134, 0x5410, RZ ;  /* 0x00005410860c8816 */ /* 0x000fe400000000ff */
[----:B------:R-:W-:Y:S01]  /*fe30*/  ISETP.GE.U32.AND P0, PT, R198, R0, PT ;  /* 0x00000000c600720c */ /* 0x000fe20003f06070 */
[----:B------:R-:W-:Y:S01]  /*fe40*/  @!P1 HADD2 R118, -R17.H0_H0, -RZ.H0_H0 ;  /* 0xa00000ff11769230 */ /* 0x000fe20000000900 */
[----:B------:R-:W-:Y:S02]  /*fe50*/  PRMT R18, R99, 0x7610, R18 ;  /* 0x0000761063127816 */ /* 0x000fe40000000012 */
[----:B------:R-:W-:Y:S02]  /*fe60*/  LOP3.LUT R4, R4, 0xff, RZ, 0xc0, !PT ;  /* 0x000000ff04047812 */ /* 0x000fe400078ec0ff */
[----:B------:R-:W-:Y:S02]  /*fe70*/  PRMT R156, R18, 0x5410, R17 ;  /* 0x00005410129c7816 */ /* 0x000fe40000000011 */
[----:B------:R-:W-:-:S02]  /*fe80*/  @!P1 PRMT R17, R118, 0x5410, RZ ;  /* 0x0000541076119816 */ /* 0x000fc400000000ff */
[C---:B------:R-:W-:Y:S02]  /*fe90*/  ISETP.GE.U32.AND P1, PT, R198.reuse, R4, PT ;  /* 0x00000004c600720c */ /* 0x040fe40003f26070 */
[--C-:B------:R-:W-:Y:S01]  /*fea0*/  SHF.R.U32.HI R0, RZ, 0x10, R2.reuse ;  /* 0x00000010ff007819 */ /* 0x100fe20000011602 */
[----:B------:R-:W-:Y:S01]  /*feb0*/  @!P0 HADD2 R135, -R11.H0_H0, -RZ.H0_H0 ;  /* 0xa00000ff0b878230 */ /* 0x000fe20000000900 */
[----:B------:R-:W-:Y:S02]  /*fec0*/  SHF.R.U32.HI R2, RZ, 0x18, R2 ;  /* 0x00000018ff027819 */ /* 0x000fe40000011602 */
[----:B------:R-:W-:Y:S02]  /*fed0*/  LOP3.LUT R5, R5, R218, R8, 0x96, !PT ;  /* 0x000000da05057212 */ /* 0x000fe400078e9608 */
[----:B------:R-:W-:Y:S02]  /*fee0*/  @!P0 PRMT R11, R135, 0x5410, RZ ;  /* 0x00005410870b8816 */ /* 0x000fe400000000ff */
[----:B------:R-:W-:Y:S01]  /*fef0*/  ISETP.GE.U32.AND P0, PT, R198, R2, PT ;  /* 0x00000002c600720c */ /* 0x000fe20003f06070 */
[----:B------:R-:W-:-:S02]  /*ff00*/  IMAD.WIDE.U32 R2, R5, -0x2daee0ad, RZ ;  /* 0xd2511f5305027825 */ /* 0x000fc400078e00ff */
[----:B------:R-:W-:Y:S01]  /*ff10*/  @!P1 HADD2 R133, -R14.H0_H0, -RZ.H0_H0 ;  /* 0xa00000ff0e859230 */ /* 0x000fe20000000900 */
[----:B------:R-:W-:Y:S02]  /*ff20*/  LOP3.LUT R0, R0, 0xff, RZ, 0xc0, !PT ;  /* 0x000000ff00007812 */ /* 0x000fe400078ec0ff */
[----:B------:R-:W-:Y:S02]  /*ff30*/  PRMT R9, R22, 0x7632, R9 ;  /* 0x0000763216097816 */ /* 0x000fe40000000009 */
[----:B------:R-:W-:Y:S02]  /*ff40*/  @!P1 PRMT R14, R133, 0x5410, RZ ;  /* 0x00005410850e9816 */ /* 0x000fe400000000ff */
[----:B------:R-:W-:Y:S02]  /*ff50*/  ISETP.GE.U32.AND P1, PT, R198, R0, PT ;  /* 0x00000000c600720c */ /* 0x000fe40003f26070 */
[----:B------:R-:W-:Y:S01]  /*ff60*/  LOP3.LUT R0, R3, R249, R44, 0x96, !PT ;  /* 0x000000f903007212 */ /* 0x000fe200078e962c */
[----:B------:R-:W-:Y:S01]  /*ff70*/  IMAD.MOV.U32 R112, RZ, RZ, R94 ;  /* 0x000000ffff707224 */ /* 0x000fe200078e005e */
[----:B------:R-:W-:Y:S01]  /*ff80*/  PRMT R10, R22, 0x7610, R10 ;  /* 0x00007610160a7816 */ /* 0x000fe2000000000a */
[----:B------:R-:W-:Y:S01]  /*ff90*/  @!P0 HADD2 R171, -R9.H0_H0, -RZ.H0_H0 ;  /* 0xa00000ff09ab8230 */ /* 0x000fe20000000900 */
[----:B------:R-:W-:Y:S01]  /*ffa0*/  IMAD.MOV.U32 R94, RZ, RZ, R92 ;  /* 0x000000ffff5e7224 */ /* 0x000fe200078e005c */
[----:B------:R-:W-:Y:S01]  /*ffb0*/  LOP3.LUT R4, R0, 0xff, RZ, 0xc0, !PT ;  /* 0x000000ff00047812 */ /* 0x000fe200078ec0ff */
[----:B------:R-:W-:-:S02]  /*ffc0*/  IMAD.MOV.U32 R92, RZ, RZ, R88 ;  /* 0x000000ffff5c7224 */ /* 0x000fc400078e0058 */
[----:B------:R-:W-:Y:S01]  /*ffd0*/  IMAD.MOV.U32 R88, RZ, RZ, R189 ;  /* 0x000000ffff587224 */ /* 0x000fe200078e00bd */
[----:B------:R-:W-:Y:S02]  /*ffe0*/  PRMT R189, R10, 0x5410, R9 ;  /* 0x000054100abd7816 */ /* 0x000fe40000000009 */
[----:B------:R-:W-:Y:S02]  /*fff0*/  @!P0 PRMT R9, R171, 0x5410, RZ ;  /* 0x00005410ab098816 */ /* 0x000fe400000000ff */
[----:B------:R-:W-:Y:S02]  /*10000*/  ISETP.GE.U32.AND P0, PT, R198, R4, PT ;  /* 0x00000004c600720c */ /* 0x000fe40003f06070 */
[----:B------:R-:W-:Y:S02]  /*10010*/  LOP3.LUT R4, R0, 0xffff, RZ, 0xc0, !PT ;  /* 0x0000ffff00047812 */ /* 0x000fe400078ec0ff */
[----:B------:R-:W-:Y:S02]  /*10020*/  PRMT R8, R219, 0x7610, R8 ;  /* 0x00007610db087816 */ /* 0x000fe40000000008 */
[----:B------:R-:W-:-:S02]  /*10030*/  SHF.R.U32.HI R4, RZ, 0x8, R4 ;  /* 0x00000008ff047819 */ /* 0x000fc40000011604 */
        /* <DEDUP_REMOVED lines=14> */
[----:B------:R-:W-:Y:S01]  /*10120*/  PRMT R6, R19, 0x7610, R6 ;  /* 0x0000761013067816 */ /* 0x000fe20000000006 */
[----:B------:R-:W-:Y:S01]  /*10130*/  IMAD.MOV.U32 R90, RZ, RZ, R204 ;  /* 0x000000ffff5a7224 */ /* 0x000fe200078e00cc */
[----:B------:R-:W-:Y:S02]  /*10140*/  LOP3.LUT R0, R2, 0xff, RZ, 0xc0, !PT ;  /* 0x000000ff02007812 */ /* 0x000fe400078ec0ff */
[----:B------:R-:W-:-:S05]  /*10150*/  PRMT R204, R6, 0x5410, R5 ;  /* 0x0000541006cc7816 */ /* 0x000fca0000000005 */
[----:B------:R-:W-:Y:S02]  /*10160*/  @!P0 HADD2 R174, -R5.H0_H0, -RZ.H0_H0 ;  /* 0xa00000ff05ae8230 */ /* 0x000fe40000000900 */
[----:B------:R-:W-:-:S03]  /*10170*/  @!P1 HADD2 R170, -R10.H0_H0, -RZ.H0_H0 ;  /* 0xa00000ff0aaa9230 */ /* 0x000fc60000000900 */
[----:B------:R-:W-:Y:S02]  /*10180*/  @!P0 PRMT R5, R174, 0x5410, RZ ;  /* 0x00005410ae058816 */ /* 0x000fe400000000ff */
[----:B------:R-:W-:Y:S02]  /*10190*/  ISETP.GE.U32.AND P0, PT, R198, R0, PT ;  /* 0x00000000c600720c */ /* 0x000fe40003f06070 */
[----:B------:R-:W-:Y:S02]  /*101a0*/  LOP3.LUT R4, R4, 0xff, RZ, 0xc0, !PT ;  /* 0x000000ff04047812 */ /* 0x000fe400078ec0ff */
[----:B------:R-:W-:Y:S02]  /*101b0*/  @!P1 PRMT R10, R170, 0x5410, RZ ;  /* 0x00005410aa0a9816 */ /* 0x000fe400000000ff */
[----:B------:R-:W-:Y:S02]  /*101c0*/  ISETP.GE.U32.AND P1, PT, R198, R4, PT ;  /* 0x00000004c600720c */ /* 0x000fe40003f26070 */
[----:B------:R-:W-:-:S02]  /*101d0*/  LOP3.LUT R3, R2, 0xffff, RZ, 0xc0, !PT ;  /* 0x0000ffff02037812 */ /* 0x000fc400078ec0ff */
[C---:B------:R-:W-:Y:S02]  /*101e0*/  PRMT R4, R225.reuse, 0x7610, R4 ;  /* 0x00007610e1047816 */ /* 0x040fe40000000004 */
[----:B------:R-:W-:Y:S02]  /*101f0*/  SHF.R.U32.HI R3, RZ, 0x8, R3 ;  /* 0x00000008ff037819 */ /* 0x000fe40000011603 */
[----:B------:R-:W-:Y:S01]  /*10200*/  PRMT R0, R225, 0x7632, R0 ;  /* 0x00007632e1007816 */ /* 0x000fe20000000000 */
[----:B------:R-:W-:Y:S01]  /*10210*/  @!P0 HADD2 R176, -R4.H0_H0, -RZ.H0_H0 ;  /* 0xa00000ff04b08230 */ /* 0x000fe20000000900 */
[----:B------:R-:W-:Y:S01]  /*10220*/  IMAD.MOV.U32 R225, RZ, RZ, R91 ;  /* 0x000000ffffe17224 */ /* 0x000fe200078e005b */
[----:B------:R-:W-:Y:S01]  /*10230*/  LOP3.LUT R3, R3, 0xffff, RZ, 0xc0, !PT ;  /* 0x0000ffff03037812 */ /* 0x000fe200078ec0ff */
[----:B------:R-:W-:Y:S01]  /*10240*/  IMAD.MOV.U32 R91, RZ, RZ, R203 ;  /* 0x000000ffff5b7224 */ /* 0x000fe200078e00cb */
[----:B------:R-:W-:Y:S02]  /*10250*/  PRMT R203, R4, 0x5410, R0 ;  /* 0x0000541004cb7816 */ /* 0x000fe40000000000 */
[----:B------:R-:W-:-:S02]  /*10260*/  @!P0 PRMT R4, R176, 0x5410, RZ ;  /* 0x00005410b0048816 */ /* 0x000fc400000000ff */
[----:B------:R-:W-:Y:S02]  /*10270*/  ISETP.GE.U32.AND P0, PT, R198, R3, PT ;  /* 0x00000003c600720c */ /* 0x000fe40003f06070 */
[----:B------:R-:W-:-:S04]  /*10280*/  SHF.R.U32.HI R3, RZ, 0x10, R2 ;  /* 0x00000010ff037819 */ /* 0x000fc80000011602 */
[----:B------:R-:W-:-:S07]  /*10290*/  LOP3.LUT R3, R3, 0xff, RZ, 0xc0, !PT ;  /* 0x000000ff03037812 */ /* 0x000fce00078ec0ff */
[----:B------:R-:W-:-:S05]  /*102a0*/  @!P0 HADD2 R177, -R0.H0_H0, -RZ.H0_H0 ;  /* 0xa00000ff00b18230 */ /* 0x000fca0000000900 */
[----:B------:R-:W-:Y:S02]  /*102b0*/  @!P0 PRMT R0, R177, 0x5410, RZ ;  /* 0x00005410b1008816 */ /* 0x000fe400000000ff */
[----:B------:R-:W-:Y:S01]  /*102c0*/  ISETP.GE.U32.AND P0, PT, R198, R3, PT ;  /* 0x00000003c600720c */ /* 0x000fe20003f06070 */
[----:B----4-:R-:W-:Y:S01]  /*102d0*/  ST.E.U16 [R48.64+-0x80], R102 ;  /* 0xffff806630007985 */ /* 0x010fe2000c101504 */
[----:B------:R-:W-:Y:S02]  /*102e0*/  SHF.R.U32.HI R2, RZ, 0x18, R2 ;  /* 0x00000018ff027819 */ /* 0x000fe40000011602 */
[----:B--2---:R-:W-:Y:S01]  /*102f0*/  IADD3 R44, R168, 0x4, RZ ;  /* 0x00000004a82c7810 */ /* 0x004fe20007ffe0ff */
[----:B------:R-:W-:Y:S04]  /*10300*/  ST.E.U16 [R48.64+-0x7e], R101 ;  /* 0xffff826530007985 */ /* 0x000fe8000c101504 */
[----:B------:R-:W-:Y:S04]  /*10310*/  ST.E.U16 [R32.64+-0x80], R100 ;  /* 0xffff806420007985 */ /* 0x000fe8000c101504 */
[----:B------:R-:W-:Y:S01]  /*10320*/  @!P0 HADD2 R178, -R190.H0_H0, -RZ.H0_H0 ;  /* 0xa00000ffbeb28230 */ /* 0x000fe20000000900 */
[----:B------:R-:W-:Y:S01]  /*10330*/  ST.E.U16 [R32.64+-0x7e], R97 ;  /* 0xffff826120007985 */ /* 0x000fe2000c101504 */
[----:B------:R-:W-:-:S03]  /*10340*/  @P0 PRMT R22, R190, 0x7610, R22 ;  /* 0x00007610be160816 */ /* 0x000fc60000000016 */
[----:B---3--:R-:W-:Y:S01]  /*10350*/  ST.E.U16 [R30.64+-0x80], R40 ;  /* 0xffff80281e007985 */ /* 0x008fe2000c101504 */
[----:B------:R-:W-:-:S03]  /*10360*/  @!P0 PRMT R22, R178, 0x5410, RZ ;  /* 0x00005410b2168816 */ /* 0x000fc600000000ff */
[----:B------:R-:W-:Y:S01]  /*10370*/  ST.E.U16 [R30.64+-0x7e], R39 ;  /* 0xffff82271e007985 */ /* 0x000fe2000c101504 */
[----:B------:R-:W-:-:S03]  /*10380*/  ISETP.GE.U32.AND P0, PT, R198, R2, PT ;  /* 0x00000002c600720c */ /* 0x000fc60003f06070 */
[----:B------:R-:W-:Y:S01]  /*10390*/  ST.E.U16 [R28.64+-0x80], R38 ;  /* 0xffff80261c007985 */ /* 0x000fe2000c101504 */
[----:B------:R-:W-:-:S03]  /*103a0*/  IMAD.WIDE.U32 R168, R44, -0x326172a9, RZ ;  /* 0xcd9e8d572ca87825 */ /* 0x000fc600078e00ff */
[----:B------:R-:W-:Y:S04]  /*103b0*/  ST.E.U16 [R28.64+-0x7e], R37 ;  /* 0xffff82251c007985 */ /* 0x000fe8000c101504 */
        /* <DEDUP_REMOVED lines=12> */
[----:B------:R1:W-:Y:S01]  /*10480*/  ST.E.U16 [R30.64+-0x5e], R25 ;  /* 0xffffa2191e007985 */ /* 0x0003e2000c101504 */
[----:B------:R-:W-:-:S03]  /*10490*/  @!P0 HADD2 R179, -R190.H1_H1, -RZ.H0_H0 ;  /* 0xa00000ffbeb38230 */ /* 0x000fc60000000d00 */
[----:B------:R2:W-:Y:S01]  /*104a0*/  ST.E.U16 [R30.64+-0x60], R26 ;  /* 0xffffa01a1e007985 */ /* 0x0005e2000c101504 */
[----:B------:R-:W-:-:S03]  /*104b0*/  @P0 PRMT R19, R190, 0x7632, R19 ;  /* 0x00007632be130816 */ /* 0x000fc60000000013 */
[----:B------:R-:W-:Y:S01]  /*104c0*/  STL [R1+0xf4], R44 ;  /* 0x0000f42c01007387 */ /* 0x000fe20000100800 */
[----:B------:R-:W-:-:S03]  /*104d0*/  IMAD.MOV.U32 R177, RZ, RZ, R222 ;  /* 0x000000ffffb17224 */ /* 0x000fc600078e00de */
[----:B------:R-:W-:Y:S01]  /*104e0*/  STL.64 [R1+0x28], R168 ;  /* 0x000028a801007387 */ /* 0x000fe20000100a00 */
[----:B------:R-:W-:Y:S01]  /*104f0*/  @!P0 PRMT R19, R179, 0x5410, RZ ;  /* 0x00005410b3138816 */ /* 0x000fe200000000ff */
[----:B------:R-:W-:Y:S01]  /*10500*/  IMAD.MOV.U32 R178, RZ, RZ, R192 ;  /* 0x000000ffffb27224 */ /* 0x000fe200078e00c0 */
[----:B-1----:R-:W-:Y:S02]  /*10510*/  LOP3.LUT R25, R114, R169, RZ, 0x3c, !PT ;  /* 0x000000a972197212 */ /* 0x002fe400078e3cff */
[----:B--2---:R-:W-:-:S03]  /*10520*/  IADD3 R26, R113, -0x4498517b, RZ ;  /* 0xbb67ae85711a7810 */ /* 0x004fc60007ffe0ff */
[----:B------:R-:W-:-:S05]  /*10530*/  IMAD.WIDE.U32 R170, R25, -0x2daee0ad, RZ ;  /* 0xd2511f5319aa7825 */ /* 0x000fca00078e00ff */
[----:B------:R-:W-:Y:S01]  /*10540*/  STL.64 [R1+0x20], R170 ;  /* 0x000020aa01007387 */ /* 0x000fe20000100a00 */
[----:B------:R-:W-:-:S03]  /*10550*/  IMAD.MOV.U32 R179, RZ, RZ, R194 ;  /* 0x000000ffffb37224 */ /* 0x000fc600078e00c2 */
[----:B------:R-:W-:Y:S04]  /*10560*/  STL [R1+0xf0], R26 ;  /* 0x0000f01a01007387 */ /* 0x000fe80000100800 */
[----:B------:R-:W2:Y:S04]  /*10570*/  LDL.LU R222, [R1+0x234] ;  /* 0x0002340001de7983 */ /* 0x000ea80000300800 */
[----:B------:R-:W3:Y:S04]  /*10580*/  LDL.LU R192, [R1+0x230] ;  /* 0x0002300001c07983 */ /* 0x000ee80000300800 */
[----:B------:R-:W4:Y:S01]  /*10590*/  LDL.LU R194, [R1+0x22c] ;  /* 0x00022c0001c27983 */ /* 0x000f220000300800 */
[----:B------:R-:W-:-:S05]  /*105a0*/  LOP3.LUT R2, R81, R225, R168, 0x96, !PT ;  /* 0x000000e151027212 */ /* 0x000fca00078e96a8 */
[----:B------:R-:W-:Y:S01]  /*105b0*/  IMAD.WIDE.U32 R2, R2, -0x2daee0ad, RZ ;  /* 0xd2511f5302027825 */ /* 0x000fe200078e00ff */
[----:B------:R1:W-:Y:S01]  /*105c0*/  ST.E.U16 [R28.64+-0x5e], R20 ;  /* 0xffffa2141c007985 */ /* 0x0003e2000c101504 */
[----:B------:R-:W-:-:S03]  /*105d0*/  @!P5 HADD2 R116, -R18.H0_H0, -RZ.H0_H0 ;  /* 0xa00000ff1274d230 */ /* 0x000fc60000000900 */
[----:B------:R-:W-:Y:S02]  /*105e0*/  ST.E.U16 [R28.64+-0x60], R21 ;  /* 0xffffa0151c007985 */ /* 0x000fe4000c101504 */
[----:B------:R-:W-:Y:S02]  /*105f0*/  @!P5 PRMT R18, R116, 0x5410, RZ ;  /* 0x000054107412d816 */ /* 0x000fe400000000ff */
[----:B------:R-:W-:Y:S04]  /*10600*/  ST.E.U16 [R48.64+-0x50], R69 ;  /* 0xffffb04530007985 */ /* 0x000fe8000c101504 */
[----:B------:R-:W-:Y:S04]  /*10610*/  ST.E.U16 [R48.64+-0x4e], R70 ;  /* 0xffffb24630007985 */ /* 0x000fe8000c101504 */
[----:B------:R-:W-:Y:S01]  /*10620*/  ST.E.U16 [R32.64+-0x50], R59 ;  /* 0xffffb03b20007985 */ /* 0x000fe2000c101504 */
[----:B-1----:R-:W-:-:S02]  /*10630*/  LOP3.LUT R20, R43, R228, R2, 0x96, !PT ;  /* 0x000000e42b147212 */ /* 0x002fc400078e9602 */
[----:B------:R-:W-:Y:S02]  /*10640*/  LOP3.LUT R2, R3, R226, R170, 0x96, !PT ;  /* 0x000000e203027212 */ /* 0x000fe400078e96aa */
[----:B------:R-:W-:Y:S01]  /*10650*/  LOP3.LUT R3, R171, R26, R186, 0x96, !PT ;  /* 0x0000001aab037212 */ /* 0x000fe200078e96ba */
[----:B------:R-:W-:Y:S01]  /*10660*/  IMAD.WIDE.U32 R26, R20, -0x326172a9, RZ ;  /* 0xcd9e8d57141a7825 */ /* 0x000fe200078e00ff */
[----:B------:R1:W-:Y:S03]  /*10670*/  ST.E.U16 [R32.64+-0x4e], R58 ;  /* 0xffffb23a20007985 */ /* 0x0003e6000c101504 */
[----:B------:R-:W-:Y:S01]  /*10680*/  IMAD.WIDE.U32 R172, R3, -0x326172a9, RZ ;  /* 0xcd9e8d5703ac7825 */ /* 0x000fe200078e00ff */
[----:B------:R-:W-:Y:S03]  /*10690*/  ST.E.U16 [R30.64+-0x50], R23 ;  /* 0xffffb0171e007985 */ /* 0x000fe6000c101504 */
[----:B------:R-:W-:Y:S01]  /*106a0*/  IMAD.WIDE.U32 R2, R2, -0x326172a9, RZ ;  /* 0xcd9e8d5702027825 */ /* 0x000fe200078e00ff */
[----:B------:R1:W-:Y:S01]  /*106b0*/  ST.E.U16 [R30.64+-0x4e], R24 ;  /* 0xffffb2181e007985 */ /* 0x0003e2000c101504 */
[----:B------:R-:W-:-:S03]  /*106c0*/  @!P1 HADD2 R175, -R6.H0_H0, -RZ.H0_H0 ;  /* 0xa00000ff06af9230 */ /* 0x000fc60000000900 */
[----:B------:R-:W-:Y:S01]  /*106d0*/  ST.E.U16 [R28.64+-0x50], R18 ;  /* 0xffffb0121c007985 */ /* 0x000fe2000c101504 */
[----:B------:R-:W-:-:S03]  /*106e0*/  LOP3.LUT R3, R3, R227, R172, 0x96, !PT ;  /* 0x000000e303037212 */ /* 0x000fc600078e96ac */
[----:B------:R-:W-:Y:S01]  /*106f0*/  ST.E.U16 [R28.64+-0x4e], R17 ;  /* 0xffffb2111c007985 */ /* 0x000fe2000c101504 */
[----:B------:R-:W-:-:S03]  /*10700*/  LOP3.LUT R20, R27, R224, R2, 0x96, !PT ;  /* 0x000000e01b147212 */ /* 0x000fc600078e9602 */
[----:B------:R-:W-:Y:S04]  /*10710*/  ST.E.U16 [R48.64+-0x40], R68 ;  /* 0xffffc04430007985 */ /* 0x000fe8000c101504 */
[----:B------:R-:W-:Y:S04]  /*10720*/  ST.E.U16 [R48.64+-0x3e], R67 ;  /* 0xffffc24330007985 */ /* 0x000fe8000c101504 */
[----:B------:R-:W-:Y:S04]  /*10730*/  ST.E.U16 [R32.64+-0x40], R66 ;  /* 0xffffc04220007985 */ /* 0x000fe8000c101504 */
[----:B------:R-:W-:Y:S04]  /*10740*/  ST.E.U16 [R32.64+-0x3e], R65 ;  /* 0xffffc24120007985 */ /* 0x000fe8000c101504 */
[----:B------:R-:W-:Y:S04]  /*10750*/  ST.E.U16 [R30.64+-0x40], R16 ;  /* 0xffffc0101e007985 */ /* 0x000fe8000c101504 */
[----:B------:R-:W-:Y:S01]  /*10760*/  ST.E.U16 [R30.64+-0x3e], R15 ;  /* 0xffffc20f1e007985 */ /* 0x000fe2000c101504 */
[----:B------:R-:W-:-:S03]  /*10770*/  @!P1 PRMT R6, R175, 0x5410, RZ ;  /* 0x00005410af069816 */ /* 0x000fc600000000ff */
[----:B------:R-:W-:Y:S01]  /*10780*/  ST.E.U16 [R28.64+-0x40], R14 ;  /* 0xffffc00e1c007985 */ /* 0x000fe2000c101504 */
[----:B------:R-:W-:-:S03]  /*10790*/  IMAD.WIDE.U32 R2, R3, -0x2daee0ad, RZ ;  /* 0xd2511f5303027825 */ /* 0x000fc600078e00ff */
[----:B------:R-:W-:Y:S01]  /*107a0*/  ST.E.U16 [R28.64+-0x3e], R13 ;  /* 0xffffc20d1c007985 */ /* 0x000fe2000c101504 */
[----:B-1----:R-:W-:-:S03]  /*107b0*/  IMAD.WIDE.U32 R58, R20, -0x2daee0ad, RZ ;  /* 0xd2511f53143a7825 */ /* 0x002fc600078e00ff */
[----:B------:R-:W-:Y:S04]  /*107c0*/  ST.E.U16 [R48.64+-0x30], R64 ;  /* 0xffffd04030007985 */ /* 0x000fe8000c101504 */
[----:B------:R-:W-:Y:S04]  /*107d0*/  ST.E.U16 [R48.64+-0x2e], R63 ;  /* 0xffffd23f30007985 */ /* 0x000fe8000c101504 */
[----:B------:R-:W-:Y:S04]  /*107e0*/  ST.E.U16 [R32.64+-0x30], R62 ;  /* 0xffffd03e20007985 */ /* 0x000fe8000c101504 */
[----:B------:R-:W-:Y:S04]  /*107f0*/  ST.E.U16 [R32.64+-0x2e], R61 ;  /* 0xffffd23d20007985 */ /* 0x000fe8000c101504 */
[----:B------:R-:W-:Y:S04]  /*10800*/  ST.E.U16 [R30.64+-0x30], R12 ;  /* 0xffffd00c1e007985 */ /* 0x000fe8000c101504 */
[----:B------:R-:W-:Y:S04]  /*10810*/  ST.E.U16 [R30.64+-0x2e], R11 ;  /* 0xffffd20b1e007985 */ /* 0x000fe8000c101504 */
[----:B------:R-:W-:Y:S04]  /*10820*/  ST.E.U16 [R28.64+-0x30], R10 ;  /* 0xffffd00a1c007985 */ /* 0x000fe8000c101504 */
        /* <DEDUP_REMOVED lines=9> */
[----:B------:R1:W-:Y:S04]  /*108c0*/  ST.E.U16 [R28.64+-0x20], R6 ;  /* 0xffffe0061c007985 */ /* 0x0003e8000c101504 */
[----:B------:R-:W-:Y:S04]  /*108d0*/  ST.E.U16 [R28.64+-0x1e], R5 ;  /* 0xffffe2051c007985 */ /* 0x000fe8000c101504 */
[----:B------:R-:W-:Y:S04]  /*108e0*/  ST.E.U16 [R48.64+-0x10], R54 ;  /* 0xfffff03630007985 */ /* 0x000fe8000c101504 */
[----:B------:R-:W-:Y:S01]  /*108f0*/  ST.E.U16 [R48.64+-0xe], R47 ;  /* 0xfffff22f30007985 */ /* 0x000fe2000c101504 */
[----:B------:R-:W-:-:S03]  /*10900*/  IMAD.WIDE.U32 R2, R2, -0x326172a9, RZ ;  /* 0xcd9e8d5702027825 */ /* 0x000fc600078e00ff */
[----:B------:R-:W-:Y:S01]  /*10910*/  ST.E.U16 [R32.64+-0x10], R46 ;  /* 0xfffff02e20007985 */ /* 0x000fe2000c101504 */
[----:B------:R-:W-:-:S03]  /*10920*/  IMAD.WIDE.U32 R24, R20, -0x326172a9, RZ ;  /* 0xcd9e8d5714187825 */ /* 0x000fc600078e00ff */
[----:B------:R-:W-:Y:S04]  /*10930*/  ST.E.U16 [R32.64+-0xe], R41 ;  /* 0xfffff22920007985 */ /* 0x000fe8000c101504 */
[----:B------:R1:W-:Y:S04]  /*10940*/  ST.E.U16 [R30.64+-0x10], R4 ;  /* 0xfffff0041e007985 */ /* 0x0003e8000c101504 */
[----:B------:R1:W-:Y:S04]  /*10950*/  ST.E.U16 [R30.64+-0xe], R0 ;  /* 0xfffff2001e007985 */ /* 0x0003e8000c101504 */
[----:B------:R-:W-:Y:S04]  /*10960*/  ST.E.U16 [R28.64+-0x10], R22 ;  /* 0xfffff0161c007985 */ /* 0x000fe8000c101504 */
[----:B------:R-:W-:Y:S01]  /*10970*/  ST.E.U16 [R28.64+-0xe], R19 ;  /* 0xfffff2131c007985 */ /* 0x000fe2000c101504 */
[----:B-1----:R-:W-:-:S02]  /*10980*/  LOP3.LUT R6, R2, 0xff, RZ, 0xc0, !PT ;  /* 0x000000ff02067812 */ /* 0x002fc400078ec0ff */
[----:B------:R-:W-:Y:S02]  /*10990*/  LOP3.LUT R4, R2, 0xffff, RZ, 0xc0, !PT ;  /* 0x0000ffff02047812 */ /* 0x000fe400078ec0ff */
[----:B------:R-:W-:Y:S02]  /*109a0*/  LOP3.LUT R0, R3, R251, R24, 0x96, !PT ;  /* 0x000000fb03007212 */ /* 0x000fe400078e9618 */
[----:B------:R-:W-:Y:S02]  /*109b0*/  SHF.R.U32.HI R3, RZ, 0x10, R2 ;  /* 0x00000010ff037819 */ /* 0x000fe40000011602 */
[----:B------:R-:W-:Y:S02]  /*109c0*/  SHF.R.U32.HI R5, RZ, 0x8, R4 ;  /* 0x00000008ff057819 */ /* 0x000fe40000011604 */
[----:B------:R-:W-:Y:S02]  /*109d0*/  SHF.R.U32.HI R4, RZ, 0x18, R2 ;  /* 0x00000018ff047819 */ /* 0x000fe40000011602 */
[----:B------:R-:W-:-:S02]  /*109e0*/  LOP3.LUT R3, R3, 0xff, RZ, 0xc0, !PT ;  /* 0x000000ff03037812 */ /* 0x000fc400078ec0ff */
[----:B------:R-:W-:Y:S02]  /*109f0*/  PRMT R8, R6, 0x5410, R5 ;  /* 0x0000541006087816 */ /* 0x000fe40000000005 */
[----:B------:R-:W-:Y:S02]  /*10a00*/  PRMT R6, R3, 0x5410, R4 ;  /* 0x0000541003067816 */ /* 0x000fe40000000004 */
[C---:B------:R-:W-:Y:S02]  /*10a10*/  LOP3.LUT R2, R0.reuse, 0xffff, RZ, 0xc0, !PT ;  /* 0x0000ffff00027812 */ /* 0x040fe400078ec0ff */
[----:B------:R-:W-:Y:S02]  /*10a20*/  SHF.R.U32.HI R3, RZ, 0x10, R0 ;  /* 0x00000010ff037819 */ /* 0x000fe40000011600 */
[----:B------:R-:W-:Y:S02]  /*10a30*/  LOP3.LUT R4, R0, 0xff, RZ, 0xc0, !PT ;  /* 0x000000ff00047812 */ /* 0x000fe400078ec0ff */
[----:B------:R-:W-:-:S02]  /*10a40*/  SHF.R.U32.HI R2, RZ, 0x8, R2 ;  /* 0x00000008ff027819 */ /* 0x000fc40000011602 */
[----:B------:R-:W-:Y:S02]  /*10a50*/  SHF.R.U32.HI R7, RZ, 0x18, R0 ;  /* 0x00000018ff077819 */ /* 0x000fe40000011600 */
[----:B------:R-:W-:Y:S02]  /*10a60*/  LOP3.LUT R5, R3, 0xff, RZ, 0xc0, !PT ;  /* 0x000000ff03057812 */ /* 0x000fe400078ec0ff */
[----:B------:R-:W-:Y:S02]  /*10a70*/  PRMT R12, R198, 0x7054, R198 ;  /* 0x00007054c60c7816 */ /* 0x000fe400000000c6 */
[----:B------:R-:W-:Y:S02]  /*10a80*/  PRMT R3, R4, 0x5410, R2 ;  /* 0x0000541004037816 */ /* 0x000fe40000000002 */
[----:B------:R-:W-:Y:S01]  /*10a90*/  PRMT R5, R5, 0x5410, R7 ;  /* 0x0000541005057816 */ /* 0x000fe20000000007 */
[--C-:B------:R-:W-:Y:S02]  /*10aa0*/  HSET2.LE.AND R0, R8, R12.reuse, PT ;  /* 0x0000000c08007233 */ /* 0x100fe40003803000 */
[----:B------:R-:W-:-:S02]  /*10ab0*/  HSET2.LE.AND R2, R6, R12, PT ;  /* 0x0000000c06027233 */ /* 0x000fc40003803000 */
[--C-:B------:R-:W-:Y:S02]  /*10ac0*/  HSET2.LE.AND R3, R3, R12.reuse, PT ;  /* 0x0000000c03037233 */ /* 0x100fe40003803000 */
[----:B------:R-:W-:Y:S01]  /*10ad0*/  HSET2.LE.AND R5, R5, R12, PT ;  /* 0x0000000c05057233 */ /* 0x000fe20003803000 */
[----:B------:R-:W-:Y:S02]  /*10ae0*/  LOP3.LUT R6, R73, R0, RZ, 0xc0, !PT ;  /* 0x0000000049067212 */ /* 0x000fe400078ec0ff */
[----:B------:R-:W-:Y:S02]  /*10af0*/  LOP3.LUT R7, R72, R2, RZ, 0xc0, !PT ;  /* 0x0000000248077212 */ /* 0x000fe400078ec0ff */
[----:B------:R-:W-:Y:S02]  /*10b00*/  LOP3.LUT R4, R75, R3, RZ, 0xc0, !PT ;  /* 0x000000034b047212 */ /* 0x000fe400078ec0ff */
[----:B------:R-:W-:Y:S01]  /*10b10*/  LOP3.LUT R5, R74, R5, RZ, 0xc0, !PT ;  /* 0x000000054a057212 */ /* 0x000fe200078ec0ff */
[----:B------:R-:W-:Y:S04]  /*10b20*/  STL.64 [R1], R172 ;  /* 0x000000ac01007387 */ /* 0x000fe80000100a00 */
[----:B---3--:R-:W-:Y:S04]  /*10b30*/  LDSM.16.MT88.4 R36, [R192+0xa000] ;  /* 0x00a00000c024783b */ /* 0x008fe80000004200 */
[----:B----4-:R-:W1:Y:S04]  /*10b40*/  LDSM.16.MT88.4 R40, [R194+0x9000] ;  /* 0x00900000c228783b */ /* 0x010e680000004200 */
[----:B------:R-:W3:Y:S01]  /*10b50*/  LDSM.16.MT88.4 R16, [R194+0xa000] ;  /* 0x00a00000c210783b */ /* 0x000ee20000004200 */
[----:B------:R-:W-:-:S02]  /*10b60*/  IMAD.MOV.U32 R82, RZ, RZ, R237 ;  /* 0x000000ffff527224 */ /* 0x000fc400078e00ed */
[----:B------:R-:W-:Y:S01]  /*10b70*/  IMAD.MOV.U32 R220, RZ, RZ, R94 ;  /* 0x000000ffffdc7224 */ /* 0x000fe200078e005e */
[----:B------:R-:W4:Y:S01]  /*10b80*/  LDSM.16.MT88.4 R20, [R192+0xb000] ;  /* 0x00b00000c014783b */ /* 0x000f220000004200 */
[----:B------:R-:W-:Y:S02]  /*10b90*/  IMAD.MOV.U32 R221, RZ, RZ, R95 ;  /* 0x000000ffffdd7224 */ /* 0x000fe400078e005f */
[----:B------:R-:W-:Y:S01]  /*10ba0*/  IMAD.MOV.U32 R174, RZ, RZ, R92 ;  /* 0x000000ffffae7224 */ /* 0x000fe200078e005c */
[----:B------:R-:W2:Y:S01]  /*10bb0*/  LDSM.16.MT88.4 R44, [R192+0x9000] ;  /* 0x00900000c02c783b */ /* 0x000ea20000004200 */
[----:B------:R-:W-:Y:S02]  /*10bc0*/  IMAD.MOV.U32 R175, RZ, RZ, R93 ;  /* 0x000000ffffaf7224 */ /* 0x000fe400078e005d */
[----:B------:R-:W-:Y:S01]  /*10bd0*/  IMAD.MOV.U32 R83, RZ, RZ, R236 ;  /* 0x000000ffff537224 */ /* 0x000fe200078e00ec */
[----:B------:R-:W2:Y:S01]  /*10be0*/  LDSM.16.MT88.4 R60, [R194+0xb000] ;  /* 0x00b00000c23c783b */ /* 0x000ea20000004200 */
[----:B-1----:R-:W-:Y:S03]  /*10bf0*/  HMMA.16816.F32 R132, R4, R40, R148 ;  /* 0x000000280484723c */ /* 0x002fe60000001894 */
[----:B------:R-:W4:Y:S04]  /*10c00*/  LDL.LU R148, [R1+0x80] ;  /* 0x0000800001947983 */ /* 0x000f280000300800 */
[----:B------:R-:W-:-:S02]  /*10c10*/  IMAD.MOV.U32 R149, RZ, RZ, R240 ;  /* 0x000000ffff957224 */ /* 0x000fc400078e00f0 */
[----:B------:R-:W4:Y:S01]  /*10c20*/  LDL.LU R240, [R1+0x228] ;  /* 0x0002280001f07983 */ /* 0x000f220000300800 */
[----:B------:R-:W-:-:S03]  /*10c30*/  IMAD.MOV.U32 R150, RZ, RZ, R241 ;  /* 0x000000ffff967224 */ /* 0x000fc600078e00f1 */
[----:B------:R-:W4:Y:S01]  /*10c40*/  LDL.LU R241, [R1+0x224] ;  /* 0x0002240001f17983 */ /* 0x000f220000300800 */
[C---:B------:R-:W-:Y:S01]  /*10c50*/  HMMA.16816.F32 R112, R4.reuse, R36, R108 ;  /* 0x000000240470723c */ /* 0x040fe2000000186c */
[----:B------:R-:W-:Y:S02]  /*10c60*/  IMAD.MOV.U32 R151, RZ, RZ, R250 ;  /* 0x000000ffff977224 */ /* 0x000fe400078e00fa */
[----:B------:R-:W4:Y:S05]  /*10c70*/  LDL.LU R250, [R1+0x220] ;  /* 0x0002200001fa7983 */ /* 0x000f2a0000300800 */
[----:B------:R-:W-:Y:S07]  /*10c80*/  HMMA.16816.F32 R108, R4, R38, R128 ;  /* 0x00000026046c723c */ /* 0x000fee0000001880 */
[----:B--2---:R-:W-:-:S02]  /*10c90*/  IMAD.MOV.U32 R128, RZ, RZ, R222 ;  /* 0x000000ffff807224 */ /* 0x004fc400078e00de */
[----:B------:R-:W2:Y:S01]  /*10ca0*/  LDL.LU R222, [R1+0x21c] ;  /* 0x00021c0001de7983 */ /* 0x000ea20000300800 */
[----:B------:R-:W-:Y:S02]  /*10cb0*/  IMAD.MOV.U32 R129, RZ, RZ, R223 ;  /* 0x000000ffff817224 */ /* 0x000fe400078e00df */
[----:B------:R-:W-:Y:S01]  /*10cc0*/  IMAD.MOV.U32 R130, RZ, RZ, R245 ;  /* 0x000000ffff827224 */ /* 0x000fe200078e00f5 */
[----:B------:R-:W2:Y:S01]  /*10cd0*/  LDL.LU R223, [R1+0x218] ;  /* 0x0002180001df7983 */ /* 0x000ea20000300800 */
[----:B------:R-:W-:-:S03]  /*10ce0*/  IMAD.MOV.U32 R131, RZ, RZ, R244 ;  /* 0x000000ffff837224 */ /* 0x000fc600078e00f4 */
[----:B------:R-:W2:Y:S04]  /*10cf0*/  LDL.LU R245, [R1+0x214] ;  /* 0x0002140001f57983 */ /* 0x000ea80000300800 */
[----:B------:R-:W2:Y:S01]  /*10d00*/  LDL.LU R244, [R1+0x210] ;  /* 0x0002100001f47983 */ /* 0x000ea20000300800 */
[----:B---3--:R-:W-:Y:S01]  /*10d10*/  HMMA.16816.F32 R92, R4, R16, R136 ;  /* 0x00000010045c723c */ /* 0x008fe20000001888 */
[----:B------:R-:W-:Y:S02]  /*10d20*/  LOP3.LUT R2, R105, R226, R214, 0x96, !PT ;  /* 0x000000e269027212 */ /* 0x000fe400078e96d6 */
[----:B------:R-:W-:-:S03]  /*10d30*/  LOP3.LUT R0, R107, R228, R104, 0x96, !PT ;  /* 0x000000e46b007212 */ /* 0x000fc600078e9668 */
[----:B------:R-:W-:-:S04]  /*10d40*/  IMAD.WIDE.U32 R2, R2, -0x326172a9, RZ ;  /* 0xcd9e8d5702027825 */ /* 0x000fc800078e00ff */
[----:B------:R-:W-:Y:S01]  /*10d50*/  IMAD.WIDE.U32 R56, R0, -0x326172a9, RZ ;  /* 0xcd9e8d5700387825 */ /* 0x000fe200078e00ff */
[----:B------:R-:W-:-:S03]  /*10d60*/  LOP3.LUT R3, R3, R227, R220, 0x96, !PT ;  /* 0x000000e303037212 */ /* 0x000fc600078e96dc */
[----:B----4-:R-:W-:Y:S02]  /*10d70*/  IMAD.MOV.U32 R81, RZ, RZ, R240 ;  /* 0x000000ffff517224 */ /* 0x010fe400078e00f0 */
[----:B------:R-:W-:Y:S02]  /*10d80*/  IMAD.MOV.U32 R80, RZ, RZ, R241 ;  /* 0x000000ffff507224 */ /* 0x000fe400078e00f1 */
[----:B------:R-:W3:Y:S04]  /*10d90*/  LDL.LU R241, [R1+0x20c] ;  /* 0x00020c0001f17983 */ /* 0x000ee80000300800 */
[----:B------:R-:W3:Y:S04]  /*10da0*/  LDL.LU R240, [R1+0x208] ;  /* 0x0002080001f07983 */ /* 0x000ee80000300800 */
[----:B------:R-:W4:Y:S04]  /*10db0*/  LDL.LU R237, [R1+0x204] ;  /* 0x0002040001ed7983 */ /* 0x000f280000300800 */
[----:B------:R-:W4:Y:S04]  /*10dc0*/  LDL.LU R236, [R1+0x200] ;  /* 0x0002000001ec7983 */ /* 0x000f280000300800 */
[----:B------:R-:W4:Y:S01]  /*10dd0*/  LDL.LU R136, [R1+0x50] ;  /* 0x0000500001887983 */ /* 0x000f220000300800 */
[----:B------:R-:W-:Y:S01]  /*10de0*/  LOP3.LUT R0, R57, R224, R2, 0x96, !PT ;  /* 0x000000e039007212 */ /* 0x000fe200078e9602 */
[----:B------:R-:W-:-:S04]  /*10df0*/  IMAD.WIDE.U32 R2, R3, -0x2daee0ad, RZ ;  /* 0xd2511f5303027825 */ /* 0x000fc800078e00ff */
[----:B------:R-:W-:Y:S01]  /*10e00*/  IMAD.WIDE.U32 R54, R0, -0x2daee0ad, RZ ;  /* 0xd2511f5300367825 */ /* 0x000fe200078e00ff */
[----:B------:R-:W-:-:S04]  /*10e10*/  LOP3.LUT R0, R3, R216, R106, 0x96, !PT ;  /* 0x000000d803007212 */ /* 0x000fc800078e966a */
[----:B------:R-:W-:Y:S01]  /*10e20*/  LOP3.LUT R2, R55, R217, R2, 0x96, !PT ;  /* 0x000000d937027212 */ /* 0x000fe200078e9602 */
[----:B------:R-:W-:-:S04]  /*10e30*/  IMAD.WIDE.U32 R34, R0, -0x326172a9, RZ ;  /* 0xcd9e8d5700227825 */ /* 0x000fc800078e00ff */
[----:B------:R-:W-:-:S05]  /*10e40*/  IMAD.WIDE.U32 R2, R2, -0x326172a9, RZ ;  /* 0xcd9e8d5702027825 */ /* 0x000fca00078e00ff */
[----:B------:R-:W-:Y:S02]  /*10e50*/  LOP3.LUT R0, R3, R251, R34, 0x96, !PT ;  /* 0x000000fb03007212 */ /* 0x000fe400078e9622 */
[----:B------:R-:W-:Y:S02]  /*10e60*/  LOP3.LUT R3, R2, 0xffff, RZ, 0xc0, !PT ;  /* 0x0000ffff02037812 */ /* 0x000fe400078ec0ff */
[C---:B------:R-:W-:Y:S02]  /*10e70*/  LOP3.LUT R8, R0.reuse, 0xffff, RZ, 0xc0, !PT ;  /* 0x0000ffff00087812 */ /* 0x040fe400078ec0ff */
[----:B------:R-:W-:Y:S02]  /*10e80*/  SHF.R.U32.HI R9, RZ, 0x10, R0 ;  /* 0x00000010ff097819 */ /* 0x000fe40000011600 */
[----:B------:R-:W-:Y:S02]  /*10e90*/  SHF.R.U32.HI R11, RZ, 0x10, R2 ;  /* 0x00000010ff0b7819 */ /* 0x000fe40000011602 */
[----:B------:R-:W-:-:S02]  /*10ea0*/  LOP3.LUT R15, R0, 0xff, RZ, 0xc0, !PT ;  /* 0x000000ff000f7812 */ /* 0x000fc400078ec0ff */
[----:B------:R-:W-:Y:S02]  /*10eb0*/  SHF.R.U32.HI R14, RZ, 0x18, R0 ;  /* 0x00000018ff0e7819 */ /* 0x000fe40000011600 */
[----:B------:R-:W-:Y:S02]  /*10ec0*/  SHF.R.U32.HI R0, RZ, 0x8, R3 ;  /* 0x00000008ff007819 */ /* 0x000fe40000011603 */
[----:B------:R-:W-:Y:S02]  /*10ed0*/  LOP3.LUT R10, R2, 0xff, RZ, 0xc0, !PT ;  /* 0x000000ff020a7812 */ /* 0x000fe400078ec0ff */
[----:B------:R-:W-:Y:S02]  /*10ee0*/  SHF.R.U32.HI R3, RZ, 0x8, R8 ;  /* 0x00000008ff037819 */ /* 0x000fe40000011608 */
[----:B------:R-:W-:Y:S02]  /*10ef0*/  LOP3.LUT R8, R9, 0xff, RZ, 0xc0, !PT ;  /* 0x000000ff09087812 */ /* 0x000fe400078ec0ff */
[----:B------:R-:W-:-:S02]  /*10f00*/  SHF.R.U32.HI R13, RZ, 0x18, R2 ;  /* 0x00000018ff0d7819 */ /* 0x000fc40000011602 */
[----:B------:R-:W-:Y:S02]  /*10f10*/  LOP3.LUT R11, R11, 0xff, RZ, 0xc0, !PT ;  /* 0x000000ff0b0b7812 */ /* 0x000fe400078ec0ff */
[----:B------:R-:W-:Y:S02]  /*10f20*/  PRMT R9, R10, 0x5410, R0 ;  /* 0x000054100a097816 */ /* 0x000fe40000000000 */
[----:B------:R-:W-:Y:S02]  /*10f30*/  PRMT R0, R15, 0x5410, R3 ;  /* 0x000054100f007816 */ /* 0x000fe40000000003 */
[----:B------:R-:W-:Y:S02]  /*10f40*/  PRMT R2, R8, 0x5410, R14 ;  /* 0x0000541008027816 */ /* 0x000fe4000000000e */
[----:B------:R-:W-:Y:S01]  /*10f50*/  PRMT R11, R11, 0x5410, R13 ;  /* 0x000054100b0b7816 */ /* 0x000fe2000000000d */
[--C-:B------:R-:W-:Y:S02]  /*10f60*/  HSET2.LE.AND R0, R0, R12.reuse, PT ;  /* 0x0000000c00007233 */ /* 0x100fe40003803000 */
[----:B------:R-:W-:-:S02]  /*10f70*/  HSET2.LE.AND R2, R2, R12, PT ;  /* 0x0000000c02027233 */ /* 0x000fc40003803000 */
[--C-:B------:R-:W-:Y:S02]  /*10f80*/  HSET2.LE.AND R3, R9, R12.reuse, PT ;  /* 0x0000000c09037233 */ /* 0x100fe40003803000 */
[----:B------:R-:W-:Y:S01]  /*10f90*/  HSET2.LE.AND R11, R11, R12, PT ;  /* 0x0000000c0b0b7233 */ /* 0x000fe20003803000 */
[----:B------:R-:W-:Y:S01]  /*10fa0*/  LOP3.LUT R8, R229, R0, RZ, 0xc0, !PT ;  /* 0x00000000e5087212 */ /* 0x000fe200078ec0ff */
[----:B------:R-:W-:Y:S01]  /*10fb0*/  IMAD.MOV.U32 R137, RZ, RZ, R250 ;  /* 0x000000ffff897224 */ /* 0x000fe200078e00fa */
[----:B------:R-:W-:Y:S01]  /*10fc0*/  LOP3.LUT R9, R185, R2, RZ, 0xc0, !PT ;  /* 0x00000002b9097212 */ /* 0x000fe200078ec0ff */
[----:B------:R-:W-:Y:S01]  /*10fd0*/  IMAD.MOV.U32 R138, RZ, RZ, R233 ;  /* 0x000000ffff8a7224 */ /* 0x000fe200078e00e9 */
[----:B------:R-:W-:Y:S01]  /*10fe0*/  LOP3.LUT R10, R182, R3, RZ, 0xc0, !PT ;  /* 0x00000003b60a7212 */ /* 0x000fe200078ec0ff */
[----:B------:R-:W-:Y:S01]  /*10ff0*/  IMAD.MOV.U32 R139, RZ, RZ, R232 ;  /* 0x000000ffff8b7224 */ /* 0x000fe200078e00e8 */
[----:B------:R-:W-:Y:S01]  /*11000*/  LOP3.LUT R11, R181, R11, RZ, 0xc0, !PT ;  /* 0x0000000bb50b7212 */ /* 0x000fe200078ec0ff */
[----:B------:R-:W-:Y:S01]  /*11010*/  HMMA.16816.F32 R116, R4, R42, R144 ;  /* 0x0000002a0474723c */ /* 0x000fe20000001890 */
[----:B------:R-:W4:Y:S01]  /*11020*/  LDL.LU R250, [R1+0x1fc] ;  /* 0x0001fc0001fa7983 */ /* 0x000f220000300800 */
[----:B------:R-:W-:-:S02]  /*11030*/  IMAD.MOV.U32 R176, RZ, RZ, R91 ;  /* 0x000000ffffb07224 */ /* 0x000fc400078e005b */
[----:B--2---:R-:W-:Y:S01]  /*11040*/  IMAD.MOV.U32 R64, RZ, RZ, R223 ;  /* 0x000000ffff407224 */ /* 0x004fe200078e00df */
[----:B------:R1:W5:Y:S02]  /*11050*/  LDL.LU R233, [R1+0x1f8] ;  /* 0x0001f80001e97983 */ /* 0x0003640000300800 */
[----:B------:R-:W-:Y:S01]  /*11060*/  IMAD.MOV.U32 R144, RZ, RZ, R90 ;  /* 0x000000ffff907224 */ /* 0x000fe200078e005a */
[C---:B------:R-:W-:Y:S01]  /*11070*/  HMMA.16816.F32 R104, R4.reuse, R22, R76 ;  /* 0x000000160468723c */ /* 0x040fe2000000184c */
[----:B------:R-:W-:Y:S01]  /*11080*/  IMAD.MOV.U32 R145, RZ, RZ, R89 ;  /* 0x000000ffff917224 */ /* 0x000fe200078e0059 */
[----:B------:R1:W5:Y:S01]  /*11090*/  LDL.LU R232, [R1+0x1f0] ;  /* 0x0001f00001e87983 */ /* 0x0003620000300800 */
[----:B------:R-:W-:Y:S02]  /*110a0*/  IMAD.MOV.U32 R146, RZ, RZ, R88 ;  /* 0x000000ffff927224 */ /* 0x000fe400078e0058 */
[----:B------:R-:W-:Y:S01]  /*110b0*/  IMAD.MOV.U32 R147, RZ, RZ, R103 ;  /* 0x000000ffff937224 */ /* 0x000fe200078e0067 */
[----:B------:R1:W5:Y:S01]  /*110c0*/  LDL.LU R223, [R1+0x1ec] ;  /* 0x0001ec0001df7983 */ /* 0x0003620000300800 */
[----:B------:R-:W-:Y:S01]  /*110d0*/  IMAD.MOV.U32 R65, RZ, RZ, R222 ;  /* 0x000000ffff417224 */ /* 0x000fe200078e00de */
[----:B------:R-:W-:Y:S01]  /*110e0*/  HMMA.16816.F32 R124, R4, R44, R124 ;  /* 0x0000002c047c723c */ /* 0x000fe2000000187c */
[----:B------:R-:W-:Y:S01]  /*110f0*/  IMAD.MOV.U32 R66, RZ, RZ, R202 ;  /* 0x000000ffff427224 */ /* 0x000fe200078e00ca */
[----:B------:R1:W5:Y:S01]  /*11100*/  LDL.LU R222, [R1+0x1e8] ;  /* 0x0001e80001de7983 */ /* 0x0003620000300800 */
[----:B------:R-:W-:-:S03]  /*11110*/  IMAD.MOV.U32 R67, RZ, RZ, R199 ;  /* 0x000000ffff437224 */ /* 0x000fc600078e00c7 */
[----:B------:R1:W5:Y:S02]  /*11120*/  LDL.LU R202, [R1+0x1e4] ;  /* 0x0001e40001ca7983 */ /* 0x0003640000300800 */
[C---:B------:R-:W-:Y:S02]  /*11130*/  HMMA.16816.F32 R120, R4.reuse, R46, R120 ;  /* 0x0000002e0478723c */ /* 0x040fe40000001878 */
[----:B------:R1:W5:Y:S06]  /*11140*/  LDL.LU R199, [R1+0x1e0] ;  /* 0x0001e00001c77983 */ /* 0x00036c0000300800 */
[----:B------:R-:W-:Y:S08]  /*11150*/  HMMA.16816.F32 R88, R4, R18, R140 ;  /* 0x000000120458723c */ /* 0x000ff0000000188c */
[C---:B------:R-:W-:Y:S08]  /*11160*/  HMMA.16816.F32 R140, R8.reuse, R20, R144 ;  /* 0x00000014088c723c */ /* 0x040ff00000001890 */
[----:B------:R-:W-:Y:S07]  /*11170*/  HMMA.16816.F32 R144, R8, R22, R176 ;  /* 0x000000160890723c */ /* 0x000fee00000018b0 */
[----:B------:R-:W-:-:S02]  /*11180*/  IMAD.MOV.U32 R176, RZ, RZ, R53 ;  /* 0x000000ffffb07224 */ /* 0x000fc400078e0035 */
[----:B------:R-:W-:Y:S02]  /*11190*/  IMAD.MOV.U32 R177, RZ, RZ, R52 ;  /* 0x000000ffffb17224 */ /* 0x000fe400078e0034 */
[----:B------:R-:W-:Y:S02]  /*111a0*/  IMAD.MOV.U32 R178, RZ, RZ, R51 ;  /* 0x000000ffffb27224 */ /* 0x000fe400078e0033 */
[----:B------:R-:W-:Y:S01]  /*111b0*/  IMAD.MOV.U32 R179, RZ, RZ, R50 ;  /* 0x000000ffffb37224 */ /* 0x000fe200078e0032 */
[----:B------:R-:W-:Y:S01]  /*111c0*/  LOP3.LUT R2, R25, R218, R26, 0x96, !PT ;  /* 0x000000da19027212 */ /* 0x000fe200078e961a */
[C---:B------:R-:W-:Y:S01]  /*111d0*/  HMMA.16816.F32 R100, R4.reuse, R20, R152 ;  /* 0x000000140464723c */ /* 0x040fe20000001898 */
[----:B------:R-:W2:Y:S03]  /*111e0*/  LDSM.16.MT88.4 R20, [R192+0xa400] ;  /* 0x00a40000c014783b */ /* 0x000ea60000004200 */
[----:B------:R-:W-:Y:S01]  /*111f0*/  IMAD.WIDE.U32 R2, R2, -0x2daee0ad, RZ ;  /* 0xd2511f5302027825 */ /* 0x000fe200078e00ff */
[----:B------:R-:W1:Y:S04]  /*11200*/  LDSM.16.MT88.4 R24, [R192+0x9400] ;  /* 0x00940000c018783b */ /* 0x000e680000004200 */
[----:B------:R-:W-:Y:S01]  /*11210*/  LOP3.LUT R0, R3, R249, R58, 0x96, !PT ;  /* 0x000000f903007212 */ /* 0x000fe200078e963a */
[----:B------:R-:W-:Y:S03]  /*11220*/  HMMA.16816.F32 R96, R4, R60, R160 ;  /* 0x0000003c0460723c */ /* 0x000fe600000018a0 */
[----:B------:R-:W-:-:S05]  /*11230*/  LOP3.LUT R13, R0, 0xff, RZ, 0xc0, !PT ;  /* 0x000000ff000d7812 */ /* 0x000fca00078ec0ff */
[----:B------:R-:W-:Y:S01]  /*11240*/  HMMA.16816.F32 R84, R4, R62, R164 ;  /* 0x0000003e0454723c */ /* 0x000fe200000018a4 */
[----:B------:R-:W-:-:S06]  /*11250*/  LOP3.LUT R3, R2, 0xffff, RZ, 0xc0, !PT ;  /* 0x0000ffff02037812 */ /* 0x000fcc00078ec0ff */
[----:B------:R-:W-:Y:S02]  /*11260*/  LOP3.LUT R4, R0, 0xffff, RZ, 0xc0, !PT ;  /* 0x0000ffff00047812 */ /* 0x000fe400078ec0ff */
[--C-:B------:R-:W-:Y:S02]  /*11270*/  SHF.R.U32.HI R5, RZ, 0x10, R0.reuse ;  /* 0x00000010ff057819 */ /* 0x100fe40000011600 */
[----:B------:R-:W-:Y:S02]  /*11280*/  SHF.R.U32.HI R7, RZ, 0x18, R0 ;  /* 0x00000018ff077819 */ /* 0x000fe40000011600 */
[----:B------:R-:W-:Y:S02]  /*11290*/  SHF.R.U32.HI R0, RZ, 0x8, R4 ;  /* 0x00000008ff007819 */ /* 0x000fe40000011604 */
[----:B------:R-:W-:Y:S02]  /*112a0*/  LOP3.LUT R4, R5, 0xff, RZ, 0xc0, !PT ;  /* 0x000000ff05047812 */ /* 0x000fe400078ec0ff */
[----:B------:R-:W-:-:S02]  /*112b0*/  LOP3.LUT R6, R2, 0xff, RZ, 0xc0, !PT ;  /* 0x000000ff02067812 */ /* 0x000fc400078ec0ff */
[--C-:B------:R-:W-:Y:S02]  /*112c0*/  SHF.R.U32.HI R14, RZ, 0x10, R2.reuse ;  /* 0x00000010ff0e7819 */ /* 0x100fe40000011602 */
[----:B------:R-:W-:Y:S02]  /*112d0*/  SHF.R.U32.HI R5, RZ, 0x18, R2 ;  /* 0x00000018ff057819 */ /* 0x000fe40000011602 */
[----:B------:R-:W-:Y:S02]  /*112e0*/  PRMT R2, R4, 0x5410, R7 ;  /* 0x0000541004027816 */ /* 0x000fe40000000007 */
[----:B------:R-:W-:Y:S02]  /*112f0*/  SHF.R.U32.HI R3, RZ, 0x8, R3 ;  /* 0x00000008ff037819 */ /* 0x000fe40000011603 */
[----:B------:R-:W-:Y:S01]  /*11300*/  LOP3.LUT R7, R14, 0xff, RZ, 0xc0, !PT ;  /* 0x000000ff0e077812 */ /* 0x000fe200078ec0ff */
[----:B------:R-:W-:Y:S01]  /*11310*/  HSET2.LE.AND R2, R2, R12, PT ;  /* 0x0000000c02027233 */ /* 0x000fe20003803000 */
[----:B------:R-:W-:-:S02]  /*11320*/  PRMT R3, R6, 0x5410, R3 ;  /* 0x0000541006037816 */ /* 0x000fc40000000003 */
[----:B------:R-:W-:Y:S02]  /*11330*/  PRMT R7, R7, 0x5410, R5 ;  /* 0x0000541007077816 */ /* 0x000fe40000000005 */
[----:B------:R-:W-:Y:S01]  /*11340*/  PRMT R0, R13, 0x5410, R0 ;  /* 0x000054100d007816 */ /* 0x000fe20000000000 */
[--C-:B------:R-:W-:Y:S01]  /*11350*/  HSET2.LE.AND R3, R3, R12.reuse, PT ;  /* 0x0000000c03037233 */ /* 0x100fe20003803000 */
[----:B------:R-:W-:Y:S02]  /*11360*/  LOP3.LUT R5, R158, R2, RZ, 0xc0, !PT ;  /* 0x000000029e057212 */ /* 0x000fe400078ec0ff */
[----:B------:R-:W-:Y:S01]  /*11370*/  LOP3.LUT R2, R35, R218, R56, 0x96, !PT ;  /* 0x000000da23027212 */ /* 0x000fe200078e9638 */
[----:B------:R-:W-:Y:S01]  /*11380*/  HSET2.LE.AND R0, R0, R12, PT ;  /* 0x0000000c00007233 */ /* 0x000fe20003803000 */
[----:B------:R-:W-:Y:S01]  /*11390*/  LOP3.LUT R6, R157, R3, RZ, 0xc0, !PT ;  /* 0x000000039d067212 */ /* 0x000fe200078ec0ff */
[C---:B------:R-:W-:Y:S08]  /*113a0*/  HMMA.16816.F32 R68, R8.reuse, R40, R244 ;  /* 0x000000280844723c */ /* 0x040ff000000018f4 */
[----:B------:R-:W-:Y:S01]  /*113b0*/  HMMA.16816.F32 R64, R8, R42, R64 ;  /* 0x0000002a0840723c */ /* 0x000fe20000001840 */
[----:B------:R-:W-:Y:S01]  /*113c0*/  IMAD.WIDE.U32 R2, R2, -0x2daee0ad, RZ ;  /* 0xd2511f5302027825 */ /* 0x000fe200078e00ff */
[----:B------:R-:W-:Y:S01]  /*113d0*/  LDSM.16.MT88.4 R40, [R194+0xa400] ;  /* 0x00a40000c228783b */ /* 0x000fe20000004200 */
[----:B------:R-:W-:-:S05]  /*113e0*/  LOP3.LUT R4, R159, R0, RZ, 0xc0, !PT ;  /* 0x000000009f047212 */ /* 0x000fca00078ec0ff */
[----:B------:R-:W-:Y:S01]  /*113f0*/  HMMA.16816.F32 R80, R8, R38, R80 ;  /* 0x000000260850723c */ /* 0x000fe20000001850 */
[----:B------:R-:W-:-:S07]  /*11400*/  LOP3.LUT R0, R3, R249, R54, 0x96, !PT ;  /* 0x000000f903007212 */ /* 0x000fce00078e9636 */
[----:B------:R-:W-:Y:S01]  /*11410*/  HMMA.16816.F32 R128, R8, R16, R128 ;  /* 0x000000100880723c */ /* 0x000fe20000001880 */
[----:B------:R-:W-:-:S07]  /*11420*/  LOP3.LUT R3, R2, 0xffff, RZ, 0xc0, !PT ;  /* 0x0000ffff02037812 */ /* 0x000fce00078ec0ff */
[C---:B---3--:R-:W-:Y:S08]  /*11430*/  HMMA.16816.F32 R72, R8.reuse, R46, R240 ;  /* 0x0000002e0848723c */ /* 0x048ff000000018f0 */
[C---:B----4-:R-:W-:Y:S01]  /*11440*/  HMMA.16816.F32 R76, R8.reuse, R44, R236 ;  /* 0x0000002c084c723c */ /* 0x050fe200000018ec */
[----:B------:R-:W-:Y:S01]  /*11450*/  HSET2.LE.AND R7, R7, R12, PT ;  /* 0x0000000c07077233 */ /* 0x000fe20003803000 */
[----:B------:R-:W-:Y:S01]  /*11460*/  IMAD.MOV.U32 R219, RZ, RZ, R180 ;  /* 0x000000ffffdb7224 */ /* 0x000fe200078e00b4 */
[----:B------:R-:W-:Y:S05]  /*11470*/  LDSM.16.MT88.4 R56, [R192+0x9800] ;  /* 0x00980000c038783b */ /* 0x000fea0000004200 */
[C---:B------:R-:W-:Y:S01]  /*11480*/  HMMA.16816.F32 R44, R8.reuse, R36, R136 ;  /* 0x00000024082c723c */ /* 0x040fe20000001888 */
[----:B------:R-:W-:Y:S07]  /*11490*/  LDSM.16.MT88.4 R36, [R192+0xb400] ;  /* 0x00b40000c024783b */ /* 0x000fee0000004200 */
[----:B------:R-:W-:Y:S01]  /*114a0*/  HMMA.16816.F32 R136, R8, R18, R148 ;  /* 0x000000120888723c */ /* 0x000fe20000001894 */
[----:B------:R-:W3:Y:S06]  /*114b0*/  LDSM.16.MT88.4 R16, [R194+0x9400] ;  /* 0x00940000c210783b */ /* 0x000eec0000004200 */
[----:B------:R-:W-:-:S02]  /*114c0*/  IMAD.MOV.U32 R148, RZ, RZ, R197 ;  /* 0x000000ffff947224 */ /* 0x000fc400078e00c5 */
[----:B------:R4:W5:Y:S01]  /*114d0*/  LDL.LU R197, [R1+0x1dc] ;  /* 0x0001dc0001c57983 */ /* 0x0009620000300800 */
[----:B------:R-:W-:Y:S02]  /*114e0*/  IMAD.MOV.U32 R149, RZ, RZ, R196 ;  /* 0x000000ffff957224 */ /* 0x000fe400078e00c4 */
[----:B------:R-:W-:Y:S01]  /*114f0*/  IMAD.MOV.U32 R150, RZ, RZ, R195 ;  /* 0x000000ffff967224 */ /* 0x000fe200078e00c3 */
[----:B------:R4:W5:Y:S01]  /*11500*/  LDL.LU R196, [R1+0x1d8] ;  /* 0x0001d80001c47983 */ /* 0x0009620000300800 */
[----:B------:R-:W-:-:S03]  /*11510*/  IMAD.MOV.U32 R151, RZ, RZ, R193 ;  /* 0x000000ffff977224 */ /* 0x000fc600078e00c1 */
[----:B------:R4:W5:Y:S04]  /*11520*/  LDL.LU R195, [R1+0x1d4] ;  /* 0x0001d40001c37983 */ /* 0x0009680000300800 */
[----:B------:R4:W5:Y:S04]  /*11530*/  LDL.LU R193, [R1+0x1d0] ;  /* 0x0001d00001c17983 */ /* 0x0009680000300800 */
[----:B------:R4:W5:Y:S04]  /*11540*/  LDL.LU R53, [R1+0x1cc] ;  /* 0x0001cc0001357983 */ /* 0x0009680000300800 */
[----:B------:R4:W5:Y:S04]  /*11550*/  LDL.LU R52, [R1+0x1c8] ;  /* 0x0001c80001347983 */ /* 0x0009680000300800 */
[----:B------:R4:W5:Y:S04]  /*11560*/  LDL.LU R51, [R1+0x1c4] ;  /* 0x0001c40001337983 */ /* 0x0009680000300800 */
[----:B------:R4:W5:Y:S01]  /*11570*/  LDL.LU R50, [R1+0x1c0] ;  /* 0x0001c00001327983 */ /* 0x0009620000300800 */
[C---:B------:R-:W-:Y:S08]  /*11580*/  HMMA.16816.F32 R152, R8.reuse, R60, R148 ;  /* 0x0000003c0898723c */ /* 0x040ff00000001894 */
[----:B------:R-:W-:Y:S01]  /*11590*/  HMMA.16816.F32 R148, R8, R62, R176 ;  /* 0x0000003e0894723c */ /* 0x000fe200000018b0 */
[----:B------:R-:W1:Y:S01]  /*115a0*/  LDSM.16.MT88.4 R60, [R194+0xb400] ;  /* 0x00b40000c23c783b */ /* 0x000e620000004200 */
[----:B------:R-:W-:-:S02]  /*115b0*/  LOP3.LUT R15, R0, 0xff, RZ, 0xc0, !PT ;  /* 0x000000ff000f7812 */ /* 0x000fc400078ec0ff */
[----:B------:R-:W-:-:S03]  /*115c0*/  SHF.R.U32.HI R14, RZ, 0x18, R0 ;  /* 0x00000018ff0e7819 */ /* 0x000fc60000011600 */
[----:B------:R-:W-:Y:S02]  /*115d0*/  LOP3.LUT R8, R0, 0xffff, RZ, 0xc0, !PT ;  /* 0x0000ffff00087812 */ /* 0x000fe400078ec0ff */
[----:B------:R-:W-:Y:S02]  /*115e0*/  SHF.R.U32.HI R9, RZ, 0x10, R0 ;  /* 0x00000010ff097819 */ /* 0x000fe40000011600 */
[----:B------:R-:W-:Y:S02]  /*115f0*/  LOP3.LUT R10, R2, 0xff, RZ, 0xc0, !PT ;  /* 0x000000ff020a7812 */ /* 0x000fe400078ec0ff */
[----:B------:R-:W-:Y:S02]  /*11600*/  SHF.R.U32.HI R0, RZ, 0x8, R3 ;  /* 0x00000008ff007819 */ /* 0x000fe40000011603 */
[----:B------:R-:W-:Y:S02]  /*11610*/  SHF.R.U32.HI R3, RZ, 0x8, R8 ;  /* 0x00000008ff037819 */ /* 0x000fe40000011608 */
[----:B------:R-:W-:-:S02]  /*11620*/  LOP3.LUT R8, R9, 0xff, RZ, 0xc0, !PT ;  /* 0x000000ff09087812 */ /* 0x000fc400078ec0ff */
[----:B------:R-:W-:Y:S02]  /*11630*/  PRMT R9, R10, 0x5410, R0 ;  /* 0x000054100a097816 */ /* 0x000fe40000000000 */
[----:B------:R-:W-:Y:S01]  /*11640*/  PRMT R0, R15, 0x5410, R3 ;  /* 0x000054100f007816 */ /* 0x000fe20000000003 */
[----:B------:R-:W-:Y:S01]  /*11650*/  IMAD.MOV.U32 R237, RZ, RZ, R187 ;  /* 0x000000ffffed7224 */ /* 0x000fe200078e00bb */
[----:B------:R-:W-:-:S03]  /*11660*/  SHF.R.U32.HI R11, RZ, 0x10, R2 ;  /* 0x00000010ff0b7819 */ /* 0x000fc60000011602 */
[--C-:B------:R-:W-:Y:S01]  /*11670*/  HSET2.LE.AND R0, R0, R12.reuse, PT ;  /* 0x0000000c00007233 */ /* 0x100fe20003803000 */
[----:B------:R-:W-:Y:S02]  /*11680*/  SHF.R.U32.HI R13, RZ, 0x18, R2 ;  /* 0x00000018ff0d7819 */ /* 0x000fe40000011602 */
[----:B------:R-:W-:Y:S02]  /*11690*/  PRMT R2, R8, 0x5410, R14 ;  /* 0x0000541008027816 */ /* 0x000fe4000000000e */
[----:B------:R-:W-:Y:S02]  /*116a0*/  LOP3.LUT R8, R235, R0, RZ, 0xc0, !PT ;  /* 0x00000000eb087212 */ /* 0x000fe400078ec0ff */
[----:B------:R-:W-:Y:S01]  /*116b0*/  LOP3.LUT R0, R188, R237, RZ, 0x3c, !PT ;  /* 0x000000edbc007212 */ /* 0x000fe200078e3cff */
[----:B------:R-:W-:Y:S01]  /*116c0*/  HSET2.LE.AND R2, R2, R12, PT ;  /* 0x0000000c02027233 */ /* 0x000fe20003803000 */
[----:B------:R-:W-:Y:S01]  /*116d0*/  LOP3.LUT R11, R11, 0xff, RZ, 0xc0, !PT ;  /* 0x000000ff0b0b7812 */ /* 0x000fe200078ec0ff */
[----:B------:R-:W-:Y:S01]  /*116e0*/  IMAD.MOV.U32 R167, RZ, RZ, R173 ;  /* 0x000000ffffa77224 */ /* 0x000fe200078e00ad */
[----:B------:R-:W-:Y:S01]  /*116f0*/  LOP3.LUT R7, R156, R7, RZ, 0xc0, !PT ;  /* 0x000000079c077212 */ /* 0x000fe200078ec0ff */
[----:B------:R-:W-:-:S02]  /*11700*/  IMAD.MOV.U32 R238, RZ, RZ, R168 ;  /* 0x000000ffffee7224 */ /* 0x000fc400078e00a8 */
[----:B------:R-:W-:Y:S01]  /*11710*/  IMAD.WIDE.U32 R14, R0, -0x326172a9, RZ ;  /* 0xcd9e8d57000e7825 */ /* 0x000fe200078e00ff */
[----:B------:R-:W-:Y:S01]  /*11720*/  PRMT R11, R11, 0x5410, R13 ;  /* 0x000054100b0b7816 */ /* 0x000fe2000000000d */
[--C-:B------:R-:W-:Y:S01]  /*11730*/  HSET2.LE.AND R3, R9, R12.reuse, PT ;  /* 0x0000000c09037233 */ /* 0x100fe20003803000 */
[----:B------:R-:W-:Y:S02]  /*11740*/  LOP3.LUT R9, R231, R2, RZ, 0xc0, !PT ;  /* 0x00000002e7097212 */ /* 0x000fe400078ec0ff */
[----:B------:R-:W-:Y:S02]  /*11750*/  LOP3.LUT R2, R15, R225, R238, 0x96, !PT ;  /* 0x000000e10f027212 */ /* 0x000fe400078e96ee */
[----:B------:R-:W-:Y:S01]  /*11760*/  LOP3.LUT R0, R167, R219, R14, 0x96, !PT ;  /* 0x000000dba7007212 */ /* 0x000fe200078e960e */
[----:B------:R-:W-:Y:S01]  /*11770*/  IMAD.MOV.U32 R160, RZ, RZ, R214 ;  /* 0x000000ffffa07224 */ /* 0x000fe200078e00d6 */
[----:B------:R-:W-:Y:S01]  /*11780*/  HSET2.LE.AND R11, R11, R12, PT ;  /* 0x0000000c0b0b7233 */ /* 0x000fe20003803000 */
[----:B------:R-:W-:Y:S01]  /*11790*/  IMAD.MOV.U32 R161, RZ, RZ, R215 ;  /* 0x000000ffffa17224 */ /* 0x000fe200078e00d7 */
[----:B--2---:R-:W-:Y:S01]  /*117a0*/  HMMA.16816.F32 R156, R4, R20, R112 ;  /* 0x00000014049c723c */ /* 0x004fe20000001870 */
[----:B------:R-:W-:Y:S01]  /*117b0*/  IMAD.MOV.U32 R162, RZ, RZ, R174 ;  /* 0x000000ffffa27224 */ /* 0x000fe200078e00ae */
[----:B------:R-:W-:Y:S01]  /*117c0*/  LOP3.LUT R10, R230, R3, RZ, 0xc0, !PT ;  /* 0x00000003e60a7212 */ /* 0x000fe200078ec0ff */
[----:B------:R-:W-:-:S02]  /*117d0*/  IMAD.MOV.U32 R163, RZ, RZ, R175 ;  /* 0x000000ffffa37224 */ /* 0x000fc400078e00af */
[----:B------:R-:W-:Y:S02]  /*117e0*/  IMAD.MOV.U32 R215, RZ, RZ, R184 ;  /* 0x000000ffffd77224 */ /* 0x000fe400078e00b8 */
[----:B------:R-:W-:Y:S01]  /*117f0*/  IMAD.MOV.U32 R214, RZ, RZ, R183 ;  /* 0x000000ffffd67224 */ /* 0x000fe200078e00b7 */
[C---:B-1----:R-:W-:Y:S01]  /*11800*/  HMMA.16816.F32 R124, R4.reuse, R24, R124 ;  /* 0x00000018047c723c */ /* 0x042fe2000000187c */
[----:B------:R-:W-:Y:S02]  /*11810*/  IMAD.MOV.U32 R166, RZ, RZ, R172 ;  /* 0x000000ffffa67224 */ /* 0x000fe400078e00ac */
[----:B------:R-:W-:Y:S02]  /*11820*/  IMAD.MOV.U32 R164, RZ, RZ, R170 ;  /* 0x000000ffffa47224 */ /* 0x000fe400078e00aa */
[----:B------:R-:W-:Y:S02]  /*11830*/  IMAD.MOV.U32 R165, RZ, RZ, R171 ;  /* 0x000000ffffa57224 */ /* 0x000fe400078e00ab */
[----:B------:R-:W-:Y:S01]  /*11840*/  IMAD.MOV.U32 R239, RZ, RZ, R169 ;  /* 0x000000ffffef7224 */ /* 0x000fe200078e00a9 */
[----:B------:R-:W-:Y:S01]  /*11850*/  HMMA.16816.F32 R120, R4, R26, R120 ;  /* 0x0000001a0478723c */ /* 0x000fe20000001878 */
[----:B------:R-:W-:-:S02]  /*11860*/  IMAD.MOV.U32 R236, RZ, RZ, R186 ;  /* 0x000000ffffec7224 */ /* 0x000fc400078e00ba */
[----:B------:R-:W-:Y:S01]  /*11870*/  IMAD.WIDE.U32 R2, R2, -0x2daee0ad, RZ ;  /* 0xd2511f5302027825 */ /* 0x000fe200078e00ff */
[----:B------:R-:W-:-:S04]  /*11880*/  LOP3.LUT R11, R206, R11, RZ, 0xc0, !PT ;  /* 0x0000000bce0b7212 */ /* 0x000fc800078ec0ff */
[----:B---3--:R-:W-:Y:S01]  /*11890*/  HMMA.16816.F32 R132, R4, R16, R132 ;  /* 0x000000100484723c */ /* 0x008fe20000001884 */
[----:B------:R-:W-:-:S07]  /*118a0*/  LOP3.LUT R3, R3, R226, R164, 0x96, !PT ;  /* 0x000000e203037212 */ /* 0x000fce00078e96a4 */
        /* <DEDUP_REMOVED lines=21> */
[----:B------:R-:W-:Y:S04]  /*11a00*/  HMMA.16816.F32 R96, R8, R16, R68 ;  /* 0x000000100860723c */ /* 0x000fe80000001844 */
[----:B------:R-:W-:Y:S02]  /*11a10*/  LOP3.LUT R0, R3, R251, R34, 0x96, !PT ;  /* 0x000000fb03007212 */ /* 0x000fe400078e9622 */
[C---:B------:R-:W-:Y:S02]  /*11a20*/  LOP3.LUT R3, R2.reuse, 0xffff, RZ, 0xc0, !PT ;  /* 0x0000ffff02037812 */ /* 0x040fe400078ec0ff */
        /* <DEDUP_REMOVED lines=9> */
[----:B------:R-:W-:Y:S02]  /*11ac0*/  SHF.R.U32.HI R7, RZ, 0x18, R0 ;  /* 0x00000018ff077819 */ /* 0x000fe40000011600 */
[----:B------:R-:W-:Y:S02]  /*11ad0*/  LOP3.LUT R2, R3, 0xff, RZ, 0xc0, !PT ;  /* 0x000000ff03027812 */ /* 0x000fe400078ec0ff */
[----:B------:R-:W-:Y:S02]  /*11ae0*/  PRMT R0, R17, 0x5410, R6 ;  /* 0x0000541011007816 */ /* 0x000fe40000000006 */
[----:B------:R-:W-:Y:S02]  /*11af0*/  PRMT R3, R5, 0x5410, R16 ;  /* 0x0000541005037816 */ /* 0x000fe40000000010 */
[----:B------:R-:W-:Y:S01]  /*11b00*/  PRMT R5, R2, 0x5410, R7 ;  /* 0x0000541002057816 */ /* 0x000fe20000000007 */
[--C-:B------:R-:W-:Y:S01]  /*11b10*/  HSET2.LE.AND R0, R0, R12.reuse, PT ;  /* 0x0000000c00007233 */ /* 0x100fe20003803000 */
[----:B------:R-:W-:Y:S01]  /*11b20*/  PRMT R4, R13, 0x5410, R4 ;  /* 0x000054100d047816 */ /* 0x000fe20000000004 */
[----:B------:R-:W-:-:S03]  /*11b30*/  HSET2.LE.AND R2, R3, R12, PT ;  /* 0x0000000c03027233 */ /* 0x000fc60003803000 */
[----:B------:R-:W-:Y:S01]  /*11b40*/  LOP3.LUT R6, R191, R0, RZ, 0xc0, !PT ;  /* 0x00000000bf067212 */ /* 0x000fe200078ec0ff */
[----:B------:R-:W-:Y:S01]  /*11b50*/  HSET2.LE.AND R3, R4, R12, PT ;  /* 0x0000000c04037233 */ /* 0x000fe20003803000 */
[----:B------:R-:W-:Y:S02]  /*11b60*/  LOP3.LUT R7, R189, R2, RZ, 0xc0, !PT ;  /* 0x00000002bd077212 */ /* 0x000fe400078ec0ff */
[----:B------:R-:W-:Y:S02]  /*11b70*/  LOP3.LUT R2, R15, R225, R162, 0x96, !PT ;  /* 0x000000e10f027212 */ /* 0x000fe400078e96a2 */
[----:B------:R-:W-:Y:S01]  /*11b80*/  LOP3.LUT R0, R221, R219, R14, 0x96, !PT ;  /* 0x000000dbdd007212 */ /* 0x000fe200078e960e */
[----:B------:R-:W-:Y:S01]  /*11b90*/  HMMA.16816.F32 R84, R8, R22, R80 ;  /* 0x000000160854723c */ /* 0x000fe20000001850 */
[----:B------:R-:W-:Y:S01]  /*11ba0*/  LOP3.LUT R4, R201, R3, RZ, 0xc0, !PT ;  /* 0x00000003c9047212 */ /* 0x000fe200078ec0ff */
[----:B------:R-:W-:-:S06]  /*11bb0*/  IMAD.MOV.U32 R238, RZ, RZ, R160 ;  /* 0x000000ffffee7224 */ /* 0x000fcc00078e00a0 */
[C---:B------:R-:W-:Y:S01]  /*11bc0*/  HMMA.16816.F32 R108, R8.reuse, R24, R76 ;  /* 0x00000018086c723c */ /* 0x040fe2000000184c */
[----:B------:R-:W-:Y:S01]  /*11bd0*/  IMAD.WIDE.U32 R2, R2, -0x2daee0ad, RZ ;  /* 0xd2511f5302027825 */ /* 0x000fe200078e00ff */
[----:B------:R-:W-:Y:S01]  /*11be0*/  HSET2.LE.AND R5, R5, R12, PT ;  /* 0x0000000c05057233 */ /* 0x000fe20003803000 */
[----:B------:R-:W-:Y:S05]  /*11bf0*/  LDSM.16.MT88.4 R20, [R192+0xb800] ;  /* 0x00b80000c014783b */ /* 0x000fea0000004200 */
[C---:B------:R-:W-:Y:S01]  /*11c00*/  HMMA.16816.F32 R104, R8.reuse, R26, R72 ;  /* 0x0000001a0868723c */ /* 0x040fe20000001848 */
[----:B------:R-:W-:Y:S01]  /*11c10*/  LOP3.LUT R3, R3, R226, R238, 0x96, !PT ;  /* 0x000000e203037212 */ /* 0x000fe200078e96ee */
[----:B------:R-:W-:Y:S06]  /*11c20*/  LDSM.16.MT88.4 R24, [R192+0xa800] ;  /* 0x00a80000c018783b */ /* 0x000fec0000004200 */
[C---:B------:R-:W-:Y:S08]  /*11c30*/  HMMA.16816.F32 R92, R8.reuse, R18, R64 ;  /* 0x00000012085c723c */ /* 0x040ff00000001840 */
[C---:B------:R-:W-:Y:S08]  /*11c40*/  HMMA.16816.F32 R80, R8.reuse, R60, R152 ;  /* 0x0000003c0850723c */ /* 0x040ff00000001898 */
[C---:B------:R-:W-:Y:S08]  /*11c50*/  HMMA.16816.F32 R76, R8.reuse, R40, R128 ;  /* 0x00000028084c723c */ /* 0x040ff00000001880 */
[C---:B------:R-:W-:Y:S01]  /*11c60*/  HMMA.16816.F32 R68, R8.reuse, R38, R144 ;  /* 0x000000260844723c */ /* 0x040fe20000001890 */
[----:B------:R-:W-:Y:S01]  /*11c70*/  LOP3.LUT R5, R200, R5, RZ, 0xc0, !PT ;  /* 0x00000005c8057212 */ /* 0x000fe200078ec0ff */
[----:B------:R-:W-:Y:S06]  /*11c80*/  LDSM.16.MT88.4 R16, [R194+0xa800] ;  /* 0x00a80000c210783b */ /* 0x000fec0000004200 */
[C---:B------:R-:W-:Y:S01]  /*11c90*/  HMMA.16816.F32 R72, R8.reuse, R42, R136 ;  /* 0x0000002a0848723c */ /* 0x040fe20000001888 */
[----:B------:R-:W1:Y:S07]  /*11ca0*/  LDSM.16.MT88.4 R40, [R194+0x9800] ;  /* 0x00980000c228783b */ /* 0x000e6e0000004200 */
[----:B------:R-:W-:Y:S01]  /*11cb0*/  HMMA.16816.F32 R64, R8, R36, R140 ;  /* 0x000000240840723c */ /* 0x000fe2000000188c */
[----:B------:R-:W2:Y:S01]  /*11cc0*/  LDSM.16.MT88.4 R36, [R194+0xb800] ;  /* 0x00b80000c224783b */ /* 0x000ea20000004200 */
[----:B------:R-:W-:-:S03]  /*11cd0*/  IMAD.MOV.U32 R239, RZ, RZ, R161 ;  /* 0x000000ffffef7224 */ /* 0x000fc600078e00a1 */
[----:B------:R-:W-:Y:S03]  /*11ce0*/  LDSM.16.MT88.4 R140, [R194+0x9c00] ;  /* 0x009c0000c28c783b */ /* 0x000fe60000004200 */
[----:B------:R-:W-:Y:S07]  /*11cf0*/  HMMA.16816.F32 R60, R8, R62, R148 ;  /* 0x0000003e083c723c */ /* 0x000fee0000001894 */
[----:B------:R-:W-:-:S05]  /*11d00*/  IMAD.WIDE.U32 R8, R0, -0x2daee0ad, RZ ;  /* 0xd2511f5300087825 */ /* 0x000fca00078e00ff */
        /* <DEDUP_REMOVED lines=12> */
[C---:B------:R-:W-:Y:S02]  /*11dd0*/  LOP3.LUT R3, R2.reuse, 0xffff, RZ, 0xc0, !PT ;  /* 0x0000ffff02037812 */ /* 0x040fe400078ec0ff */
[--C-:B------:R-:W-:Y:S02]  /*11de0*/  SHF.R.U32.HI R11, RZ, 0x10, R2.reuse ;  /* 0x00000010ff0b7819 */ /* 0x100fe40000011602 */
[----:B------:R-:W-:Y:S02]  /*11df0*/  LOP3.LUT R13, R2, 0xff, RZ, 0xc0, !PT ;  /* 0x000000ff020d7812 */ /* 0x000fe400078ec0ff */
[----:B------:R-:W-:Y:S02]  /*11e00*/  SHF.R.U32.HI R10, RZ, 0x18, R2 ;  /* 0x00000018ff0a7819 */ /* 0x000fe40000011602 */
[----:B------:R-:W-:-:S02]  /*11e10*/  LOP3.LUT R2, R0, 0xffff, RZ, 0xc0, !PT ;  /* 0x0000ffff00027812 */ /* 0x000fc400078ec0ff */
[----:B------:R-:W-:Y:S02]  /*11e20*/  SHF.R.U32.HI R3, RZ, 0x8, R3 ;  /* 0x00000008ff037819 */ /* 0x000fe40000011603 */
[----:B------:R-:W-:Y:S02]  /*11e30*/  LOP3.LUT R11, R11, 0xff, RZ, 0xc0, !PT ;  /* 0x000000ff0b0b7812 */ /* 0x000fe400078ec0ff */
[----:B------:R-:W-:Y:S02]  /*11e40*/  SHF.R.U32.HI R8, RZ, 0x8, R2 ;  /* 0x00000008ff087819 */ /* 0x000fe40000011602 */
[----:B------:R-:W-:Y:S02]  /*11e50*/  PRMT R2, R13, 0x5410, R3 ;  /* 0x000054100d027816 */ /* 0x000fe40000000003 */
[----:B------:R-:W-:Y:S02]  /*11e60*/  PRMT R11, R11, 0x5410, R10 ;  /* 0x000054100b0b7816 */ /* 0x000fe4000000000a */
[----:B------:R-:W-:-:S02]  /*11e70*/  LOP3.LUT R9, R0, 0xff, RZ, 0xc0, !PT ;  /* 0x000000ff00097812 */ /* 0x000fc400078ec0ff */
[--C-:B------:R-:W-:Y:S02]  /*11e80*/  SHF.R.U32.HI R3, RZ, 0x10, R0.reuse ;  /* 0x00000010ff037819 */ /* 0x100fe40000011600 */
[----:B------:R-:W-:Y:S01]  /*11e90*/  SHF.R.U32.HI R10, RZ, 0x18, R0 ;  /* 0x00000018ff0a7819 */ /* 0x000fe20000011600 */
[--C-:B------:R-:W-:Y:S01]  /*11ea0*/  HSET2.LE.AND R0, R2, R12.reuse, PT ;  /* 0x0000000c02007233 */ /* 0x100fe20003803000 */
[----:B------:R-:W-:Y:S01]  /*11eb0*/  PRMT R8, R9, 0x5410, R8 ;  /* 0x0000541009087816 */ /* 0x000fe20000000008 */
[----:B------:R-:W-:Y:S01]  /*11ec0*/  HSET2.LE.AND R2, R11, R12, PT ;  /* 0x0000000c0b027233 */ /* 0x000fe20003803000 */
[----:B------:R-:W-:-:S03]  /*11ed0*/  LOP3.LUT R9, R3, 0xff, RZ, 0xc0, !PT ;  /* 0x000000ff03097812 */ /* 0x000fc600078ec0ff */
[----:B------:R-:W-:Y:S01]  /*11ee0*/  HSET2.LE.AND R3, R8, R12, PT ;  /* 0x0000000c08037233 */ /* 0x000fe20003803000 */
[----:B------:R-:W-:Y:S02]  /*11ef0*/  LOP3.LUT R11, R207, R2, RZ, 0xc0, !PT ;  /* 0x00000002cf0b7212 */ /* 0x000fe400078ec0ff */
[----:B------:R-:W-:Y:S02]  /*11f00*/  LOP3.LUT R2, R35, R218, R46, 0x96, !PT ;  /* 0x000000da23027212 */ /* 0x000fe400078e962e */
[----:B------:R-:W-:-:S03]  /*11f10*/  LOP3.LUT R8, R248, R3, RZ, 0xc0, !PT ;  /* 0x00000003f8087212 */ /* 0x000fc600078ec0ff */
[----:B------:R-:W-:Y:S01]  /*11f20*/  IMAD.WIDE.U32 R2, R2, -0x2daee0ad, RZ ;  /* 0xd2511f5302027825 */ /* 0x000fe200078e00ff */
[----:B------:R-:W-:Y:S01]  /*11f30*/  PRMT R9, R9, 0x5410, R10 ;  /* 0x0000541009097816 */ /* 0x000fe2000000000a */
[----:B-1----:R-:W-:Y:S01]  /*11f40*/  HMMA.16816.F32 R144, R4, R42, R116 ;  /* 0x0000002a0490723c */ /* 0x002fe20000001874 */
[----:B------:R-:W-:Y:S02]  /*11f50*/  LOP3.LUT R10, R208, R0, RZ, 0xc0, !PT ;  /* 0x00000000d00a7212 */ /* 0x000fe400078ec0ff */
[----:B------:R-:W-:Y:S02]  /*11f60*/  LOP3.LUT R0, R3, R249, R44, 0x96, !PT ;  /* 0x000000f903007212 */ /* 0x000fe400078e962c */
[----:B------:R-:W-:-:S03]  /*11f70*/  LOP3.LUT R3, R2, 0xffff, RZ, 0xc0, !PT ;  /* 0x0000ffff02037812 */ /* 0x000fc600078ec0ff */
[----:B------:R-:W-:Y:S01]  /*11f80*/  HMMA.16816.F32 R116, R4, R16, R112 ;  /* 0x000000100474723c */ /* 0x000fe20000001870 */
[----:B------:R-:W-:Y:S02]  /*11f90*/  LOP3.LUT R15, R2, 0xff, RZ, 0xc0, !PT ;  /* 0x000000ff020f7812 */ /* 0x000fe400078ec0ff */
[----:B------:R-:W-:Y:S01]  /*11fa0*/  SHF.R.U32.HI R14, RZ, 0x18, R2 ;  /* 0x00000018ff0e7819 */ /* 0x000fe20000011602 */
[----:B------:R-:W-:-:S04]  /*11fb0*/  HSET2.LE.AND R9, R9, R12, PT ;  /* 0x0000000c09097233 */ /* 0x000fc80003803000 */
[C---:B------:R-:W-:Y:S08]  /*11fc0*/  HMMA.16816.F32 R148, R4.reuse, R40, R132 ;  /* 0x000000280494723c */ /* 0x040ff00000001884 */
[C---:B------:R-:W-:Y:S08]  /*11fd0*/  HMMA.16816.F32 R112, R4.reuse, R18, R172 ;  /* 0x000000120470723c */ /* 0x040ff000000018ac */
[C---:B------:R-:W-:Y:S08]  /*11fe0*/  HMMA.16816.F32 R164, R4.reuse, R56, R124 ;  /* 0x0000003804a4723c */ /* 0x040ff0000000187c */
[C---:B------:R-:W-:Y:S08]  /*11ff0*/  HMMA.16816.F32 R160, R4.reuse, R58, R120 ;  /* 0x0000003a04a0723c */ /* 0x040ff00000001878 */
[C---:B------:R-:W-:Y:S08]  /*12000*/  HMMA.16816.F32 R128, R4.reuse, R26, R168 ;  /* 0x0000001a0480723c */ /* 0x040ff000000018a8 */
[C---:B------:R-:W-:Y:S08]  /*12010*/  HMMA.16816.F32 R100, R4.reuse, R20, R100 ;  /* 0x000000140464723c */ /* 0x040ff00000001864 */
[C---:B--2---:R-:W-:Y:S08]  /*12020*/  HMMA.16816.F32 R180, R4.reuse, R36, R180 ;  /* 0x0000002404b4723c */ /* 0x044ff000000018b4 */
[C---:B------:R-:W-:Y:S01]  /*12030*/  HMMA.16816.F32 R176, R4.reuse, R38, R176 ;  /* 0x0000002604b0723c */ /* 0x040fe200000018b0 */
[----:B------:R-:W-:Y:S01]  /*12040*/  LOP3.LUT R9, R209, R9, RZ, 0xc0, !PT ;  /* 0x00000009d1097212 */ /* 0x000fe200078ec0ff */
[----:B------:R-:W-:Y:S06]  /*12050*/  LDSM.16.MT88.4 R124, [R192+0xac00] ;  /* 0x00ac0000c07c783b */ /* 0x000fec0000004200 */
[C---:B------:R-:W-:Y:S01]  /*12060*/  HMMA.16816.F32 R132, R4.reuse, R24, R156 ;  /* 0x000000180484723c */ /* 0x040fe2000000189c */
[----:B------:R-:W-:Y:S01]  /*12070*/  LOP3.LUT R13, R0, 0xff, RZ, 0xc0, !PT ;  /* 0x000000ff000d7812 */ /* 0x000fe200078ec0ff */
[----:B------:R-:W1:Y:S06]  /*12080*/  LDSM.16.MT88.4 R156, [R192+0x9c00] ;  /* 0x009c0000c09c783b */ /* 0x000e6c0000004200 */
[----:B------:R-:W-:Y:S07]  /*12090*/  HMMA.16816.F32 R172, R4, R22, R184 ;  /* 0x0000001604ac723c */ /* 0x000fee00000018b8 */
[----:B------:R-:W-:-:S02]  /*120a0*/  SHF.R.U32.HI R4, RZ, 0x10, R2 ;  /* 0x00000010ff047819 */ /* 0x000fc40000011602 */
[----:B------:R-:W-:Y:S02]  /*120b0*/  LOP3.LUT R2, R0, 0xffff, RZ, 0xc0, !PT ;  /* 0x0000ffff00027812 */ /* 0x000fe400078ec0ff */
[----:B------:R-:W-:Y:S02]  /*120c0*/  SHF.R.U32.HI R6, RZ, 0x8, R3 ;  /* 0x00000008ff067819 */ /* 0x000fe40000011603 */
[----:B------:R-:W-:Y:S02]  /*120d0*/  LOP3.LUT R5, R4, 0xff, RZ, 0xc0, !PT ;  /* 0x000000ff04057812 */ /* 0x000fe400078ec0ff */
[----:B------:R-:W-:Y:S02]  /*120e0*/  SHF.R.U32.HI R3, RZ, 0x10, R0 ;  /* 0x00000010ff037819 */ /* 0x000fe40000011600 */
[----:B------:R-:W-:Y:S02]  /*120f0*/  SHF.R.U32.HI R4, RZ, 0x8, R2 ;  /* 0x00000008ff047819 */ /* 0x000fe40000011602 */
[----:B------:R-:W-:-:S02]  /*12100*/  PRMT R2, R15, 0x5410, R6 ;  /* 0x000054100f027816 */ /* 0x000fc40000000006 */
[----:B------:R-:W-:Y:S02]  /*12110*/  SHF.R.U32.HI R7, RZ, 0x18, R0 ;  /* 0x00000018ff077819 */ /* 0x000fe40000011600 */
[----:B------:R-:W-:Y:S01]  /*12120*/  LOP3.LUT R0, R3, 0xff, RZ, 0xc0, !PT ;  /* 0x000000ff03007812 */ /* 0x000fe200078ec0ff */
[--C-:B------:R-:W-:Y:S01]  /*12130*/  HSET2.LE.AND R2, R2, R12.reuse, PT ;  /* 0x0000000c02027233 */ /* 0x100fe20003803000 */
[----:B------:R-:W-:Y:S02]  /*12140*/  PRMT R3, R5, 0x5410, R14 ;  /* 0x0000541005037816 */ /* 0x000fe4000000000e */
[----:B------:R-:W-:Y:S01]  /*12150*/  PRMT R5, R13, 0x5410, R4 ;  /* 0x000054100d057816 */ /* 0x000fe20000000004 */
[----:B------:R-:W-:Y:S01]  /*12160*/  HMMA.16816.F32 R168, R8, R56, R108 ;  /* 0x0000003808a8723c */ /* 0x000fe2000000186c */
[----:B------:R-:W-:Y:S01]  /*12170*/  PRMT R4, R0, 0x5410, R7 ;  /* 0x0000541000047816 */ /* 0x000fe20000000007 */
[--C-:B------:R-:W-:Y:S01]  /*12180*/  HSET2.LE.AND R0, R3, R12.reuse, PT ;  /* 0x0000000c03007233 */ /* 0x100fe20003803000 */
[----:B------:R-:W2:Y:S01]  /*12190*/  LDSM.16.MT88.4 R108, [R194+0xac00] ;  /* 0x00ac0000c26c783b */ /* 0x000ea20000004200 */
[----:B------:R-:W-:-:S04]  /*121a0*/  HSET2.LE.AND R3, R5, R12, PT ;  /* 0x0000000c05037233 */ /* 0x000fc80003803000 */
[----:B------:R-:W-:Y:S01]  /*121b0*/  HMMA.16816.F32 R104, R8, R58, R104 ;  /* 0x0000003a0868723c */ /* 0x000fe20000001868 */
[----:B------:R-:W-:-:S07]  /*121c0*/  IMAD.MOV.U32 R5, RZ, RZ, R190 ;  /* 0x000000ffff057224 */ /* 0x000fce00078e00be */
[C---:B------:R-:W-:Y:S07]  /*121d0*/  HMMA.16816.F32 R56, R8.reuse, R42, R92 ;  /* 0x0000002a0838723c */ /* 0x040fee000000185c */
[----:B------:R-:W-:Y:S02]  /*121e0*/  LOP3.LUT R94, R203, R2, RZ, 0xc0, !PT ;  /* 0x00000002cb5e7212 */ /* 0x000fe400078ec0ff */
[----:B------:R-:W-:Y:S01]  /*121f0*/  LOP3.LUT R2, R55, R218, R200, 0x96, !PT ;  /* 0x000000da37027212 */ /* 0x000fe200078e96c8 */
[----:B------:R-:W-:Y:S01]  /*12200*/  HMMA.16816.F32 R152, R8, R40, R96 ;  /* 0x000000280898723c */ /* 0x000fe20000001860 */
[----:B------:R-:W-:Y:S01]  /*12210*/  LOP3.LUT R92, R205, R3, RZ, 0xc0, !PT ;  /* 0x00000003cd5c7212 */ /* 0x000fe200078ec0ff */
[----:B------:R-:W-:-:S02]  /*12220*/  HSET2.LE.AND R4, R4, R12, PT ;  /* 0x0000000c04047233 */ /* 0x000fc40003803000 */
[----:B------:R-:W-:-:S04]  /*12230*/  IMAD.WIDE.U32 R2, R2, -0x2daee0ad, RZ ;  /* 0xd2511f5302027825 */ /* 0x000fc800078e00ff */
[----:B------:R-:W-:Y:S01]  /*12240*/  HMMA.16816.F32 R40, R8, R26, R84 ;  /* 0x0000001a0828723c */ /* 0x000fe20000001854 */
[----:B------:R-:W-:-:S07]  /*12250*/  LOP3.LUT R95, R5, R0, RZ, 0xc0, !PT ;  /* 0x00000000055f7212 */ /* 0x000fce00078ec0ff */
[----:B------:R-:W-:Y:S01]  /*12260*/  HMMA.16816.F32 R136, R8, R24, R88 ;  /* 0x000000180888723c */ /* 0x000fe20000001858 */
[----:B------:R-:W-:-:S07]  /*12270*/  LOP3.LUT R0, R3, R249, R188, 0x96, !PT ;  /* 0x000000f903007212 */ /* 0x000fce00078e96bc */
[----:B------:R-:W-:Y:S01]  /*12280*/  HMMA.16816.F32 R84, R8, R36, R80 ;  /* 0x000000240854723c */ /* 0x000fe20000001850 */
[----:B------:R-:W3:Y:S01]  /*12290*/  LDSM.16.MT88.4 R80, [R192+0xbc00] ;  /* 0x00bc0000c050783b */ /* 0x000ee20000004200 */
[----:B------:R-:W-:-:S06]  /*122a0*/  LOP3.LUT R3, R2, 0xffff, RZ, 0xc0, !PT ;  /* 0x0000ffff02037812 */ /* 0x000fcc00078ec0ff */
[----:B------:R-:W-:Y:S01]  /*122b0*/  HMMA.16816.F32 R120, R8, R16, R76 ;  /* 0x000000100878723c */ /* 0x000fe2000000184c */
[----:B------:R-:W-:-:S07]  /*122c0*/  LOP3.LUT R93, R204, R4, RZ, 0xc0, !PT ;  /* 0x00000004cc5d7212 */ /* 0x000fce00078ec0ff */
[----:B------:R-:W-:Y:S01]  /*122d0*/  HMMA.16816.F32 R24, R8, R18, R72 ;  /* 0x000000120818723c */ /* 0x000fe20000001848 */
[----:B------:R-:W1:Y:S01]  /*122e0*/  LDSM.16.MT88.4 R16, [R194+0xbc00] ;  /* 0x00bc0000c210783b */ /* 0x000e620000004200 */
[--C-:B------:R-:W-:Y:S02]  /*122f0*/  SHF.R.U32.HI R4, RZ, 0x10, R2.reuse ;  /* 0x00000010ff047819 */ /* 0x100fe40000011602 */
[----:B------:R-:W-:-:S04]  /*12300*/  SHF.R.U32.HI R7, RZ, 0x18, R2 ;  /* 0x00000018ff077819 */ /* 0x000fc80000011602 */
[----:B------:R-:W-:Y:S01]  /*12310*/  HMMA.16816.F32 R64, R8, R20, R64 ;  /* 0x000000140840723c */ /* 0x000fe20000001840 */
[----:B------:R-:W-:Y:S02]  /*12320*/  SHF.R.U32.HI R3, RZ, 0x8, R3 ;  /* 0x00000008ff037819 */ /* 0x000fe40000011603 */
[----:B------:R-:W-:-:S05]  /*12330*/  LOP3.LUT R5, R4, 0xff, RZ, 0xc0, !PT ;  /* 0x000000ff04057812 */ /* 0x000fca00078ec0ff */
[----:B------:R-:W-:Y:S01]  /*12340*/  HMMA.16816.F32 R20, R8, R22, R68 ;  /* 0x000000160814723c */ /* 0x000fe20000001844 */
[----:B------:R-:W-:-:S07]  /*12350*/  LOP3.LUT R6, R0, 0xff, RZ, 0xc0, !PT ;  /* 0x000000ff00067812 */ /* 0x000fce00078ec0ff */
[----:B------:R-:W-:Y:S07]  /*12360*/  HMMA.16816.F32 R60, R8, R38, R60 ;  /* 0x00000026083c723c */ /* 0x000fee000000183c */
[----:B------:R-:W-:Y:S02]  /*12370*/  LOP3.LUT R8, R2, 0xff, RZ, 0xc0, !PT ;  /* 0x000000ff02087812 */ /* 0x000fe400078ec0ff */
[----:B------:R-:W-:-:S04]  /*12380*/  LOP3.LUT R2, R0, 0xffff, RZ, 0xc0, !PT ;  /* 0x0000ffff00027812 */ /* 0x000fc800078ec0ff */
[----:B------:R-:W-:Y:S02]  /*12390*/  SHF.R.U32.HI R4, RZ, 0x8, R2 ;  /* 0x00000008ff047819 */ /* 0x000fe40000011602 */
[----:B------:R-:W-:Y:S02]  /*123a0*/  PRMT R2, R8, 0x5410, R3 ;  /* 0x0000541008027816 */ /* 0x000fe40000000003 */
[----:B------:R-:W-:Y:S02]  /*123b0*/  SHF.R.U32.HI R3, RZ, 0x10, R0 ;  /* 0x00000010ff037819 */ /* 0x000fe40000011600 */
[----:B------:R-:W-:Y:S02]  /*123c0*/  PRMT R7, R5, 0x5410, R7 ;  /* 0x0000541005077816 */ /* 0x000fe40000000007 */
[----:B------:R-:W-:Y:S02]  /*123d0*/  PRMT R6, R6, 0x5410, R4 ;  /* 0x0000541006067816 */ /* 0x000fe40000000004 */
[----:B------:R-:W-:-:S02]  /*123e0*/  SHF.R.U32.HI R5, RZ, 0x18, R0 ;  /* 0x00000018ff057819 */ /* 0x000fc40000011600 */
[----:B------:R-:W-:-:S04]  /*123f0*/  LOP3.LUT R4, R3, 0xff, RZ, 0xc0, !PT ;  /* 0x000000ff03047812 */ /* 0x000fc800078ec0ff */
[----:B------:R-:W-:Y:S01]  /*12400*/  PRMT R4, R4, 0x5410, R5 ;  /* 0x0000541004047816 */ /* 0x000fe20000000005 */
[--C-:B------:R-:W-:Y:S02]  /*12410*/  HSET2.LE.AND R0, R2, R12.reuse, PT ;  /* 0x0000000c02007233 */ /* 0x100fe40003803000 */
[--C-:B------:R-:W-:Y:S02]  /*12420*/  HSET2.LE.AND R2, R7, R12.reuse, PT ;  /* 0x0000000c07027233 */ /* 0x100fe40003803000 */
[--C-:B------:R-:W-:Y:S02]  /*12430*/  HSET2.LE.AND R3, R6, R12.reuse, PT ;  /* 0x0000000c06037233 */ /* 0x100fe40003803000 */
[----:B------:R-:W-:Y:S01]  /*12440*/  HSET2.LE.AND R4, R4, R12, PT ;  /* 0x0000000c04047233 */ /* 0x000fe20003803000 */
[----:B------:R-:W-:Y:S02]  /*12450*/  LOP3.LUT R98, R211, R0, RZ, 0xc0, !PT ;  /* 0x00000000d3627212 */ /* 0x000fe400078ec0ff */
[----:B------:R-:W-:-:S02]  /*12460*/  LOP3.LUT R99, R210, R2, RZ, 0xc0, !PT ;  /* 0x00000002d2637212 */ /* 0x000fc400078ec0ff */
[----:B------:R-:W-:Y:S02]  /*12470*/  LOP3.LUT R96, R213, R3, RZ, 0xc0, !PT ;  /* 0x00000003d5607212 */ /* 0x000fe400078ec0ff */
[----:B------:R-:W-:Y:S01]  /*12480*/  LOP3.LUT R97, R212, R4, RZ, 0xc0, !PT ;  /* 0x00000004d4617212 */ /* 0x000fe200078ec0ff */
[----:B-1----:R-:W-:Y:S01]  /*12490*/  HMMA.16816.F32 R164, R92, R156, R164 ;  /* 0x0000009c5ca4723c */ /* 0x002fe200000018a4 */
[----:B------:R-:W-:-:S07]  /*124a0*/  IADD3 R200, P0, R48, -0x100, RZ ;  /* 0xffffff0030c87810 */ /* 0x000fce0007f1e0ff */
[----:B------:R-:W-:Y:S01]  /*124b0*/  HMMA.16816.F32 R160, R92, R158, R160 ;  /* 0x0000009e5ca0723c */ /* 0x000fe200000018a0 */
[----:B------:R-:W-:-:S07]  /*124c0*/  IADD3.X R201, R49, -0x1, RZ, P0, !PT ;  /* 0xffffffff31c97810 */ /* 0x000fce00007fe4ff */
[C---:B------:R-:W-:Y:S08]  /*124d0*/  HMMA.16816.F32 R148, R92.reuse, R140, R148 ;  /* 0x0000008c5c94723c */ /* 0x040ff00000001894 */
[C---:B------:R-:W-:Y:S08]  /*124e0*/  HMMA.16816.F32 R144, R92.reuse, R142, R144 ;  /* 0x0000008e5c90723c */ /* 0x040ff00000001890 */
[C---:B------:R-:W-:Y:S08]  /*124f0*/  HMMA.16816.F32 R132, R92.reuse, R124, R132 ;  /* 0x0000007c5c84723c */ /* 0x040ff00000001884 */
[C---:B------:R-:W-:Y:S08]  /*12500*/  HMMA.16816.F32 R128, R92.reuse, R126, R128 ;  /* 0x0000007e5c80723c */ /* 0x040ff00000001880 */
[C---:B--2---:R-:W-:Y:S08]  /*12510*/  HMMA.16816.F32 R116, R92.reuse, R108, R116 ;  /* 0x0000006c5c74723c */ /* 0x044ff00000001874 */
[C---:B------:R-:W-:Y:S08]  /*12520*/  HMMA.16816.F32 R112, R92.reuse, R110, R112 ;  /* 0x0000006e5c70723c */ /* 0x040ff00000001870 */
[C---:B---3--:R-:W-:Y:S08]  /*12530*/  HMMA.16816.F32 R72, R92.reuse, R80, R100 ;  /* 0x000000505c48723c */ /* 0x048ff00000001864 */
[----:B------:R-:W-:Y:S01]  /*12540*/  HMMA.16816.F32 R76, R92, R82, R172 ;  /* 0x000000525c4c723c */ /* 0x000fe200000018ac */
[----:B------:R-:W-:-:S02]  /*12550*/  IMAD.MOV.U32 R103, RZ, RZ, R252 ;  /* 0x000000ffff677224 */ /* 0x000fc400078e00fc */
[----:B------:R-:W-:-:S05]  /*12560*/  IMAD.MOV.U32 R102, RZ, RZ, R214 ;  /* 0x000000ffff667224 */ /* 0x000fca00078e00d6 */
[C---:B------:R-:W-:Y:S08]  /*12570*/  HMMA.16816.F32 R168, R96.reuse, R156, R168 ;  /* 0x0000009c60a8723c */ /* 0x040ff000000018a8 */
[C---:B------:R-:W-:Y:S08]  /*12580*/  HMMA.16816.F32 R152, R96.reuse, R140, R152 ;  /* 0x0000008c6098723c */ /* 0x040ff00000001898 */
[C---:B------:R-:W-:Y:S08]  /*12590*/  HMMA.16816.F32 R136, R96.reuse, R124, R136 ;  /* 0x0000007c6088723c */ /* 0x040ff00000001888 */
[C---:B------:R-:W-:Y:S08]  /*125a0*/  HMMA.16816.F32 R120, R96.reuse, R108, R120 ;  /* 0x0000006c6078723c */ /* 0x040ff00000001878 */
[----:B------:R-:W-:Y:S08]  /*125b0*/  HMMA.16816.F32 R68, R96, R80, R64 ;  /* 0x000000506044723c */ /* 0x000ff00000001840 */
[----:B------:R-:W-:Y:S08]  /*125c0*/  HMMA.16816.F32 R88, R92, R16, R180 ;  /* 0x000000105c58723c */ /* 0x000ff000000018b4 */
[C---:B------:R-:W-:Y:S08]  /*125d0*/  HMMA.16816.F32 R156, R96.reuse, R158, R104 ;  /* 0x0000009e609c723c */ /* 0x040ff00000001868 */
[----:B------:R-:W-:Y:S01]  /*125e0*/  HMMA.16816.F32 R140, R96, R142, R56 ;  /* 0x0000008e608c723c */ /* 0x000fe20000001838 */
[----:B------:R-:W-:-:S02]  /*125f0*/  IMAD.MOV.U32 R105, RZ, RZ, R250 ;  /* 0x000000ffff697224 */ /* 0x000fc400078e00fa */
[----:B------:R-:W-:-:S05]  /*12600*/  IMAD.MOV.U32 R104, RZ, RZ, R215 ;  /* 0x000000ffff687224 */ /* 0x000fca00078e00d7 */
        /* <DEDUP_REMOVED lines=8> */
[----:B----4-:R-:W2:Y:S01]  /*12690*/  LDL.64 R214, [R1+0x120] ;  /* 0x0001200001d67983 */ /* 0x010ea20000100a00 */
[----:B------:R-:W-:-:S04]  /*126a0*/  DEPBAR.LE SB0, 0x0 ;  /* 0x000080000000791a */ /* 0x000fc80000000000 */
[----:B------:R-:W3:Y:S04]  /*126b0*/  LDL R221, [R1+0x48] ;  /* 0x0000480001dd7983 */ /* 0x000ee80000100800 */
[----:B------:R-:W4:Y:S04]  /*126c0*/  LDL.64 R226, [R1+0x180] ;  /* 0x0001800001e27983 */ /* 0x000f280000100a00 */
[----:B------:R-:W4:Y:S01]  /*126d0*/  LDL.64 R216, [R1+0x188] ;  /* 0x0001880001d87983 */ /* 0x000f220000100a00 */
[----:B------:R-:W-:Y:S03]  /*126e0*/  WARPSYNC 0xffffffff ;  /* 0xffffffff00007948 */ /* 0x000fe60003800000 */
[----:B------:R-:W-:Y:S06]  /*126f0*/  BAR.SYNC.DEFER_BLOCKING 0x0 ;  /* 0x0000000000007b1d */ /* 0x000fec0000010000 */
[----:B-----5:R-:W-:Y:S04]  /*12700*/  @P4 STS [R202+0x9000], RZ ;  /* 0x009000ffca004388 */ /* 0x020fe80000000800 */
[----:B------:R-:W-:Y:S04]  /*12710*/  @P4 STS [R202+0x9004], RZ ;  /* 0x009004ffca004388 */ /* 0x000fe80000000800 */
[----:B------:R-:W-:Y:S01]  /*12720*/  @P4 STS.64 [R202+0x9008], RZ ;  /* 0x009008ffca004388 */ /* 0x000fe20000000a00 */
[----:B--2---:R-:W-:-:S02]  /*12730*/  SHF.L.U64.HI R2, R214, 0x6, R215 ;  /* 0x00000006d6027819 */ /* 0x004fc400000102d7 */
[----:B---3--:R-:W-:Y:S01]  /*12740*/  IADD3 R248, R221, -0x3, RZ ;  /* 0xfffffffdddf87810 */ /* 0x008fe20007ffe0ff */
[----:B------:R-:W-:-:S03]  /*12750*/  IMAD.SHL.U32 R0, R214, 0x40, RZ ;  /* 0x00000040d6007824 */ /* 0x000fc600078e00ff */
[----:B------:R-:W-:Y:S01]  /*12760*/  SHF.R.S32.HI R5, RZ, 0x1f, R248 ;  /* 0x0000001fff057819 */ /* 0x000fe200000114f8 */
[----:B------:R-:W-:Y:S02]  /*12770*/  IMAD R4, R2, R248, RZ ;  /* 0x000000f802047224 */ /* 0x000fe400078e02ff */
[----:B----4-:R-:W-:Y:S02]  /*12780*/  IMAD.MOV.U32 R3, RZ, RZ, R227 ;  /* 0x000000ffff037224 */ /* 0x010fe400078e00e3 */
[----:B------:R-:W-:-:S04]  /*12790*/  IMAD.MOV.U32 R2, RZ, RZ, R216 ;  /* 0x000000ffff027224 */ /* 0x000fc800078e00d8 */
[----:B------:R-:W-:-:S04]  /*127a0*/  IMAD.WIDE.U32 R2, R248, R0, R2 ;  /* 0x00000000f8027225 */ /* 0x000fc800078e0002 */
[----:B------:R-:W-:Y:S01]  /*127b0*/  IMAD R0, R5, R0, R4 ;  /* 0x0000000005007224 */ /* 0x000fe200078e0204 */
[----:B------:R-:W-:-:S03]  /*127c0*/  @!P4 LEA R14, P6, R2, R232, 0x1 ;  /* 0x000000e8020ec211 */ /* 0x000fc600078c08ff */
[----:B------:R-:W-:Y:S01]  /*127d0*/  IMAD.IADD R3, R3, 0x1, R0 ;  /* 0x0000000103037824 */ /* 0x000fe200078e0200 */
[CC--:B------:R-:W-:Y:S02]  /*127e0*/  @!P3 LEA R10, P1, R2.reuse, R232.reuse, 0x1 ;  /* 0x000000e8020ab211 */ /* 0x0c0fe400078208ff */
[----:B------:R-:W-:Y:S02]  /*127f0*/  @!P2 LEA R8, P0, R2, R232, 0x1 ;  /* 0x000000e80208a211 */ /* 0x000fe400078008ff */
[----:B------:R-:W-:Y:S02]  /*12800*/  LEA R0, P5, R214, R2, 0x5 ;  /* 0x00000002d6007211 */ /* 0x000fe400078a28ff */
[CCC-:B------:R-:W-:Y:S02]  /*12810*/  @!P4 LEA.HI.X R15, R2.reuse, R233.reuse, R3.reuse, 0x1, P6 ;  /* 0x000000e9020fc211 */ /* 0x1c0fe400030f0c03 */
[CCC-:B------:R-:W-:Y:S02]  /*12820*/  @!P3 LEA.HI.X R11, R2.reuse, R233.reuse, R3.reuse, 0x1, P1 ;  /* 0x000000e9020bb211 */ /* 0x1c0fe400008f0c03 */
[----:B------:R-:W-:Y:S01]  /*12830*/  @!P2 LEA.HI.X R9, R2, R233, R3, 0x1, P0 ;  /* 0x000000e90209a211 */ /* 0x000fe200000f0c03 */
[----:B------:R-:W-:Y:S01]  /*12840*/  @!PT LDS RZ, [RZ] ;  /* 0x00000000fffff984 */ /* 0x000fe20000000800 */
[----:B------:R-:W-:Y:S01]  /*12850*/  @!PT LDS RZ, [RZ] ;  /* 0x00000000fffff984 */ /* 0x000fe20000000800 */
[----:B------:R-:W-:Y:S01]  /*12860*/  @!PT LDS RZ, [RZ] ;  /* 0x00000000fffff984 */ /* 0x000fe20000000800 */
[----:B------:R1:W-:Y:S01]  /*12870*/  @!P4 LDGSTS.E.BYPASS.LTC128B.128 [R202+0x9000], [R14.64] ;  /* 0x090000000ecacfae */ /* 0x0003e2000b901d44 */
[----:B------:R-:W-:-:S02]  /*12880*/  @!P4 LEA R6, P0, R0, R232, 0x1 ;  /* 0x000000e80006c211 */ /* 0x000fc400078008ff */
[----:B------:R-:W-:Y:S02]  /*12890*/  LEA.HI.X R3, R214, R3, R215, 0x5, P5 ;  /* 0x00000003d6037211 */ /* 0x000fe400028f2cd7 */
[CC--:B------:R-:W-:Y:S01]  /*128a0*/  @!P3 LEA R4, P5, R0.reuse, R232.reuse, 0x1 ;  /* 0x000000e80004b211 */ /* 0x0c0fe200078a08ff */
[----:B------:R-:W-:Y:S01]  /*128b0*/  @P3 STS.128 [R202+0xa000], RZ ;  /* 0x00a000ffca003388 */ /* 0x000fe20000000c00 */
[C---:B------:R-:W-:Y:S02]  /*128c0*/  @!P2 LEA R2, P1, R0.reuse, R232, 0x1 ;  /* 0x000000e80002a211 */ /* 0x040fe400078208ff */
[CCC-:B------:R-:W-:Y:S01]  /*128d0*/  @!P4 LEA.HI.X R7, R0.reuse, R233.reuse, R3.reuse, 0x1, P0 ;  /* 0x000000e90007c211 */ /* 0x1c0fe200000f0c03 */
[----:B------:R-:W-:Y:S01]  /*128e0*/  @!PT LDS RZ, [RZ] ;  /* 0x00000000fffff984 */ /* 0x000fe20000000800 */
[----:B------:R-:W-:Y:S01]  /*128f0*/  @!PT LDS RZ, [RZ] ;  /* 0x00000000fffff984 */ /* 0x000fe20000000800 */
[----:B------:R-:W-:Y:S01]  /*12900*/  @!PT LDS RZ, [RZ] ;  /* 0x00000000fffff984 */ /* 0x000fe20000000800 */
[----:B------:R2:W-:Y:S01]  /*12910*/  @!P3 LDGSTS.E.BYPASS.LTC128B.128 [R202+0xa000], [R10.64+0x40] ;  /* 0x0a0000400acabfae */ /* 0x0005e2000b901d44 */
        /* <DEDUP_REMOVED lines=23> */
[----:B------:R-:W-:Y:S04]  /*12a90*/  LDSM.16.M88.4 R16, [R196+0x1000] ;  /* 0x00100000c410783b */ /* 0x000fe80000000200 */
[----:B------:R-:W1:Y:S04]  /*12aa0*/  LDSM.16.M88.4 R60, [R193+0x6800] ;  /* 0x00680000c13c783b */ /* 0x000e680000000200 */
[----:B------:R-:W4:Y:S04]  /*12ab0*/  LDSM.16.M88.4 R56, [R193+0x6c00] ;  /* 0x006c0000c138783b */ /* 0x000f280000000200 */
[----:B--2---:R-:W-:Y:S04]  /*12ac0*/  LDSM.16.M88.4 R8, [R197] ;  /* 0x00000000c508783b */ /* 0x004fe80000000200 */
[----:B---3--:R-:W-:Y:S04]  /*12ad0*/  LDSM.16.M88.4 R4, [R197+0x1000] ;  /* 0x00100000c504783b */ /* 0x008fe80000000200 */
[----:B------:R-:W2:Y:S04]  /*12ae0*/  LDSM.16.M88.4 R36, [R195+0x6800] ;  /* 0x00680000c324783b */ /* 0x000ea80000000200 */
[----:B------:R-:W3:Y:S04]  /*12af0*/  LDSM.16.M88.4 R24, [R195+0x6c00] ;  /* 0x006c0000c318783b */ /* 0x000ee80000000200 */
[----:B------:R-:W2:Y:S04]  /*12b00*/  LDSM.16.M88.4 R100, [R193+0x6000] ;  /* 0x00600000c164783b */ /* 0x000ea80000000200 */
[----:B------:R-:W3:Y:S04]  /*12b10*/  LDSM.16.M88.4 R64, [R193+0x6400] ;  /* 0x00640000c140783b */ /* 0x000ee80000000200 */
[----:B------:R-:W3:Y:S04]  /*12b20*/  LDSM.16.M88.4 R40, [R195+0x6400] ;  /* 0x00640000c328783b */ /* 0x000ee80000000200 */
[----:B------:R-:W3:Y:S01]  /*12b30*/  LDSM.16.M88.4 R44, [R195+0x6000] ;  /* 0x00600000c32c783b */ /* 0x000ee20000000200 */
[----:B-1----:R-:W-:Y:S03]  /*12b40*/  HMMA.16816.F32 R176, R16, R60, RZ ;  /* 0x0000003c10b0723c */ /* 0x002fe600000018ff */
[----:B------:R-:W1:Y:S04]  /*12b50*/  S2R R220, SR_TID.X ;  /* 0x0000000000dc7919 */ /* 0x000e680000002100 */
[----:B------:R-:W0:Y:S01]  /*12b60*/  LDGDEPBAR ;  /* 0x00000000000079af */ /* 0x000e220000000000 */
[-C--:B----4-:R-:W-:Y:S08]  /*12b70*/  HMMA.16816.F32 R172, R20, R56.reuse, RZ ;  /* 0x0000003814ac723c */ /* 0x090ff000000018ff */
[----:B------:R-:W-:Y:S08]  /*12b80*/  HMMA.16816.F32 R104, R16, R56, RZ ;  /* 0x000000381068723c */ /* 0x000ff000000018ff */
[----:B--2---:R-:W-:Y:S08]  /*12b90*/  HMMA.16816.F32 R228, R4, R36, R176 ;  /* 0x0000002404e4723c */ /* 0x004ff000000018b0 */
[-C--:B---3--:R-:W-:Y:S08]  /*12ba0*/  HMMA.16816.F32 R244, R8, R24.reuse, R172 ;  /* 0x0000001808f4723c */ /* 0x088ff000000018ac */
[----:B------:R-:W-:Y:S08]  /*12bb0*/  HMMA.16816.F32 R240, R4, R24, R104 ;  /* 0x0000001804f0723c */ /* 0x000ff00000001868 */
[-C--:B------:R-:W-:Y:S08]  /*12bc0*/  HMMA.16816.F32 R208, R20, R100.reuse, RZ ;  /* 0x0000006414d0723c */ /* 0x080ff000000018ff */
[----:B------:R-:W-:Y:S08]  /*12bd0*/  HMMA.16816.F32 R204, R16, R100, RZ ;  /* 0x0000006410cc723c */ /* 0x000ff000000018ff */
[-C--:B------:R-:W-:Y:S08]  /*12be0*/  HMMA.16816.F32 R188, R20, R64.reuse, RZ ;  /* 0x0000004014bc723c */ /* 0x080ff000000018ff */
[----:B------:R-:W-:Y:S08]  /*12bf0*/  HMMA.16816.F32 R184, R16, R64, RZ ;  /* 0x0000004010b8723c */ /* 0x000ff000000018ff */
[----:B------:R-:W-:Y:S08]  /*12c00*/  HMMA.16816.F32 R180, R20, R60, RZ ;  /* 0x0000003c14b4723c */ /* 0x000ff000000018ff */
[C---:B------:R-:W-:Y:S08]  /*12c10*/  HMMA.16816.F32 R176, R16.reuse, R102, RZ ;  /* 0x0000006610b0723c */ /* 0x040ff000000018ff */
[C---:B------:R-:W-:Y:S08]  /*12c20*/  HMMA.16816.F32 R172, R16.reuse, R66, RZ ;  /* 0x0000004210ac723c */ /* 0x040ff000000018ff */
[----:B------:R-:W-:Y:S08]  /*12c30*/  HMMA.16816.F32 R104, R16, R62, RZ ;  /* 0x0000003e1068723c */ /* 0x000ff000000018ff */
[C---:B------:R-:W-:Y:S08]  /*12c40*/  HMMA.16816.F32 R100, R20.reuse, R102, RZ ;  /* 0x000000661464723c */ /* 0x040ff000000018ff */
[C---:B------:R-:W-:Y:S08]  /*12c50*/  HMMA.16816.F32 R64, R20.reuse, R66, RZ ;  /* 0x000000421440723c */ /* 0x040ff000000018ff */
[----:B------:R-:W-:Y:S08]  /*12c60*/  HMMA.16816.F32 R60, R20, R62, RZ ;  /* 0x0000003e143c723c */ /* 0x000ff000000018ff */
[-C--:B------:R-:W-:Y:S08]  /*12c70*/  HMMA.16816.F32 R16, R16, R58.reuse, RZ ;  /* 0x0000003a1010723c */ /* 0x080ff000000018ff */
[----:B------:R-:W-:Y:S08]  /*12c80*/  HMMA.16816.F32 R20, R20, R58, RZ ;  /* 0x0000003a1414723c */ /* 0x000ff000000018ff */
[-C--:B------:R-:W-:Y:S08]  /*12c90*/  HMMA.16816.F32 R224, R8, R40.reuse, R188 ;  /* 0x0000002808e0723c */ /* 0x080ff000000018bc */
[----:B------:R-:W-:Y:S08]  /*12ca0*/  HMMA.16816.F32 R216, R4, R40, R184 ;  /* 0x0000002804d8723c */ /* 0x000ff000000018b8 */
[-C--:B------:R-:W-:Y:S08]  /*12cb0*/  HMMA.16816.F32 R208, R8, R44.reuse, R208 ;  /* 0x0000002c08d0723c */ /* 0x080ff000000018d0 */
[----:B------:R-:W-:Y:S08]  /*12cc0*/  HMMA.16816.F32 R204, R4, R44, R204 ;  /* 0x0000002c04cc723c */ /* 0x000ff000000018cc */
[----:B------:R-:W-:Y:S08]  /*12cd0*/  HMMA.16816.F32 R236, R8, R36, R180 ;  /* 0x0000002408ec723c */ /* 0x000ff000000018b4 */
        /* <DEDUP_REMOVED lines=9> */
[----:B------:R-:W-:Y:S01]  /*12d70*/  HMMA.16816.F32 R20, R8, R26, R20 ;  /* 0x0000001a0814723c */ /* 0x000fe20000001814 */
[----:B------:R-:W3:Y:S07]  /*12d80*/  LDSM.16.M88.4 R8, [R196+0x2000] ;  /* 0x00200000c408783b */ /* 0x000eee0000000200 */
[C---:B--2---:R-:W-:Y:S08]  /*12d90*/  HMMA.16816.F32 R180, R4.reuse, R16, R204 ;  /* 0x0000001004b4723c */ /* 0x044ff000000018cc */
[----:B------:R-:W-:Y:S08]  /*12da0*/  HMMA.16816.F32 R104, R4, R18, R176 ;  /* 0x000000120468723c */ /* 0x000ff000000018b0 */
[C---:B---3--:R-:W-:Y:S08]  /*12db0*/  HMMA.16816.F32 R172, R8.reuse, R16, R208 ;  /* 0x0000001008ac723c */ /* 0x048ff000000018d0 */
        /* <DEDUP_REMOVED lines=12> */
[C---:B--2---:R-:W-:Y:S08]  /*12e80*/  HMMA.16816.F32 R208, R4.reuse, R16, R240 ;  /* 0x0000001004d0723c */ /* 0x044ff000000018f0 */
[----:B------:R-:W-:Y:S01]  /*12e90*/  HMMA.16816.F32 R204, R4, R18, R212 ;  /* 0x0000001204cc723c */ /* 0x000fe200000018d4 */
[----:B------:R-:W-:Y:S07]  /*12ea0*/  LDSM.16.M88.4 R4, [R197+0x3000] ;  /* 0x00300000c504783b */ /* 0x000fee0000000200 */
[C---:B------:R-:W-:Y:S08]  /*12eb0*/  HMMA.16816.F32 R216, R8.reuse, R16, R244 ;  /* 0x0000001008d8723c */ /* 0x040ff000000018f4 */
[----:B------:R-:W-:Y:S01]  /*12ec0*/  HMMA.16816.F32 R20, R8, R18, R20 ;  /* 0x000000120814723c */ /* 0x000fe20000001814 */
[----:B------:R-:W2:Y:S04]  /*12ed0*/  LDSM.16.M88.4 R16, [R195+0x7000] ;  /* 0x00700000c310783b */ /* 0x000ea80000000200 */
[----:B------:R-:W3:Y:S03]  /*12ee0*/  LDSM.16.M88.4 R8, [R197+0x2000] ;  /* 0x00200000c508783b */ /* 0x000ee60000000200 */
[-C--:B--2---:R-:W-:Y:S08]  /*12ef0*/  HMMA.16816.F32 R236, R4, R16.reuse, R180 ;  /* 0x0000001004ec723c */ /* 0x084ff000000018b4 */
[----:B---3--:R-:W-:Y:S08]  /*12f00*/  HMMA.16816.F32 R172, R8, R16, R172 ;  /* 0x0000001008ac723c */ /* 0x008ff000000018ac */
[-C--:B------:R-:W-:Y:S08]  /*12f10*/  HMMA.16816.F32 R212, R4, R18.reuse, R104 ;  /* 0x0000001204d4723c */ /* 0x080ff00000001868 */
[----:B------:R-:W-:Y:S01]  /*12f20*/  HMMA.16816.F32 R180, R8, R18, R36 ;  /* 0x0000001208b4723c */ /* 0x000fe20000001824 */
[----:B------:R-:W2:Y:S07]  /*12f30*/  LDSM.16.M88.4 R16, [R195+0x7400] ;  /* 0x00740000c310783b */ /* 0x000eae0000000200 */
[-C--:B--2---:R-:W-:Y:S08]  /*12f40*/  HMMA.16816.F32 R188, R4, R16.reuse, R44 ;  /* 0x0000001004bc723c */ /* 0x084ff0000000182c */
[----:B------:R-:W-:Y:S08]  /*12f50*/  HMMA.16816.F32 R224, R8, R16, R56 ;  /* 0x0000001008e0723c */ /* 0x000ff00000001838 */
        /* <DEDUP_REMOVED lines=48> */
[----:B------:R-:W-:-:S05]  /*13260*/  LOP3.LUT R220, R220, 0x6, RZ, 0xc0, !PT ;  /* 0x00000006dcdc7812 */ /* 0x000fca00078ec0ff */
[----:B------:R-:W-:Y:S01]  /*13270*/  IMAD R0, R248, 0x40, R220 ;  /* 0x00000040f8007824 */ /* 0x000fe200078e02dc */
[-C--:B--2---:R-:W-:Y:S08]  /*13280*/  HMMA.16816.F32 R180, R8, R16.reuse, R224 ;  /* 0x0000001008b4723c */ /* 0x084ff000000018e0 */
[C---:B------:R-:W-:Y:S08]  /*13290*/  HMMA.16816.F32 R176, R4.reuse, R16, R188 ;  /* 0x0000001004b0723c */ /* 0x040ff000000018bc */
[-C--:B------:R-:W-:Y:S08]  /*132a0*/  HMMA.16816.F32 R204, R4, R18.reuse, R204 ;  /* 0x0000001204cc723c */ /* 0x080ff000000018cc */
[----:B------:R-:W-:Y:S01]  /*132b0*/  HMMA.16816.F32 R184, R8, R18, R184 ;  /* 0x0000001208b8723c */ /* 0x000fe200000018b8 */
[----:B------:R-:W1:Y:S01]  /*132c0*/  LDSM.16.M88.4 R16, [R195+0x8c00] ;  /* 0x008c0000c310783b */ /* 0x000e620000000200 */
[----:B------:R-:W2:Y:S01]  /*132d0*/  I2F R2, R0 ;  /* 0x0000000000027306 */ /* 0x000ea20000201400 */
[C---:B------:R-:W-:Y:S01]  /*132e0*/  IADD3 R15, R0.reuse, 0x10, RZ ;  /* 0x00000010000f7810 */ /* 0x040fe20007ffe0ff */
[----:B------:R-:W-:Y:S01]  /*132f0*/  IMAD.MOV.U32 R241, RZ, RZ, R221 ;  /* 0x000000fffff17224 */ /* 0x000fe200078e00dd */
[----:B------:R-:W-:Y:S01]  /*13300*/  IADD3 R13, R0, 0x18, RZ ;  /* 0x00000018000d7810 */ /* 0x000fe20007ffe0ff */
[----:B------:R-:W-:-:S04]  /*13310*/  DEPBAR.LE SB0, 0x0 ;  /* 0x000080000000791a */ /* 0x000fc80000000000 */
[CC--:B--2---:R-:W-:Y:S02]  /*13320*/  FFMA.FTZ R237, R2.reuse, R199.reuse, R36 ;  /* 0x000000c702ed7223 */ /* 0x0c4fe40000010024 */
[-C--:B------:R-:W-:Y:S01]  /*13330*/  FFMA.FTZ R236, R2, R199.reuse, R38 ;  /* 0x000000c702ec7223 */ /* 0x080fe20000010026 */
[-C--:B-1----:R-:W-:Y:S08]  /*13340*/  HMMA.16816.F32 R224, R4, R18.reuse, R100 ;  /* 0x0000001204e0723c */ /* 0x082ff00000001864 */
[----:B------:R-:W-:Y:S07]  /*13350*/  HMMA.16816.F32 R188, R8, R18, R20 ;  /* 0x0000001208bc723c */ /* 0x000fee0000001814 */
[----:B------:R-:W-:Y:S01]  /*13360*/  IADD3 R18, R0, 0x1, RZ ;  /* 0x0000000100127810 */ /* 0x000fe20007ffe0ff */
[----:B------:R-:W-:Y:S01]  /*13370*/  HMMA.16816.F32 R212, R4, R16, R216 ;  /* 0x0000001004d4723c */ /* 0x000fe200000018d8 */
[----:B------:R-:W-:-:S02]  /*13380*/  FFMA.FTZ R23, R2, R199, R24 ;  /* 0x000000c702177223 */ /* 0x000fc40000010018 */
[----:B------:R-:W1:Y:S05]  /*13390*/  I2F R5, R18 ;  /* 0x0000001200057306 */ /* 0x000e6a0000201400 */
[----:B------:R-:W-:Y:S01]  /*133a0*/  HMMA.16816.F32 R100, R8, R16, R60 ;  /* 0x000000100864723c */ /* 0x000fe2000000183c */
[----:B------:R-:W-:-:S06]  /*133b0*/  FFMA.FTZ R218, R2, R199, R26 ;  /* 0x000000c702da7223 */ /* 0x000fcc000001001a */
[C---:B------:R-:W-:Y:S02]  /*133c0*/  IADD3 R17, R0.reuse, 0x8, RZ ;  /* 0x0000000800117810 */ /* 0x040fe40007ffe0ff */
[C---:B------:R-:W-:Y:S01]  /*133d0*/  IADD3 R16, R0.reuse, 0x9, RZ ;  /* 0x0000000900107810 */ /* 0x040fe20007ffe0ff */
[----:B------:R-:W2:Y:S08]  /*133e0*/  I2F R2, R15 ;  /* 0x0000000f00027306 */ /* 0x000eb00000201400 */
[----:B------:R-:W3:Y:S08]  /*133f0*/  I2F R4, R17 ;  /* 0x0000001100047306 */ /* 0x000ef00000201400 */
[----:B------:R-:W4:Y:S01]  /*13400*/  I2F R3, R16 ;  /* 0x0000001000037306 */ /* 0x000f220000201400 */
[C---:B------:R-:W-:Y:S01]  /*13410*/  IADD3 R11, R0.reuse, 0x19, RZ ;  /* 0x00000019000b7810 */ /* 0x040fe20007ffe0ff */
[-C--:B-1----:R-:W-:Y:S01]  /*13420*/  FFMA.FTZ R63, R5, R199.reuse, R27 ;  /* 0x000000c7053f7223 */ /* 0x082fe2000001001b */
[----:B------:R-:W-:Y:S01]  /*13430*/  IADD3 R10, R0, 0x20, RZ ;  /* 0x00000020000a7810 */ /* 0x000fe20007ffe0ff */
[----:B--2---:R-:W-:-:S02]  /*13440*/  FFMA.FTZ R26, R2, R199, R64 ;  /* 0x000000c7021a7223 */ /* 0x004fc40000010040 */
[-C--:B------:R-:W-:Y:S02]  /*13450*/  FFMA.FTZ R66, R2, R199.reuse, R66 ;  /* 0x000000c702427223 */ /* 0x080fe40000010042 */
[CC--:B---3--:R-:W-:Y:S02]  /*13460*/  FFMA.FTZ R234, R4.reuse, R199.reuse, R44 ;  /* 0x000000c704ea7223 */ /* 0x0c8fe4000001002c */
[CC--:B------:R-:W-:Y:S02]  /*13470*/  FFMA.FTZ R34, R4.reuse, R199.reuse, R40 ;  /* 0x000000c704227223 */ /* 0x0c0fe40000010028 */
[CC--:B------:R-:W-:Y:S02]  /*13480*/  FFMA.FTZ R208, R4.reuse, R199.reuse, R42 ;  /* 0x000000c704d07223 */ /* 0x0c0fe4000001002a */
[-C--:B------:R-:W-:Y:S02]  /*13490*/  FFMA.FTZ R230, R4, R199.reuse, R46 ;  /* 0x000000c704e67223 */ /* 0x080fe4000001002e */
[CC--:B----4-:R-:W-:Y:S01]  /*134a0*/  FFMA.FTZ R27, R3.reuse, R199.reuse, R41 ;  /* 0x000000c7031b7223 */ /* 0x0d0fe20000010029 */
[----:B------:R-:W1:Y:S01]  /*134b0*/  I2F R4, R13 ;  /* 0x0000000d00047306 */ /* 0x000e620000201400 */
[----:B------:R-:W-:-:S02]  /*134c0*/  FFMA.FTZ R201, R3, R199, R43 ;  /* 0x000000c703c97223 */ /* 0x000fc4000001002b */
[CC--:B------:R-:W-:Y:S02]  /*134d0*/  FFMA.FTZ R229, R3.reuse, R199.reuse, R45 ;  /* 0x000000c703e57223 */ /* 0x0c0fe4000001002d */
[-C--:B------:R-:W-:Y:S02]  /*134e0*/  FFMA.FTZ R228, R3, R199.reuse, R47 ;  /* 0x000000c703e47223 */ /* 0x080fe4000001002f */
[CC--:B------:R-:W-:Y:S01]  /*134f0*/  FFMA.FTZ R221, R2.reuse, R199.reuse, R56 ;  /* 0x000000c702dd7223 */ /* 0x0c0fe20000010038 */
[----:B------:R-:W2:Y:S01]  /*13500*/  I2F R3, R11 ;  /* 0x0000000b00037306 */ /* 0x000ea20000201400 */
[----:B------:R-:W-:-:S07]  /*13510*/  FFMA.FTZ R220, R2, R199, R58 ;  /* 0x000000c702dc7223 */ /* 0x000fce000001003a */
[----:B------:R-:W3:Y:S01]  /*13520*/  I2F R2, R10 ;  /* 0x0000000a00027306 */ /* 0x000ee20000201400 */
[C---:B------:R-:W-:Y:S02]  /*13530*/  IADD3 R14, R0.reuse, 0x11, RZ ;  /* 0x00000011000e7810 */ /* 0x040fe40007ffe0ff */
[C---:B------:R-:W-:Y:S01]  /*13540*/  IADD3 R9, R0.reuse, 0x21, RZ ;  /* 0x0000002100097810 */ /* 0x040fe20007ffe0ff */
[CC--:B------:R-:W-:Y:S01]  /*13550*/  FFMA.FTZ R35, R5.reuse, R199.reuse, R25 ;  /* 0x000000c705237223 */ /* 0x0c0fe20000010019 */
[----:B------:R-:W-:Y:S01]  /*13560*/  IADD3 R8, R0, 0x28, RZ ;  /* 0x0000002800087810 */ /* 0x000fe20007ffe0ff */
[CC--:B------:R-:W-:Y:S02]  /*13570*/  FFMA.FTZ R235, R5.reuse, R199.reuse, R37 ;  /* 0x000000c705eb7223 */ /* 0x0c0fe40000010025 */
[-C--:B------:R-:W-:Y:S02]  /*13580*/  FFMA.FTZ R231, R5, R199.reuse, R39 ;  /* 0x000000c705e77223 */ /* 0x080fe40000010027 */
[----:B------:R-:W4:Y:S01]  /*13590*/  I2F R5, R14 ;  /* 0x0000000e00057306 */ /* 0x000f220000201400 */
[----:B-1----:R-:W-:-:S02]  /*135a0*/  FFMA.FTZ R211, R4, R199, R174 ;  /* 0x000000c704d37223 */ /* 0x002fc400000100ae */
[CC--:B--2---:R-:W-:Y:S02]  /*135b0*/  FFMA.FTZ R22, R3.reuse, R199.reuse, R105 ;  /* 0x000000c703167223 */ /* 0x0c4fe40000010069 */
[CC--:B------:R-:W-:Y:S02]  /*135c0*/  FFMA.FTZ R61, R3.reuse, R199.reuse, R107 ;  /* 0x000000c7033d7223 */ /* 0x0c0fe4000001006b */
[CC--:B------:R-:W-:Y:S02]  /*135d0*/  FFMA.FTZ R210, R3.reuse, R199.reuse, R173 ;  /* 0x000000c703d27223 */ /* 0x0c0fe400000100ad */
[-C--:B------:R-:W-:Y:S02]  /*135e0*/  FFMA.FTZ R209, R3, R199.reuse, R175 ;  /* 0x000000c703d17223 */ /* 0x080fe400000100af */
[CC--:B---3--:R-:W-:Y:S01]  /*135f0*/  FFMA.FTZ R21, R2.reuse, R199.reuse, R180 ;  /* 0x000000c702157223 */ /* 0x0c8fe200000100b4 */
[----:B------:R-:W1:Y:S01]  /*13600*/  I2F R3, R9 ;  /* 0x0000000900037306 */ /* 0x000e620000201400 */
[----:B------:R-:W-:-:S02]  /*13610*/  FFMA.FTZ R60, R2, R199, R182 ;  /* 0x000000c7023c7223 */ /* 0x000fc400000100b6 */
[CC--:B------:R-:W-:Y:S02]  /*13620*/  FFMA.FTZ R174, R2.reuse, R199.reuse, R176 ;  /* 0x000000c702ae7223 */ /* 0x0c0fe400000100b0 */
[----:B------:R-:W-:-:S03]  /*13630*/  FFMA.FTZ R203, R2, R199, R178 ;  /* 0x000000c702cb7223 */ /* 0x000fc600000100b2 */
[----:B------:R-:W2:Y:S01]  /*13640*/  I2F R2, R8 ;  /* 0x0000000800027306 */ /* 0x000ea20000201400 */
[----:B------:R-:W-:Y:S01]  /*13650*/  IADD3 R6, R0, 0x29, RZ ;  /* 0x0000002900067810 */ /* 0x000fe20007ffe0ff */
[-C--:B----4-:R-:W-:Y:S02]  /*13660*/  FFMA.FTZ R216, R5, R199.reuse, R59 ;  /* 0x000000c705d87223 */ /* 0x090fe4000001003b */
[-C--:B-1----:R-:W-:Y:S02]  /*13670*/  FFMA.FTZ R59, R3, R199.reuse, R183 ;  /* 0x000000c7033b7223 */ /* 0x082fe400000100b7 */
[CC--:B--2---:R-:W-:Y:S02]  /*13680*/  FFMA.FTZ R200, R2.reuse, R199.reuse, R204 ;  /* 0x000000c702c87223 */ /* 0x0c4fe400000100cc */
[CC--:B------:R-:W-:Y:S02]  /*13690*/  FFMA.FTZ R19, R2.reuse, R199.reuse, R184 ;  /* 0x000000c702137223 */ /* 0x0c0fe400000100b8 */
[----:B------:R-:W-:-:S02]  /*136a0*/  FFMA.FTZ R58, R2, R199, R186 ;  /* 0x000000c7023a7223 */ /* 0x000fc400000100ba */
[-C--:B------:R-:W-:Y:S02]  /*136b0*/  FFMA.FTZ R183, R2, R199.reuse, R206 ;  /* 0x000000c702b77223 */ /* 0x080fe400000100ce */
[----:B------:R-:W1:Y:S01]  /*136c0*/  I2F R2, R6 ;  /* 0x0000000600027306 */ /* 0x000e620000201400 */
[CC--:B------:R-:W-:Y:S02]  /*136d0*/  FFMA.FTZ R25, R5.reuse, R199.reuse, R65 ;  /* 0x000000c705197223 */ /* 0x0c0fe40000010041 */
[CC--:B------:R-:W-:Y:S02]  /*136e0*/  FFMA.FTZ R67, R5.reuse, R199.reuse, R67 ;  /* 0x000000c705437223 */ /* 0x0c0fe40000010043 */
[-C--:B------:R-:W-:Y:S01]  /*136f0*/  FFMA.FTZ R219, R5, R199.reuse, R57 ;  /* 0x000000c705db7223 */ /* 0x080fe20000010039 */
[----:B------:R-:W-:Y:S01]  /*13700*/  IADD3 R5, R0, 0x30, RZ ;  /* 0x0000003000057810 */ /* 0x000fe20007ffe0ff */
[CC--:B------:R-:W-:Y:S02]  /*13710*/  FFMA.FTZ R217, R4.reuse, R199.reuse, R172 ;  /* 0x000000c704d97223 */ /* 0x0c0fe400000100ac */
[----:B------:R-:W-:-:S02]  /*13720*/  FFMA.FTZ R62, R4, R199, R106 ;  /* 0x000000c7043e7223 */ /* 0x000fc4000001006a */
[CC--:B-1----:R-:W-:Y:S02]  /*13730*/  FFMA.FTZ R7, R2.reuse, R199.reuse, R185 ;  /* 0x000000c702077223 */ /* 0x0c2fe400000100b9 */
[CC--:B------:R-:W-:Y:S02]  /*13740*/  FFMA.FTZ R57, R2.reuse, R199.reuse, R187 ;  /* 0x000000c702397223 */ /* 0x0c0fe400000100bb */
[CC--:B------:R-:W-:Y:S02]  /*13750*/  FFMA.FTZ R172, R2.reuse, R199.reuse, R205 ;  /* 0x000000c702ac7223 */ /* 0x0c0fe400000100cd */
[-C--:B------:R-:W-:Y:S02]  /*13760*/  FFMA.FTZ R106, R2, R199.reuse, R207 ;  /* 0x000000c7026a7223 */ /* 0x080fe400000100cf */
[----:B------:R-:W1:Y:S01]  /*13770*/  I2F R2, R5 ;  /* 0x0000000500027306 */ /* 0x000e620000201400 */
[-C--:B------:R-:W-:Y:S01]  /*13780*/  FFMA.FTZ R24, R4, R199.reuse, R104 ;  /* 0x000000c704187223 */ /* 0x080fe20000010068 */
[----:B------:R-:W-:Y:S01]  /*13790*/  IADD3 R4, R0, 0x31, RZ ;  /* 0x0000003100047810 */ /* 0x000fe20007ffe0ff */
[----:B------:R-:W-:-:S02]  /*137a0*/  FFMA.FTZ R20, R3, R199, R181 ;  /* 0x000000c703147223 */ /* 0x000fc400000100b5 */
[CC--:B-1----:R-:W-:Y:S02]  /*137b0*/  FFMA.FTZ R47, R2.reuse, R199.reuse, R100 ;  /* 0x000000c7022f7223 */ /* 0x0c2fe40000010064 */
[CC--:B------:R-:W-:Y:S02]  /*137c0*/  FFMA.FTZ R56, R2.reuse, R199.reuse, R102 ;  /* 0x000000c702387223 */ /* 0x0c0fe40000010066 */
[CC--:B------:R-:W-:Y:S02]  /*137d0*/  FFMA.FTZ R105, R2.reuse, R199.reuse, R212 ;  /* 0x000000c702697223 */ /* 0x0c0fe400000100d4 */
[-C--:B------:R-:W-:Y:S02]  /*137e0*/  FFMA.FTZ R104, R2, R199.reuse, R214 ;  /* 0x000000c702687223 */ /* 0x080fe400000100d6 */
[----:B------:R-:W1:Y:S01]  /*137f0*/  I2F R2, R4 ;  /* 0x0000000400027306 */ /* 0x000e620000201400 */
[CC--:B------:R-:W-:Y:S02]  /*13800*/  FFMA.FTZ R181, R3.reuse, R199.reuse, R177 ;  /* 0x000000c703b57223 */ /* 0x0c0fe400000100b1 */
[----:B------:R-:W-:Y:S01]  /*13810*/  FFMA.FTZ R173, R3, R199, R179 ;  /* 0x000000c703ad7223 */ /* 0x000fe200000100b3 */
[----:B------:R-:W-:Y:S01]  /*13820*/  IADD3 R3, R0, 0x38, RZ ;  /* 0x0000003800037810 */ /* 0x000fe20007ffe0ff */
[----:B------:R-:W-:Y:S01]  /*13830*/  BAR.SYNC.DEFER_BLOCKING 0x0 ;  /* 0x0000000000007b1d */ /* 0x000fe20000010000 */
[----:B------:R-:W-:Y:S01]  /*13840*/  ISETP.GE.AND P1, PT, R16, R51, PT ;  /* 0x000000331000720c */ /* 0x000fe20003f26270 */
[----:B-1----:R-:W-:-:S02]  /*13850*/  FFMA.FTZ R46, R2, R199, R101 ;  /* 0x000000c7022e7223 */ /* 0x002fc40000010065 */
[CC--:B------:R-:W-:Y:S02]  /*13860*/  FFMA.FTZ R55, R2.reuse, R199.reuse, R103 ;  /* 0x000000c702377223 */ /* 0x0c0fe40000010067 */
[CC--:B------:R-:W-:Y:S02]  /*13870*/  FFMA.FTZ R103, R2.reuse, R199.reuse, R213 ;  /* 0x000000c702677223 */ /* 0x0c0fe400000100d5 */
[----:B------:R-:W-:Y:S02]  /*13880*/  FFMA.FTZ R101, R2, R199, R215 ;  /* 0x000000c702657223 */ /* 0x000fe400000100d7 */
[----:B------:R-:W1:Y:S01]  /*13890*/  I2F R2, R3 ;  /* 0x0000000300027306 */ /* 0x000e620000201400 */
[----:B------:R-:W-:Y:S02]  /*138a0*/  FSEL R42, R27, -INF , !P1 ;  /* 0xff8000001b2a7808 */ /* 0x000fe40004800000 */
[-C--:B------:R-:W-:Y:S02]  /*138b0*/  ISETP.GE.AND P1, PT, R11, R51.reuse, PT ;  /* 0x000000330b00720c */ /* 0x080fe40003f26270 */
[----:B------:R-:W-:-:S02]  /*138c0*/  ISETP.GE.AND P5, PT, R17, R51, PT ;  /* 0x000000331100720c */ /* 0x000fc40003fa6270 */
[----:B------:R-:W-:Y:S02]  /*138d0*/  FSEL R38, R22, -INF , !P1 ;  /* 0xff80000016267808 */ /* 0x000fe40004800000 */
[-C--:B------:R-:W-:Y:S02]  /*138e0*/  ISETP.GE.AND P1, PT, R6, R51.reuse, PT ;  /* 0x000000330600720c */ /* 0x080fe40003f26270 */
[----:B------:R-:W-:Y:S02]  /*138f0*/  ISETP.GE.AND P0, PT, R0, R51, PT ;  /* 0x000000330000720c */ /* 0x000fe40003f06270 */
[----:B------:R-:W-:Y:S01]  /*13900*/  FSEL R45, R34, -INF , !P5 ;  /* 0xff800000222d7808 */ /* 0x000fe20006800000 */
[CC--:B-1----:R-:W-:Y:S02]  /*13910*/  FFMA.FTZ R102, R2.reuse, R199.reuse, R224 ;  /* 0x000000c702667223 */ /* 0x0c2fe400000100e0 */
[CC--:B------:R-:W-:Y:S02]  /*13920*/  FFMA.FTZ R44, R2.reuse, R199.reuse, R188 ;  /* 0x000000c7022c7223 */ /* 0x0c0fe400000100bc */
[----:B------:R-:W-:-:S02]  /*13930*/  FFMA.FTZ R54, R2, R199, R190 ;  /* 0x000000c702367223 */ /* 0x000fc400000100be */
[----:B------:R-:W-:Y:S01]  /*13940*/  FFMA.FTZ R182, R2, R199, R226 ;  /* 0x000000c702b67223 */ /* 0x000fe200000100e2 */
[----:B------:R-:W-:Y:S02]  /*13950*/  IADD3 R2, R0, 0x39, RZ ;  /* 0x0000003900027810 */ /* 0x000fe40007ffe0ff */
[----:B------:R-:W-:Y:S02]  /*13960*/  FSEL R34, R7, -INF , !P1 ;  /* 0xff80000007227808 */ /* 0x000fe40004800000 */
[----:B------:R-:W1:Y:S01]  /*13970*/  I2F R7, R2 ;  /* 0x0000000200077306 */ /* 0x000e620000201400 */
[-C--:B------:R-:W-:Y:S02]  /*13980*/  ISETP.GE.AND P6, PT, R18, R51.reuse, PT ;  /* 0x000000331200720c */ /* 0x080fe40003fc6270 */
[----:B------:R-:W-:Y:S02]  /*13990*/  FSEL R23, R23, -INF , !P0 ;  /* 0xff80000017177808 */ /* 0x000fe40004000000 */
[----:B------:R-:W-:-:S02]  /*139a0*/  ISETP.GE.AND P0, PT, R15, R51, PT ;  /* 0x000000330f00720c */ /* 0x000fc40003f06270 */
[----:B------:R-:W-:Y:S02]  /*139b0*/  FSEL R43, R35, -INF , !P6 ;  /* 0xff800000232b7808 */ /* 0x000fe40007000000 */
[-C--:B------:R-:W-:Y:S02]  /*139c0*/  ISETP.GE.AND P6, PT, R14, R51.reuse, PT ;  /* 0x000000330e00720c */ /* 0x080fe40003fc6270 */
[-C--:B------:R-:W-:Y:S02]  /*139d0*/  ISETP.GE.AND P5, PT, R13, R51.reuse, PT ;  /* 0x000000330d00720c */ /* 0x080fe40003fa6270 */
[----:B------:R-:W-:Y:S02]  /*139e0*/  FSEL R41, R26, -INF , !P0 ;  /* 0xff8000001a297808 */ /* 0x000fe40004000000 */
[----:B------:R-:W-:Y:S02]  /*139f0*/  ISETP.GE.AND P0, PT, R10, R51, PT ;  /* 0x000000330a00720c */ /* 0x000fe40003f06270 */
[----:B------:R-:W-:-:S02]  /*13a00*/  FSEL R40, R25, -INF , !P6 ;  /* 0xff80000019287808 */ /* 0x000fc40007000000 */
[-C--:B------:R-:W-:Y:S02]  /*13a10*/  ISETP.GE.AND P6, PT, R9, R51.reuse, PT ;  /* 0x000000330900720c */ /* 0x080fe40003fc6270 */
[----:B------:R-:W-:Y:S02]  /*13a20*/  FSEL R39, R24, -INF , !P5 ;  /* 0xff80000018277808 */ /* 0x000fe40006800000 */
[-C--:B------:R-:W-:Y:S02]  /*13a30*/  ISETP.GE.AND P5, PT, R8, R51.reuse, PT ;  /* 0x000000330800720c */ /* 0x080fe40003fa6270 */
[----:B------:R-:W-:Y:S02]  /*13a40*/  FSEL R37, R21, -INF , !P0 ;  /* 0xff80000015257808 */ /* 0x000fe40004000000 */
[----:B------:R-:W-:Y:S02]  /*13a50*/  ISETP.GE.AND P0, PT, R5, R51, PT ;  /* 0x000000330500720c */ /* 0x000fe40003f06270 */
[----:B------:R-:W-:Y:S01]  /*13a60*/  FSEL R36, R20, -INF , !P6 ;  /* 0xff80000014247808 */ /* 0x000fe20007000000 */
[----:B-1----:R-:W-:Y:S01]  /*13a70*/  FFMA.FTZ R20, R7, R199, R189 ;  /* 0x000000c707147223 */ /* 0x002fe200000100bd */
[----:B------:R-:W-:-:S02]  /*13a80*/  ISETP.GE.AND P6, PT, R4, R51, PT ;  /* 0x000000330400720c */ /* 0x000fc40003fc6270 */
[----:B------:R-:W-:Y:S02]  /*13a90*/  FSEL R35, R19, -INF , !P5 ;  /* 0xff80000013237808 */ /* 0x000fe40006800000 */
[-C--:B------:R-:W-:Y:S02]  /*13aa0*/  ISETP.GE.AND P5, PT, R3, R51.reuse, PT ;  /* 0x000000330300720c */ /* 0x080fe40003fa6270 */
[----:B------:R-:W-:Y:S02]  /*13ab0*/  ISETP.GE.AND P1, PT, R2, R51, PT ;  /* 0x000000330200720c */ /* 0x000fe40003f26270 */
[----:B------:R-:W-:Y:S02]  /*13ac0*/  FSEL R27, R47, -INF , !P0 ;  /* 0xff8000002f1b7808 */ /* 0x000fe40004000000 */
[----:B------:R-:W-:Y:S02]  /*13ad0*/  ISETP.GE.AND P0, PT, R0, R50, PT ;  /* 0x000000320000720c */ /* 0x000fe40003f06270 */
[----:B------:R-:W-:-:S02]  /*13ae0*/  FSEL R26, R46, -INF , !P6 ;  /* 0xff8000002e1a7808 */ /* 0x000fc40007000000 */
[-C--:B------:R-:W-:Y:S02]  /*13af0*/  ISETP.GE.AND P6, PT, R18, R50.reuse, PT ;  /* 0x000000321200720c */ /* 0x080fe40003fc6270 */
[----:B------:R-:W-:Y:S02]  /*13b00*/  FSEL R25, R44, -INF , !P5 ;  /* 0xff8000002c197808 */ /* 0x000fe40006800000 */
[----:B------:R-:W-:Y:S02]  /*13b10*/  FSEL R24, R20, -INF , !P1 ;  /* 0xff80000014187808 */ /* 0x000fe40004800000 */
[-C--:B------:R-:W-:Y:S02]  /*13b20*/  ISETP.GE.AND P5, PT, R17, R50.reuse, PT ;  /* 0x000000321100720c */ /* 0x080fe40003fa6270 */
[----:B------:R-:W-:Y:S02]  /*13b30*/  ISETP.GE.AND P1, PT, R16, R50, PT ;  /* 0x000000321000720c */ /* 0x000fe40003f26270 */
[----:B------:R-:W-:-:S02]  /*13b40*/  FSEL R44, R218, -INF , !P0 ;  /* 0xff800000da2c7808 */ /* 0x000fc40004000000 */
[-C--:B------:R-:W-:Y:S02]  /*13b50*/  ISETP.GE.AND P0, PT, R15, R50.reuse, PT ;  /* 0x000000320f00720c */ /* 0x080fe40003f06270 */
[----:B------:R-:W-:Y:S02]  /*13b60*/  FSEL R63, R63, -INF , !P6 ;  /* 0xff8000003f3f7808 */ /* 0x000fe40007000000 */
[-C--:B------:R-:W-:Y:S02]  /*13b70*/  ISETP.GE.AND P6, PT, R14, R50.reuse, PT ;  /* 0x000000320e00720c */ /* 0x080fe40003fc6270 */
[----:B------:R-:W-:Y:S02]  /*13b80*/  FSEL R64, R208, -INF , !P5 ;  /* 0xff800000d0407808 */ /* 0x000fe40006800000 */
[----:B------:R-:W-:Y:S02]  /*13b90*/  FSEL R65, R201, -INF , !P1 ;  /* 0xff800000c9417808 */ /* 0x000fe40004800000 */
[----:B------:R-:W-:-:S02]  /*13ba0*/  ISETP.GE.AND P5, PT, R13, R50, PT ;  /* 0x000000320d00720c */ /* 0x000fc40003fa6270 */
[-C--:B------:R-:W-:Y:S02]  /*13bb0*/  ISETP.GE.AND P1, PT, R11, R50.reuse, PT ;  /* 0x000000320b00720c */ /* 0x080fe40003f26270 */
[----:B------:R-:W-:Y:S02]  /*13bc0*/  FSEL R66, R66, -INF , !P0 ;  /* 0xff80000042427808 */ /* 0x000fe40004000000 */
[-C--:B------:R-:W-:Y:S02]  /*13bd0*/  ISETP.GE.AND P0, PT, R10, R50.reuse, PT ;  /* 0x000000320a00720c */ /* 0x080fe40003f06270 */
[----:B------:R-:W-:Y:S02]  /*13be0*/  FSEL R67, R67, -INF , !P6 ;  /* 0xff80000043437808 */ /* 0x000fe40007000000 */
[----:B------:R-:W-:Y:S02]  /*13bf0*/  ISETP.GE.AND P6, PT, R9, R50, PT ;  /* 0x000000320900720c */ /* 0x000fe40003fc6270 */
[----:B------:R-:W-:-:S02]  /*13c00*/  FSEL R62, R62, -INF , !P5 ;  /* 0xff8000003e3e7808 */ /* 0x000fc40006800000 */
[----:B------:R-:W-:Y:S02]  /*13c10*/  FSEL R61, R61, -INF , !P1 ;  /* 0xff8000003d3d7808 */ /* 0x000fe40004800000 */
[-C--:B------:R-:W-:Y:S02]  /*13c20*/  ISETP.GE.AND P5, PT, R8, R50.reuse, PT ;  /* 0x000000320800720c */ /* 0x080fe40003fa6270 */
[-C--:B------:R-:W-:Y:S02]  /*13c30*/  ISETP.GE.AND P1, PT, R6, R50.reuse, PT ;  /* 0x000000320600720c */ /* 0x080fe40003f26270 */
[----:B------:R-:W-:Y:S02]  /*13c40*/  FSEL R60, R60, -INF , !P0 ;  /* 0xff8000003c3c7808 */ /* 0x000fe40004000000 */
[----:B------:R-:W-:Y:S01]  /*13c50*/  ISETP.GE.AND P0, PT, R5, R50, PT ;  /* 0x000000320500720c */ /* 0x000fe20003f06270 */
[----:B------:R-:W-:Y:S01]  /*13c60*/  FFMA.FTZ R19, R7, R199, R191 ;  /* 0x000000c707137223 */ /* 0x000fe200000100bf */
[----:B------:R-:W-:-:S02]  /*13c70*/  FSEL R59, R59, -INF , !P6 ;  /* 0xff8000003b3b7808 */ /* 0x000fc40007000000 */
[-C--:B------:R-:W-:Y:S02]  /*13c80*/  ISETP.GE.AND P6, PT, R4, R50.reuse, PT ;  /* 0x000000320400720c */ /* 0x080fe40003fc6270 */
[----:B------:R-:W-:Y:S02]  /*13c90*/  FSEL R58, R58, -INF , !P5 ;  /* 0xff8000003a3a7808 */ /* 0x000fe40006800000 */
[----:B------:R-:W-:Y:S02]  /*13ca0*/  FSEL R57, R57, -INF , !P1 ;  /* 0xff80000039397808 */ /* 0x000fe40004800000 */
[-C--:B------:R-:W-:Y:S02]  /*13cb0*/  ISETP.GE.AND P5, PT, R3, R50.reuse, PT ;  /* 0x000000320300720c */ /* 0x080fe40003fa6270 */
[----:B------:R-:W-:Y:S02]  /*13cc0*/  ISETP.GE.AND P1, PT, R2, R50, PT ;  /* 0x000000320200720c */ /* 0x000fe40003f26270 */
[----:B------:R-:W-:-:S02]  /*13cd0*/  FSEL R56, R56, -INF , !P0 ;  /* 0xff80000038387808 */ /* 0x000fc40004000000 */
[C---:B------:R-:W-:Y:S02]  /*13ce0*/  ISETP.GE.AND P0, PT, R0.reuse, R53, PT ;  /* 0x000000350000720c */ /* 0x040fe40003f06270 */
[----:B------:R-:W-:Y:S02]  /*13cf0*/  FSEL R50, R55, -INF , !P6 ;  /* 0xff80000037327808 */ /* 0x000fe40007000000 */
[-C--:B------:R-:W-:Y:S02]  /*13d00*/  ISETP.GE.AND P6, PT, R0, R52.reuse, PT ;  /* 0x000000340000720c */ /* 0x080fe40003fc6270 */
[----:B------:R-:W-:Y:S02]  /*13d10*/  FSEL R47, R54, -INF , !P5 ;  /* 0xff800000362f7808 */ /* 0x000fe40006800000 */
[----:B------:R-:W-:Y:S02]  /*13d20*/  FSEL R46, R19, -INF , !P1 ;  /* 0xff800000132e7808 */ /* 0x000fe40004800000 */
[----:B------:R-:W-:-:S02]  /*13d30*/  ISETP.GE.AND P1, PT, R18, R52, PT ;  /* 0x000000341200720c */ /* 0x000fc40003f26270 */
[----:B------:R-:W-:Y:S02]  /*13d40*/  FSEL R54, R237, -INF , !P0 ;  /* 0xff800000ed367808 */ /* 0x000fe40004000000 */
[CC--:B------:R-:W-:Y:S02]  /*13d50*/  ISETP.GE.AND P0, PT, R17.reuse, R53.reuse, PT ;  /* 0x000000351100720c */ /* 0x0c0fe40003f06270 */
[----:B------:R-:W-:Y:S02]  /*13d60*/  FSEL R19, R236, -INF , !P6 ;  /* 0xff800000ec137808 */ /* 0x000fe40007000000 */
[----:B------:R-:W-:Y:S02]  /*13d70*/  ISETP.GE.AND P5, PT, R18, R53, PT ;  /* 0x000000351200720c */ /* 0x000fe40003fa6270 */
[----:B------:R-:W-:Y:S02]  /*13d80*/  ISETP.GE.AND P6, PT, R17, R52, PT ;  /* 0x000000341100720c */ /* 0x000fe40003fc6270 */
[----:B------:R-:W-:-:S02]  /*13d90*/  FSEL R22, R231, -INF , !P1 ;  /* 0xff800000e7167808 */ /* 0x000fc40004800000 */
[----:B------:R-:W-:Y:S02]  /*13da0*/  ISETP.GE.AND P1, PT, R16, R52, PT ;  /* 0x000000341000720c */ /* 0x000fe40003f26270 */
[----:B------:R-:W-:Y:S02]  /*13db0*/  FSEL R180, R234, -INF , !P0 ;  /* 0xff800000eab47808 */ /* 0x000fe40004000000 */
[-C--:B------:R-:W-:Y:S02]  /*13dc0*/  ISETP.GE.AND P0, PT, R15, R53.reuse, PT ;  /* 0x000000350f00720c */ /* 0x080fe40003f06270 */
[----:B------:R-:W-:Y:S02]  /*13dd0*/  FSEL R107, R235, -INF , !P5 ;  /* 0xff800000eb6b7808 */ /* 0x000fe40006800000 */
[----:B------:R-:W-:Y:S02]  /*13de0*/  FSEL R21, R230, -INF , !P6 ;  /* 0xff800000e6157808 */ /* 0x000fe40007000000 */
[----:B------:R-:W-:-:S02]  /*13df0*/  ISETP.GE.AND P5, PT, R16, R53, PT ;  /* 0x000000351000720c */ /* 0x000fc40003fa6270 */
[-C--:B------:R-:W-:Y:S02]  /*13e00*/  ISETP.GE.AND P6, PT, R15, R52.reuse, PT ;  /* 0x000000340f00720c */ /* 0x080fe40003fc6270 */
[----:B------:R-:W-:Y:S02]  /*13e10*/  FSEL R20, R228, -INF , !P1 ;  /* 0xff800000e4147808 */ /* 0x000fe40004800000 */
[----:B------:R-:W-:Y:S02]  /*13e20*/  ISETP.GE.AND P1, PT, R14, R52, PT ;  /* 0x000000340e00720c */ /* 0x000fe40003f26270 */
[----:B------:R-:W-:Y:S02]  /*13e30*/  FSEL R178, R221, -INF , !P0 ;  /* 0xff800000ddb27808 */ /* 0x000fe40004000000 */
[----:B------:R-:W-:Y:S02]  /*13e40*/  ISETP.GE.AND P0, PT, R13, R53, PT ;  /* 0x000000350d00720c */ /* 0x000fe40003f06270 */
[----:B------:R-:W-:-:S02]  /*13e50*/  FSEL R179, R229, -INF , !P5 ;  /* 0xff800000e5b37808 */ /* 0x000fc40006800000 */
[----:B------:R-:W-:Y:S02]  /*13e60*/  FSEL R18, R220, -INF , !P6 ;  /* 0xff800000dc127808 */ /* 0x000fe40007000000 */
[----:B------:R-:W-:Y:S02]  /*13e70*/  ISETP.GE.AND P5, PT, R14, R53, PT ;  /* 0x000000350e00720c */ /* 0x000fe40003fa6270 */
[-C--:B------:R-:W-:Y:S02]  /*13e80*/  ISETP.GE.AND P6, PT, R13, R52.reuse, PT ;  /* 0x000000340d00720c */ /* 0x080fe40003fc6270 */
[----:B------:R-:W-:Y:S02]  /*13e90*/  FSEL R17, R216, -INF , !P1 ;  /* 0xff800000d8117808 */ /* 0x000fe40004800000 */
[----:B------:R-:W-:Y:S02]  /*13ea0*/  ISETP.GE.AND P1, PT, R11, R52, PT ;  /* 0x000000340b00720c */ /* 0x000fe40003f26270 */
[----:B------:R-:W-:-:S02]  /*13eb0*/  FSEL R176, R217, -INF , !P0 ;  /* 0xff800000d9b07808 */ /* 0x000fc40004000000 */
[CC--:B------:R-:W-:Y:S02]  /*13ec0*/  ISETP.GE.AND P0, PT, R10.reuse, R53.reuse, PT ;  /* 0x000000350a00720c */ /* 0x0c0fe40003f06270 */
[----:B------:R-:W-:Y:S02]  /*13ed0*/  FSEL R177, R219, -INF , !P5 ;  /* 0xff800000dbb17808 */ /* 0x000fe40006800000 */
        /* <DEDUP_REMOVED lines=22> */
[----:B------:R-:W-:Y:S02]  /*14040*/  FSEL R172, R172, -INF , !P5 ;  /* 0xff800000acac7808 */ /* 0x000fe40006800000 */
[----:B------:R-:W-:Y:S02]  /*14050*/  FSEL R9, R104, -INF , !P6 ;  /* 0xff80000068097808 */ /* 0x000fe40007000000 */
[-C--:B------:R-:W-:Y:S02]  /*14060*/  ISETP.GE.AND P5, PT, R4, R53.reuse, PT ;  /* 0x000000350400720c */ /* 0x080fe40003fa6270 */
[----:B------:R-:W-:Y:S02]  /*14070*/  ISETP.GE.AND P6, PT, R2, R53, PT ;  /* 0x000000350200720c */ /* 0x000fe40003fc6270 */
[----:B------:R-:W-:Y:S02]  /*14080*/  FSEL R53, R102, -INF , !P0 ;  /* 0xff80000066357808 */ /* 0x000fe40004000000 */
[----:B------:R-:W-:-:S02]  /*14090*/  ISETP.GE.AND P0, PT, R241, 0x4, PT ;  /* 0x00000004f100780c */ /* 0x000fc40003f06270 */
[-C--:B------:R-:W-:Y:S01]  /*140a0*/  ISETP.GE.AND P1, PT, R4, R52.reuse, PT ;  /* 0x000000340400720c */ /* 0x080fe20003f26270 */
[-C--:B------:R-:W-:Y:S01]  /*140b0*/  FFMA.FTZ R100, R7, R199.reuse, R225 ;  /* 0x000000c707647223 */ /* 0x080fe200000100e1 */
[----:B------:R-:W-:Y:S01]  /*140c0*/  FSEL R55, R103, -INF , !P5 ;  /* 0xff80000067377808 */ /* 0x000fe20006800000 */
[----:B------:R-:W-:Y:S01]  /*140d0*/  FFMA.FTZ R51, R7, R199, R227 ;  /* 0x000000c707337223 */ /* 0x000fe200000100e3 */
[----:B------:R-:W-:Y:S01]  /*140e0*/  FSEL R8, R101, -INF , !P1 ;  /* 0xff80000065087808 */ /* 0x000fe20004800000 */
[----:B------:R-:W-:Y:S01]  /*140f0*/  BSSY B1, `(.L_x_592) ;  /* 0x0000044000017945 */ /* 0x000fe20003800000 */
[-C--:B------:R-:W-:Y:S02]  /*14100*/  ISETP.GE.AND P5, PT, R3, R52.reuse, PT ;  /* 0x000000340300720c */ /* 0x080fe40003fa6270 */
[----:B------:R-:W-:Y:S02]  /*14110*/  ISETP.GE.AND P1, PT, R2, R52, PT ;  /* 0x000000340200720c */ /* 0x000fe40003f26270 */
[----:B------:R-:W-:-:S02]  /*14120*/  FSEL R52, R100, -INF , !P6 ;  /* 0xff80000064347808 */ /* 0x000fc40007000000 */
[----:B------:R-:W-:Y:S02]  /*14130*/  FSEL R7, R182, -INF , !P5 ;  /* 0xff800000b6077808 */ /* 0x000fe40006800000 */
[----:B------:R-:W-:Y:S01]  /*14140*/  FSEL R6, R51, -INF , !P1 ;  /* 0xff80000033067808 */ /* 0x000fe20004800000 */
[----:B------:R-:W-:Y:S05]  /*14150*/  @!P0 BRA `(.L_x_593) ;  /* 0x000003d000008947 */ /* 0x000fea0003800000 */
[----:B------:R-:W2:Y:S04]  /*14160*/  LDL.64 R244, [R1+0x178] ;  /* 0x0001780001f47983 */ /* 0x000ea80000100a00 */
[----:B------:R-:W2:Y:S04]  /*14170*/  LDL R240, [R1+0x170] ;  /* 0x0001700001f07983 */ /* 0x000ea80000100800 */
[----:B------:R-:W3:Y:S04]  /*14180*/  LDL R247, [R1+0x174] ;  /* 0x0001740001f77983 */ /* 0x000ee80000100800 */
[----:B------:R-:W4:Y:S04]  /*14190*/  LDL R242, [R1+0x190] ;  /* 0x0001900001f27983 */ /* 0x000f280000100800 */
[----:B------:R-:W5:Y:S01]  /*141a0*/  LDL R243, [R1+0x194] ;  /* 0x0001940001f37983 */ /* 0x000f620000100800 */
[----:B------:R-:W-:-:S04]  /*141b0*/  IADD3 R0, R241, -0x4, RZ ;  /* 0xfffffffcf1007810 */ /* 0x000fc80007ffe0ff */
[----:B------:R-:W-:Y:S01]  /*141c0*/  SHF.R.S32.HI R4, RZ, 0x1f, R0 ;  /* 0x0000001fff047819 */ /* 0x000fe20000011400 */
[----:B------:R1:W-:Y:S04]  /*141d0*/  @P4 STS [R202+0x6000], RZ ;  /* 0x006000ffca004388 */ /* 0x0003e80000000800 */
[----:B------:R1:W-:Y:S04]  /*141e0*/  @P4 STS [R202+0x6004], RZ ;  /* 0x006004ffca004388 */ /* 0x0003e80000000800 */
[----:B------:R1:W-:Y:S01]  /*141f0*/  @P4 STS.64 [R202+0x6008], RZ ;  /* 0x006008ffca004388 */ /* 0x0003e20000000a00 */
[----:B------:R-:W-:Y:S01]  /*14200*/  BSSY B0, `(.L_x_594) ;  /* 0x0000031000007945 */ /* 0x000fe20003800000 */
[----:B--2---:R-:W-:-:S04]  /*14210*/  IMAD.WIDE.U32 R2, R0, R240, R244 ;  /* 0x000000f000027225 */ /* 0x004fc800078e00f4 */
[----:B---3--:R-:W-:-:S04]  /*14220*/  IMAD R0, R247, R0, RZ ;  /* 0x00000000f7007224 */ /* 0x008fc800078e02ff */
[----:B------:R-:W-:Y:S01]  /*14230*/  IMAD R0, R4, R240, R0 ;  /* 0x000000f004007224 */ /* 0x000fe200078e0200 */
[----:B------:R-:W-:-:S03]  /*14240*/  @!P4 LEA R4, P1, R2, R222, 0x1 ;  /* 0x000000de0204c211 */ /* 0x000fc600078208ff */
[----:B------:R-:W-:-:S05]  /*14250*/  IMAD.IADD R0, R3, 0x1, R0 ;  /* 0x0000000103007824 */ /* 0x000fca00078e0200 */
        /* <DEDUP_REMOVED lines=15> */
[----:B----4-:R-:W-:-:S03]  /*14350*/  IADD3 R2, P1, R242, R2, RZ ;  /* 0x00000002f2027210 */ /* 0x010fc60007f3e0ff */
[----:B------:R-:W-:Y:S01]  /*14360*/  @!PT LDS RZ, [RZ] ;  /* 0x00000000fffff984 */ /* 0x000fe20000000800 */
[----:B------:R-:W-:Y:S01]  /*14370*/  @!PT LDS RZ, [RZ] ;  /* 0x00000000fffff984 */ /* 0x000fe20000000800 */
[----:B------:R-:W-:Y:S01]  /*14380*/  @!PT LDS RZ, [RZ] ;  /* 0x00000000fffff984 */ /* 0x000fe20000000800 */
[----:B------:R2:W-:Y:S02]  /*14390*/  @!P2 LDGSTS.E.BYPASS.LTC128B.128 [R202+0x8000], [R4.64+0x80] ;  /* 0x0800008004caafae */ /* 0x0005e4000b901d44 */
[----:B-----5:R-:W-:Y:S02]  /*143a0*/  IMAD.X R0, R243, 0x1, R0, P1 ;  /* 0x00000001f3007824 */ /* 0x020fe400008e0600 */
        /* <DEDUP_REMOVED lines=22> */
.L_x_595:
[----:B------:R-:W-:Y:S05]  /*14510*/  BSYNC B0 ;  /* 0x0000000000007941 */ /* 0x000fea0003800000 */
.L_x_594:
[----:B------:R-:W0:Y:S02]  /*14520*/  LDGDEPBAR ;  /* 0x00000000000079af */ /* 0x000e240000000000 */
.L_x_593:
[----:B------:R-:W-:Y:S05]  /*14530*/  BSYNC B1 ;  /* 0x0000000000017941 */ /* 0x000fea0003800000 */
.L_x_592:
[----:B------:R-:W2:Y:S04]  /*14540*/  LDL.LU.64 R2, [R1+0x18] ;  /* 0x0000180001027983 */ /* 0x000ea80000300a00 */
[----:B-1----:R-:W3:Y:S04]  /*14550*/  LDL.LU R4, [R1+0x8] ;  /* 0x0000080001047983 */ /* 0x002ee80000300800 */
[----:B------:R-:W4:Y:S04]  /*14560*/  LDL R100, [R1+0x118] ;  /* 0x0001180001647983 */ /* 0x000f280000100800 */
[----:B------:R-:W2:Y:S04]  /*14570*/  LDL.LU.64 R182, [R1+0x138] ;  /* 0x0001380001b67983 */ /* 0x000ea80000300a00 */
[----:B------:R-:W2:Y:S04]  /*14580*/  LDL.LU.64 R184, [R1+0x10] ;  /* 0x0000100001b87983 */ /* 0x000ea80000300a00 */
[----:B------:R-:W2:Y:S04]  /*14590*/  LDL R5, [R1+0x108] ;  /* 0x0001080001057983 */ /* 0x000ea80000100800 */
[----:B------:R-:W2:Y:S04]  /*145a0*/  LDL.LU.64 R188, [R1+0x40] ;  /* 0x0000400001bc7983 */ /* 0x000ea80000300a00 */
[----:B------:R-:W2:Y:S04]  /*145b0*/  LDL R187, [R1+0x10c] ;  /* 0x00010c0001bb7983 */ /* 0x000ea80000100800 */
[----:B------:R-:W2:Y:S04]  /*145c0*/  LDL R103, [R1+0x104] ;  /* 0x0001040001677983 */ /* 0x000ea80000100800 */
[----:B------:R-:W2:Y:S04]  /*145d0*/  LDL R101, [R1+0xfc] ;  /* 0x0000fc0001657983 */ /* 0x000ea80000100800 */
[----:B------:R-:W2:Y:S04]  /*145e0*/  LDL R105, [R1+0x114] ;  /* 0x0001140001697983 */ /* 0x000ea80000100800 */
[----:B------:R-:W2:Y:S04]  /*145f0*/  LDL R102, [R1+0x100] ;  /* 0x0001000001667983 */ /* 0x000ea80000100800 */
[----:B------:R-:W2:Y:S04]  /*14600*/  LDL R186, [R1+0xf8] ;  /* 0x0000f80001ba7983 */ /* 0x000ea80000100800 */
[----:B------:R-:W2:Y:S04]  /*14610*/  LDL R190, [R1+0x11c] ;  /* 0x00011c0001be7983 */ /* 0x000ea80000100800 */
[----:B------:R-:W-:Y:S04]  /*14620*/  STL [R1+0x220], R48 ;  /* 0x0002203001007387 */ /* 0x000fe80000100800 */
[----:B------:R-:W-:Y:S04]  /*14630*/  STL [R1+0x21c], R49 ;  /* 0x00021c3101007387 */ /* 0x000fe80000100800 */
[----:B------:R-:W-:Y:S04]  /*14640*/  STL [R1+0x218], R192 ;  /* 0x000218c001007387 */ /* 0x000fe80000100800 */
[----:B------:R-:W-:Y:S04]  /*14650*/  STL [R1+0x214], R194 ;  /* 0x000214c201007387 */ /* 0x000fe80000100800 */
[----:B------:R-:W-:Y:S04]  /*14660*/  STL [R1+0x210], R12 ;  /* 0x0002100c01007387 */ /* 0x000fe80000100800 */
[----:B------:R-:W-:Y:S04]  /*14670*/  STL.64 [R1+0x208], R32 ;  /* 0x0002082001007387 */ /* 0x000fe80000100a00 */
[----:B------:R-:W-:Y:S04]  /*14680*/  STL.64 [R1+0x200], R30 ;  /* 0x0002001e01007387 */ /* 0x000fe80000100a00 */
[----:B------:R-:W-:Y:S04]  /*14690*/  STL.64 [R1+0x1f8], R28 ;  /* 0x0001f81c01007387 */ /* 0x000fe80000100a00 */
[----:B------:R-:W-:Y:S04]  /*146a0*/  STL [R1+0x1e4], R233 ;  /* 0x0001e4e901007387 */ /* 0x000fe80000100800 */
        /* <DEDUP_REMOVED lines=8> */
[----:B------:R-:W-:Y:S01]  /*14730*/  STL [R1+0x1c0], R193 ;  /* 0x0001c0c101007387 */ /* 0x000fe20000100800 */
[----:B---3--:R-:W-:-:S04]  /*14740*/  FMNMX.FTZ R104, R4, R19, !PT ;  /* 0x0000001304687209 */ /* 0x008fc80007810000 */
        /* <DEDUP_REMOVED lines=15> */
[----:B------:R-:W1:Y:S02]  /*14840*/  SHFL.BFLY PT, R0, R104, 0x2, 0x1f ;  /* 0x0c401f0068007f89 */ /* 0x000e6400000e0000 */
[----:B-1----:R-:W-:-:S05]  /*14850*/  FMNMX.FTZ R104, R104, R0, !PT ;  /* 0x0000000068687209 */ /* 0x002fca0007810000 */
[----:B------:R-:W1:Y:S01]  /*14860*/  SHFL.BFLY PT, R0, R104, 0x1, 0x1f ;  /* 0x0c201f0068007f89 */ /* 0x000e6200000e0000 */
[----:B--2---:R-:W-:Y:S02]  /*14870*/  IMAD.MOV.U32 R210, RZ, RZ, R2 ;  /* 0x000000ffffd27224 */ /* 0x004fe400078e0002 */
[----:B------:R-:W-:Y:S02]  /*14880*/  IMAD.MOV.U32 R211, RZ, RZ, R3 ;  /* 0x000000ffffd37224 */ /* 0x000fe400078e0003 */
[----:B------:R-:W-:Y:S02]  /*14890*/  IMAD.U32 R2, RZ, RZ, UR6 ;  /* 0x00000006ff027e24 */ /* 0x000fe4000f8e00ff */
[----:B------:R-:W-:Y:S01]  /*148a0*/  IMAD.U32 R3, RZ, RZ, UR7 ;  /* 0x00000007ff037e24 */ /* 0x000fe2000f8e00ff */
[----:B-1----:R-:W-:-:S04]  /*148b0*/  FMNMX.FTZ R104, R104, R0, !PT ;  /* 0x0000000068687209 */ /* 0x002fc80007810000 */
[----:B------:R-:W-:-:S04]  /*148c0*/  FSETP.NEU.FTZ.AND P1, PT, R104, -INF , PT ;  /* 0xff8000006800780b */ /* 0x000fc80003f3d000 */
[----:B------:R-:W-:-:S05]  /*148d0*/  FSEL R0, R104, RZ, P1 ;  /* 0x000000ff68007208 */ /* 0x000fca0000800000 */
[----:B------:R-:W-:Y:S02]  /*148e0*/  FADD.FTZ R4, R4, -R0 ;  /* 0x8000000004047221 */ /* 0x000fe40000010000 */
[----:B------:R-:W2:Y:S01]  /*148f0*/  LD.E R0, [R2.64+0xdc] ;  /* 0x0000dc0402007980 */ /* 0x000ea2000c101900 */
[----:B------:R-:W-:Y:S02]  /*14900*/  IMAD.MOV.U32 R206, RZ, RZ, R187 ;  /* 0x000000ffffce7224 */ /* 0x000fe400078e00bb */
[----:B------:R-:W-:Y:S02]  /*14910*/  IMAD.MOV.U32 R187, RZ, RZ, R103 ;  /* 0x000000ffffbb7224 */ /* 0x000fe400078e0067 */
[----:B------:R-:W-:Y:S02]  /*14920*/  IMAD.MOV.U32 R103, RZ, RZ, R101 ;  /* 0x000000ffff677224 */ /* 0x000fe400078e0065 */
[----:B------:R-:W3:Y:S01]  /*14930*/  LDL.LU R101, [R1+0x140] ;  /* 0x0001400001657983 */ /* 0x000ee20000300800 */
[----:B------:R-:W-:-:S02]  /*14940*/  IMAD.MOV.U32 R209, RZ, RZ, R105 ;  /* 0x000000ffffd17224 */ /* 0x000fc400078e0069 */
[----:B------:R-:W-:-:S04]  /*14950*/  IMAD.MOV.U32 R105, RZ, RZ, R102 ;  /* 0x000000ffff697224 */ /* 0x000fc800078e0066 */
[----:B------:R-:W-:Y:S01]  /*14960*/  IMAD.MOV.U32 R229, RZ, RZ, R105 ;  /* 0x000000ffffe57224 */ /* 0x000fe200078e0069 */
[----:B------:R-:W-:-:S04]  /*14970*/  FMNMX.FTZ R105, R250, R23, !PT ;  /* 0x00000017fa697209 */ /* 0x000fc80007810000 */
[----:B------:R-:W-:-:S04]  /*14980*/  FMNMX.FTZ R105, R43, R105, !PT ;  /* 0x000000692b697209 */ /* 0x000fc80007810000 */
[----:B------:R-:W-:-:S04]  /*14990*/  FMNMX.FTZ R105, R45, R105, !PT ;  /* 0x000000692d697209 */ /* 0x000fc80007810000 */
[----:B------:R-:W-:-:S04]  /*149a0*/  FMNMX.FTZ R105, R42, R105, !PT ;  /* 0x000000692a697209 */ /* 0x000fc80007810000 */
[----:B------:R-:W-:-:S04]  /*149b0*/  FMNMX.FTZ R105, R41, R105, !PT ;  /* 0x0000006929697209 */ /* 0x000fc80007810000 */
[----:B------:R-:W-:Y:S01]  /*149c0*/  FMNMX.FTZ R105, R40, R105, !PT ;  /* 0x0000006928697209 */ /* 0x000fe20007810000 */
[----:B----4-:R-:W-:-:S03]  /*149d0*/  IMAD.MOV.U32 R102, RZ, RZ, R100 ;  /* 0x000000ffff667224 */ /* 0x010fc600078e0064 */
[----:B------:R-:W-:Y:S01]  /*149e0*/  FMNMX.FTZ R105, R39, R105, !PT ;  /* 0x0000006927697209 */ /* 0x000fe20007810000 */
[----:B------:R-:W-:Y:S02]  /*149f0*/  IMAD.MOV.U32 R207, RZ, RZ, R186 ;  /* 0x000000ffffcf7224 */ /* 0x000fe400078e00ba */
[----:B------:R-:W-:Y:S02]  /*14a00*/  IMAD.MOV.U32 R212, RZ, RZ, R184 ;  /* 0x000000ffffd47224 */ /* 0x000fe400078e00b8 */
[----:B------:R-:W-:Y:S02]  /*14a10*/  IMAD.MOV.U32 R213, RZ, RZ, R185 ;  /* 0x000000ffffd57224 */ /* 0x000fe400078e00b9 */
[----:B------:R-:W-:Y:S02]  /*14a20*/  IMAD.MOV.U32 R214, RZ, RZ, R182 ;  /* 0x000000ffffd67224 */ /* 0x000fe400078e00b6 */
[----:B------:R-:W-:Y:S01]  /*14a30*/  IMAD.MOV.U32 R215, RZ, RZ, R183 ;  /* 0x000000ffffd77224 */ /* 0x000fe200078e00b7 */
[----:B------:R-:W-:-:S04]  /*14a40*/  FMNMX.FTZ R105, R38, R105, !PT ;  /* 0x0000006926697209 */ /* 0x000fc80007810000 */
[----:B------:R-:W-:-:S04]  /*14a50*/  FMNMX.FTZ R105, R37, R105, !PT ;  /* 0x0000006925697209 */ /* 0x000fc80007810000 */
[----:B------:R-:W-:-:S04]  /*14a60*/  FMNMX.FTZ R105, R36, R105, !PT ;  /* 0x0000006924697209 */ /* 0x000fc80007810000 */
[----:B------:R-:W-:-:S04]  /*14a70*/  FMNMX.FTZ R105, R35, R105, !PT ;  /* 0x0000006923697209 */ /* 0x000fc80007810000 */
[----:B------:R-:W-:Y:S01]  /*14a80*/  FMNMX.FTZ R105, R34, R105, !PT ;  /* 0x0000006922697209 */ /* 0x000fe20007810000 */
[----:B------:R-:W-:-:S03]  /*14a90*/  IMAD.MOV.U32 R217, RZ, RZ, R206 ;  /* 0x000000ffffd97224 */ /* 0x000fc600078e00ce */
[----:B------:R-:W-:Y:S01]  /*14aa0*/  FMNMX.FTZ R105, R27, R105, !PT ;  /* 0x000000691b697209 */ /* 0x000fe20007810000 */
[----:B------:R-:W-:Y:S02]  /*14ab0*/  IMAD.MOV.U32 R216, RZ, RZ, R207 ;  /* 0x000000ffffd87224 */ /* 0x000fe400078e00cf */
[----:B------:R-:W-:Y:S01]  /*14ac0*/  IMAD.MOV.U32 R234, RZ, RZ, R210 ;  /* 0x000000ffffea7224 */ /* 0x000fe200078e00d2 */
[----:B------:R-:W-:Y:S01]  /*14ad0*/  FMNMX.FTZ R105, R26, R105, !PT ;  /* 0x000000691a697209 */ /* 0x000fe20007810000 */
[----:B------:R-:W-:Y:S01]  /*14ae0*/  STL [R1+0x1e8], R104 ;  /* 0x0001e86801007387 */ /* 0x000fe20000100800 */
[----:B------:R-:W-:Y:S02]  /*14af0*/  IMAD.MOV.U32 R236, RZ, RZ, R214 ;  /* 0x000000ffffec7224 */ /* 0x000fe400078e00d6 */
[----:B------:R-:W-:Y:S01]  /*14b00*/  FMNMX.FTZ R105, R25, R105, !PT ;  /* 0x0000006919697209 */ /* 0x000fe20007810000 */
[----:B------:R-:W-:Y:S02]  /*14b10*/  IMAD.MOV.U32 R237, RZ, RZ, R215 ;  /* 0x000000ffffed7224 */ /* 0x000fe400078e00d7 */
[----:B------:R-:W-:Y:S01]  /*14b20*/  IMAD.MOV.U32 R235, RZ, RZ, R211 ;  /* 0x000000ffffeb7224 */ /* 0x000fe200078e00d3 */
[----:B------:R-:W-:Y:S01]  /*14b30*/  FMNMX.FTZ R105, R24, R105, !PT ;  /* 0x0000006918697209 */ /* 0x000fe20007810000 */
[----:B------:R-:W-:-:S02]  /*14b40*/  IMAD.MOV.U32 R220, RZ, RZ, R103 ;  /* 0x000000ffffdc7224 */ /* 0x000fc400078e0067 */
[----:B------:R-:W-:Y:S02]  /*14b50*/  IMAD.MOV.U32 R103, RZ, RZ, R5 ;  /* 0x000000ffff677224 */ /* 0x000fe400078e0005 */
[----:B------:R-:W-:Y:S02]  /*14b60*/  IMAD.MOV.U32 R228, RZ, RZ, R190 ;  /* 0x000000ffffe47224 */ /* 0x000fe400078e00be */
[----:B------:R-:W-:Y:S02]  /*14b70*/  IMAD.MOV.U32 R221, RZ, RZ, R187 ;  /* 0x000000ffffdd7224 */ /* 0x000fe400078e00bb */
[----:B------:R-:W-:Y:S02]  /*14b80*/  IMAD.MOV.U32 R244, RZ, RZ, R188 ;  /* 0x000000fffff47224 */ /* 0x000fe400078e00bc */
[----:B------:R-:W-:Y:S02]  /*14b90*/  IMAD.MOV.U32 R245, RZ, RZ, R189 ;  /* 0x000000fffff57224 */ /* 0x000fe400078e00bd */
        /* <DEDUP_REMOVED lines=17> */
[----:B------:R-:W-:Y:S02]  /*14cb0*/  FFMA.FTZ R208, R6, R0, -R2 ;  /* 0x0000000006d07223 */ /* 0x000fe40000010802 */
[----:B------:R-:W-:-:S06]  /*14cc0*/  FMUL.FTZ R2, R0, R4 ;  /* 0x0000000400027220 */ /* 0x000fcc0000410000 */
[----:B------:R-:W1:Y:S08]  /*14cd0*/  MUFU.EX2 R2, R2 ;  /* 0x0000000200027308 */ /* 0x000e700000000800 */
[----:B------:R-:W3:Y:S01]  /*14ce0*/  MUFU.EX2 R201, R19 ;  /* 0x0000001300c97308 */ /* 0x000ee20000000800 */
[-C--:B-1----:R-:W-:Y:S02]  /*14cf0*/  FMUL.FTZ R206, R166, R2.reuse ;  /* 0x00000002a6ce7220 */ /* 0x082fe40000410000 */
[----:B------:R-:W-:-:S02]  /*14d00*/  FMUL.FTZ R207, R167, R2 ;  /* 0x00000002a7cf7220 */ /* 0x000fc40000410000 */
[-C--:B------:R-:W-:Y:S01]  /*14d10*/  FMUL.FTZ R210, R162, R2.reuse ;  /* 0x00000002a2d27220 */ /* 0x080fe20000410000 */
[----:B------:R-:W-:Y:S01]  /*14d20*/  STL [R1+0x224], R206 ;  /* 0x000224ce01007387 */ /* 0x000fe20000100800 */
[----:B------:R-:W-:-:S03]  /*14d30*/  FMUL.FTZ R4, R91, R2 ;  /* 0x000000025b047220 */ /* 0x000fc60000410000 */
[----:B------:R-:W-:Y:S01]  /*14d40*/  STL [R1+0x228], R207 ;  /* 0x000228cf01007387 */ /* 0x000fe20000100800 */
[-C--:B---3--:R-:W-:Y:S02]  /*14d50*/  FFMA.FTZ R101, R101, R2.reuse, R201 ;  /* 0x0000000265657223 */ /* 0x088fe400000100c9 */
[-C--:B------:R-:W-:Y:S01]  /*14d60*/  FMUL.FTZ R211, R163, R2.reuse ;  /* 0x00000002a3d37220 */ /* 0x080fe20000410000 */
[----:B------:R1:W-:Y:S01]  /*14d70*/  STL [R1+0x22c], R210 ;  /* 0x00022cd201007387 */ /* 0x0003e20000100800 */
        /* <DEDUP_REMOVED lines=16> */
[-C--:B-1----:R-:W-:Y:S02]  /*14e80*/  FMUL.FTZ R210, R90, R2.reuse ;  /* 0x000000025ad27220 */ /* 0x082fe40000410000 */
[-C--:B------:R-:W-:Y:S02]  /*14e90*/  FMUL.FTZ R3, R94, R2.reuse ;  /* 0x000000025e037220 */ /* 0x080fe40000410000 */
[----:B------:R-:W-:Y:S01]  /*14ea0*/  FMUL.FTZ R2, R95, R2 ;  /* 0x000000025f027220 */ /* 0x000fe20000410000 */
[----:B------:R-:W-:Y:S04]  /*14eb0*/  STL [R1+0x5c], R4 ;  /* 0x00005c0401007387 */ /* 0x000fe80000100800 */
[----:B------:R-:W-:Y:S04]  /*14ec0*/  STL [R1+0x68], R3 ;  /* 0x0000680301007387 */ /* 0x000fe80000100800 */
[----:B------:R-:W-:Y:S04]  /*14ed0*/  STL [R1+0x6c], R2 ;  /* 0x00006c0201007387 */ /* 0x000fe80000100800 */
[----:B------:R-:W1:Y:S02]  /*14ee0*/  SHFL.BFLY PT, R2, R105, 0x2, 0x1f ;  /* 0x0c401f0069027f89 */ /* 0x000e6400000e0000 */
[----:B-1----:R-:W-:-:S05]  /*14ef0*/  FMNMX.FTZ R105, R105, R2, !PT ;  /* 0x0000000269697209 */ /* 0x002fca0007810000 */
[----:B------:R-:W1:Y:S02]  /*14f00*/  SHFL.BFLY PT, R2, R105, 0x1, 0x1f ;  /* 0x0c201f0069027f89 */ /* 0x000e6400000e0000 */
[----:B-1----:R-:W-:-:S04]  /*14f10*/  FMNMX.FTZ R105, R105, R2, !PT ;  /* 0x0000000269697209 */ /* 0x002fc80007810000 */
[----:B------:R-:W-:-:S04]  /*14f20*/  FSETP.NEU.FTZ.AND P1, PT, R105, -INF , PT ;  /* 0xff8000006900780b */ /* 0x000fc80003f3d000 */
[----:B------:R-:W-:-:S05]  /*14f30*/  FSEL R2, R105, RZ, P1 ;  /* 0x000000ff69027208 */ /* 0x000fca0000800000 */
[----:B------:R-:W-:-:S04]  /*14f40*/  FADD.FTZ R3, R250, -R2 ;  /* 0x80000002fa037221 */ /* 0x000fc80000010000 */
[C---:B------:R-:W-:Y:S02]  /*14f50*/  FMUL.FTZ R3, R0.reuse, R3 ;  /* 0x0000000300037220 */ /* 0x040fe40000410000 */
[----:B------:R-:W-:-:S04]  /*14f60*/  FMUL.FTZ R2, R0, R105 ;  /* 0x0000006900027220 */ /* 0x000fc80000410000 */
[----:B------:R-:W1:Y:S01]  /*14f70*/  MUFU.EX2 R3, R3 ;  /* 0x0000000300037308 */ /* 0x000e620000000800 */
        /* <DEDUP_REMOVED lines=17> */
[-C--:B-1----:R-:W-:Y:S01]  /*15090*/  FMUL.FTZ R2, R168, R3.reuse ;  /* 0x00000003a8027220 */ /* 0x082fe20000410000 */
[----:B------:R-:W-:Y:S01]  /*150a0*/  STL [R1+0x1ec], R105 ;  /* 0x0001ec6901007387 */ /* 0x000fe20000100800 */
[----:B------:R-:W-:-:S02]  /*150b0*/  FMUL.FTZ R7, R169, R3 ;  /* 0x00000003a9077220 */ /* 0x000fc40000410000 */
[-C--:B------:R-:W-:Y:S01]  /*150c0*/  FMUL.FTZ R6, R156, R3.reuse ;  /* 0x000000039c067220 */ /* 0x080fe20000410000 */
[----:B------:R1:W-:Y:S04]  /*150d0*/  STL [R1+0x70], R2 ;  /* 0x0000700201007387 */ /* 0x0003e80000100800 */
[----:B------:R-:W-:Y:S04]  /*150e0*/  STL [R1+0x74], R7 ;  /* 0x0000740701007387 */ /* 0x000fe80000100800 */
[----:B------:R-:W-:Y:S01]  /*150f0*/  STL [R1+0x80], R6 ;  /* 0x0000800601007387 */ /* 0x000fe20000100800 */
[----:B-1----:R-:W-:-:S05]  /*15100*/  FMUL.FTZ R2, R157, R3 ;  /* 0x000000039d027220 */ /* 0x002fca0000410000 */
[----:B------:R1:W-:Y:S04]  /*15110*/  STL [R1+0x84], R2 ;  /* 0x0000840201007387 */ /* 0x0003e80000100800 */
[----:B------:R-:W2:Y:S01]  /*15120*/  LDL.LU R33, [R1+0x130] ;  /* 0x0001300001217983 */ /* 0x000ea20000300800 */
[----:B------:R-:W-:Y:S02]  /*15130*/  FMUL.FTZ R222, R108, R3 ;  /* 0x000000036cde7220 */ /* 0x000fe40000410000 */
[----:B------:R-:W-:-:S03]  /*15140*/  IMAD.MOV.U32 R31, RZ, RZ, R245 ;  /* 0x000000ffff1f7224 */ /* 0x000fc600078e00f5 */
[----:B------:R-:W-:Y:S01]  /*15150*/  STL [R1+0x1f0], R222 ;  /* 0x0001f0de01007387 */ /* 0x000fe20000100800 */
[----:B------:R-:W-:-:S03]  /*15160*/  IMAD.MOV.U32 R29, RZ, RZ, R31 ;  /* 0x000000ffff1d7224 */ /* 0x000fc600078e001f */
[----:B------:R-:W3:Y:S04]  /*15170*/  LDL.LU R32, [R1+0x134] ;  /* 0x0001340001207983 */ /* 0x000ee80000300800 */
[----:B------:R-:W4:Y:S01]  /*15180*/  LDL.LU R31, [R1+0xc] ;  /* 0x00000c00011f7983 */ /* 0x000f220000300800 */
[----:B-1----:R-:W-:-:S04]  /*15190*/  FMNMX.FTZ R2, R252, R44, !PT ;  /* 0x0000002cfc027209 */ /* 0x002fc80007810000 */
        /* <DEDUP_REMOVED lines=9> */
[----:B------:R-:W-:Y:S03]  /*15230*/  MUFU.EX2 R4, R4 ;  /* 0x0000000400047308 */ /* 0x000fe60000000800 */
[----:B------:R-:W-:-:S04]  /*15240*/  FMNMX.FTZ R2, R58, R2, !PT ;  /* 0x000000023a027209 */ /* 0x000fc80007810000 */
[----:B------:R-:W-:Y:S01]  /*15250*/  FMNMX.FTZ R2, R57, R2, !PT ;  /* 0x0000000239027209 */ /* 0x000fe20007810000 */
[----:B------:R-:W1:Y:S03]  /*15260*/  MUFU.EX2 R5, R5 ;  /* 0x0000000500057308 */ /* 0x000e660000000800 */
[----:B------:R-:W-:-:S04]  /*15270*/  FMNMX.FTZ R2, R56, R2, !PT ;  /* 0x0000000238027209 */ /* 0x000fc80007810000 */
[----:B------:R-:W-:Y:S01]  /*15280*/  FMNMX.FTZ R2, R50, R2, !PT ;  /* 0x0000000232027209 */ /* 0x000fe20007810000 */
[----:B------:R-:W-:Y:S02]  /*15290*/  IMAD.MOV.U32 R30, RZ, RZ, R244 ;  /* 0x000000ffff1e7224 */ /* 0x000fe400078e00f4 */
[----:B------:R-:W-:Y:S01]  /*152a0*/  IMAD.MOV.U32 R245, RZ, RZ, R237 ;  /* 0x000000fffff57224 */ /* 0x000fe200078e00ed */
[----:B------:R-:W-:Y:S01]  /*152b0*/  FMNMX.FTZ R2, R47, R2, !PT ;  /* 0x000000022f027209 */ /* 0x000fe20007810000 */
[----:B------:R-:W-:Y:S02]  /*152c0*/  IMAD.MOV.U32 R244, RZ, RZ, R236 ;  /* 0x000000fffff47224 */ /* 0x000fe400078e00ec */
[----:B------:R-:W-:Y:S02]  /*152d0*/  IMAD.MOV.U32 R49, RZ, RZ, R229 ;  /* 0x000000ffff317224 */ /* 0x000fe400078e00e5 */
[----:B------:R-:W-:Y:S02]  /*152e0*/  IMAD.MOV.U32 R192, RZ, RZ, R228 ;  /* 0x000000ffffc07224 */ /* 0x000fe400078e00e4 */
[----:B------:R-:W-:-:S02]  /*152f0*/  IMAD.MOV.U32 R240, RZ, RZ, R217 ;  /* 0x000000fffff07224 */ /* 0x000fc400078e00d9 */
[----:B------:R-:W-:Y:S02]  /*15300*/  IMAD.MOV.U32 R237, RZ, RZ, R216 ;  /* 0x000000ffffed7224 */ /* 0x000fe400078e00d8 */
        /* <DEDUP_REMOVED lines=18> */
[-C--:B------:R-:W-:Y:S01]  /*15430*/  FMUL.FTZ R193, R97, R3.reuse ;  /* 0x0000000361c17220 */ /* 0x080fe20000410000 */
[----:B------:R-:W-:Y:S02]  /*15440*/  FMNMX.FTZ R2, R46, R2, !PT ;  /* 0x000000022e027209 */ /* 0x000fe40007810000 */
[----:B-1----:R-:W-:Y:S01]  /*15450*/  F2FP.PACK_AB R51, R5, R4 ;  /* 0x000000040533723e */ /* 0x002fe200000000ff */
[----:B--2---:R-:W-:-:S04]  /*15460*/  FFMA.FTZ R3, R33, R3, R4 ;  /* 0x0000000321037223 */ /* 0x004fc80000010004 */
[----:B------:R-:W-:Y:S02]  /*15470*/  FADD.FTZ R25, R5, R3 ;  /* 0x0000000305197221 */ /* 0x000fe40000010000 */
[----:B------:R-:W1:Y:S02]  /*15480*/  SHFL.BFLY PT, R3, R2, 0x2, 0x1f ;  /* 0x0c401f0002037f89 */ /* 0x000e6400000e0000 */
[----:B-1----:R-:W-:-:S05]  /*15490*/  FMNMX.FTZ R2, R2, R3, !PT ;  /* 0x0000000302027209 */ /* 0x002fca0007810000 */
[----:B------:R-:W1:Y:S01]  /*154a0*/  SHFL.BFLY PT, R3, R2, 0x1, 0x1f ;  /* 0x0c201f0002037f89 */ /* 0x000e6200000e0000 */
[----:B------:R-:W-:Y:S02]  /*154b0*/  IMAD.MOV.U32 R33, RZ, RZ, R240 ;  /* 0x000000ffff217224 */ /* 0x000fe400078e00f0 */
[----:B------:R-:W-:Y:S02]  /*154c0*/  IMAD.MOV.U32 R240, RZ, RZ, R237 ;  /* 0x000000fffff07224 */ /* 0x000fe400078e00ed */
[----:B------:R-:W-:Y:S01]  /*154d0*/  IMAD.MOV.U32 R237, RZ, RZ, R103 ;  /* 0x000000ffffed7224 */ /* 0x000fe200078e0067 */
        /* <DEDUP_REMOVED lines=22> */
[----:B----4-:R-:W-:-:S04]  /*15640*/  FMNMX.FTZ R2, R31, R54, !PT ;  /* 0x000000361f027209 */ /* 0x010fc80007810000 */
        /* <DEDUP_REMOVED lines=8> */
[----:B------:R1:W-:Y:S03]  /*156d0*/  MUFU.EX2 R10, R3 ;  /* 0x00000003000a7308 */ /* 0x0003e60000000800 */
[----:B------:R-:W-:-:S04]  /*156e0*/  FMNMX.FTZ R2, R181, R2, !PT ;  /* 0x00000002b5027209 */ /* 0x000fc80007810000 */
[----:B------:R-:W-:-:S04]  /*156f0*/  FMNMX.FTZ R2, R173, R2, !PT ;  /* 0x00000002ad027209 */ /* 0x000fc80007810000 */
[----:B------:R-:W-:Y:S01]  /*15700*/  FMNMX.FTZ R2, R172, R2, !PT ;  /* 0x00000002ac027209 */ /* 0x000fe20007810000 */
[----:B-1----:R-:W-:-:S04]  /*15710*/  FMUL.FTZ R3, R0, R4 ;  /* 0x0000000400037220 */ /* 0x002fc80000410000 */
[----:B------:R-:W3:Y:S01]  /*15720*/  MUFU.EX2 R4, R3 ;  /* 0x0000000300047308 */ /* 0x000ee20000000800 */
[----:B------:R-:W-:-:S07]  /*15730*/  FMNMX.FTZ R2, R106, R2, !PT ;  /* 0x000000026a027209 */ /* 0x000fce0007810000 */
[----:B------:R-:W1:Y:S01]  /*15740*/  MUFU.EX2 R5, R5 ;  /* 0x0000000500057308 */ /* 0x000e620000000800 */
[----:B------:R-:W-:-:S04]  /*15750*/  FMNMX.FTZ R2, R55, R2, !PT ;  /* 0x0000000237027209 */ /* 0x000fc80007810000 */
[----:B------:R-:W-:Y:S01]  /*15760*/  FMNMX.FTZ R2, R53, R2, !PT ;  /* 0x0000000235027209 */ /* 0x000fe20007810000 */
[----:B---3--:R-:W-:-:S03]  /*15770*/  FFMA.FTZ R3, R32, R4, R10 ;  /* 0x0000000420037223 */ /* 0x008fc6000001000a */
[----:B------:R-:W-:Y:S01]  /*15780*/  FMNMX.FTZ R2, R52, R2, !PT ;  /* 0x0000000234027209 */ /* 0x000fe20007810000 */
[----:B-1----:R-:W-:-:S04]  /*15790*/  FADD.FTZ R21, R5, R3 ;  /* 0x0000000305157221 */ /* 0x002fc80000010000 */
[----:B------:R-:W1:Y:S02]  /*157a0*/  SHFL.BFLY PT, R3, R2, 0x2, 0x1f ;  /* 0x0c401f0002037f89 */ /* 0x000e6400000e0000 */
[----:B-1----:R-:W-:-:S05]  /*157b0*/  FMNMX.FTZ R2, R2, R3, !PT ;  /* 0x0000000302027209 */ /* 0x002fca0007810000 */
[----:B------:R-:W1:Y:S01]  /*157c0*/  SHFL.BFLY PT, R3, R2, 0x1, 0x1f ;  /* 0x0c201f0002037f89 */ /* 0x000e6200000e0000 */
[----:B------:R-:W-:Y:S02]  /*157d0*/  IMAD.MOV.U32 R32, RZ, RZ, R33 ;  /* 0x000000ffff207224 */ /* 0x000fe400078e0021 */
[----:B------:R-:W-:Y:S02]  /*157e0*/  IMAD.MOV.U32 R33, RZ, RZ, R192 ;  /* 0x000000ffff217224 */ /* 0x000fe400078e00c0 */
[----:B------:R-:W-:Y:S02]  /*157f0*/  IMAD.MOV.U32 R192, RZ, RZ, R49 ;  /* 0x000000ffffc07224 */ /* 0x000fe400078e0031 */
[----:B------:R-:W-:Y:S02]  /*15800*/  IMAD.MOV.U32 R49, RZ, RZ, R220 ;  /* 0x000000ffff317224 */ /* 0x000fe400078e00dc */
[----:B------:R-:W-:Y:S01]  /*15810*/  IMAD.MOV.U32 R220, RZ, RZ, R102 ;  /* 0x000000ffffdc7224 */ /* 0x000fe200078e0066 */
[----:B------:R-:W-:-:S02]  /*15820*/  F2FP.PACK_AB R26, R5, R10 ;  /* 0x0000000a051a723e */ /* 0x000fc400000000ff */
[----:B-1----:R-:W-:-:S04]  /*15830*/  FMNMX.FTZ R102, R2, R3, !PT ;  /* 0x0000000302667209 */ /* 0x002fc80007810000 */
[----:B------:R-:W-:-:S04]  /*15840*/  FSETP.NEU.FTZ.AND P1, PT, R102, -INF , PT ;  /* 0xff8000006600780b */ /* 0x000fc80003f3d000 */
[----:B------:R-:W-:-:S05]  /*15850*/  FSEL R2, R102, RZ, P1 ;  /* 0x000000ff66027208 */ /* 0x000fca0000800000 */
[----:B------:R-:W-:Y:S02]  /*15860*/  FADD.FTZ R5, R31, -R2 ;  /* 0x800000021f057221 */ /* 0x000fe40000010000 */
[----:B------:R-:W-:Y:S02]  /*15870*/  IMAD.MOV.U32 R31, RZ, RZ, R33 ;  /* 0x000000ffff1f7224 */ /* 0x000fe400078e0021 */
[----:B------:R-:W2:Y:S01]  /*15880*/  LDL.LU R33, [R1+0x144] ;  /* 0x0001440001217983 */ /* 0x000ea20000300800 */
[----:B------:R-:W-:Y:S02]  /*15890*/  IMAD.MOV.U32 R28, RZ, RZ, R30 ;  /* 0x000000ffff1c7224 */ /* 0x000fe400078e001e */
[----:B------:R-:W-:Y:S02]  /*158a0*/  IMAD.MOV.U32 R95, RZ, RZ, R29 ;  /* 0x000000ffff5f7224 */ /* 0x000fe400078e001d */
[----:B------:R-:W-:Y:S02]  /*158b0*/  IMAD.MOV.U32 R94, RZ, RZ, R28 ;  /* 0x000000ffff5e7224 */ /* 0x000fe400078e001c */
[----:B------:R-:W3:Y:S01]  /*158c0*/  LDL.64 R28, [R1+0x128] ;  /* 0x00012800011c7983 */ /* 0x000ee20000100a00 */
[----:B------:R-:W-:-:S05]  /*158d0*/  FMUL.FTZ R2, R0, R102 ;  /* 0x0000006600027220 */ /* 0x000fca0000410000 */
[----:B------:R-:W-:Y:S01]  /*158e0*/  FSEL R2, R2, RZ, P1 ;  /* 0x000000ff02027208 */ /* 0x000fe20000800000 */
[----:B------:R-:W-:Y:S04]  /*158f0*/  MUFU.EX2 R23, R11 ;  /* 0x0000000b00177308 */ /* 0x000fe80000000800 */
[----:B------:R-:W-:-:S04]  /*15900*/  FFMA.FTZ R3, R54, R0, -R2 ;  /* 0x0000000036037223 */ /* 0x000fc80000010802 */
[----:B------:R1:W-:Y:S08]  /*15910*/  MUFU.EX2 R11, R3 ;  /* 0x00000003000b7308 */ /* 0x0003f00000000800 */
[----:B------:R-:W-:Y:S01]  /*15920*/  MUFU.EX2 R24, R9 ;  /* 0x0000000900187308 */ /* 0x000fe20000000800 */
[----:B-1----:R-:W-:-:S07]  /*15930*/  FFMA.FTZ R3, R107, R0, -R2 ;  /* 0x000000006b037223 */ /* 0x002fce0000010802 */
[----:B------:R1:W4:Y:S08]  /*15940*/  MUFU.EX2 R9, R3 ;  /* 0x0000000300097308 */ /* 0x0003300000000800 */
[----:B------:R-:W-:Y:S01]  /*15950*/  MUFU.EX2 R41, R22 ;  /* 0x0000001600297308 */ /* 0x000fe20000000800 */
[----:B-1----:R-:W-:-:S07]  /*15960*/  FMUL.FTZ R3, R0, R5 ;  /* 0x0000000500037220 */ /* 0x002fce0000410000 */
[----:B------:R-:W-:Y:S08]  /*15970*/  MUFU.EX2 R22, R15 ;  /* 0x0000000f00167308 */ /* 0x000ff00000000800 */
[----:B------:R-:W-:Y:S01]  /*15980*/  MUFU.EX2 R3, R3 ;  /* 0x0000000300037308 */ /* 0x000fe20000000800 */
[----:B------:R-:W-:-:S07]  /*15990*/  FFMA.FTZ R5, R179, R0, -R2 ;  /* 0x00000000b3057223 */ /* 0x000fce0000010802 */
[----:B------:R-:W-:Y:S08]  /*159a0*/  MUFU.EX2 R15, R14 ;  /* 0x0000000e000f7308 */ /* 0x000ff00000000800 */
[----:B------:R1:W-:Y:S08]  /*159b0*/  MUFU.EX2 R14, R6 ;  /* 0x00000006000e7308 */ /* 0x0003f00000000800 */
[----:B------:R-:W-:Y:S01]  /*159c0*/  MUFU.EX2 R40, R20 ;  /* 0x0000001400287308 */ /* 0x000fe20000000800 */
[----:B-1----:R-:W-:-:S07]  /*159d0*/  FFMA.FTZ R6, R180, R0, -R2 ;  /* 0x00000000b4067223 */ /* 0x002fce0000010802 */
[----:B------:R-:W-:Y:S08]  /*159e0*/  MUFU.EX2 R38, R13 ;  /* 0x0000000d00267308 */ /* 0x000ff00000000800 */
[----:B------:R1:W-:Y:S01]  /*159f0*/  MUFU.EX2 R20, R7 ;  /* 0x0000000700147308 */ /* 0x0003e20000000800 */
[----:B------:R-:W-:-:S07]  /*15a00*/  FFMA.FTZ R17, R176, R0, -R2 ;  /* 0x00000000b0117223 */ /* 0x000fce0000010802 */
[----:B------:R-:W-:Y:S01]  /*15a10*/  MUFU.EX2 R13, R6 ;  /* 0x00000006000d7308 */ /* 0x000fe20000000800 */
[----:B------:R-:W-:-:S07]  /*15a20*/  FFMA.FTZ R35, R174, R0, -R2 ;  /* 0x00000000ae237223 */ /* 0x000fce0000010802 */
[----:B------:R4:W4:Y:S01]  /*15a30*/  MUFU.EX2 R16, R100 ;  /* 0x0000006400107308 */ /* 0x0009220000000800 */
[-CC-:B-1----:R-:W-:Y:S02]  /*15a40*/  FFMA.FTZ R7, R177, R0.reuse, -R2.reuse ;  /* 0x00000000b1077223 */ /* 0x182fe40000010802 */
[----:B------:R-:W-:-:S05]  /*15a50*/  FFMA.FTZ R36, R181, R0, -R2 ;  /* 0x00000000b5247223 */ /* 0x000fca0000010802 */
[----:B------:R1:W-:Y:S01]  /*15a60*/  MUFU.EX2 R37, R8 ;  /* 0x0000000800257308 */ /* 0x0003e20000000800 */
[-CC-:B------:R-:W-:Y:S02]  /*15a70*/  FFMA.FTZ R39, R173, R0.reuse, -R2.reuse ;  /* 0x00000000ad277223 */ /* 0x180fe40000010802 */
[-CC-:B------:R-:W-:Y:S02]  /*15a80*/  FFMA.FTZ R42, R172, R0.reuse, -R2.reuse ;  /* 0x00000000ac2a7223 */ /* 0x180fe40000010802 */
[----:B------:R-:W-:-:S03]  /*15a90*/  FFMA.FTZ R119, R55, R0, -R2 ;  /* 0x0000000037777223 */ /* 0x000fc60000010802 */
[----:B------:R-:W1:Y:S01]  /*15aa0*/  MUFU.EX2 R10, R5 ;  /* 0x00000005000a7308 */ /* 0x000e620000000800 */
[-CC-:B----4-:R-:W-:Y:S02]  /*15ab0*/  FFMA.FTZ R100, R106, R0.reuse, -R2.reuse ;  /* 0x000000006a647223 */ /* 0x190fe40000010802 */
[-CC-:B------:R-:W-:Y:S02]  /*15ac0*/  FFMA.FTZ R120, R53, R0.reuse, -R2.reuse ;  /* 0x0000000035787223 */ /* 0x180fe40000010802 */
[-CC-:B------:R-:W-:Y:S02]  /*15ad0*/  FFMA.FTZ R121, R52, R0.reuse, -R2.reuse ;  /* 0x0000000034797223 */ /* 0x180fe40000010802 */
[----:B-1----:R-:W-:Y:S01]  /*15ae0*/  FFMA.FTZ R8, R178, R0, -R2 ;  /* 0x00000000b2087223 */ /* 0x002fe20000010802 */
[----:B------:R1:W-:Y:S01]  /*15af0*/  MUFU.EX2 R44, R18 ;  /* 0x00000012002c7308 */ /* 0x0003e20000000800 */
[----:B------:R-:W-:-:S07]  /*15b00*/  F2FP.PACK_AB R156, R9, R11 ;  /* 0x0000000b099c723e */ /* 0x000fce00000000ff */
[----:B------:R-:W4:Y:S01]  /*15b10*/  MUFU.EX2 R19, R8 ;  /* 0x0000000800137308 */ /* 0x000f220000000800 */
[----:B-1----:R-:W-:-:S07]  /*15b20*/  FFMA.FTZ R18, R175, R0, -R2 ;  /* 0x00000000af127223 */ /* 0x002fce0000010802 */
[----:B------:R-:W-:Y:S01]  /*15b30*/  MUFU.EX2 R8, R182 ;  /* 0x000000b600087308 */ /* 0x000fe20000000800 */
[----:B------:R-:W-:-:S04]  /*15b40*/  FADD.FTZ R6, R16, R101 ;  /* 0x0000006510067221 */ /* 0x000fc80000010000 */
[----:B------:R-:W-:Y:S01]  /*15b50*/  FADD.FTZ R6, R41, R6 ;  /* 0x0000000629067221 */ /* 0x000fe20000010000 */
[----:B------:R-:W-:-:S03]  /*15b60*/  F2FP.PACK_AB R163, R10, R13 ;  /* 0x0000000d0aa3723e */ /* 0x000fc600000000ff */
[----:B------:R-:W-:Y:S02]  /*15b70*/  FADD.FTZ R6, R40, R6 ;  /* 0x0000000628067221 */ /* 0x000fe40000010000 */
[----:B------:R-:W-:Y:S01]  /*15b80*/  FADD.FTZ R2, R22, R25 ;  /* 0x0000001916027221 */ /* 0x000fe20000010000 */
[----:B------:R-:W-:-:S03]  /*15b90*/  F2FP.PACK_AB R174, R16, R201 ;  /* 0x000000c910ae723e */ /* 0x000fc600000000ff */
[----:B------:R-:W-:Y:S01]  /*15ba0*/  FADD.FTZ R2, R15, R2 ;  /* 0x000000020f027221 */ /* 0x000fe20000010000 */
[----:B------:R-:W-:Y:S01]  /*15bb0*/  F2FP.PACK_AB R173, R40, R41 ;  /* 0x0000002928ad723e */ /* 0x000fe200000000ff */
[----:B------:R-:W-:Y:S02]  /*15bc0*/  IMAD.MOV.U32 R40, RZ, RZ, R94 ;  /* 0x000000ffff287224 */ /* 0x000fe400078e005e */
[----:B------:R-:W-:Y:S02]  /*15bd0*/  FADD.FTZ R2, R38, R2 ;  /* 0x0000000226027221 */ /* 0x000fe40000010000 */
[----:B------:R-:W-:Y:S02]  /*15be0*/  IMAD.MOV.U32 R41, RZ, RZ, R95 ;  /* 0x000000ffff297224 */ /* 0x000fe400078e005f */
[----:B------:R-:W-:Y:S01]  /*15bf0*/  FADD.FTZ R2, R23, R2 ;  /* 0x0000000217027221 */ /* 0x000fe20000010000 */
[----:B------:R-:W-:Y:S02]  /*15c00*/  F2FP.PACK_AB R22, R15, R22 ;  /* 0x000000160f16723e */ /* 0x000fe400000000ff */
[----:B------:R-:W-:Y:S01]  /*15c10*/  F2FP.PACK_AB R25, R14, R20 ;  /* 0x000000140e19723e */ /* 0x000fe200000000ff */
[----:B--2---:R-:W-:-:S02]  /*15c20*/  FFMA.FTZ R0, R33, R3, R11 ;  /* 0x0000000321007223 */ /* 0x004fc4000001000b */
[----:B------:R1:W2:Y:S02]  /*15c30*/  MUFU.EX2 R11, R7 ;  /* 0x00000007000b7308 */ /* 0x0002a40000000800 */
[----:B------:R-:W-:Y:S02]  /*15c40*/  FADD.FTZ R5, R9, R0 ;  /* 0x0000000009057221 */ /* 0x000fe40000010000 */
[----:B------:R-:W-:-:S04]  /*15c50*/  FADD.FTZ R0, R20, R21 ;  /* 0x0000001514007221 */ /* 0x000fc80000010000 */
[----:B------:R-:W-:Y:S02]  /*15c60*/  FADD.FTZ R0, R14, R0 ;  /* 0x000000000e007221 */ /* 0x000fe40000010000 */
[----:B-1----:R-:W-:-:S04]  /*15c70*/  FADD.FTZ R7, R13, R5 ;  /* 0x000000050d077221 */ /* 0x002fc80000010000 */
[----:B------:R-:W-:Y:S02]  /*15c80*/  FADD.FTZ R7, R10, R7 ;  /* 0x000000070a077221 */ /* 0x000fe40000010000 */
[----:B------:R-:W-:Y:S02]  /*15c90*/  FADD.FTZ R5, R37, R0 ;  /* 0x0000000025057221 */ /* 0x000fe40000010000 */
[----:B----4-:R-:W-:-:S04]  /*15ca0*/  FADD.FTZ R0, R19, R7 ;  /* 0x0000000713007221 */ /* 0x010fc80000010000 */
[C---:B--2---:R-:W-:Y:S02]  /*15cb0*/  FADD.FTZ R13, R11.reuse, R0 ;  /* 0x000000000b0d7221 */ /* 0x044fe40000010000 */
[----:B------:R-:W-:Y:S01]  /*15cc0*/  FADD.FTZ R0, R44, R6 ;  /* 0x000000062c007221 */ /* 0x000fe20000010000 */
[----:B------:R-:W-:-:S03]  /*15cd0*/  F2FP.PACK_AB R168, R11, R19 ;  /* 0x000000130ba8723e */ /* 0x000fc600000000ff */
[----:B------:R-:W-:Y:S02]  /*15ce0*/  FADD.FTZ R19, R8, R0 ;  /* 0x0000000008137221 */ /* 0x000fe40000010000 */
[----:B------:R-:W-:-:S05]  /*15cf0*/  IMAD.SHL.U32 R0, R248, 0x2, RZ ;  /* 0x00000002f8007824 */ /* 0x000fca00078e00ff */
[----:B---3--:R-:W-:-:S04]  /*15d00*/  LOP3.LUT R0, R29, R0, RZ, 0x3c, !PT ;  /* 0x000000001d007212 */ /* 0x008fc800078e3cff */
[----:B------:R-:W-:Y:S01]  /*15d10*/  LOP3.LUT R0, R0, R235, RZ, 0x3c, !PT ;  /* 0x000000eb00007212 */ /* 0x000fe200078e3cff */
[----:B------:R-:W1:Y:S01]  /*15d20*/  MUFU.EX2 R9, R43 ;  /* 0x0000002b00097308 */ /* 0x000e620000000800 */
[----:B------:R-:W-:-:S03]  /*15d30*/  FADD.FTZ R16, R24, R5 ;  /* 0x0000000518107221 */ /* 0x000fc60000010000 */
[----:B------:R-:W-:-:S04]  /*15d40*/  IMAD.WIDE.U32 R176, R0, -0x326172a9, RZ ;  /* 0xcd9e8d5700b07825 */ /* 0x000fc800078e00ff */
[----:B------:R-:W2:Y:S01]  /*15d50*/  MUFU.EX2 R5, R45 ;  /* 0x0000002d00057308 */ /* 0x000ea20000000800 */
[----:B------:R-:W-:-:S05]  /*15d60*/  LOP3.LUT R0, R177, R220, R244, 0x96, !PT ;  /* 0x000000dcb1007212 */ /* 0x000fca00078e96f4 */
[----:B------:R-:W-:-:S04]  /*15d70*/  IMAD.WIDE.U32 R94, R0, -0x2daee0ad, RZ ;  /* 0xd2511f53005e7825 */ /* 0x000fc800078e00ff */
[----:B-1----:R-:W-:Y:S01]  /*15d80*/  FADD.FTZ R2, R9, R2 ;  /* 0x0000000209027221 */ /* 0x002fe20000010000 */
[----:B------:R-:W-:-:S03]  /*15d90*/  LOP3.LUT R0, R95, R32, R40, 0x96, !PT ;  /* 0x000000205f007212 */ /* 0x000fc600078e9628 */
[----:B--2---:R-:W-:Y:S01]  /*15da0*/  FADD.FTZ R21, R5, R2 ;  /* 0x0000000205157221 */ /* 0x004fe20000010000 */
[----:B------:R-:W-:Y:S01]  /*15db0*/  LOP3.LUT R2, R213, R31, R176, 0x96, !PT ;  /* 0x0000001fd5027212 */ /* 0x000fe200078e96b0 */
[----:B------:R-:W-:-:S04]  /*15dc0*/  IMAD.WIDE.U32 R6, R0, -0x326172a9, RZ ;  /* 0xcd9e8d5700067825 */ /* 0x000fc800078e00ff */
[----:B------:R-:W-:Y:S01]  /*15dd0*/  IMAD.WIDE.U32 R96, R2, -0x2daee0ad, RZ ;  /* 0xd2511f5302607825 */ /* 0x000fe200078e00ff */
[----:B------:R-:W-:-:S04]  /*15de0*/  LOP3.LUT R0, R7, R240, R212, 0x96, !PT ;  /* 0x000000f007007212 */ /* 0x000fc800078e96d4 */
[----:B------:R-:W-:Y:S01]  /*15df0*/  LOP3.LUT R2, R97, R209, R94, 0x96, !PT ;  /* 0x000000d161027212 */ /* 0x000fe200078e965e */
[----:B------:R-:W-:Y:S01]  /*15e00*/  IMAD.WIDE.U32 R14, R0, -0x2daee0ad, RZ ;  /* 0xd2511f53000e7825 */ /* 0x000fe200078e00ff */
[----:B------:R-:W-:-:S03]  /*15e10*/  F2FP.PACK_AB R45, R8, R44 ;  /* 0x0000002c082d723e */ /* 0x000fc600000000ff */
[----:B------:R-:W-:Y:S01]  /*15e20*/  IMAD.MOV.U32 R33, RZ, RZ, R221 ;  /* 0x000000ffff217224 */ /* 0x000fe200078e00dd */
[----:B------:R-:W-:Y:S01]  /*15e30*/  LOP3.LUT R0, R15, R237, R96, 0x96, !PT ;  /* 0x000000ed0f007212 */ /* 0x000fe200078e9660 */
[----:B------:R-:W-:Y:S01]  /*15e40*/  IMAD.WIDE.U32 R10, R2, -0x326172a9, RZ ;  /* 0xcd9e8d57020a7825 */ /* 0x000fe200078e00ff */
[----:B------:R-:W-:-:S03]  /*15e50*/  F2FP.PACK_AB R20, R5, R9 ;  /* 0x000000090514723e */ /* 0x000fc600000000ff */
[----:B------:R-:W-:Y:S01]  /*15e60*/  IMAD.WIDE.U32 R8, R0, -0x326172a9, RZ ;  /* 0xcd9e8d5700087825 */ /* 0x000fe200078e00ff */
[----:B------:R-:W-:-:S04]  /*15e70*/  LOP3.LUT R2, R11, R33, R6, 0x96, !PT ;  /* 0x000000210b027212 */ /* 0x000fc800078e9606 */
[----:B------:R-:W-:Y:S01]  /*15e80*/  LOP3.LUT R5, R9, R192, R10, 0x96, !PT ;  /* 0x000000c009057212 */ /* 0x000fe200078e960a */
[----:B------:R-:W-:-:S05]  /*15e90*/  IMAD.WIDE.U32 R10, R2, -0x2daee0ad, RZ ;  /* 0xd2511f53020a7825 */ /* 0x000fca00078e00ff */
[----:B------:R-:W-:-:S05]  /*15ea0*/  LOP3.LUT R0, R11, R49, R14, 0x96, !PT ;  /* 0x000000310b007212 */ /* 0x000fca00078e960e */
[----:B------:R-:W-:-:S05]  /*15eb0*/  IMAD.WIDE.U32 R6, R0, -0x326172a9, RZ ;  /* 0xcd9e8d5700067825 */ /* 0x000fca00078e00ff */
[----:B------:R-:W-:-:S04]  /*15ec0*/  LOP3.LUT R0, R7, R251, R8, 0x96, !PT ;  /* 0x000000fb07007212 */ /* 0x000fc800078e9608 */
[----:B------:R-:W-:-:S04]  /*15ed0*/  LOP3.LUT R2, R0, 0xff, RZ, 0xc0, !PT ;  /* 0x000000ff00027812 */ /* 0x000fc800078ec0ff */
[----:B------:R-:W-:Y:S02]  /*15ee0*/  ISETP.GE.U32.AND P2, PT, R198, R2, PT ;  /* 0x00000002c600720c */ /* 0x000fe40003f46070 */
[----:B------:R-:W-:-:S04]  /*15ef0*/  LOP3.LUT R2, R0, 0xffff, RZ, 0xc0, !PT ;  /* 0x0000ffff00027812 */ /* 0x000fc800078ec0ff */
[----:B------:R-:W-:Y:S01]  /*15f00*/  SHF.R.U32.HI R2, RZ, 0x8, R2 ;  /* 0x00000008ff027819 */ /* 0x000fe20000011602 */
[----:B------:R-:W1:Y:S03]  /*15f10*/  MUFU.EX2 R14, R27 ;  /* 0x0000001b000e7308 */ /* 0x000e660000000800 */
[----:B------:R-:W-:-:S04]  /*15f20*/  LOP3.LUT R2, R2, 0xffff, RZ, 0xc0, !PT ;  /* 0x0000ffff02027812 */ /* 0x000fc800078ec0ff */
[----:B------:R-:W-:Y:S01]  /*15f30*/  ISETP.GE.U32.AND P5, PT, R198, R2, PT ;  /* 0x00000002c600720c */ /* 0x000fe20003fa6070 */
[----:B------:R-:W2:Y:S01]  /*15f40*/  MUFU.EX2 R15, R17 ;  /* 0x00000011000f7308 */ /* 0x000ea20000000800 */
[--C-:B------:R-:W-:Y:S02]  /*15f50*/  SHF.R.U32.HI R2, RZ, 0x10, R0.reuse ;  /* 0x00000010ff027819 */ /* 0x100fe40000011600 */
[----:B------:R-:W-:-:S05]  /*15f60*/  SHF.R.U32.HI R0, RZ, 0x18, R0 ;  /* 0x00000018ff007819 */ /* 0x000fca0000011600 */
[----:B------:R-:W3:Y:S01]  /*15f70*/  MUFU.EX2 R11, R34 ;  /* 0x00000022000b7308 */ /* 0x000ee20000000800 */
[----:B------:R-:W-:Y:S02]  /*15f80*/  ISETP.GE.U32.AND P4, PT, R198, R0, PT ;  /* 0x00000000c600720c */ /* 0x000fe40003f86070 */
[----:B------:R-:W-:Y:S02]  /*15f90*/  LOP3.LUT R0, R6, 0xff, RZ, 0xc0, !PT ;  /* 0x000000ff06007812 */ /* 0x000fe400078ec0ff */
[----:B------:R-:W-:Y:S02]  /*15fa0*/  LOP3.LUT R2, R2, 0xff, RZ, 0xc0, !PT ;  /* 0x000000ff02027812 */ /* 0x000fe400078ec0ff */
[C---:B------:R-:W-:Y:S02]  /*15fb0*/  ISETP.GE.U32.AND P3, PT, R198.reuse, R0, PT ;  /* 0x00000000c600720c */ /* 0x040fe40003f66070 */
[----:B------:R-:W-:Y:S02]  /*15fc0*/  SHF.R.U32.HI R0, RZ, 0x18, R6 ;  /* 0x00000018ff007819 */ /* 0x000fe40000011606 */
[----:B------:R-:W-:Y:S01]  /*15fd0*/  ISETP.GE.U32.AND P6, PT, R198, R2, PT ;  /* 0x00000002c600720c */ /* 0x000fe20003fc6070 */
[----:B-1----:R-:W-:Y:S01]  /*15fe0*/  FADD.FTZ R2, R14, R16 ;  /* 0x000000100e027221 */ /* 0x002fe20000010000 */
[----:B------:R-:W-:-:S02]  /*15ff0*/  LOP3.LUT R8, R6, 0xffff, RZ, 0xc0, !PT ;  /* 0x0000ffff06087812 */ /* 0x000fc400078ec0ff */
[----:B------:R-:W-:Y:S01]  /*16000*/  ISETP.GE.U32.AND P1, PT, R198, R0, PT ;  /* 0x00000000c600720c */ /* 0x000fe20003f26070 */
[----:B--2---:R-:W-:Y:S02]  /*16010*/  FADD.FTZ R0, R15, R13 ;  /* 0x0000000d0f007221 */ /* 0x004fe40000010000 */
[----:B---3--:R-:W-:Y:S01]  /*16020*/  FADD.FTZ R13, R11, R2 ;  /* 0x000000020b0d7221 */ /* 0x008fe20000010000 */
[----:B------:R-:W-:Y:S02]  /*16030*/  SHF.R.U32.HI R2, RZ, 0x8, R8 ;  /* 0x00000008ff027819 */ /* 0x000fe40000011608 */
[----:B------:R1:W-:Y:S02]  /*16040*/  MUFU.EX2 R8, R183 ;  /* 0x000000b700087308 */ /* 0x0003e40000000800 */
[----:B-1----:R-:W-:Y:S02]  /*16050*/  IMAD.MOV.U32 R183, RZ, RZ, R235 ;  /* 0x000000ffffb77224 */ /* 0x002fe400078e00eb */
[----:B------:R-:W2:Y:S04]  /*16060*/  LDL.LU R235, [R1+0xd8] ;  /* 0x0000d80001eb7983 */ /* 0x000ea80000300800 */
[----:B------:R-:W1:Y:S01]  /*16070*/  MUFU.EX2 R9, R18 ;  /* 0x0000001200097308 */ /* 0x000e620000000800 */
[----:B------:R-:W-:-:S02]  /*16080*/  SHF.R.U32.HI R6, RZ, 0x10, R6 ;  /* 0x00000010ff067819 */ /* 0x000fc40000011606 */
[----:B------:R-:W-:Y:S02]  /*16090*/  F2FP.PACK_AB R11, R11, R14 ;  /* 0x0000000e0b0b723e */ /* 0x000fe400000000ff */
[C---:B------:R-:W-:Y:S02]  /*160a0*/  PRMT R90, R51.reuse, 0x7610, R90 ;  /* 0x00007610335a7816 */ /* 0x040fe4000000005a */
[----:B------:R-:W-:Y:S02]  /*160b0*/  PRMT R79, R26, 0x7632, R79 ;  /* 0x000076321a4f7816 */ /* 0x000fe4000000004f */
[----:B------:R-:W-:Y:S01]  /*160c0*/  PRMT R85, R51, 0x7632, R85 ;  /* 0x0000763233557816 */ /* 0x000fe20000000055 */
[----:B------:R-:W-:Y:S01]  /*160d0*/  @!P2 HADD2 R46, -R90.H0_H0, -RZ.H0_H0 ;  /* 0xa00000ff5a2ea230 */ /* 0x000fe20000000900 */
[----:B-1----:R-:W-:Y:S01]  /*160e0*/  FADD.FTZ R14, R9, R0 ;  /* 0x00000000090e7221 */ /* 0x002fe20000010000 */
[----:B------:R-:W-:Y:S01]  /*160f0*/  LOP3.LUT R0, R6, 0xff, RZ, 0xc0, !PT ;  /* 0x000000ff06007812 */ /* 0x000fe200078ec0ff */
[----:B------:R-:W-:Y:S01]  /*16100*/  IMAD.WIDE.U32 R6, R5, -0x2daee0ad, RZ ;  /* 0xd2511f5305067825 */ /* 0x000fe200078e00ff */
[----:B------:R-:W-:Y:S01]  /*16110*/  @!P4 HADD2 R50, -R79.H0_H0, -RZ.H0_H0 ;  /* 0xa00000ff4f32c230 */ /* 0x000fe20000000900 */
[----:B------:R-:W-:Y:S01]  /*16120*/  PRMT R78, R26, 0x7610, R78 ;  /* 0x000076101a4e7816 */ /* 0x000fe2000000004e */
[----:B------:R-:W-:-:S02]  /*16130*/  @!P5 HADD2 R47, -R85.H0_H0, -RZ.H0_H0 ;  /* 0xa00000ff552fd230 */ /* 0x000fc40000000900 */
[----:B------:R-:W-:Y:S02]  /*16140*/  LOP3.LUT R5, R6, 0xff, RZ, 0xc0, !PT ;  /* 0x000000ff06057812 */ /* 0x000fe400078ec0ff */
[----:B------:R-:W-:Y:S02]  /*16150*/  PRMT R180, R90, 0x5410, R85 ;  /* 0x000054105ab47816 */ /* 0x000fe40000000055 */
[----:B------:R-:W-:Y:S02]  /*16160*/  @!P2 PRMT R90, R46, 0x5410, RZ ;  /* 0x000054102e5aa816 */ /* 0x000fe400000000ff */
[----:B------:R-:W-:Y:S02]  /*16170*/  PRMT R179, R78, 0x5410, R79 ;  /* 0x000054104eb37816 */ /* 0x000fe4000000004f */
[----:B------:R-:W-:Y:S02]  /*16180*/  ISETP.GE.U32.AND P2, PT, R198, R0, PT ;  /* 0x00000000c600720c */ /* 0x000fe40003f46070 */
[----:B------:R-:W-:-:S02]  /*16190*/  LOP3.LUT R2, R2, 0xffff, RZ, 0xc0, !PT ;  /* 0x0000ffff02027812 */ /* 0x000fc400078ec0ff */
[----:B------:R-:W-:Y:S02]  /*161a0*/  @!P4 PRMT R79, R50, 0x5410, RZ ;  /* 0x00005410324fc816 */ /* 0x000fe400000000ff */
[----:B------:R-:W-:Y:S02]  /*161b0*/  LOP3.LUT R0, R7, R249, R10, 0x96, !PT ;  /* 0x000000f907007212 */ /* 0x000fe400078e960a */
[C---:B------:R-:W-:Y:S02]  /*161c0*/  ISETP.GE.U32.AND P4, PT, R198.reuse, R5, PT ;  /* 0x00000005c600720c */ /* 0x040fe40003f86070 */
[----:B------:R-:W1:Y:S01]  /*161d0*/  MUFU.EX2 R5, R184 ;  /* 0x000000b800057308 */ /* 0x000e620000000800 */
[----:B------:R-:W-:Y:S02]  /*161e0*/  @!P5 PRMT R85, R47, 0x5410, RZ ;  /* 0x000054102f55d816 */ /* 0x000fe400000000ff */
[----:B------:R-:W-:Y:S02]  /*161f0*/  ISETP.GE.U32.AND P5, PT, R198, R2, PT ;  /* 0x00000002c600720c */ /* 0x000fe40003fa6070 */
[----:B------:R-:W-:Y:S01]  /*16200*/  SHF.R.U32.HI R2, RZ, 0x10, R0 ;  /* 0x00000010ff027819 */ /* 0x000fe20000011600 */
[----:B------:R-:W-:-:S03]  /*16210*/  @!P6 HADD2 R52, -R78.H0_H0, -RZ.H0_H0 ;  /* 0xa00000ff4e34e230 */ /* 0x000fc60000000900 */
[----:B------:R-:W-:Y:S02]  /*16220*/  LOP3.LUT R2, R2, 0xff, RZ, 0xc0, !PT ;  /* 0x000000ff02027812 */ /* 0x000fe400078ec0ff */
[----:B------:R-:W-:Y:S02]  /*16230*/  @!P6 PRMT R78, R52, 0x5410, RZ ;  /* 0x00005410344ee816 */ /* 0x000fe400000000ff */
[----:B------:R-:W-:Y:S02]  /*16240*/  PRMT R74, R22, 0x7610, R74 ;  /* 0x00007610164a7816 */ /* 0x000fe4000000004a */
[----:B------:R-:W-:Y:S01]  /*16250*/  ISETP.GE.U32.AND P6, PT, R198, R2, PT ;  /* 0x00000002c600720c */ /* 0x000fe20003fc6070 */
[----:B------:R-:W-:Y:S01]  /*16260*/  FADD.FTZ R2, R8, R19 ;  /* 0x0000001308027221 */ /* 0x000fe20000010000 */
[----:B------:R-:W-:Y:S01]  /*16270*/  F2FP.PACK_AB R44, R9, R15 ;  /* 0x0000000f092c723e */ /* 0x000fe200000000ff */
[----:B------:R-:W-:Y:S01]  /*16280*/  @!P3 HADD2 R53, -R74.H0_H0, -RZ.H0_H0 ;  /* 0xa00000ff4a35b230 */ /* 0x000fe20000000900 */
[----:B------:R-:W-:Y:S01]  /*16290*/  LOP3.LUT R9, R6, 0xffff, RZ, 0xc0, !PT ;  /* 0x0000ffff06097812 */ /* 0x000fe200078ec0ff */
[----:B-1----:R-:W-:Y:S01]  /*162a0*/  FADD.FTZ R7, R5, R2 ;  /* 0x0000000205077221 */ /* 0x002fe20000010000 */
[----:B------:R-:W-:-:S02]  /*162b0*/  PRMT R69, R22, 0x7632, R69 ;  /* 0x0000763216457816 */ /* 0x000fc40000000045 */
[----:B------:R-:W-:Y:S02]  /*162c0*/  LOP3.LUT R2, R0, 0xff, RZ, 0xc0, !PT ;  /* 0x000000ff00027812 */ /* 0x000fe400078ec0ff */
[----:B------:R-:W-:Y:S02]  /*162d0*/  PRMT R178, R74, 0x5410, R69 ;  /* 0x000054104ab27816 */ /* 0x000fe40000000045 */
        /* <DEDUP_REMOVED lines=8> */
[----:B------:R-:W-:Y:S02]  /*16360*/  LOP3.LUT R0, R0, 0xffff, RZ, 0xc0, !PT ;  /* 0x0000ffff00007812 */ /* 0x000fe400078ec0ff */
[----:B------:R-:W-:Y:S02]  /*16370*/  PRMT R175, R67, 0x5410, R68 ;  /* 0x0000541043af7816 */ /* 0x000fe40000000044 */
[----:B------:R-:W-:-:S02]  /*16380*/  F2FP.PACK_AB R23, R23, R38 ;  /* 0x000000261717723e */ /* 0x000fc400000000ff */
[----:B------:R-:W-:Y:S02]  /*16390*/  @!P2 PRMT R67, R56, 0x5410, RZ ;  /* 0x000054103843a816 */ /* 0x000fe400000000ff */
[----:B------:R-:W-:Y:S02]  /*163a0*/  ISETP.GE.U32.AND P2, PT, R198, R0, PT ;  /* 0x00000000c600720c */ /* 0x000fe40003f46070 */
[----:B------:R-:W-:Y:S02]  /*163b0*/  F2FP.PACK_AB R125, R5, R8 ;  /* 0x00000008057d723e */ /* 0x000fe400000000ff */
[C---:B------:R-:W-:Y:S01]  /*163c0*/  PRMT R51, R23.reuse, 0x7610, R51 ;  /* 0x0000761017337816 */ /* 0x040fe20000000033 */
[----:B------:R-:W1:Y:S01]  /*163d0*/  MUFU.EX2 R8, R75 ;  /* 0x0000004b00087308 */ /* 0x000e620000000800 */
[----:B------:R-:W-:Y:S01]  /*163e0*/  @!P5 HADD2 R54, -R69.H0_H0, -RZ.H0_H0 ;  /* 0xa00000ff4536d230 */ /* 0x000fe20000000900 */
[----:B------:R-:W-:Y:S02]  /*163f0*/  SHF.R.U32.HI R0, RZ, 0x8, R9 ;  /* 0x00000008ff007819 */ /* 0x000fe40000011609 */
[----:B------:R-:W-:Y:S01]  /*16400*/  @!P3 HADD2 R57, -R51.H0_H0, -RZ.H0_H0 ;  /* 0xa00000ff3339b230 */ /* 0x000fe20000000900 */
[----:B------:R-:W-:-:S03]  /*16410*/  PRMT R47, R23, 0x7632, R47 ;  /* 0x00007632172f7816 */ /* 0x000fc6000000002f */
[----:B------:R-:W3:Y:S01]  /*16420*/  MUFU.EX2 R5, R114 ;  /* 0x0000007200057308 */ /* 0x000ee20000000800 */
[----:B------:R-:W-:Y:S01]  /*16430*/  LOP3.LUT R0, R0, 0xffff, RZ, 0xc0, !PT ;  /* 0x0000ffff00007812 */ /* 0x000fe200078ec0ff */
[----:B------:R-:W-:Y:S01]  /*16440*/  IMAD.MOV.U32 R182, RZ, RZ, R234 ;  /* 0x000000ffffb67224 */ /* 0x000fe200078e00ea */
[----:B------:R-:W-:Y:S02]  /*16450*/  SHF.R.U32.HI R10, RZ, 0x10, R6 ;  /* 0x00000010ff0a7819 */ /* 0x000fe40000011606 */
[----:B------:R-:W-:-:S03]  /*16460*/  @!P5 PRMT R69, R54, 0x5410, RZ ;  /* 0x000054103645d816 */ /* 0x000fc600000000ff */
[----:B------:R-:W4:Y:S01]  /*16470*/  MUFU.EX2 R15, R60 ;  /* 0x0000003c000f7308 */ /* 0x000f220000000800 */
[C---:B------:R-:W-:Y:S01]  /*16480*/  ISETP.GE.U32.AND P5, PT, R198.reuse, R2, PT ;  /* 0x00000002c600720c */ /* 0x040fe20003fa6070 */
[----:B------:R-:W-:Y:S01]  /*16490*/  @!P2 HADD2 R64, -R47.H0_H0, -RZ.H0_H0 ;  /* 0xa00000ff2f40a230 */ /* 0x000fe20000000900 */
[----:B------:R-:W-:Y:S02]  /*164a0*/  PRMT R234, R51, 0x5410, R47 ;  /* 0x0000541033ea7816 */ /* 0x000fe4000000002f */
[----:B------:R-:W-:Y:S02]  /*164b0*/  @!P3 PRMT R51, R57, 0x5410, RZ ;  /* 0x000054103933b816 */ /* 0x000fe400000000ff */
[----:B------:R-:W-:Y:S01]  /*164c0*/  ISETP.GE.U32.AND P3, PT, R198, R0, PT ;  /* 0x00000000c600720c */ /* 0x000fe20003f66070 */
[----:B------:R-:W3:Y:S01]  /*164d0*/  MUFU.EX2 R2, R59 ;  /* 0x0000003b00027308 */ /* 0x000ee20000000800 */
[----:B------:R-:W-:Y:S01]  /*164e0*/  LOP3.LUT R0, R10, 0xff, RZ, 0xc0, !PT ;  /* 0x000000ff0a007812 */ /* 0x000fe200078ec0ff */
[----:B------:R-:W-:Y:S01]  /*164f0*/  @!P1 HADD2 R55, -R68.H0_H0, -RZ.H0_H0 ;  /* 0xa00000ff44379230 */ /* 0x000fe20000000900 */
[----:B------:R-:W-:-:S05]  /*16500*/  @!P2 PRMT R47, R64, 0x5410, RZ ;  /* 0x00005410402fa816 */ /* 0x000fca00000000ff */
[----:B------:R-:W3:Y:S01]  /*16510*/  MUFU.EX2 R27, R185 ;  /* 0x000000b9001b7308 */ /* 0x000ee20000000800 */
[----:B------:R-:W-:Y:S02]  /*16520*/  SHF.R.U32.HI R6, RZ, 0x18, R6 ;  /* 0x00000018ff067819 */ /* 0x000fe40000011606 */
[----:B------:R-:W-:Y:S01]  /*16530*/  ISETP.GE.U32.AND P2, PT, R198, R0, PT ;  /* 0x00000000c600720c */ /* 0x000fe20003f46070 */
[----:B-1----:R-:W-:-:S04]  /*16540*/  FADD.FTZ R0, R8, R21 ;  /* 0x0000001508007221 */ /* 0x002fc80000010000 */
[----:B------:R-:W1:Y:S01]  /*16550*/  MUFU.EX2 R26, R186 ;  /* 0x000000ba001a7308 */ /* 0x000e620000000800 */
[----:B------:R-:W-:Y:S02]  /*16560*/  @!P1 PRMT R68, R55, 0x5410, RZ ;  /* 0x0000541037449816 */ /* 0x000fe400000000ff */
[----:B------:R-:W-:-:S05]  /*16570*/  ISETP.GE.U32.AND P1, PT, R198, R6, PT ;  /* 0x00000006c600720c */ /* 0x000fca0003f26070 */
[----:B------:R-:W1:Y:S01]  /*16580*/  MUFU.EX2 R16, R58 ;  /* 0x0000003a00107308 */ /* 0x000e620000000800 */
[----:B---3--:R-:W-:Y:S02]  /*16590*/  FADD.FTZ R6, R5, R0 ;  /* 0x0000000005067221 */ /* 0x008fe40000010000 */
[----:B----4-:R-:W-:-:S05]  /*165a0*/  FADD.FTZ R0, R15, R13 ;  /* 0x0000000d0f007221 */ /* 0x010fca0000010000 */
[----:B------:R-:W3:Y:S01]  /*165b0*/  MUFU.EX2 R10, R61 ;  /* 0x0000003d000a7308 */ /* 0x000ee20000000800 */
[----:B------:R-:W-:Y:S01]  /*165c0*/  F2FP.PACK_AB R19, R5, R8 ;  /* 0x000000080513723e */ /* 0x000fe200000000ff */
[----:B------:R-:W-:Y:S02]  /*165d0*/  FADD.FTZ R5, R2, R0 ;  /* 0x0000000002057221 */ /* 0x000fe40000010000 */
[----:B------:R-:W-:-:S04]  /*165e0*/  FADD.FTZ R0, R27, R7 ;  /* 0x000000071b007221 */ /* 0x000fc80000010000 */
[----:B------:R-:W4:Y:S01]  /*165f0*/  MUFU.EX2 R9, R35 ;  /* 0x0000002300097308 */ /* 0x000f220000000800 */
[----:B-1----:R-:W-:Y:S02]  /*16600*/  FADD.FTZ R18, R26, R0 ;  /* 0x000000001a127221 */ /* 0x002fe40000010000 */
[----:B------:R-:W-:-:S05]  /*16610*/  FADD.FTZ R0, R16, R5 ;  /* 0x0000000510007221 */ /* 0x000fca0000010000 */
[----:B------:R-:W1:Y:S01]  /*16620*/  MUFU.EX2 R8, R36 ;  /* 0x0000002400087308 */ /* 0x000e620000000800 */
[----:B---3--:R-:W-:-:S07]  /*16630*/  FADD.FTZ R21, R10, R0 ;  /* 0x000000000a157221 */ /* 0x008fce0000010000 */
[----:B------:R-:W3:Y:S01]  /*16640*/  MUFU.EX2 R22, R115 ;  /* 0x0000007300167308 */ /* 0x000ee20000000800 */
[C---:B------:R-:W-:Y:S02]  /*16650*/  PRMT R75, R20.reuse, 0x7610, R75 ;  /* 0x00007610144b7816 */ /* 0x040fe4000000004b */
[----:B------:R-:W-:-:S05]  /*16660*/  PRMT R84, R20, 0x7632, R84 ;  /* 0x0000763214547816 */ /* 0x000fca0000000054 */
[----:B------:R-:W3:Y:S01]  /*16670*/  MUFU.EX2 R17, R118 ;  /* 0x0000007600117308 */ /* 0x000ee20000000800 */
[----:B------:R-:W-:Y:S01]  /*16680*/  F2FP.PACK_AB R20, R2, R15 ;  /* 0x0000000f0214723e */ /* 0x000fe200000000ff */
[----:B----4-:R-:W-:Y:S01]  /*16690*/  FADD.FTZ R2, R9, R14 ;  /* 0x0000000e09027221 */ /* 0x010fe20000010000 */
[C---:B------:R-:W-:Y:S02]  /*166a0*/  PRMT R81, R11.reuse, 0x7610, R81 ;  /* 0x000076100b517816 */ /* 0x040fe40000000051 */
[----:B------:R-:W-:-:S03]  /*166b0*/  PRMT R80, R11, 0x7632, R80 ;  /* 0x000076320b507816 */ /* 0x000fc60000000050 */
[----:B------:R-:W4:Y:S01]  /*166c0*/  MUFU.EX2 R11, R39 ;  /* 0x00000027000b7308 */ /* 0x000f220000000800 */
[C---:B-1----:R-:W-:Y:S01]  /*166d0*/  FADD.FTZ R7, R8.reuse, R2 ;  /* 0x0000000208077221 */ /* 0x042fe20000010000 */
[----:B------:R-:W-:Y:S01]  /*166e0*/  F2FP.PACK_AB R109, R8, R9 ;  /* 0x00000009086d723e */ /* 0x000fe200000000ff */
[----:B---3--:R-:W-:-:S05]  /*166f0*/  FADD.FTZ R2, R22, R6 ;  /* 0x0000000616027221 */ /* 0x008fca0000010000 */
[----:B------:R-:W1:Y:S01]  /*16700*/  MUFU.EX2 R8, R42 ;  /* 0x0000002a00087308 */ /* 0x000e620000000800 */
[C---:B------:R-:W-:Y:S01]  /*16710*/  FADD.FTZ R13, R17.reuse, R2 ;  /* 0x00000002110d7221 */ /* 0x040fe20000010000 */
[----:B------:R-:W-:Y:S01]  /*16720*/  F2FP.PACK_AB R22, R17, R22 ;  /* 0x000000161116723e */ /* 0x000fe200000000ff */
[----:B------:R-:W-:Y:S01]  /*16730*/  IMAD.MOV.U32 R185, RZ, RZ, R220 ;  /* 0x000000ffffb97224 */ /* 0x000fe200078e00dc */
[----:B------:R-:W-:Y:S02]  /*16740*/  F2FP.PACK_AB R23, R10, R16 ;  /* 0x000000100a17723e */ /* 0x000fe400000000ff */
[----:B------:R-:W-:Y:S01]  /*16750*/  F2FP.PACK_AB R24, R24, R37 ;  /* 0x000000251818723e */ /* 0x000fe200000000ff */
[----:B----4-:R-:W-:-:S03]  /*16760*/  FADD.FTZ R2, R11, R7 ;  /* 0x000000070b027221 */ /* 0x010fc60000010000 */
[C---:B------:R-:W-:Y:S02]  /*16770*/  PRMT R50, R24.reuse, 0x7632, R50 ;  /* 0x0000763218327816 */ /* 0x040fe40000000032 */
[----:B------:R-:W-:Y:S01]  /*16780*/  PRMT R46, R24, 0x7610, R46 ;  /* 0x00007610182e7816 */ /* 0x000fe2000000002e */
[C---:B-1----:R-:W-:Y:S01]  /*16790*/  FADD.FTZ R24, R8.reuse, R2 ;  /* 0x0000000208187221 */ /* 0x042fe20000010000 */
[----:B------:R-:W-:-:S03]  /*167a0*/  F2FP.PACK_AB R108, R8, R11 ;  /* 0x0000000b086c723e */ /* 0x000fc600000000ff */
[----:B------:R-:W-:Y:S01]  /*167b0*/  @!P6 HADD2 R63, -R46.H0_H0, -RZ.H0_H0 ;  /* 0xa00000ff2e3fe230 */ /* 0x000fe20000000900 */
[----:B------:R-:W-:-:S04]  /*167c0*/  PRMT R221, R46, 0x5410, R50 ;  /* 0x000054102edd7816 */ /* 0x000fc80000000032 */
[----:B------:R-:W-:Y:S02]  /*167d0*/  @!P6 PRMT R46, R63, 0x5410, RZ ;  /* 0x000054103f2ee816 */ /* 0x000fe400000000ff */
[----:B--2---:R-:W-:-:S04]  /*167e0*/  IADD3 R0, R235, -0x1, RZ ;  /* 0xffffffffeb007810 */ /* 0x004fc80007ffe0ff */
[----:B------:R-:W-:-:S04]  /*167f0*/  LOP3.LUT R167, R29, R0, RZ, 0x3c, !PT ;  /* 0x000000001da77212 */ /* 0x000fc800078e3cff */
[----:B------:R-:W-:-:S05]  /*16800*/  LOP3.LUT R0, R167, R183, RZ, 0x3c, !PT ;  /* 0x000000b7a7007212 */ /* 0x000fca00078e3cff */
[----:B------:R-:W-:-:S05]  /*16810*/  IMAD.WIDE.U32 R16, R0, -0x326172a9, RZ ;  /* 0xcd9e8d5700107825 */ /* 0x000fca00078e00ff */
[----:B------:R-:W-:Y:S02]  /*16820*/  LOP3.LUT R0, R17, R185, R244, 0x96, !PT ;  /* 0x000000b911007212 */ /* 0x000fe400078e96f4 */
[----:B------:R-:W-:-:S03]  /*16830*/  LOP3.LUT R2, R213, R31, R16, 0x96, !PT ;  /* 0x0000001fd5027212 */ /* 0x000fc600078e9610 */
[----:B------:R-:W-:-:S04]  /*16840*/  IMAD.WIDE.U32 R6, R0, -0x2daee0ad, RZ ;  /* 0xd2511f5300067825 */ /* 0x000fc800078e00ff */
[----:B------:R-:W-:Y:S01]  /*16850*/  IMAD.WIDE.U32 R8, R2, -0x2daee0ad, RZ ;  /* 0xd2511f5302087825 */ /* 0x000fe200078e00ff */
[----:B------:R-:W-:-:S05]  /*16860*/  LOP3.LUT R0, R7, R32, R40, 0x96, !PT ;  /* 0x0000002007007212 */ /* 0x000fca00078e9628 */
[----:B------:R-:W-:Y:S01]  /*16870*/  IMAD.WIDE.U32 R14, R0, -0x326172a9, RZ ;  /* 0xcd9e8d57000e7825 */ /* 0x000fe200078e00ff */
[----:B------:R-:W-:-:S05]  /*16880*/  LOP3.LUT R0, R9, R209, R6, 0x96, !PT ;  /* 0x000000d109007212 */ /* 0x000fca00078e9606 */
        /* <DEDUP_REMOVED lines=9> */
[----:B------:R-:W-:-:S04]  /*16920*/  LOP3.LUT R0, R7, R251, R8, 0x96, !PT ;  /* 0x000000fb07007212 */ /* 0x000fc800078e9608 */
[----:B------:R-:W-:-:S04]  /*16930*/  LOP3.LUT R2, R0, 0xff, RZ, 0xc0, !PT ;  /* 0x000000ff00027812 */ /* 0x000fc800078ec0ff */
[----:B------:R-:W-:Y:S02]  /*16940*/  ISETP.GE.U32.AND P6, PT, R198, R2, PT ;  /* 0x00000002c600720c */ /* 0x000fe40003fc6070 */
[----:B------:R-:W-:Y:S01]  /*16950*/  LOP3.LUT R2, R0, 0xffff, RZ, 0xc0, !PT ;  /* 0x0000ffff00027812 */ /* 0x000fe200078ec0ff */
[----:B------:R-:W-:-:S03]  /*16960*/  @!P5 HADD2 R62, -R50.H0_H0, -RZ.H0_H0 ;  /* 0xa00000ff323ed230 */ /* 0x000fc60000000900 */
[----:B------:R-:W-:-:S04]  /*16970*/  SHF.R.U32.HI R2, RZ, 0x8, R2 ;  /* 0x00000008ff027819 */ /* 0x000fc80000011602 */
[----:B------:R-:W-:Y:S01]  /*16980*/  LOP3.LUT R2, R2, 0xffff, RZ, 0xc0, !PT ;  /* 0x0000ffff02027812 */ /* 0x000fe200078ec0ff */
[----:B------:R-:W-:Y:S01]  /*16990*/  @!P4 HADD2 R66, -R75.H0_H0, -RZ.H0_H0 ;  /* 0xa00000ff4b42c230 */ /* 0x000fe20000000900 */
[----:B------:R-:W-:Y:S01]  /*169a0*/  @!P5 PRMT R50, R62, 0x5410, RZ ;  /* 0x000054103e32d816 */ /* 0x000fe200000000ff */
[----:B------:R-:W1:Y:S01]  /*169b0*/  MUFU.EX2 R25, R191 ;  /* 0x000000bf00197308 */ /* 0x000e620000000800 */
[----:B------:R-:W-:Y:S02]  /*169c0*/  ISETP.GE.U32.AND P5, PT, R198, R2, PT ;  /* 0x00000002c600720c */ /* 0x000fe40003fa6070 */
[--C-:B------:R-:W-:Y:S02]  /*169d0*/  SHF.R.U32.HI R2, RZ, 0x10, R0.reuse ;  /* 0x00000010ff027819 */ /* 0x100fe40000011600 */
[----:B------:R-:W-:Y:S01]  /*169e0*/  SHF.R.U32.HI R0, RZ, 0x18, R0 ;  /* 0x00000018ff007819 */ /* 0x000fe20000011600 */
[----:B------:R-:W-:Y:S01]  /*169f0*/  @!P2 HADD2 R106, -R81.H0_H0, -RZ.H0_H0 ;  /* 0xa00000ff516aa230 */ /* 0x000fe20000000900 */
[----:B------:R-:W-:Y:S01]  /*16a00*/  PRMT R220, R75, 0x5410, R84 ;  /* 0x000054104bdc7816 */ /* 0x000fe20000000054 */
[----:B------:R-:W2:Y:S01]  /*16a10*/  MUFU.EX2 R8, R187 ;  /* 0x000000bb00087308 */ /* 0x000ea20000000800 */
[----:B------:R-:W-:-:S02]  /*16a20*/  @!P4 PRMT R75, R66, 0x5410, RZ ;  /* 0x00005410424bc816 */ /* 0x000fc400000000ff */
[----:B------:R-:W-:Y:S02]  /*16a30*/  LOP3.LUT R10, R9, R192, R10, 0x96, !PT ;  /* 0x000000c0090a7212 */ /* 0x000fe400078e960a */
[----:B------:R-:W-:-:S03]  /*16a40*/  ISETP.GE.U32.AND P4, PT, R198, R0, PT ;  /* 0x00000000c600720c */ /* 0x000fc60003f86070 */
[----:B------:R-:W3:Y:S01]  /*16a50*/  MUFU.EX2 R15, R200 ;  /* 0x000000c8000f7308 */ /* 0x000ee20000000800 */
[----:B------:R-:W-:Y:S01]  /*16a60*/  LOP3.LUT R0, R6, 0xff, RZ, 0xc0, !PT ;  /* 0x000000ff06007812 */ /* 0x000fe200078ec0ff */
[----:B------:R-:W-:Y:S01]  /*16a70*/  @!P1 HADD2 R91, -R80.H0_H0, -RZ.H0_H0 ;  /* 0xa00000ff505b9230 */ /* 0x000fe20000000900 */
[----:B------:R-:W-:Y:S02]  /*16a80*/  PRMT R201, R81, 0x5410, R80 ;  /* 0x0000541051c97816 */ /* 0x000fe40000000050 */
[----:B------:R-:W-:-:S03]  /*16a90*/  @!P2 PRMT R81, R106, 0x5410, RZ ;  /* 0x000054106a51a816 */ /* 0x000fc600000000ff */
[----:B------:R-:W4:Y:S01]  /*16aa0*/  MUFU.EX2 R9, R188 ;  /* 0x000000bc00097308 */ /* 0x000f220000000800 */
[----:B------:R-:W-:Y:S01]  /*16ab0*/  ISETP.GE.U32.AND P2, PT, R198, R0, PT ;  /* 0x00000000c600720c */ /* 0x000fe20003f46070 */
[----:B------:R-:W-:Y:S01]  /*16ac0*/  @!P3 HADD2 R65, -R84.H0_H0, -RZ.H0_H0 ;  /* 0xa00000ff5441b230 */ /* 0x000fe20000000900 */
[----:B------:R-:W-:Y:S02]  /*16ad0*/  SHF.R.U32.HI R0, RZ, 0x18, R6 ;  /* 0x00000018ff007819 */ /* 0x000fe40000011606 */
[----:B------:R-:W-:Y:S02]  /*16ae0*/  LOP3.LUT R2, R2, 0xff, RZ, 0xc0, !PT ;  /* 0x000000ff02027812 */ /* 0x000fe400078ec0ff */
[----:B------:R-:W-:Y:S02]  /*16af0*/  @!P1 PRMT R80, R91, 0x5410, RZ ;  /* 0x000054105b509816 */ /* 0x000fe400000000ff */
[----:B------:R-:W-:Y:S01]  /*16b00*/  ISETP.GE.U32.AND P1, PT, R198, R0, PT ;  /* 0x00000000c600720c */ /* 0x000fe20003f26070 */
[----:B-1----:R-:W-:Y:S01]  /*16b10*/  FADD.FTZ R0, R25, R18 ;  /* 0x0000001219007221 */ /* 0x002fe20000010000 */
[----:B------:R-:W-:-:S02]  /*16b20*/  @!P3 PRMT R84, R65, 0x5410, RZ ;  /* 0x000054104154b816 */ /* 0x000fc400000000ff */
[----:B------:R-:W-:Y:S02]  /*16b30*/  LOP3.LUT R5, R6, 0xffff, RZ, 0xc0, !PT ;  /* 0x0000ffff06057812 */ /* 0x000fe400078ec0ff */
[----:B------:R-:W-:Y:S02]  /*16b40*/  PRMT R66, R19, 0x7610, R66 ;  /* 0x0000761013427816 */ /* 0x000fe40000000042 */
[----:B------:R-:W-:Y:S01]  /*16b50*/  ISETP.GE.U32.AND P3, PT, R198, R2, PT ;  /* 0x00000002c600720c */ /* 0x000fe20003f66070 */
[----:B--2---:R-:W-:Y:S01]  /*16b60*/  FADD.FTZ R2, R8, R13 ;  /* 0x0000000d08027221 */ /* 0x004fe20000010000 */
[----:B------:R-:W-:Y:S01]  /*16b70*/  SHF.R.U32.HI R6, RZ, 0x10, R6 ;  /* 0x00000010ff067819 */ /* 0x000fe20000011606 */
[----:B---3--:R-:W-:Y:S01]  /*16b80*/  FADD.FTZ R11, R15, R0 ;  /* 0x000000000f0b7221 */ /* 0x008fe20000010000 */
[----:B------:R-:W-:Y:S01]  /*16b90*/  PRMT R65, R19, 0x7632, R65 ;  /* 0x0000763213417816 */ /* 0x000fe20000000041 */
[----:B------:R-:W-:Y:S01]  /*16ba0*/  @!P6 HADD2 R124, -R66.H0_H0, -RZ.H0_H0 ;  /* 0xa00000ff427ce230 */ /* 0x000fe20000000900 */
[----:B------:R-:W-:Y:S01]  /*16bb0*/  LOP3.LUT R0, R6, 0xff, RZ, 0xc0, !PT ;  /* 0x000000ff06007812 */ /* 0x000fe200078ec0ff */
[----:B----4-:R-:W-:Y:S01]  /*16bc0*/  FADD.FTZ R13, R9, R2 ;  /* 0x00000002090d7221 */ /* 0x010fe20000010000 */
[----:B------:R-:W-:Y:S01]  /*16bd0*/  PRMT R64, R20, 0x7632, R64 ;  /* 0x0000763214407816 */ /* 0x000fe20000000040 */
[----:B------:R-:W-:Y:S01]  /*16be0*/  IMAD.WIDE.U32 R6, R10, -0x2daee0ad, RZ ;  /* 0xd2511f530a067825 */ /* 0x000fe200078e00ff */
[----:B------:R-:W-:Y:S01]  /*16bf0*/  SHF.R.U32.HI R2, RZ, 0x8, R5 ;  /* 0x00000008ff027819 */ /* 0x000fe20000011605 */
[----:B------:R-:W-:Y:S01]  /*16c00*/  @!P5 HADD2 R130, -R65.H0_H0, -RZ.H0_H0 ;  /* 0xa00000ff4182d230 */ /* 0x000fe20000000900 */
[----:B------:R-:W-:Y:S01]  /*16c10*/  PRMT R235, R66, 0x5410, R65 ;  /* 0x0000541042eb7816 */ /* 0x000fe20000000041 */
[----:B------:R-:W-:Y:S01]  /*16c20*/  @!P4 HADD2 R131, -R64.H0_H0, -RZ.H0_H0 ;  /* 0xa00000ff4083c230 */ /* 0x000fe20000000900 */
[----:B------:R-:W-:-:S02]  /*16c30*/  @!P6 PRMT R66, R124, 0x5410, RZ ;  /* 0x000054107c42e816 */ /* 0x000fc400000000ff */
[----:B------:R-:W-:Y:S02]  /*16c40*/  PRMT R63, R20, 0x7610, R63 ;  /* 0x00007610143f7816 */ /* 0x000fe4000000003f */
[----:B------:R-:W-:Y:S02]  /*16c50*/  ISETP.GE.U32.AND P6, PT, R198, R0, PT ;  /* 0x00000000c600720c */ /* 0x000fe40003fc6070 */
[----:B------:R-:W-:Y:S02]  /*16c60*/  LOP3.LUT R2, R2, 0xffff, RZ, 0xc0, !PT ;  /* 0x0000ffff02027812 */ /* 0x000fe400078ec0ff */
[----:B------:R-:W-:Y:S02]  /*16c70*/  LOP3.LUT R5, R6, 0xff, RZ, 0xc0, !PT ;  /* 0x000000ff06057812 */ /* 0x000fe400078ec0ff */
[----:B------:R-:W-:Y:S02]  /*16c80*/  LOP3.LUT R0, R7, R249, R14, 0x96, !PT ;  /* 0x000000f907007212 */ /* 0x000fe400078e960e */
[----:B------:R-:W1:Y:S01]  /*16c90*/  MUFU.EX2 R14, R141 ;  /* 0x0000008d000e7308 */ /* 0x000e620000000800 */
[----:B------:R-:W-:-:S02]  /*16ca0*/  @!P5 PRMT R65, R130, 0x5410, RZ ;  /* 0x000054108241d816 */ /* 0x000fc400000000ff */
[----:B------:R-:W-:Y:S02]  /*16cb0*/  PRMT R200, R63, 0x5410, R64 ;  /* 0x000054103fc87816 */ /* 0x000fe40000000040 */
[C---:B------:R-:W-:Y:S02]  /*16cc0*/  ISETP.GE.U32.AND P5, PT, R198.reuse, R2, PT ;  /* 0x00000002c600720c */ /* 0x040fe40003fa6070 */
[----:B------:R-:W-:Y:S02]  /*16cd0*/  @!P4 PRMT R64, R131, 0x5410, RZ ;  /* 0x000054108340c816 */ /* 0x000fe400000000ff */
[----:B------:R-:W-:Y:S02]  /*16ce0*/  ISETP.GE.U32.AND P4, PT, R198, R5, PT ;  /* 0x00000005c600720c */ /* 0x000fe40003f86070 */
[----:B------:R-:W-:Y:S01]  /*16cf0*/  LOP3.LUT R2, R0, 0xffff, RZ, 0xc0, !PT ;  /* 0x0000ffff00027812 */ /* 0x000fe200078ec0ff */
[----:B------:R-:W2:Y:S01]  /*16d00*/  MUFU.EX2 R5, R147 ;  /* 0x0000009300057308 */ /* 0x000ea20000000800 */
[----:B------:R-:W-:-:S02]  /*16d10*/  @!P3 HADD2 R134, -R63.H0_H0, -RZ.H0_H0 ;  /* 0xa00000ff3f86b230 */ /* 0x000fc40000000900 */
[----:B------:R-:W-:-:S04]  /*16d20*/  SHF.R.U32.HI R2, RZ, 0x8, R2 ;  /* 0x00000008ff027819 */ /* 0x000fc80000011602 */
[----:B------:R-:W-:Y:S02]  /*16d30*/  LOP3.LUT R2, R2, 0xffff, RZ, 0xc0, !PT ;  /* 0x0000ffff02027812 */ /* 0x000fe400078ec0ff */
[----:B------:R-:W-:Y:S02]  /*16d40*/  @!P3 PRMT R63, R134, 0x5410, RZ ;  /* 0x00005410863fb816 */ /* 0x000fe400000000ff */
[----:B------:R-:W-:Y:S02]  /*16d50*/  PRMT R62, R22, 0x7610, R62 ;  /* 0x00007610163e7816 */ /* 0x000fe4000000003e */
[----:B------:R-:W-:Y:S01]  /*16d60*/  ISETP.GE.U32.AND P3, PT, R198, R2, PT ;  /* 0x00000002c600720c */ /* 0x000fe20003f66070 */
[----:B-1----:R-:W-:Y:S01]  /*16d70*/  FADD.FTZ R2, R14, R21 ;  /* 0x000000150e027221 */ /* 0x002fe20000010000 */
[----:B------:R-:W-:Y:S01]  /*16d80*/  PRMT R61, R22, 0x7632, R61 ;  /* 0x00007632163d7816 */ /* 0x000fe2000000003d */
[----:B------:R-:W-:Y:S02]  /*16d90*/  @!P2 HADD2 R135, -R62.H0_H0, -RZ.H0_H0 ;  /* 0xa00000ff3e87a230 */ /* 0x000fe40000000900 */
[----:B--2---:R-:W-:Y:S01]  /*16da0*/  FADD.FTZ R10, R5, R2 ;  /* 0x00000002050a7221 */ /* 0x004fe20000010000 */
[----:B------:R-:W-:-:S02]  /*16db0*/  LOP3.LUT R2, R0, 0xff, RZ, 0xc0, !PT ;  /* 0x000000ff00027812 */ /* 0x000fc400078ec0ff */
[----:B------:R-:W-:Y:S02]  /*16dc0*/  PRMT R191, R62, 0x5410, R61 ;  /* 0x000054103ebf7816 */ /* 0x000fe4000000003d */
[----:B------:R-:W-:Y:S02]  /*16dd0*/  @!P2 PRMT R62, R135, 0x5410, RZ ;  /* 0x00005410873ea816 */ /* 0x000fe400000000ff */
[----:B------:R-:W-:Y:S02]  /*16de0*/  ISETP.GE.U32.AND P2, PT, R198, R2, PT ;  /* 0x00000002c600720c */ /* 0x000fe40003f46070 */
[C---:B------:R-:W-:Y:S02]  /*16df0*/  PRMT R60, R23.reuse, 0x7632, R60 ;  /* 0x00007632173c7816 */ /* 0x040fe4000000003c */
[----:B------:R-:W-:Y:S02]  /*16e00*/  PRMT R59, R23, 0x7610, R59 ;  /* 0x00007610173b7816 */ /* 0x000fe4000000003b */
[----:B------:R-:W-:Y:S01]  /*16e10*/  F2FP.PACK_AB R9, R9, R8 ;  /* 0x000000080909723e */ /* 0x000fe200000000ff */
[----:B------:R-:W-:Y:S01]  /*16e20*/  @!P1 HADD2 R137, -R60.H0_H0, -RZ.H0_H0 ;  /* 0xa00000ff3c899230 */ /* 0x000fe20000000900 */
[----:B------:R-:W-:-:S02]  /*16e30*/  LOP3.LUT R8, R6, 0xffff, RZ, 0xc0, !PT ;  /* 0x0000ffff06087812 */ /* 0x000fc400078ec0ff */
[----:B------:R-:W-:Y:S02]  /*16e40*/  SHF.R.U32.HI R2, RZ, 0x18, R0 ;  /* 0x00000018ff027819 */ /* 0x000fe40000011600 */
[----:B------:R-:W-:Y:S02]  /*16e50*/  SHF.R.U32.HI R7, RZ, 0x10, R6 ;  /* 0x00000010ff077819 */ /* 0x000fe40000011606 */
[----:B------:R-:W-:Y:S01]  /*16e60*/  SHF.R.U32.HI R0, RZ, 0x10, R0 ;  /* 0x00000010ff007819 */ /* 0x000fe20000011600 */
[----:B------:R-:W-:Y:S01]  /*16e70*/  @!P6 HADD2 R140, -R59.H0_H0, -RZ.H0_H0 ;  /* 0xa00000ff3b8ce230 */ /* 0x000fe20000000900 */
[----:B------:R-:W-:Y:S01]  /*16e80*/  SHF.R.U32.HI R6, RZ, 0x18, R6 ;  /* 0x00000018ff067819 */ /* 0x000fe20000011606 */
[----:B------:R1:W-:Y:S01]  /*16e90*/  MUFU.EX2 R20, R190 ;  /* 0x000000be00147308 */ /* 0x0003e20000000800 */
[----:B------:R-:W-:Y:S01]  /*16ea0*/  PRMT R58, R9, 0x7610, R58 ;  /* 0x00007610093a7816 */ /* 0x000fe2000000003a */
[----:B------:R-:W-:Y:S01]  /*16eb0*/  @!P5 HADD2 R136, -R61.H0_H0, -RZ.H0_H0 ;  /* 0xa00000ff3d88d230 */ /* 0x000fe20000000900 */
[----:B------:R-:W-:-:S02]  /*16ec0*/  LOP3.LUT R0, R0, 0xff, RZ, 0xc0, !PT ;  /* 0x000000ff00007812 */ /* 0x000fc400078ec0ff */
[----:B------:R-:W-:Y:S01]  /*16ed0*/  PRMT R57, R9, 0x7632, R57 ;  /* 0x0000763209397816 */ /* 0x000fe20000000039 */
[----:B------:R-:W-:Y:S01]  /*16ee0*/  @!P2 HADD2 R150, -R58.H0_H0, -RZ.H0_H0 ;  /* 0xa00000ff3a96a230 */ /* 0x000fe20000000900 */
[----:B------:R-:W-:Y:S02]  /*16ef0*/  @!P5 PRMT R61, R136, 0x5410, RZ ;  /* 0x00005410883dd816 */ /* 0x000fe400000000ff */
[C---:B------:R-:W-:Y:S02]  /*16f00*/  ISETP.GE.U32.AND P5, PT, R198.reuse, R2, PT ;  /* 0x00000002c600720c */ /* 0x040fe40003fa6070 */
[----:B-1----:R-:W-:Y:S02]  /*16f10*/  PRMT R190, R59, 0x5410, R60 ;  /* 0x000054103bbe7816 */ /* 0x002fe4000000003c */
[----:B------:R-:W-:Y:S02]  /*16f20*/  @!P1 PRMT R60, R137, 0x5410, RZ ;  /* 0x00005410893c9816 */ /* 0x000fe400000000ff */
[----:B------:R-:W-:-:S02]  /*16f30*/  ISETP.GE.U32.AND P1, PT, R198, R6, PT ;  /* 0x00000006c600720c */ /* 0x000fc40003f26070 */
[----:B------:R-:W-:Y:S01]  /*16f40*/  @!P6 PRMT R59, R140, 0x5410, RZ ;  /* 0x000054108c3be816 */ /* 0x000fe200000000ff */
[----:B------:R-:W1:Y:S01]  /*16f50*/  MUFU.EX2 R6, R100 ;  /* 0x0000006400067308 */ /* 0x000e620000000800 */
[----:B------:R-:W-:Y:S02]  /*16f60*/  ISETP.GE.U32.AND P6, PT, R198, R0, PT ;  /* 0x00000000c600720c */ /* 0x000fe40003fc6070 */
[----:B------:R-:W-:Y:S02]  /*16f70*/  LOP3.LUT R0, R7, 0xff, RZ, 0xc0, !PT ;  /* 0x000000ff07007812 */ /* 0x000fe400078ec0ff */
[----:B------:R-:W-:Y:S02]  /*16f80*/  PRMT R184, R58, 0x5410, R57 ;  /* 0x000054103ab87816 */ /* 0x000fe40000000039 */
[----:B------:R-:W-:Y:S01]  /*16f90*/  @!P2 PRMT R58, R150, 0x5410, RZ ;  /* 0x00005410963aa816 */ /* 0x000fe200000000ff */
[----:B------:R-:W2:Y:S01]  /*16fa0*/  MUFU.EX2 R2, R119 ;  /* 0x0000007700027308 */ /* 0x000ea20000000800 */
[----:B------:R-:W-:-:S02]  /*16fb0*/  ISETP.GE.U32.AND P2, PT, R198, R0, PT ;  /* 0x00000000c600720c */ /* 0x000fc40003f46070 */
[----:B------:R-:W-:Y:S01]  /*16fc0*/  SHF.R.U32.HI R0, RZ, 0x8, R8 ;  /* 0x00000008ff007819 */ /* 0x000fe20000011608 */
[----:B------:R-:W-:-:S04]  /*16fd0*/  @!P3 HADD2 R146, -R57.H0_H0, -RZ.H0_H0 ;  /* 0xa00000ff3992b230 */ /* 0x000fc80000000900 */
[----:B------:R-:W3:Y:S01]  /*16fe0*/  MUFU.EX2 R19, R189 ;  /* 0x000000bd00137308 */ /* 0x000ee20000000800 */
[----:B------:R-:W-:Y:S02]  /*16ff0*/  F2FP.PACK_AB R107, R15, R25 ;  /* 0x000000190f6b723e */ /* 0x000fe400000000ff */
[----:B------:R-:W-:-:S05]  /*17000*/  LOP3.LUT R0, R0, 0xffff, RZ, 0xc0, !PT ;  /* 0x0000ffff00007812 */ /* 0x000fca00078ec0ff */
[----:B------:R-:W-:Y:S01]  /*17010*/  MUFU.EX2 R15, R153 ;  /* 0x00000099000f7308 */ /* 0x000fe20000000800 */
[----:B------:R-:W-:Y:S02]  /*17020*/  @!P3 PRMT R57, R146, 0x5410, RZ ;  /* 0x000054109239b816 */ /* 0x000fe400000000ff */
[----:B------:R-:W-:-:S05]  /*17030*/  F2FP.PACK_AB R5, R5, R14 ;  /* 0x0000000e0505723e */ /* 0x000fca00000000ff */
[----:B------:R-:W-:Y:S01]  /*17040*/  MUFU.EX2 R21, R166 ;  /* 0x000000a600157308 */ /* 0x000fe20000000800 */
[----:B------:R-:W-:Y:S01]  /*17050*/  ISETP.GE.U32.AND P3, PT, R198, R0, PT ;  /* 0x00000000c600720c */ /* 0x000fe20003f66070 */
[----:B-1----:R-:W-:-:S06]  /*17060*/  FADD.FTZ R0, R6, R24 ;  /* 0x0000001806007221 */ /* 0x002fcc0000010000 */
[----:B------:R-:W1:Y:S01]  /*17070*/  MUFU.EX2 R9, R120 ;  /* 0x0000007800097308 */ /* 0x000e620000000800 */
[----:B------:R-:W-:-:S07]  /*17080*/  PRMT R56, R5, 0x7610, R56 ;  /* 0x0000761005387816 */ /* 0x000fce0000000038 */
[----:B------:R-:W4:Y:S01]  /*17090*/  MUFU.EX2 R18, R203 ;  /* 0x000000cb00127308 */ /* 0x000f220000000800 */
[----:B------:R-:W-:Y:S01]  /*170a0*/  PRMT R55, R5, 0x7632, R55 ;  /* 0x0000763205377816 */ /* 0x000fe20000000037 */
[----:B--2---:R-:W-:-:S06]  /*170b0*/  FADD.FTZ R5, R2, R0 ;  /* 0x0000000002057221 */ /* 0x004fcc0000010000 */
[----:B------:R-:W2:Y:S01]  /*170c0*/  MUFU.EX2 R8, R121 ;  /* 0x0000007900087308 */ /* 0x000ea20000000800 */
[----:B---3--:R-:W-:-:S07]  /*170d0*/  F2FP.PACK_AB R0, R20, R19 ;  /* 0x000000131400723e */ /* 0x008fce00000000ff */
[----:B------:R-:W3:Y:S01]  /*170e0*/  MUFU.EX2 R14, R204 ;  /* 0x000000cc000e7308 */ /* 0x000ee20000000800 */
[----:B------:R-:W-:Y:S02]  /*170f0*/  F2FP.PACK_AB R100, R2, R6 ;  /* 0x000000060264723e */ /* 0x000fe400000000ff */
[----:B------:R-:W-:-:S05]  /*17100*/  PRMT R54, R0, 0x7610, R54 ;  /* 0x0000761000367816 */ /* 0x000fca0000000036 */
[----:B------:R-:W3:Y:S01]  /*17110*/  MUFU.EX2 R7, R205 ;  /* 0x000000cd00077308 */ /* 0x000ee20000000800 */
[----:B------:R-:W-:Y:S01]  /*17120*/  PRMT R53, R0, 0x7632, R53 ;  /* 0x0000763200357816 */ /* 0x000fe20000000035 */
[----:B-1----:R-:W-:Y:S01]  /*17130*/  FADD.FTZ R5, R9, R5 ;  /* 0x0000000509057221 */ /* 0x002fe20000010000 */
[----:B------:R-:W-:Y:S01]  /*17140*/  F2FP.PACK_AB R0, R21, R15 ;  /* 0x0000000f1500723e */ /* 0x000fe200000000ff */
[----:B----4-:R-:W-:-:S04]  /*17150*/  FADD.FTZ R2, R18, R11 ;  /* 0x0000000b12027221 */ /* 0x010fc80000010000 */
[----:B------:R-:W1:Y:S01]  /*17160*/  MUFU.EX2 R6, R208 ;  /* 0x000000d000067308 */ /* 0x000e620000000800 */
[C---:B------:R-:W-:Y:S02]  /*17170*/  PRMT R52, R0.reuse, 0x7610, R52 ;  /* 0x0000761000347816 */ /* 0x040fe40000000034 */
[----:B------:R-:W-:Y:S01]  /*17180*/  PRMT R43, R0, 0x7632, R43 ;  /* 0x00007632002b7816 */ /* 0x000fe2000000002b */
[----:B--2---:R-:W-:Y:S02]  /*17190*/  FADD.FTZ R0, R8, R5 ;  /* 0x0000000508007221 */ /* 0x004fe40000010000 */
[----:B---3--:R-:W-:-:S03]  /*171a0*/  FADD.FTZ R2, R14, R2 ;  /* 0x000000020e027221 */ /* 0x008fc60000010000 */
[----:B------:R2:W-:Y:S01]  /*171b0*/  STL [R1+0x144], R0 ;  /* 0x0001440001007387 */ /* 0x0005e20000100800 */
[----:B------:R-:W-:Y:S01]  /*171c0*/  @!P2 HADD2 R172, -R52.H0_H0, -RZ.H0_H0 ;  /* 0xa00000ff34aca230 */ /* 0x000fe20000000900 */
[----:B------:R-:W-:Y:S01]  /*171d0*/  PRMT R203, R52, 0x5410, R43 ;  /* 0x0000541034cb7816 */ /* 0x000fe2000000002b */
[----:B------:R-:W-:-:S03]  /*171e0*/  IMAD.MOV.U32 R119, RZ, RZ, R33 ;  /* 0x000000ffff777224 */ /* 0x000fc600078e0021 */
[----:B------:R-:W-:Y:S01]  /*171f0*/  @!P2 PRMT R52, R172, 0x5410, RZ ;  /* 0x00005410ac34a816 */ /* 0x000fe200000000ff */
[----:B------:R-:W-:Y:S02]  /*17200*/  IMAD.MOV.U32 R172, RZ, RZ, R32 ;  /* 0x000000ffffac7224 */ /* 0x000fe400078e0020 */
[----:B--2---:R-:W-:-:S04]  /*17210*/  FADD.FTZ R0, R7, R2 ;  /* 0x0000000207007221 */ /* 0x004fc80000010000 */
[----:B-1----:R-:W-:-:S05]  /*17220*/  FADD.FTZ R0, R6, R0 ;  /* 0x0000000006007221 */ /* 0x002fca0000010000 */
[----:B------:R1:W-:Y:S04]  /*17230*/  STL [R1+0x140], R0 ;  /* 0x0001400001007387 */ /* 0x0003e80000100800 */
[----:B------:R-:W2:Y:S01]  /*17240*/  LDL.LU.64 R32, [R1+0x28] ;  /* 0x0000280001207983 */ /* 0x000ea20000300a00 */
[----:B------:R-:W-:-:S03]  /*17250*/  IMAD.MOV.U32 R166, RZ, RZ, R31 ;  /* 0x000000ffffa67224 */ /* 0x000fc600078e001f */
[----:B------:R-:W3:Y:S04]  /*17260*/  LDL.LU.64 R30, [R1+0x20] ;  /* 0x00002000011e7983 */ /* 0x000ee80000300a00 */
[----:B------:R-:W4:Y:S01]  /*17270*/  LDL.LU.64 R28, [R1] ;  /* 0x00000000011c7983 */ /* 0x000f220000300a00 */
[-C--:B------:R-:W-:Y:S01]  /*17280*/  FMUL.FTZ R2, R155, R4.reuse ;  /* 0x000000049b027220 */ /* 0x080fe20000410000 */
[----:B------:R-:W-:Y:S01]  /*17290*/  @!P6 HADD2 R152, -R56.H0_H0, -RZ.H0_H0 ;  /* 0xa00000ff3898e230 */ /* 0x000fe20000000900 */
[----:B------:R-:W-:Y:S01]  /*172a0*/  FMUL.FTZ R121, R77, R3 ;  /* 0x000000034d797220 */ /* 0x000fe20000410000 */
[----:B------:R-:W-:Y:S01]  /*172b0*/  F2FP.PACK_AB R91, R8, R9 ;  /* 0x00000009085b723e */ /* 0x000fe200000000ff */
[----:B------:R-:W-:Y:S02]  /*172c0*/  IMAD.MOV.U32 R77, RZ, RZ, R2 ;  /* 0x000000ffff4d7224 */ /* 0x000fe400078e0002 */
[----:B------:R-:W-:Y:S01]  /*172d0*/  FMUL.FTZ R8, R154, R4 ;  /* 0x000000049a087220 */ /* 0x000fe20000410000 */
[----:B------:R-:W-:Y:S01]  /*172e0*/  PRMT R252, R56, 0x5410, R55 ;  /* 0x0000541038fc7816 */ /* 0x000fe20000000037 */
[----:B------:R-:W-:Y:S01]  /*172f0*/  IMAD.MOV.U32 R154, RZ, RZ, R209 ;  /* 0x000000ffff9a7224 */ /* 0x000fe200078e00d1 */
[----:B------:R-:W-:Y:S01]  /*17300*/  F2FP.PACK_AB R106, R6, R7 ;  /* 0x00000007066a723e */ /* 0x000fe200000000ff */
[----:B------:R-:W-:-:S02]  /*17310*/  FMUL.FTZ R209, R161, R3 ;  /* 0x00000003a1d17220 */ /* 0x000fc40000410000 */
[----:B-1----:R-:W-:Y:S01]  /*17320*/  FADD.FTZ R0, R19, R13 ;  /* 0x0000000d13007221 */ /* 0x002fe20000010000 */
[----:B------:R-:W-:Y:S01]  /*17330*/  @!P6 PRMT R56, R152, 0x5410, RZ ;  /* 0x000054109838e816 */ /* 0x000fe200000000ff */
[----:B------:R-:W-:Y:S02]  /*17340*/  IMAD.MOV.U32 R118, RZ, RZ, R217 ;  /* 0x000000ffff767224 */ /* 0x000fe400078e00d9 */
[----:B------:R-:W-:Y:S02]  /*17350*/  IMAD.MOV.U32 R124, RZ, RZ, R216 ;  /* 0x000000ffff7c7224 */ /* 0x000fe400078e00d8 */
[----:B------:R-:W-:Y:S02]  /*17360*/  IMAD.MOV.U32 R153, RZ, RZ, R240 ;  /* 0x000000ffff997224 */ /* 0x000fe400078e00f0 */
[----:B------:R-:W-:Y:S02]  /*17370*/  FMUL.FTZ R208, R160, R3 ;  /* 0x00000003a0d07220 */ /* 0x000fe40000410000 */
        /* <DEDUP_REMOVED lines=32> */
[----:B------:R-:W-:Y:S02]  /*17580*/  FADD.FTZ R0, R20, R0 ;  /* 0x0000000014007221 */ /* 0x000fe40000010000 */
[-C--:B------:R-:W-:Y:S02]  /*17590*/  FMUL.FTZ R222, R170, R4.reuse ;  /* 0x00000004aade7220 */ /* 0x080fe40000410000 */
[-C--:B------:R-:W-:Y:S01]  /*175a0*/  FMUL.FTZ R170, R126, R4.reuse ;  /* 0x000000047eaa7220 */ /* 0x080fe20000410000 */
[----:B------:R3:W-:Y:S01]  /*175b0*/  STL [R1+0x130], R0 ;  /* 0x0001300001007387 */ /* 0x0007e20000100800 */
[----:B------:R-:W-:Y:S02]  /*175c0*/  FMUL.FTZ R105, R171, R4 ;  /* 0x00000004ab697220 */ /* 0x000fe40000410000 */
[----:B------:R-:W-:-:S02]  /*175d0*/  IMAD.MOV.U32 R148, RZ, RZ, R170 ;  /* 0x000000ffff947224 */ /* 0x000fc400078e00aa */
[----:B------:R-:W-:Y:S02]  /*175e0*/  IMAD.MOV.U32 R149, RZ, RZ, R7 ;  /* 0x000000ffff957224 */ /* 0x000fe400078e0007 */
[----:B------:R-:W-:Y:S02]  /*175f0*/  IMAD.MOV.U32 R165, RZ, RZ, R6 ;  /* 0x000000ffffa57224 */ /* 0x000fe400078e0006 */
[----:B------:R-:W-:Y:S02]  /*17600*/  IMAD.MOV.U32 R170, RZ, RZ, R186 ;  /* 0x000000ffffaa7224 */ /* 0x000fe400078e00ba */
[----:B------:R-:W-:Y:S02]  /*17610*/  IMAD.MOV.U32 R171, RZ, RZ, R187 ;  /* 0x000000ffffab7224 */ /* 0x000fe400078e00bb */
[----:B------:R-:W-:Y:S02]  /*17620*/  IMAD.MOV.U32 R186, RZ, RZ, R40 ;  /* 0x000000ffffba7224 */ /* 0x000fe400078e0028 */
[----:B------:R-:W-:Y:S01]  /*17630*/  IMAD.MOV.U32 R187, RZ, RZ, R41 ;  /* 0x000000ffffbb7224 */ /* 0x000fe200078e0029 */
[----:B------:R-:W-:-:S02]  /*17640*/  @!P5 HADD2 R151, -R55.H0_H0, -RZ.H0_H0 ;  /* 0xa00000ff3797d230 */ /* 0x000fc40000000900 */
[----:B------:R-:W-:Y:S02]  /*17650*/  @!P4 HADD2 R162, -R54.H0_H0, -RZ.H0_H0 ;  /* 0xa00000ff36a2c230 */ /* 0x000fe40000000900 */
[----:B------:R-:W-:Y:S02]  /*17660*/  @!P3 HADD2 R157, -R53.H0_H0, -RZ.H0_H0 ;  /* 0xa00000ff359db230 */ /* 0x000fe40000000900 */
[----:B------:R-:W-:Y:S01]  /*17670*/  @!P1 HADD2 R169, -R43.H0_H0, -RZ.H0_H0 ;  /* 0xa00000ff2ba99230 */ /* 0x000fe20000000900 */
[-C--:B------:R-:W-:Y:S01]  /*17680*/  FMUL.FTZ R5, R139, R4.reuse ;  /* 0x000000048b057220 */ /* 0x080fe20000410000 */
[----:B------:R-:W-:Y:S01]  /*17690*/  PRMT R250, R54, 0x5410, R53 ;  /* 0x0000541036fa7816 */ /* 0x000fe20000000035 */
[----:B------:R-:W-:Y:S01]  /*176a0*/  IMAD.MOV.U32 R130, RZ, RZ, R192 ;  /* 0x000000ffff827224 */ /* 0x000fe200078e00c0 */
[----:B------:R-:W-:Y:S01]  /*176b0*/  @!P5 PRMT R55, R151, 0x5410, RZ ;  /* 0x000054109737d816 */ /* 0x000fe200000000ff */
        /* <DEDUP_REMOVED lines=21> */
[----:B------:R-:W-:Y:S02]  /*17810*/  FMUL.FTZ R169, R99, R4 ;  /* 0x0000000463a97220 */ /* 0x000fe40000410000 */
[----:B------:R-:W-:Y:S02]  /*17820*/  IMAD.MOV.U32 R76, RZ, RZ, R5 ;  /* 0x000000ffff4c7224 */ /* 0x000fe400078e0005 */
[----:B------:R-:W-:Y:S02]  /*17830*/  IMAD.MOV.U32 R164, RZ, RZ, R9 ;  /* 0x000000ffffa47224 */ /* 0x000fe400078e0009 */
[----:B------:R-:W-:Y:S01]  /*17840*/  FADD.FTZ R10, R15, R10 ;  /* 0x0000000a0f0a7221 */ /* 0x000fe20000010000 */
[----:B------:R-:W-:-:S02]  /*17850*/  PRMT R42, R156, 0x7610, R42 ;  /* 0x000076109c2a7816 */ /* 0x000fc4000000002a */
[----:B------:R-:W-:Y:S01]  /*17860*/  PRMT R39, R156, 0x7632, R39 ;  /* 0x000076329c277816 */ /* 0x000fe20000000027 */
[----:B------:R-:W-:Y:S01]  /*17870*/  FADD.FTZ R156, R21, R10 ;  /* 0x0000000a159c7221 */ /* 0x000fe20000010000 */
[----:B--2---:R-:W-:-:S05]  /*17880*/  LOP3.LUT R2, R177, R185, R32, 0x96, !PT ;  /* 0x000000b9b1027212 */ /* 0x004fca00078e9620 */
[----:B------:R-:W-:-:S05]  /*17890*/  IMAD.WIDE.U32 R2, R2, -0x2daee0ad, RZ ;  /* 0xd2511f5302027825 */ /* 0x000fca00078e00ff */
[----:B---3--:R-:W-:Y:S02]  /*178a0*/  LOP3.LUT R0, R3, R172, R30, 0x96, !PT ;  /* 0x000000ac03007212 */ /* 0x008fe400078e961e */
[----:B----4-:R-:W-:-:S03]  /*178b0*/  LOP3.LUT R3, R29, R166, R176, 0x96, !PT ;  /* 0x000000a61d037212 */ /* 0x010fc600078e96b0 */
        /* <DEDUP_REMOVED lines=9> */
[----:B------:R-:W-:Y:S02]  /*17950*/  IMAD.MOV.U32 R0, RZ, RZ, R8 ;  /* 0x000000ffff007224 */ /* 0x000fe400078e0008 */
[----:B------:R-:W-:Y:S01]  /*17960*/  IMAD.WIDE.U32 R8, R3, -0x2daee0ad, RZ ;  /* 0xd2511f5303087825 */ /* 0x000fe200078e00ff */
[----:B------:R-:W-:-:S04]  /*17970*/  LOP3.LUT R5, R7, R130, R2, 0x96, !PT ;  /* 0x0000008207057212 */ /* 0x000fc800078e9602 */
[----:B------:R-:W-:Y:S01]  /*17980*/  LOP3.LUT R2, R9, R137, R4, 0x96, !PT ;  /* 0x0000008909027212 */ /* 0x000fe200078e9604 */
[----:B------:R-:W-:-:S04]  /*17990*/  IMAD.MOV.U32 R4, RZ, RZ, R0 ;  /* 0x000000ffff047224 */ /* 0x000fc800078e0000 */
[----:B------:R-:W-:-:S05]  /*179a0*/  IMAD.WIDE.U32 R2, R2, -0x326172a9, RZ ;  /* 0xcd9e8d5702027825 */ /* 0x000fca00078e00ff */
[----:B------:R-:W-:Y:S01]  /*179b0*/  LOP3.LUT R0, R3, R251, R6, 0x96, !PT ;  /* 0x000000fb03007212 */ /* 0x000fe200078e9606 */
[----:B------:R-:W-:-:S03]  /*179c0*/  IMAD.MOV.U32 R6, RZ, RZ, R4 ;  /* 0x000000ffff067224 */ /* 0x000fc600078e0004 */
[----:B------:R-:W-:-:S04]  /*179d0*/  LOP3.LUT R4, R0, 0xff, RZ, 0xc0, !PT ;  /* 0x000000ff00047812 */ /* 0x000fc800078ec0ff */
[----:B------:R-:W-:Y:S01]  /*179e0*/  ISETP.GE.U32.AND P1, PT, R198, R4, PT ;  /* 0x00000004c600720c */ /* 0x000fe20003f26070 */
[----:B------:R-:W-:Y:S02]  /*179f0*/  IMAD.MOV.U32 R7, RZ, RZ, R210 ;  /* 0x000000ffff077224 */ /* 0x000fe400078e00d2 */
[----:B------:R-:W2:Y:S01]  /*17a00*/  LDL.LU R210, [R1+0x22c] ;  /* 0x00022c0001d27983 */ /* 0x000ea20000300800 */
[----:B------:R-:W-:-:S03]  /*17a10*/  IMAD.MOV.U32 R4, RZ, RZ, R207 ;  /* 0x000000ffff047224 */ /* 0x000fc600078e00cf */
[----:B------:R-:W3:Y:S04]  /*17a20*/  LDL.LU R207, [R1+0x228] ;  /* 0x0002280001cf7983 */ /* 0x000ee80000300800 */
[----:B------:R1:W-:Y:S02]  /*17a30*/  STL [R1+0x134], R156 ;  /* 0x0001349c01007387 */ /* 0x0003e40000100800 */
[----:B------:R-:W-:Y:S01]  /*17a40*/  @!P1 HADD2 R70, -R42.H0_H0, -RZ.H0_H0 ;  /* 0xa00000ff2a469230 */ /* 0x000fe20000000900 */
[----:B-1----:R-:W-:Y:S02]  /*17a50*/  IMAD.MOV.U32 R156, RZ, RZ, R6 ;  /* 0x000000ffff9c7224 */ /* 0x002fe400078e0006 */
[----:B------:R-:W-:Y:S01]  /*17a60*/  IMAD.MOV.U32 R6, RZ, RZ, R77 ;  /* 0x000000ffff067224 */ /* 0x000fe200078e004d */
[----:B------:R-:W-:-:S02]  /*17a70*/  PRMT R77, R42, 0x5410, R39 ;  /* 0x000054102a4d7816 */ /* 0x000fc40000000027 */
[----:B------:R-:W-:Y:S01]  /*17a80*/  @!P1 PRMT R42, R70, 0x5410, RZ ;  /* 0x00005410462a9816 */ /* 0x000fe200000000ff */
[----:B------:R-:W-:Y:S01]  /*17a90*/  IMAD.MOV.U32 R70, RZ, RZ, R4 ;  /* 0x000000ffff467224 */ /* 0x000fe200078e0004 */
[----:B------:R-:W-:-:S04]  /*17aa0*/  LOP3.LUT R4, R0, 0xffff, RZ, 0xc0, !PT ;  /* 0x0000ffff00047812 */ /* 0x000fc800078ec0ff */
[----:B------:R-:W-:-:S04]  /*17ab0*/  SHF.R.U32.HI R4, RZ, 0x8, R4 ;  /* 0x00000008ff047819 */ /* 0x000fc80000011604 */
[----:B------:R-:W-:-:S04]  /*17ac0*/  LOP3.LUT R4, R4, 0xffff, RZ, 0xc0, !PT ;  /* 0x0000ffff04047812 */ /* 0x000fc800078ec0ff */
[----:B------:R-:W-:Y:S01]  /*17ad0*/  ISETP.GE.U32.AND P1, PT, R198, R4, PT ;  /* 0x00000004c600720c */ /* 0x000fe20003f26070 */
[----:B------:R-:W-:Y:S01]  /*17ae0*/  IMAD.MOV.U32 R4, RZ, RZ, R206 ;  /* 0x000000ffff047224 */ /* 0x000fe200078e00ce */
[----:B------:R-:W-:Y:S01]  /*17af0*/  PRMT R38, R174, 0x7610, R38 ;  /* 0x00007610ae267816 */ /* 0x000fe20000000026 */
[----:B------:R-:W3:Y:S10]  /*17b00*/  LDL.LU R206, [R1+0x224] ;  /* 0x0002240001ce7983 */ /* 0x000ef40000300800 */
[----:B------:R-:W-:-:S05]  /*17b10*/  @!P1 HADD2 R71, -R39.H0_H0, -RZ.H0_H0 ;  /* 0xa00000ff27479230 */ /* 0x000fca0000000900 */
[----:B------:R-:W-:Y:S01]  /*17b20*/  @!P1 PRMT R39, R71, 0x5410, RZ ;  /* 0x0000541047279816 */ /* 0x000fe200000000ff */
[----:B------:R-:W-:Y:S01]  /*17b30*/  IMAD.MOV.U32 R71, RZ, RZ, R4 ;  /* 0x000000ffff477224 */ /* 0x000fe200078e0004 */
[--C-:B------:R-:W-:Y:S02]  /*17b40*/  SHF.R.U32.HI R4, RZ, 0x18, R0.reuse ;  /* 0x00000018ff047819 */ /* 0x100fe40000011600 */
[----:B------:R-:W-:-:S04]  /*17b50*/  SHF.R.U32.HI R0, RZ, 0x10, R0 ;  /* 0x00000010ff007819 */ /* 0x000fc80000011600 */
[----:B------:R-:W-:-:S04]  /*17b60*/  LOP3.LUT R0, R0, 0xff, RZ, 0xc0, !PT ;  /* 0x000000ff00007812 */ /* 0x000fc800078ec0ff */
[C---:B------:R-:W-:Y:S02]  /*17b70*/  ISETP.GE.U32.AND P2, PT, R198.reuse, R0, PT ;  /* 0x00000000c600720c */ /* 0x040fe40003f46070 */
[----:B------:R-:W-:Y:S02]  /*17b80*/  ISETP.GE.U32.AND P1, PT, R198, R4, PT ;  /* 0x00000004c600720c */ /* 0x000fe40003f26070 */
[----:B------:R-:W-:Y:S01]  /*17b90*/  PRMT R37, R174, 0x7632, R37 ;  /* 0x00007632ae257816 */ /* 0x000fe20000000025 */
[----:B------:R-:W-:Y:S02]  /*17ba0*/  IMAD.MOV.U32 R0, RZ, RZ, R49 ;  /* 0x000000ffff007224 */ /* 0x000fe400078e0031 */
[----:B------:R-:W-:Y:S01]  /*17bb0*/  IMAD.MOV.U32 R174, RZ, RZ, R76 ;  /* 0x000000ffffae7224 */ /* 0x000fe200078e004c */
[----:B------:R-:W-:-:S05]  /*17bc0*/  PRMT R76, R38, 0x5410, R37 ;  /* 0x00005410264c7816 */ /* 0x000fca0000000025 */
[----:B------:R-:W-:Y:S02]  /*17bd0*/  @!P2 HADD2 R73, -R38.H0_H0, -RZ.H0_H0 ;  /* 0xa00000ff2649a230 */ /* 0x000fe40000000900 */
[----:B------:R-:W-:-:S03]  /*17be0*/  @!P1 HADD2 R72, -R37.H0_H0, -RZ.H0_H0 ;  /* 0xa00000ff25489230 */ /* 0x000fc60000000900 */
[----:B------:R-:W-:Y:S01]  /*17bf0*/  @!P2 PRMT R38, R73, 0x5410, RZ ;  /* 0x000054104926a816 */ /* 0x000fe200000000ff */
[----:B------:R-:W-:Y:S01]  /*17c00*/  IMAD.MOV.U32 R73, RZ, RZ, R0 ;  /* 0x000000ffff497224 */ /* 0x000fe200078e0000 */
[----:B------:R-:W-:Y:S02]  /*17c10*/  LOP3.LUT R0, R2, 0xff, RZ, 0xc0, !PT ;  /* 0x000000ff02007812 */ /* 0x000fe400078ec0ff */
[----:B------:R-:W-:Y:S02]  /*17c20*/  @!P1 PRMT R37, R72, 0x5410, RZ ;  /* 0x0000541048259816 */ /* 0x000fe400000000ff */
[----:B------:R-:W-:Y:S02]  /*17c30*/  ISETP.GE.U32.AND P1, PT, R198, R0, PT ;  /* 0x00000000c600720c */ /* 0x000fe40003f26070 */
[C---:B------:R-:W-:Y:S02]  /*17c40*/  PRMT R36, R163.reuse, 0x7610, R36 ;  /* 0x00007610a3247816 */ /* 0x040fe40000000024 */
[----:B------:R-:W-:Y:S01]  /*17c50*/  PRMT R35, R163, 0x7632, R35 ;  /* 0x00007632a3237816 */ /* 0x000fe20000000023 */
[----:B------:R-:W-:-:S02]  /*17c60*/  IMAD.MOV.U32 R0, RZ, RZ, R194 ;  /* 0x000000ffff007224 */ /* 0x000fc400078e00c2 */
[----:B------:R-:W-:Y:S01]  /*17c70*/  IMAD.MOV.U32 R163, RZ, RZ, R73 ;  /* 0x000000ffffa37224 */ /* 0x000fe200078e0049 */
[----:B------:R-:W-:-:S05]  /*17c80*/  PRMT R73, R36, 0x5410, R35 ;  /* 0x0000541024497816 */ /* 0x000fca0000000023 */
[----:B------:R-:W-:-:S05]  /*17c90*/  @!P1 HADD2 R82, -R36.H0_H0, -RZ.H0_H0 ;  /* 0xa00000ff24529230 */ /* 0x000fca0000000900 */
[----:B------:R-:W-:Y:S01]  /*17ca0*/  @!P1 PRMT R36, R82, 0x5410, RZ ;  /* 0x0000541052249816 */ /* 0x000fe200000000ff */
[----:B------:R-:W-:Y:S01]  /*17cb0*/  IMAD.MOV.U32 R82, RZ, RZ, R0 ;  /* 0x000000ffff527224 */ /* 0x000fe200078e0000 */
[----:B------:R-:W-:-:S04]  /*17cc0*/  LOP3.LUT R0, R2, 0xffff, RZ, 0xc0, !PT ;  /* 0x0000ffff02007812 */ /* 0x000fc800078ec0ff */
[----:B------:R-:W-:-:S04]  /*17cd0*/  SHF.R.U32.HI R0, RZ, 0x8, R0 ;  /* 0x00000008ff007819 */ /* 0x000fc80000011600 */
[----:B------:R-:W-:-:S04]  /*17ce0*/  LOP3.LUT R0, R0, 0xffff, RZ, 0xc0, !PT ;  /* 0x0000ffff00007812 */ /* 0x000fc800078ec0ff */
[----:B------:R-:W-:Y:S01]  /*17cf0*/  ISETP.GE.U32.AND P1, PT, R198, R0, PT ;  /* 0x00000000c600720c */ /* 0x000fe20003f26070 */
[----:B------:R-:W-:-:S12]  /*17d00*/  IMAD.MOV.U32 R0, RZ, RZ, R12 ;  /* 0x000000ffff007224 */ /* 0x000fd800078e000c */
[----:B------:R-:W-:-:S05]  /*17d10*/  @!P1 HADD2 R83, -R35.H0_H0, -RZ.H0_H0 ;  /* 0xa00000ff23539230 */ /* 0x000fca0000000900 */
[----:B------:R-:W-:Y:S01]  /*17d20*/  @!P1 PRMT R35, R83, 0x5410, RZ ;  /* 0x0000541053239816 */ /* 0x000fe200000000ff */
[----:B------:R-:W-:Y:S01]  /*17d30*/  IMAD.MOV.U32 R83, RZ, RZ, R0 ;  /* 0x000000ffff537224 */ /* 0x000fe200078e0000 */
[----:B------:R-:W-:-:S04]  /*17d40*/  SHF.R.U32.HI R0, RZ, 0x10, R2 ;  /* 0x00000010ff007819 */ /* 0x000fc80000011602 */
[----:B------:R-:W-:Y:S02]  /*17d50*/  LOP3.LUT R0, R0, 0xff, RZ, 0xc0, !PT ;  /* 0x000000ff00007812 */ /* 0x000fe400078ec0ff */
[----:B------:R-:W-:Y:S02]  /*17d60*/  SHF.R.U32.HI R2, RZ, 0x18, R2 ;  /* 0x00000018ff027819 */ /* 0x000fe40000011602 */
[C---:B------:R-:W-:Y:S02]  /*17d70*/  ISETP.GE.U32.AND P2, PT, R198.reuse, R0, PT ;  /* 0x00000000c600720c */ /* 0x040fe40003f46070 */
[----:B------:R-:W-:Y:S02]  /*17d80*/  ISETP.GE.U32.AND P1, PT, R198, R2, PT ;  /* 0x00000002c600720c */ /* 0x000fe40003f26070 */
[----:B------:R-:W-:Y:S01]  /*17d90*/  PRMT R34, R173, 0x7610, R34 ;  /* 0x00007610ad227816 */ /* 0x000fe20000000022 */
[----:B------:R-:W-:Y:S01]  /*17da0*/  IMAD.WIDE.U32 R2, R5, -0x2daee0ad, RZ ;  /* 0xd2511f5305027825 */ /* 0x000fe200078e00ff */
[----:B------:R-:W-:-:S02]  /*17db0*/  F2FP.PACK_AB R114, R26, R27 ;  /* 0x0000001b1a72723e */ /* 0x000fc400000000ff */
[----:B------:R-:W-:Y:S01]  /*17dc0*/  PRMT R27, R173, 0x7632, R27 ;  /* 0x00007632ad1b7816 */ /* 0x000fe2000000001b */
[----:B------:R-:W-:Y:S01]  /*17dd0*/  IMAD.MOV.U32 R72, RZ, RZ, R192 ;  /* 0x000000ffff487224 */ /* 0x000fe200078e00c0 */
[----:B------:R-:W-:Y:S01]  /*17de0*/  LOP3.LUT R0, R3, R249, R8, 0x96, !PT ;  /* 0x000000f903007212 */ /* 0x000fe200078e9608 */
[----:B------:R-:W-:Y:S02]  /*17df0*/  IMAD.MOV.U32 R4, RZ, RZ, R48 ;  /* 0x000000ffff047224 */ /* 0x000fe400078e0030 */
[----:B------:R-:W-:Y:S01]  /*17e00*/  @!P2 HADD2 R86, -R34.H0_H0, -RZ.H0_H0 ;  /* 0xa00000ff2256a230 */ /* 0x000fe20000000900 */
[----:B------:R-:W-:Y:S01]  /*17e10*/  IMAD.MOV.U32 R173, RZ, RZ, R72 ;  /* 0x000000ffffad7224 */ /* 0x000fe200078e0048 */
[----:B------:R-:W-:Y:S01]  /*17e20*/  PRMT R72, R34, 0x5410, R27 ;  /* 0x0000541022487816 */ /* 0x000fe2000000001b */
[----:B------:R-:W-:Y:S01]  /*17e30*/  @!P1 HADD2 R87, -R27.H0_H0, -RZ.H0_H0 ;  /* 0xa00000ff1b579230 */ /* 0x000fe20000000900 */
[C---:B------:R-:W-:Y:S02]  /*17e40*/  PRMT R26, R168.reuse, 0x7610, R26 ;  /* 0x00007610a81a7816 */ /* 0x040fe4000000001a */
[----:B------:R-:W-:-:S02]  /*17e50*/  PRMT R25, R168, 0x7632, R25 ;  /* 0x00007632a8197816 */ /* 0x000fc40000000019 */
[C---:B------:R-:W-:Y:S02]  /*17e60*/  PRMT R23, R45.reuse, 0x7632, R23 ;  /* 0x000076322d177816 */ /* 0x040fe40000000017 */
[----:B------:R-:W-:Y:S01]  /*17e70*/  PRMT R24, R45, 0x7610, R24 ;  /* 0x000076102d187816 */ /* 0x000fe20000000018 */
[----:B------:R-:W-:Y:S01]  /*17e80*/  IMAD.MOV.U32 R5, RZ, RZ, R153 ;  /* 0x000000ffff057224 */ /* 0x000fe200078e0099 */
[----:B------:R-:W-:Y:S01]  /*17e90*/  @!P2 PRMT R34, R86, 0x5410, RZ ;  /* 0x000054105622a816 */ /* 0x000fe200000000ff */
[----:B------:R-:W-:Y:S01]  /*17ea0*/  IMAD.MOV.U32 R86, RZ, RZ, R4 ;  /* 0x000000ffff567224 */ /* 0x000fe200078e0004 */
[----:B------:R-:W-:Y:S01]  /*17eb0*/  LOP3.LUT R4, R0, 0xff, RZ, 0xc0, !PT ;  /* 0x000000ff00047812 */ /* 0x000fe200078ec0ff */
[----:B------:R-:W4:Y:S01]  /*17ec0*/  LDL.LU R48, [R1+0x220] ;  /* 0x0002200001307983 */ /* 0x000f220000300800 */
[----:B------:R-:W-:Y:S02]  /*17ed0*/  @!P1 PRMT R27, R87, 0x5410, RZ ;  /* 0x00005410571b9816 */ /* 0x000fe400000000ff */
[----:B------:R-:W-:Y:S01]  /*17ee0*/  ISETP.GE.U32.AND P1, PT, R198, R4, PT ;  /* 0x00000004c600720c */ /* 0x000fe20003f26070 */
[----:B------:R-:W4:Y:S01]  /*17ef0*/  LDL.LU R49, [R1+0x21c] ;  /* 0x00021c0001317983 */ /* 0x000f220000300800 */
[----:B------:R-:W-:Y:S01]  /*17f00*/  LOP3.LUT R4, R0, 0xffff, RZ, 0xc0, !PT ;  /* 0x0000ffff00047812 */ /* 0x000fe200078ec0ff */
[----:B------:R-:W-:Y:S01]  /*17f10*/  IMAD.MOV.U32 R87, RZ, RZ, R154 ;  /* 0x000000ffff577224 */ /* 0x000fe200078e009a */
[----:B------:R-:W-:Y:S01]  /*17f20*/  PRMT R153, R24, 0x5410, R23 ;  /* 0x0000541018997816 */ /* 0x000fe20000000017 */
[----:B------:R-:W2:Y:S01]  /*17f30*/  LDL.LU R192, [R1+0x218] ;  /* 0x0002180001c07983 */ /* 0x000ea20000300800 */
[----:B------:R-:W-:-:S02]  /*17f40*/  SHF.R.U32.HI R4, RZ, 0x8, R4 ;  /* 0x00000008ff047819 */ /* 0x000fc40000011604 */
[----:B------:R-:W-:Y:S01]  /*17f50*/  PRMT R154, R26, 0x5410, R25 ;  /* 0x000054101a9a7816 */ /* 0x000fe20000000019 */
[----:B------:R-:W2:Y:S01]  /*17f60*/  LDL.LU R194, [R1+0x214] ;  /* 0x0002140001c27983 */ /* 0x000ea20000300800 */
[----:B------:R-:W-:-:S03]  /*17f70*/  LOP3.LUT R4, R4, 0xffff, RZ, 0xc0, !PT ;  /* 0x0000ffff04047812 */ /* 0x000fc600078ec0ff */
[----:B------:R-:W-:Y:S01]  /*17f80*/  @!P1 HADD2 R88, -R26.H0_H0, -RZ.H0_H0 ;  /* 0xa00000ff1a589230 */ /* 0x000fe20000000900 */
[----:B------:R-:W-:Y:S01]  /*17f90*/  PRMT R22, R44, 0x7610, R22 ;  /* 0x000076102c167816 */ /* 0x000fe20000000016 */
[----:B------:R-:W2:Y:S03]  /*17fa0*/  LDL.LU R12, [R1+0x210] ;  /* 0x00021000010c7983 */ /* 0x000ea60000300800 */
[----:B------:R-:W-:Y:S02]  /*17fb0*/  @!P1 PRMT R26, R88, 0x5410, RZ ;  /* 0x00005410581a9816 */ /* 0x000fe400000000ff */
[----:B------:R-:W-:Y:S02]  /*17fc0*/  ISETP.GE.U32.AND P1, PT, R198, R4, PT ;  /* 0x00000004c600720c */ /* 0x000fe40003f26070 */
[--C-:B------:R-:W-:Y:S02]  /*17fd0*/  SHF.R.U32.HI R4, RZ, 0x10, R0.reuse ;  /* 0x00000010ff047819 */ /* 0x100fe40000011600 */
[----:B------:R-:W-:-:S09]  /*17fe0*/  SHF.R.U32.HI R0, RZ, 0x18, R0 ;  /* 0x00000018ff007819 */ /* 0x000fd20000011600 */
[----:B------:R-:W-:-:S05]  /*17ff0*/  @!P1 HADD2 R89, -R25.H0_H0, -RZ.H0_H0 ;  /* 0xa00000ff19599230 */ /* 0x000fca0000000900 */
[----:B------:R-:W-:Y:S02]  /*18000*/  @!P1 PRMT R25, R89, 0x5410, RZ ;  /* 0x0000541059199816 */ /* 0x000fe400000000ff */
[----:B------:R-:W-:Y:S02]  /*18010*/  ISETP.GE.U32.AND P1, PT, R198, R0, PT ;  /* 0x00000000c600720c */ /* 0x000fe40003f26070 */
[----:B------:R-:W-:-:S11]  /*18020*/  LOP3.LUT R0, R2, 0xff, RZ, 0xc0, !PT ;  /* 0x000000ff02007812 */ /* 0x000fd600078ec0ff */
[----:B------:R-:W-:-:S05]  /*18030*/  @!P1 HADD2 R93, -R23.H0_H0, -RZ.H0_H0 ;  /* 0xa00000ff175d9230 */ /* 0x000fca0000000900 */
[----:B------:R-:W-:Y:S02]  /*18040*/  @!P1 PRMT R23, R93, 0x5410, RZ ;  /* 0x000054105d179816 */ /* 0x000fe400000000ff */
[----:B------:R-:W-:Y:S01]  /*18050*/  ISETP.GE.U32.AND P1, PT, R198, R0, PT ;  /* 0x00000000c600720c */ /* 0x000fe20003f26070 */
[----:B------:R-:W-:Y:S02]  /*18060*/  IMAD.MOV.U32 R93, RZ, RZ, R5 ;  /* 0x000000ffff5d7224 */ /* 0x000fe400078e0005 */
[----:B------:R-:W-:Y:S01]  /*18070*/  IMAD.MOV.U32 R5, RZ, RZ, R87 ;  /* 0x000000ffff057224 */ /* 0x000fe200078e0057 */
[----:B------:R-:W-:Y:S01]  /*18080*/  LOP3.LUT R0, R2, 0xffff, RZ, 0xc0, !PT ;  /* 0x0000ffff02007812 */ /* 0x000fe200078ec0ff */
[----:B------:R-:W-:Y:S02]  /*18090*/  IMAD.MOV.U32 R87, RZ, RZ, R173 ;  /* 0x000000ffff577224 */ /* 0x000fe400078e00ad */
[----:B------:R-:W-:Y:S02]  /*180a0*/  IMAD.MOV.U32 R173, RZ, RZ, R83 ;  /* 0x000000ffffad7224 */ /* 0x000fe400078e0053 */
[----:B------:R-:W-:-:S02]  /*180b0*/  IMAD.MOV.U32 R83, RZ, RZ, R82 ;  /* 0x000000ffff537224 */ /* 0x000fc400078e0052 */
[----:B------:R-:W-:Y:S01]  /*180c0*/  IMAD.MOV.U32 R82, RZ, RZ, R163 ;  /* 0x000000ffff527224 */ /* 0x000fe200078e00a3 */
[----:B------:R-:W-:Y:S01]  /*180d0*/  SHF.R.U32.HI R0, RZ, 0x8, R0 ;  /* 0x00000008ff007819 */ /* 0x000fe20000011600 */
[----:B------:R-:W-:Y:S02]  /*180e0*/  IMAD.MOV.U32 R163, RZ, RZ, R174 ;  /* 0x000000ffffa37224 */ /* 0x000fe400078e00ae */
[----:B------:R-:W-:Y:S01]  /*180f0*/  IMAD.MOV.U32 R174, RZ, RZ, R71 ;  /* 0x000000ffffae7224 */ /* 0x000fe200078e0047 */
[----:B------:R-:W-:Y:S01]  /*18100*/  @!P1 HADD2 R98, -R22.H0_H0, -RZ.H0_H0 ;  /* 0xa00000ff16629230 */ /* 0x000fe20000000900 */
[----:B------:R-:W-:Y:S01]  /*18110*/  IMAD.MOV.U32 R71, RZ, RZ, R70 ;  /* 0x000000ffff477224 */ /* 0x000fe200078e0046 */
[----:B------:R-:W-:Y:S01]  /*18120*/  PRMT R21, R44, 0x7632, R21 ;  /* 0x000076322c157816 */ /* 0x000fe20000000015 */
[----:B------:R-:W-:Y:S01]  /*18130*/  IMAD.MOV.U32 R70, RZ, RZ, R156 ;  /* 0x000000ffff467224 */ /* 0x000fe200078e009c */
[----:B------:R-:W-:Y:S01]  /*18140*/  LOP3.LUT R0, R0, 0xffff, RZ, 0xc0, !PT ;  /* 0x0000ffff00007812 */ /* 0x000fe200078ec0ff */
[----:B------:R-:W-:-:S02]  /*18150*/  IMAD.MOV.U32 R156, RZ, RZ, R6 ;  /* 0x000000ffff9c7224 */ /* 0x000fc400078e0006 */
[----:B------:R-:W-:Y:S02]  /*18160*/  IMAD.MOV.U32 R6, RZ, RZ, R7 ;  /* 0x000000ffff067224 */ /* 0x000fe400078e0007 */
[----:B------:R-:W-:Y:S01]  /*18170*/  IMAD.MOV.U32 R7, RZ, RZ, R152 ;  /* 0x000000ffff077224 */ /* 0x000fe200078e0098 */
[----:B------:R-:W-:Y:S02]  /*18180*/  PRMT R152, R22, 0x5410, R21 ;  /* 0x0000541016987816 */ /* 0x000fe40000000015 */
[----:B------:R-:W-:Y:S02]  /*18190*/  @!P1 PRMT R22, R98, 0x5410, RZ ;  /* 0x0000541062169816 */ /* 0x000fe400000000ff */
[----:B------:R-:W-:Y:S02]  /*181a0*/  ISETP.GE.U32.AND P1, PT, R198, R0, PT ;  /* 0x00000000c600720c */ /* 0x000fe40003f26070 */
[----:B------:R-:W-:-:S04]  /*181b0*/  SHF.R.U32.HI R0, RZ, 0x10, R2 ;  /* 0x00000010ff007819 */ /* 0x000fc80000011602 */
[----:B------:R-:W-:Y:S02]  /*181c0*/  LOP3.LUT R0, R0, 0xff, RZ, 0xc0, !PT ;  /* 0x000000ff00007812 */ /* 0x000fe400078ec0ff */
[----:B------:R-:W-:Y:S02]  /*181d0*/  LOP3.LUT R4, R4, 0xff, RZ, 0xc0, !PT ;  /* 0x000000ff04047812 */ /* 0x000fe400078ec0ff */
[C---:B------:R-:W-:Y:S02]  /*181e0*/  ISETP.GE.U32.AND P3, PT, R198.reuse, R0, PT ;  /* 0x00000000c600720c */ /* 0x040fe40003f66070 */
[----:B------:R-:W-:Y:S01]  /*181f0*/  LOP3.LUT R0, R17, R185, R32, 0x96, !PT ;  /* 0x000000b911007212 */ /* 0x000fe200078e9620 */
[----:B------:R-:W-:Y:S01]  /*18200*/  IMAD.MOV.U32 R98, RZ, RZ, R5 ;  /* 0x000000ffff627224 */ /* 0x000fe200078e0005 */
[----:B------:R-:W-:Y:S01]  /*18210*/  ISETP.GE.U32.AND P2, PT, R198, R4, PT ;  /* 0x00000004c600720c */ /* 0x000fe20003f46070 */
[----:B------:R-:W-:Y:S02]  /*18220*/  IMAD.MOV.U32 R88, RZ, RZ, R173 ;  /* 0x000000ffff587224 */ /* 0x000fe400078e00ad */
[----:B------:R-:W-:Y:S01]  /*18230*/  IMAD.MOV.U32 R168, RZ, RZ, R83 ;  /* 0x000000ffffa87224 */ /* 0x000fe200078e0053 */
[----:B------:R-:W-:Y:S01]  /*18240*/  LOP3.LUT R3, R29, R166, R16, 0x96, !PT ;  /* 0x000000a61d037212 */ /* 0x000fe200078e9610 */
[----:B------:R-:W-:Y:S01]  /*18250*/  IMAD.WIDE.U32 R4, R0, -0x2daee0ad, RZ ;  /* 0xd2511f5300047825 */ /* 0x000fe200078e00ff */
[C---:B------:R-:W-:Y:S01]  /*18260*/  PRMT R20, R125.reuse, 0x7610, R20 ;  /* 0x000076107d147816 */ /* 0x040fe20000000014 */
[----:B------:R-:W-:Y:S01]  /*18270*/  @!P1 HADD2 R99, -R21.H0_H0, -RZ.H0_H0 ;  /* 0xa00000ff15639230 */ /* 0x000fe20000000900 */
[----:B------:R-:W-:Y:S01]  /*18280*/  PRMT R19, R125, 0x7632, R19 ;  /* 0x000076327d137816 */ /* 0x000fe20000000013 */
[----:B------:R-:W-:Y:S01]  /*18290*/  IMAD.MOV.U32 R173, RZ, RZ, R82 ;  /* 0x000000ffffad7224 */ /* 0x000fe200078e0052 */
[----:B------:R-:W-:Y:S01]  /*182a0*/  LOP3.LUT R0, R5, R172, R30, 0x96, !PT ;  /* 0x000000ac05007212 */ /* 0x000fe200078e961e */
[----:B------:R-:W-:Y:S01]  /*182b0*/  IMAD.MOV.U32 R82, RZ, RZ, R174 ;  /* 0x000000ffff527224 */ /* 0x000fe200078e00ae */
[----:B------:R-:W2:Y:S01]  /*182c0*/  LDL.LU.64 R32, [R1+0x208] ;  /* 0x0002080001207983 */ /* 0x000ea20000300a00 */
[----:B------:R-:W-:-:S02]  /*182d0*/  IMAD.MOV.U32 R83, RZ, RZ, R163 ;  /* 0x000000ffff537224 */ /* 0x000fc400078e00a3 */
[----:B------:R-:W-:Y:S02]  /*182e0*/  IMAD.MOV.U32 R174, RZ, RZ, R71 ;  /* 0x000000ffffae7224 */ /* 0x000fe400078e0047 */
[----:B------:R-:W-:Y:S01]  /*182f0*/  IMAD.WIDE.U32 R8, R3, -0x2daee0ad, RZ ;  /* 0xd2511f5303087825 */ /* 0x000fe200078e00ff */
[----:B------:R-:W-:-:S03]  /*18300*/  @!P2 HADD2 R92, -R24.H0_H0, -RZ.H0_H0 ;  /* 0xa00000ff185ca230 */ /* 0x000fc60000000900 */
[----:B------:R-:W-:Y:S01]  /*18310*/  IMAD.MOV.U32 R89, RZ, RZ, R88 ;  /* 0x000000ffff597224 */ /* 0x000fe200078e0058 */
[----:B------:R-:W-:Y:S01]  /*18320*/  @!P3 HADD2 R110, -R20.H0_H0, -RZ.H0_H0 ;  /* 0xa00000ff146eb230 */ /* 0x000fe20000000900 */
[----:B------:R-:W-:Y:S01]  /*18330*/  IMAD.MOV.U32 R163, RZ, RZ, R70 ;  /* 0x000000ffffa37224 */ /* 0x000fe200078e0046 */
[----:B------:R-:W-:Y:S01]  /*18340*/  @!P1 PRMT R21, R99, 0x5410, RZ ;  /* 0x0000541063159816 */ /* 0x000fe200000000ff */
[----:B------:R-:W-:Y:S01]  /*18350*/  IMAD.MOV.U32 R71, RZ, RZ, R156 ;  /* 0x000000ffff477224 */ /* 0x000fe200078e009c */
[----:B------:R-:W3:Y:S01]  /*18360*/  LDL.LU.64 R30, [R1+0x200] ;  /* 0x00020000011e7983 */ /* 0x000ee20000300a00 */
[----:B------:R-:W-:Y:S02]  /*18370*/  IMAD.MOV.U32 R70, RZ, RZ, R6 ;  /* 0x000000ffff467224 */ /* 0x000fe400078e0006 */
[----:B------:R-:W-:Y:S02]  /*18380*/  IMAD.MOV.U32 R156, RZ, RZ, R7 ;  /* 0x000000ffff9c7224 */ /* 0x000fe400078e0007 */
[----:B------:R-:W-:Y:S01]  /*18390*/  IMAD.WIDE.U32 R6, R0, -0x326172a9, RZ ;  /* 0xcd9e8d5700067825 */ /* 0x000fe200078e00ff */
[----:B------:R-:W-:-:S04]  /*183a0*/  LOP3.LUT R3, R9, R98, R4, 0x96, !PT ;  /* 0x0000006209037212 */ /* 0x000fc800078e9604 */
[----:B------:R-:W-:Y:S01]  /*183b0*/  LOP3.LUT R0, R7, R93, R28, 0x96, !PT ;  /* 0x0000005d07007212 */ /* 0x000fe200078e961c */
[----:B------:R-:W-:Y:S01]  /*183c0*/  IMAD.MOV.U32 R88, RZ, RZ, R173 ;  /* 0x000000ffff587224 */ /* 0x000fe200078e00ad */
[----:B------:R-:W-:Y:S01]  /*183d0*/  @!P2 PRMT R24, R92, 0x5410, RZ ;  /* 0x000054105c18a816 */ /* 0x000fe200000000ff */
[----:B------:R-:W3:Y:S02]  /*183e0*/  LDL.LU.64 R28, [R1+0x1f8] ;  /* 0x0001f800011c7983 */ /* 0x000ee40000300a00 */
[----:B------:R-:W-:-:S05]  /*183f0*/  IMAD.WIDE.U32 R4, R0, -0x2daee0ad, RZ ;  /* 0xd2511f5300047825 */ /* 0x000fca00078e00ff */
[----:B------:R-:W-:Y:S01]  /*18400*/  LOP3.LUT R5, R5, R161, R8, 0x96, !PT ;  /* 0x000000a105057212 */ /* 0x000fe200078e9608 */
[----:B------:R-:W-:-:S04]  /*18410*/  IMAD.WIDE.U32 R8, R3, -0x326172a9, RZ ;  /* 0xcd9e8d5703087825 */ /* 0x000fc800078e00ff */
[----:B------:R-:W-:Y:S01]  /*18420*/  IMAD.MOV.U32 R92, RZ, RZ, R83 ;  /* 0x000000ffff5c7224 */ /* 0x000fe200078e0053 */
[----:B------:R-:W-:Y:S01]  /*18430*/  LOP3.LUT R0, R9, R119, R6, 0x96, !PT ;  /* 0x0000007709007212 */ /* 0x000fe200078e9606 */
[----:B------:R-:W-:Y:S01]  /*18440*/  IMAD.MOV.U32 R83, RZ, RZ, R71 ;  /* 0x000000ffff537224 */ /* 0x000fe200078e0047 */
[----:B------:R-:W-:Y:S01]  /*18450*/  SHF.R.U32.HI R6, RZ, 0x18, R2 ;  /* 0x00000018ff067819 */ /* 0x000fe20000011602 */
[----:B------:R-:W-:Y:S02]  /*18460*/  IMAD.MOV.U32 R71, RZ, RZ, R156 ;  /* 0x000000ffff477224 */ /* 0x000fe400078e009c */
[----:B------:R-:W-:Y:S01]  /*18470*/  IMAD.MOV.U32 R156, RZ, RZ, R160 ;  /* 0x000000ffff9c7224 */ /* 0x000fe200078e00a0 */
[----:B------:R-:W-:Y:S01]  /*18480*/  ISETP.GE.U32.AND P2, PT, R198, R6, PT ;  /* 0x00000006c600720c */ /* 0x000fe20003f46070 */
[----:B------:R-:W-:Y:S01]  /*18490*/  IMAD.MOV.U32 R99, RZ, RZ, R88 ;  /* 0x000000ffff637224 */ /* 0x000fe200078e0058 */
[----:B------:R-:W-:Y:S01]  /*184a0*/  PRMT R160, R20, 0x5410, R19 ;  /* 0x0000541014a07816 */ /* 0x000fe20000000013 */
[----:B------:R-:W-:Y:S01]  /*184b0*/  IMAD.MOV.U32 R88, RZ, RZ, R87 ;  /* 0x000000ffff587224 */ /* 0x000fe200078e0057 */
[----:B------:R-:W-:Y:S01]  /*184c0*/  @!P3 PRMT R20, R110, 0x5410, RZ ;  /* 0x000054106e14b816 */ /* 0x000fe200000000ff */
[----:B------:R-:W-:Y:S01]  /*184d0*/  IMAD.MOV.U32 R87, RZ, RZ, R86 ;  /* 0x000000ffff577224 */ /* 0x000fe200078e0056 */
[----:B------:R-:W3:Y:S01]  /*184e0*/  LDL R110, [R1+0x16c] ;  /* 0x00016c00016e7983 */ /* 0x000ee20000100800 */
[----:B------:R-:W-:-:S03]  /*184f0*/  IMAD.MOV.U32 R86, RZ, RZ, R164 ;  /* 0x000000ffff567224 */ /* 0x000fc600078e00a4 */
[----:B------:R-:W3:Y:S03]  /*18500*/  LDL.LU R164, [R1+0xf4] ;  /* 0x0000f40001a47983 */ /* 0x000ee60000300800 */
[----:B------:R-:W-:-:S05]  /*18510*/  @!P2 HADD2 R112, -R19.H0_H0, -RZ.H0_H0 ;  /* 0xa00000ff1370a230 */ /* 0x000fca0000000900 */
[----:B------:R-:W-:Y:S02]  /*18520*/  @!P2 PRMT R19, R112, 0x5410, RZ ;  /* 0x000054107013a816 */ /* 0x000fe400000000ff */
[----:B------:R-:W3:Y:S01]  /*18530*/  LDL.LU R112, [R1+0xf0] ;  /* 0x0000f00001707983 */ /* 0x000ee20000300800 */
[----:B------:R-:W-:-:S05]  /*18540*/  IMAD.WIDE.U32 R44, R0, -0x2daee0ad, RZ ;  /* 0xd2511f53002c7825 */ /* 0x000fca00078e00ff */
[----:B------:R-:W-:Y:S01]  /*18550*/  LOP3.LUT R3, R45, R137, R4, 0x96, !PT ;  /* 0x000000892d037212 */ /* 0x000fe200078e9604 */
[----:B------:R-:W-:-:S04]  /*18560*/  IMAD.WIDE.U32 R4, R5, -0x326172a9, RZ ;  /* 0xcd9e8d5705047825 */ /* 0x000fc800078e00ff */
[----:B------:R-:W-:-:S05]  /*18570*/  IMAD.WIDE.U32 R2, R3, -0x326172a9, RZ ;  /* 0xcd9e8d5703027825 */ /* 0x000fca00078e00ff */
[----:B------:R-:W-:-:S04]  /*18580*/  LOP3.LUT R0, R3, R251, R4, 0x96, !PT ;  /* 0x000000fb03007212 */ /* 0x000fc800078e9604 */
[----:B------:R-:W-:-:S04]  /*18590*/  LOP3.LUT R4, R0, 0xff, RZ, 0xc0, !PT ;  /* 0x000000ff00047812 */ /* 0x000fc800078ec0ff */
[----:B------:R-:W-:Y:S02]  /*185a0*/  ISETP.GE.U32.AND P1, PT, R198, R4, PT ;  /* 0x00000004c600720c */ /* 0x000fe40003f26070 */
[----:B------:R-:W-:Y:S02]  /*185b0*/  F2FP.PACK_AB R101, R14, R18 ;  /* 0x000000120e65723e */ /* 0x000fe400000000ff */
[----:B------:R-:W-:Y:S02]  /*185c0*/  LOP3.LUT R4, R0, 0xffff, RZ, 0xc0, !PT ;  /* 0x0000ffff00047812 */ /* 0x000fe400078ec0ff */
[C---:B------:R-:W-:Y:S02]  /*185d0*/  PRMT R18, R109.reuse, 0x7610, R18 ;  /* 0x000076106d127816 */ /* 0x040fe40000000012 */
[----:B------:R-:W-:Y:S02]  /*185e0*/  SHF.R.U32.HI R4, RZ, 0x8, R4 ;  /* 0x00000008ff047819 */ /* 0x000fe40000011604 */
[----:B------:R-:W-:-:S03]  /*185f0*/  PRMT R17, R109, 0x7632, R17 ;  /* 0x000076326d117816 */ /* 0x000fc60000000011 */
[----:B------:R-:W-:Y:S01]  /*18600*/  @!P1 HADD2 R111, -R18.H0_H0, -RZ.H0_H0 ;  /* 0xa00000ff126f9230 */ /* 0x000fe20000000900 */
[----:B------:R-:W-:Y:S01]  /*18610*/  LOP3.LUT R4, R4, 0xffff, RZ, 0xc0, !PT ;  /* 0x0000ffff04047812 */ /* 0x000fe200078ec0ff */
[----:B------:R-:W-:Y:S01]  /*18620*/  IMAD.MOV.U32 R173, RZ, RZ, R163 ;  /* 0x000000ffffad7224 */ /* 0x000fe200078e00a3 */
[----:B------:R-:W-:Y:S02]  /*18630*/  PRMT R163, R18, 0x5410, R17 ;  /* 0x0000541012a37816 */ /* 0x000fe40000000011 */
        /* <DEDUP_REMOVED lines=9> */
[----:B------:R-:W-:Y:S01]  /*186d0*/  PRMT R16, R114, 0x7610, R16 ;  /* 0x0000761072107816 */ /* 0x000fe20000000010 */
[----:B------:R-:W-:Y:S01]  /*186e0*/  IMAD.MOV.U32 R98, RZ, RZ, R149 ;  /* 0x000000ffff627224 */ /* 0x000fe200078e0095 */
[----:B------:R-:W-:Y:S01]  /*186f0*/  LOP3.LUT R0, R2, 0xff, RZ, 0xc0, !PT ;  /* 0x000000ff02007812 */ /* 0x000fe200078ec0ff */
[----:B------:R-:W-:Y:S01]  /*18700*/  IMAD.MOV.U32 R149, RZ, RZ, R162 ;  /* 0x000000ffff957224 */ /* 0x000fe200078e00a2 */
[----:B------:R-:W-:-:S05]  /*18710*/  PRMT R162, R16, 0x5410, R15 ;  /* 0x0000541010a27816 */ /* 0x000fca000000000f */
        /* <DEDUP_REMOVED lines=8> */
[----:B------:R-:W-:-:S03]  /*187a0*/  LOP3.LUT R0, R0, 0xffff, RZ, 0xc0, !PT ;  /* 0x0000ffff00007812 */ /* 0x000fc600078ec0ff */
[----:B------:R-:W-:Y:S01]  /*187b0*/  @!P1 HADD2 R122, -R14.H0_H0, -RZ.H0_H0 ;  /* 0xa00000ff0e7a9230 */ /* 0x000fe20000000900 */
[----:B------:R-:W-:-:S04]  /*187c0*/  PRMT R161, R14, 0x5410, R13 ;  /* 0x000054100ea17816 */ /* 0x000fc8000000000d */
[----:B------:R-:W-:Y:S02]  /*187d0*/  @!P1 PRMT R14, R122, 0x5410, RZ ;  /* 0x000054107a0e9816 */ /* 0x000fe400000000ff */
[----:B------:R-:W-:Y:S02]  /*187e0*/  ISETP.GE.U32.AND P1, PT, R198, R0, PT ;  /* 0x00000000c600720c */ /* 0x000fe40003f26070 */
[----:B------:R-:W-:-:S04]  /*187f0*/  LOP3.LUT R4, R4, 0xff, RZ, 0xc0, !PT ;  /* 0x000000ff04047812 */ /* 0x000fc800078ec0ff */
[----:B------:R-:W-:Y:S02]  /*18800*/  ISETP.GE.U32.AND P2, PT, R198, R4, PT ;  /* 0x00000004c600720c */ /* 0x000fe40003f46070 */
[--C-:B------:R-:W-:Y:S02]  /*18810*/  SHF.R.U32.HI R0, RZ, 0x10, R2.reuse ;  /* 0x00000010ff007819 */ /* 0x100fe40000011602 */
[----:B------:R-:W-:-:S03]  /*18820*/  SHF.R.U32.HI R2, RZ, 0x18, R2 ;  /* 0x00000018ff027819 */ /* 0x000fc60000011602 */
[----:B------:R-:W-:Y:S01]  /*18830*/  @!P1 HADD2 R123, -R13.H0_H0, -RZ.H0_H0 ;  /* 0xa00000ff0d7b9230 */ /* 0x000fe20000000900 */
[----:B------:R-:W-:-:S04]  /*18840*/  LOP3.LUT R5, R5, R130, R8, 0x96, !PT ;  /* 0x0000008205057212 */ /* 0x000fc800078e9608 */
[----:B------:R-:W-:Y:S02]  /*18850*/  @!P1 PRMT R13, R123, 0x5410, RZ ;  /* 0x000054107b0d9816 */ /* 0x000fe400000000ff */
[----:B------:R-:W-:Y:S01]  /*18860*/  ISETP.GE.U32.AND P1, PT, R198, R2, PT ;  /* 0x00000002c600720c */ /* 0x000fe20003f26070 */
[----:B------:R-:W-:Y:S01]  /*18870*/  @!P2 HADD2 R117, -R16.H0_H0, -RZ.H0_H0 ;  /* 0xa00000ff1075a230 */ /* 0x000fe20000000900 */
[----:B------:R-:W-:Y:S01]  /*18880*/  LOP3.LUT R0, R0, 0xff, RZ, 0xc0, !PT ;  /* 0x000000ff00007812 */ /* 0x000fe200078ec0ff */
[----:B------:R-:W-:Y:S01]  /*18890*/  IMAD.WIDE.U32 R2, R5, -0x2daee0ad, RZ ;  /* 0xd2511f5305027825 */ /* 0x000fe200078e00ff */
[----:B------:R-:W-:Y:S02]  /*188a0*/  PRMT R10, R107, 0x7632, R10 ;  /* 0x000076326b0a7816 */ /* 0x000fe4000000000a */
[----:B------:R-:W-:Y:S02]  /*188b0*/  @!P2 PRMT R16, R117, 0x5410, RZ ;  /* 0x000054107510a816 */ /* 0x000fe400000000ff */
[----:B------:R-:W-:-:S02]  /*188c0*/  ISETP.GE.U32.AND P2, PT, R198, R0, PT ;  /* 0x00000000c600720c */ /* 0x000fc40003f46070 */
[----:B------:R-:W-:Y:S02]  /*188d0*/  LOP3.LUT R0, R3, R249, R44, 0x96, !PT ;  /* 0x000000f903007212 */ /* 0x000fe400078e962c */
[----:B------:R-:W-:Y:S01]  /*188e0*/  PRMT R11, R107, 0x7610, R11 ;  /* 0x000076106b0b7816 */ /* 0x000fe2000000000b */
[----:B------:R-:W-:Y:S01]  /*188f0*/  @!P1 HADD2 R127, -R10.H0_H0, -RZ.H0_H0 ;  /* 0xa00000ff0a7f9230 */ /* 0x000fe20000000900 */
[----:B------:R-:W-:Y:S02]  /*18900*/  LOP3.LUT R4, R0, 0xff, RZ, 0xc0, !PT ;  /* 0x000000ff00047812 */ /* 0x000fe400078ec0ff */
[----:B------:R-:W-:Y:S02]  /*18910*/  PRMT R107, R11, 0x5410, R10 ;  /* 0x000054100b6b7816 */ /* 0x000fe4000000000a */
[----:B------:R-:W-:Y:S02]  /*18920*/  @!P1 PRMT R10, R127, 0x5410, RZ ;  /* 0x000054107f0a9816 */ /* 0x000fe400000000ff */
[----:B------:R-:W-:-:S02]  /*18930*/  ISETP.GE.U32.AND P1, PT, R198, R4, PT ;  /* 0x00000004c600720c */ /* 0x000fc40003f26070 */
        /* <DEDUP_REMOVED lines=20> */
[----:B------:R-:W-:-:S05]  /*18a80*/  @!P1 HADD2 R132, -R6.H0_H0, -RZ.H0_H0 ;  /* 0xa00000ff06849230 */ /* 0x000fca0000000900 */
[----:B------:R-:W-:Y:S02]  /*18a90*/  @!P1 PRMT R6, R132, 0x5410, RZ ;  /* 0x0000541084069816 */ /* 0x000fe400000000ff */
[----:B------:R-:W-:Y:S01]  /*18aa0*/  ISETP.GE.U32.AND P1, PT, R198, R0, PT ;  /* 0x00000000c600720c */ /* 0x000fe20003f26070 */
[----:B------:R-:W-:Y:S01]  /*18ab0*/  @!P2 HADD2 R126, -R11.H0_H0, -RZ.H0_H0 ;  /* 0xa00000ff0b7ea230 */ /* 0x000fe20000000900 */
[----:B------:R-:W-:Y:S02]  /*18ac0*/  LOP3.LUT R0, R2, 0xffff, RZ, 0xc0, !PT ;  /* 0x0000ffff02007812 */ /* 0x000fe400078ec0ff */
[----:B------:R-:W-:Y:S02]  /*18ad0*/  LOP3.LUT R4, R4, 0xff, RZ, 0xc0, !PT ;  /* 0x000000ff04047812 */ /* 0x000fe400078ec0ff */
[----:B------:R-:W-:Y:S02]  /*18ae0*/  PRMT R5, R91, 0x7610, R5 ;  /* 0x000076105b057816 */ /* 0x000fe40000000005 */
[----:B------:R-:W-:-:S02]  /*18af0*/  @!P2 PRMT R11, R126, 0x5410, RZ ;  /* 0x000054107e0ba816 */ /* 0x000fc400000000ff */
[----:B------:R-:W-:Y:S02]  /*18b00*/  SHF.R.U32.HI R0, RZ, 0x8, R0 ;  /* 0x00000008ff007819 */ /* 0x000fe40000011600 */
[----:B------:R-:W-:Y:S01]  /*18b10*/  ISETP.GE.U32.AND P2, PT, R198, R4, PT ;  /* 0x00000004c600720c */ /* 0x000fe20003f46070 */
[----:B------:R-:W-:Y:S01]  /*18b20*/  @!P1 HADD2 R138, -R5.H0_H0, -RZ.H0_H0 ;  /* 0xa00000ff058a9230 */ /* 0x000fe20000000900 */
[----:B------:R-:W-:Y:S02]  /*18b30*/  PRMT R4, R91, 0x7632, R4 ;  /* 0x000076325b047816 */ /* 0x000fe40000000004 */
[----:B------:R-:W-:Y:S01]  /*18b40*/  LOP3.LUT R0, R0, 0xffff, RZ, 0xc0, !PT ;  /* 0x0000ffff00007812 */ /* 0x000fe200078ec0ff */
[----:B------:R-:W-:Y:S01]  /*18b50*/  IMAD.MOV.U32 R111, RZ, RZ, R93 ;  /* 0x000000ffff6f7224 */ /* 0x000fe200078e005d */
[----:B------:R-:W-:Y:S01]  /*18b60*/  PRMT R101, R5, 0x5410, R4 ;  /* 0x0000541005657816 */ /* 0x000fe20000000004 */
[----:B------:R-:W-:Y:S01]  /*18b70*/  IMAD.MOV.U32 R93, RZ, RZ, R92 ;  /* 0x000000ffff5d7224 */ /* 0x000fe200078e005c */
[----:B------:R-:W-:Y:S01]  /*18b80*/  @!P1 PRMT R5, R138, 0x5410, RZ ;  /* 0x000054108a059816 */ /* 0x000fe200000000ff */
[----:B------:R-:W-:Y:S01]  /*18b90*/  IMAD.MOV.U32 R92, RZ, RZ, R89 ;  /* 0x000000ffff5c7224 */ /* 0x000fe200078e0059 */
[----:B------:R-:W-:Y:S01]  /*18ba0*/  ISETP.GE.U32.AND P1, PT, R198, R0, PT ;  /* 0x00000000c600720c */ /* 0x000fe20003f26070 */
[----:B----4-:R-:W-:Y:S01]  /*18bb0*/  ST.E.U16 [R48.64+-0x100], R90 ;  /* 0xffff005a30007985 */ /* 0x010fe2000c101504 */
[----:B------:R-:W-:-:S03]  /*18bc0*/  IMAD.MOV.U32 R89, RZ, RZ, R148 ;  /* 0x000000ffff597224 */ /* 0x000fc600078e0094 */
[----:B------:R-:W-:Y:S01]  /*18bd0*/  ST.E.U16 [R48.64+-0xfe], R85 ;  /* 0xffff025530007985 */ /* 0x000fe2000c101504 */
[----:B------:R-:W-:-:S03]  /*18be0*/  IMAD.MOV.U32 R148, RZ, RZ, R165 ;  /* 0x000000ffff947224 */ /* 0x000fc600078e00a5 */
[----:B--2---:R-:W-:Y:S04]  /*18bf0*/  ST.E.U16 [R32.64+-0x100], R78 ;  /* 0xffff004e20007985 */ /* 0x004fe8000c101504 */
[----:B------:R-:W-:Y:S01]  /*18c00*/  ST.E.U16 [R32.64+-0xfe], R79 ;  /* 0xffff024f20007985 */ /* 0x000fe2000c101504 */
[----:B------:R-:W-:-:S03]  /*18c10*/  IMAD.MOV.U32 R109, RZ, RZ, R125 ;  /* 0x000000ffff6d7224 */ /* 0x000fc600078e007d */
[----:B---3--:R-:W-:Y:S04]  /*18c20*/  ST.E.U16 [R30.64+-0x100], R42 ;  /* 0xffff002a1e007985 */ /* 0x008fe8000c101504 */
[----:B------:R-:W-:Y:S01]  /*18c30*/  ST.E.U16 [R30.64+-0xfe], R39 ;  /* 0xffff02271e007985 */ /* 0x000fe2000c101504 */
[----:B------:R-:W-:Y:S01]  /*18c40*/  IMAD.MOV.U32 R125, RZ, RZ, R93 ;  /* 0x000000ffff7d7224 */ /* 0x000fe200078e005d */
[----:B------:R-:W-:Y:S02]  /*18c50*/  SHF.R.U32.HI R0, RZ, 0x10, R2 ;  /* 0x00000010ff007819 */ /* 0x000fe40000011602 */
[----:B------:R-:W-:Y:S04]  /*18c60*/  ST.E.U16 [R28.64+-0x100], R38 ;  /* 0xffff00261c007985 */ /* 0x000fe8000c101504 */
[----:B------:R-:W-:Y:S04]  /*18c70*/  ST.E.U16 [R28.64+-0xfe], R37 ;  /* 0xffff02251c007985 */ /* 0x000fe8000c101504 */
[----:B------:R-:W-:Y:S04]  /*18c80*/  ST.E.U16 [R48.64+-0xf0], R74 ;  /* 0xffff104a30007985 */ /* 0x000fe8000c101504 */
[----:B------:R-:W-:Y:S04]  /*18c90*/  ST.E.U16 [R48.64+-0xee], R69 ;  /* 0xffff124530007985 */ /* 0x000fe8000c101504 */
[----:B------:R-:W-:Y:S04]  /*18ca0*/  ST.E.U16 [R32.64+-0xf0], R67 ;  /* 0xffff104320007985 */ /* 0x000fe8000c101504 */
[----:B------:R-:W-:Y:S04]  /*18cb0*/  ST.E.U16 [R32.64+-0xee], R68 ;  /* 0xffff124420007985 */ /* 0x000fe8000c101504 */
[----:B------:R-:W-:Y:S01]  /*18cc0*/  ST.E.U16 [R30.64+-0xf0], R36 ;  /* 0xffff10241e007985 */ /* 0x000fe2000c101504 */
[----:B------:R-:W-:-:S03]  /*18cd0*/  IMAD.WIDE.U32 R164, R164, -0x326172a9, RZ ;  /* 0xcd9e8d57a4a47825 */ /* 0x000fc600078e00ff */
[----:B------:R-:W-:Y:S04]  /*18ce0*/  ST.E.U16 [R30.64+-0xee], R35 ;  /* 0xffff12231e007985 */ /* 0x000fe8000c101504 */
[----:B------:R1:W-:Y:S01]  /*18cf0*/  ST.E.U16 [R28.64+-0xee], R27 ;  /* 0xffff121b1c007985 */ /* 0x0003e2000c101504 */
[----:B------:R-:W-:Y:S01]  /*18d00*/  LOP3.LUT R3, R177, R185, R164, 0x96, !PT ;  /* 0x000000b9b1037212 */ /* 0x000fe200078e96a4 */
[----:B------:R-:W-:Y:S01]  /*18d10*/  IMAD.MOV.U32 R93, RZ, RZ, R168 ;  /* 0x000000ffff5d7224 */ /* 0x000fe200078e00a8 */
[----:B------:R-:W-:Y:S01]  /*18d20*/  @!P2 HADD2 R133, -R7.H0_H0, -RZ.H0_H0 ;  /* 0xa00000ff0785a230 */ /* 0x000fe20000000900 */
[----:B------:R-:W-:Y:S01]  /*18d30*/  IMAD.MOV.U32 R168, RZ, RZ, R83 ;  /* 0x000000ffffa87224 */ /* 0x000fe200078e0053 */
[----:B------:R-:W-:Y:S01]  /*18d40*/  @!P1 HADD2 R139, -R4.H0_H0, -RZ.H0_H0 ;  /* 0xa00000ff048b9230 */ /* 0x000fe20000000900 */
[----:B------:R-:W-:Y:S01]  /*18d50*/  IMAD.MOV.U32 R83, RZ, RZ, R174 ;  /* 0x000000ffff537224 */ /* 0x000fe200078e00ae */
[----:B------:R-:W-:Y:S01]  /*18d60*/  LOP3.LUT R0, R0, 0xff, RZ, 0xc0, !PT ;  /* 0x000000ff00007812 */ /* 0x000fe200078ec0ff */
[----:B------:R-:W-:Y:S01]  /*18d70*/  IMAD.MOV.U32 R174, RZ, RZ, R71 ;  /* 0x000000ffffae7224 */ /* 0x000fe200078e0047 */
[----:B------:R-:W-:Y:S01]  /*18d80*/  SHF.R.U32.HI R2, RZ, 0x18, R2 ;  /* 0x00000018ff027819 */ /* 0x000fe20000011602 */
[----:B------:R2:W-:Y:S01]  /*18d90*/  ST.E.U16 [R28.64+-0xf0], R34 ;  /* 0xffff10221c007985 */ /* 0x0005e2000c101504 */
[----:B------:R-:W-:-:S02]  /*18da0*/  @!P2 PRMT R7, R133, 0x5410, RZ ;  /* 0x000054108507a816 */ /* 0x000fc400000000ff */
[----:B------:R-:W-:Y:S01]  /*18db0*/  @!P1 PRMT R4, R139, 0x5410, RZ ;  /* 0x000054108b049816 */ /* 0x000fe200000000ff */
[----:B------:R-:W-:Y:S01]  /*18dc0*/  ST.E.U16 [R48.64+-0xe0], R51 ;  /* 0xffff203330007985 */ /* 0x000fe2000c101504 */
[C---:B------:R-:W-:Y:S02]  /*18dd0*/  ISETP.GE.U32.AND P2, PT, R198.reuse, R0, PT ;  /* 0x00000000c600720c */ /* 0x040fe40003f46070 */
[----:B------:R-:W-:Y:S02]  /*18de0*/  ISETP.GE.U32.AND P1, PT, R198, R2, PT ;  /* 0x00000002c600720c */ /* 0x000fe40003f26070 */
[----:B-1----:R-:W-:Y:S01]  /*18df0*/  LOP3.LUT R27, R110, R165, RZ, 0x3c, !PT ;  /* 0x000000a56e1b7212 */ /* 0x002fe200078e3cff */
[----:B------:R-:W-:Y:S02]  /*18e00*/  IMAD.MOV.U32 R110, RZ, RZ, R99 ;  /* 0x000000ffff6e7224 */ /* 0x000fe400078e0063 */
[----:B------:R-:W-:Y:S02]  /*18e10*/  IMAD.MOV.U32 R99, RZ, RZ, R92 ;  /* 0x000000ffff637224 */ /* 0x000fe400078e005c */
[----:B------:R-:W-:-:S02]  /*18e20*/  IMAD.MOV.U32 R92, RZ, RZ, R173 ;  /* 0x000000ffff5c7224 */ /* 0x000fc400078e00ad */
[----:B------:R-:W-:Y:S02]  /*18e30*/  IMAD.MOV.U32 R173, RZ, RZ, R82 ;  /* 0x000000ffffad7224 */ /* 0x000fe400078e0052 */
[----:B------:R-:W-:Y:S02]  /*18e40*/  IMAD.MOV.U32 R82, RZ, RZ, R70 ;  /* 0x000000ffff527224 */ /* 0x000fe400078e0046 */
[----:B------:R-:W-:Y:S01]  /*18e50*/  IMAD.WIDE.U32 R70, R27, -0x2daee0ad, RZ ;  /* 0xd2511f531b467825 */ /* 0x000fe200078e00ff */
[----:B------:R-:W-:Y:S03]  /*18e60*/  ST.E.U16 [R48.64+-0xde], R47 ;  /* 0xffff222f30007985 */ /* 0x000fe6000c101504 */
[----:B--2---:R-:W-:Y:S01]  /*18e70*/  IMAD.WIDE.U32 R34, R3, -0x2daee0ad, RZ ;  /* 0xd2511f5303227825 */ /* 0x004fe200078e00ff */
[----:B------:R1:W-:Y:S01]  /*18e80*/  ST.E.U16 [R32.64+-0xe0], R46 ;  /* 0xffff202e20007985 */ /* 0x0003e2000c101504 */
[----:B------:R-:W-:-:S03]  /*18e90*/  LOP3.LUT R27, R71, R112, R182, 0x96, !PT ;  /* 0x00000070471b7212 */ /* 0x000fc600078e96b6 */
[----:B------:R-:W-:Y:S01]  /*18ea0*/  ST.E.U16 [R32.64+-0xde], R50 ;  /* 0xffff223220007985 */ /* 0x000fe2000c101504 */
[----:B------:R-:W-:Y:S02]  /*18eb0*/  LOP3.LUT R34, R41, R113, R34, 0x96, !PT ;  /* 0x0000007129227212 */ /* 0x000fe400078e9622 */
[----:B------:R-:W-:Y:S01]  /*18ec0*/  LOP3.LUT R3, R35, R172, R70, 0x96, !PT ;  /* 0x000000ac23037212 */ /* 0x000fe200078e9646 */
[----:B------:R2:W-:Y:S04]  /*18ed0*/  ST.E.U16 [R30.64+-0xe0], R26 ;  /* 0xffff201a1e007985 */ /* 0x0005e8000c101504 */
[----:B------:R3:W-:Y:S01]  /*18ee0*/  ST.E.U16 [R30.64+-0xde], R25 ;  /* 0xffff22191e007985 */ /* 0x0007e2000c101504 */
[----:B------:R-:W-:-:S03]  /*18ef0*/  IMAD.WIDE.U32 R68, R27, -0x326172a9, RZ ;  /* 0xcd9e8d571b447825 */ /* 0x000fc600078e00ff */
[----:B------:R4:W-:Y:S04]  /*18f00*/  ST.E.U16 [R28.64+-0xe0], R24 ;  /* 0xffff20181c007985 */ /* 0x0009e8000c101504 */
[----:B------:R3:W-:Y:S04]  /*18f10*/  ST.E.U16 [R28.64+-0xde], R23 ;  /* 0xffff22171c007985 */ /* 0x0007e8000c101504 */
[----:B------:R-:W-:Y:S04]  /*18f20*/  ST.E.U16 [R48.64+-0xd0], R75 ;  /* 0xffff304b30007985 */ /* 0x000fe8000c101504 */
[----:B------:R-:W-:Y:S01]  /*18f30*/  ST.E.U16 [R48.64+-0xce], R84 ;  /* 0xffff325430007985 */ /* 0x000fe2000c101504 */
[----:B-1----:R-:W-:-:S03]  /*18f40*/  IMAD.WIDE.U32 R46, R34, -0x326172a9, RZ ;  /* 0xcd9e8d57222e7825 */ /* 0x002fc600078e00ff */
[----:B------:R-:W-:Y:S01]  /*18f50*/  ST.E.U16 [R32.64+-0xd0], R81 ;  /* 0xffff305120007985 */ /* 0x000fe2000c101504 */
[----:B------:R-:W-:-:S03]  /*18f60*/  PRMT R2, R106, 0x7610, R2 ;  /* 0x000076106a027816 */ /* 0x000fc60000000002 */
[----:B------:R-:W-:Y:S01]  /*18f70*/  ST.E.U16 [R32.64+-0xce], R80 ;  /* 0xffff325020007985 */ /* 0x000fe2000c101504 */
[----:B--2---:R-:W-:Y:S01]  /*18f80*/  IMAD.WIDE.U32 R26, R3, -0x326172a9, RZ ;  /* 0xcd9e8d57031a7825 */ /* 0x004fe200078e00ff */
[----:B------:R-:W-:Y:S02]  /*18f90*/  PRMT R0, R106, 0x7632, R0 ;  /* 0x000076326a007816 */ /* 0x000fe40000000000 */
[----:B------:R-:W-:Y:S04]  /*18fa0*/  ST.E.U16 [R30.64+-0xd0], R22 ;  /* 0xffff30161e007985 */ /* 0x000fe8000c101504 */
[----:B------:R-:W-:Y:S04]  /*18fb0*/  ST.E.U16 [R30.64+-0xce], R21 ;  /* 0xffff32151e007985 */ /* 0x000fe8000c101504 */
[----:B------:R-:W-:Y:S04]  /*18fc0*/  ST.E.U16 [R28.64+-0xd0], R20 ;  /* 0xffff30141c007985 */ /* 0x000fe8000c101504 */
[----:B------:R-:W-:Y:S04]  /*18fd0*/  ST.E.U16 [R28.64+-0xce], R19 ;  /* 0xffff32131c007985 */ /* 0x000fe8000c101504 */
[----:B------:R-:W-:Y:S04]  /*18fe0*/  ST.E.U16 [R48.64+-0xc0], R66 ;  /* 0xffff404230007985 */ /* 0x000fe8000c101504 */
[----:B------:R-:W-:Y:S01]  /*18ff0*/  ST.E.U16 [R48.64+-0xbe], R65 ;  /* 0xffff424130007985 */ /* 0x000fe2000c101504 */
[----:B---3--:R-:W-:-:S03]  /*19000*/  LOP3.LUT R25, R27, R111, R68, 0x96, !PT ;  /* 0x0000006f1b197212 */ /* 0x008fc600078e9644 */
[----:B------:R-:W-:Y:S01]  /*19010*/  ST.E.U16 [R32.64+-0xc0], R63 ;  /* 0xffff403f20007985 */ /* 0x000fe2000c101504 */
[----:B------:R-:W-:-:S03]  /*19020*/  LOP3.LUT R3, R47, R119, R26, 0x96, !PT ;  /* 0x000000772f037212 */ /* 0x000fc600078e961a */
[----:B------:R-:W-:Y:S01]  /*19030*/  ST.E.U16 [R32.64+-0xbe], R64 ;  /* 0xffff424020007985 */ /* 0x000fe2000c101504 */
[----:B------:R-:W-:-:S03]  /*19040*/  @!P2 HADD2 R143, -R2.H0_H0, -RZ.H0_H0 ;  /* 0xa00000ff028fa230 */ /* 0x000fc60000000900 */
[----:B------:R-:W-:Y:S01]  /*19050*/  ST.E.U16 [R30.64+-0xc0], R18 ;  /* 0xffff40121e007985 */ /* 0x000fe2000c101504 */
[----:B------:R-:W-:-:S03]  /*19060*/  @!P1 HADD2 R142, -R0.H0_H0, -RZ.H0_H0 ;  /* 0xa00000ff008e9230 */ /* 0x000fc60000000900 */
[----:B------:R-:W-:Y:S04]  /*19070*/  ST.E.U16 [R30.64+-0xbe], R17 ;  /* 0xffff42111e007985 */ /* 0x000fe8000c101504 */
[----:B------:R-:W-:Y:S04]  /*19080*/  ST.E.U16 [R28.64+-0xc0], R16 ;  /* 0xffff40101c007985 */ /* 0x000fe8000c101504 */
[----:B------:R-:W-:Y:S04]  /*19090*/  ST.E.U16 [R28.64+-0xbe], R15 ;  /* 0xffff420f1c007985 */ /* 0x000fe8000c101504 */
[----:B------:R-:W-:Y:S04]  /*190a0*/  ST.E.U16 [R48.64+-0xb0], R62 ;  /* 0xffff503e30007985 */ /* 0x000fe8000c101504 */
[----:B------:R-:W-:Y:S04]  /*190b0*/  ST.E.U16 [R48.64+-0xae], R61 ;  /* 0xffff523d30007985 */ /* 0x000fe8000c101504 */
[----:B------:R-:W-:Y:S04]  /*190c0*/  ST.E.U16 [R32.64+-0xb0], R59 ;  /* 0xffff503b20007985 */ /* 0x000fe8000c101504 */
[----:B------:R-:W-:Y:S01]  /*190d0*/  ST.E.U16 [R32.64+-0xae], R60 ;  /* 0xffff523c20007985 */ /* 0x000fe2000c101504 */
[----:B------:R-:W-:-:S03]  /*190e0*/  PRMT R100, R2, 0x5410, R0 ;  /* 0x0000541002647816 */ /* 0x000fc60000000000 */
[----:B------:R-:W-:Y:S01]  /*190f0*/  ST.E.U16 [R30.64+-0xb0], R14 ;  /* 0xffff500e1e007985 */ /* 0x000fe2000c101504 */
[----:B------:R-:W-:-:S03]  /*19100*/  IMAD.MOV.U32 R114, RZ, RZ, R109 ;  /* 0x000000ffff727224 */ /* 0x000fc600078e006d */
[----:B------:R-:W-:Y:S01]  /*19110*/  ST.E.U16 [R30.64+-0xae], R13 ;  /* 0xffff520d1e007985 */ /* 0x000fe2000c101504 */
[----:B----4-:R-:W-:-:S03]  /*19120*/  IMAD.WIDE.U32 R24, R25, -0x2daee0ad, RZ ;  /* 0xd2511f5319187825 */ /* 0x010fc600078e00ff */
[----:B------:R-:W-:Y:S01]  /*19130*/  ST.E.U16 [R28.64+-0xb0], R11 ;  /* 0xffff500b1c007985 */ /* 0x000fe2000c101504 */
[----:B------:R-:W-:-:S03]  /*19140*/  IMAD.WIDE.U32 R50, R3, -0x2daee0ad, RZ ;  /* 0xd2511f5303327825 */ /* 0x000fc600078e00ff */
[----:B------:R-:W-:Y:S01]  /*19150*/  ST.E.U16 [R28.64+-0xae], R10 ;  /* 0xffff520a1c007985 */ /* 0x000fe2000c101504 */
[----:B------:R-:W-:-:S03]  /*19160*/  @!P2 PRMT R2, R143, 0x5410, RZ ;  /* 0x000054108f02a816 */ /* 0x000fc600000000ff */
[----:B------:R-:W-:Y:S01]  /*19170*/  ST.E.U16 [R48.64+-0xa0], R58 ;  /* 0xffff603a30007985 */ /* 0x000fe2000c101504 */
[----:B------:R-:W-:-:S03]  /*19180*/  @!P1 PRMT R0, R142, 0x5410, RZ ;  /* 0x000054108e009816 */ /* 0x000fc600000000ff */
        /* <DEDUP_REMOVED lines=13> */
[----:B------:R-:W-:Y:S04]  /*19260*/  ST.E.U16 [R30.64+-0x90], R5 ;  /* 0xffff70051e007985 */ /* 0x000fe8000c101504 */
[----:B------:R-:W-:Y:S04]  /*19270*/  ST.E.U16 [R30.64+-0x8e], R4 ;  /* 0xffff72041e007985 */ /* 0x000fe8000c101504 */
[----:B------:R1:W-:Y:S04]  /*19280*/  ST.E.U16 [R28.64+-0x90], R2 ;  /* 0xffff70021c007985 */ /* 0x0003e8000c101504 */
[----:B------:R2:W-:Y:S04]  /*19290*/  ST.E.U16 [R28.64+-0x8e], R0 ;  /* 0xffff72001c007985 */ /* 0x0005e8000c101504 */
[----:B------:R-:W3:Y:S04]  /*192a0*/  LDSM.16.MT88.4 R36, [R192+0x9000] ;  /* 0x00900000c024783b */ /* 0x000ee80000004200 */
[----:B------:R-:W4:Y:S01]  /*192b0*/  LDSM.16.MT88.4 R32, [R194+0x9000] ;  /* 0x00900000c220783b */ /* 0x000f220000004200 */
[----:B------:R-:W-:-:S02]  /*192c0*/  IMAD.MOV.U32 R109, RZ, RZ, R93 ;  /* 0x000000ffff6d7224 */ /* 0x000fc400078e005d */
[----:B-1----:R-:W-:Y:S01]  /*192d0*/  IMAD.WIDE.U32 R2, R3, -0x326172a9, RZ ;  /* 0xcd9e8d5703027825 */ /* 0x002fe200078e00ff */
[----:B------:R-:W1:Y:S03]  /*192e0*/  LDSM.16.MT88.4 R24, [R192+0xa000] ;  /* 0x00a00000c018783b */ /* 0x000e660000004200 */
[----:B--2---:R-:W-:Y:S01]  /*192f0*/  IMAD.WIDE.U32 R28, R23, -0x326172a9, RZ ;  /* 0xcd9e8d57171c7825 */ /* 0x004fe200078e00ff */
[----:B------:R-:W-:Y:S01]  /*19300*/  SHF.R.U32.HI R4, RZ, 0x10, R2 ;  /* 0x00000010ff047819 */ /* 0x000fe20000011602 */
[----:B------:R-:W2:Y:S03]  /*19310*/  LDSM.16.MT88.4 R16, [R194+0xa000] ;  /* 0x00a00000c210783b */ /* 0x000ea60000004200 */
[----:B------:R-:W-:Y:S01]  /*19320*/  LOP3.LUT R0, R3, R251, R28, 0x96, !PT ;  /* 0x000000fb03007212 */ /* 0x000fe200078e961c */
[----:B------:R-:W-:Y:S01]  /*19330*/  IMAD.MOV.U32 R112, RZ, RZ, R173 ;  /* 0x000000ffff707224 */ /* 0x000fe200078e00ad */
[C---:B------:R-:W-:Y:S01]  /*19340*/  LOP3.LUT R3, R2.reuse, 0xffff, RZ, 0xc0, !PT ;  /* 0x0000ffff02037812 */ /* 0x040fe200078ec0ff */
[----:B------:R-:W-:Y:S01]  /*19350*/  IMAD.MOV.U32 R93, RZ, RZ, R83 ;  /* 0x000000ffff5d7224 */ /* 0x000fe200078e0053 */
[----:B------:R-:W-:Y:S01]  /*19360*/  LOP3.LUT R7, R2, 0xff, RZ, 0xc0, !PT ;  /* 0x000000ff02077812 */ /* 0x000fe200078ec0ff */
[----:B------:R-:W1:Y:S01]  /*19370*/  LDSM.16.MT88.4 R20, [R192+0xb000] ;  /* 0x00b00000c014783b */ /* 0x000e620000004200 */
[----:B------:R-:W-:-:S02]  /*19380*/  SHF.R.U32.HI R6, RZ, 0x8, R3 ;  /* 0x00000008ff067819 */ /* 0x000fc40000011603 */
[----:B------:R-:W-:Y:S01]  /*19390*/  SHF.R.U32.HI R5, RZ, 0x18, R2 ;  /* 0x00000018ff057819 */ /* 0x000fe20000011602 */
[----:B------:R-:W1:Y:S01]  /*193a0*/  LDSM.16.MT88.4 R52, [R194+0xb000] ;  /* 0x00b00000c234783b */ /* 0x000e620000004200 */
[----:B------:R-:W-:Y:S02]  /*193b0*/  LOP3.LUT R3, R4, 0xff, RZ, 0xc0, !PT ;  /* 0x000000ff04037812 */ /* 0x000fe400078ec0ff */
[----:B------:R-:W-:Y:S02]  /*193c0*/  LOP3.LUT R2, R0, 0xffff, RZ, 0xc0, !PT ;  /* 0x0000ffff00027812 */ /* 0x000fe400078ec0ff */
[----:B------:R-:W-:Y:S02]  /*193d0*/  SHF.R.U32.HI R4, RZ, 0x10, R0 ;  /* 0x00000010ff047819 */ /* 0x000fe40000011600 */
[----:B------:R-:W-:Y:S02]  /*193e0*/  PRMT R7, R7, 0x5410, R6 ;  /* 0x0000541007077816 */ /* 0x000fe40000000006 */
[----:B------:R-:W-:-:S02]  /*193f0*/  PRMT R3, R3, 0x5410, R5 ;  /* 0x0000541003037816 */ /* 0x000fc40000000005 */
[----:B------:R-:W-:Y:S02]  /*19400*/  LOP3.LUT R6, R0, 0xff, RZ, 0xc0, !PT ;  /* 0x000000ff00067812 */ /* 0x000fe400078ec0ff */
[----:B------:R-:W-:Y:S02]  /*19410*/  SHF.R.U32.HI R2, RZ, 0x8, R2 ;  /* 0x00000008ff027819 */ /* 0x000fe40000011602 */
[----:B------:R-:W-:Y:S02]  /*19420*/  SHF.R.U32.HI R5, RZ, 0x18, R0 ;  /* 0x00000018ff057819 */ /* 0x000fe40000011600 */
[----:B------:R-:W-:Y:S02]  /*19430*/  LOP3.LUT R4, R4, 0xff, RZ, 0xc0, !PT ;  /* 0x000000ff04047812 */ /* 0x000fe400078ec0ff */
[----:B------:R-:W-:Y:S02]  /*19440*/  PRMT R0, R6, 0x5410, R2 ;  /* 0x0000541006007816 */ /* 0x000fe40000000002 */
[----:B------:R-:W-:Y:S01]  /*19450*/  PRMT R5, R4, 0x5410, R5 ;  /* 0x0000541004057816 */ /* 0x000fe20000000005 */
[----:B------:R-:W-:-:S02]  /*19460*/  HSET2.LE.AND R2, R7, R12, PT ;  /* 0x0000000c07027233 */ /* 0x000fc40003803000 */
[--C-:B------:R-:W-:Y:S02]  /*19470*/  HSET2.LE.AND R0, R0, R12.reuse, PT ;  /* 0x0000000c00007233 */ /* 0x100fe40003803000 */
[--C-:B------:R-:W-:Y:S02]  /*19480*/  HSET2.LE.AND R3, R3, R12.reuse, PT ;  /* 0x0000000c03037233 */ /* 0x100fe40003803000 */
[----:B------:R-:W-:Y:S01]  /*19490*/  HSET2.LE.AND R5, R5, R12, PT ;  /* 0x0000000c05057233 */ /* 0x000fe20003803000 */
[----:B------:R-:W-:Y:S02]  /*194a0*/  LOP3.LUT R4, R77, R0, RZ, 0xc0, !PT ;  /* 0x000000004d047212 */ /* 0x000fe400078ec0ff */
[----:B------:R-:W-:Y:S02]  /*194b0*/  LOP3.LUT R6, R73, R2, RZ, 0xc0, !PT ;  /* 0x0000000249067212 */ /* 0x000fe400078ec0ff */
[----:B------:R-:W-:Y:S02]  /*194c0*/  LOP3.LUT R7, R72, R3, RZ, 0xc0, !PT ;  /* 0x0000000348077212 */ /* 0x000fe400078ec0ff */
[----:B------:R-:W-:Y:S01]  /*194d0*/  LOP3.LUT R5, R76, R5, RZ, 0xc0, !PT ;  /* 0x000000054c057212 */ /* 0x000fe200078ec0ff */
[----:B------:R-:W-:-:S02]  /*194e0*/  IMAD.MOV.U32 R173, RZ, RZ, R174 ;  /* 0x000000ffffad7224 */ /* 0x000fc400078e00ae */
[----:B------:R-:W-:Y:S02]  /*194f0*/  IMAD.MOV.U32 R83, RZ, RZ, R156 ;  /* 0x000000ffff537224 */ /* 0x000fe400078e009c */
[----:B------:R-:W-:Y:S02]  /*19500*/  IMAD.MOV.U32 R156, RZ, RZ, R135 ;  /* 0x000000ffff9c7224 */ /* 0x000fe400078e0087 */
[----:B------:R-:W-:Y:S02]  /*19510*/  IMAD.MOV.U32 R174, RZ, RZ, R134 ;  /* 0x000000ffffae7224 */ /* 0x000fe400078e0086 */
[----:B---3--:R-:W-:Y:S07]  /*19520*/  HMMA.16816.F32 R132, R4, R36, R204 ;  /* 0x000000240484723c */ /* 0x008fee00000018cc */
        /* <DEDUP_REMOVED lines=21> */
[----:B----4-:R-:W-:Y:S01]  /*19680*/  HMMA.16816.F32 R136, R4, R32, R212 ;  /* 0x000000200488723c */ /* 0x010fe200000018d4 */
[----:B------:R-:W-:Y:S01]  /*19690*/  LOP3.LUT R2, R95, R172, R186, 0x96, !PT ;  /* 0x000000ac5f027212 */ /* 0x000fe200078e96ba */
[----:B------:R-:W-:Y:S01]  /*196a0*/  IMAD.MOV.U32 R74, RZ, RZ, R112 ;  /* 0x000000ffff4a7224 */ /* 0x000fe200078e0070 */
[----:B------:R-:W3:Y:S04]  /*196b0*/  LDL.LU R95, [R1+0x5c] ;  /* 0x00005c00015f7983 */ /* 0x000ee80000300800 */
[----:B------:R-:W-:Y:S01]  /*196c0*/  IMAD.MOV.U32 R215, RZ, RZ, R113 ;  /* 0x000000ffffd77224 */ /* 0x000fe200078e0071 */
[----:B------:R-:W4:Y:S01]  /*196d0*/  LDL.LU R64, [R1+0x80] ;  /* 0x0000800001407983 */ /* 0x000f220000300800 */
[----:B------:R-:W-:-:S02]  /*196e0*/  IMAD.MOV.U32 R122, RZ, RZ, R148 ;  /* 0x000000ffff7a7224 */ /* 0x000fc400078e0094 */
[----:B------:R-:W-:Y:S01]  /*196f0*/  IMAD.MOV.U32 R61, RZ, RZ, R93 ;  /* 0x000000ffff3d7224 */ /* 0x000fe200078e005d */
[----:B------:R-:W-:Y:S01]  /*19700*/  LOP3.LUT R0, R97, R215, R94, 0x96, !PT ;  /* 0x000000d761007212 */ /* 0x000fe200078e965e */
[----:B------:R-:W-:Y:S01]  /*19710*/  IMAD.MOV.U32 R94, RZ, RZ, R82 ;  /* 0x000000ffff5e7224 */ /* 0x000fe200078e0052 */
[----:B------:R-:W4:Y:S01]  /*19720*/  LDL.LU R65, [R1+0x84] ;  /* 0x0000840001417983 */ /* 0x000f220000300800 */
[----:B------:R-:W-:Y:S02]  /*19730*/  IMAD.MOV.U32 R67, RZ, RZ, R125 ;  /* 0x000000ffff437224 */ /* 0x000fe400078e007d */
[----:B------:R-:W-:Y:S01]  /*19740*/  IMAD.MOV.U32 R148, RZ, RZ, R124 ;  /* 0x000000ffff947224 */ /* 0x000fe200078e007c */
[----:B------:R-:W3:Y:S01]  /*19750*/  LDL.LU R82, [R1+0x68] ;  /* 0x0000680001527983 */ /* 0x000ee20000300800 */
[----:B------:R-:W-:Y:S01]  /*19760*/  IMAD.MOV.U32 R93, RZ, RZ, R83 ;  /* 0x000000ffff5d7224 */ /* 0x000fe200078e0053 */
[----:B------:R-:W-:Y:S02]  /*19770*/  HMMA.16816.F32 R124, R4, R34, R216 ;  /* 0x00000022047c723c */ /* 0x000fe400000018d8 */
[----:B------:R-:W3:Y:S04]  /*19780*/  LDL.LU R83, [R1+0x6c] ;  /* 0x00006c0001537983 */ /* 0x000ee80000300800 */
[----:B------:R-:W3:Y:S01]  /*19790*/  LDL.LU R72, [R1+0x70] ;  /* 0x0000700001487983 */ /* 0x000ee20000300800 */
[----:B------:R-:W-:-:S02]  /*197a0*/  IMAD.MOV.U32 R217, RZ, RZ, R74 ;  /* 0x000000ffffd97224 */ /* 0x000fc400078e004a */
[----:B------:R-:W-:Y:S01]  /*197b0*/  IMAD.MOV.U32 R74, RZ, RZ, R222 ;  /* 0x000000ffff4a7224 */ /* 0x000fe200078e00de */
[----:B------:R-:W3:Y:S04]  /*197c0*/  LDL.LU R73, [R1+0x74] ;  /* 0x0000740001497983 */ /* 0x000ee80000300800 */
[----:B------:R-:W3:Y:S01]  /*197d0*/  LDL.LU R222, [R1+0x1f0] ;  /* 0x0001f00001de7983 */ /* 0x000ee20000300800 */
[----:B------:R-:W-:Y:S02]  /*197e0*/  IMAD.MOV.U32 R208, RZ, RZ, R116 ;  /* 0x000000ffffd07224 */ /* 0x000fe400078e0074 */
[----:B------:R-:W-:-:S04]  /*197f0*/  IMAD.WIDE.U32 R2, R2, -0x326172a9, RZ ;  /* 0xcd9e8d5702027825 */ /* 0x000fc800078e00ff */
[----:B------:R-:W-:Y:S01]  /*19800*/  IMAD.WIDE.U32 R44, R0, -0x326172a9, RZ ;  /* 0xcd9e8d57002c7825 */ /* 0x000fe200078e00ff */
[----:B------:R-:W-:-:S04]  /*19810*/  LOP3.LUT R3, R3, R210, R208, 0x96, !PT ;  /* 0x000000d203037212 */ /* 0x000fc800078e96d0 */
[----:B------:R-:W-:Y:S01]  /*19820*/  LOP3.LUT R0, R45, R211, R2, 0x96, !PT ;  /* 0x000000d32d007212 */ /* 0x000fe200078e9602 */
[----:B------:R-:W-:Y:S02]  /*19830*/  IMAD.MOV.U32 R204, RZ, RZ, R114 ;  /* 0x000000ffffcc7224 */ /* 0x000fe400078e0072 */
        /* <DEDUP_REMOVED lines=27> */
[----:B------:R-:W-:Y:S02]  /*199f0*/  IMAD.MOV.U32 R142, RZ, RZ, R109 ;  /* 0x000000ffff8e7224 */ /* 0x000fe400078e006d */
[----:B------:R-:W-:Y:S01]  /*19a00*/  IMAD.MOV.U32 R143, RZ, RZ, R110 ;  /* 0x000000ffff8f7224 */ /* 0x000fe200078e006e */
[----:B------:R-:W-:Y:S01]  /*19a10*/  LOP3.LUT R8, R180, R0, RZ, 0xc0, !PT ;  /* 0x00000000b4087212 */ /* 0x000fe200078ec0ff */
[----:B------:R-:W-:Y:S01]  /*19a20*/  IMAD.MOV.U32 R216, RZ, RZ, R67 ;  /* 0x000000ffffd87224 */ /* 0x000fe200078e0043 */
[----:B------:R-:W-:Y:S01]  /*19a30*/  LOP3.LUT R9, R179, R2, RZ, 0xc0, !PT ;  /* 0x00000002b3097212 */ /* 0x000fe200078ec0ff */
[----:B------:R-:W-:Y:S01]  /*19a40*/  IMAD.MOV.U32 R75, RZ, RZ, R105 ;  /* 0x000000ffff4b7224 */ /* 0x000fe200078e0069 */
[----:B------:R-:W-:Y:S01]  /*19a50*/  LOP3.LUT R10, R178, R3, RZ, 0xc0, !PT ;  /* 0x00000003b20a7212 */ /* 0x000fe200078ec0ff */
[----:B------:R-:W-:Y:S01]  /*19a60*/  IMAD.MOV.U32 R66, RZ, RZ, R174 ;  /* 0x000000ffff427224 */ /* 0x000fe200078e00ae */
[----:B------:R1:W5:Y:S01]  /*19a70*/  LDL.LU R105, [R1+0x1ec] ;  /* 0x0001ec0001697983 */ /* 0x0003620000300800 */
[----:B------:R-:W-:Y:S01]  /*19a80*/  IMAD.MOV.U32 R67, RZ, RZ, R156 ;  /* 0x000000ffff437224 */ /* 0x000fe200078e009c */
[----:B------:R-:W-:Y:S01]  /*19a90*/  LOP3.LUT R11, R175, R11, RZ, 0xc0, !PT ;  /* 0x0000000baf0b7212 */ /* 0x000fe200078ec0ff */
[----:B------:R-:W-:-:S02]  /*19aa0*/  IMAD.MOV.U32 R56, RZ, RZ, R104 ;  /* 0x000000ffff387224 */ /* 0x000fc400078e0068 */
[----:B------:R-:W-:Y:S01]  /*19ab0*/  IMAD.MOV.U32 R218, RZ, RZ, R142 ;  /* 0x000000ffffda7224 */ /* 0x000fe200078e008e */
[----:B------:R1:W5:Y:S01]  /*19ac0*/  LDL.LU R104, [R1+0x1e8] ;  /* 0x0001e80001687983 */ /* 0x0003620000300800 */
[----:B------:R-:W-:Y:S02]  /*19ad0*/  IMAD.MOV.U32 R219, RZ, RZ, R143 ;  /* 0x000000ffffdb7224 */ /* 0x000fe400078e008f */
[----:B------:R-:W-:Y:S02]  /*19ae0*/  IMAD.MOV.U32 R81, RZ, RZ, R144 ;  /* 0x000000ffff517224 */ /* 0x000fe400078e0090 */
[----:B------:R-:W-:Y:S02]  /*19af0*/  IMAD.MOV.U32 R57, RZ, RZ, R233 ;  /* 0x000000ffff397224 */ /* 0x000fe400078e00e9 */
[----:B------:R-:W-:Y:S01]  /*19b00*/  IMAD.MOV.U32 R80, RZ, RZ, R145 ;  /* 0x000000ffff507224 */ /* 0x000fe200078e0091 */
[----:B------:R1:W5:Y:S01]  /*19b10*/  LDL.LU R233, [R1+0x1e4] ;  /* 0x0001e40001e97983 */ /* 0x0003620000300800 */
        /* <DEDUP_REMOVED lines=8> */
[----:B------:R-:W-:-:S02]  /*19ba0*/  IMAD.MOV.U32 R141, RZ, RZ, R202 ;  /* 0x000000ffff8d7224 */ /* 0x000fc400078e00ca */
[----:B------:R-:W-:Y:S02]  /*19bb0*/  IMAD.MOV.U32 R142, RZ, RZ, R199 ;  /* 0x000000ffff8e7224 */ /* 0x000fe400078e00c7 */
[----:B------:R-:W-:Y:S02]  /*19bc0*/  IMAD.MOV.U32 R143, RZ, RZ, R157 ;  /* 0x000000ffff8f7224 */ /* 0x000fe400078e009d */
[----:B------:R-:W-:Y:S02]  /*19bd0*/  IMAD.MOV.U32 R156, RZ, RZ, R197 ;  /* 0x000000ffff9c7224 */ /* 0x000fe400078e00c5 */
[----:B------:R-:W-:Y:S01]  /*19be0*/  IMAD.MOV.U32 R157, RZ, RZ, R196 ;  /* 0x000000ffff9d7224 */ /* 0x000fe200078e00c4 */
[----:B------:R-:W-:Y:S01]  /*19bf0*/  LOP3.LUT R2, R29, R206, R46, 0x96, !PT ;  /* 0x000000ce1d027212 */ /* 0x000fe200078e962e */
        /* <DEDUP_REMOVED lines=13> */
[----:B------:R-:W-:Y:S01]  /*19cd0*/  IMAD.WIDE.U32 R2, R2, -0x2daee0ad, RZ ;  /* 0xd2511f5302027825 */ /* 0x000fe200078e00ff */
[----:B------:R-:W-:Y:S03]  /*19ce0*/  LDSM.16.MT88.4 R28, [R192+0xb400] ;  /* 0x00b40000c01c783b */ /* 0x000fe60000004200 */
[----:B------:R-:W-:Y:S01]  /*19cf0*/  IMAD.MOV.U32 R92, RZ, RZ, R173 ;  /* 0x000000ffff5c7224 */ /* 0x000fe200078e00ad */
[----:B------:R-:W-:Y:S01]  /*19d00*/  LOP3.LUT R0, R3, R249, R50, 0x96, !PT ;  /* 0x000000f903007212 */ /* 0x000fe200078e9632 */
[----:B------:R-:W-:Y:S01]  /*19d10*/  IMAD.MOV.U32 R149, RZ, RZ, R118 ;  /* 0x000000ffff957224 */ /* 0x000fe200078e0076 */
[----:B-1----:R-:W-:Y:S01]  /*19d20*/  HMMA.16816.F32 R108, R4, R26, R228 ;  /* 0x0000001a046c723c */ /* 0x002fe200000018e4 */
[----:B------:R-:W-:-:S07]  /*19d30*/  LOP3.LUT R3, R2, 0xffff, RZ, 0xc0, !PT ;  /* 0x0000ffff02037812 */ /* 0x000fce00078ec0ff */
[C---:B------:R-:W-:Y:S08]  /*19d40*/  HMMA.16816.F32 R116, R4.reuse, R24, R224 ;  /* 0x000000180474723c */ /* 0x040ff000000018e0 */
[C---:B--2---:R-:W-:Y:S08]  /*19d50*/  HMMA.16816.F32 R88, R4.reuse, R16, R236 ;  /* 0x000000100458723c */ /* 0x044ff000000018ec */
[C---:B------:R-:W-:Y:S08]  /*19d60*/  HMMA.16816.F32 R84, R4.reuse, R18, R240 ;  /* 0x000000120454723c */ /* 0x040ff000000018f0 */
[C---:B------:R-:W-:Y:S08]  /*19d70*/  HMMA.16816.F32 R96, R4.reuse, R20, R244 ;  /* 0x000000140460723c */ /* 0x040ff000000018f4 */
[----:B------:R-:W-:Y:S01]  /*19d80*/  HMMA.16816.F32 R120, R4, R22, R120 ;  /* 0x000000160478723c */ /* 0x000fe20000001878 */
[----:B------:R-:W-:-:S02]  /*19d90*/  LOP3.LUT R13, R2, 0xff, RZ, 0xc0, !PT ;  /* 0x000000ff020d7812 */ /* 0x000fc400078ec0ff */
[----:B------:R-:W-:Y:S02]  /*19da0*/  SHF.R.U32.HI R14, RZ, 0x10, R2 ;  /* 0x00000010ff0e7819 */ /* 0x000fe40000011602 */
[----:B------:R-:W-:-:S04]  /*19db0*/  SHF.R.U32.HI R3, RZ, 0x8, R3 ;  /* 0x00000008ff037819 */ /* 0x000fc80000011603 */
[----:B------:R-:W-:Y:S01]  /*19dc0*/  PRMT R3, R13, 0x5410, R3 ;  /* 0x000054100d037816 */ /* 0x000fe20000000003 */
[----:B------:R-:W-:Y:S02]  /*19dd0*/  IMAD.MOV.U32 R76, RZ, RZ, R176 ;  /* 0x000000ffff4c7224 */ /* 0x000fe400078e00b0 */
[----:B------:R-:W-:Y:S02]  /*19de0*/  IMAD.MOV.U32 R77, RZ, RZ, R177 ;  /* 0x000000ffff4d7224 */ /* 0x000fe400078e00b1 */
[----:B------:R-:W-:Y:S01]  /*19df0*/  IMAD.MOV.U32 R60, RZ, RZ, R106 ;  /* 0x000000ffff3c7224 */ /* 0x000fe200078e006a */
[----:B------:R-:W-:Y:S01]  /*19e00*/  HSET2.LE.AND R3, R3, R12, PT ;  /* 0x0000000c03037233 */ /* 0x000fe20003803000 */
[C---:B------:R-:W-:Y:S08]  /*19e10*/  HMMA.16816.F32 R112, R8.reuse, R16, R112 ;  /* 0x000000100870723c */ /* 0x040ff00000001870 */
[C---:B------:R-:W-:Y:S01]  /*19e20*/  HMMA.16816.F32 R60, R8.reuse, R32, R60 ;  /* 0x00000020083c723c */ /* 0x040fe2000000183c */
[----:B------:R-:W-:Y:S07]  /*19e30*/  LDSM.16.MT88.4 R32, [R194+0xa400] ;  /* 0x00a40000c220783b */ /* 0x000fee0000004200 */
[C---:B------:R-:W-:Y:S08]  /*19e40*/  HMMA.16816.F32 R76, R8.reuse, R26, R76 ;  /* 0x0000001a084c723c */ /* 0x040ff0000000184c */
[C---:B----4-:R-:W-:Y:S08]  /*19e50*/  HMMA.16816.F32 R64, R8.reuse, R38, R64 ;  /* 0x000000260840723c */ /* 0x050ff00000001840 */
[----:B---3--:R-:W-:Y:S01]  /*19e60*/  HMMA.16816.F32 R72, R8, R36, R72 ;  /* 0x000000240848723c */ /* 0x008fe20000001848 */
[----:B------:R-:W-:-:S02]  /*19e70*/  IMAD.MOV.U32 R140, RZ, RZ, R222 ;  /* 0x000000ffff8c7224 */ /* 0x000fc400078e00de */
[----:B------:R1:W5:Y:S05]  /*19e80*/  LDL.LU R222, [R1+0x1d8] ;  /* 0x0001d80001de7983 */ /* 0x00036a0000300800 */
[----:B------:R-:W-:Y:S01]  /*19e90*/  HMMA.16816.F32 R36, R8, R24, R216 ;  /* 0x000000180824723c */ /* 0x000fe200000018d8 */
[----:B------:R1:W5:Y:S04]  /*19ea0*/  LDL.LU R202, [R1+0x1d4] ;  /* 0x0001d40001ca7983 */ /* 0x0003680000300800 */
[----:B------:R1:W5:Y:S02]  /*19eb0*/  LDL.LU R199, [R1+0x1d0] ;  /* 0x0001d00001c77983 */ /* 0x0003640000300800 */
[----:B------:R-:W-:-:S02]  /*19ec0*/  IMAD.MOV.U32 R216, RZ, RZ, R195 ;  /* 0x000000ffffd87224 */ /* 0x000fc400078e00c3 */
[----:B------:R1:W5:Y:S01]  /*19ed0*/  LDL.LU R197, [R1+0x1cc] ;  /* 0x0001cc0001c57983 */ /* 0x0003620000300800 */
[----:B------:R-:W-:-:S03]  /*19ee0*/  IMAD.MOV.U32 R217, RZ, RZ, R193 ;  /* 0x000000ffffd97224 */ /* 0x000fc600078e00c1 */
[----:B------:R1:W5:Y:S04]  /*19ef0*/  LDL.LU R196, [R1+0x1c8] ;  /* 0x0001c80001c47983 */ /* 0x0003680000300800 */
[----:B------:R1:W5:Y:S04]  /*19f00*/  LDL.LU R195, [R1+0x1c4] ;  /* 0x0001c40001c37983 */ /* 0x0003680000300800 */
[----:B------:R1:W5:Y:S01]  /*19f10*/  LDL.LU R193, [R1+0x1c0] ;  /* 0x0001c00001c17983 */ /* 0x0003620000300800 */
[C---:B------:R-:W-:Y:S08]  /*19f20*/  HMMA.16816.F32 R92, R4.reuse, R52, R92 ;  /* 0x00000034045c723c */ /* 0x040ff0000000185c */
[----:B------:R-:W-:Y:S01]  /*19f30*/  HMMA.16816.F32 R80, R4, R54, R80 ;  /* 0x000000360450723c */ /* 0x000fe20000001850 */
[----:B------:R-:W2:Y:S06]  /*19f40*/  LDSM.16.MT88.4 R24, [R192+0x9400] ;  /* 0x00940000c018783b */ /* 0x000eac0000004200 */
[----:B------:R-:W-:-:S02]  /*19f50*/  LOP3.LUT R4, R0, 0xffff, RZ, 0xc0, !PT ;  /* 0x0000ffff00047812 */ /* 0x000fc400078ec0ff */
[--C-:B------:R-:W-:Y:S02]  /*19f60*/  SHF.R.U32.HI R5, RZ, 0x10, R0.reuse ;  /* 0x00000010ff057819 */ /* 0x100fe40000011600 */
[----:B------:R-:W-:Y:S02]  /*19f70*/  LOP3.LUT R7, R0, 0xff, RZ, 0xc0, !PT ;  /* 0x000000ff00077812 */ /* 0x000fe400078ec0ff */
[----:B------:R-:W-:Y:S02]  /*19f80*/  SHF.R.U32.HI R6, RZ, 0x18, R0 ;  /* 0x00000018ff067819 */ /* 0x000fe40000011600 */
[----:B------:R-:W-:Y:S02]  /*19f90*/  SHF.R.U32.HI R0, RZ, 0x8, R4 ;  /* 0x00000008ff007819 */ /* 0x000fe40000011604 */
[----:B------:R-:W-:Y:S02]  /*19fa0*/  LOP3.LUT R4, R5, 0xff, RZ, 0xc0, !PT ;  /* 0x000000ff05047812 */ /* 0x000fe400078ec0ff */
[----:B------:R-:W-:-:S02]  /*19fb0*/  SHF.R.U32.HI R5, RZ, 0x18, R2 ;  /* 0x00000018ff057819 */ /* 0x000fc40000011602 */
[----:B------:R-:W-:Y:S02]  /*19fc0*/  PRMT R2, R4, 0x5410, R6 ;  /* 0x0000541004027816 */ /* 0x000fe40000000006 */
[----:B------:R-:W-:Y:S02]  /*19fd0*/  PRMT R0, R7, 0x5410, R0 ;  /* 0x0000541007007816 */ /* 0x000fe40000000000 */
[----:B------:R-:W-:Y:S01]  /*19fe0*/  LOP3.LUT R7, R14, 0xff, RZ, 0xc0, !PT ;  /* 0x000000ff0e077812 */ /* 0x000fe200078ec0ff */
[--C-:B------:R-:W-:Y:S01]  /*19ff0*/  HSET2.LE.AND R2, R2, R12.reuse, PT ;  /* 0x0000000c02027233 */ /* 0x100fe20003803000 */
[----:B------:R-:W-:Y:S02]  /*1a000*/  IMAD.MOV.U32 R218, RZ, RZ, R155 ;  /* 0x000000ffffda7224 */ /* 0x000fe400078e009b */
[----:B------:R-:W-:Y:S01]  /*1a010*/  PRMT R7, R7, 0x5410, R5 ;  /* 0x0000541007077816 */ /* 0x000fe20000000005 */
[----:B------:R-:W-:Y:S01]  /*1a020*/  IMAD.MOV.U32 R219, RZ, RZ, R169 ;  /* 0x000000ffffdb7224 */ /* 0x000fe200078e00a9 */
[----:B------:R-:W-:Y:S01]  /*1a030*/  LOP3.LUT R5, R153, R2, RZ, 0xc0, !PT ;  /* 0x0000000299057212 */ /* 0x000fe200078ec0ff */
[----:B------:R-:W-:Y:S01]  /*1a040*/  HSET2.LE.AND R0, R0, R12, PT ;  /* 0x0000000c00007233 */ /* 0x000fe20003803000 */
[----:B------:R-:W-:-:S02]  /*1a050*/  LOP3.LUT R2, R41, R206, R44, 0x96, !PT ;  /* 0x000000ce29027212 */ /* 0x000fc400078e962c */
[----:B------:R-:W-:Y:S01]  /*1a060*/  LOP3.LUT R6, R152, R3, RZ, 0xc0, !PT ;  /* 0x0000000398067212 */ /* 0x000fe200078ec0ff */
[C---:B------:R-:W-:Y:S01]  /*1a070*/  HMMA.16816.F32 R140, R8.reuse, R18, R140 ;  /* 0x00000012088c723c */ /* 0x040fe2000000188c */
[----:B------:R-:W-:Y:S01]  /*1a080*/  LOP3.LUT R4, R154, R0, RZ, 0xc0, !PT ;  /* 0x000000009a047212 */ /* 0x000fe200078ec0ff */
[----:B------:R-:W-:Y:S01]  /*1a090*/  IMAD.WIDE.U32 R2, R2, -0x2daee0ad, RZ ;  /* 0xd2511f5302027825 */ /* 0x000fe200078e00ff */
[----:B------:R-:W3:Y:S05]  /*1a0a0*/  LDSM.16.MT88.4 R16, [R194+0x9400] ;  /* 0x00940000c210783b */ /* 0x000eea0000004200 */
[----:B------:R-:W-:Y:S01]  /*1a0b0*/  HMMA.16816.F32 R144, R8, R20, R144 ;  /* 0x000000140890723c */ /* 0x000fe20000001890 */
[----:B------:R-:W-:-:S07]  /*1a0c0*/  LOP3.LUT R0, R3, R249, R42, 0x96, !PT ;  /* 0x000000f903007212 */ /* 0x000fce00078e962a */
[C---:B------:R-:W-:Y:S01]  /*1a0d0*/  HMMA.16816.F32 R148, R8.reuse, R22, R148 ;  /* 0x000000160894723c */ /* 0x040fe20000001894 */
[----:B------:R-:W4:Y:S07]  /*1a0e0*/  LDSM.16.MT88.4 R20, [R192+0xa400] ;  /* 0x00a40000c014783b */ /* 0x000f2e0000004200 */
[C---:B------:R-:W-:Y:S01]  /*1a0f0*/  HMMA.16816.F32 R156, R8.reuse, R52, R156 ;  /* 0x00000034089c723c */ /* 0x040fe2000000189c */
[----:B------:R-:W-:Y:S01]  /*1a100*/  LOP3.LUT R3, R2, 0xffff, RZ, 0xc0, !PT ;  /* 0x0000ffff02037812 */ /* 0x000fe200078ec0ff */
[----:B------:R-:W-:Y:S01]  /*1a110*/  IMAD.MOV.U32 R227, RZ, RZ, R183 ;  /* 0x000000ffffe37224 */ /* 0x000fe200078e00b7 */
[----:B------:R-:W-:Y:S01]  /*1a120*/  HSET2.LE.AND R7, R7, R12, PT ;  /* 0x0000000c07077233 */ /* 0x000fe20003803000 */
[----:B------:R-:W-:Y:S01]  /*1a130*/  IMAD.MOV.U32 R212, RZ, RZ, R186 ;  /* 0x000000ffffd47224 */ /* 0x000fe200078e00ba */
[----:B------:R-:W-:Y:S03]  /*1a140*/  LDSM.16.MT88.4 R44, [R192+0x9800] ;  /* 0x00980000c02c783b */ /* 0x000fe60000004200 */
        /* <DEDUP_REMOVED lines=11> */
[----:B------:R-:W-:Y:S02]  /*1a200*/  PRMT R0, R15, 0x5410, R3 ;  /* 0x000054100f007816 */ /* 0x000fe40000000003 */
[----:B------:R-:W-:-:S03]  /*1a210*/  SHF.R.U32.HI R11, RZ, 0x10, R2 ;  /* 0x00000010ff0b7819 */ /* 0x000fc60000011602 */
[--C-:B------:R-:W-:Y:S01]  /*1a220*/  HSET2.LE.AND R0, R0, R12.reuse, PT ;  /* 0x0000000c00007233 */ /* 0x100fe20003803000 */
[----:B------:R-:W-:Y:S02]  /*1a230*/  SHF.R.U32.HI R13, RZ, 0x18, R2 ;  /* 0x00000018ff0d7819 */ /* 0x000fe40000011602 */
[----:B------:R-:W-:Y:S02]  /*1a240*/  PRMT R2, R8, 0x5410, R14 ;  /* 0x0000541008027816 */ /* 0x000fe4000000000e */
[----:B------:R-:W-:Y:S02]  /*1a250*/  LOP3.LUT R8, R234, R0, RZ, 0xc0, !PT ;  /* 0x00000000ea087212 */ /* 0x000fe400078ec0ff */
[----:B------:R-:W-:Y:S01]  /*1a260*/  LOP3.LUT R0, R167, R227, RZ, 0x3c, !PT ;  /* 0x000000e3a7007212 */ /* 0x000fe200078e3cff */
[----:B------:R-:W-:Y:S01]  /*1a270*/  HSET2.LE.AND R2, R2, R12, PT ;  /* 0x0000000c02027233 */ /* 0x000fe20003803000 */
[----:B------:R-:W-:Y:S01]  /*1a280*/  IMAD.MOV.U32 R219, RZ, RZ, R166 ;  /* 0x000000ffffdb7224 */ /* 0x000fe200078e00a6 */
[----:B------:R-:W-:Y:S01]  /*1a290*/  LOP3.LUT R7, R160, R7, RZ, 0xc0, !PT ;  /* 0x00000007a0077212 */ /* 0x000fe200078ec0ff */
[----:B------:R-:W-:-:S02]  /*1a2a0*/  IMAD.MOV.U32 R218, RZ, RZ, R185 ;  /* 0x000000ffffda7224 */ /* 0x000fc400078e00b9 */
[----:B------:R-:W-:Y:S01]  /*1a2b0*/  IMAD.WIDE.U32 R14, R0, -0x326172a9, RZ ;  /* 0xcd9e8d57000e7825 */ /* 0x000fe200078e00ff */
[----:B------:R-:W-:Y:S01]  /*1a2c0*/  HSET2.LE.AND R3, R9, R12, PT ;  /* 0x0000000c09037233 */ /* 0x000fe20003803000 */
[----:B------:R-:W-:-:S03]  /*1a2d0*/  LOP3.LUT R9, R221, R2, RZ, 0xc0, !PT ;  /* 0x00000002dd097212 */ /* 0x000fc600078ec0ff */
[----:B------:R-:W-:Y:S02]  /*1a2e0*/  LOP3.LUT R2, R15, R218, R164, 0x96, !PT ;  /* 0x000000da0f027212 */ /* 0x000fe400078e96a4 */
[----:B------:R-:W-:Y:S01]  /*1a2f0*/  LOP3.LUT R0, R69, R219, R14, 0x96, !PT ;  /* 0x000000db45007212 */ /* 0x000fe200078e960e */
[----:B------:R-:W-:Y:S02]  /*1a300*/  IMAD.MOV.U32 R213, RZ, RZ, R187 ;  /* 0x000000ffffd57224 */ /* 0x000fe400078e00bb */
[----:B------:R-:W-:Y:S01]  /*1a310*/  IMAD.MOV.U32 R166, RZ, RZ, R184 ;  /* 0x000000ffffa67224 */ /* 0x000fe200078e00b8 */
[----:B--2---:R-:W-:Y:S01]  /*1a320*/  HMMA.16816.F32 R132, R4, R24, R132 ;  /* 0x000000180484723c */ /* 0x004fe20000001884 */
[----:B------:R-:W-:Y:S01]  /*1a330*/  IMAD.MOV.U32 R214, RZ, RZ, R172 ;  /* 0x000000ffffd67224 */ /* 0x000fe200078e00ac */
[----:B------:R-:W-:Y:S01]  /*1a340*/  LOP3.LUT R10, R220, R3, RZ, 0xc0, !PT ;  /* 0x00000003dc0a7212 */ /* 0x000fe200078ec0ff */
[----:B------:R-:W-:Y:S02]  /*1a350*/  IMAD.MOV.U32 R216, RZ, RZ, R170 ;  /* 0x000000ffffd87224 */ /* 0x000fe400078e00aa */
[----:B------:R-:W-:-:S02]  /*1a360*/  IMAD.MOV.U32 R217, RZ, RZ, R171 ;  /* 0x000000ffffd97224 */ /* 0x000fc400078e00ab */
[----:B------:R-:W-:Y:S01]  /*1a370*/  IMAD.MOV.U32 R106, RZ, RZ, R181 ;  /* 0x000000ffff6a7224 */ /* 0x000fe200078e00b5 */
[----:B------:R-:W-:Y:S01]  /*1a380*/  HMMA.16816.F32 R184, R4, R30, R120 ;  /* 0x0000001e04b8723c */ /* 0x000fe20000001878 */
[----:B------:R-:W-:Y:S02]  /*1a390*/  IMAD.MOV.U32 R226, RZ, RZ, R182 ;  /* 0x000000ffffe27224 */ /* 0x000fe400078e00b6 */
[----:B------:R-:W-:-:S05]  /*1a3a0*/  IMAD.WIDE.U32 R2, R2, -0x2daee0ad, RZ ;  /* 0xd2511f5302027825 */ /* 0x000fca00078e00ff */
[----:B------:R-:W-:Y:S01]  /*1a3b0*/  HMMA.16816.F32 R128, R4, R26, R128 ;  /* 0x0000001a0480723c */ /* 0x000fe20000001880 */
[----:B------:R-:W-:-:S07]  /*1a3c0*/  LOP3.LUT R3, R3, R214, R70, 0x96, !PT ;  /* 0x000000d603037212 */ /* 0x000fce00078e9646 */
[C---:B---3--:R-:W-:Y:S08]  /*1a3d0*/  HMMA.16816.F32 R136, R4.reuse, R16, R136 ;  /* 0x000000100488723c */ /* 0x048ff00000001888 */
[C---:B------:R-:W-:Y:S08]  /*1a3e0*/  HMMA.16816.F32 R124, R4.reuse, R18, R124 ;  /* 0x00000012047c723c */ /* 0x040ff0000000187c */
[C---:B----4-:R-:W-:Y:S08]  /*1a3f0*/  HMMA.16816.F32 R116, R4.reuse, R20, R116 ;  /* 0x000000140474723c */ /* 0x050ff00000001874 */
[C---:B------:R-:W-:Y:S08]  /*1a400*/  HMMA.16816.F32 R108, R4.reuse, R22, R108 ;  /* 0x00000016046c723c */ /* 0x040ff0000000186c */
[C---:B------:R-:W-:Y:S08]  /*1a410*/  HMMA.16816.F32 R88, R4.reuse, R32, R88 ;  /* 0x000000200458723c */ /* 0x040ff00000001858 */
[C---:B------:R-:W-:Y:S08]  /*1a420*/  HMMA.16816.F32 R168, R4.reuse, R34, R84 ;  /* 0x0000002204a8723c */ /* 0x040ff00000001854 */
[C---:B------:R-:W-:Y:S08]  /*1a430*/  HMMA.16816.F32 R180, R4.reuse, R28, R96 ;  /* 0x0000001c04b4723c */ /* 0x040ff00000001860 */
[C---:B-1----:R-:W-:Y:S08]  /*1a440*/  HMMA.16816.F32 R172, R4.reuse, R52, R92 ;  /* 0x0000003404ac723c */ /* 0x042ff0000000185c */
[----:B------:R-:W-:Y:S07]  /*1a450*/  HMMA.16816.F32 R120, R4, R54, R80 ;  /* 0x000000360478723c */ /* 0x000fee0000001850 */
[----:B------:R-:W-:Y:S01]  /*1a460*/  IMAD.WIDE.U32 R4, R0, -0x2daee0ad, RZ ;  /* 0xd2511f5300047825 */ /* 0x000fe200078e00ff */
[----:B------:R-:W-:-:S04]  /*1a470*/  LOP3.LUT R11, R11, 0xff, RZ, 0xc0, !PT ;  /* 0x000000ff0b0b7812 */ /* 0x000fc800078ec0ff */
[----:B------:R-:W-:Y:S01]  /*1a480*/  LOP3.LUT R0, R5, R215, R2, 0x96, !PT ;  /* 0x000000d705007212 */ /* 0x000fe200078e9602 */
[----:B------:R-:W-:Y:S01]  /*1a490*/  IMAD.WIDE.U32 R2, R3, -0x326172a9, RZ ;  /* 0xcd9e8d5703027825 */ /* 0x000fe200078e00ff */
[----:B------:R-:W-:-:S03]  /*1a4a0*/  PRMT R11, R11, 0x5410, R13 ;  /* 0x000054100b0b7816 */ /* 0x000fc6000000000d */
[----:B------:R-:W-:Y:S01]  /*1a4b0*/  IMAD.WIDE.U32 R42, R0, -0x326172a9, RZ ;  /* 0xcd9e8d57002a7825 */ /* 0x000fe200078e00ff */
[----:B------:R-:W-:Y:S01]  /*1a4c0*/  LOP3.LUT R3, R3, R210, R68, 0x96, !PT ;  /* 0x000000d203037212 */ /* 0x000fe200078e9644 */
[----:B------:R-:W-:-:S03]  /*1a4d0*/  HSET2.LE.AND R11, R11, R12, PT ;  /* 0x0000000c0b0b7233 */ /* 0x000fc60003803000 */
[----:B------:R-:W-:Y:S01]  /*1a4e0*/  LOP3.LUT R0, R43, R211, R2, 0x96, !PT ;  /* 0x000000d32b007212 */ /* 0x000fe200078e9602 */
[----:B------:R-:W-:Y:S01]  /*1a4f0*/  IMAD.WIDE.U32 R2, R3, -0x2daee0ad, RZ ;  /* 0xd2511f5303027825 */ /* 0x000fe200078e00ff */
[----:B------:R-:W-:-:S03]  /*1a500*/  LOP3.LUT R11, R201, R11, RZ, 0xc0, !PT ;  /* 0x0000000bc90b7212 */ /* 0x000fc600078ec0ff */
[----:B------:R-:W-:Y:S01]  /*1a510*/  IMAD.WIDE.U32 R40, R0, -0x2daee0ad, RZ ;  /* 0xd2511f5300287825 */ /* 0x000fe200078e00ff */
[----:B------:R-:W-:-:S04]  /*1a520*/  LOP3.LUT R0, R3, R204, R4, 0x96, !PT ;  /* 0x000000cc03007212 */ /* 0x000fc800078e9604 */
[----:B------:R-:W-:Y:S01]  /*1a530*/  LOP3.LUT R2, R41, R205, R2, 0x96, !PT ;  /* 0x000000cd29027212 */ /* 0x000fe200078e9602 */
[----:B------:R-:W-:Y:S04]  /*1a540*/  HMMA.16816.F32 R68, R8, R32, R112 ;  /* 0x000000200844723c */ /* 0x000fe80000001870 */
[----:B------:R-:W-:-:S04]  /*1a550*/  IMAD.WIDE.U32 R2, R2, -0x326172a9, RZ ;  /* 0xcd9e8d5702027825 */ /* 0x000fc800078e00ff */
[----:B------:R-:W-:Y:S01]  /*1a560*/  IMAD.WIDE.U32 R32, R0, -0x326172a9, RZ ;  /* 0xcd9e8d5700207825 */ /* 0x000fe200078e00ff */
[----:B------:R-:W-:-:S04]  /*1a570*/  SHF.R.U32.HI R5, RZ, 0x10, R2 ;  /* 0x00000010ff057819 */ /* 0x000fc80000011602 */
[----:B------:R-:W-:Y:S02]  /*1a580*/  LOP3.LUT R0, R3, R251, R32, 0x96, !PT ;  /* 0x000000fb03007212 */ /* 0x000fe400078e9620 */
[----:B------:R-:W-:Y:S02]  /*1a590*/  LOP3.LUT R3, R2, 0xffff, RZ, 0xc0, !PT ;  /* 0x0000ffff02037812 */ /* 0x000fe400078ec0ff */
[----:B------:R-:W-:Y:S01]  /*1a5a0*/  LOP3.LUT R4, R0, 0xffff, RZ, 0xc0, !PT ;  /* 0x0000ffff00047812 */ /* 0x000fe200078ec0ff */
[----:B------:R-:W-:Y:S01]  /*1a5b0*/  HMMA.16816.F32 R92, R8, R16, R60 ;  /* 0x00000010085c723c */ /* 0x000fe2000000183c */
[----:B------:R-:W-:Y:S02]  /*1a5c0*/  SHF.R.U32.HI R6, RZ, 0x10, R0 ;  /* 0x00000010ff067819 */ /* 0x000fe40000011600 */
[----:B------:R-:W-:Y:S02]  /*1a5d0*/  LOP3.LUT R13, R2, 0xff, RZ, 0xc0, !PT ;  /* 0x000000ff020d7812 */ /* 0x000fe400078ec0ff */
[----:B------:R-:W-:-:S02]  /*1a5e0*/  SHF.R.U32.HI R7, RZ, 0x18, R2 ;  /* 0x00000018ff077819 */ /* 0x000fc40000011602 */
[----:B------:R-:W-:Y:S02]  /*1a5f0*/  LOP3.LUT R17, R0, 0xff, RZ, 0xc0, !PT ;  /* 0x000000ff00117812 */ /* 0x000fe400078ec0ff */
[----:B------:R-:W-:Y:S02]  /*1a600*/  SHF.R.U32.HI R16, RZ, 0x18, R0 ;  /* 0x00000018ff107819 */ /* 0x000fe40000011600 */
[----:B------:R-:W-:Y:S02]  /*1a610*/  SHF.R.U32.HI R2, RZ, 0x8, R3 ;  /* 0x00000008ff027819 */ /* 0x000fe40000011603 */
[----:B------:R-:W-:Y:S02]  /*1a620*/  LOP3.LUT R0, R5, 0xff, RZ, 0xc0, !PT ;  /* 0x000000ff05007812 */ /* 0x000fe400078ec0ff */
[----:B------:R-:W-:Y:S02]  /*1a630*/  SHF.R.U32.HI R3, RZ, 0x8, R4 ;  /* 0x00000008ff037819 */ /* 0x000fe40000011604 */
[----:B------:R-:W-:-:S02]  /*1a640*/  LOP3.LUT R4, R6, 0xff, RZ, 0xc0, !PT ;  /* 0x000000ff06047812 */ /* 0x000fc400078ec0ff */
[----:B------:R-:W-:Y:S02]  /*1a650*/  PRMT R5, R13, 0x5410, R2 ;  /* 0x000054100d057816 */ /* 0x000fe40000000002 */
[----:B------:R-:W-:Y:S02]  /*1a660*/  PRMT R7, R0, 0x5410, R7 ;  /* 0x0000541000077816 */ /* 0x000fe40000000007 */
[----:B------:R-:W-:Y:S02]  /*1a670*/  PRMT R0, R17, 0x5410, R3 ;  /* 0x0000541011007816 */ /* 0x000fe40000000003 */
[----:B------:R-:W-:-:S03]  /*1a680*/  PRMT R2, R4, 0x5410, R16 ;  /* 0x0000541004027816 */ /* 0x000fc60000000010 */
[--C-:B------:R-:W-:Y:S02]  /*1a690*/  HSET2.LE.AND R0, R0, R12.reuse, PT ;  /* 0x0000000c00007233 */ /* 0x100fe40003803000 */
[--C-:B------:R-:W-:Y:S02]  /*1a6a0*/  HSET2.LE.AND R2, R2, R12.reuse, PT ;  /* 0x0000000c02027233 */ /* 0x100fe40003803000 */
[----:B------:R-:W-:Y:S01]  /*1a6b0*/  HSET2.LE.AND R3, R5, R12, PT ;  /* 0x0000000c05037233 */ /* 0x000fe20003803000 */
[----:B------:R-:W-:Y:S02]  /*1a6c0*/  LOP3.LUT R4, R163, R0, RZ, 0xc0, !PT ;  /* 0x00000000a3047212 */ /* 0x000fe400078ec0ff */
[----:B------:R-:W-:Y:S02]  /*1a6d0*/  LOP3.LUT R5, R162, R2, RZ, 0xc0, !PT ;  /* 0x00000002a2057212 */ /* 0x000fe400078ec0ff */
[----:B------:R-:W-:Y:S02]  /*1a6e0*/  LOP3.LUT R2, R15, R218, R216, 0x96, !PT ;  /* 0x000000da0f027212 */ /* 0x000fe400078e96d8 */
[----:B------:R-:W-:Y:S01]  /*1a6f0*/  LOP3.LUT R0, R209, R219, R14, 0x96, !PT ;  /* 0x000000dbd1007212 */ /* 0x000fe200078e960e */
[----:B------:R-:W-:Y:S01]  /*1a700*/  HMMA.16816.F32 R176, R8, R24, R72 ;  /* 0x0000001808b0723c */ /* 0x000fe20000001848 */
[----:B------:R-:W-:Y:S01]  /*1a710*/  LOP3.LUT R6, R161, R3, RZ, 0xc0, !PT ;  /* 0x00000003a1067212 */ /* 0x000fe200078ec0ff */
[----:B------:R-:W-:-:S06]  /*1a720*/  IMAD.WIDE.U32 R2, R2, -0x2daee0ad, RZ ;  /* 0xd2511f5302027825 */ /* 0x000fcc00078e00ff */
[C---:B------:R-:W-:Y:S01]  /*1a730*/  HMMA.16816.F32 R96, R8.reuse, R26, R64 ;  /* 0x0000001a0860723c */ /* 0x040fe20000001840 */
[----:B------:R-:W-:Y:S01]  /*1a740*/  LOP3.LUT R3, R3, R214, R212, 0x96, !PT ;  /* 0x000000d603037212 */ /* 0x000fe200078e96d4 */
[----:B------:R-:W1:Y:S06]  /*1a750*/  LDSM.16.MT88.4 R24, [R192+0xa800] ;  /* 0x00a80000c018783b */ /* 0x000e6c0000004200 */
[C---:B------:R-:W-:Y:S01]  /*1a760*/  HMMA.16816.F32 R84, R8.reuse, R18, R56 ;  /* 0x000000120854723c */ /* 0x040fe20000001838 */
[----:B------:R-:W-:Y:S07]  /*1a770*/  LDSM.16.MT88.4 R16, [R192+0xb800] ;  /* 0x00b80000c010783b */ /* 0x000fee0000004200 */
[C---:B------:R-:W-:Y:S08]  /*1a780*/  HMMA.16816.F32 R72, R8.reuse, R52, R156 ;  /* 0x000000340848723c */ /* 0x040ff0000000189c */
[C---:B------:R-:W-:Y:S01]  /*1a790*/  HMMA.16816.F32 R80, R8.reuse, R20, R36 ;  /* 0x000000140850723c */ /* 0x040fe20000001824 */
[----:B------:R-:W-:Y:S07]  /*1a7a0*/  LDSM.16.MT88.4 R36, [R194+0x9800] ;  /* 0x00980000c224783b */ /* 0x000fee0000004200 */
[C---:B------:R-:W-:Y:S01]  /*1a7b0*/  HMMA.16816.F32 R76, R8.reuse, R22, R76 ;  /* 0x00000016084c723c */ /* 0x040fe2000000184c */
[----:B------:R-:W2:Y:S07]  /*1a7c0*/  LDSM.16.MT88.4 R20, [R194+0xa800] ;  /* 0x00a80000c214783b */ /* 0x000eae0000004200 */
[C---:B------:R-:W-:Y:S01]  /*1a7d0*/  HMMA.16816.F32 R60, R8.reuse, R30, R148 ;  /* 0x0000001e083c723c */ /* 0x040fe20000001894 */
[----:B------:R-:W-:Y:S01]  /*1a7e0*/  HSET2.LE.AND R7, R7, R12, PT ;  /* 0x0000000c07077233 */ /* 0x000fe20003803000 */
[----:B------:R-:W-:Y:S01]  /*1a7f0*/  IMAD.MOV.U32 R207, RZ, RZ, R166 ;  /* 0x000000ffffcf7224 */ /* 0x000fe200078e00a6 */
[----:B------:R-:W-:Y:S05]  /*1a800*/  LDSM.16.MT88.4 R156, [R192+0x9c00] ;  /* 0x009c0000c09c783b */ /* 0x000fea0000004200 */
[C---:B------:R-:W-:Y:S08]  /*1a810*/  HMMA.16816.F32 R64, R8.reuse, R34, R140 ;  /* 0x000000220840723c */ /* 0x040ff0000000188c */
[C---:B------:R-:W-:Y:S01]  /*1a820*/  HMMA.16816.F32 R56, R8.reuse, R28, R144 ;  /* 0x0000001c0838723c */ /* 0x040fe20000001890 */
[----:B------:R-:W3:Y:S07]  /*1a830*/  LDSM.16.MT88.4 R28, [R194+0xb800] ;  /* 0x00b80000c21c783b */ /* 0x000eee0000004200 */
[----:B------:R-:W-:Y:S01]  /*1a840*/  HMMA.16816.F32 R52, R8, R54, R152 ;  /* 0x000000360834723c */ /* 0x000fe20000001898 */
[----:B------:R-:W-:Y:S01]  /*1a850*/  LOP3.LUT R7, R107, R7, RZ, 0xc0, !PT ;  /* 0x000000076b077212 */ /* 0x000fe200078ec0ff */
[----:B------:R-:W-:Y:S05]  /*1a860*/  LDSM.16.MT88.4 R140, [R194+0x9c00] ;  /* 0x009c0000c28c783b */ /* 0x000fea0000004200 */
        /* <DEDUP_REMOVED lines=15> */
[--C-:B------:R-:W-:Y:S02]  /*1a960*/  SHF.R.U32.HI R8, RZ, 0x10, R0.reuse ;  /* 0x00000010ff087819 */ /* 0x100fe40000011600 */
[----:B------:R-:W-:Y:S02]  /*1a970*/  LOP3.LUT R10, R0, 0xff, RZ, 0xc0, !PT ;  /* 0x000000ff000a7812 */ /* 0x000fe400078ec0ff */
[----:B------:R-:W-:-:S02]  /*1a980*/  SHF.R.U32.HI R9, RZ, 0x18, R0 ;  /* 0x00000018ff097819 */ /* 0x000fc40000011600 */
[----:B------:R-:W-:Y:S02]  /*1a990*/  SHF.R.U32.HI R0, RZ, 0x8, R3 ;  /* 0x00000008ff007819 */ /* 0x000fe40000011603 */
[----:B------:R-:W-:Y:S02]  /*1a9a0*/  LOP3.LUT R3, R8, 0xff, RZ, 0xc0, !PT ;  /* 0x000000ff08037812 */ /* 0x000fe400078ec0ff */
[----:B------:R-:W-:Y:S02]  /*1a9b0*/  LOP3.LUT R14, R2, 0xff, RZ, 0xc0, !PT ;  /* 0x000000ff020e7812 */ /* 0x000fe400078ec0ff */
[--C-:B------:R-:W-:Y:S02]  /*1a9c0*/  SHF.R.U32.HI R13, RZ, 0x10, R2.reuse ;  /* 0x00000010ff0d7819 */ /* 0x100fe40000011602 */
[----:B------:R-:W-:Y:S02]  /*1a9d0*/  SHF.R.U32.HI R32, RZ, 0x18, R2 ;  /* 0x00000018ff207819 */ /* 0x000fe40000011602 */
[----:B------:R-:W-:-:S02]  /*1a9e0*/  PRMT R2, R3, 0x5410, R9 ;  /* 0x0000541003027816 */ /* 0x000fc40000000009 */
[----:B------:R-:W-:-:S03]  /*1a9f0*/  SHF.R.U32.HI R11, RZ, 0x8, R11 ;  /* 0x00000008ff0b7819 */ /* 0x000fc6000001160b */
[--C-:B------:R-:W-:Y:S01]  /*1aa00*/  HSET2.LE.AND R2, R2, R12.reuse, PT ;  /* 0x0000000c02027233 */ /* 0x100fe20003803000 */
[----:B------:R-:W-:Y:S02]  /*1aa10*/  PRMT R8, R14, 0x5410, R11 ;  /* 0x000054100e087816 */ /* 0x000fe4000000000b */
[----:B------:R-:W-:Y:S02]  /*1aa20*/  PRMT R0, R10, 0x5410, R0 ;  /* 0x000054100a007816 */ /* 0x000fe40000000000 */
[----:B------:R-:W-:Y:S01]  /*1aa30*/  LOP3.LUT R9, R200, R2, RZ, 0xc0, !PT ;  /* 0x00000002c8097212 */ /* 0x000fe200078ec0ff */
[--C-:B------:R-:W-:Y:S01]  /*1aa40*/  HSET2.LE.AND R3, R8, R12.reuse, PT ;  /* 0x0000000c08037233 */ /* 0x100fe20003803000 */
[----:B------:R-:W-:Y:S01]  /*1aa50*/  LOP3.LUT R2, R33, R206, R42, 0x96, !PT ;  /* 0x000000ce21027212 */ /* 0x000fe200078e962a */
[----:B------:R-:W-:-:S03]  /*1aa60*/  HSET2.LE.AND R0, R0, R12, PT ;  /* 0x0000000c00007233 */ /* 0x000fc60003803000 */
[----:B------:R-:W-:Y:S01]  /*1aa70*/  LOP3.LUT R10, R191, R3, RZ, 0xc0, !PT ;  /* 0x00000003bf0a7212 */ /* 0x000fe200078ec0ff */
[----:B------:R-:W-:Y:S01]  /*1aa80*/  IMAD.WIDE.U32 R2, R2, -0x2daee0ad, RZ ;  /* 0xd2511f5302027825 */ /* 0x000fe200078e00ff */
[----:B------:R-:W-:Y:S01]  /*1aa90*/  LOP3.LUT R8, R235, R0, RZ, 0xc0, !PT ;  /* 0x00000000eb087212 */ /* 0x000fe200078ec0ff */
[----:B------:R-:W-:Y:S01]  /*1aaa0*/  HMMA.16816.F32 R164, R4, R44, R132 ;  /* 0x0000002c04a4723c */ /* 0x000fe20000001884 */
[----:B------:R-:W-:Y:S02]  /*1aab0*/  LOP3.LUT R11, R13, 0xff, RZ, 0xc0, !PT ;  /* 0x000000ff0d0b7812 */ /* 0x000fe400078ec0ff */
[----:B------:R-:W-:Y:S02]  /*1aac0*/  LOP3.LUT R0, R3, R249, R40, 0x96, !PT ;  /* 0x000000f903007212 */ /* 0x000fe400078e9628 */
[----:B------:R-:W-:-:S03]  /*1aad0*/  PRMT R11, R11, 0x5410, R32 ;  /* 0x000054100b0b7816 */ /* 0x000fc60000000020 */
[----:B-1----:R-:W-:Y:S01]  /*1aae0*/  HMMA.16816.F32 R132, R4, R24, R116 ;  /* 0x000000180484723c */ /* 0x002fe20000001874 */
[----:B------:R-:W-:-:S07]  /*1aaf0*/  LOP3.LUT R13, R0, 0xff, RZ, 0xc0, !PT ;  /* 0x000000ff000d7812 */ /* 0x000fce00078ec0ff */
[----:B------:R-:W-:Y:S01]  /*1ab00*/  HMMA.16816.F32 R160, R4, R46, R128 ;  /* 0x0000002e04a0723c */ /* 0x000fe20000001880 */
[----:B------:R-:W-:-:S07]  /*1ab10*/  HSET2.LE.AND R11, R11, R12, PT ;  /* 0x0000000c0b0b7233 */ /* 0x000fce0003803000 */
[C---:B--2---:R-:W-:Y:S08]  /*1ab20*/  HMMA.16816.F32 R116, R4.reuse, R20, R88 ;  /* 0x000000140474723c */ /* 0x044ff00000001858 */
[----:B------:R-:W-:Y:S01]  /*1ab30*/  HMMA.16816.F32 R112, R4, R22, R168 ;  /* 0x000000160470723c */ /* 0x000fe200000018a8 */
[----:B------:R-:W-:-:S07]  /*1ab40*/  LOP3.LUT R3, R2, 0xffff, RZ, 0xc0, !PT ;  /* 0x0000ffff02037812 */ /* 0x000fce00078ec0ff */
[C---:B------:R-:W-:Y:S08]  /*1ab50*/  HMMA.16816.F32 R148, R4.reuse, R36, R136 ;  /* 0x000000240494723c */ /* 0x040ff00000001888 */
[C---:B------:R-:W-:Y:S08]  /*1ab60*/  HMMA.16816.F32 R144, R4.reuse, R38, R124 ;  /* 0x000000260490723c */ /* 0x040ff0000000187c */
[C---:B------:R-:W-:Y:S08]  /*1ab70*/  HMMA.16816.F32 R128, R4.reuse, R26, R108 ;  /* 0x0000001a0480723c */ /* 0x040ff0000000186c */
[C---:B------:R-:W-:Y:S08]  /*1ab80*/  HMMA.16816.F32 R88, R4.reuse, R16, R180 ;  /* 0x000000100458723c */ /* 0x040ff000000018b4 */
[C---:B------:R-:W-:Y:S08]  /*1ab90*/  HMMA.16816.F32 R168, R4.reuse, R18, R184 ;  /* 0x0000001204a8723c */ /* 0x040ff000000018b8 */
[C---:B---3--:R-:W-:Y:S08]  /*1aba0*/  HMMA.16816.F32 R172, R4.reuse, R28, R172 ;  /* 0x0000001c04ac723c */ /* 0x048ff000000018ac */
[----:B------:R-:W-:Y:S01]  /*1abb0*/  HMMA.16816.F32 R120, R4, R30, R120 ;  /* 0x0000001e0478723c */ /* 0x000fe20000001878 */
[----:B------:R-:W-:Y:S01]  /*1abc0*/  SHF.R.U32.HI R14, RZ, 0x10, R2 ;  /* 0x00000010ff0e7819 */ /* 0x000fe20000011602 */
[----:B------:R-:W-:Y:S01]  /*1abd0*/  LDSM.16.MT88.4 R124, [R192+0xac00] ;  /* 0x00ac0000c07c783b */ /* 0x000fe20000004200 */
[----:B------:R-:W-:-:S02]  /*1abe0*/  LOP3.LUT R11, R190, R11, RZ, 0xc0, !PT ;  /* 0x0000000bbe0b7212 */ /* 0x000fc400078ec0ff */
[----:B------:R-:W-:Y:S01]  /*1abf0*/  SHF.R.U32.HI R3, RZ, 0x8, R3 ;  /* 0x00000008ff037819 */ /* 0x000fe20000011603 */
[----:B------:R-:W-:Y:S01]  /*1ac00*/  LDSM.16.MT88.4 R108, [R194+0xac00] ;  /* 0x00ac0000c26c783b */ /* 0x000fe20000004200 */
[----:B------:R-:W-:Y:S02]  /*1ac10*/  LOP3.LUT R4, R0, 0xffff, RZ, 0xc0, !PT ;  /* 0x0000ffff00047812 */ /* 0x000fe400078ec0ff */
[--C-:B------:R-:W-:Y:S02]  /*1ac20*/  SHF.R.U32.HI R5, RZ, 0x10, R0.reuse ;  /* 0x00000010ff057819 */ /* 0x100fe40000011600 */
[----:B------:R-:W-:Y:S02]  /*1ac30*/  SHF.R.U32.HI R7, RZ, 0x18, R0 ;  /* 0x00000018ff077819 */ /* 0x000fe40000011600 */
[----:B------:R-:W-:Y:S02]  /*1ac40*/  SHF.R.U32.HI R0, RZ, 0x8, R4 ;  /* 0x00000008ff007819 */ /* 0x000fe40000011604 */
[----:B------:R-:W-:-:S02]  /*1ac50*/  LOP3.LUT R4, R5, 0xff, RZ, 0xc0, !PT ;  /* 0x000000ff05047812 */ /* 0x000fc400078ec0ff */
[----:B------:R-:W-:Y:S02]  /*1ac60*/  LOP3.LUT R6, R2, 0xff, RZ, 0xc0, !PT ;  /* 0x000000ff02067812 */ /* 0x000fe400078ec0ff */
[----:B------:R-:W-:Y:S02]  /*1ac70*/  SHF.R.U32.HI R5, RZ, 0x18, R2 ;  /* 0x00000018ff057819 */ /* 0x000fe40000011602 */
[----:B------:R-:W-:Y:S02]  /*1ac80*/  PRMT R2, R4, 0x5410, R7 ;  /* 0x0000541004027816 */ /* 0x000fe40000000007 */
[----:B------:R-:W-:-:S03]  /*1ac90*/  PRMT R3, R6, 0x5410, R3 ;  /* 0x0000541006037816 */ /* 0x000fc60000000003 */
[--C-:B------:R-:W-:Y:S01]  /*1aca0*/  HSET2.LE.AND R2, R2, R12.reuse, PT ;  /* 0x0000000c02027233 */ /* 0x100fe20003803000 */
[----:B------:R-:W-:Y:S01]  /*1acb0*/  HMMA.16816.F32 R136, R8, R24, R80 ;  /* 0x000000180888723c */ /* 0x000fe20000001850 */
[----:B------:R-:W1:Y:S01]  /*1acc0*/  LDSM.16.MT88.4 R80, [R192+0xbc00] ;  /* 0x00bc0000c050783b */ /* 0x000e620000004200 */
[----:B------:R-:W-:Y:S01]  /*1acd0*/  PRMT R0, R13, 0x5410, R0 ;  /* 0x000054100d007816 */ /* 0x000fe20000000000 */
[----:B------:R-:W-:Y:S01]  /*1ace0*/  HSET2.LE.AND R3, R3, R12, PT ;  /* 0x0000000c03037233 */ /* 0x000fe20003803000 */
[----:B------:R-:W-:-:S04]  /*1acf0*/  LOP3.LUT R4, R14, 0xff, RZ, 0xc0, !PT ;  /* 0x000000ff0e047812 */ /* 0x000fc800078ec0ff */
[----:B------:R-:W-:Y:S01]  /*1ad00*/  HMMA.16816.F32 R152, R8, R36, R92 ;  /* 0x000000240898723c */ /* 0x000fe2000000185c */
[----:B------:R-:W-:Y:S01]  /*1ad10*/  HSET2.LE.AND R0, R0, R12, PT ;  /* 0x0000000c00007233 */ /* 0x000fe20003803000 */
[----:B------:R-:W-:-:S05]  /*1ad20*/  PRMT R4, R4, 0x5410, R5 ;  /* 0x0000541004047816 */ /* 0x000fca0000000005 */
[----:B------:R-:W-:Y:S01]  /*1ad30*/  LOP3.LUT R93, R188, R2, RZ, 0xc0, !PT ;  /* 0x00000002bc5d7212 */ /* 0x000fe200078ec0ff */
[----:B------:R-:W-:Y:S01]  /*1ad40*/  HMMA.16816.F32 R56, R8, R16, R56 ;  /* 0x000000100838723c */ /* 0x000fe20000001838 */
[----:B------:R-:W-:-:S07]  /*1ad50*/  LOP3.LUT R2, R15, R206, R50, 0x96, !PT ;  /* 0x000000ce0f027212 */ /* 0x000fce00078e9632 */
[----:B------:R-:W-:Y:S01]  /*1ad60*/  HMMA.16816.F32 R60, R8, R18, R60 ;  /* 0x00000012083c723c */ /* 0x000fe2000000183c */
[----:B------:R-:W2:Y:S01]  /*1ad70*/  LDSM.16.MT88.4 R16, [R194+0xbc00] ;  /* 0x00bc0000c210783b */ /* 0x000ea20000004200 */
[----:B------:R-:W-:Y:S01]  /*1ad80*/  LOP3.LUT R94, R101, R3, RZ, 0xc0, !PT ;  /* 0x00000003655e7212 */ /* 0x000fe200078ec0ff */
[----:B------:R-:W-:Y:S01]  /*1ad90*/  IMAD.WIDE.U32 R2, R2, -0x2daee0ad, RZ ;  /* 0xd2511f5302027825 */ /* 0x000fe200078e00ff */
[----:B------:R-:W-:Y:S01]  /*1ada0*/  HSET2.LE.AND R4, R4, R12, PT ;  /* 0x0000000c04047233 */ /* 0x000fe20003803000 */
[----:B------:R-:W-:-:S03]  /*1adb0*/  LOP3.LUT R92, R189, R0, RZ, 0xc0, !PT ;  /* 0x00000000bd5c7212 */ /* 0x000fc600078ec0ff */
[----:B------:R-:W-:Y:S02]  /*1adc0*/  LOP3.LUT R0, R3, R249, R34, 0x96, !PT ;  /* 0x000000f903007212 */ /* 0x000fe400078e9622 */
[----:B------:R-:W-:Y:S02]  /*1add0*/  LOP3.LUT R3, R2, 0xffff, RZ, 0xc0, !PT ;  /* 0x0000ffff02037812 */ /* 0x000fe400078ec0ff */
[----:B------:R-:W-:Y:S01]  /*1ade0*/  LOP3.LUT R95, R100, R4, RZ, 0xc0, !PT ;  /* 0x00000004645f7212 */ /* 0x000fe200078ec0ff */
[----:B------:R-:W-:Y:S01]  /*1adf0*/  HMMA.16816.F32 R176, R8, R44, R176 ;  /* 0x0000002c08b0723c */ /* 0x000fe200000018b0 */
[----:B------:R-:W-:Y:S02]  /*1ae00*/  LOP3.LUT R4, R0, 0xffff, RZ, 0xc0, !PT ;  /* 0x0000ffff00047812 */ /* 0x000fe400078ec0ff */
[----:B------:R-:W-:Y:S02]  /*1ae10*/  SHF.R.U32.HI R6, RZ, 0x8, R3 ;  /* 0x00000008ff067819 */ /* 0x000fe40000011603 */
[----:B------:R-:W-:-:S02]  /*1ae20*/  SHF.R.U32.HI R5, RZ, 0x10, R0 ;  /* 0x00000010ff057819 */ /* 0x000fc40000011600 */
[----:B------:R-:W-:Y:S01]  /*1ae30*/  SHF.R.U32.HI R3, RZ, 0x10, R2 ;  /* 0x00000010ff037819 */ /* 0x000fe20000011602 */
[----:B------:R-:W-:Y:S01]  /*1ae40*/  HMMA.16816.F32 R36, R8, R38, R84 ;  /* 0x000000260824723c */ /* 0x000fe20000001854 */
[----:B------:R-:W-:Y:S02]  /*1ae50*/  LOP3.LUT R7, R2, 0xff, RZ, 0xc0, !PT ;  /* 0x000000ff02077812 */ /* 0x000fe400078ec0ff */
[----:B------:R-:W-:-:S05]  /*1ae60*/  LOP3.LUT R5, R5, 0xff, RZ, 0xc0, !PT ;  /* 0x000000ff05057812 */ /* 0x000fca00078ec0ff */
[----:B------:R-:W-:Y:S01]  /*1ae70*/  HMMA.16816.F32 R44, R8, R46, R96 ;  /* 0x0000002e082c723c */ /* 0x000fe20000001860 */
[----:B------:R-:W-:-:S07]  /*1ae80*/  PRMT R6, R7, 0x5410, R6 ;  /* 0x0000541007067816 */ /* 0x000fce0000000006 */
[C---:B------:R-:W-:Y:S08]  /*1ae90*/  HMMA.16816.F32 R24, R8.reuse, R26, R76 ;  /* 0x0000001a0818723c */ /* 0x040ff0000000184c */
[C---:B------:R-:W-:Y:S08]  /*1aea0*/  HMMA.16816.F32 R68, R8.reuse, R20, R68 ;  /* 0x000000140844723c */ /* 0x040ff00000001844 */
[C---:B------:R-:W-:Y:S08]  /*1aeb0*/  HMMA.16816.F32 R64, R8.reuse, R22, R64 ;  /* 0x000000160840723c */ /* 0x040ff00000001840 */
[C---:B------:R-:W-:Y:S08]  /*1aec0*/  HMMA.16816.F32 R84, R8.reuse, R28, R72 ;  /* 0x0000001c0854723c */ /* 0x040ff00000001848 */
[----:B------:R-:W-:Y:S07]  /*1aed0*/  HMMA.16816.F32 R52, R8, R30, R52 ;  /* 0x0000001e0834723c */ /* 0x000fee0000001834 */
[----:B------:R-:W-:-:S02]  /*1aee0*/  LOP3.LUT R9, R0, 0xff, RZ, 0xc0, !PT ;  /* 0x000000ff00097812 */ /* 0x000fc400078ec0ff */
[----:B------:R-:W-:Y:S02]  /*1aef0*/  SHF.R.U32.HI R8, RZ, 0x18, R0 ;  /* 0x00000018ff087819 */ /* 0x000fe40000011600 */
[----:B------:R-:W-:Y:S02]  /*1af00*/  SHF.R.U32.HI R0, RZ, 0x8, R4 ;  /* 0x00000008ff007819 */ /* 0x000fe40000011604 */
[----:B------:R-:W-:Y:S02]  /*1af10*/  SHF.R.U32.HI R10, RZ, 0x18, R2 ;  /* 0x00000018ff0a7819 */ /* 0x000fe40000011602 */
[----:B------:R-:W-:Y:S02]  /*1af20*/  LOP3.LUT R4, R3, 0xff, RZ, 0xc0, !PT ;  /* 0x000000ff03047812 */ /* 0x000fe400078ec0ff */
[----:B------:R-:W-:Y:S02]  /*1af30*/  PRMT R0, R9, 0x5410, R0 ;  /* 0x0000541009007816 */ /* 0x000fe40000000000 */
[----:B------:R-:W-:-:S02]  /*1af40*/  PRMT R2, R5, 0x5410, R8 ;  /* 0x0000541005027816 */ /* 0x000fc40000000008 */
        /* <DEDUP_REMOVED lines=20> */
[----:B--2---:R-:W-:Y:S01]  /*1b090*/  HMMA.16816.F32 R88, R92, R16, R172 ;  /* 0x000000105c58723c */ /* 0x004fe200000018ac */
[----:B------:R-:W-:-:S07]  /*1b0a0*/  IMAD.MOV.U32 R234, RZ, RZ, R248 ;  /* 0x000000ffffea7224 */ /* 0x000fce00078e00f8 */
[----:B------:R-:W-:Y:S01]  /*1b0b0*/  HMMA.16816.F32 R92, R92, R18, R120 ;  /* 0x000000125c5c723c */ /* 0x000fe20000001878 */
[----:B------:R-:W-:-:S07]  /*1b0c0*/  @P0 IADD3 R212, R106, -0x4, RZ ;  /* 0xfffffffc6ad40810 */ /* 0x000fce0007ffe0ff */
[----:B------:R-:W-:Y:S01]  /*1b0d0*/  HMMA.16816.F32 R120, R96, R108, R68 ;  /* 0x0000006c6078723c */ /* 0x000fe20000001844 */
[----:B------:R-:W-:-:S07]  /*1b0e0*/  IADD3.X R201, R49, -0x1, RZ, P1, !PT ;  /* 0xffffffff31c97810 */ /* 0x000fce0000ffe4ff */
        /* <DEDUP_REMOVED lines=11> */
[----:B------:R-:W-:Y:S07]  /*1b1a0*/  @!UPT UIADD3 URZ, URZ, URZ, URZ ;  /* 0x0000003f3f3ff290 */ /* 0x000fee000fffe03f */
[----:B------:R-:W-:Y:S11]  /*1b1b0*/  @P0 BRA `(.L_x_596) ;  /* 0x0000001000000947 */ /* 0x000ff60003800000 */
.L_x_587:
[----:B-1--4-:R-:W-:-:S07]  /*1b1c0*/  IADD3 R212, R234, -0x1, RZ ;  /* 0xffffffffead47810 */ /* 0x012fce0007ffe0ff */
.L_x_596:
[----:B------:R-:W-:Y:S05]  /*1b1d0*/  BSYNC B2 ;  /* 0x0000000000027941 */ /* 0x000fea0003800000 */
.L_x_586:
[----:B------:R-:W-:-:S13]  /*1b1e0*/  ISETP.GE.AND P0, PT, R212, RZ, PT ;  /* 0x000000ffd400720c */ /* 0x000fda0003f06270 */
[----:B------:R-:W-:Y:S05]  /*1b1f0*/  @!P0 BRA `(.L_x_597) ;  /* 0x0000793000008947 */ /* 0x000fea0003800000 */
[----:B------:R-:W2:Y:S01]  /*1b200*/  LDL.LU R5, [R1+0x4c] ;  /* 0x00004c0001057983 */ /* 0x000ea20000300800 */
[----:B------:R-:W-:Y:S01]  /*1b210*/  IMAD.MOV.U32 R106, RZ, RZ, R103 ;  /* 0x000000ffff6a7224 */ /* 0x000fe200078e0067 */
[----:B-----5:R-:W-:Y:S01]  /*1b220*/  MOV R101, R105 ;  /* 0x0000006900657202 */ /* 0x020fe20000000f00 */
[----:B------:R-:W-:Y:S01]  /*1b230*/  IMAD.MOV.U32 R100, RZ, RZ, R104 ;  /* 0x000000ffff647224 */ /* 0x000fe200078e0068 */
[----:B------:R-:W-:Y:S01]  /*1b240*/  MOV R107, R102 ;  /* 0x00000066006b7202 */ /* 0x000fe20000000f00 */
[C---:B--2---:R-:W-:Y:S01]  /*1b250*/  IMAD.SHL.U32 R2, R5.reuse, 0x8, RZ ;  /* 0x0000000805027824 */ /* 0x044fe200078e00ff */
[----:B------:R-:W-:Y:S01]  /*1b260*/  SHF.R.S32.HI R3, RZ, 0x1f, R5 ;  /* 0x0000001fff037819 */ /* 0x000fe20000011405 */
[C---:B------:R-:W-:Y:S02]  /*1b270*/  IMAD R0, R5.reuse, 0x48, RZ ;  /* 0x0000004805007824 */ /* 0x040fe400078e02ff */
[C-C-:B------:R-:W-:Y:S02]  /*1b280*/  IMAD R4, R5.reuse, 0x38, R2.reuse ;  /* 0x0000003805047824 */ /* 0x140fe400078e0202 */
[----:B------:R-:W-:Y:S01]  /*1b290*/  IMAD.WIDE.U32 R8, R5, 0x70, RZ ;  /* 0x0000007005087825 */ /* 0x000fe200078e00ff */
[----:B------:R-:W-:-:S02]  /*1b2a0*/  SHF.R.S32.HI R5, RZ, 0x1f, R2 ;  /* 0x0000001fff057819 */ /* 0x000fc40000011402 */
[----:B------:R-:W-:Y:S01]  /*1b2b0*/  IADD3 R4, R4, 0x1, RZ ;  /* 0x0000000104047810 */ /* 0x000fe20007ffe0ff */
[----:B------:R-:W-:Y:S01]  /*1b2c0*/  IMAD R6, R3, 0x70, RZ ;  /* 0x0000007003067824 */ /* 0x000fe200078e02ff */
[C---:B------:R-:W-:Y:S01]  /*1b2d0*/  SHF.L.U64.HI R5, R2.reuse, 0x1, R5 ;  /* 0x0000000102057819 */ /* 0x040fe20000010205 */
[----:B------:R-:W-:Y:S01]  /*1b2e0*/  STL.64 [R1+0x138], R8 ;  /* 0x0001380801007387 */ /* 0x000fe20000100a00 */
[----:B------:R-:W-:Y:S01]  /*1b2f0*/  SHF.R.S32.HI R3, RZ, 0x1f, R0 ;  /* 0x0000001fff037819 */ /* 0x000fe20000011400 */
[----:B------:R-:W-:Y:S01]  /*1b300*/  IMAD.SHL.U32 R7, R2, 0x2, RZ ;  /* 0x0000000202077824 */ /* 0x000fe200078e00ff */
[----:B------:R-:W-:Y:S01]  /*1b310*/  SHF.R.S32.HI R2, RZ, 0x1f, R4 ;  /* 0x0000001fff027819 */ /* 0x000fe20000011404 */
[----:B------:R1:W-:Y:S03]  /*1b320*/  STL [R1+0x164], R5 ;  /* 0x0001640501007387 */ /* 0x0003e60000100800 */
[----:B------:R-:W-:Y:S01]  /*1b330*/  SHF.L.U64.HI R2, R4, 0x1, R2 ;  /* 0x0000000104027819 */ /* 0x000fe20000010202 */
[----:B------:R-:W-:Y:S01]  /*1b340*/  STL [R1+0x160], R7 ;  /* 0x0001600701007387 */ /* 0x000fe20000100800 */
[C---:B-1----:R-:W-:Y:S01]  /*1b350*/  SHF.L.U64.HI R5, R0.reuse, 0x1, R3 ;  /* 0x0000000100057819 */ /* 0x042fe20000010203 */
[----:B------:R-:W-:Y:S01]  /*1b360*/  IMAD.IADD R3, R9, 0x1, R6 ;  /* 0x0000000109037824 */ /* 0x000fe200078e0206 */
[----:B------:R-:W-:-:S03]  /*1b370*/  SHF.L.U32 R0, R0, 0x1, RZ ;  /* 0x0000000100007819 */ /* 0x000fc600000006ff */
[----:B------:R-:W-:Y:S04]  /*1b380*/  STL [R1+0x15c], R5 ;  /* 0x00015c0501007387 */ /* 0x000fe80000100800 */
[----:B------:R1:W-:Y:S04]  /*1b390*/  STL [R1+0x158], R0 ;  /* 0x0001580001007387 */ /* 0x0003e80000100800 */
[----:B------:R2:W-:Y:S01]  /*1b3a0*/  STL [R1+0x154], R3 ;  /* 0x0001540301007387 */ /* 0x0005e20000100800 */
[----:B-1----:R-:W-:-:S05]  /*1b3b0*/  SHF.L.U32 R0, R4, 0x1, RZ ;  /* 0x0000000104007819 */ /* 0x002fca00000006ff */
[----:B------:R2:W-:Y:S04]  /*1b3c0*/  STL [R1+0x14c], R0 ;  /* 0x00014c0001007387 */ /* 0x0005e80000100800 */
[----:B------:R2:W-:Y:S02]  /*1b3d0*/  STL [R1+0x150], R2 ;  /* 0x0001500201007387 */ /* 0x0005e40000100800 */
.L_x_600:
[----:B--2---:R-:W2:Y:S01]  /*1b3e0*/  LDL R2, [R1+0x168] ;  /* 0x0001680001027983 */ /* 0x004ea20000100800 */
[----:B------:R-:W-:Y:S04]  /*1b3f0*/  DEPBAR.LE SB0, 0x0 ;  /* 0x000080000000791a */ /* 0x000fe80000000000 */
[----:B------:R-:W2:Y:S01]  /*1b400*/  LDL R3, [R1+0x110] ;  /* 0x0001100001037983 */ /* 0x000ea20000100800 */
[----:B------:R-:W-:Y:S01]  /*1b410*/  WARPSYNC 0xffffffff ;  /* 0xffffffff00007948 */ /* 0x000fe20003800000 */
[----:B------:R-:W-:Y:S01]  /*1b420*/  SHF.R.S32.HI R5, RZ, 0x1f, R212 ;  /* 0x0000001fff057819 */ /* 0x000fe200000114d4 */
[----:B------:R-:W-:Y:S02]  /*1b430*/  BSSY B0, `(.L_x_598) ;  /* 0x0000107000007945 */ /* 0x000fe40003800000 */
[----:B------:R-:W3:Y:S05]  /*1b440*/  LDL.64 R6, [R1+0x120] ;  /* 0x0001200001067983 */ /* 0x000eea0000100a00 */
[----:B------:R-:W4:Y:S05]  /*1b450*/  LDL R4, [R1+0x1b8] ;  /* 0x0001b80001047983 */ /* 0x000f2a0000100800 */
[----:B------:R-:W5:Y:S05]  /*1b460*/  LDL R0, [R1+0x1bc] ;  /* 0x0001bc0001007983 */ /* 0x000f6a0000100800 */
[----:B------:R-:W5:Y:S05]  /*1b470*/  LDL.64 R10, [R1+0x180] ;  /* 0x00018000010a7983 */ /* 0x000f6a0000100a00 */
[----:B------:R-:W5:Y:S05]  /*1b480*/  LDL.64 R8, [R1+0x188] ;  /* 0x0001880001087983 */ /* 0x000f6a0000100a00 */
[----:B------:R-:W-:Y:S01]  /*1b490*/  BAR.SYNC.DEFER_BLOCKING 0x0 ;  /* 0x0000000000007b1d */ /* 0x000fe20000010000 */
[-C--:B--2---:R-:W-:Y:S02]  /*1b4a0*/  ISETP.GE.AND P5, PT, R2, R3.reuse, PT ;  /* 0x000000030200720c */ /* 0x084fe40003fa6270 */
[----:B---3--:R-:W-:Y:S02]  /*1b4b0*/  SHF.L.U64.HI R2, R6, 0x6, R7 ;  /* 0x0000000606027819 */ /* 0x008fe40000010207 */
[-C--:B----4-:R-:W-:Y:S03]  /*1b4c0*/  ISETP.GE.AND P4, PT, R4, R3.reuse, PT ;  /* 0x000000030400720c */ /* 0x090fe60003f86270 */
[----:B------:R-:W-:Y:S06]  /*1b4d0*/  IMAD R4, R2, R212, RZ ;  /* 0x000000d402047224 */ /* 0x000fec00078e02ff */
[----:B------:R-:W-:Y:S01]  /*1b4e0*/  @P5 STS [R202+0x9000], RZ ;  /* 0x009000ffca005388 */ /* 0x000fe20000000800 */
[----:B-----5:R-:W-:Y:S01]  /*1b4f0*/  ISETP.GE.AND P3, PT, R0, R3, PT ;  /* 0x000000030000720c */ /* 0x020fe20003f66270 */
[----:B------:R-:W-:Y:S03]  /*1b500*/  IMAD.SHL.U32 R0, R6, 0x40, RZ ;  /* 0x0000004006007824 */ /* 0x000fe600078e00ff */
[----:B------:R-:W-:Y:S01]  /*1b510*/  @P5 STS [R202+0x9004], RZ ;  /* 0x009004ffca005388 */ /* 0x000fe20000000800 */
[----:B------:R-:W-:Y:S02]  /*1b520*/  IMAD.MOV.U32 R3, RZ, RZ, R11 ;  /* 0x000000ffff037224 */ /* 0x000fe400078e000b */
[-C--:B------:R-:W-:Y:S02]  /*1b530*/  IMAD R4, R5, R0.reuse, R4 ;  /* 0x0000000005047224 */ /* 0x080fe400078e0204 */
[----:B------:R-:W-:Y:S01]  /*1b540*/  @P5 STS.64 [R202+0x9008], RZ ;  /* 0x009008ffca005388 */ /* 0x000fe20000000a00 */
[----:B------:R-:W-:Y:S04]  /*1b550*/  IMAD.MOV.U32 R2, RZ, RZ, R8 ;  /* 0x000000ffff027224 */ /* 0x000fe800078e0008 */
[----:B------:R-:W-:Y:S04]  /*1b560*/  IMAD.WIDE.U32 R2, R212, R0, R2 ;  /* 0x00000000d4027225 */ /* 0x000fe800078e0002 */
[----:B------:R-:W-:Y:S01]  /*1b570*/  IMAD.IADD R3, R3, 0x1, R4 ;  /* 0x0000000103037824 */ /* 0x000fe200078e0204 */
[CC--:B------:R-:W-:Y:S02]  /*1b580*/  @!P5 LEA R16, P1, R2.reuse, R232.reuse, 0x1 ;  /* 0x000000e80210d211 */ /* 0x0c0fe400078208ff */
[CC--:B------:R-:W-:Y:S02]  /*1b590*/  @!P4 LEA R12, P0, R2.reuse, R232.reuse, 0x1 ;  /* 0x000000e8020cc211 */ /* 0x0c0fe400078008ff */
[CCC-:B------:R-:W-:Y:S02]  /*1b5a0*/  @!P5 LEA.HI.X R17, R2.reuse, R233.reuse, R3.reuse, 0x1, P1 ;  /* 0x000000e90211d211 */ /* 0x1c0fe400008f0c03 */
[CCC-:B------:R-:W-:Y:S02]  /*1b5b0*/  @!P4 LEA.HI.X R13, R2.reuse, R233.reuse, R3.reuse, 0x1, P0 ;  /* 0x000000e9020dc211 */ /* 0x1c0fe400000f0c03 */
[----:B------:R-:W-:Y:S01]  /*1b5c0*/  @!P3 LEA R10, P2, R2, R232, 0x1 ;  /* 0x000000e8020ab211 */ /* 0x000fe200078408ff */
[----:B------:R-:W-:Y:S01]  /*1b5d0*/  @!PT LDS RZ, [RZ] ;  /* 0x00000000fffff984 */ /* 0x000fe20000000800 */
[----:B------:R-:W-:Y:S01]  /*1b5e0*/  @!PT LDS RZ, [RZ] ;  /* 0x00000000fffff984 */ /* 0x000fe20000000800 */
[----:B------:R-:W-:Y:S01]  /*1b5f0*/  @!PT LDS RZ, [RZ] ;  /* 0x00000000fffff984 */ /* 0x000fe20000000800 */
[----:B------:R1:W-:Y:S01]  /*1b600*/  @!P5 LDGSTS.E.BYPASS.LTC128B.128 [R202+0x9000], [R16.64] ;  /* 0x0900000010cadfae */ /* 0x0003e2000b901d44 */
[----:B------:R-:W-:Y:S02]  /*1b610*/  LEA R0, P6, R6, R2, 0x5 ;  /* 0x0000000206007211 */ /* 0x000fe400078c28ff */
[----:B------:R-:W-:Y:S02]  /*1b620*/  @!P3 LEA.HI.X R11, R2, R233, R3, 0x1, P2 ;  /* 0x000000e9020bb211 */ /* 0x000fe400010f0c03 */
[----:B------:R-:W-:Y:S01]  /*1b630*/  @P4 STS.128 [R202+0xa000], RZ ;  /* 0x00a000ffca004388 */ /* 0x000fe20000000c00 */
[----:B------:R-:W-:Y:S02]  /*1b640*/  LEA.HI.X R4, R6, R3, R7, 0x5, P6 ;  /* 0x0000000306047211 */ /* 0x000fe400030f2c07 */
[CC--:B------:R-:W-:Y:S02]  /*1b650*/  @!P5 LEA R14, P6, R0.reuse, R232.reuse, 0x1 ;  /* 0x000000e8000ed211 */ /* 0x0c0fe400078c08ff */
[----:B------:R-:W-:Y:S01]  /*1b660*/  @!PT LDS RZ, [RZ] ;  /* 0x00000000fffff984 */ /* 0x000fe20000000800 */
[----:B------:R-:W-:Y:S01]  /*1b670*/  @!PT LDS RZ, [RZ] ;  /* 0x00000000fffff984 */ /* 0x000fe20000000800 */
[----:B------:R-:W-:Y:S01]  /*1b680*/  @!PT LDS RZ, [RZ] ;  /* 0x00000000fffff984 */ /* 0x000fe20000000800 */
[----:B------:R2:W-:Y:S01]  /*1b690*/  @!P4 LDGSTS.E.BYPASS.LTC128B.128 [R202+0xa000], [R12.64+0x40] ;  /* 0x0a0000400ccacfae */ /* 0x0005e2000b901d44 */
[CC--:B------:R-:W-:Y:S02]  /*1b6a0*/  @!P4 LEA R8, P1, R0.reuse, R232.reuse, 0x1 ;  /* 0x000000e80008c211 */ /* 0x0c0fe400078208ff */
[CCC-:B------:R-:W-:Y:S02]  /*1b6b0*/  @!P5 LEA.HI.X R15, R0.reuse, R233.reuse, R4.reuse, 0x1, P6 ;  /* 0x000000e9000fd211 */ /* 0x1c0fe400030f0c04 */
[----:B------:R-:W-:Y:S01]  /*1b6c0*/  @P3 STS.128 [R202+0xb000], RZ ;  /* 0x00b000ffca003388 */ /* 0x000fe20000000c00 */
[CCC-:B------:R-:W-:Y:S02]  /*1b6d0*/  @!P4 LEA.HI.X R9, R0.reuse, R233.reuse, R4.reuse, 0x1, P1 ;  /* 0x000000e90009c211 */ /* 0x1c0fe400008f0c04 */
[C---:B------:R-:W-:Y:S02]  /*1b6e0*/  @!P3 LEA R6, P0, R0.reuse, R232, 0x1 ;  /* 0x000000e80006b211 */ /* 0x040fe400078008ff */
[----:B------:R-:W-:Y:S01]  /*1b6f0*/  @!PT LDS RZ, [RZ] ;  /* 0x00000000fffff984 */ /* 0x000fe20000000800 */
[----:B------:R-:W-:Y:S01]  /*1b700*/  @!PT LDS RZ, [RZ] ;  /* 0x00000000fffff984 */ /* 0x000fe20000000800 */
[----:B------:R-:W-:Y:S01]  /*1b710*/  @!PT LDS RZ, [RZ] ;  /* 0x00000000fffff984 */ /* 0x000fe20000000800 */
[----:B------:R3:W-:Y:S02]  /*1b720*/  @!P3 LDGSTS.E.BYPASS.LTC128B.128 [R202+0xb000], [R10.64+0x80] ;  /* 0x0b0000800acabfae */ /* 0x0007e4000b901d44 */
[----:B------:R-:W-:Y:S02]  /*1b730*/  @!P3 LEA.HI.X R7, R0, R233, R4, 0x1, P0 ;  /* 0x000000e90007b211 */ /* 0x000fe400000f0c04 */
[----:B------:R-:W-:Y:S01]  /*1b740*/  ISETP.GE.AND P0, PT, R212, 0x1, PT ;  /* 0x00000001d400780c */ /* 0x000fe20003f06270 */
[----:B------:R-:W-:Y:S05]  /*1b750*/  @P5 STS.128 [R202+0x9800], RZ ;  /* 0x009800ffca005388 */ /* 0x000fea0000000c00 */
[----:B------:R-:W-:Y:S01]  /*1b760*/  @!PT LDS RZ, [RZ] ;  /* 0x00000000fffff984 */ /* 0x000fe20000000800 */
[----:B------:R-:W-:Y:S01]  /*1b770*/  @!PT LDS RZ, [RZ] ;  /* 0x00000000fffff984 */ /* 0x000fe20000000800 */
[----:B------:R-:W-:Y:S01]  /*1b780*/  @!PT LDS RZ, [RZ] ;  /* 0x00000000fffff984 */ /* 0x000fe20000000800 */
[----:B------:R2:W-:Y:S05]  /*1b790*/  @!P5 LDGSTS.E.BYPASS.LTC128B.128 [R202+0x9800], [R14.64] ;  /* 0x098000000ecadfae */ /* 0x0005ea000b901d44 */
[----:B------:R-:W-:Y:S05]  /*1b7a0*/  @P4 STS.128 [R202+0xa800], RZ ;  /* 0x00a800ffca004388 */ /* 0x000fea0000000c00 */
[----:B------:R-:W-:Y:S01]  /*1b7b0*/  @!PT LDS RZ, [RZ] ;  /* 0x00000000fffff984 */ /* 0x000fe20000000800 */
[----:B------:R-:W-:Y:S01]  /*1b7c0*/  @!PT LDS RZ, [RZ] ;  /* 0x00000000fffff984 */ /* 0x000fe20000000800 */
[----:B------:R-:W-:Y:S01]  /*1b7d0*/  @!PT LDS RZ, [RZ] ;  /* 0x00000000fffff984 */ /* 0x000fe20000000800 */
[----:B------:R3:W-:Y:S05]  /*1b7e0*/  @!P4 LDGSTS.E.BYPASS.LTC128B.128 [R202+0xa800], [R8.64+0x40] ;  /* 0x0a80004008cacfae */ /* 0x0007ea000b901d44 */
[----:B------:R-:W-:Y:S05]  /*1b7f0*/  @P3 STS.128 [R202+0xb800], RZ ;  /* 0x00b800ffca003388 */ /* 0x000fea0000000c00 */
[----:B------:R-:W-:Y:S01]  /*1b800*/  @!PT LDS RZ, [RZ] ;  /* 0x00000000fffff984 */ /* 0x000fe20000000800 */
[----:B------:R-:W-:Y:S01]  /*1b810*/  @!PT LDS RZ, [RZ] ;  /* 0x00000000fffff984 */ /* 0x000fe20000000800 */
[----:B------:R-:W-:Y:S01]  /*1b820*/  @!PT LDS RZ, [RZ] ;  /* 0x00000000fffff984 */ /* 0x000fe20000000800 */
[----:B------:R4:W-:Y:S05]  /*1b830*/  @!P3 LDGSTS.E.BYPASS.LTC128B.128 [R202+0xb800], [R6.64+0x80] ;  /* 0x0b80008006cabfae */ /* 0x0009ea000b901d44 */
[----:B------:R-:W-:Y:S05]  /*1b840*/  LDSM.16.M88.4 R64, [R196] ;  /* 0x00000000c440783b */ /* 0x000fea0000000200 */
[----:B-1----:R-:W4:Y:S05]  /*1b850*/  LDSM.16.M88.4 R16, [R193+0x6000] ;  /* 0x00600000c110783b */ /* 0x002f2a0000000200 */
[----:B------:R-:W3:Y:S05]  /*1b860*/  LDSM.16.M88.4 R60, [R196+0x1000] ;  /* 0x00100000c43c783b */ /* 0x000eea0000000200 */
[----:B------:R-:W1:Y:S05]  /*1b870*/  LDSM.16.M88.4 R32, [R193+0x6400] ;  /* 0x00640000c120783b */ /* 0x000e6a0000000200 */
[----:B------:R-:W0:Y:S05]  /*1b880*/  LDGDEPBAR ;  /* 0x00000000000079af */ /* 0x000e2a0000000000 */
[----:B------:R-:W5:Y:S05]  /*1b890*/  LDSM.16.M88.4 R48, [R193+0x6800] ;  /* 0x00680000c130783b */ /* 0x000f6a0000000200 */
[----:B------:R-:W1:Y:S05]  /*1b8a0*/  LDSM.16.M88.4 R172, [R193+0x6c00] ;  /* 0x006c0000c1ac783b */ /* 0x000e6a0000000200 */
[----:B------:R-:W-:Y:S05]  /*1b8b0*/  LDSM.16.M88.4 R176, [R197] ;  /* 0x00000000c5b0783b */ /* 0x000fea0000000200 */
[----:B------:R-:W-:Y:S01]  /*1b8c0*/  LDSM.16.M88.4 R180, [R197+0x1000] ;  /* 0x00100000c5b4783b */ /* 0x000fe20000000200 */
[-C--:B----4-:R-:W-:Y:S08]  /*1b8d0*/  HMMA.16816.F32 R4, R64, R16.reuse, RZ ;  /* 0x000000104004723c */ /* 0x090ff000000018ff */
[C---:B---3--:R-:W-:Y:S08]  /*1b8e0*/  HMMA.16816.F32 R8, R60.reuse, R16, RZ ;  /* 0x000000103c08723c */ /* 0x048ff000000018ff */
[-C--:B--2---:R-:W-:Y:S08]  /*1b8f0*/  HMMA.16816.F32 R12, R60, R18.reuse, RZ ;  /* 0x000000123c0c723c */ /* 0x084ff000000018ff */
[C---:B------:R-:W-:Y:S08]  /*1b900*/  HMMA.16816.F32 R16, R64.reuse, R18, RZ ;  /* 0x000000124010723c */ /* 0x040ff000000018ff */
[-C--:B-1----:R-:W-:Y:S08]  /*1b910*/  HMMA.16816.F32 R20, R64, R32.reuse, RZ ;  /* 0x000000204014723c */ /* 0x082ff000000018ff */
        /* <DEDUP_REMOVED lines=12> */
[-C--:B-1----:R-:W-:Y:S08]  /*1b9e0*/  HMMA.16816.F32 R4, R176, R172.reuse, R4 ;  /* 0x000000acb004723c */ /* 0x082ff00000001804 */
[C---:B------:R-:W-:Y:S08]  /*1b9f0*/  HMMA.16816.F32 R8, R180.reuse, R172, R8 ;  /* 0x000000acb408723c */ /* 0x040ff00000001808 */
[-C--:B------:R-:W-:Y:S08]  /*1ba00*/  HMMA.16816.F32 R12, R180, R174.reuse, R12 ;  /* 0x000000aeb40c723c */ /* 0x080ff0000000180c */
[C---:B------:R-:W-:Y:S01]  /*1ba10*/  HMMA.16816.F32 R16, R176.reuse, R174, R16 ;  /* 0x000000aeb010723c */ /* 0x040fe20000001810 */
        /* <DEDUP_REMOVED lines=13> */
[-C--:B------:R-:W-:Y:S01]  /*1baf0*/  HMMA.16816.F32 R60, R180, R174.reuse, R60 ;  /* 0x000000aeb43c723c */ /* 0x080fe2000000183c */
[----:B------:R-:W-:Y:S07]  /*1bb00*/  LDSM.16.M88.4 R180, [R196+0x3000] ;  /* 0x00300000c4b4783b */ /* 0x000fee0000000200 */
[----:B------:R-:W-:Y:S01]  /*1bb10*/  HMMA.16816.F32 R64, R176, R174, R64 ;  /* 0x000000aeb040723c */ /* 0x000fe20000001840 */
[----:B------:R-:W-:Y:S05]  /*1bb20*/  LDSM.16.M88.4 R172, [R196+0x2000] ;  /* 0x00200000c4ac783b */ /* 0x000fea0000000200 */
[----:B------:R-:W1:Y:S02]  /*1bb30*/  LDSM.16.M88.4 R176, [R193+0x7000] ;  /* 0x00700000c1b0783b */ /* 0x000e640000000200 */
        /* <DEDUP_REMOVED lines=80> */
[----:B------:R-:W1:Y:S01]  /*1c040*/  LDSM.16.M88.4 R176, [R195+0x8c00] ;  /* 0x008c0000c3b0783b */ /* 0x000e620000000200 */
[----:B------:R-:W-:Y:S04]  /*1c050*/  DEPBAR.LE SB0, 0x0 ;  /* 0x000080000000791a */ /* 0x000fe80000000000 */
[----:B------:R-:W-:Y:S02]  /*1c060*/  BAR.SYNC.DEFER_BLOCKING 0x0 ;  /* 0x0000000000007b1d */ /* 0x000fe40000010000 */
[-C--:B-1----:R-:W-:Y:S08]  /*1c070*/  HMMA.16816.F32 R52, R172, R176.reuse, R52 ;  /* 0x000000b0ac34723c */ /* 0x082ff00000001834 */
[C---:B------:R-:W-:Y:S08]  /*1c080*/  HMMA.16816.F32 R56, R180.reuse, R176, R56 ;  /* 0x000000b0b438723c */ /* 0x040ff00000001838 */
[-C--:B------:R-:W-:Y:S08]  /*1c090*/  HMMA.16816.F32 R60, R180, R178.reuse, R60 ;  /* 0x000000b2b43c723c */ /* 0x080ff0000000183c */
[----:B------:R-:W-:Y:S01]  /*1c0a0*/  HMMA.16816.F32 R64, R172, R178, R64 ;  /* 0x000000b2ac40723c */ /* 0x000fe20000001840 */
[----:B------:R-:W-:Y:S07]  /*1c0b0*/  @!UPT UIADD3 URZ, URZ, URZ, URZ ;  /* 0x0000003f3f3ff290 */ /* 0x000fee000fffe03f */
[----:B------:R-:W-:-:S11]  /*1c0c0*/  @!P0 BRA `(.L_x_599) ;  /* 0x000003d000008947 */ /* 0x000fd60003800000 */
[----:B------:R-:W2:Y:S01]  /*1c0d0*/  LDL R105, [R1+0x174] ;  /* 0x0001740001697983 */ /* 0x000ea20000100800 */
[----:B------:R-:W-:Y:S03]  /*1c0e0*/  IADD3 R0, R212, -0x1, RZ ;  /* 0xffffffffd4007810 */ /* 0x000fe60007ffe0ff */
[----:B------:R-:W3:Y:S01]  /*1c0f0*/  LDL.64 R188, [R1+0x178] ;  /* 0x0001780001bc7983 */ /* 0x000ee20000100a00 */
[----:B------:R-:W-:Y:S03]  /*1c100*/  SHF.R.S32.HI R103, RZ, 0x1f, R0 ;  /* 0x0000001fff677819 */ /* 0x000fe60000011400 */
[----:B------:R-:W4:Y:S04]  /*1c110*/  LDL.64 R186, [R1+0x198] ;  /* 0x0001980001ba7983 */ /* 0x000f280000100a00 */
[----:B------:R-:W5:Y:S04]  /*1c120*/  LDL R102, [R1+0x170] ;  /* 0x0001700001667983 */ /* 0x000f680000100800 */
[----:B------:R-:W4:Y:S04]  /*1c130*/  LDL R104, [R1+0x190] ;  /* 0x0001900001687983 */ /* 0x000f280000100800 */
[----:B------:R-:W4:Y:S04]  /*1c140*/  LDL R184, [R1+0x194] ;  /* 0x0001940001b87983 */ /* 0x000f280000100800 */
[----:B------:R1:W-:Y:S04]  /*1c150*/  @P5 STS [R202+0x6000], RZ ;  /* 0x006000ffca005388 */ /* 0x0003e80000000800 */
[----:B------:R1:W-:Y:S04]  /*1c160*/  @P5 STS [R202+0x6004], RZ ;  /* 0x006004ffca005388 */ /* 0x0003e80000000800 */
[----:B------:R1:W-:Y:S01]  /*1c170*/  @P5 STS.64 [R202+0x6008], RZ ;  /* 0x006008ffca005388 */ /* 0x0003e20000000a00 */
[----:B--2---:R-:W-:Y:S02]  /*1c180*/  IMAD R2, R105, R0, RZ ;  /* 0x0000000069027224 */ /* 0x004fe400078e02ff */
[----:B---3--:R-:W-:Y:S02]  /*1c190*/  IMAD.MOV.U32 R3, RZ, RZ, R189 ;  /* 0x000000ffff037224 */ /* 0x008fe400078e00bd */
[-C--:B-----5:R-:W-:Y:S02]  /*1c1a0*/  IMAD R103, R103, R102.reuse, R2 ;  /* 0x0000006667677224 */ /* 0x0a0fe400078e0202 */
[----:B----4-:R-:W-:Y:S04]  /*1c1b0*/  IMAD.MOV.U32 R2, RZ, RZ, R186 ;  /* 0x000000ffff027224 */ /* 0x010fe800078e00ba */
[----:B------:R-:W-:Y:S04]  /*1c1c0*/  IMAD.WIDE.U32 R2, R0, R102, R2 ;  /* 0x0000006600027225 */ /* 0x000fe800078e0002 */
[----:B------:R-:W-:Y:S01]  /*1c1d0*/  IMAD.IADD R0, R3, 0x1, R103 ;  /* 0x0000000103007824 */ /* 0x000fe200078e0267 */
[CC--:B------:R-:W-:Y:S04]  /*1c1e0*/  @!P5 LEA R102, P0, R2.reuse, R222.reuse, 0x1 ;  /* 0x000000de0266d211 */ /* 0x0c0fe800078008ff */
[CCC-:B------:R-:W-:Y:S05]  /*1c1f0*/  @!P5 LEA.HI.X R103, R2.reuse, R223.reuse, R0.reuse, 0x1, P0 ;  /* 0x000000df0267d211 */ /* 0x1c0fea00000f0c00 */
[----:B------:R-:W-:Y:S01]  /*1c200*/  @!PT LDS RZ, [RZ] ;  /* 0x00000000fffff984 */ /* 0x000fe20000000800 */
[----:B------:R-:W-:Y:S01]  /*1c210*/  @!PT LDS RZ, [RZ] ;  /* 0x00000000fffff984 */ /* 0x000fe20000000800 */
[----:B------:R-:W-:Y:S01]  /*1c220*/  @!PT LDS RZ, [RZ] ;  /* 0x00000000fffff984 */ /* 0x000fe20000000800 */
[----:B------:R2:W-:Y:S04]  /*1c230*/  @!P5 LDGSTS.E.BYPASS.LTC128B.128 [R202+0x6000], [R102.64] ;  /* 0x0600000066cadfae */ /* 0x0005e8000b901d44 */
[----:B------:R1:W-:Y:S01]  /*1c240*/  @P4 STS.128 [R202+0x7000], RZ ;  /* 0x007000ffca004388 */ /* 0x0003e20000000c00 */
[CC--:B--2---:R-:W-:Y:S04]  /*1c250*/  @!P4 LEA R102, P0, R2.reuse, R222.reuse, 0x1 ;  /* 0x000000de0266c211 */ /* 0x0c4fe800078008ff */
[CCC-:B------:R-:W-:Y:S05]  /*1c260*/  @!P4 LEA.HI.X R103, R2.reuse, R223.reuse, R0.reuse, 0x1, P0 ;  /* 0x000000df0267c211 */ /* 0x1c0fea00000f0c00 */
[----:B------:R-:W-:Y:S01]  /*1c270*/  @!PT LDS RZ, [RZ] ;  /* 0x00000000fffff984 */ /* 0x000fe20000000800 */
[----:B------:R-:W-:Y:S01]  /*1c280*/  @!PT LDS RZ, [RZ] ;  /* 0x00000000fffff984 */ /* 0x000fe20000000800 */
[----:B------:R-:W-:Y:S01]  /*1c290*/  @!PT LDS RZ, [RZ] ;  /* 0x00000000fffff984 */ /* 0x000fe20000000800 */
[----:B------:R2:W-:Y:S04]  /*1c2a0*/  @!P4 LDGSTS.E.BYPASS.LTC128B.128 [R202+0x7000], [R102.64+0x40] ;  /* 0x0700004066cacfae */ /* 0x0005e8000b901d44 */
[----:B------:R1:W-:Y:S01]  /*1c2b0*/  @P3 STS.128 [R202+0x8000], RZ ;  /* 0x008000ffca003388 */ /* 0x0003e20000000c00 */
[C---:B--2---:R-:W-:Y:S04]  /*1c2c0*/  @!P3 LEA R102, P0, R2.reuse, R222, 0x1 ;  /* 0x000000de0266b211 */ /* 0x044fe800078008ff */
[-CC-:B------:R-:W-:Y:S02]  /*1c2d0*/  @!P3 LEA.HI.X R103, R2, R223.reuse, R0.reuse, 0x1, P0 ;  /* 0x000000df0267b211 */ /* 0x180fe400000f0c00 */
[----:B------:R-:W-:Y:S03]  /*1c2e0*/  IADD3 R2, P1, R104, R2, RZ ;  /* 0x0000000268027210 */ /* 0x000fe60007f3e0ff */
[----:B------:R-:W-:Y:S01]  /*1c2f0*/  @!PT LDS RZ, [RZ] ;  /* 0x00000000fffff984 */ /* 0x000fe20000000800 */
[----:B------:R-:W-:Y:S01]  /*1c300*/  @!PT LDS RZ, [RZ] ;  /* 0x00000000fffff984 */ /* 0x000fe20000000800 */
[----:B------:R-:W-:Y:S01]  /*1c310*/  @!PT LDS RZ, [RZ] ;  /* 0x00000000fffff984 */ /* 0x000fe20000000800 */
[----:B------:R2:W-:Y:S01]  /*1c320*/  @!P3 LDGSTS.E.BYPASS.LTC128B.128 [R202+0x8000], [R102.64+0x80] ;  /* 0x0800008066cabfae */ /* 0x0005e2000b901d44 */
[-C--:B------:R-:W-:Y:S01]  /*1c330*/  @!P5 LEA R104, P0, R2, R222.reuse, 0x1 ;  /* 0x000000de0268d211 */ /* 0x080fe200078008ff */
[----:B------:R-:W-:Y:S02]  /*1c340*/  IMAD.X R0, R184, 0x1, R0, P1 ;  /* 0x00000001b8007824 */ /* 0x000fe400008e0600 */
[----:B------:R1:W-:Y:S03]  /*1c350*/  @P5 STS.128 [R202+0x6800], RZ ;  /* 0x006800ffca005388 */ /* 0x0003e60000000c00 */
        /* <DEDUP_REMOVED lines=14> */
[----:B------:R-:W-:Y:S05]  /*1c440*/  @!P3 LEA.HI.X R103, R2, R223, R0, 0x1, P0 ;  /* 0x000000df0267b211 */ /* 0x000fea00000f0c00 */
[----:B------:R-:W-:Y:S01]  /*1c450*/  @!PT LDS RZ, [RZ] ;  /* 0x00000000fffff984 */ /* 0x000fe20000000800 */
[----:B------:R-:W-:Y:S01]  /*1c460*/  @!PT LDS RZ, [RZ] ;  /* 0x00000000fffff984 */ /* 0x000fe20000000800 */
[----:B------:R-:W-:Y:S01]  /*1c470*/  @!PT LDS RZ, [RZ] ;  /* 0x00000000fffff984 */ /* 0x000fe20000000800 */
[----:B------:R1:W-:Y:S04]  /*1c480*/  @!P3 LDGSTS.E.BYPASS.LTC128B.128 [R202+0x8800], [R102.64+0x80] ;  /* 0x0880008066cabfae */ /* 0x0003e8000b901d44 */
[----:B------:R-:W0:Y:S02]  /*1c490*/  LDGDEPBAR ;  /* 0x00000000000079af */ /* 0x000e240000000000 */
.L_x_599:
[----:B------:R-:W-:Y:S05]  /*1c4a0*/  BSYNC B0 ;  /* 0x0000000000007941 */ /* 0x000fea0003800000 */
.L_x_598:
[----:B------:R-:W-:Y:S01]  /*1c4b0*/  IMAD.U32 R2, RZ, RZ, UR6 ;  /* 0x00000006ff027e24 */ /* 0x000fe2000f8e00ff */
[----:B-1----:R-:W1:Y:S01]  /*1c4c0*/  S2R R102, SR_TID.X ;  /* 0x0000000000667919 */ /* 0x002e620000002100 */
[----:B------:R-:W-:Y:S07]  /*1c4d0*/  IMAD.U32 R3, RZ, RZ, UR7 ;  /* 0x00000007ff037e24 */ /* 0x000fee000f8e00ff */
[----:B------:R2:W3:Y:S01]  /*1c4e0*/  LD.E R0, [R2.64+0xdc] ;  /* 0x0000dc0402007980 */ /* 0x0004e2000c101900 */
[----:B-1----:R-:W-:Y:S05]  /*1c4f0*/  IMAD.SHL.U32 R102, R102, 0x2, RZ ;  /* 0x0000000266667824 */ /* 0x002fea00078e00ff */
[----:B------:R-:W-:Y:S05]  /*1c500*/  LOP3.LUT R102, R102, 0x6, RZ, 0xc0, !PT ;  /* 0x0000000666667812 */ /* 0x000fea00078ec0ff */
[----:B--2---:R-:W-:Y:S04]  /*1c510*/  IMAD R2, R212, 0x40, R102 ;  /* 0x00000040d4027824 */ /* 0x004fe800078e0266 */
[----:B------:R-:W1:Y:S01]  /*1c520*/  I2F R103, R2 ;  /* 0x0000000200677306 */ /* 0x000e620000201400 */
        /* <DEDUP_REMOVED lines=9> */
[C---:B------:R-:W-:Y:S03]  /*1c5c0*/  IADD3 R105, R2.reuse, 0x20, RZ ;  /* 0x0000002002697810 */ /* 0x040fe60007ffe0ff */
[----:B------:R-:W4:Y:S01]  /*1c5d0*/  I2F R3, R3 ;  /* 0x0000000300037306 */ /* 0x000f220000201400 */
[CC--:B-1----:R-:W-:Y:S02]  /*1c5e0*/  FFMA.FTZ R10, R103.reuse, R199.reuse, R10 ;  /* 0x000000c7670a7223 */ /* 0x0c2fe4000001000a */
[CC--:B------:R-:W-:Y:S02]  /*1c5f0*/  FFMA.FTZ R4, R103.reuse, R199.reuse, R4 ;  /* 0x000000c767047223 */ /* 0x0c0fe40000010004 */
[CC--:B------:R-:W-:Y:S05]  /*1c600*/  FFMA.FTZ R6, R103.reuse, R199.reuse, R6 ;  /* 0x000000c767067223 */ /* 0x0c0fea0000010006 */
[----:B------:R-:W1:Y:S01]  /*1c610*/  I2F R104, R104 ;  /* 0x0000006800687306 */ /* 0x000e620000201400 */
[-C--:B------:R-:W-:Y:S01]  /*1c620*/  FFMA.FTZ R8, R103, R199.reuse, R8 ;  /* 0x000000c767087223 */ /* 0x080fe20000010008 */
[----:B------:R-:W-:Y:S01]  /*1c630*/  IADD3 R103, R2, 0x28, RZ ;  /* 0x0000002802677810 */ /* 0x000fe20007ffe0ff */
[CC--:B--2---:R-:W-:Y:S02]  /*1c640*/  FFMA.FTZ R14, R102.reuse, R199.reuse, R14 ;  /* 0x000000c7660e7223 */ /* 0x0c4fe4000001000e */
[CC--:B------:R-:W-:Y:S02]  /*1c650*/  FFMA.FTZ R16, R102.reuse, R199.reuse, R16 ;  /* 0x000000c766107223 */ /* 0x0c0fe40000010010 */
[CC--:B------:R-:W-:Y:S03]  /*1c660*/  FFMA.FTZ R18, R102.reuse, R199.reuse, R18 ;  /* 0x000000c766127223 */ /* 0x0c0fe60000010012 */
[----:B------:R-:W2:Y:S01]  /*1c670*/  I2F R172, R172 ;  /* 0x000000ac00ac7306 */ /* 0x000ea20000201400 */
[-C--:B------:R-:W-:Y:S01]  /*1c680*/  FFMA.FTZ R12, R102, R199.reuse, R12 ;  /* 0x000000c7660c7223 */ /* 0x080fe2000001000c */
[C---:B------:R-:W-:Y:S01]  /*1c690*/  IADD3 R102, R2.reuse, 0x29, RZ ;  /* 0x0000002902667810 */ /* 0x040fe20007ffe0ff */
[CC--:B----4-:R-:W-:Y:S02]  /*1c6a0*/  FFMA.FTZ R11, R3.reuse, R199.reuse, R11 ;  /* 0x000000c7030b7223 */ /* 0x0d0fe4000001000b */
[CC--:B------:R-:W-:Y:S02]  /*1c6b0*/  FFMA.FTZ R5, R3.reuse, R199.reuse, R5 ;  /* 0x000000c703057223 */ /* 0x0c0fe40000010005 */
[CC--:B------:R-:W-:Y:S03]  /*1c6c0*/  FFMA.FTZ R7, R3.reuse, R199.reuse, R7 ;  /* 0x000000c703077223 */ /* 0x0c0fe60000010007 */
[----:B------:R-:W4:Y:S01]  /*1c6d0*/  I2F R173, R173 ;  /* 0x000000ad00ad7306 */ /* 0x000f220000201400 */
[-C--:B------:R-:W-:Y:S01]  /*1c6e0*/  FFMA.FTZ R9, R3, R199.reuse, R9 ;  /* 0x000000c703097223 */ /* 0x080fe20000010009 */
[----:B------:R-:W-:Y:S01]  /*1c6f0*/  IADD3 R3, R2, 0x30, RZ ;  /* 0x0000003002037810 */ /* 0x000fe20007ffe0ff */
[CC--:B-1----:R-:W-:Y:S02]  /*1c700*/  FFMA.FTZ R37, R104.reuse, R199.reuse, R37 ;  /* 0x000000c768257223 */ /* 0x0c2fe40000010025 */
[CC--:B------:R-:W-:Y:S02]  /*1c710*/  FFMA.FTZ R39, R104.reuse, R199.reuse, R39 ;  /* 0x000000c768277223 */ /* 0x0c0fe40000010027 */
[CC--:B------:R-:W-:Y:S03]  /*1c720*/  FFMA.FTZ R43, R104.reuse, R199.reuse, R43 ;  /* 0x000000c7682b7223 */ /* 0x0c0fe6000001002b */
[----:B------:R-:W1:Y:S01]  /*1c730*/  I2F R175, R175 ;  /* 0x000000af00af7306 */ /* 0x000e620000201400 */
[-C--:B------:R-:W-:Y:S01]  /*1c740*/  FFMA.FTZ R41, R104, R199.reuse, R41 ;  /* 0x000000c768297223 */ /* 0x080fe20000010029 */
[----:B------:R-:W-:Y:S01]  /*1c750*/  FMNMX.FTZ R104, R10, R100, !PT ;  /* 0x000000640a687209 */ /* 0x000fe20007810000 */
[CC--:B--2---:R-:W-:Y:S03]  /*1c760*/  FFMA.FTZ R17, R172.reuse, R199.reuse, R17 ;  /* 0x000000c7ac117223 */ /* 0x0c4fe60000010011 */
[----:B------:R-:W-:Y:S01]  /*1c770*/  FMNMX.FTZ R104, R11, R104, !PT ;  /* 0x000000680b687209 */ /* 0x000fe20007810000 */
[CC--:B------:R-:W-:Y:S02]  /*1c780*/  FFMA.FTZ R19, R172.reuse, R199.reuse, R19 ;  /* 0x000000c7ac137223 */ /* 0x0c0fe40000010013 */
[-C--:B------:R-:W-:Y:S01]  /*1c790*/  FFMA.FTZ R15, R172, R199.reuse, R15 ;  /* 0x000000c7ac0f7223 */ /* 0x080fe2000001000f */
[----:B------:R-:W-:Y:S01]  /*1c7a0*/  FMNMX.FTZ R104, R14, R104, !PT ;  /* 0x000000680e687209 */ /* 0x000fe20007810000 */
[----:B------:R-:W2:Y:S01]  /*1c7b0*/  I2F R176, R176 ;  /* 0x000000b000b07306 */ /* 0x000ea20000201400 */
[-C--:B------:R-:W-:Y:S01]  /*1c7c0*/  FFMA.FTZ R13, R172, R199.reuse, R13 ;  /* 0x000000c7ac0d7223 */ /* 0x080fe2000001000d */
[----:B------:R-:W-:Y:S01]  /*1c7d0*/  IADD3 R172, R2, 0x39, RZ ;  /* 0x0000003902ac7810 */ /* 0x000fe20007ffe0ff */
[-C--:B----4-:R-:W-:Y:S01]  /*1c7e0*/  FFMA.FTZ R26, R173, R199.reuse, R26 ;  /* 0x000000c7ad1a7223 */ /* 0x090fe2000001001a */
[----:B------:R-:W-:Y:S01]  /*1c7f0*/  FMNMX.FTZ R104, R15, R104, !PT ;  /* 0x000000680f687209 */ /* 0x000fe20007810000 */
[CC--:B------:R-:W-:Y:S02]  /*1c800*/  FFMA.FTZ R20, R173.reuse, R199.reuse, R20 ;  /* 0x000000c7ad147223 */ /* 0x0c0fe40000010014 */
[CC--:B------:R-:W-:Y:S01]  /*1c810*/  FFMA.FTZ R22, R173.reuse, R199.reuse, R22 ;  /* 0x000000c7ad167223 */ /* 0x0c0fe20000010016 */
[----:B------:R-:W-:Y:S01]  /*1c820*/  FMNMX.FTZ R104, R26, R104, !PT ;  /* 0x000000681a687209 */ /* 0x000fe20007810000 */
[-C--:B------:R-:W-:Y:S01]  /*1c830*/  FFMA.FTZ R24, R173, R199.reuse, R24 ;  /* 0x000000c7ad187223 */ /* 0x080fe20000010018 */
[C---:B------:R-:W-:Y:S01]  /*1c840*/  IADD3 R173, R2.reuse, 0x31, RZ ;  /* 0x0000003102ad7810 */ /* 0x040fe20007ffe0ff */
[----:B------:R-:W4:Y:S01]  /*1c850*/  I2F R102, R102 ;  /* 0x0000006600667306 */ /* 0x000f220000201400 */
[CC--:B-1----:R-:W-:Y:S02]  /*1c860*/  FFMA.FTZ R30, R175.reuse, R199.reuse, R30 ;  /* 0x000000c7af1e7223 */ /* 0x0c2fe4000001001e */
[CC--:B------:R-:W-:Y:S02]  /*1c870*/  FFMA.FTZ R32, R175.reuse, R199.reuse, R32 ;  /* 0x000000c7af207223 */ /* 0x0c0fe40000010020 */
[CC--:B------:R-:W-:Y:S02]  /*1c880*/  FFMA.FTZ R34, R175.reuse, R199.reuse, R34 ;  /* 0x000000c7af227223 */ /* 0x0c0fe40000010022 */
[----:B------:R-:W-:Y:S01]  /*1c890*/  FFMA.FTZ R28, R175, R199, R28 ;  /* 0x000000c7af1c7223 */ /* 0x000fe2000001001c */
[----:B------:R-:W-:Y:S02]  /*1c8a0*/  IADD3 R175, R2, 0x38, RZ ;  /* 0x0000003802af7810 */ /* 0x000fe40007ffe0ff */
[----:B------:R-:W1:Y:S01]  /*1c8b0*/  I2F R174, R174 ;  /* 0x000000ae00ae7306 */ /* 0x000e620000201400 */
[----:B------:R-:W-:Y:S01]  /*1c8c0*/  FMNMX.FTZ R2, R4, R101, !PT ;  /* 0x0000006504027209 */ /* 0x000fe20007810000 */
[CC--:B--2---:R-:W-:Y:S03]  /*1c8d0*/  FFMA.FTZ R27, R176.reuse, R199.reuse, R27 ;  /* 0x000000c7b01b7223 */ /* 0x0c4fe6000001001b */
[----:B------:R-:W-:Y:S01]  /*1c8e0*/  FMNMX.FTZ R2, R5, R2, !PT ;  /* 0x0000000205027209 */ /* 0x000fe20007810000 */
[CC--:B------:R-:W-:Y:S01]  /*1c8f0*/  FFMA.FTZ R21, R176.reuse, R199.reuse, R21 ;  /* 0x000000c7b0157223 */ /* 0x0c0fe20000010015 */
[----:B------:R-:W-:Y:S01]  /*1c900*/  FMNMX.FTZ R104, R27, R104, !PT ;  /* 0x000000681b687209 */ /* 0x000fe20007810000 */
[-C--:B------:R-:W-:Y:S01]  /*1c910*/  FFMA.FTZ R25, R176, R199.reuse, R25 ;  /* 0x000000c7b0197223 */ /* 0x080fe20000010019 */
[----:B------:R-:W-:Y:S01]  /*1c920*/  FMNMX.FTZ R2, R16, R2, !PT ;  /* 0x0000000210027209 */ /* 0x000fe20007810000 */
[----:B------:R-:W2:Y:S01]  /*1c930*/  I2F R105, R105 ;  /* 0x0000006900697306 */ /* 0x000ea20000201400 */
[----:B------:R-:W-:Y:S01]  /*1c940*/  FMNMX.FTZ R104, R30, R104, !PT ;  /* 0x000000681e687209 */ /* 0x000fe20007810000 */
[-C--:B------:R-:W-:Y:S02]  /*1c950*/  FFMA.FTZ R23, R176, R199.reuse, R23 ;  /* 0x000000c7b0177223 */ /* 0x080fe40000010017 */
[CC--:B----4-:R-:W-:Y:S02]  /*1c960*/  FFMA.FTZ R49, R102.reuse, R199.reuse, R49 ;  /* 0x000000c766317223 */ /* 0x0d0fe40000010031 */
[CC--:B------:R-:W-:Y:S02]  /*1c970*/  FFMA.FTZ R51, R102.reuse, R199.reuse, R51 ;  /* 0x000000c766337223 */ /* 0x0c0fe40000010033 */
[CC--:B------:R-:W-:Y:S02]  /*1c980*/  FFMA.FTZ R47, R102.reuse, R199.reuse, R47 ;  /* 0x000000c7662f7223 */ /* 0x0c0fe4000001002f */
[----:B------:R-:W4:Y:S01]  /*1c990*/  I2F R103, R103 ;  /* 0x0000006700677306 */ /* 0x000f220000201400 */
[-C--:B------:R-:W-:Y:S01]  /*1c9a0*/  FFMA.FTZ R45, R102, R199.reuse, R45 ;  /* 0x000000c7662d7223 */ /* 0x080fe2000001002d */
[----:B------:R-:W-:Y:S01]  /*1c9b0*/  FMNMX.FTZ R102, R17, R2, !PT ;  /* 0x0000000211667209 */ /* 0x000fe20007810000 */
[----:B-1----:R-:W-:Y:S01]  /*1c9c0*/  FFMA.FTZ R31, R174, R199, R31 ;  /* 0x000000c7ae1f7223 */ /* 0x002fe2000001001f */
[----:B------:R-:W-:Y:S01]  /*1c9d0*/  FMNMX.FTZ R2, R8, R107, !PT ;  /* 0x0000006b08027209 */ /* 0x000fe20007810000 */
[-C--:B------:R-:W-:Y:S01]  /*1c9e0*/  FFMA.FTZ R33, R174, R199.reuse, R33 ;  /* 0x000000c7ae217223 */ /* 0x080fe20000010021 */
[----:B------:R-:W-:Y:S01]  /*1c9f0*/  FMNMX.FTZ R102, R20, R102, !PT ;  /* 0x0000006614667209 */ /* 0x000fe20007810000 */
[CC--:B------:R-:W-:Y:S01]  /*1ca00*/  FFMA.FTZ R29, R174.reuse, R199.reuse, R29 ;  /* 0x000000c7ae1d7223 */ /* 0x0c0fe2000001001d */
[----:B------:R-:W-:Y:S01]  /*1ca10*/  FMNMX.FTZ R104, R31, R104, !PT ;  /* 0x000000681f687209 */ /* 0x000fe20007810000 */
[-C--:B------:R-:W-:Y:S01]  /*1ca20*/  FFMA.FTZ R35, R174, R199.reuse, R35 ;  /* 0x000000c7ae237223 */ /* 0x080fe20000010023 */
[----:B------:R-:W-:Y:S01]  /*1ca30*/  FMNMX.FTZ R102, R21, R102, !PT ;  /* 0x0000006615667209 */ /* 0x000fe20007810000 */
[----:B------:R-:W1:Y:S01]  /*1ca40*/  I2F R3, R3 ;  /* 0x0000000300037306 */ /* 0x000e620000201400 */
[----:B------:R-:W-:Y:S02]  /*1ca50*/  FMNMX.FTZ R2, R9, R2, !PT ;  /* 0x0000000209027209 */ /* 0x000fe40007810000 */
[----:B------:R-:W-:Y:S01]  /*1ca60*/  FMNMX.FTZ R102, R32, R102, !PT ;  /* 0x0000006620667209 */ /* 0x000fe20007810000 */
[CC--:B--2---:R-:W-:Y:S01]  /*1ca70*/  FFMA.FTZ R42, R105.reuse, R199.reuse, R42 ;  /* 0x000000c7692a7223 */ /* 0x0c4fe2000001002a */
[----:B------:R-:W-:Y:S01]  /*1ca80*/  FMNMX.FTZ R2, R12, R2, !PT ;  /* 0x000000020c027209 */ /* 0x000fe20007810000 */
[-C--:B------:R-:W-:Y:S01]  /*1ca90*/  FFMA.FTZ R36, R105, R199.reuse, R36 ;  /* 0x000000c769247223 */ /* 0x080fe20000010024 */
[----:B------:R-:W-:Y:S01]  /*1caa0*/  FMNMX.FTZ R102, R33, R102, !PT ;  /* 0x0000006621667209 */ /* 0x000fe20007810000 */
[CC--:B------:R-:W-:Y:S01]  /*1cab0*/  FFMA.FTZ R40, R105.reuse, R199.reuse, R40 ;  /* 0x000000c769287223 */ /* 0x0c0fe20000010028 */
[----:B------:R-:W-:Y:S01]  /*1cac0*/  FMNMX.FTZ R104, R42, R104, !PT ;  /* 0x000000682a687209 */ /* 0x000fe20007810000 */
[----:B------:R-:W2:Y:S01]  /*1cad0*/  I2F R173, R173 ;  /* 0x000000ad00ad7306 */ /* 0x000ea20000201400 */
[----:B------:R-:W-:Y:S01]  /*1cae0*/  FMNMX.FTZ R102, R36, R102, !PT ;  /* 0x0000006624667209 */ /* 0x000fe20007810000 */
[-C--:B------:R-:W-:Y:S01]  /*1caf0*/  FFMA.FTZ R38, R105, R199.reuse, R38 ;  /* 0x000000c769267223 */ /* 0x080fe20000010026 */
[----:B------:R-:W-:Y:S01]  /*1cb00*/  FMNMX.FTZ R104, R43, R104, !PT ;  /* 0x000000682b687209 */ /* 0x000fe20007810000 */
[-C--:B----4-:R-:W-:Y:S01]  /*1cb10*/  FFMA.FTZ R46, R103, R199.reuse, R46 ;  /* 0x000000c7672e7223 */ /* 0x090fe2000001002e */
[----:B------:R-:W-:Y:S01]  /*1cb20*/  FMNMX.FTZ R102, R37, R102, !PT ;  /* 0x0000006625667209 */ /* 0x000fe20007810000 */
[-C--:B------:R-:W-:Y:S01]  /*1cb30*/  FFMA.FTZ R48, R103, R199.reuse, R48 ;  /* 0x000000c767307223 */ /* 0x080fe20000010030 */
[----:B------:R-:W-:Y:S01]  /*1cb40*/  FMNMX.FTZ R2, R13, R2, !PT ;  /* 0x000000020d027209 */ /* 0x000fe20007810000 */
[CC--:B------:R-:W-:Y:S01]  /*1cb50*/  FFMA.FTZ R44, R103.reuse, R199.reuse, R44 ;  /* 0x000000c7672c7223 */ /* 0x0c0fe2000001002c */
[----:B------:R-:W-:Y:S01]  /*1cb60*/  FMNMX.FTZ R104, R46, R104, !PT ;  /* 0x000000682e687209 */ /* 0x000fe20007810000 */
[----:B------:R-:W4:Y:S01]  /*1cb70*/  I2F R175, R175 ;  /* 0x000000af00af7306 */ /* 0x000f220000201400 */
[----:B------:R-:W-:Y:S01]  /*1cb80*/  FMNMX.FTZ R102, R48, R102, !PT ;  /* 0x0000006630667209 */ /* 0x000fe20007810000 */
[-C--:B------:R-:W-:Y:S01]  /*1cb90*/  FFMA.FTZ R50, R103, R199.reuse, R50 ;  /* 0x000000c767327223 */ /* 0x080fe20000010032 */
[----:B------:R-:W-:Y:S01]  /*1cba0*/  FMNMX.FTZ R104, R47, R104, !PT ;  /* 0x000000682f687209 */ /* 0x000fe20007810000 */
[CC--:B-1----:R-:W-:Y:S01]  /*1cbb0*/  FFMA.FTZ R58, R3.reuse, R199.reuse, R58 ;  /* 0x000000c7033a7223 */ /* 0x0c2fe2000001003a */
[----:B------:R-:W-:Y:S01]  /*1cbc0*/  FMNMX.FTZ R2, R24, R2, !PT ;  /* 0x0000000218027209 */ /* 0x000fe20007810000 */
[-C--:B------:R-:W-:Y:S01]  /*1cbd0*/  FFMA.FTZ R52, R3, R199.reuse, R52 ;  /* 0x000000c703347223 */ /* 0x080fe20000010034 */
[----:B------:R-:W-:Y:S01]  /*1cbe0*/  FMNMX.FTZ R102, R49, R102, !PT ;  /* 0x0000006631667209 */ /* 0x000fe20007810000 */
[-C--:B------:R-:W-:Y:S01]  /*1cbf0*/  FFMA.FTZ R54, R3, R199.reuse, R54 ;  /* 0x000000c703367223 */ /* 0x080fe20000010036 */
[----:B------:R-:W-:Y:S01]  /*1cc00*/  FMNMX.FTZ R104, R58, R104, !PT ;  /* 0x000000683a687209 */ /* 0x000fe20007810000 */
[----:B------:R-:W1:Y:S01]  /*1cc10*/  I2F R172, R172 ;  /* 0x000000ac00ac7306 */ /* 0x000e620000201400 */
[----:B------:R-:W-:Y:S01]  /*1cc20*/  FMNMX.FTZ R2, R25, R2, !PT ;  /* 0x0000000219027209 */ /* 0x000fe20007810000 */
[-C--:B------:R-:W-:Y:S01]  /*1cc30*/  FFMA.FTZ R56, R3, R199.reuse, R56 ;  /* 0x000000c703387223 */ /* 0x080fe20000010038 */
[----:B------:R-:W-:Y:S01]  /*1cc40*/  FMNMX.FTZ R3, R6, R106, !PT ;  /* 0x0000006a06037209 */ /* 0x000fe20007810000 */
[CC--:B--2---:R-:W-:Y:S01]  /*1cc50*/  FFMA.FTZ R59, R173.reuse, R199.reuse, R59 ;  /* 0x000000c7ad3b7223 */ /* 0x0c4fe2000001003b */
[----:B------:R-:W-:Y:S01]  /*1cc60*/  FMNMX.FTZ R102, R52, R102, !PT ;  /* 0x0000006634667209 */ /* 0x000fe20007810000 */
[----:B------:R-:W-:Y:S01]  /*1cc70*/  FFMA.FTZ R53, R173, R199, R53 ;  /* 0x000000c7ad357223 */ /* 0x000fe20000010035 */
[----:B------:R-:W-:Y:S01]  /*1cc80*/  FMNMX.FTZ R3, R7, R3, !PT ;  /* 0x0000000307037209 */ /* 0x000fe20007810000 */
[-C--:B------:R-:W-:Y:S01]  /*1cc90*/  FFMA.FTZ R57, R173, R199.reuse, R57 ;  /* 0x000000c7ad397223 */ /* 0x080fe20000010039 */
[----:B------:R-:W-:Y:S01]  /*1cca0*/  FMNMX.FTZ R104, R59, R104, !PT ;  /* 0x000000683b687209 */ /* 0x000fe20007810000 */
[----:B------:R-:W-:Y:S01]  /*1ccb0*/  FFMA.FTZ R55, R173, R199, R55 ;  /* 0x000000c7ad377223 */ /* 0x000fe20000010037 */
[----:B------:R-:W-:Y:S02]  /*1ccc0*/  FMNMX.FTZ R3, R18, R3, !PT ;  /* 0x0000000312037209 */ /* 0x000fe40007810000 */
[----:B------:R-:W-:Y:S01]  /*1ccd0*/  FMNMX.FTZ R2, R28, R2, !PT ;  /* 0x000000021c027209 */ /* 0x000fe20007810000 */
[----:B----4-:R-:W-:Y:S01]  /*1cce0*/  FFMA.FTZ R62, R175, R199, R62 ;  /* 0x000000c7af3e7223 */ /* 0x010fe2000001003e */
[----:B------:R-:W-:Y:S01]  /*1ccf0*/  FMNMX.FTZ R3, R19, R3, !PT ;  /* 0x0000000313037209 */ /* 0x000fe20007810000 */
[-C--:B------:R-:W-:Y:S01]  /*1cd00*/  FFMA.FTZ R64, R175, R199.reuse, R64 ;  /* 0x000000c7af407223 */ /* 0x080fe20000010040 */
[----:B------:R-:W-:Y:S01]  /*1cd10*/  FMNMX.FTZ R102, R53, R102, !PT ;  /* 0x0000006635667209 */ /* 0x000fe20007810000 */
[C---:B------:R-:W-:Y:S01]  /*1cd20*/  FFMA.FTZ R60, R175.reuse, R199, R60 ;  /* 0x000000c7af3c7223 */ /* 0x040fe2000001003c */
[----:B------:R-:W-:Y:S01]  /*1cd30*/  FMNMX.FTZ R3, R22, R3, !PT ;  /* 0x0000000316037209 */ /* 0x000fe20007810000 */
[----:B------:R-:W-:Y:S01]  /*1cd40*/  FFMA.FTZ R66, R175, R199, R66 ;  /* 0x000000c7af427223 */ /* 0x000fe20000010042 */
[----:B------:R-:W-:Y:S02]  /*1cd50*/  FMNMX.FTZ R104, R62, R104, !PT ;  /* 0x000000683e687209 */ /* 0x000fe40007810000 */
[----:B------:R-:W-:Y:S01]  /*1cd60*/  FMNMX.FTZ R3, R23, R3, !PT ;  /* 0x0000000317037209 */ /* 0x000fe20007810000 */
[CC--:B-1----:R-:W-:Y:S01]  /*1cd70*/  FFMA.FTZ R63, R172.reuse, R199.reuse, R63 ;  /* 0x000000c7ac3f7223 */ /* 0x0c2fe2000001003f */
[----:B------:R-:W-:Y:S01]  /*1cd80*/  FMNMX.FTZ R2, R29, R2, !PT ;  /* 0x000000021d027209 */ /* 0x000fe20007810000 */
[----:B------:R-:W-:Y:S01]  /*1cd90*/  FFMA.FTZ R65, R172, R199, R65 ;  /* 0x000000c7ac417223 */ /* 0x000fe20000010041 */
[----:B------:R-:W-:Y:S01]  /*1cda0*/  FMNMX.FTZ R3, R34, R3, !PT ;  /* 0x0000000322037209 */ /* 0x000fe20007810000 */
[CC--:B------:R-:W-:Y:S01]  /*1cdb0*/  FFMA.FTZ R61, R172.reuse, R199.reuse, R61 ;  /* 0x000000c7ac3d7223 */ /* 0x0c0fe2000001003d */
[----:B------:R-:W-:Y:S01]  /*1cdc0*/  FMNMX.FTZ R104, R63, R104, !PT ;  /* 0x000000683f687209 */ /* 0x000fe20007810000 */
[----:B------:R-:W-:Y:S01]  /*1cdd0*/  FFMA.FTZ R67, R172, R199, R67 ;  /* 0x000000c7ac437223 */ /* 0x000fe20000010043 */
        /* <DEDUP_REMOVED lines=22> */
[----:B------:R-:W2:Y:S08]  /*1cf40*/  SHFL.BFLY PT, R173, R105, 0x2, 0x1f ;  /* 0x0c401f0069ad7f89 */ /* 0x000eb000000e0000 */
[----:B------:R-:W4:Y:S01]  /*1cf50*/  SHFL.BFLY PT, R102, R2, 0x2, 0x1f ;  /* 0x0c401f0002667f89 */ /* 0x000f2200000e0000 */
[----:B-1----:R-:W-:Y:S07]  /*1cf60*/  FMNMX.FTZ R104, R104, R103, !PT ;  /* 0x0000006768687209 */ /* 0x002fee0007810000 */
[----:B------:R-:W1:Y:S01]  /*1cf70*/  SHFL.BFLY PT, R172, R3, 0x2, 0x1f ;  /* 0x0c401f0003ac7f89 */ /* 0x000e6200000e0000 */
[----:B------:R-:W-:Y:S02]  /*1cf80*/  FSETP.NEU.FTZ.AND P0, PT, R104, -INF , PT ;  /* 0xff8000006800780b */ /* 0x000fe40003f1d000 */
[----:B--2---:R-:W-:Y:S05]  /*1cf90*/  FMNMX.FTZ R105, R105, R173, !PT ;  /* 0x000000ad69697209 */ /* 0x004fea0007810000 */
[----:B------:R-:W2:Y:S01]  /*1cfa0*/  SHFL.BFLY PT, R173, R105, 0x1, 0x1f ;  /* 0x0c201f0069ad7f89 */ /* 0x000ea200000e0000 */
[----:B----4-:R-:W-:Y:S01]  /*1cfb0*/  FMNMX.FTZ R102, R2, R102, !PT ;  /* 0x0000006602667209 */ /* 0x010fe20007810000 */
[----:B------:R-:W-:Y:S01]  /*1cfc0*/  FADD.FTZ R2, -R104, R100 ;  /* 0x0000006468027221 */ /* 0x000fe20000010100 */
[----:B-1----:R-:W-:Y:S05]  /*1cfd0*/  FMNMX.FTZ R3, R3, R172, !PT ;  /* 0x000000ac03037209 */ /* 0x002fea0007810000 */
[----:B------:R-:W1:Y:S01]  /*1cfe0*/  SHFL.BFLY PT, R172, R102, 0x1, 0x1f ;  /* 0x0c201f0066ac7f89 */ /* 0x000e6200000e0000 */
[----:B---3--:R-:W-:Y:S04]  /*1cff0*/  FMUL.FTZ R2, R0, R2 ;  /* 0x0000000200027220 */ /* 0x008fe80000410000 */
[----:B------:R-:W3:Y:S03]  /*1d000*/  MUFU.EX2 R100, R2 ;  /* 0x0000000200647308 */ /* 0x000ee60000000800 */
[----:B------:R-:W4:Y:S01]  /*1d010*/  SHFL.BFLY PT, R174, R3, 0x1, 0x1f ;  /* 0x0c201f0003ae7f89 */ /* 0x000f2200000e0000 */
[----:B--2---:R-:W-:Y:S02]  /*1d020*/  FMNMX.FTZ R105, R105, R173, !PT ;  /* 0x000000ad69697209 */ /* 0x004fe40007810000 */
[----:B-1----:R-:W-:Y:S01]  /*1d030*/  FMNMX.FTZ R102, R102, R172, !PT ;  /* 0x000000ac66667209 */ /* 0x002fe20007810000 */
[C---:B---3--:R-:W-:Y:S02]  /*1d040*/  FMUL.FTZ R74, R100.reuse, R74 ;  /* 0x0000004a644a7220 */ /* 0x048fe40000410000 */
[C---:B------:R-:W-:Y:S01]  /*1d050*/  FMUL.FTZ R75, R100.reuse, R75 ;  /* 0x0000004b644b7220 */ /* 0x040fe20000410000 */
[----:B----4-:R-:W-:Y:S01]  /*1d060*/  FMNMX.FTZ R103, R3, R174, !PT ;  /* 0x000000ae03677209 */ /* 0x010fe20007810000 */
[----:B------:R-:W-:Y:S02]  /*1d070*/  FADD.FTZ R2, -R105, R101 ;  /* 0x0000006569027221 */ /* 0x000fe40000010100 */
[----:B------:R-:W-:Y:S02]  /*1d080*/  FMUL.FTZ R78, R100, R78 ;  /* 0x0000004e644e7220 */ /* 0x000fe40000410000 */
[C---:B------:R-:W-:Y:S02]  /*1d090*/  FMUL.FTZ R3, R0.reuse, R2 ;  /* 0x0000000200037220 */ /* 0x040fe40000410000 */
[----:B------:R-:W-:Y:S02]  /*1d0a0*/  FADD.FTZ R2, -R103, R106 ;  /* 0x0000006a67027221 */ /* 0x000fe40000010100 */
[C---:B------:R-:W-:Y:S02]  /*1d0b0*/  FMUL.FTZ R106, R0.reuse, R104 ;  /* 0x00000068006a7220 */ /* 0x040fe40000410000 */
[----:B------:R-:W-:Y:S01]  /*1d0c0*/  FMUL.FTZ R2, R0, R2 ;  /* 0x0000000200027220 */ /* 0x000fe20000410000 */
[----:B------:R-:W1:Y:S01]  /*1d0d0*/  MUFU.EX2 R3, R3 ;  /* 0x0000000300037308 */ /* 0x000e620000000800 */
[----:B------:R-:W-:Y:S01]  /*1d0e0*/  FMUL.FTZ R79, R100, R79 ;  /* 0x0000004f644f7220 */ /* 0x000fe20000410000 */
[----:B------:R-:W-:Y:S01]  /*1d0f0*/  FSEL R106, R106, RZ, P0 ;  /* 0x000000ff6a6a7208 */ /* 0x000fe20000000000 */
[C---:B------:R-:W-:Y:S01]  /*1d100*/  FMUL.FTZ R90, R100.reuse, R90 ;  /* 0x0000005a645a7220 */ /* 0x040fe20000410000 */
[----:B------:R-:W-:Y:S01]  /*1d110*/  FSETP.NEU.FTZ.AND P0, PT, R105, -INF , PT ;  /* 0xff8000006900780b */ /* 0x000fe20003f1d000 */
[----:B------:R-:W-:Y:S02]  /*1d120*/  FMUL.FTZ R91, R100, R91 ;  /* 0x0000005b645b7220 */ /* 0x000fe40000410000 */
[-CC-:B------:R-:W-:Y:S02]  /*1d130*/  FFMA.FTZ R10, R10, R0.reuse, -R106.reuse ;  /* 0x000000000a0a7223 */ /* 0x180fe4000001086a */
[-CC-:B------:R-:W-:Y:S01]  /*1d140*/  FFMA.FTZ R14, R14, R0.reuse, -R106.reuse ;  /* 0x000000000e0e7223 */ /* 0x180fe2000001086a */
[----:B------:R2:W3:Y:S01]  /*1d150*/  MUFU.EX2 R101, R2 ;  /* 0x0000000200657308 */ /* 0x0004e20000000800 */
[-CC-:B------:R-:W-:Y:S02]  /*1d160*/  FFMA.FTZ R11, R11, R0.reuse, -R106.reuse ;  /* 0x000000000b0b7223 */ /* 0x180fe4000001086a */
[-CC-:B------:R-:W-:Y:S02]  /*1d170*/  FFMA.FTZ R15, R15, R0.reuse, -R106.reuse ;  /* 0x000000000f0f7223 */ /* 0x180fe4000001086a */
[-CC-:B------:R-:W-:Y:S02]  /*1d180*/  FFMA.FTZ R26, R26, R0.reuse, -R106.reuse ;  /* 0x000000001a1a7223 */ /* 0x180fe4000001086a */
[-CC-:B------:R-:W-:Y:S02]  /*1d190*/  FFMA.FTZ R208, R30, R0.reuse, -R106.reuse ;  /* 0x000000001ed07223 */ /* 0x180fe4000001086a */
[-CC-:B------:R-:W-:Y:S01]  /*1d1a0*/  FFMA.FTZ R211, R31, R0.reuse, -R106.reuse ;  /* 0x000000001fd37223 */ /* 0x180fe2000001086a */
[----:B------:R4:W-:Y:S01]  /*1d1b0*/  MUFU.EX2 R174, R10 ;  /* 0x0000000a00ae7308 */ /* 0x0009e20000000800 */
        /* <DEDUP_REMOVED lines=8> */
[----:B--2---:R-:W-:Y:S02]  /*1d240*/  FADD.FTZ R2, -R102, R107 ;  /* 0x0000006b66027221 */ /* 0x004fe40000010100 */
[----:B------:R-:W-:Y:S02]  /*1d250*/  FMUL.FTZ R107, R0, R105 ;  /* 0x00000069006b7220 */ /* 0x000fe40000410000 */
[----:B------:R-:W-:Y:S01]  /*1d260*/  FFMA.FTZ R246, R63, R0, -R106 ;  /* 0x000000003ff67223 */ /* 0x000fe2000001086a */
[----:B------:R-:W-:Y:S01]  /*1d270*/  MUFU.EX2 R172, R11 ;  /* 0x0000000b00ac7308 */ /* 0x000fe20000000800 */
[C---:B------:R-:W-:Y:S01]  /*1d280*/  FMUL.FTZ R62, R100.reuse, R114 ;  /* 0x00000072643e7220 */ /* 0x040fe20000410000 */
[----:B------:R-:W-:Y:S01]  /*1d290*/  FSEL R107, R107, RZ, P0 ;  /* 0x000000ff6b6b7208 */ /* 0x000fe20000000000 */
[----:B------:R-:W-:Y:S01]  /*1d2a0*/  FMUL.FTZ R63, R100, R115 ;  /* 0x00000073643f7220 */ /* 0x000fe20000410000 */
[----:B------:R-:W-:Y:S01]  /*1d2b0*/  FSETP.NEU.FTZ.AND P0, PT, R103, -INF , PT ;  /* 0xff8000006700780b */ /* 0x000fe20003f1d000 */
[----:B----4-:R-:W-:Y:S02]  /*1d2c0*/  FMUL.FTZ R10, R0, R103 ;  /* 0x00000067000a7220 */ /* 0x010fe40000410000 */
[-CC-:B------:R-:W-:Y:S02]  /*1d2d0*/  FFMA.FTZ R4, R4, R0.reuse, -R107.reuse ;  /* 0x0000000004047223 */ /* 0x180fe4000001086b */
[-CC-:B------:R-:W-:Y:S01]  /*1d2e0*/  FFMA.FTZ R5, R5, R0.reuse, -R107.reuse ;  /* 0x0000000005057223 */ /* 0x180fe2000001086b */
[----:B------:R-:W-:Y:S01]  /*1d2f0*/  FSEL R10, R10, RZ, P0 ;  /* 0x000000ff0a0a7208 */ /* 0x000fe20000000000 */
[----:B------:R2:W-:Y:S01]  /*1d300*/  MUFU.EX2 R178, R4 ;  /* 0x0000000400b27308 */ /* 0x0005e20000000800 */
[----:B------:R-:W-:Y:S01]  /*1d310*/  FSETP.NEU.FTZ.AND P0, PT, R102, -INF , PT ;  /* 0xff8000006600780b */ /* 0x000fe20003f1d000 */
[-CC-:B------:R-:W-:Y:S02]  /*1d320*/  FFMA.FTZ R16, R16, R0.reuse, -R107.reuse ;  /* 0x0000000010107223 */ /* 0x180fe4000001086b */
[-CC-:B------:R-:W-:Y:S02]  /*1d330*/  FFMA.FTZ R7, R7, R0.reuse, -R10.reuse ;  /* 0x0000000007077223 */ /* 0x180fe4000001080a */
[-CC-:B------:R-:W-:Y:S02]  /*1d340*/  FFMA.FTZ R6, R6, R0.reuse, -R10.reuse ;  /* 0x0000000006067223 */ /* 0x180fe4000001080a */
[-CC-:B------:R-:W-:Y:S02]  /*1d350*/  FFMA.FTZ R18, R18, R0.reuse, -R10.reuse ;  /* 0x0000000012127223 */ /* 0x180fe4000001080a */
[----:B------:R4:W-:Y:S01]  /*1d360*/  MUFU.EX2 R177, R7 ;  /* 0x0000000700b17308 */ /* 0x0009e20000000800 */
[----:B------:R-:W-:Y:S02]  /*1d370*/  FFMA.FTZ R19, R19, R0, -R10 ;  /* 0x0000000013137223 */ /* 0x000fe4000001080a */
[----:B-----5:R-:W-:Y:S02]  /*1d380*/  FMUL.FTZ R14, R100, R162 ;  /* 0x000000a2640e7220 */ /* 0x020fe40000410000 */
[----:B------:R-:W-:Y:S02]  /*1d390*/  FMUL.FTZ R2, R0, R2 ;  /* 0x0000000200027220 */ /* 0x000fe40000410000 */
[-CC-:B------:R-:W-:Y:S02]  /*1d3a0*/  FFMA.FTZ R17, R17, R0.reuse, -R107.reuse ;  /* 0x0000000011117223 */ /* 0x180fe4000001086b */
[-CC-:B------:R-:W-:Y:S01]  /*1d3b0*/  FFMA.FTZ R206, R32, R0.reuse, -R107.reuse ;  /* 0x0000000020ce7223 */ /* 0x180fe2000001086b */
[----:B------:R5:W-:Y:S01]  /*1d3c0*/  MUFU.EX2 R173, R5 ;  /* 0x0000000500ad7308 */ /* 0x000be20000000800 */
[-CC-:B------:R-:W-:Y:S02]  /*1d3d0*/  FFMA.FTZ R210, R33, R0.reuse, -R107.reuse ;  /* 0x0000000021d27223 */ /* 0x180fe4000001086b */
[--C-:B------:R-:W-:Y:S02]  /*1d3e0*/  FFMA.FTZ R213, R36, R0, -R107.reuse ;  /* 0x0000000024d57223 */ /* 0x100fe4000001086b */
[----:B--2---:R-:W-:Y:S02]  /*1d3f0*/  FMUL.FTZ R4, R0, R102 ;  /* 0x0000006600047220 */ /* 0x004fe40000410000 */
[-CC-:B------:R-:W-:Y:S02]  /*1d400*/  FFMA.FTZ R216, R37, R0.reuse, -R107.reuse ;  /* 0x0000000025d87223 */ /* 0x180fe4000001086b */
[-CC-:B------:R-:W-:Y:S01]  /*1d410*/  FFMA.FTZ R224, R48, R0.reuse, -R107.reuse ;  /* 0x0000000030e07223 */ /* 0x180fe2000001086b */
[----:B------:R-:W-:Y:S01]  /*1d420*/  FSEL R4, R4, RZ, P0 ;  /* 0x000000ff04047208 */ /* 0x000fe20000000000 */
[----:B------:R2:W-:Y:S01]  /*1d430*/  MUFU.EX2 R186, R6 ;  /* 0x0000000600ba7308 */ /* 0x0005e20000000800 */
[-CC-:B------:R-:W-:Y:S01]  /*1d440*/  FFMA.FTZ R227, R49, R0.reuse, -R107.reuse ;  /* 0x0000000031e37223 */ /* 0x180fe2000001086b */
[----:B----4-:R-:W4:Y:S02]  /*1d450*/  LDL.LU R7, [R1+0x140] ;  /* 0x0001400001077983 */ /* 0x010f240000300800 */
[-CC-:B------:R-:W-:Y:S02]  /*1d460*/  FFMA.FTZ R8, R8, R0.reuse, -R4.reuse ;  /* 0x0000000008087223 */ /* 0x180fe40000010804 */
[-C--:B------:R-:W-:Y:S01]  /*1d470*/  FFMA.FTZ R9, R9, R0.reuse, -R4 ;  /* 0x0000000009097223 */ /* 0x080fe20000010804 */
[----:B------:R-:W4:Y:S01]  /*1d480*/  LDL R162, [R1+0x148] ;  /* 0x0001480001a27983 */ /* 0x000f220000100800 */
[-CC-:B------:R-:W-:Y:S02]  /*1d490*/  FFMA.FTZ R236, R52, R0.reuse, -R107.reuse ;  /* 0x0000000034ec7223 */ /* 0x180fe4000001086b */
[----:B------:R1:W-:Y:S01]  /*1d4a0*/  MUFU.EX2 R184, R8 ;  /* 0x0000000800b87308 */ /* 0x0003e20000000800 */
[-CC-:B------:R-:W-:Y:S02]  /*1d4b0*/  FFMA.FTZ R239, R53, R0.reuse, -R107.reuse ;  /* 0x0000000035ef7223 */ /* 0x180fe4000001086b */
[-C--:B-----5:R-:W-:Y:S02]  /*1d4c0*/  FFMA.FTZ R5, R27, R0.reuse, -R106 ;  /* 0x000000001b057223 */ /* 0x0a0fe4000001086a */
[-CC-:B------:R-:W-:Y:S02]  /*1d4d0*/  FFMA.FTZ R241, R64, R0.reuse, -R107.reuse ;  /* 0x0000000040f17223 */ /* 0x180fe4000001086b */
[-CC-:B------:R-:W-:Y:S02]  /*1d4e0*/  FFMA.FTZ R242, R65, R0.reuse, -R107.reuse ;  /* 0x0000000041f27223 */ /* 0x180fe4000001086b */
[-C--:B------:R-:W-:Y:S01]  /*1d4f0*/  FFMA.FTZ R12, R12, R0.reuse, -R4 ;  /* 0x000000000c0c7223 */ /* 0x080fe20000010804 */
[----:B------:R5:W-:Y:S01]  /*1d500*/  MUFU.EX2 R188, R16 ;  /* 0x0000001000bc7308 */ /* 0x000be20000000800 */
[-CC-:B------:R-:W-:Y:S02]  /*1d510*/  FFMA.FTZ R189, R22, R0.reuse, -R10.reuse ;  /* 0x0000000016bd7223 */ /* 0x180fe4000001080a */
[-CC-:B------:R-:W-:Y:S02]  /*1d520*/  FFMA.FTZ R191, R23, R0.reuse, -R10.reuse ;  /* 0x0000000017bf7223 */ /* 0x180fe4000001080a */
[-CC-:B--2---:R-:W-:Y:S02]  /*1d530*/  FFMA.FTZ R6, R20, R0.reuse, -R107.reuse ;  /* 0x0000000014067223 */ /* 0x184fe4000001086b */
[-CC-:B------:R-:W-:Y:S02]  /*1d540*/  FFMA.FTZ R207, R34, R0.reuse, -R10.reuse ;  /* 0x0000000022cf7223 */ /* 0x180fe4000001080a */
[-CC-:B------:R-:W-:Y:S01]  /*1d550*/  FFMA.FTZ R209, R35, R0.reuse, -R10.reuse ;  /* 0x0000000023d17223 */ /* 0x180fe2000001080a */
[----:B------:R-:W-:Y:S01]  /*1d560*/  MUFU.EX2 R176, R9 ;  /* 0x0000000900b07308 */ /* 0x000fe20000000800 */
[-CC-:B------:R-:W-:Y:S02]  /*1d570*/  FFMA.FTZ R214, R38, R0.reuse, -R10.reuse ;  /* 0x0000000026d67223 */ /* 0x180fe4000001080a */
[-CC-:B------:R-:W-:Y:S02]  /*1d580*/  FFMA.FTZ R218, R39, R0.reuse, -R10.reuse ;  /* 0x0000000027da7223 */ /* 0x180fe4000001080a */
[-C--:B-1----:R-:W-:Y:S02]  /*1d590*/  FFMA.FTZ R8, R21, R0.reuse, -R107 ;  /* 0x0000000015087223 */ /* 0x082fe4000001086b */
[-CC-:B------:R-:W-:Y:S02]  /*1d5a0*/  FFMA.FTZ R221, R50, R0.reuse, -R10.reuse ;  /* 0x0000000032dd7223 */ /* 0x180fe4000001080a */
[-CC-:B------:R-:W-:Y:S01]  /*1d5b0*/  FFMA.FTZ R226, R51, R0.reuse, -R10.reuse ;  /* 0x0000000033e27223 */ /* 0x180fe2000001080a */
[----:B------:R3:W-:Y:S01]  /*1d5c0*/  MUFU.EX2 R185, R18 ;  /* 0x0000001200b97308 */ /* 0x0007e20000000800 */
[-CC-:B------:R-:W-:Y:S02]  /*1d5d0*/  FFMA.FTZ R234, R54, R0.reuse, -R10.reuse ;  /* 0x0000000036ea7223 */ /* 0x180fe4000001080a */
[-CC-:B------:R-:W-:Y:S02]  /*1d5e0*/  FFMA.FTZ R235, R55, R0.reuse, -R10.reuse ;  /* 0x0000000037eb7223 */ /* 0x180fe4000001080a */
[-CC-:B------:R-:W-:Y:S02]  /*1d5f0*/  FFMA.FTZ R247, R66, R0.reuse, -R10.reuse ;  /* 0x0000000042f77223 */ /* 0x180fe4000001080a */
[-C--:B------:R-:W-:Y:S02]  /*1d600*/  FFMA.FTZ R248, R67, R0.reuse, -R10 ;  /* 0x0000000043f87223 */ /* 0x080fe4000001080a */
        /* <DEDUP_REMOVED lines=15> */
[----:B------:R-:W-:Y:S02]  /*1d700*/  FFMA.FTZ R245, R61, R0, -R4 ;  /* 0x000000003df57223 */ /* 0x000fe40000010804 */
[----:B-----5:R-:W-:Y:S02]  /*1d710*/  FMUL.FTZ R16, R3, R156 ;  /* 0x0000009c03107220 */ /* 0x020fe40000410000 */
[C---:B---3--:R-:W-:Y:S02]  /*1d720*/  FMUL.FTZ R18, R101.reuse, R158 ;  /* 0x0000009e65127220 */ /* 0x048fe40000410000 */
[C---:B-1----:R-:W-:Y:S01]  /*1d730*/  FMUL.FTZ R19, R101.reuse, R159 ;  /* 0x0000009f65137220 */ /* 0x042fe20000410000 */
[----:B------:R1:W-:Y:S01]  /*1d740*/  MUFU.EX2 R182, R17 ;  /* 0x0000001100b67308 */ /* 0x0003e20000000800 */
[C---:B------:R-:W-:Y:S02]  /*1d750*/  FMUL.FTZ R10, R100.reuse, R166 ;  /* 0x000000a6640a7220 */ /* 0x040fe40000410000 */
[C---:B------:R-:W-:Y:S02]  /*1d760*/  FMUL.FTZ R11, R100.reuse, R167 ;  /* 0x000000a7640b7220 */ /* 0x040fe40000410000 */
[C---:B--2---:R-:W-:Y:S02]  /*1d770*/  FMUL.FTZ R15, R100.reuse, R163 ;  /* 0x000000a3640f7220 */ /* 0x044fe40000410000 */
        /* <DEDUP_REMOVED lines=13> */
[----:B------:R-:W-:Y:S01]  /*1d850*/  FMUL.FTZ R95, R100, R95 ;  /* 0x0000005f645f7220 */ /* 0x000fe20000410000 */
[----:B------:R3:W-:Y:S01]  /*1d860*/  MUFU.EX2 R130, R5 ;  /* 0x0000000500827308 */ /* 0x0007e20000000800 */
[----:B------:R-:W-:Y:S02]  /*1d870*/  FMUL.FTZ R22, R101, R154 ;  /* 0x0000009a65167220 */ /* 0x000fe40000410000 */
[----:B------:R-:W-:Y:S02]  /*1d880*/  FMUL.FTZ R4, R3, R168 ;  /* 0x000000a803047220 */ /* 0x000fe40000410000 */
[C---:B------:R-:W-:Y:S02]  /*1d890*/  FMUL.FTZ R35, R101.reuse, R143 ;  /* 0x0000008f65237220 */ /* 0x040fe40000410000 */
[C---:B------:R-:W-:Y:S02]  /*1d8a0*/  FMUL.FTZ R34, R101.reuse, R142 ;  /* 0x0000008e65227220 */ /* 0x040fe40000410000 */
[----:B------:R-:W-:Y:S01]  /*1d8b0*/  FMUL.FTZ R39, R101, R139 ;  /* 0x0000008b65277220 */ /* 0x000fe20000410000 */
[----:B------:R-:W-:Y:S01]  /*1d8c0*/  MUFU.EX2 R180, R12 ;  /* 0x0000000c00b47308 */ /* 0x000fe20000000800 */
[C---:B------:R-:W-:Y:S02]  /*1d8d0*/  FMUL.FTZ R52, R3.reuse, R120 ;  /* 0x0000007803347220 */ /* 0x040fe40000410000 */
[----:B------:R-:W-:Y:S02]  /*1d8e0*/  IMAD.SHL.U32 R146, R212, 0x2, RZ ;  /* 0x00000002d4927824 */ /* 0x000fe400078e00ff */
[C---:B------:R-:W-:Y:S02]  /*1d8f0*/  FMUL.FTZ R36, R3.reuse, R136 ;  /* 0x0000008803247220 */ /* 0x040fe40000410000 */
[C---:B------:R-:W-:Y:S02]  /*1d900*/  FMUL.FTZ R37, R3.reuse, R137 ;  /* 0x0000008903257220 */ /* 0x040fe40000410000 */
[C---:B------:R-:W-:Y:S01]  /*1d910*/  FMUL.FTZ R32, R3.reuse, R140 ;  /* 0x0000008c03207220 */ /* 0x040fe20000410000 */
[----:B------:R5:W-:Y:S01]  /*1d920*/  MUFU.EX2 R120, R6 ;  /* 0x0000000600787308 */ /* 0x000be20000000800 */
[C---:B------:R-:W-:Y:S02]  /*1d930*/  FMUL.FTZ R33, R3.reuse, R141 ;  /* 0x0000008d03217220 */ /* 0x040fe40000410000 */
[C---:B-1----:R-:W-:Y:S02]  /*1d940*/  FMUL.FTZ R17, R3.reuse, R157 ;  /* 0x0000009d03117220 */ /* 0x042fe40000410000 */
[C---:B---3--:R-:W-:Y:S02]  /*1d950*/  FMUL.FTZ R5, R3.reuse, R169 ;  /* 0x000000a903057220 */ /* 0x048fe40000410000 */
        /* <DEDUP_REMOVED lines=17> */
[----:B------:R-:W-:Y:S02]  /*1da70*/  FMUL.FTZ R97, R3, R97 ;  /* 0x0000006103617220 */ /* 0x000fe40000410000 */
[C---:B------:R-:W-:Y:S02]  /*1da80*/  FMUL.FTZ R55, R101.reuse, R123 ;  /* 0x0000007b65377220 */ /* 0x040fe40000410000 */
[C---:B------:R-:W-:Y:S01]  /*1da90*/  FMUL.FTZ R66, R101.reuse, R110 ;  /* 0x0000006e65427220 */ /* 0x040fe20000410000 */
[----:B------:R3:W-:Y:S01]  /*1daa0*/  MUFU.EX2 R123, R208 ;  /* 0x000000d0007b7308 */ /* 0x0007e20000000800 */
[C---:B------:R-:W-:Y:S02]  /*1dab0*/  FMUL.FTZ R67, R101.reuse, R111 ;  /* 0x0000006f65437220 */ /* 0x040fe40000410000 */
[C---:B--2---:R-:W-:Y:S02]  /*1dac0*/  FMUL.FTZ R40, R2.reuse, R132 ;  /* 0x0000008402287220 */ /* 0x044fe40000410000 */
[C---:B------:R-:W-:Y:S02]  /*1dad0*/  FMUL.FTZ R23, R101.reuse, R155 ;  /* 0x0000009b65177220 */ /* 0x040fe40000410000 */
[C---:B------:R-:W-:Y:S02]  /*1dae0*/  FMUL.FTZ R54, R101.reuse, R122 ;  /* 0x0000007a65367220 */ /* 0x040fe40000410000 */
[C---:B-----5:R-:W-:Y:S01]  /*1daf0*/  FMUL.FTZ R6, R101.reuse, R170 ;  /* 0x000000aa65067220 */ /* 0x060fe20000410000 */
        /* <DEDUP_REMOVED lines=24> */
[----:B-1----:R-:W-:Y:S01]  /*1dc80*/  F2FP.PACK_AB R145, R118, R119 ;  /* 0x000000777691723e */ /* 0x002fe200000000ff */
[C---:B------:R-:W-:Y:S02]  /*1dc90*/  FMUL.FTZ R12, R2.reuse, R160 ;  /* 0x000000a0020c7220 */ /* 0x040fe40000410000 */
[C---:B------:R-:W-:Y:S02]  /*1dca0*/  FMUL.FTZ R57, R2.reuse, R117 ;  /* 0x0000007502397220 */ /* 0x040fe40000410000 */
[----:B------:R-:W-:Y:S01]  /*1dcb0*/  MUFU.EX2 R117, R207 ;  /* 0x000000cf00757308 */ /* 0x000fe20000000800 */
        /* <DEDUP_REMOVED lines=9> */
[----:B----4-:R-:W-:Y:S01]  /*1dd50*/  FFMA.FTZ R106, R100, R7, R174 ;  /* 0x00000007646a7223 */ /* 0x010fe200000100ae */
[----:B------:R-:W-:Y:S01]  /*1dd60*/  F2FP.PACK_AB R174, R172, R174 ;  /* 0x000000aeacae723e */ /* 0x000fe200000000ff */
[----:B------:R-:W2:Y:S01]  /*1dd70*/  LDL.LU R7, [R1+0x130] ;  /* 0x0001300001077983 */ /* 0x000ea20000300800 */
[----:B------:R-:W-:Y:S03]  /*1dd80*/  IMAD.WIDE.U32 R166, R162, -0x326172a9, RZ ;  /* 0xcd9e8d57a2a67825 */ /* 0x000fe600078e00ff */
[----:B------:R-:W4:Y:S01]  /*1dd90*/  LDL.64 R114, [R1+0x128] ;  /* 0x0001280001727983 */ /* 0x000f220000100a00 */
[----:B------:R-:W-:Y:S02]  /*1dda0*/  FADD.FTZ R106, R172, R106 ;  /* 0x0000006aac6a7221 */ /* 0x000fe40000010000 */
[----:B------:R-:W-:Y:S03]  /*1ddb0*/  IMAD.MOV.U32 R152, RZ, RZ, R162 ;  /* 0x000000ffff987224 */ /* 0x000fe600078e00a2 */
[----:B------:R-:W5:Y:S01]  /*1ddc0*/  LDL R0, [R1+0x1a4] ;  /* 0x0001a40001007983 */ /* 0x000f620000100800 */
[----:B------:R-:W-:Y:S01]  /*1ddd0*/  FADD.FTZ R106, R187, R106 ;  /* 0x0000006abb6a7221 */ /* 0x000fe20000010000 */
[----:B------:R-:W-:Y:S02]  /*1dde0*/  F2FP.PACK_AB R187, R183, R187 ;  /* 0x000000bbb7bb723e */ /* 0x000fe400000000ff */
[----:B------:R-:W5:Y:S04]  /*1ddf0*/  LDL R156, [R1+0x16c] ;  /* 0x00016c00019c7983 */ /* 0x000f680000100800 */
[----:B------:R-:W5:Y:S04]  /*1de00*/  LDL.LU R9, [R1+0x134] ;  /* 0x0001340001097983 */ /* 0x000f680000300800 */
[----:B------:R-:W5:Y:S04]  /*1de10*/  LDL R158, [R1+0xfc] ;  /* 0x0000fc00019e7983 */ /* 0x000f680000100800 */
[----:B------:R-:W5:Y:S04]  /*1de20*/  LDL R159, [R1+0x100] ;  /* 0x00010000019f7983 */ /* 0x000f680000100800 */
[----:B------:R-:W5:Y:S04]  /*1de30*/  LDL.LU R100, [R1+0x144] ;  /* 0x0001440001647983 */ /* 0x000f680000300800 */
[----:B------:R-:W5:Y:S04]  /*1de40*/  LDL R154, [R1+0x118] ;  /* 0x00011800019a7983 */ /* 0x000f680000100800 */
[----:B------:R-:W5:Y:S04]  /*1de50*/  LDL R168, [R1+0x11c] ;  /* 0x00011c0001a87983 */ /* 0x000f680000100800 */
[----:B------:R-:W5:Y:S04]  /*1de60*/  LDL R143, [R1+0x10c] ;  /* 0x00010c00018f7983 */ /* 0x000f680000100800 */
[----:B------:R-:W5:Y:S04]  /*1de70*/  LDL R142, [R1+0x114] ;  /* 0x00011400018e7983 */ /* 0x000f680000100800 */
[----:B------:R-:W5:Y:S04]  /*1de80*/  LDL R139, [R1+0xf8] ;  /* 0x0000f800018b7983 */ /* 0x000f680000100800 */
[----:B---3--:R-:W3:Y:S04]  /*1de90*/  LDL R208, [R1+0x104] ;  /* 0x0001040001d07983 */ /* 0x008ee80000100800 */
[----:B------:R1:W3:Y:S04]  /*1dea0*/  LDL.S16 R122, [R1+0x7c] ;  /* 0x00007c00017a7983 */ /* 0x0002e80000100600 */
[----:B------:R1:W3:Y:S01]  /*1deb0*/  LDL.S16 R140, [R1+0x78] ;  /* 0x00007800018c7983 */ /* 0x0002e20000100600 */
[----:B--2---:R-:W-:Y:S02]  /*1dec0*/  FFMA.FTZ R107, R3, R7, R178 ;  /* 0x00000007036b7223 */ /* 0x004fe400000100b2 */
[----:B------:R-:W-:Y:S01]  /*1ded0*/  FMUL.FTZ R7, R101, R171 ;  /* 0x000000ab65077220 */ /* 0x000fe20000410000 */
[----:B----4-:R-:W-:Y:S01]  /*1dee0*/  LOP3.LUT R3, R115, R146, RZ, 0x3c, !PT ;  /* 0x0000009273037212 */ /* 0x010fe200078e3cff */
[----:B------:R-:W-:Y:S01]  /*1def0*/  FADD.FTZ R107, R173, R107 ;  /* 0x0000006bad6b7221 */ /* 0x000fe20000010000 */
[----:B------:R-:W-:Y:S01]  /*1df00*/  IADD3 R134, R115, -0x4498517b, RZ ;  /* 0xbb67ae8573867810 */ /* 0x000fe20007ffe0ff */
[----:B------:R-:W-:Y:S02]  /*1df10*/  IMAD.MOV.U32 R161, RZ, RZ, R115 ;  /* 0x000000ffffa17224 */ /* 0x000fe400078e0073 */
[----:B------:R-:W-:Y:S02]  /*1df20*/  FADD.FTZ R115, R183, R106 ;  /* 0x0000006ab7737221 */ /* 0x000fe40000010000 */
[----:B-----5:R-:W-:Y:S01]  /*1df30*/  IMAD.WIDE.U32 R136, R0, -0x2daee0ad, RZ ;  /* 0xd2511f5300887825 */ /* 0x020fe200078e00ff */
[----:B------:R-:W-:Y:S03]  /*1df40*/  LOP3.LUT R0, R156, R167, RZ, 0x3c, !PT ;  /* 0x000000a79c007212 */ /* 0x000fe600078e3cff */
[----:B------:R-:W-:Y:S01]  /*1df50*/  FADD.FTZ R107, R188, R107 ;  /* 0x0000006bbc6b7221 */ /* 0x000fe20000010000 */
[----:B------:R-:W-:Y:S01]  /*1df60*/  LOP3.LUT R3, R3, R137, RZ, 0x3c, !PT ;  /* 0x0000008903037212 */ /* 0x000fe200078e3cff */
[----:B------:R-:W-:Y:S01]  /*1df70*/  IMAD.MOV.U32 R160, RZ, RZ, R114 ;  /* 0x000000ffffa07224 */ /* 0x000fe200078e0072 */
[----:B------:R-:W-:Y:S01]  /*1df80*/  F2FP.PACK_AB R188, R182, R188 ;  /* 0x000000bcb6bc723e */ /* 0x000fe200000000ff */
[----:B------:R-:W-:Y:S01]  /*1df90*/  IMAD.WIDE.U32 R150, R0, -0x2daee0ad, RZ ;  /* 0xd2511f5300967825 */ /* 0x000fe200078e00ff */
[----:B------:R-:W2:Y:S03]  /*1dfa0*/  MUFU.EX2 R114, R211 ;  /* 0x000000d300727308 */ /* 0x000ea60000000800 */
[----:B------:R-:W-:Y:S01]  /*1dfb0*/  IMAD.WIDE.U32 R110, R3, -0x326172a9, RZ ;  /* 0xcd9e8d57036e7825 */ /* 0x000fe200078e00ff */
[----:B------:R-:W-:Y:S02]  /*1dfc0*/  LOP3.LUT R132, R151, R134, R136, 0x96, !PT ;  /* 0x0000008697847212 */ /* 0x000fe400078e9688 */
[----:B------:R-:W-:Y:S01]  /*1dfd0*/  F2FP.PACK_AB R3, R173, R178 ;  /* 0x000000b2ad03723e */ /* 0x000fe200000000ff */
[----:B------:R-:W-:Y:S01]  /*1dfe0*/  FFMA.FTZ R108, R101, R9, R186 ;  /* 0x00000009656c7223 */ /* 0x000fe200000100ba */
[----:B------:R-:W-:Y:S01]  /*1dff0*/  F2FP.PACK_AB R186, R177, R186 ;  /* 0x000000bab1ba723e */ /* 0x000fe200000000ff */
[----:B------:R-:W-:Y:S01]  /*1e000*/  IMAD.WIDE.U32 R132, R132, -0x326172a9, RZ ;  /* 0xcd9e8d5784847825 */ /* 0x000fe200078e00ff */
[----:B------:R-:W4:Y:S03]  /*1e010*/  MUFU.EX2 R0, R8 ;  /* 0x0000000800007308 */ /* 0x000f260000000800 */
[----:B------:R-:W-:Y:S01]  /*1e020*/  FFMA.FTZ R101, R2, R100, R184 ;  /* 0x0000006402657223 */ /* 0x000fe200000100b8 */
[----:B------:R-:W-:Y:S01]  /*1e030*/  LOP3.LUT R100, R111, R154, R166, 0x96, !PT ;  /* 0x0000009a6f647212 */ /* 0x000fe200078e96a6 */
[----:B------:R-:W-:Y:S02]  /*1e040*/  FADD.FTZ R112, R177, R108 ;  /* 0x0000006cb1707221 */ /* 0x000fe40000010000 */
[----:B------:R-:W-:Y:S01]  /*1e050*/  FADD.FTZ R113, R176, R101 ;  /* 0x00000065b0717221 */ /* 0x000fe20000010000 */
[----:B------:R-:W-:Y:S01]  /*1e060*/  LOP3.LUT R108, R133, R168, R110, 0x96, !PT ;  /* 0x000000a8856c7212 */ /* 0x000fe200078e966e */
[----:B------:R-:W-:Y:S04]  /*1e070*/  IMAD.WIDE.U32 R100, R100, -0x2daee0ad, RZ ;  /* 0xd2511f5364647825 */ /* 0x000fe800078e00ff */
[----:B------:R-:W-:Y:S01]  /*1e080*/  FADD.FTZ R116, R182, R107 ;  /* 0x0000006bb6747221 */ /* 0x000fe20000010000 */
[----:B------:R-:W-:Y:S01]  /*1e090*/  LOP3.LUT R106, R101, R143, R150, 0x96, !PT ;  /* 0x0000008f656a7212 */ /* 0x000fe200078e9696 */
[----:B------:R-:W-:Y:S01]  /*1e0a0*/  IMAD.WIDE.U32 R108, R108, -0x2daee0ad, RZ ;  /* 0xd2511f536c6c7825 */ /* 0x000fe200078e00ff */
[----:B--2---:R-:W-:Y:S03]  /*1e0b0*/  F2FP.PACK_AB R189, R114, R123 ;  /* 0x0000007b72bd723e */ /* 0x004fe600000000ff */
[----:B------:R-:W-:Y:S01]  /*1e0c0*/  IMAD.WIDE.U32 R106, R106, -0x326172a9, RZ ;  /* 0xcd9e8d576a6a7825 */ /* 0x000fe200078e00ff */
[----:B------:R-:W-:Y:S02]  /*1e0d0*/  LOP3.LUT R101, R109, R142, R100, 0x96, !PT ;  /* 0x0000008e6d657212 */ /* 0x000fe400078e9664 */
[----:B------:R-:W-:Y:S01]  /*1e0e0*/  F2FP.PACK_AB R109, R179, R185 ;  /* 0x000000b9b36d723e */ /* 0x000fe200000000ff */
[----:B------:R-:W-:Y:S01]  /*1e0f0*/  FADD.FTZ R100, R185, R112 ;  /* 0x00000070b9647221 */ /* 0x000fe20000010000 */
[----:B------:R-:W-:Y:S01]  /*1e100*/  LOP3.LUT R112, R107, R139, R132, 0x96, !PT ;  /* 0x0000008b6b707212 */ /* 0x000fe200078e9684 */
[----:B------:R-:W-:Y:S01]  /*1e110*/  IMAD.MOV.U32 R203, RZ, RZ, R142 ;  /* 0x000000ffffcb7224 */ /* 0x000fe200078e008e */
[----:B------:R-:W-:Y:S01]  /*1e120*/  F2FP.PACK_AB R107, R175, R180 ;  /* 0x000000b4af6b723e */ /* 0x000fe200000000ff */
[----:B------:R-:W-:Y:S01]  /*1e130*/  FADD.FTZ R121, R179, R100 ;  /* 0x00000064b3797221 */ /* 0x000fe20000010000 */
[----:B----4-:R-:W-:Y:S01]  /*1e140*/  F2FP.PACK_AB R151, R0, R120 ;  /* 0x000000780097723e */ /* 0x010fe200000000ff */
[----:B------:R-:W-:Y:S02]  /*1e150*/  FADD.FTZ R100, R180, R113 ;  /* 0x00000071b4647221 */ /* 0x000fe40000010000 */
[----:B------:R-:W2:Y:S01]  /*1e160*/  LDL R180, [R1+0x108] ;  /* 0x0001080001b47983 */ /* 0x000ea20000100800 */
[----:B------:R-:W-:Y:S04]  /*1e170*/  IMAD.WIDE.U32 R112, R112, -0x2daee0ad, RZ ;  /* 0xd2511f5370707825 */ /* 0x000fe800078e00ff */
[----:B------:R-:W-:Y:S02]  /*1e180*/  FADD.FTZ R135, R175, R100 ;  /* 0x00000064af877221 */ /* 0x000fe40000010000 */
[----:B------:R-:W-:Y:S04]  /*1e190*/  IMAD.WIDE.U32 R100, R101, -0x326172a9, RZ ;  /* 0xcd9e8d5765647825 */ /* 0x000fe800078e00ff */
[C---:B------:R-:W-:Y:S01]  /*1e1a0*/  FMUL.FTZ R8, R2.reuse, R164 ;  /* 0x000000a402087220 */ /* 0x040fe20000410000 */
[----:B---3--:R-:W-:Y:S01]  /*1e1b0*/  LOP3.LUT R106, R101, R208, R106, 0x96, !PT ;  /* 0x000000d0656a7212 */ /* 0x008fe200078e966a */
[----:B------:R-:W-:Y:S01]  /*1e1c0*/  FMUL.FTZ R9, R2, R165 ;  /* 0x000000a502097220 */ /* 0x000fe20000410000 */
[----:B------:R-:W-:Y:S01]  /*1e1d0*/  F2FP.PACK_AB R2, R176, R184 ;  /* 0x000000b8b002723e */ /* 0x000fe200000000ff */
[----:B------:R-:W-:Y:S02]  /*1e1e0*/  FADD.FTZ R101, R120, R116 ;  /* 0x0000007478657221 */ /* 0x000fe40000010000 */
[----:B------:R-:W-:Y:S01]  /*1e1f0*/  IMAD.WIDE.U32 R178, R106, -0x2daee0ad, RZ ;  /* 0xd2511f536ab27825 */ /* 0x000fe200078e00ff */
[----:B------:R-:W3:Y:S03]  /*1e200*/  MUFU.EX2 R120, R216 ;  /* 0x000000d800787308 */ /* 0x000ee60000000800 */
[----:B------:R-:W-:Y:S01]  /*1e210*/  FADD.FTZ R131, R0, R101 ;  /* 0x0000006500837221 */ /* 0x000fe20000010000 */
[----:B------:R-:W-:Y:S01]  /*1e220*/  LOP3.LUT R128, R179, R158, R112, 0x96, !PT ;  /* 0x0000009eb3807212 */ /* 0x000fe200078e9670 */
[----:B------:R-:W-:Y:S01]  /*1e230*/  FADD.FTZ R106, R119, R121 ;  /* 0x00000079776a7221 */ /* 0x000fe20000010000 */
[----:B------:R-:W-:Y:S01]  /*1e240*/  IADD3 R112, R152, 0x4, RZ ;  /* 0x0000000498707810 */ /* 0x000fe20007ffe0ff */
[----:B------:R-:W-:Y:S02]  /*1e250*/  IMAD.MOV.U32 R175, RZ, RZ, R139 ;  /* 0x000000ffffaf7224 */ /* 0x000fe400078e008b */
[----:B------:R-:W-:Y:S01]  /*1e260*/  IMAD.WIDE.U32 R128, R128, -0x326172a9, RZ ;  /* 0xcd9e8d5780807825 */ /* 0x000fe200078e00ff */
[----:B------:R-:W-:Y:S03]  /*1e270*/  MUFU.EX2 R101, R204 ;  /* 0x000000cc00657308 */ /* 0x000fe60000000800 */
[----:B------:R-:W-:Y:S01]  /*1e280*/  FADD.FTZ R118, R118, R106 ;  /* 0x0000006a76767221 */ /* 0x000fe20000010000 */
[----:B------:R-:W-:Y:S01]  /*1e290*/  F2FP.PACK_AB R106, R124, R125 ;  /* 0x0000007d7c6a723e */ /* 0x000fe200000000ff */
[----:B------:R-:W-:Y:S02]  /*1e2a0*/  IMAD.MOV.U32 R211, RZ, RZ, R143 ;  /* 0x000000ffffd37224 */ /* 0x000fe400078e008f */
[----:B------:R-:W-:Y:S03]  /*1e2b0*/  FADD.FTZ R118, R117, R118 ;  /* 0x0000007675767221 */ /* 0x000fe60000010000 */
[----:B------:R-:W-:Y:S01]  /*1e2c0*/  MUFU.EX2 R116, R209 ;  /* 0x000000d100747308 */ /* 0x000fe20000000800 */
[----:B---3--:R-:W-:Y:S09]  /*1e2d0*/  F2FP.PACK_AB R169, R120, R126 ;  /* 0x0000007e78a9723e */ /* 0x008ff200000000ff */
[----:B------:R-:W-:Y:S01]  /*1e2e0*/  MUFU.EX2 R121, R220 ;  /* 0x000000dc00797308 */ /* 0x000fe20000000800 */
[----:B--2---:R-:W-:Y:S01]  /*1e2f0*/  LOP3.LUT R108, R113, R180, R108, 0x96, !PT ;  /* 0x000000b4716c7212 */ /* 0x004fe200078e966c */
[----:B------:R-:W-:Y:S04]  /*1e300*/  IMAD.WIDE.U32 R112, R112, -0x326172a9, RZ ;  /* 0xcd9e8d5770707825 */ /* 0x000fe800078e00ff */
[----:B------:R-:W-:Y:S01]  /*1e310*/  IMAD.WIDE.U32 R162, R108, -0x326172a9, RZ ;  /* 0xcd9e8d576ca27825 */ /* 0x000fe200078e00ff */
[----:B------:R-:W-:Y:S02]  /*1e320*/  LOP3.LUT R152, R156, R113, RZ, 0x3c, !PT ;  /* 0x000000719c987212 */ /* 0x000fe400078e3cff */
[----:B------:R-:W-:Y:S02]  /*1e330*/  LOP3.LUT R111, R111, R154, R112, 0x96, !PT ;  /* 0x0000009a6f6f7212 */ /* 0x000fe400078e9670 */
[----:B------:R-:W-:Y:S01]  /*1e340*/  LOP3.LUT R144, R163, R159, R100, 0x96, !PT ;  /* 0x0000009fa3907212 */ /* 0x000fe200078e9664 */
[----:B------:R-:W-:Y:S01]  /*1e350*/  FADD.FTZ R100, R181, R115 ;  /* 0x00000073b5647221 */ /* 0x000fe20000010000 */
[----:B------:R-:W-:Y:S01]  /*1e360*/  F2FP.PACK_AB R181, R130, R181 ;  /* 0x000000b582b5723e */ /* 0x000fe200000000ff */
[----:B------:R-:W2:Y:S01]  /*1e370*/  MUFU.EX2 R115, R210 ;  /* 0x000000d200737308 */ /* 0x000ea20000000800 */
[----:B------:R-:W-:Y:S04]  /*1e380*/  IMAD.WIDE.U32 R152, R152, -0x2daee0ad, RZ ;  /* 0xd2511f5398987825 */ /* 0x000fe800078e00ff */
[----:B------:R-:W-:Y:S01]  /*1e390*/  FADD.FTZ R130, R130, R100 ;  /* 0x0000006482827221 */ /* 0x000fe20000010000 */
[----:B------:R-:W-:Y:S02]  /*1e3a0*/  LOP3.LUT R100, R129, R251, R162, 0x96, !PT ;  /* 0x000000fb81647212 */ /* 0x000fe400078e96a2 */
[----:B------:R-:W-:Y:S02]  /*1e3b0*/  LOP3.LUT R134, R153, R134, R136, 0x96, !PT ;  /* 0x0000008699867212 */ /* 0x000fe400078e9688 */
[----:B------:R-:W-:Y:S04]  /*1e3c0*/  LOP3.LUT R0, R100, 0xff, RZ, 0xc0, !PT ;  /* 0x000000ff64007812 */ /* 0x000fe800078ec0ff */
[----:B------:R-:W-:Y:S02]  /*1e3d0*/  ISETP.GE.U32.AND P0, PT, R198, R0, PT ;  /* 0x00000000c600720c */ /* 0x000fe40003f06070 */
[C---:B------:R-:W-:Y:S04]  /*1e3e0*/  PRMT R0, R3.reuse, 0x7632, R0 ;  /* 0x0000763203007816 */ /* 0x040fe80000000000 */
[----:B------:R-:W-:Y:S02]  /*1e3f0*/  PRMT R119, R3, 0x5410, R0 ;  /* 0x0000541003777816 */ /* 0x000fe40000000000 */
[----:B--2---:R-:W-:Y:S05]  /*1e400*/  F2FP.PACK_AB R149, R115, R127 ;  /* 0x0000007f7395723e */ /* 0x004fea00000000ff */
[----:B------:R-:W-:Y:S05]  /*1e410*/  @!P0 HADD2 R122, -R3.H0_H0, -RZ.H0_H0 ;  /* 0xa00000ff037a8230 */ /* 0x000fea0000000900 */
[----:B------:R-:W-:Y:S01]  /*1e420*/  PRMT R108, R122, 0x7610, R108 ;  /* 0x000076107a6c7816 */ /* 0x000fe2000000006c */
[----:B------:R2:W-:Y:S03]  /*1e430*/  @!P0 STL.S16 [R1+0x7c], R122 ;  /* 0x00007c7a01008387 */ /* 0x0005e60000100600 */
[----:B------:R-:W-:Y:S01]  /*1e440*/  @!P0 PRMT R3, R108, 0x5410, RZ ;  /* 0x000054106c038816 */ /* 0x000fe200000000ff */
[----:B------:R1:W3:Y:S01]  /*1e450*/  LDL.S16 R155, [R1+0x74] ;  /* 0x00007400019b7983 */ /* 0x0002e20000100600 */
[----:B------:R-:W-:Y:S03]  /*1e460*/  MUFU.EX2 R108, R205 ;  /* 0x000000cd006c7308 */ /* 0x000fe60000000800 */
[----:B------:R1:W4:Y:S04]  /*1e470*/  LDL.S16 R148, [R1+0x70] ;  /* 0x0000700001947983 */ /* 0x0003280000100600 */
[----:B------:R5:W-:Y:S04]  /*1e480*/  ST.E.U16 [R200.64], R3 ;  /* 0x00000003c8007985 */ /* 0x000be8000c101504 */
[----:B------:R-:W4:Y:S01]  /*1e490*/  LDL R147, [R1+0x160] ;  /* 0x0001600001937983 */ /* 0x000f220000100800 */
[----:B--2---:R-:W2:Y:S01]  /*1e4a0*/  MUFU.EX2 R122, R219 ;  /* 0x000000db007a7308 */ /* 0x004ea20000000800 */
[----:B-----5:R-:W-:Y:S04]  /*1e4b0*/  LOP3.LUT R3, R100, 0xffff, RZ, 0xc0, !PT ;  /* 0x0000ffff64037812 */ /* 0x020fe800078ec0ff */
[----:B------:R-:W-:Y:S04]  /*1e4c0*/  SHF.R.U32.HI R3, RZ, 0x8, R3 ;  /* 0x00000008ff037819 */ /* 0x000fe80000011603 */
[----:B------:R-:W-:Y:S04]  /*1e4d0*/  LOP3.LUT R3, R3, 0xffff, RZ, 0xc0, !PT ;  /* 0x0000ffff03037812 */ /* 0x000fe800078ec0ff */
[C---:B------:R-:W-:Y:S02]  /*1e4e0*/  ISETP.GE.U32.AND P0, PT, R198.reuse, R3, PT ;  /* 0x00000003c600720c */ /* 0x040fe40003f06070 */
[--C-:B------:R-:W-:Y:S04]  /*1e4f0*/  SHF.R.U32.HI R3, RZ, 0x18, R100.reuse ;  /* 0x00000018ff037819 */ /* 0x100fe80000011664 */
[C---:B------:R-:W-:Y:S02]  /*1e500*/  ISETP.GE.U32.AND P1, PT, R198.reuse, R3, PT ;  /* 0x00000003c600720c */ /* 0x040fe40003f26070 */
[----:B------:R-:W-:Y:S04]  /*1e510*/  SHF.R.U32.HI R3, RZ, 0x10, R100 ;  /* 0x00000010ff037819 */ /* 0x000fe80000011664 */
[----:B------:R-:W-:Y:S01]  /*1e520*/  LOP3.LUT R3, R3, 0xff, RZ, 0xc0, !PT ;  /* 0x000000ff03037812 */ /* 0x000fe200078ec0ff */
[----:B------:R-:W-:Y:S03]  /*1e530*/  @!P0 HADD2 R140, -R0.H0_H0, -RZ.H0_H0 ;  /* 0xa00000ff008c8230 */ /* 0x000fe60000000900 */
[----:B------:R-:W-:Y:S01]  /*1e540*/  ISETP.GE.U32.AND P2, PT, R198, R3, PT ;  /* 0x00000003c600720c */ /* 0x000fe20003f46070 */
[----:B------:R-:W-:Y:S01]  /*1e550*/  FADD.FTZ R3, R123, R130 ;  /* 0x000000827b037221 */ /* 0x000fe20000010000 */
[----:B------:R-:W-:Y:S01]  /*1e560*/  PRMT R100, R140, 0x7610, R100 ;  /* 0x000076108c647816 */ /* 0x000fe20000000064 */
[----:B------:R-:W-:Y:S02]  /*1e570*/  @!P0 STL.S16 [R1+0x78], R140 ;  /* 0x0000788c01008387 */ /* 0x000fe40000100600 */
[--C-:B------:R-:W-:Y:S01]  /*1e580*/  FADD.FTZ R130, R114, R3.reuse ;  /* 0x0000000372827221 */ /* 0x100fe20000010000 */
[----:B------:R-:W-:Y:S01]  /*1e590*/  @!P0 PRMT R0, R100, 0x5410, RZ ;  /* 0x0000541064008816 */ /* 0x000fe200000000ff */
[----:B------:R-:W5:Y:S01]  /*1e5a0*/  LDL R141, [R1+0x164] ;  /* 0x00016400018d7983 */ /* 0x000f620000100800 */
[----:B------:R-:W-:Y:S01]  /*1e5b0*/  PRMT R3, R186, 0x7610, R3 ;  /* 0x00007610ba037816 */ /* 0x000fe20000000003 */
[----:B------:R-:W-:Y:S02]  /*1e5c0*/  FADD.FTZ R100, R125, R135 ;  /* 0x000000877d647221 */ /* 0x000fe40000010000 */
[----:B------:R1:W-:Y:S01]  /*1e5d0*/  ST.E.U16 [R200.64+0x2], R0 ;  /* 0x00000200c8007985 */ /* 0x0003e2000c101504 */
[----:B------:R-:W-:Y:S01]  /*1e5e0*/  MUFU.EX2 R125, R214 ;  /* 0x000000d6007d7308 */ /* 0x000fe20000000800 */
[----:B------:R-:W-:Y:S09]  /*1e5f0*/  FADD.FTZ R113, R124, R100 ;  /* 0x000000647c717221 */ /* 0x000ff20000010000 */
[----:B------:R-:W2:Y:S01]  /*1e600*/  MUFU.EX2 R124, R218 ;  /* 0x000000da007c7308 */ /* 0x000ea20000000800 */
[----:B-1----:R-:W-:Y:S04]  /*1e610*/  IADD3 R0, R146, 0x1, RZ ;  /* 0x0000000192007810 */ /* 0x002fe80007ffe0ff */
[----:B------:R-:W-:Y:S02]  /*1e620*/  LOP3.LUT R100, R161, R0, RZ, 0x3c, !PT ;  /* 0x00000000a1647212 */ /* 0x000fe400078e3cff */
[----:B------:R-:W-:Y:S02]  /*1e630*/  PRMT R0, R186, 0x7632, R0 ;  /* 0x00007632ba007816 */ /* 0x000fe40000000000 */
[----:B------:R-:W-:Y:S01]  /*1e640*/  LOP3.LUT R140, R100, R137, RZ, 0x3c, !PT ;  /* 0x00000089648c7212 */ /* 0x000fe200078e3cff */
[----:B------:R-:W-:Y:S01]  /*1e650*/  FADD.FTZ R100, R127, R131 ;  /* 0x000000837f647221 */ /* 0x000fe20000010000 */
[----:B--2---:R-:W-:Y:S01]  /*1e660*/  F2FP.PACK_AB R186, R121, R122 ;  /* 0x0000007a79ba723e */ /* 0x004fe200000000ff */
[C---:B------:R-:W-:Y:S01]  /*1e670*/  FADD.FTZ R127, R116.reuse, R118 ;  /* 0x00000076747f7221 */ /* 0x040fe20000010000 */
[----:B------:R-:W-:Y:S01]  /*1e680*/  PRMT R118, R3, 0x5410, R0 ;  /* 0x0000541003767816 */ /* 0x000fe20000000000 */
[----:B------:R-:W-:Y:S02]  /*1e690*/  FADD.FTZ R123, R115, R100 ;  /* 0x00000064737b7221 */ /* 0x000fe40000010000 */
[----:B------:R-:W-:Y:S01]  /*1e6a0*/  FADD.FTZ R100, R101, R113 ;  /* 0x0000007165647221 */ /* 0x000fe20000010000 */
[----:B------:R-:W-:Y:S02]  /*1e6b0*/  F2FP.PACK_AB R113, R116, R117 ;  /* 0x000000757471723e */ /* 0x000fe400000000ff */
[C---:B------:R-:W-:Y:S01]  /*1e6c0*/  F2FP.PACK_AB R101, R108.reuse, R101 ;  /* 0x000000656c65723e */ /* 0x040fe200000000ff */
[----:B------:R-:W-:Y:S02]  /*1e6d0*/  FADD.FTZ R136, R108, R100 ;  /* 0x000000646c887221 */ /* 0x000fe40000010000 */
[----:B------:R-:W1:Y:S01]  /*1e6e0*/  MUFU.EX2 R100, R215 ;  /* 0x000000d700647308 */ /* 0x000e620000000800 */
[----:B------:R-:W-:Y:S04]  /*1e6f0*/  FADD.FTZ R108, R122, R130 ;  /* 0x000000827a6c7221 */ /* 0x000fe80000010000 */
[----:B------:R-:W-:Y:S05]  /*1e700*/  FADD.FTZ R131, R121, R108 ;  /* 0x0000006c79837221 */ /* 0x000fea0000010000 */
[----:B------:R-:W-:Y:S01]  /*1e710*/  MUFU.EX2 R108, R225 ;  /* 0x000000e1006c7308 */ /* 0x000fe20000000800 */
[----:B---3--:R-:W-:Y:S02]  /*1e720*/  @!P2 HADD2 R155, -R3.H0_H0, -RZ.H0_H0 ;  /* 0xa00000ff039ba230 */ /* 0x008fe40000000900 */
[----:B----4-:R-:W-:Y:S03]  /*1e730*/  @!P1 HADD2 R148, -R0.H0_H0, -RZ.H0_H0 ;  /* 0xa00000ff00949230 */ /* 0x010fe60000000900 */
[----:B------:R-:W-:Y:S01]  /*1e740*/  PRMT R135, R155, 0x7610, R135 ;  /* 0x000076109b877816 */ /* 0x000fe20000000087 */
[----:B------:R-:W-:Y:S01]  /*1e750*/  @!P2 STL.S16 [R1+0x74], R155 ;  /* 0x0000749b0100a387 */ /* 0x000fe20000100600 */
[----:B------:R-:W-:Y:S03]  /*1e760*/  PRMT R138, R148, 0x7610, R138 ;  /* 0x00007610948a7816 */ /* 0x000fe6000000008a */
[----:B------:R-:W-:Y:S01]  /*1e770*/  @!P1 STL.S16 [R1+0x70], R148 ;  /* 0x0000709401009387 */ /* 0x000fe20000100600 */
[----:B------:R-:W-:Y:S01]  /*1e780*/  @!P2 PRMT R3, R135, 0x5410, RZ ;  /* 0x000054108703a816 */ /* 0x000fe200000000ff */
[----:B------:R-:W-:Y:S01]  /*1e790*/  IMAD.WIDE.U32 R134, R134, -0x326172a9, RZ ;  /* 0xcd9e8d5786867825 */ /* 0x000fe200078e00ff */
[----:B------:R-:W-:Y:S01]  /*1e7a0*/  IADD3 R114, P0, R200, R147, RZ ;  /* 0x00000093c8727210 */ /* 0x000fe20007f1e0ff */
[----:B------:R2:W3:Y:S01]  /*1e7b0*/  LDL.S16 R142, [R1+0xd8] ;  /* 0x0000d800018e7983 */ /* 0x0004e20000100600 */
[----:B------:R-:W-:Y:S02]  /*1e7c0*/  @!P1 PRMT R0, R138, 0x5410, RZ ;  /* 0x000054108a009816 */ /* 0x000fe400000000ff */
[----:B------:R-:W-:Y:S01]  /*1e7d0*/  LOP3.LUT R116, R135, R168, R110, 0x96, !PT ;  /* 0x000000a887747212 */ /* 0x000fe200078e966e */
[----:B------:R-:W-:Y:S01]  /*1e7e0*/  IMAD.WIDE.U32 R110, R111, -0x2daee0ad, RZ ;  /* 0xd2511f536f6e7825 */ /* 0x000fe200078e00ff */
[----:B------:R-:W4:Y:S03]  /*1e7f0*/  LDL.64 R146, [R1+0x138] ;  /* 0x0001380001927983 */ /* 0x000f260000100a00 */
[----:B------:R-:W-:Y:S01]  /*1e800*/  IMAD.WIDE.U32 R116, R116, -0x2daee0ad, RZ ;  /* 0xd2511f5374747825 */ /* 0x000fe200078e00ff */
[----:B------:R-:W-:Y:S02]  /*1e810*/  LOP3.LUT R122, R111, R211, R152, 0x96, !PT ;  /* 0x000000d36f7a7212 */ /* 0x000fe400078e9698 */
[----:B------:R-:W-:Y:S02]  /*1e820*/  F2FP.PACK_AB R111, R124, R125 ;  /* 0x0000007d7c6f723e */ /* 0x000fe400000000ff */
[----:B------:R-:W-:Y:S01]  /*1e830*/  LOP3.LUT R117, R117, R203, R110, 0x96, !PT ;  /* 0x000000cb75757212 */ /* 0x000fe200078e966e */
[----:B-1----:R-:W-:Y:S02]  /*1e840*/  FADD.FTZ R110, R100, R136 ;  /* 0x00000088646e7221 */ /* 0x002fe40000010000 */
[----:B-----5:R-:W-:Y:S02]  /*1e850*/  IMAD.X R115, R201, 0x1, R141, P0 ;  /* 0x00000001c9737824 */ /* 0x020fe400000e068d */
[----:B------:R-:W5:Y:S04]  /*1e860*/  LDL R141, [R1+0x154] ;  /* 0x00015400018d7983 */ /* 0x000f680000100800 */
[----:B------:R1:W-:Y:S04]  /*1e870*/  ST.E.U16 [R114.64+0x2], R0 ;  /* 0x0000020072007985 */ /* 0x0003e8000c101504 */
[----:B------:R2:W-:Y:S01]  /*1e880*/  ST.E.U16 [R114.64], R3 ;  /* 0x0000000372007985 */ /* 0x0005e2000c101504 */
[----:B-1----:R-:W1:Y:S01]  /*1e890*/  MUFU.EX2 R0, R217 ;  /* 0x000000d900007308 */ /* 0x002e620000000800 */
[----:B--2---:R-:W-:Y:S02]  /*1e8a0*/  FADD.FTZ R3, R126, R123 ;  /* 0x0000007b7e037221 */ /* 0x004fe40000010000 */
[----:B------:R-:W-:Y:S04]  /*1e8b0*/  IMAD.WIDE.U32 R122, R122, -0x326172a9, RZ ;  /* 0xcd9e8d577a7a7825 */ /* 0x000fe800078e00ff */
[----:B------:R-:W-:Y:S01]  /*1e8c0*/  FADD.FTZ R126, R120, R3 ;  /* 0x00000003787e7221 */ /* 0x000fe20000010000 */
[----:B------:R-:W-:Y:S01]  /*1e8d0*/  LOP3.LUT R120, R123, R175, R134, 0x96, !PT ;  /* 0x000000af7b787212 */ /* 0x000fe200078e9686 */
[----:B------:R-:W-:Y:S01]  /*1e8e0*/  FADD.FTZ R3, R125, R127 ;  /* 0x0000007f7d037221 */ /* 0x000fe20000010000 */
[----:B------:R-:W-:Y:S03]  /*1e8f0*/  MUFU.EX2 R123, R224 ;  /* 0x000000e0007b7308 */ /* 0x000fe60000000800 */
[----:B------:R-:W-:Y:S04]  /*1e900*/  IMAD.WIDE.U32 R120, R120, -0x2daee0ad, RZ ;  /* 0xd2511f5378787825 */ /* 0x000fe800078e00ff */
[----:B------:R-:W-:Y:S03]  /*1e910*/  FADD.FTZ R124, R124, R3 ;  /* 0x000000037c7c7221 */ /* 0x000fe60000010000 */
[----:B------:R-:W2:Y:S01]  /*1e920*/  MUFU.EX2 R3, R229 ;  /* 0x000000e500037308 */ /* 0x000ea20000000800 */
[C---:B-1----:R-:W-:Y:S01]  /*1e930*/  F2FP.PACK_AB R100, R0.reuse, R100 ;  /* 0x000000640064723e */ /* 0x042fe200000000ff */
[----:B------:R-:W-:Y:S01]  /*1e940*/  FADD.FTZ R125, R0, R110 ;  /* 0x0000006e007d7221 */ /* 0x000fe20000010000 */
[----:B------:R-:W-:Y:S01]  /*1e950*/  LOP3.LUT R110, R121, R180, R116, 0x96, !PT ;  /* 0x000000b4796e7212 */ /* 0x000fe200078e9674 */
[----:B------:R-:W-:Y:S04]  /*1e960*/  IMAD.WIDE.U32 R116, R117, -0x326172a9, RZ ;  /* 0xcd9e8d5775747825 */ /* 0x000fe800078e00ff */
[----:B------:R-:W-:Y:S01]  /*1e970*/  IMAD.WIDE.U32 R160, R110, -0x326172a9, RZ ;  /* 0xcd9e8d576ea07825 */ /* 0x000fe200078e00ff */
[----:B------:R-:W-:Y:S01]  /*1e980*/  LOP3.LUT R122, R117, R208, R122, 0x96, !PT ;  /* 0x000000d0757a7212 */ /* 0x000fe200078e967a */
[----:B------:R-:W1:Y:S03]  /*1e990*/  MUFU.EX2 R0, R227 ;  /* 0x000000e300007308 */ /* 0x000e660000000800 */
[----:B------:R-:W-:Y:S01]  /*1e9a0*/  LOP3.LUT R156, R161, R159, R116, 0x96, !PT ;  /* 0x0000009fa19c7212 */ /* 0x000fe200078e9674 */
[----:B------:R-:W-:Y:S04]  /*1e9b0*/  IMAD.WIDE.U32 R172, R122, -0x2daee0ad, RZ ;  /* 0xd2511f537aac7825 */ /* 0x000fe800078e00ff */
[----:B------:R-:W-:Y:S01]  /*1e9c0*/  FADD.FTZ R116, R108, R131 ;  /* 0x000000836c747221 */ /* 0x000fe20000010000 */
[----:B------:R-:W-:Y:S01]  /*1e9d0*/  LOP3.LUT R130, R173, R158, R120, 0x96, !PT ;  /* 0x0000009ead827212 */ /* 0x000fe200078e9678 */
[----:B------:R-:W1:Y:S01]  /*1e9e0*/  MUFU.EX2 R110, R221 ;  /* 0x000000dd006e7308 */ /* 0x000e620000000800 */
[C---:B--2---:R-:W-:Y:S03]  /*1e9f0*/  F2FP.PACK_AB R185, R3.reuse, R108 ;  /* 0x0000006c03b9723e */ /* 0x044fe600000000ff */
[----:B------:R-:W-:Y:S04]  /*1ea00*/  IMAD.WIDE.U32 R130, R130, -0x326172a9, RZ ;  /* 0xcd9e8d5782827825 */ /* 0x000fe800078e00ff */
[----:B------:R-:W-:Y:S01]  /*1ea10*/  FADD.FTZ R138, R3, R116 ;  /* 0x00000074038a7221 */ /* 0x000fe20000010000 */
[----:B------:R-:W-:Y:S01]  /*1ea20*/  LOP3.LUT R3, R131, R251, R160, 0x96, !PT ;  /* 0x000000fb83037212 */ /* 0x000fe200078e96a0 */
[----:B------:R-:W-:Y:S01]  /*1ea30*/  FADD.FTZ R116, R123, R126 ;  /* 0x0000007e7b747221 */ /* 0x000fe20000010000 */
[----:B------:R-:W2:Y:S01]  /*1ea40*/  MUFU.EX2 R108, R226 ;  /* 0x000000e2006c7308 */ /* 0x000ea20000000800 */
[C---:B-1----:R-:W-:Y:S02]  /*1ea50*/  F2FP.PACK_AB R167, R0.reuse, R123 ;  /* 0x0000007b00a7723e */ /* 0x042fe400000000ff */
[----:B------:R-:W-:Y:S01]  /*1ea60*/  FADD.FTZ R139, R0, R116 ;  /* 0x00000074008b7221 */ /* 0x000fe20000010000 */
[----:B------:R-:W-:Y:S04]  /*1ea70*/  LOP3.LUT R0, R3, 0xff, RZ, 0xc0, !PT ;  /* 0x000000ff03007812 */ /* 0x000fe800078ec0ff */
[----:B------:R-:W-:Y:S02]  /*1ea80*/  ISETP.GE.U32.AND P1, PT, R198, R0, PT ;  /* 0x00000000c600720c */ /* 0x000fe40003f26070 */
[----:B------:R-:W-:Y:S01]  /*1ea90*/  PRMT R0, R2, 0x7632, R0 ;  /* 0x0000763202007816 */ /* 0x000fe20000000000 */
[----:B------:R-:W-:Y:S03]  /*1eaa0*/  FADD.FTZ R120, R110, R124 ;  /* 0x0000007c6e787221 */ /* 0x000fe60000010000 */
[----:B------:R-:W-:Y:S02]  /*1eab0*/  PRMT R127, R2, 0x5410, R0 ;  /* 0x00005410027f7816 */ /* 0x000fe40000000000 */
[C---:B--2---:R-:W-:Y:S01]  /*1eac0*/  F2FP.PACK_AB R179, R108.reuse, R110 ;  /* 0x0000006e6cb3723e */ /* 0x044fe200000000ff */
[----:B------:R-:W-:Y:S01]  /*1ead0*/  FADD.FTZ R143, R108, R120 ;  /* 0x000000786c8f7221 */ /* 0x000fe20000010000 */
[----:B------:R-:W-:Y:S10]  /*1eae0*/  MUFU.EX2 R110, R228 ;  /* 0x000000e4006e7308 */ /* 0x000ff40000000800 */
[----:B------:R-:W-:Y:S01]  /*1eaf0*/  MUFU.EX2 R108, R230 ;  /* 0x000000e6006c7308 */ /* 0x000fe20000000800 */
[----:B---3--:R-:W-:Y:S01]  /*1eb00*/  @!P1 HADD2 R142, -R2.H0_H0, -RZ.H0_H0 ;  /* 0xa00000ff028e9230 */ /* 0x008fe20000000900 */
[----:B----4-:R-:W-:Y:S04]  /*1eb10*/  IADD3 R116, P0, R146, R114, RZ ;  /* 0x0000007292747210 */ /* 0x010fe80007f1e0ff */
[----:B------:R-:W-:Y:S01]  /*1eb20*/  @!P1 STL.S16 [R1+0xd8], R142 ;  /* 0x0000d88e01009387 */ /* 0x000fe20000100600 */
[----:B------:R-:W-:Y:S03]  /*1eb30*/  PRMT R121, R142, 0x7610, R121 ;  /* 0x000076108e797816 */ /* 0x000fe60000000079 */
[----:B------:R1:W2:Y:S01]  /*1eb40*/  LDL.S16 R123, [R1+0xbc] ;  /* 0x0000bc00017b7983 */ /* 0x0002a20000100600 */
[----:B------:R-:W-:Y:S03]  /*1eb50*/  @!P1 PRMT R2, R121, 0x5410, RZ ;  /* 0x0000541079029816 */ /* 0x000fe600000000ff */
[----:B------:R1:W3:Y:S04]  /*1eb60*/  LDL.S16 R126, [R1+0xe8] ;  /* 0x0000e800017e7983 */ /* 0x0002e80000100600 */
[----:B------:R-:W4:Y:S04]  /*1eb70*/  LDL R122, [R1+0x14c] ;  /* 0x00014c00017a7983 */ /* 0x000f280000100800 */
[----:B------:R-:W4:Y:S04]  /*1eb80*/  LDL R136, [R1+0x150] ;  /* 0x0001500001887983 */ /* 0x000f280000100800 */
[----:B------:R-:W4:Y:S04]  /*1eb90*/  LDL R121, [R1+0x158] ;  /* 0x0001580001797983 */ /* 0x000f280000100800 */
[----:B------:R-:W4:Y:S04]  /*1eba0*/  LDL R124, [R1+0x15c] ;  /* 0x00015c00017c7983 */ /* 0x000f280000100800 */
[----:B------:R1:W4:Y:S01]  /*1ebb0*/  LDL.S16 R146, [R1+0xd4] ;  /* 0x0000d40001927983 */ /* 0x0003220000100600 */
[----:B-----5:R-:W-:Y:S02]  /*1ebc0*/  IMAD.X R117, R141, 0x1, R115, P0 ;  /* 0x000000018d757824 */ /* 0x020fe400000e0673 */
[----:B------:R-:W-:Y:S03]  /*1ebd0*/  IMAD.WIDE.U32 R140, R140, -0x326172a9, RZ ;  /* 0xcd9e8d578c8c7825 */ /* 0x000fe600078e00ff */
[----:B------:R5:W-:Y:S02]  /*1ebe0*/  ST.E.U16 [R116.64], R2 ;  /* 0x0000000274007985 */ /* 0x000be4000c101504 */
[CC--:B------:R-:W-:Y:S02]  /*1ebf0*/  LOP3.LUT R148, R141.reuse, R154.reuse, R166, 0x96, !PT ;  /* 0x0000009a8d947212 */ /* 0x0c0fe400078e96a6 */
[----:B------:R-:W-:Y:S02]  /*1ec00*/  LOP3.LUT R155, R141, R154, R112, 0x96, !PT ;  /* 0x0000009a8d9b7212 */ /* 0x000fe400078e9670 */
[----:B-----5:R-:W-:Y:S02]  /*1ec10*/  LOP3.LUT R2, R3, 0xffff, RZ, 0xc0, !PT ;  /* 0x0000ffff03027812 */ /* 0x020fe400078ec0ff */
[----:B------:R-:W-:Y:S02]  /*1ec20*/  LOP3.LUT R116, R128, 0xff, RZ, 0xc0, !PT ;  /* 0x000000ff80747812 */ /* 0x000fe400078ec0ff */
[----:B------:R-:W-:Y:S02]  /*1ec30*/  SHF.R.U32.HI R2, RZ, 0x8, R2 ;  /* 0x00000008ff027819 */ /* 0x000fe40000011602 */
[----:B------:R-:W-:Y:S02]  /*1ec40*/  ISETP.GE.U32.AND P6, PT, R198, R116, PT ;  /* 0x00000074c600720c */ /* 0x000fe40003fc6070 */
[----:B------:R-:W-:Y:S02]  /*1ec50*/  LOP3.LUT R2, R2, 0xffff, RZ, 0xc0, !PT ;  /* 0x0000ffff02027812 */ /* 0x000fe400078ec0ff */
[----:B------:R-:W-:Y:S02]  /*1ec60*/  SHF.R.U32.HI R116, RZ, 0x18, R128 ;  /* 0x00000018ff747819 */ /* 0x000fe40000011680 */
[C---:B------:R-:W-:Y:S02]  /*1ec70*/  ISETP.GE.U32.AND P0, PT, R198.reuse, R2, PT ;  /* 0x00000002c600720c */ /* 0x040fe40003f06070 */
[--C-:B------:R-:W-:Y:S02]  /*1ec80*/  SHF.R.U32.HI R2, RZ, 0x10, R3.reuse ;  /* 0x00000010ff027819 */ /* 0x100fe40000011603 */
[----:B------:R-:W-:Y:S02]  /*1ec90*/  ISETP.GE.U32.AND P3, PT, R198, R116, PT ;  /* 0x00000074c600720c */ /* 0x000fe40003f66070 */
[----:B------:R-:W-:Y:S02]  /*1eca0*/  LOP3.LUT R116, R2, 0xff, RZ, 0xc0, !PT ;  /* 0x000000ff02747812 */ /* 0x000fe400078ec0ff */
[----:B------:R-:W-:Y:S02]  /*1ecb0*/  LOP3.LUT R2, R128, 0xffff, RZ, 0xc0, !PT ;  /* 0x0000ffff80027812 */ /* 0x000fe400078ec0ff */
[C---:B------:R-:W-:Y:S02]  /*1ecc0*/  ISETP.GE.U32.AND P2, PT, R198.reuse, R116, PT ;  /* 0x00000074c600720c */ /* 0x040fe40003f46070 */
[----:B------:R-:W-:Y:S01]  /*1ecd0*/  SHF.R.U32.HI R3, RZ, 0x18, R3 ;  /* 0x00000018ff037819 */ /* 0x000fe20000011603 */
[----:B------:R-:W-:Y:S01]  /*1ece0*/  MUFU.EX2 R116, R240 ;  /* 0x000000f000747308 */ /* 0x000fe20000000800 */
[----:B------:R-:W-:Y:S02]  /*1ecf0*/  SHF.R.U32.HI R2, RZ, 0x8, R2 ;  /* 0x00000008ff027819 */ /* 0x000fe40000011602 */
[----:B------:R-:W-:Y:S02]  /*1ed00*/  ISETP.GE.U32.AND P1, PT, R198, R3, PT ;  /* 0x00000003c600720c */ /* 0x000fe40003f26070 */
[----:B------:R-:W-:Y:S02]  /*1ed10*/  LOP3.LUT R3, R2, 0xffff, RZ, 0xc0, !PT ;  /* 0x0000ffff02037812 */ /* 0x000fe400078ec0ff */
[----:B------:R-:W-:Y:S02]  /*1ed20*/  PRMT R2, R174, 0x7610, R2 ;  /* 0x00007610ae027816 */ /* 0x000fe40000000002 */
[----:B------:R-:W-:Y:S04]  /*1ed30*/  SHF.R.U32.HI R117, RZ, 0x10, R128 ;  /* 0x00000010ff757819 */ /* 0x000fe80000011680 */
[----:B------:R-:W-:Y:S02]  /*1ed40*/  LOP3.LUT R120, R117, 0xff, RZ, 0xc0, !PT ;  /* 0x000000ff75787812 */ /* 0x000fe400078ec0ff */
[----:B------:R-:W5:Y:S02]  /*1ed50*/  MUFU.EX2 R117, R238 ;  /* 0x000000ee00757308 */ /* 0x000f640000000800 */
[----:B------:R-:W-:Y:S02]  /*1ed60*/  ISETP.GE.U32.AND P4, PT, R198, R120, PT ;  /* 0x00000078c600720c */ /* 0x000fe40003f86070 */
[----:B-----5:R-:W-:Y:S01]  /*1ed70*/  F2FP.PACK_AB R184, R116, R117 ;  /* 0x0000007574b8723e */ /* 0x020fe200000000ff */
[----:B--2---:R-:W-:Y:S02]  /*1ed80*/  @!P0 HADD2 R123, -R0.H0_H0, -RZ.H0_H0 ;  /* 0xa00000ff007b8230 */ /* 0x004fe40000000900 */
[----:B---3--:R-:W-:Y:S03]  /*1ed90*/  @!P2 HADD2 R126, -R2.H0_H0, -RZ.H0_H0 ;  /* 0xa00000ff027ea230 */ /* 0x008fe60000000900 */
[----:B------:R-:W-:Y:S01]  /*1eda0*/  PRMT R120, R123, 0x7610, R120 ;  /* 0x000076107b787816 */ /* 0x000fe20000000078 */
[----:B------:R2:W-:Y:S01]  /*1edb0*/  @!P0 STL.S16 [R1+0xbc], R123 ;  /* 0x0000bc7b01008387 */ /* 0x0005e20000100600 */
[----:B----4-:R-:W-:Y:S02]  /*1edc0*/  IADD3 R122, P5, R200, R122, RZ ;  /* 0x0000007ac87a7210 */ /* 0x010fe40007fbe0ff */
[----:B------:R-:W-:Y:S01]  /*1edd0*/  @!P0 PRMT R0, R120, 0x5410, RZ ;  /* 0x0000541078008816 */ /* 0x000fe200000000ff */
[----:B------:R-:W-:Y:S01]  /*1ede0*/  @!P2 STL.S16 [R1+0xe8], R126 ;  /* 0x0000e87e0100a387 */ /* 0x000fe20000100600 */
[----:B------:R-:W-:Y:S03]  /*1edf0*/  PRMT R137, R126, 0x7610, R137 ;  /* 0x000076107e897816 */ /* 0x000fe60000000089 */
[----:B------:R1:W3:Y:S01]  /*1ee00*/  LDL.S16 R147, [R1+0xdc] ;  /* 0x0000dc0001937983 */ /* 0x0002e20000100600 */
[----:B------:R-:W-:Y:S03]  /*1ee10*/  IADD3 R120, P0, R200, R121, RZ ;  /* 0x00000079c8787210 */ /* 0x000fe60007f1e0ff */
[----:B------:R1:W4:Y:S02]  /*1ee20*/  LDL.S16 R154, [R1+0xf4] ;  /* 0x0000f400019a7983 */ /* 0x0003240000100600 */
[C---:B------:R-:W-:Y:S02]  /*1ee30*/  IMAD.X R121, R201.reuse, 0x1, R124, P0 ;  /* 0x00000001c9797824 */ /* 0x040fe400000e067c */
[----:B------:R-:W-:Y:S02]  /*1ee40*/  FADD.FTZ R124, R110, R125 ;  /* 0x0000007d6e7c7221 */ /* 0x000fe40000010000 */
[----:B------:R-:W-:Y:S02]  /*1ee50*/  MUFU.EX2 R125, R235 ;  /* 0x000000eb007d7308 */ /* 0x000fe40000000800 */
[----:B------:R-:W-:Y:S02]  /*1ee60*/  FADD.FTZ R142, R108, R124 ;  /* 0x0000007c6c8e7221 */ /* 0x000fe40000010000 */
[----:B--2---:R-:W-:Y:S01]  /*1ee70*/  IMAD.X R123, R201, 0x1, R136, P5 ;  /* 0x00000001c97b7824 */ /* 0x004fe200028e0688 */
[----:B------:R-:W-:Y:S02]  /*1ee80*/  ISETP.GE.U32.AND P5, PT, R198, R3, PT ;  /* 0x00000003c600720c */ /* 0x000fe40003fa6070 */
[----:B------:R-:W-:Y:S03]  /*1ee90*/  F2FP.PACK_AB R3, R108, R110 ;  /* 0x0000006e6c03723e */ /* 0x000fe600000000ff */
[----:B------:R-:W-:Y:S01]  /*1eea0*/  MUFU.EX2 R136, R236 ;  /* 0x000000ec00887308 */ /* 0x000fe20000000800 */
[----:B------:R-:W-:Y:S01]  /*1eeb0*/  SHF.R.U32.HI R110, RZ, 0x18, R130 ;  /* 0x00000018ff6e7819 */ /* 0x000fe20000011682 */
[----:B------:R2:W-:Y:S03]  /*1eec0*/  ST.E.U16 [R122.64], R0 ;  /* 0x000000007a007985 */ /* 0x0005e6000c101504 */
[----:B------:R-:W-:Y:S02]  /*1eed0*/  ISETP.GE.U32.AND P0, PT, R198, R110, PT ;  /* 0x0000006ec600720c */ /* 0x000fe40003f06070 */
[----:B------:R-:W-:Y:S03]  /*1eee0*/  PRMT R110, R188, 0x7632, R110 ;  /* 0x00007632bc6e7816 */ /* 0x000fe6000000006e */
[----:B------:R-:W5:Y:S01]  /*1eef0*/  MUFU.EX2 R108, R239 ;  /* 0x000000ef006c7308 */ /* 0x000f620000000800 */
[----:B--2---:R-:W-:Y:S04]  /*1ef00*/  PRMT R0, R174, 0x7632, R0 ;  /* 0x00007632ae007816 */ /* 0x004fe80000000000 */
[----:B------:R-:W-:Y:S01]  /*1ef10*/  PRMT R126, R2, 0x5410, R0 ;  /* 0x00005410027e7816 */ /* 0x000fe20000000000 */
[----:B------:R-:W-:Y:S01]  /*1ef20*/  @!P1 HADD2 R146, -R0.H0_H0, -RZ.H0_H0 ;  /* 0xa00000ff00929230 */ /* 0x000fe20000000900 */
[----:B------:R-:W-:Y:S02]  /*1ef30*/  @!P2 PRMT R2, R137, 0x5410, RZ ;  /* 0x000054108902a816 */ /* 0x000fe400000000ff */
[----:B-----5:R-:W-:Y:S01]  /*1ef40*/  F2FP.PACK_AB R161, R108, R136 ;  /* 0x000000886ca1723e */ /* 0x020fe200000000ff */
[----:B------:R-:W2:Y:S01]  /*1ef50*/  MUFU.EX2 R137, R234 ;  /* 0x000000ea00897308 */ /* 0x000ea20000000800 */
[----:B------:R-:W-:Y:S01]  /*1ef60*/  PRMT R124, R146, 0x7610, R124 ;  /* 0x00007610927c7816 */ /* 0x000fe2000000007c */
[----:B------:R5:W-:Y:S03]  /*1ef70*/  ST.E.U16 [R120.64], R2 ;  /* 0x0000000278007985 */ /* 0x000be6000c101504 */
[----:B------:R-:W-:Y:S01]  /*1ef80*/  @!P1 PRMT R0, R124, 0x5410, RZ ;  /* 0x000054107c009816 */ /* 0x000fe200000000ff */
[----:B------:R1:W-:Y:S04]  /*1ef90*/  @!P1 STL.S16 [R1+0xd4], R146 ;  /* 0x0000d49201009387 */ /* 0x0003e80000100600 */
[----:B------:R1:W4:Y:S01]  /*1efa0*/  LDL.S16 R206, [R1+0xf0] ;  /* 0x0000f00001ce7983 */ /* 0x0003220000100600 */
[----:B------:R-:W1:Y:S03]  /*1efb0*/  MUFU.EX2 R124, R231 ;  /* 0x000000e7007c7308 */ /* 0x000e660000000800 */
[----:B------:R1:W4:Y:S04]  /*1efc0*/  LDL.S16 R153, [R1+0xec] ;  /* 0x0000ec0001997983 */ /* 0x0003280000100600 */
[----:B------:R3:W-:Y:S01]  /*1efd0*/  ST.E.U16 [R120.64+0x2], R0 ;  /* 0x0000020078007985 */ /* 0x0007e2000c101504 */
[----:B--2---:R-:W-:Y:S02]  /*1efe0*/  F2FP.PACK_AB R163, R125, R137 ;  /* 0x000000897da3723e */ /* 0x004fe400000000ff */
[----:B-----5:R-:W-:Y:S04]  /*1eff0*/  LOP3.LUT R2, R130, 0xff, RZ, 0xc0, !PT ;  /* 0x000000ff82027812 */ /* 0x020fe800078ec0ff */
[----:B------:R-:W-:Y:S02]  /*1f000*/  ISETP.GE.U32.AND P2, PT, R198, R2, PT ;  /* 0x00000002c600720c */ /* 0x000fe40003f46070 */
[----:B------:R-:W-:Y:S04]  /*1f010*/  SHF.R.U32.HI R2, RZ, 0x10, R130 ;  /* 0x00000010ff027819 */ /* 0x000fe80000011682 */
[----:B------:R-:W-:Y:S01]  /*1f020*/  LOP3.LUT R112, R2, 0xff, RZ, 0xc0, !PT ;  /* 0x000000ff02707812 */ /* 0x000fe200078ec0ff */
[----:B------:R-:W-:Y:S03]  /*1f030*/  FADD.FTZ R2, R117, R138 ;  /* 0x0000008a75027221 */ /* 0x000fe60000010000 */
[----:B------:R-:W-:Y:S01]  /*1f040*/  ISETP.GE.U32.AND P1, PT, R198, R112, PT ;  /* 0x00000070c600720c */ /* 0x000fe20003f26070 */
[--C-:B-1----:R-:W-:Y:S01]  /*1f050*/  FADD.FTZ R146, R116, R2.reuse ;  /* 0x0000000274927221 */ /* 0x102fe20000010000 */
[----:B------:R-:W-:Y:S01]  /*1f060*/  PRMT R2, R188, 0x7610, R2 ;  /* 0x00007610bc027816 */ /* 0x000fe20000000002 */
[----:B------:R-:W-:Y:S01]  /*1f070*/  FADD.FTZ R116, R136, R139 ;  /* 0x0000008b88747221 */ /* 0x000fe20000010000 */
[----:B------:R-:W-:Y:S01]  /*1f080*/  LOP3.LUT R112, R130, 0xffff, RZ, 0xc0, !PT ;  /* 0x0000ffff82707812 */ /* 0x000fe200078ec0ff */
[----:B------:R-:W-:Y:S01]  /*1f090*/  IMAD.WIDE.U32 R138, R144, -0x2daee0ad, RZ ;  /* 0xd2511f53908a7825 */ /* 0x000fe200078e00ff */
[----:B------:R-:W-:Y:S02]  /*1f0a0*/  PRMT R117, R2, 0x5410, R110 ;  /* 0x0000541002757816 */ /* 0x000fe4000000006e */
[----:B------:R-:W-:Y:S04]  /*1f0b0*/  SHF.R.U32.HI R112, RZ, 0x8, R112 ;  /* 0x00000008ff707819 */ /* 0x000fe80000011670 */
[----:B------:R-:W-:Y:S01]  /*1f0c0*/  LOP3.LUT R112, R112, 0xffff, RZ, 0xc0, !PT ;  /* 0x0000ffff70707812 */ /* 0x000fe200078ec0ff */
[----:B---3--:R-:W-:Y:S02]  /*1f0d0*/  @!P6 HADD2 R147, -R2.H0_H0, -RZ.H0_H0 ;  /* 0xa00000ff0293e230 */ /* 0x008fe40000000900 */
[----:B----4-:R-:W-:Y:S03]  /*1f0e0*/  @!P5 HADD2 R154, -R110.H0_H0, -RZ.H0_H0 ;  /* 0xa00000ff6e9ad230 */ /* 0x010fe60000000900 */
[----:B------:R-:W-:Y:S01]  /*1f0f0*/  PRMT R157, R147, 0x7610, R157 ;  /* 0x00007610939d7816 */ /* 0x000fe2000000009d */
[----:B------:R1:W-:Y:S03]  /*1f100*/  @!P6 STL.S16 [R1+0xdc], R147 ;  /* 0x0000dc930100e387 */ /* 0x0003e60000100600 */
[----:B------:R-:W-:Y:S02]  /*1f110*/  @!P6 PRMT R2, R157, 0x5410, RZ ;  /* 0x000054109d02e816 */ /* 0x000fe400000000ff */
[----:B------:R-:W-:Y:S01]  /*1f120*/  PRMT R166, R154, 0x7610, R166 ;  /* 0x000076109aa67816 */ /* 0x000fe200000000a6 */
[----:B------:R2:W3:Y:S01]  /*1f130*/  LDL.S16 R157, [R1+0xe4] ;  /* 0x0000e400019d7983 */ /* 0x0004e20000100600 */
[----:B------:R-:W-:Y:S02]  /*1f140*/  ISETP.GE.U32.AND P6, PT, R198, R112, PT ;  /* 0x00000070c600720c */ /* 0x000fe40003fc6070 */
[----:B------:R-:W-:Y:S01]  /*1f150*/  @!P5 PRMT R110, R166, 0x5410, RZ ;  /* 0x00005410a66ed816 */ /* 0x000fe200000000ff */
[----:B------:R4:W-:Y:S01]  /*1f160*/  @!P5 STL.S16 [R1+0xf4], R154 ;  /* 0x0000f49a0100d387 */ /* 0x0009e20000100600 */
[-C--:B------:R-:W-:Y:S03]  /*1f170*/  LOP3.LUT R112, R139, R249.reuse, R178, 0x96, !PT ;  /* 0x000000f98b707212 */ /* 0x080fe600078e96b2 */
[----:B------:R2:W5:Y:S01]  /*1f180*/  LDL.S16 R177, [R1+0xe0] ;  /* 0x0000e00001b17983 */ /* 0x0005620000100600 */
[----:B------:R-:W-:Y:S03]  /*1f190*/  LOP3.LUT R0, R112, 0xff, RZ, 0xc0, !PT ;  /* 0x000000ff70007812 */ /* 0x000fe600078ec0ff */
[----:B------:R2:W2:Y:S01]  /*1f1a0*/  LDL.S16 R182, [R1+0xd0] ;  /* 0x0000d00001b67983 */ /* 0x0004a20000100600 */
[----:B------:R-:W-:Y:S02]  /*1f1b0*/  ISETP.GE.U32.AND P5, PT, R198, R0, PT ;  /* 0x00000000c600720c */ /* 0x000fe40003fa6070 */
[----:B------:R-:W-:Y:S01]  /*1f1c0*/  LOP3.LUT R0, R112, 0xffff, RZ, 0xc0, !PT ;  /* 0x0000ffff70007812 */ /* 0x000fe200078ec0ff */
[----:B------:R2:W2:Y:S03]  /*1f1d0*/  LDL.S16 R166, [R1+0xcc] ;  /* 0x0000cc0001a67983 */ /* 0x0004a60000100600 */
[----:B------:R-:W-:Y:S01]  /*1f1e0*/  SHF.R.U32.HI R0, RZ, 0x8, R0 ;  /* 0x00000008ff007819 */ /* 0x000fe20000011600 */
[----:B-1----:R-:W-:Y:S01]  /*1f1f0*/  FADD.FTZ R147, R108, R116 ;  /* 0x000000746c937221 */ /* 0x002fe20000010000 */
[----:B------:R1:W-:Y:S01]  /*1f200*/  ST.E.U16 [R200.64+0x10], R2 ;  /* 0x00001002c8007985 */ /* 0x0003e2000c101504 */
[----:B------:R-:W-:Y:S01]  /*1f210*/  FADD.FTZ R108, R137, R143 ;  /* 0x0000008f896c7221 */ /* 0x000fe20000010000 */
[----:B------:R-:W1:Y:S02]  /*1f220*/  MUFU.EX2 R116, R237 ;  /* 0x000000ed00747308 */ /* 0x000e640000000800 */
[----:B------:R-:W-:Y:S01]  /*1f230*/  ST.E.U16 [R200.64+0x12], R110 ;  /* 0x0000126ec8007985 */ /* 0x000fe2000c101504 */
[--C-:B----4-:R-:W-:Y:S01]  /*1f240*/  FADD.FTZ R154, R125, R108.reuse ;  /* 0x0000006c7d9a7221 */ /* 0x110fe20000010000 */
[----:B------:R-:W-:Y:S01]  /*1f250*/  PRMT R108, R109, 0x7632, R108 ;  /* 0x000076326d6c7816 */ /* 0x000fe2000000006c */
[----:B------:R-:W-:Y:S01]  /*1f260*/  FADD.FTZ R125, R124, R142 ;  /* 0x0000008e7c7d7221 */ /* 0x000fe20000010000 */
[----:B-1----:R-:W-:Y:S02]  /*1f270*/  LOP3.LUT R2, R0, 0xffff, RZ, 0xc0, !PT ;  /* 0x0000ffff00027812 */ /* 0x002fe400078ec0ff */
[----:B------:R-:W-:Y:S02]  /*1f280*/  F2FP.PACK_AB R0, R116, R124 ;  /* 0x0000007c7400723e */ /* 0x000fe400000000ff */
[--C-:B------:R-:W-:Y:S02]  /*1f290*/  SHF.R.U32.HI R124, RZ, 0x18, R112.reuse ;  /* 0x00000018ff7c7819 */ /* 0x100fe40000011670 */
[----:B------:R-:W-:Y:S01]  /*1f2a0*/  SHF.R.U32.HI R112, RZ, 0x10, R112 ;  /* 0x00000010ff707819 */ /* 0x000fe20000011670 */
[----:B------:R-:W-:Y:S03]  /*1f2b0*/  @!P4 HADD2 R206, -R109.H0_H0, -RZ.H0_H0 ;  /* 0xa00000ff6dcec230 */ /* 0x000fe60000000900 */
[----:B------:R-:W-:Y:S01]  /*1f2c0*/  LOP3.LUT R112, R112, 0xff, RZ, 0xc0, !PT ;  /* 0x000000ff70707812 */ /* 0x000fe200078ec0ff */
[----:B------:R-:W-:Y:S01]  /*1f2d0*/  @!P3 HADD2 R153, -R108.H0_H0, -RZ.H0_H0 ;  /* 0xa00000ff6c99b230 */ /* 0x000fe20000000900 */
[----:B------:R-:W-:Y:S01]  /*1f2e0*/  PRMT R183, R206, 0x7610, R183 ;  /* 0x00007610ceb77816 */ /* 0x000fe200000000b7 */
[----:B------:R-:W-:Y:S03]  /*1f2f0*/  @!P4 STL.S16 [R1+0xf0], R206 ;  /* 0x0000f0ce0100c387 */ /* 0x000fe60000100600 */
[----:B------:R-:W-:Y:S01]  /*1f300*/  PRMT R136, R153, 0x7610, R136 ;  /* 0x0000761099887816 */ /* 0x000fe20000000088 */
[----:B------:R1:W-:Y:S02]  /*1f310*/  @!P3 STL.S16 [R1+0xec], R153 ;  /* 0x0000ec990100b387 */ /* 0x0003e40000100600 */
[----:B-1----:R-:W-:Y:S01]  /*1f320*/  FADD.FTZ R153, R116, R125 ;  /* 0x0000007d74997221 */ /* 0x002fe20000010000 */
[----:B------:R-:W-:Y:S02]  /*1f330*/  PRMT R116, R109, 0x5410, R108 ;  /* 0x000054106d747816 */ /* 0x000fe4000000006c */
[----:B------:R-:W-:Y:S02]  /*1f340*/  @!P4 PRMT R109, R183, 0x5410, RZ ;  /* 0x00005410b76dc816 */ /* 0x000fe400000000ff */
[----:B------:R-:W-:Y:S02]  /*1f350*/  ISETP.GE.U32.AND P4, PT, R198, R2, PT ;  /* 0x00000002c600720c */ /* 0x000fe40003f86070 */
[C---:B------:R-:W-:Y:S01]  /*1f360*/  PRMT R2, R107.reuse, 0x7632, R2 ;  /* 0x000076326b027816 */ /* 0x040fe20000000002 */
[----:B------:R1:W-:Y:S01]  /*1f370*/  ST.E.U16 [R114.64+0x10], R109 ;  /* 0x0000106d72007985 */ /* 0x0003e2000c101504 */
[----:B------:R-:W-:Y:S02]  /*1f380*/  @!P3 PRMT R108, R136, 0x5410, RZ ;  /* 0x00005410886cb816 */ /* 0x000fe400000000ff */
[----:B------:R-:W-:Y:S02]  /*1f390*/  ISETP.GE.U32.AND P3, PT, R198, R124, PT ;  /* 0x0000007cc600720c */ /* 0x000fe40003f66070 */
[----:B------:R-:W-:Y:S01]  /*1f3a0*/  PRMT R125, R107, 0x5410, R2 ;  /* 0x000054106b7d7816 */ /* 0x000fe20000000002 */
[----:B------:R4:W-:Y:S01]  /*1f3b0*/  ST.E.U16 [R114.64+0x12], R108 ;  /* 0x0000126c72007985 */ /* 0x0009e2000c101504 */
[C---:B-1----:R-:W-:Y:S02]  /*1f3c0*/  PRMT R109, R187.reuse, 0x7610, R109 ;  /* 0x00007610bb6d7816 */ /* 0x042fe4000000006d */
[----:B----4-:R-:W-:Y:S01]  /*1f3d0*/  PRMT R108, R187, 0x7632, R108 ;  /* 0x00007632bb6c7816 */ /* 0x010fe2000000006c */
[----:B---3--:R-:W-:Y:S05]  /*1f3e0*/  @!P2 HADD2 R157, -R107.H0_H0, -RZ.H0_H0 ;  /* 0xa00000ff6b9da230 */ /* 0x008fea0000000900 */
[----:B------:R-:W-:Y:S01]  /*1f3f0*/  PRMT R142, R157, 0x7610, R142 ;  /* 0x000076109d8e7816 */ /* 0x000fe2000000008e */
[----:B------:R1:W-:Y:S01]  /*1f400*/  @!P2 STL.S16 [R1+0xe4], R157 ;  /* 0x0000e49d0100a387 */ /* 0x0003e20000100600 */
[----:B-----5:R-:W-:Y:S02]  /*1f410*/  @!P6 HADD2 R177, -R2.H0_H0, -RZ.H0_H0 ;  /* 0xa00000ff02b1e230 */ /* 0x020fe40000000900 */
[----:B------:R-:W-:Y:S01]  /*1f420*/  @!P2 PRMT R107, R142, 0x5410, RZ ;  /* 0x000054108e6ba816 */ /* 0x000fe200000000ff */
[----:B------:R3:W4:Y:S01]  /*1f430*/  LDL.S16 R136, [R1+0xc8] ;  /* 0x0000c80001887983 */ /* 0x0007220000100600 */
[----:B------:R-:W-:Y:S01]  /*1f440*/  ISETP.GE.U32.AND P2, PT, R198, R112, PT ;  /* 0x00000070c600720c */ /* 0x000fe20003f46070 */
[----:B--2---:R-:W-:Y:S01]  /*1f450*/  @!P1 HADD2 R182, -R109.H0_H0, -RZ.H0_H0 ;  /* 0xa00000ff6db69230 */ /* 0x004fe20000000900 */
[----:B------:R-:W-:Y:S01]  /*1f460*/  PRMT R124, R177, 0x7610, R124 ;  /* 0x00007610b17c7816 */ /* 0x000fe2000000007c */
[----:B------:R2:W-:Y:S01]  /*1f470*/  @!P6 STL.S16 [R1+0xe0], R177 ;  /* 0x0000e0b10100e387 */ /* 0x0005e20000100600 */
[----:B------:R-:W-:Y:S02]  /*1f480*/  @!P0 HADD2 R166, -R108.H0_H0, -RZ.H0_H0 ;  /* 0xa00000ff6ca68230 */ /* 0x000fe40000000900 */
[----:B------:R-:W-:Y:S01]  /*1f490*/  @!P6 PRMT R2, R124, 0x5410, RZ ;  /* 0x000054107c02e816 */ /* 0x000fe200000000ff */
[----:B------:R3:W5:Y:S01]  /*1f4a0*/  LDL.S16 R142, [R1+0xc0] ;  /* 0x0000c000018e7983 */ /* 0x0007620000100600 */
[----:B------:R-:W-:Y:S02]  /*1f4b0*/  PRMT R144, R182, 0x7610, R144 ;  /* 0x00007610b6907816 */ /* 0x000fe40000000090 */
[----:B------:R-:W-:Y:S01]  /*1f4c0*/  PRMT R137, R166, 0x7610, R137 ;  /* 0x00007610a6897816 */ /* 0x000fe20000000089 */
[----:B------:R3:W-:Y:S01]  /*1f4d0*/  ST.E.U16 [R122.64+0xe], R107 ;  /* 0x00000e6b7a007985 */ /* 0x0007e2000c101504 */
[----:B------:R-:W-:Y:S02]  /*1f4e0*/  PRMT R124, R109, 0x5410, R108 ;  /* 0x000054106d7c7816 */ /* 0x000fe4000000006c */
[----:B------:R-:W-:Y:S01]  /*1f4f0*/  @!P0 PRMT R108, R137, 0x5410, RZ ;  /* 0x00005410896c8816 */ /* 0x000fe200000000ff */
[----:B------:R3:W-:Y:S01]  /*1f500*/  ST.E.U16 [R122.64+0x10], R2 ;  /* 0x000010027a007985 */ /* 0x0007e2000c101504 */
[----:B------:R-:W-:Y:S03]  /*1f510*/  @!P1 PRMT R109, R144, 0x5410, RZ ;  /* 0x00005410906d9816 */ /* 0x000fe600000000ff */
[----:B------:R3:W-:Y:S01]  /*1f520*/  ST.E.U16 [R120.64+0x12], R108 ;  /* 0x0000126c78007985 */ /* 0x0007e2000c101504 */
[----:B-1----:R-:W-:Y:S03]  /*1f530*/  IMAD.WIDE.U32 R156, R156, -0x2daee0ad, RZ ;  /* 0xd2511f539c9c7825 */ /* 0x002fe600078e00ff */
[----:B------:R1:W-:Y:S02]  /*1f540*/  ST.E.U16 [R120.64+0x10], R109 ;  /* 0x0000106d78007985 */ /* 0x0003e4000c101504 */
[----:B------:R-:W-:Y:S02]  /*1f550*/  LOP3.LUT R110, R157, R249, R172, 0x96, !PT ;  /* 0x000000f99d6e7212 */ /* 0x000fe400078e96ac */
[----:B--2---:R2:W2:Y:S02]  /*1f560*/  LDL.S16 R177, [R1+0xc4] ;  /* 0x0000c40001b17983 */ /* 0x0044a40000100600 */
[----:B------:R-:W-:Y:S02]  /*1f570*/  LOP3.LUT R112, R110, 0xff, RZ, 0xc0, !PT ;  /* 0x000000ff6e707812 */ /* 0x000fe400078ec0ff */
[----:B------:R-:W-:Y:S02]  /*1f580*/  @!P1 STL.S16 [R1+0xd0], R182 ;  /* 0x0000d0b601009387 */ /* 0x000fe40000100600 */
[----:B------:R-:W-:Y:S02]  /*1f590*/  ISETP.GE.U32.AND P6, PT, R198, R112, PT ;  /* 0x00000070c600720c */ /* 0x000fe40003fc6070 */
[----:B------:R-:W-:Y:S01]  /*1f5a0*/  LOP3.LUT R112, R110, 0xffff, RZ, 0xc0, !PT ;  /* 0x0000ffff6e707812 */ /* 0x000fe200078ec0ff */
[----:B------:R1:W-:Y:S01]  /*1f5b0*/  @!P0 STL.S16 [R1+0xcc], R166 ;  /* 0x0000cca601008387 */ /* 0x0003e20000100600 */
[C---:B---3--:R-:W-:Y:S02]  /*1f5c0*/  PRMT R107, R151.reuse, 0x7610, R107 ;  /* 0x00007610976b7816 */ /* 0x048fe4000000006b */
[----:B------:R-:W-:Y:S02]  /*1f5d0*/  SHF.R.U32.HI R112, RZ, 0x8, R112 ;  /* 0x00000008ff707819 */ /* 0x000fe40000011670 */
[----:B------:R-:W-:Y:S02]  /*1f5e0*/  SHF.R.U32.HI R2, RZ, 0x18, R110 ;  /* 0x00000018ff027819 */ /* 0x000fe4000001166e */
[----:B------:R-:W-:Y:S02]  /*1f5f0*/  LOP3.LUT R112, R112, 0xffff, RZ, 0xc0, !PT ;  /* 0x0000ffff70707812 */ /* 0x000fe400078ec0ff */
[C---:B------:R-:W-:Y:S02]  /*1f600*/  ISETP.GE.U32.AND P0, PT, R198.reuse, R2, PT ;  /* 0x00000002c600720c */ /* 0x040fe40003f06070 */
[----:B------:R-:W-:Y:S02]  /*1f610*/  PRMT R2, R151, 0x7632, R2 ;  /* 0x0000763297027816 */ /* 0x000fe40000000002 */
[----:B------:R-:W-:Y:S02]  /*1f620*/  PRMT R108, R145, 0x7610, R108 ;  /* 0x00007610916c7816 */ /* 0x000fe4000000006c */
[----:B------:R-:W-:Y:S02]  /*1f630*/  ISETP.GE.U32.AND P1, PT, R198, R112, PT ;  /* 0x00000070c600720c */ /* 0x000fe40003f26070 */
[----:B-1----:R-:W-:Y:S02]  /*1f640*/  LOP3.LUT R109, R138, 0xff, RZ, 0xc0, !PT ;  /* 0x000000ff8a6d7812 */ /* 0x002fe400078ec0ff */
[----:B------:R-:W-:Y:S04]  /*1f650*/  SHF.R.U32.HI R110, RZ, 0x10, R110 ;  /* 0x00000010ff6e7819 */ /* 0x000fe8000001166e */
[----:B------:R-:W-:Y:S01]  /*1f660*/  LOP3.LUT R110, R110, 0xff, RZ, 0xc0, !PT ;  /* 0x000000ff6e6e7812 */ /* 0x000fe200078ec0ff */
[----:B------:R1:W3:Y:S01]  /*1f670*/  LDL.S16 R166, [R1+0xb8] ;  /* 0x0000b80001a67983 */ /* 0x0002e20000100600 */
[----:B----4-:R-:W-:Y:S05]  /*1f680*/  @!P5 HADD2 R136, -R107.H0_H0, -RZ.H0_H0 ;  /* 0xa00000ff6b88d230 */ /* 0x010fea0000000900 */
[----:B------:R-:W-:Y:S01]  /*1f690*/  PRMT R112, R136, 0x7610, R112 ;  /* 0x0000761088707816 */ /* 0x000fe20000000070 */
[----:B------:R4:W-:Y:S01]  /*1f6a0*/  @!P5 STL.S16 [R1+0xc8], R136 ;  /* 0x0000c8880100d387 */ /* 0x0009e20000100600 */
[----:B-----5:R-:W-:Y:S03]  /*1f6b0*/  @!P2 HADD2 R142, -R108.H0_H0, -RZ.H0_H0 ;  /* 0xa00000ff6c8ea230 */ /* 0x020fe60000000900 */
[----:B------:R1:W5:Y:S02]  /*1f6c0*/  LDL.S16 R144, [R1+0xb4] ;  /* 0x0000b40001907983 */ /* 0x0003640000100600 */
[----:B------:R-:W-:Y:S02]  /*1f6d0*/  PRMT R176, R142, 0x7610, R176 ;  /* 0x000076108eb07816 */ /* 0x000fe400000000b0 */
[----:B------:R1:W5:Y:S01]  /*1f6e0*/  LDL.S16 R137, [R1+0xb0] ;  /* 0x0000b00001897983 */ /* 0x0003620000100600 */
[----:B--2---:R-:W-:Y:S01]  /*1f6f0*/  @!P4 HADD2 R177, -R2.H0_H0, -RZ.H0_H0 ;  /* 0xa00000ff02b1c230 */ /* 0x004fe20000000900 */
[----:B----4-:R-:W-:Y:S02]  /*1f700*/  PRMT R136, R107, 0x5410, R2 ;  /* 0x000054106b887816 */ /* 0x010fe40000000002 */
[----:B------:R-:W-:Y:S02]  /*1f710*/  @!P5 PRMT R107, R112, 0x5410, RZ ;  /* 0x00005410706bd816 */ /* 0x000fe400000000ff */
[----:B------:R-:W-:Y:S01]  /*1f720*/  @!P4 STL.S16 [R1+0xc4], R177 ;  /* 0x0000c4b10100c387 */ /* 0x000fe20000100600 */
[C---:B------:R-:W-:Y:S02]  /*1f730*/  ISETP.GE.U32.AND P5, PT, R198.reuse, R109, PT ;  /* 0x0000006dc600720c */ /* 0x040fe40003fa6070 */
[--C-:B------:R-:W-:Y:S01]  /*1f740*/  SHF.R.U32.HI R109, RZ, 0x10, R138.reuse ;  /* 0x00000010ff6d7819 */ /* 0x100fe2000001168a */
[----:B------:R2:W-:Y:S01]  /*1f750*/  @!P2 STL.S16 [R1+0xc0], R142 ;  /* 0x0000c08e0100a387 */ /* 0x0005e20000100600 */
[----:B------:R-:W-:Y:S02]  /*1f760*/  PRMT R141, R177, 0x7610, R141 ;  /* 0x00007610b18d7816 */ /* 0x000fe4000000008d */
[----:B------:R-:W-:Y:S01]  /*1f770*/  LOP3.LUT R112, R109, 0xff, RZ, 0xc0, !PT ;  /* 0x000000ff6d707812 */ /* 0x000fe200078ec0ff */
[----:B------:R4:W-:Y:S01]  /*1f780*/  ST.E.U16 [R200.64+0x20], R107 ;  /* 0x0000206bc8007985 */ /* 0x0009e2000c101504 */
[----:B------:R-:W-:Y:S02]  /*1f790*/  PRMT R109, R145, 0x7632, R109 ;  /* 0x00007632916d7816 */ /* 0x000fe4000000006d */
[----:B------:R-:W-:Y:S01]  /*1f7a0*/  @!P4 PRMT R2, R141, 0x5410, RZ ;  /* 0x000054108d02c816 */ /* 0x000fe200000000ff */
[----:B------:R1:W5:Y:S01]  /*1f7b0*/  LDL.S16 R145, [R1+0xac] ;  /* 0x0000ac0001917983 */ /* 0x0003620000100600 */
[----:B------:R-:W-:Y:S01]  /*1f7c0*/  ISETP.GE.U32.AND P4, PT, R198, R112, PT ;  /* 0x00000070c600720c */ /* 0x000fe20003f86070 */
[----:B------:R-:W-:Y:S01]  /*1f7d0*/  MUFU.EX2 R141, R243 ;  /* 0x000000f3008d7308 */ /* 0x000fe20000000800 */
[----:B------:R-:W-:Y:S01]  /*1f7e0*/  SHF.R.U32.HI R112, RZ, 0x18, R138 ;  /* 0x00000018ff707819 */ /* 0x000fe2000001168a */
[----:B------:R1:W-:Y:S01]  /*1f7f0*/  ST.E.U16 [R200.64+0x22], R2 ;  /* 0x00002202c8007985 */ /* 0x0003e2000c101504 */
[----:B---3--:R-:W-:Y:S01]  /*1f800*/  @!P3 HADD2 R166, -R109.H0_H0, -RZ.H0_H0 ;  /* 0xa00000ff6da6b230 */ /* 0x008fe20000000900 */
[----:B--2---:R-:W-:Y:S02]  /*1f810*/  PRMT R142, R108, 0x5410, R109 ;  /* 0x000054106c8e7816 */ /* 0x004fe4000000006d */
[----:B------:R-:W-:Y:S02]  /*1f820*/  @!P2 PRMT R108, R176, 0x5410, RZ ;  /* 0x00005410b06ca816 */ /* 0x000fe400000000ff */
[----:B------:R-:W-:Y:S01]  /*1f830*/  PRMT R165, R166, 0x7610, R165 ;  /* 0x00007610a6a57816 */ /* 0x000fe200000000a5 */
[----:B------:R2:W-:Y:S01]  /*1f840*/  @!P3 STL.S16 [R1+0xb8], R166 ;  /* 0x0000b8a60100b387 */ /* 0x0005e20000100600 */
[----:B----4-:R-:W-:Y:S02]  /*1f850*/  LOP3.LUT R107, R138, 0xffff, RZ, 0xc0, !PT ;  /* 0x0000ffff8a6b7812 */ /* 0x010fe400078ec0ff */
[----:B------:R-:W-:Y:S01]  /*1f860*/  @!P3 PRMT R109, R165, 0x5410, RZ ;  /* 0x00005410a56db816 */ /* 0x000fe200000000ff */
[----:B------:R3:W-:Y:S01]  /*1f870*/  ST.E.U16 [R114.64+0x20], R108 ;  /* 0x0000206c72007985 */ /* 0x0007e2000c101504 */
[----:B------:R-:W-:Y:S02]  /*1f880*/  ISETP.GE.U32.AND P2, PT, R198, R110, PT ;  /* 0x0000006ec600720c */ /* 0x000fe40003f46070 */
[----:B------:R-:W-:Y:S01]  /*1f890*/  SHF.R.U32.HI R107, RZ, 0x8, R107 ;  /* 0x00000008ff6b7819 */ /* 0x000fe2000001166b */
[----:B------:R4:W4:Y:S01]  /*1f8a0*/  LDL.S16 R165, [R1+0xa8] ;  /* 0x0000a80001a57983 */ /* 0x0009220000100600 */
[----:B-1----:R-:W-:Y:S01]  /*1f8b0*/  PRMT R2, R106, 0x7632, R2 ;  /* 0x000076326a027816 */ /* 0x002fe20000000002 */
[----:B------:R-:W1:Y:S01]  /*1f8c0*/  MUFU.EX2 R110, R246 ;  /* 0x000000f6006e7308 */ /* 0x000e620000000800 */
[----:B------:R-:W-:Y:S01]  /*1f8d0*/  LOP3.LUT R107, R107, 0xffff, RZ, 0xc0, !PT ;  /* 0x0000ffff6b6b7812 */ /* 0x000fe200078ec0ff */
[----:B------:R-:W-:Y:S01]  /*1f8e0*/  ST.E.U16 [R114.64+0x22], R109 ;  /* 0x0000226d72007985 */ /* 0x000fe2000c101504 */
[----:B------:R-:W-:Y:S03]  /*1f8f0*/  ISETP.GE.U32.AND P3, PT, R198, R112, PT ;  /* 0x00000070c600720c */ /* 0x000fe60003f66070 */
[----:B--2---:R2:W2:Y:S01]  /*1f900*/  LDL.S16 R166, [R1+0xa0] ;  /* 0x0000a00001a67983 */ /* 0x0044a20000100600 */
[----:B---3--:R-:W-:Y:S02]  /*1f910*/  LOP3.LUT R108, R156, 0xff, RZ, 0xc0, !PT ;  /* 0x000000ff9c6c7812 */ /* 0x008fe400078ec0ff */
[----:B-1----:R-:W-:Y:S01]  /*1f920*/  F2FP.PACK_AB R173, R110, R141 ;  /* 0x0000008d6ead723e */ /* 0x002fe200000000ff */
[----:B-----5:R-:W-:Y:S02]  /*1f930*/  @!P6 HADD2 R144, -R106.H0_H0, -RZ.H0_H0 ;  /* 0xa00000ff6a90e230 */ /* 0x020fe40000000900 */
[----:B------:R-:W-:Y:S03]  /*1f940*/  @!P1 HADD2 R137, -R2.H0_H0, -RZ.H0_H0 ;  /* 0xa00000ff02899230 */ /* 0x000fe60000000900 */
[----:B------:R-:W-:Y:S01]  /*1f950*/  PRMT R143, R144, 0x7610, R143 ;  /* 0x00007610908f7816 */ /* 0x000fe2000000008f */
[----:B------:R1:W-:Y:S01]  /*1f960*/  @!P6 STL.S16 [R1+0xb4], R144 ;  /* 0x0000b4900100e387 */ /* 0x0003e20000100600 */
[----:B------:R-:W-:Y:S03]  /*1f970*/  PRMT R112, R137, 0x7610, R112 ;  /* 0x0000761089707816 */ /* 0x000fe60000000070 */
[----:B------:R3:W-:Y:S01]  /*1f980*/  @!P1 STL.S16 [R1+0xb0], R137 ;  /* 0x0000b08901009387 */ /* 0x0007e20000100600 */
[----:B-1----:R-:W-:Y:S02]  /*1f990*/  PRMT R144, R106, 0x5410, R2 ;  /* 0x000054106a907816 */ /* 0x002fe40000000002 */
[----:B------:R-:W-:Y:S02]  /*1f9a0*/  @!P6 PRMT R106, R143, 0x5410, RZ ;  /* 0x000054108f6ae816 */ /* 0x000fe400000000ff */
[----:B------:R-:W-:Y:S01]  /*1f9b0*/  ISETP.GE.U32.AND P6, PT, R198, R107, PT ;  /* 0x0000006bc600720c */ /* 0x000fe20003fc6070 */
[----:B---3--:R-:W1:Y:S01]  /*1f9c0*/  MUFU.EX2 R137, R241 ;  /* 0x000000f100897308 */ /* 0x008e620000000800 */
[----:B------:R-:W-:Y:S01]  /*1f9d0*/  PRMT R107, R181, 0x7610, R107 ;  /* 0x00007610b56b7816 */ /* 0x000fe2000000006b */
[----:B------:R-:W-:Y:S01]  /*1f9e0*/  ST.E.U16 [R122.64+0x1e], R106 ;  /* 0x00001e6a7a007985 */ /* 0x000fe2000c101504 */
[----:B------:R-:W-:Y:S02]  /*1f9f0*/  LOP3.LUT R143, R156, 0xffff, RZ, 0xc0, !PT ;  /* 0x0000ffff9c8f7812 */ /* 0x000fe400078ec0ff */
[----:B------:R-:W-:Y:S01]  /*1fa00*/  @!P1 PRMT R2, R112, 0x5410, RZ ;  /* 0x0000541070029816 */ /* 0x000fe200000000ff */
[----:B------:R-:W-:Y:S01]  /*1fa10*/  @!P2 HADD2 R145, -R107.H0_H0, -RZ.H0_H0 ;  /* 0xa00000ff6b91a230 */ /* 0x000fe20000000900 */
[----:B------:R-:W-:Y:S02]  /*1fa20*/  SHF.R.U32.HI R143, RZ, 0x8, R143 ;  /* 0x00000008ff8f7819 */ /* 0x000fe4000001168f */
[----:B------:R-:W-:Y:S01]  /*1fa30*/  ISETP.GE.U32.AND P1, PT, R198, R108, PT ;  /* 0x0000006cc600720c */ /* 0x000fe20003f26070 */
[----:B------:R-:W-:Y:S01]  /*1fa40*/  ST.E.U16 [R122.64+0x20], R2 ;  /* 0x000020027a007985 */ /* 0x000fe2000c101504 */
[----:B------:R-:W-:Y:S01]  /*1fa50*/  LOP3.LUT R109, R143, 0xffff, RZ, 0xc0, !PT ;  /* 0x0000ffff8f6d7812 */ /* 0x000fe200078ec0ff */
[----:B------:R-:W-:Y:S01]  /*1fa60*/  FADD.FTZ R143, R141, R146 ;  /* 0x000000928d8f7221 */ /* 0x000fe20000010000 */
[----:B------:R-:W-:Y:S01]  /*1fa70*/  PRMT R174, R145, 0x7610, R174 ;  /* 0x0000761091ae7816 */ /* 0x000fe200000000ae */
[----:B------:R3:W-:Y:S01]  /*1fa80*/  @!P2 STL.S16 [R1+0xac], R145 ;  /* 0x0000ac910100a387 */ /* 0x0007e20000100600 */
[----:B------:R-:W-:Y:S01]  /*1fa90*/  PRMT R108, R181, 0x7632, R108 ;  /* 0x00007632b56c7816 */ /* 0x000fe2000000006c */
[----:B------:R-:W-:Y:S01]  /*1faa0*/  FADD.FTZ R110, R110, R143 ;  /* 0x0000008f6e6e7221 */ /* 0x000fe20000010000 */
[----:B------:R-:W5:Y:S04]  /*1fab0*/  MUFU.EX2 R112, R242 ;  /* 0x000000f200707308 */ /* 0x000f680000000800 */
[----:B------:R2:W-:Y:S01]  /*1fac0*/  STL [R1+0x140], R110 ;  /* 0x0001406e01007387 */ /* 0x0005e20000100800 */
[----:B-1----:R-:W-:Y:S01]  /*1fad0*/  FADD.FTZ R146, R137, R147 ;  /* 0x0000009389927221 */ /* 0x002fe20000010000 */
[----:B---3--:R-:W-:Y:S02]  /*1fae0*/  PRMT R145, R107, 0x5410, R108 ;  /* 0x000054106b917816 */ /* 0x008fe4000000006c */
[----:B------:R-:W-:Y:S02]  /*1faf0*/  @!P2 PRMT R107, R174, 0x5410, RZ ;  /* 0x00005410ae6ba816 */ /* 0x000fe400000000ff */
[----:B------:R-:W-:Y:S02]  /*1fb00*/  ISETP.GE.U32.AND P2, PT, R198, R109, PT ;  /* 0x0000006dc600720c */ /* 0x000fe40003f46070 */
[----:B------:R-:W-:Y:S01]  /*1fb10*/  PRMT R109, R149, 0x7610, R109 ;  /* 0x00007610956d7816 */ /* 0x000fe2000000006d */
[----:B------:R1:W-:Y:S01]  /*1fb20*/  ST.E.U16 [R120.64+0x20], R107 ;  /* 0x0000206b78007985 */ /* 0x0003e2000c101504 */
[C---:B-----5:R-:W-:Y:S01]  /*1fb30*/  F2FP.PACK_AB R171, R112.reuse, R137 ;  /* 0x0000008970ab723e */ /* 0x060fe200000000ff */
[----:B--2---:R-:W-:Y:S01]  /*1fb40*/  @!P0 HADD2 R166, -R108.H0_H0, -RZ.H0_H0 ;  /* 0xa00000ff6ca68230 */ /* 0x004fe20000000900 */
[----:B------:R-:W-:Y:S01]  /*1fb50*/  SHF.R.U32.HI R110, RZ, 0x10, R156 ;  /* 0x00000010ff6e7819 */ /* 0x000fe2000001169c */
[----:B----4-:R-:W-:Y:S01]  /*1fb60*/  @!P5 HADD2 R165, -R109.H0_H0, -RZ.H0_H0 ;  /* 0xa00000ff6da5d230 */ /* 0x010fe20000000900 */
[----:B------:R-:W-:Y:S01]  /*1fb70*/  FADD.FTZ R112, R112, R146 ;  /* 0x0000009270707221 */ /* 0x000fe20000010000 */
[----:B------:R-:W-:Y:S01]  /*1fb80*/  MUFU.EX2 R137, R248 ;  /* 0x000000f800897308 */ /* 0x000fe20000000800 */
[----:B------:R-:W-:Y:S01]  /*1fb90*/  PRMT R143, R166, 0x7610, R143 ;  /* 0x00007610a68f7816 */ /* 0x000fe2000000008f */
[----:B------:R-:W-:Y:S01]  /*1fba0*/  @!P0 STL.S16 [R1+0xa0], R166 ;  /* 0x0000a0a601008387 */ /* 0x000fe20000100600 */
[----:B------:R-:W-:Y:S01]  /*1fbb0*/  PRMT R164, R165, 0x7610, R164 ;  /* 0x00007610a5a47816 */ /* 0x000fe200000000a4 */
[----:B------:R-:W-:Y:S01]  /*1fbc0*/  IMAD.WIDE.U32 R146, R148, -0x2daee0ad, RZ ;  /* 0xd2511f5394927825 */ /* 0x000fe200078e00ff */
[----:B------:R-:W-:Y:S01]  /*1fbd0*/  LOP3.LUT R141, R110, 0xff, RZ, 0xc0, !PT ;  /* 0x000000ff6e8d7812 */ /* 0x000fe200078ec0ff */
[----:B------:R2:W-:Y:S01]  /*1fbe0*/  @!P5 STL.S16 [R1+0xa8], R165 ;  /* 0x0000a8a50100d387 */ /* 0x0005e20000100600 */
[----:B------:R-:W-:Y:S02]  /*1fbf0*/  PRMT R110, R149, 0x7632, R110 ;  /* 0x00007632956e7816 */ /* 0x000fe4000000006e */
[----:B------:R-:W-:Y:S02]  /*1fc00*/  @!P0 PRMT R108, R143, 0x5410, RZ ;  /* 0x000054108f6c8816 */ /* 0x000fe400000000ff */
[----:B------:R-:W-:Y:S02]  /*1fc10*/  SHF.R.U32.HI R143, RZ, 0x18, R156 ;  /* 0x00000018ff8f7819 */ /* 0x000fe4000001169c */
[----:B------:R-:W-:Y:S01]  /*1fc20*/  LOP3.LUT R150, R147, R211, R150, 0x96, !PT ;  /* 0x000000d393967212 */ /* 0x000fe200078e9696 */
[----:B------:R-:W-:Y:S01]  /*1fc30*/  ST.E.U16 [R120.64+0x22], R108 ;  /* 0x0000226c78007985 */ /* 0x000fe2000c101504 */
[-C--:B------:R-:W-:Y:S02]  /*1fc40*/  LOP3.LUT R148, R133, R168.reuse, R140, 0x96, !PT ;  /* 0x000000a885947212 */ /* 0x080fe400078e968c */
[----:B------:R-:W-:Y:S01]  /*1fc50*/  ISETP.GE.U32.AND P0, PT, R198, R141, PT ;  /* 0x0000008dc600720c */ /* 0x000fe20003f06070 */
[----:B------:R-:W-:Y:S01]  /*1fc60*/  IMAD.WIDE.U32 R150, R150, -0x326172a9, RZ ;  /* 0xcd9e8d5796967825 */ /* 0x000fe200078e00ff */
[----:B------:R-:W-:Y:S02]  /*1fc70*/  PRMT R141, R109, 0x5410, R110 ;  /* 0x000054106d8d7816 */ /* 0x000fe4000000006e */
[----:B------:R-:W-:Y:S01]  /*1fc80*/  @!P5 PRMT R109, R164, 0x5410, RZ ;  /* 0x00005410a46dd816 */ /* 0x000fe200000000ff */
[----:B------:R-:W-:Y:S01]  /*1fc90*/  IMAD.WIDE.U32 R148, R148, -0x2daee0ad, RZ ;  /* 0xd2511f5394947825 */ /* 0x000fe200078e00ff */
[----:B------:R-:W-:Y:S02]  /*1fca0*/  ISETP.GE.U32.AND P5, PT, R198, R143, PT ;  /* 0x0000008fc600720c */ /* 0x000fe40003fa6070 */
[----:B------:R-:W-:Y:S01]  /*1fcb0*/  LOP3.LUT R143, R135, R168, R140, 0x96, !PT ;  /* 0x000000a8878f7212 */ /* 0x000fe200078e968c */
[----:B------:R3:W-:Y:S01]  /*1fcc0*/  ST.E.U16 [R200.64+0x30], R109 ;  /* 0x0000306dc8007985 */ /* 0x0007e2000c101504 */
[----:B------:R-:W-:Y:S01]  /*1fcd0*/  LOP3.LUT R133, R149, R203, R146, 0x96, !PT ;  /* 0x000000cb95857212 */ /* 0x000fe200078e9692 */
[----:B------:R-:W4:Y:S01]  /*1fce0*/  MUFU.EX2 R140, R247 ;  /* 0x000000f7008c7308 */ /* 0x000f220000000800 */
[----:B------:R-:W-:Y:S02]  /*1fcf0*/  LOP3.LUT R146, R151, R175, R132, 0x96, !PT ;  /* 0x000000af97927212 */ /* 0x000fe400078e9684 */
[----:B-1----:R-:W-:Y:S01]  /*1fd00*/  PRMT R107, R189, 0x7610, R107 ;  /* 0x00007610bd6b7816 */ /* 0x002fe2000000006b */
[----:B--2---:R1:W2:Y:S01]  /*1fd10*/  LDL.S16 R165, [R1+0xa4] ;  /* 0x0000a40001a57983 */ /* 0x0042a20000100600 */
[----:B------:R-:W-:Y:S03]  /*1fd20*/  IMAD.WIDE.U32 R132, R133, -0x326172a9, RZ ;  /* 0xcd9e8d5785847825 */ /* 0x000fe600078e00ff */
[----:B------:R5:W-:Y:S01]  /*1fd30*/  STL [R1+0x130], R112 ;  /* 0x0001307001007387 */ /* 0x000be20000100800 */
[----:B------:R-:W-:Y:S01]  /*1fd40*/  IMAD.WIDE.U32 R146, R146, -0x2daee0ad, RZ ;  /* 0xd2511f5392927825 */ /* 0x000fe200078e00ff */
[----:B------:R-:W-:Y:S01]  /*1fd50*/  LOP3.LUT R150, R133, R208, R150, 0x96, !PT ;  /* 0x000000d085967212 */ /* 0x000fe200078e9696 */
[----:B------:R-:W1:Y:S01]  /*1fd60*/  MUFU.EX2 R135, R244 ;  /* 0x000000f400877308 */ /* 0x000e620000000800 */
[----:B------:R1:W2:Y:S02]  /*1fd70*/  LDL.S16 R181, [R1+0x9c] ;  /* 0x00009c0001b57983 */ /* 0x0002a40000100600 */
[----:B------:R-:W-:Y:S01]  /*1fd80*/  LOP3.LUT R148, R147, R180, R148, 0x96, !PT ;  /* 0x000000b493947212 */ /* 0x000fe200078e9694 */
[----:B------:R-:W-:Y:S01]  /*1fd90*/  IMAD.WIDE.U32 R182, R150, -0x2daee0ad, RZ ;  /* 0xd2511f5396b67825 */ /* 0x000fe200078e00ff */
[----:B------:R2:W2:Y:S03]  /*1fda0*/  LDL.S16 R174, [R1+0x98] ;  /* 0x0000980001ae7983 */ /* 0x0004a60000100600 */
[----:B------:R-:W-:Y:S01]  /*1fdb0*/  IMAD.WIDE.U32 R176, R148, -0x326172a9, RZ ;  /* 0xcd9e8d5794b07825 */ /* 0x000fe200078e00ff */
[----:B------:R-:W-:Y:S03]  /*1fdc0*/  LOP3.LUT R164, R183, R158, R146, 0x96, !PT ;  /* 0x0000009eb7a47212 */ /* 0x000fe600078e9692 */
[----:B------:R-:W-:Y:S01]  /*1fdd0*/  IMAD.WIDE.U32 R148, R155, -0x2daee0ad, RZ ;  /* 0xd2511f539b947825 */ /* 0x000fe200078e00ff */
[----:B------:R-:W-:Y:S02]  /*1fde0*/  LOP3.LUT R168, R177, R159, R132, 0x96, !PT ;  /* 0x0000009fb1a87212 */ /* 0x000fe400078e9684 */
[----:B----4-:R-:W-:Y:S01]  /*1fdf0*/  F2FP.PACK_AB R170, R137, R140 ;  /* 0x0000008c89aa723e */ /* 0x010fe200000000ff */
[----:B------:R-:W-:Y:S01]  /*1fe00*/  FADD.FTZ R132, R140, R154 ;  /* 0x0000009a8c847221 */ /* 0x000fe20000010000 */
[----:B------:R-:W-:Y:S02]  /*1fe10*/  LOP3.LUT R150, R149, R211, R152, 0x96, !PT ;  /* 0x000000d395967212 */ /* 0x000fe400078e9698 */
[----:B---3--:R-:W-:Y:S01]  /*1fe20*/  PRMT R109, R169, 0x7610, R109 ;  /* 0x00007610a96d7816 */ /* 0x008fe2000000006d */
[----:B------:R-:W-:Y:S01]  /*1fe30*/  FADD.FTZ R140, R137, R132 ;  /* 0x00000084898c7221 */ /* 0x000fe20000010000 */
[----:B-----5:R-:W3:Y:S01]  /*1fe40*/  MUFU.EX2 R112, R245 ;  /* 0x000000f500707308 */ /* 0x020ee20000000800 */
[----:B------:R-:W-:Y:S04]  /*1fe50*/  IMAD.WIDE.U32 R150, R150, -0x326172a9, RZ ;  /* 0xcd9e8d5796967825 */ /* 0x000fe800078e00ff */
[----:B-1----:R-:W-:Y:S01]  /*1fe60*/  FADD.FTZ R133, R135, R153 ;  /* 0x0000009987857221 */ /* 0x002fe20000010000 */
[----:B---3--:R-:W-:Y:S01]  /*1fe70*/  F2FP.PACK_AB R137, R112, R135 ;  /* 0x000000877089723e */ /* 0x008fe200000000ff */
[----:B--2---:R-:W-:Y:S05]  /*1fe80*/  @!P6 HADD2 R165, -R110.H0_H0, -RZ.H0_H0 ;  /* 0xa00000ff6ea5e230 */ /* 0x004fea0000000900 */
[----:B------:R-:W-:Y:S01]  /*1fe90*/  PRMT R147, R165, 0x7610, R147 ;  /* 0x00007610a5937816 */ /* 0x000fe20000000093 */
[----:B------:R1:W-:Y:S01]  /*1fea0*/  @!P6 STL.S16 [R1+0xa4], R165 ;  /* 0x0000a4a50100e387 */ /* 0x0003e20000100600 */
[----:B------:R-:W-:Y:S02]  /*1feb0*/  @!P4 HADD2 R181, -R113.H0_H0, -RZ.H0_H0 ;  /* 0xa00000ff71b5c230 */ /* 0x000fe40000000900 */
[----:B------:R-:W-:Y:S01]  /*1fec0*/  @!P6 PRMT R110, R147, 0x5410, RZ ;  /* 0x00005410936ee816 */ /* 0x000fe200000000ff */
[----:B------:R2:W-:Y:S02]  /*1fed0*/  STL [R1+0x134], R140 ;  /* 0x0001348c01007387 */ /* 0x0005e40000100800 */
[----:B------:R-:W-:Y:S02]  /*1fee0*/  PRMT R146, R181, 0x7610, R146 ;  /* 0x00007610b5927816 */ /* 0x000fe40000000092 */
[----:B------:R-:W-:Y:S01]  /*1fef0*/  ST.E.U16 [R200.64+0x32], R110 ;  /* 0x0000326ec8007985 */ /* 0x000fe2000c101504 */
[----:B-1----:R-:W-:Y:S04]  /*1ff00*/  IMAD.WIDE.U32 R164, R164, -0x326172a9, RZ ;  /* 0xcd9e8d57a4a47825 */ /* 0x002fe800078e00ff */
[----:B--2---:R-:W-:Y:S01]  /*1ff10*/  FADD.FTZ R140, R112, R133 ;  /* 0x00000085708c7221 */ /* 0x004fe20000010000 */
[----:B------:R-:W-:Y:S02]  /*1ff20*/  PRMT R112, R113, 0x7632, R112 ;  /* 0x0000763271707816 */ /* 0x000fe40000000070 */
[----:B------:R-:W-:Y:S02]  /*1ff30*/  LOP3.LUT R132, R165, R251, R176, 0x96, !PT ;  /* 0x000000fba5847212 */ /* 0x000fe400078e96b0 */
[----:B------:R1:W-:Y:S01]  /*1ff40*/  STL [R1+0x144], R140 ;  /* 0x0001448c01007387 */ /* 0x0003e20000100800 */
[----:B------:R-:W-:Y:S01]  /*1ff50*/  @!P3 HADD2 R174, -R112.H0_H0, -RZ.H0_H0 ;  /* 0xa00000ff70aeb230 */ /* 0x000fe20000000900 */
[----:B------:R-:W-:Y:S02]  /*1ff60*/  SHF.R.U32.HI R2, RZ, 0x18, R132 ;  /* 0x00000018ff027819 */ /* 0x000fe40000011684 */
[----:B------:R-:W-:Y:S01]  /*1ff70*/  LOP3.LUT R106, R132, 0xff, RZ, 0xc0, !PT ;  /* 0x000000ff846a7812 */ /* 0x000fe200078ec0ff */
[----:B------:R2:W3:Y:S01]  /*1ff80*/  LDL.S16 R166, [R1+0x94] ;  /* 0x0000940001a67983 */ /* 0x0004e20000100600 */
[----:B------:R-:W-:Y:S02]  /*1ff90*/  PRMT R135, R174, 0x7610, R135 ;  /* 0x00007610ae877816 */ /* 0x000fe40000000087 */
[----:B------:R-:W-:Y:S01]  /*1ffa0*/  ISETP.GE.U32.AND P6, PT, R198, R106, PT ;  /* 0x0000006ac600720c */ /* 0x000fe20003fc6070 */
[----:B------:R4:W-:Y:S01]  /*1ffb0*/  @!P4 STL.S16 [R1+0x9c], R181 ;  /* 0x00009cb50100c387 */ /* 0x0009e20000100600 */
[----:B------:R-:W-:Y:S03]  /*1ffc0*/  LOP3.LUT R106, R132, 0xffff, RZ, 0xc0, !PT ;  /* 0x0000ffff846a7812 */ /* 0x000fe600078ec0ff */
[----:B------:R5:W-:Y:S01]  /*1ffd0*/  @!P3 STL.S16 [R1+0x98], R174 ;  /* 0x000098ae0100b387 */ /* 0x000be20000100600 */
[----:B------:R-:W-:Y:S03]  /*1ffe0*/  SHF.R.U32.HI R106, RZ, 0x8, R106 ;  /* 0x00000008ff6a7819 */ /* 0x000fe6000001166a */
[----:B------:R2:W2:Y:S01]  /*1fff0*/  LDL.S16 R207, [R1+0x90] ;  /* 0x0000900001cf7983 */ /* 0x0004a20000100600 */
[----:B------:R-:W-:Y:S03]  /*20000*/  LOP3.LUT R106, R106, 0xffff, RZ, 0xc0, !PT ;  /* 0x0000ffff6a6a7812 */ /* 0x000fe600078ec0ff */
[----:B------:R2:W2:Y:S01]  /*20010*/  LDL.S16 R206, [R1+0x8c] ;  /* 0x00008c0001ce7983 */ /* 0x0004a20000100600 */
[----:B-1----:R-:W-:Y:S02]  /*20020*/  PRMT R140, R113, 0x5410, R112 ;  /* 0x00005410718c7816 */ /* 0x002fe40000000070 */
[----:B------:R-:W-:Y:S01]  /*20030*/  @!P4 PRMT R113, R146, 0x5410, RZ ;  /* 0x000054109271c816 */ /* 0x000fe200000000ff */
[----:B------:R-:W-:Y:S01]  /*20040*/  IMAD.WIDE.U32 R146, R143, -0x2daee0ad, RZ ;  /* 0xd2511f538f927825 */ /* 0x000fe200078e00ff */
[----:B------:R-:W-:Y:S02]  /*20050*/  @!P3 PRMT R112, R135, 0x5410, RZ ;  /* 0x000054108770b816 */ /* 0x000fe400000000ff */
[C---:B------:R-:W-:Y:S01]  /*20060*/  ISETP.GE.U32.AND P3, PT, R198.reuse, R2, PT ;  /* 0x00000002c600720c */ /* 0x040fe20003f66070 */
[----:B------:R-:W-:Y:S01]  /*20070*/  ST.E.U16 [R114.64+0x30], R113 ;  /* 0x0000307172007985 */ /* 0x000fe2000c101504 */
[----:B------:R-:W-:Y:S02]  /*20080*/  LOP3.LUT R135, R147, R203, R148, 0x96, !PT ;  /* 0x000000cb93877212 */ /* 0x000fe400078e9694 */
[----:B------:R-:W-:Y:S01]  /*20090*/  LOP3.LUT R148, R151, R175, R134, 0x96, !PT ;  /* 0x000000af97947212 */ /* 0x000fe200078e9686 */
[----:B------:R1:W2:Y:S01]  /*200a0*/  LDL.S16 R203, [R1+0x88] ;  /* 0x0000880001cb7983 */ /* 0x0002a20000100600 */
[----:B------:R-:W-:Y:S01]  /*200b0*/  PRMT R2, R101, 0x7632, R2 ;  /* 0x0000763265027816 */ /* 0x000fe20000000002 */
[----:B------:R-:W-:Y:S01]  /*200c0*/  IMAD.WIDE.U32 R134, R135, -0x326172a9, RZ ;  /* 0xcd9e8d5787867825 */ /* 0x000fe200078e00ff */
[----:B------:R-:W-:Y:S01]  /*200d0*/  ISETP.GE.U32.AND P4, PT, R198, R106, PT ;  /* 0x0000006ac600720c */ /* 0x000fe20003f86070 */
[----:B------:R-:W-:Y:S01]  /*200e0*/  ST.E.U16 [R114.64+0x32], R112 ;  /* 0x0000327072007985 */ /* 0x000fe2000c101504 */
[----:B------:R-:W-:Y:S01]  /*200f0*/  PRMT R143, R101, 0x5410, R2 ;  /* 0x00005410658f7816 */ /* 0x000fe20000000002 */
[----:B------:R-:W-:Y:S01]  /*20100*/  IMAD.WIDE.U32 R148, R148, -0x2daee0ad, RZ ;  /* 0xd2511f5394947825 */ /* 0x000fe200078e00ff */
[----:B------:R-:W-:Y:S02]  /*20110*/  LOP3.LUT R150, R135, R208, R150, 0x96, !PT ;  /* 0x000000d087967212 */ /* 0x000fe400078e9696 */
[----:B------:R-:W-:Y:S02]  /*20120*/  SHF.R.U32.HI R106, RZ, 0x10, R132 ;  /* 0x00000010ff6a7819 */ /* 0x000fe40000011684 */
[----:B------:R-:W-:Y:S01]  /*20130*/  LOP3.LUT R146, R149, R180, R146, 0x96, !PT ;  /* 0x000000b495927212 */ /* 0x000fe200078e9692 */
[----:B----4-:R-:W-:Y:S01]  /*20140*/  IMAD.WIDE.U32 R180, R150, -0x2daee0ad, RZ ;  /* 0xd2511f5396b47825 */ /* 0x010fe200078e00ff */
[----:B------:R-:W-:Y:S03]  /*20150*/  LOP3.LUT R106, R106, 0xff, RZ, 0xc0, !PT ;  /* 0x000000ff6a6a7812 */ /* 0x000fe600078ec0ff */
[----:B-----5:R-:W-:Y:S01]  /*20160*/  IMAD.WIDE.U32 R174, R146, -0x326172a9, RZ ;  /* 0xcd9e8d5792ae7825 */ /* 0x020fe200078e00ff */
[----:B------:R-:W-:Y:S01]  /*20170*/  LOP3.LUT R158, R181, R158, R148, 0x96, !PT ;  /* 0x0000009eb59e7212 */ /* 0x000fe200078e9694 */
[----:B---3--:R-:W-:Y:S05]  /*20180*/  @!P1 HADD2 R166, -R101.H0_H0, -RZ.H0_H0 ;  /* 0xa00000ff65a69230 */ /* 0x008fea0000000900 */
[----:B------:R3:W-:Y:S01]  /*20190*/  @!P1 STL.S16 [R1+0x94], R166 ;  /* 0x000094a601009387 */ /* 0x0007e20000100600 */
[----:B------:R-:W-:Y:S03]  /*201a0*/  PRMT R205, R166, 0x7610, R205 ;  /* 0x00007610a6cd7816 */ /* 0x000fe600000000cd */
[----:B------:R1:W4:Y:S01]  /*201b0*/  LDL.S16 R150, [R1+0x84] ;  /* 0x0000840001967983 */ /* 0x0003220000100600 */
[----:B------:R-:W-:Y:S01]  /*201c0*/  @!P1 PRMT R101, R205, 0x5410, RZ ;  /* 0x00005410cd659816 */ /* 0x000fe200000000ff */
[----:B--2---:R-:W-:Y:S02]  /*201d0*/  @!P2 HADD2 R207, -R2.H0_H0, -RZ.H0_H0 ;  /* 0xa00000ff02cfa230 */ /* 0x004fe40000000900 */
[----:B------:R1:W2:Y:S01]  /*201e0*/  LDL.S16 R205, [R1+0x80] ;  /* 0x0000800001cd7983 */ /* 0x0002a20000100600 */
[----:B------:R-:W-:Y:S01]  /*201f0*/  ISETP.GE.U32.AND P1, PT, R198, R106, PT ;  /* 0x0000006ac600720c */ /* 0x000fe20003f26070 */
[----:B------:R-:W-:Y:S02]  /*20200*/  @!P0 HADD2 R206, -R107.H0_H0, -RZ.H0_H0 ;  /* 0xa00000ff6bce8230 */ /* 0x000fe40000000900 */
[----:B------:R-:W-:Y:S01]  /*20210*/  @!P2 STL.S16 [R1+0x90], R207 ;  /* 0x000090cf0100a387 */ /* 0x000fe20000100600 */
[----:B------:R-:W-:Y:S02]  /*20220*/  PRMT R146, R207, 0x7610, R146 ;  /* 0x00007610cf927816 */ /* 0x000fe40000000092 */
[----:B------:R-:W-:Y:S01]  /*20230*/  PRMT R106, R189, 0x7632, R106 ;  /* 0x00007632bd6a7816 */ /* 0x000fe2000000006a */
[----:B------:R5:W-:Y:S01]  /*20240*/  @!P0 STL.S16 [R1+0x8c], R206 ;  /* 0x00008cce01008387 */ /* 0x000be20000100600 */
[----:B------:R-:W-:Y:S02]  /*20250*/  PRMT R149, R206, 0x7610, R149 ;  /* 0x00007610ce957816 */ /* 0x000fe40000000095 */
[----:B------:R-:W-:Y:S01]  /*20260*/  @!P2 PRMT R2, R146, 0x5410, RZ ;  /* 0x000054109202a816 */ /* 0x000fe200000000ff */
[----:B------:R1:W-:Y:S01]  /*20270*/  ST.E.U16 [R122.64+0x2e], R101 ;  /* 0x00002e657a007985 */ /* 0x0003e2000c101504 */
[----:B------:R-:W-:Y:S02]  /*20280*/  PRMT R146, R107, 0x5410, R106 ;  /* 0x000054106b927816 */ /* 0x000fe4000000006a */
[----:B------:R-:W-:Y:S01]  /*20290*/  @!P0 PRMT R107, R149, 0x5410, RZ ;  /* 0x00005410956b8816 */ /* 0x000fe200000000ff */
[----:B------:R-:W-:Y:S01]  /*202a0*/  ST.E.U16 [R122.64+0x30], R2 ;  /* 0x000030027a007985 */ /* 0x000fe2000c101504 */
[----:B---3--:R-:W-:Y:S01]  /*202b0*/  LOP3.LUT R166, R175, R159, R134, 0x96, !PT ;  /* 0x0000009fafa67212 */ /* 0x008fe200078e9686 */
[----:B------:R-:W-:Y:S01]  /*202c0*/  @!P5 HADD2 R203, -R106.H0_H0, -RZ.H0_H0 ;  /* 0xa00000ff6acbd230 */ /* 0x000fe20000000900 */
[----:B------:R-:W-:Y:S01]  /*202d0*/  IMAD.WIDE.U32 R158, R158, -0x326172a9, RZ ;  /* 0xcd9e8d579e9e7825 */ /* 0x000fe200078e00ff */
[----:B------:R3:W3:Y:S03]  /*202e0*/  LDL.S16 R149, [R1+0x6c] ;  /* 0x00006c0001957983 */ /* 0x0006e60000100600 */
[----:B------:R-:W-:Y:S01]  /*202f0*/  PRMT R110, R203, 0x7610, R110 ;  /* 0x00007610cb6e7816 */ /* 0x000fe2000000006e */
[----:B------:R1:W-:Y:S01]  /*20300*/  @!P5 STL.S16 [R1+0x88], R203 ;  /* 0x000088cb0100d387 */ /* 0x0003e20000100600 */
[----:B------:R-:W-:Y:S02]  /*20310*/  LOP3.LUT R132, R159, R251, R174, 0x96, !PT ;  /* 0x000000fb9f847212 */ /* 0x000fe400078e96ae */
[----:B------:R-:W-:Y:S01]  /*20320*/  @!P5 PRMT R106, R110, 0x5410, RZ ;  /* 0x000054106e6ad816 */ /* 0x000fe200000000ff */
[----:B------:R1:W-:Y:S01]  /*20330*/  ST.E.U16 [R120.64+0x30], R107 ;  /* 0x0000306b78007985 */ /* 0x0003e2000c101504 */
[----:B------:R-:W-:Y:S02]  /*20340*/  LOP3.LUT R108, R132, 0xff, RZ, 0xc0, !PT ;  /* 0x000000ff846c7812 */ /* 0x000fe400078ec0ff */
[----:B------:R-:W-:Y:S01]  /*20350*/  SHF.R.U32.HI R110, RZ, 0x10, R132 ;  /* 0x00000010ff6e7819 */ /* 0x000fe20000011684 */
[----:B------:R-:W-:Y:S01]  /*20360*/  ST.E.U16 [R120.64+0x32], R106 ;  /* 0x0000326a78007985 */ /* 0x000fe2000c101504 */
[----:B------:R-:W-:Y:S02]  /*20370*/  ISETP.GE.U32.AND P2, PT, R198, R108, PT ;  /* 0x0000006cc600720c */ /* 0x000fe40003f46070 */
[----:B------:R-:W-:Y:S01]  /*20380*/  LOP3.LUT R108, R164, 0xff, RZ, 0xc0, !PT ;  /* 0x000000ffa46c7812 */ /* 0x000fe200078ec0ff */
[----:B-----5:R2:W5:Y:S01]  /*20390*/  LDL.S16 R206, [R1+0x68] ;  /* 0x0000680001ce7983 */ /* 0x0205620000100600 */
[----:B------:R-:W-:Y:S02]  /*203a0*/  LOP3.LUT R110, R110, 0xff, RZ, 0xc0, !PT ;  /* 0x000000ff6e6e7812 */ /* 0x000fe400078ec0ff */
[----:B------:R-:W-:Y:S02]  /*203b0*/  ISETP.GE.U32.AND P0, PT, R198, R108, PT ;  /* 0x0000006cc600720c */ /* 0x000fe40003f06070 */
[----:B------:R-:W-:Y:S02]  /*203c0*/  LOP3.LUT R108, R164, 0xffff, RZ, 0xc0, !PT ;  /* 0x0000ffffa46c7812 */ /* 0x000fe400078ec0ff */
[----:B-1----:R-:W-:Y:S02]  /*203d0*/  LOP3.LUT R101, R132, 0xffff, RZ, 0xc0, !PT ;  /* 0x0000ffff84657812 */ /* 0x002fe400078ec0ff */
[----:B------:R-:W-:Y:S02]  /*203e0*/  SHF.R.U32.HI R108, RZ, 0x8, R108 ;  /* 0x00000008ff6c7819 */ /* 0x000fe4000001166c */
[----:B------:R-:W-:Y:S01]  /*203f0*/  SHF.R.U32.HI R101, RZ, 0x8, R101 ;  /* 0x00000008ff657819 */ /* 0x000fe20000011665 */
[----:B------:R1:W5:Y:S01]  /*20400*/  LDL.S16 R203, [R1+0x64] ;  /* 0x0000640001cb7983 */ /* 0x0003620000100600 */
[----:B------:R-:W-:Y:S02]  /*20410*/  LOP3.LUT R108, R108, 0xffff, RZ, 0xc0, !PT ;  /* 0x0000ffff6c6c7812 */ /* 0x000fe400078ec0ff */
[----:B------:R-:W-:Y:S02]  /*20420*/  LOP3.LUT R2, R101, 0xffff, RZ, 0xc0, !PT ;  /* 0x0000ffff65027812 */ /* 0x000fe400078ec0ff */
[----:B------:R-:W-:Y:S02]  /*20430*/  ISETP.GE.U32.AND P5, PT, R198, R108, PT ;  /* 0x0000006cc600720c */ /* 0x000fe40003fa6070 */
[----:B------:R-:W-:Y:S02]  /*20440*/  PRMT R108, R169, 0x7632, R108 ;  /* 0x00007632a96c7816 */ /* 0x000fe4000000006c */
[----:B------:R-:W-:Y:S02]  /*20450*/  SHF.R.U32.HI R132, RZ, 0x18, R132 ;  /* 0x00000018ff847819 */ /* 0x000fe40000011684 */
[----:B------:R-:W-:Y:S01]  /*20460*/  PRMT R107, R167, 0x7610, R107 ;  /* 0x00007610a76b7816 */ /* 0x000fe2000000006b */
[----:B----4-:R-:W-:Y:S02]  /*20470*/  @!P6 HADD2 R150, -R109.H0_H0, -RZ.H0_H0 ;  /* 0xa00000ff6d96e230 */ /* 0x010fe40000000900 */
[----:B--2---:R-:W-:Y:S03]  /*20480*/  @!P4 HADD2 R205, -R108.H0_H0, -RZ.H0_H0 ;  /* 0xa00000ff6ccdc230 */ /* 0x004fe60000000900 */
[----:B------:R2:W-:Y:S01]  /*20490*/  @!P6 STL.S16 [R1+0x84], R150 ;  /* 0x000084960100e387 */ /* 0x0005e20000100600 */
[----:B------:R-:W-:Y:S02]  /*204a0*/  PRMT R154, R150, 0x7610, R154 ;  /* 0x00007610969a7816 */ /* 0x000fe4000000009a */
[----:B------:R-:W-:Y:S01]  /*204b0*/  PRMT R147, R205, 0x7610, R147 ;  /* 0x00007610cd937816 */ /* 0x000fe20000000093 */
[----:B---3--:R-:W-:Y:S05]  /*204c0*/  @!P1 HADD2 R149, -R111.H0_H0, -RZ.H0_H0 ;  /* 0xa00000ff6f959230 */ /* 0x008fea0000000900 */
[----:B------:R-:W-:Y:S02]  /*204d0*/  PRMT R101, R149, 0x7610, R101 ;  /* 0x0000761095657816 */ /* 0x000fe40000000065 */
[----:B--2---:R-:W-:Y:S02]  /*204e0*/  PRMT R150, R109, 0x5410, R108 ;  /* 0x000054106d967816 */ /* 0x004fe4000000006c */
[----:B------:R-:W-:Y:S02]  /*204f0*/  @!P6 PRMT R109, R154, 0x5410, RZ ;  /* 0x000054109a6de816 */ /* 0x000fe400000000ff */
[----:B------:R1:W2:Y:S01]  /*20500*/  LDL.S16 R154, [R1+0x60] ;  /* 0x00006000019a7983 */ /* 0x0002a20000100600 */
[----:B------:R-:W-:Y:S02]  /*20510*/  @!P4 PRMT R108, R147, 0x5410, RZ ;  /* 0x00005410936cc816 */ /* 0x000fe400000000ff */
[C---:B------:R-:W-:Y:S01]  /*20520*/  ISETP.GE.U32.AND P6, PT, R198.reuse, R110, PT ;  /* 0x0000006ec600720c */ /* 0x040fe20003fc6070 */
[----:B------:R3:W-:Y:S01]  /*20530*/  @!P4 STL.S16 [R1+0x80], R205 ;  /* 0x000080cd0100c387 */ /* 0x0007e20000100600 */
[----:B------:R-:W-:Y:S02]  /*20540*/  PRMT R110, R111, 0x7632, R110 ;  /* 0x000076326f6e7816 */ /* 0x000fe4000000006e */
[----:B------:R-:W-:Y:S01]  /*20550*/  ISETP.GE.U32.AND P4, PT, R198, R2, PT ;  /* 0x00000002c600720c */ /* 0x000fe20003f86070 */
[----:B------:R1:W4:Y:S01]  /*20560*/  LDL.S16 R147, [R1+0x5c] ;  /* 0x00005c0001937983 */ /* 0x0003220000100600 */
[----:B------:R-:W-:Y:S01]  /*20570*/  SHF.R.U32.HI R2, RZ, 0x10, R164 ;  /* 0x00000010ff027819 */ /* 0x000fe200000116a4 */
[----:B-----5:R-:W-:Y:S02]  /*20580*/  @!P3 HADD2 R206, -R110.H0_H0, -RZ.H0_H0 ;  /* 0xa00000ff6eceb230 */ /* 0x020fe40000000900 */
[----:B------:R5:W-:Y:S01]  /*20590*/  @!P1 STL.S16 [R1+0x6c], R149 ;  /* 0x00006c9501009387 */ /* 0x000be20000100600 */
[----:B------:R-:W-:Y:S02]  /*205a0*/  LOP3.LUT R2, R2, 0xff, RZ, 0xc0, !PT ;  /* 0x000000ff02027812 */ /* 0x000fe400078ec0ff */
[----:B------:R-:W-:Y:S01]  /*205b0*/  PRMT R191, R206, 0x7610, R191 ;  /* 0x00007610cebf7816 */ /* 0x000fe200000000bf */
[----:B------:R1:W4:Y:S01]  /*205c0*/  LDL.S16 R169, [R1+0x58] ;  /* 0x0000580001a97983 */ /* 0x0003220000100600 */
[----:B------:R-:W-:Y:S03]  /*205d0*/  @!P2 HADD2 R203, -R100.H0_H0, -RZ.H0_H0 ;  /* 0xa00000ff64cba230 */ /* 0x000fe60000000900 */
[----:B------:R-:W-:Y:S02]  /*205e0*/  ST.E.U16 [R200.64+0x40], R109 ;  /* 0x0000406dc8007985 */ /* 0x000fe4000c101504 */
[----:B------:R-:W-:Y:S02]  /*205f0*/  PRMT R106, R203, 0x7610, R106 ;  /* 0x00007610cb6a7816 */ /* 0x000fe4000000006a */
[----:B------:R1:W-:Y:S04]  /*20600*/  ST.E.U16 [R200.64+0x42], R108 ;  /* 0x0000426cc8007985 */ /* 0x0003e8000c101504 */
[----:B---3--:R3:W3:Y:S04]  /*20610*/  LDL.S16 R205, [R1+0x48] ;  /* 0x0000480001cd7983 */ /* 0x0086e80000100600 */
[----:B------:R-:W-:Y:S04]  /*20620*/  @!P3 STL.S16 [R1+0x68], R206 ;  /* 0x000068ce0100b387 */ /* 0x000fe80000100600 */
[----:B------:R-:W-:Y:S01]  /*20630*/  @!P2 STL.S16 [R1+0x64], R203 ;  /* 0x000064cb0100a387 */ /* 0x000fe20000100600 */
[----:B-----5:R-:W-:Y:S02]  /*20640*/  PRMT R149, R111, 0x5410, R110 ;  /* 0x000054106f957816 */ /* 0x020fe4000000006e */
[----:B------:R-:W-:Y:S02]  /*20650*/  @!P1 PRMT R111, R101, 0x5410, RZ ;  /* 0x00005410656f9816 */ /* 0x000fe400000000ff */
[----:B------:R-:W-:Y:S02]  /*20660*/  ISETP.GE.U32.AND P1, PT, R198, R2, PT ;  /* 0x00000002c600720c */ /* 0x000fe40003f26070 */
[----:B------:R-:W-:Y:S01]  /*20670*/  PRMT R2, R100, 0x7632, R2 ;  /* 0x0000763264027816 */ /* 0x000fe20000000002 */
[----:B------:R-:W-:Y:S01]  /*20680*/  ST.E.U16 [R114.64+0x40], R111 ;  /* 0x0000406f72007985 */ /* 0x000fe2000c101504 */
[----:B------:R-:W-:Y:S02]  /*20690*/  SHF.R.U32.HI R101, RZ, 0x18, R164 ;  /* 0x00000018ff657819 */ /* 0x000fe400000116a4 */
[----:B------:R-:W-:Y:S02]  /*206a0*/  @!P3 PRMT R110, R191, 0x5410, RZ ;  /* 0x00005410bf6eb816 */ /* 0x000fe400000000ff */
[----:B------:R-:W-:Y:S02]  /*206b0*/  ISETP.GE.U32.AND P3, PT, R198, R101, PT ;  /* 0x00000065c600720c */ /* 0x000fe40003f66070 */
[----:B------:R-:W-:Y:S01]  /*206c0*/  PRMT R101, R186, 0x7610, R101 ;  /* 0x00007610ba657816 */ /* 0x000fe20000000065 */
[----:B------:R5:W-:Y:S01]  /*206d0*/  ST.E.U16 [R114.64+0x42], R110 ;  /* 0x0000426e72007985 */ /* 0x000be2000c101504 */
[--C-:B-1----:R-:W-:Y:S04]  /*206e0*/  SHF.R.U32.HI R108, RZ, 0x10, R158.reuse ;  /* 0x00000010ff6c7819 */ /* 0x102fe8000001169e */
[----:B------:R-:W-:Y:S02]  /*206f0*/  LOP3.LUT R108, R108, 0xff, RZ, 0xc0, !PT ;  /* 0x000000ff6c6c7812 */ /* 0x000fe400078ec0ff */
[----:B-----5:R-:W-:Y:S01]  /*20700*/  SHF.R.U32.HI R110, RZ, 0x18, R158 ;  /* 0x00000018ff6e7819 */ /* 0x020fe2000001169e */
[----:B--2---:R-:W-:Y:S05]  /*20710*/  @!P4 HADD2 R154, -R2.H0_H0, -RZ.H0_H0 ;  /* 0xa00000ff029ac230 */ /* 0x004fea0000000900 */
[----:B------:R1:W-:Y:S01]  /*20720*/  @!P4 STL.S16 [R1+0x60], R154 ;  /* 0x0000609a0100c387 */ /* 0x0003e20000100600 */
[----:B------:R-:W-:Y:S01]  /*20730*/  PRMT R153, R154, 0x7610, R153 ;  /* 0x000076109a997816 */ /* 0x000fe20000000099 */
[----:B----4-:R-:W-:Y:S02]  /*20740*/  @!P6 HADD2 R147, -R101.H0_H0, -RZ.H0_H0 ;  /* 0xa00000ff6593e230 */ /* 0x010fe40000000900 */
[----:B------:R2:W4:Y:S04]  /*20750*/  LDL.S16 R203, [R1+0x54] ;  /* 0x0000540001cb7983 */ /* 0x0005280000100600 */
[----:B------:R2:W5:Y:S01]  /*20760*/  LDL.S16 R191, [R1+0x50] ;  /* 0x0000500001bf7983 */ /* 0x0005620000100600 */
[----:B------:R-:W-:Y:S01]  /*20770*/  PRMT R109, R147, 0x7610, R109 ;  /* 0x00007610936d7816 */ /* 0x000fe2000000006d */
[----:B------:R-:W-:Y:S02]  /*20780*/  @!P0 HADD2 R169, -R107.H0_H0, -RZ.H0_H0 ;  /* 0xa00000ff6ba98230 */ /* 0x000fe40000000900 */
[----:B------:R2:W-:Y:S03]  /*20790*/  @!P6 STL.S16 [R1+0x5c], R147 ;  /* 0x00005c930100e387 */ /* 0x0005e60000100600 */
[----:B------:R-:W-:Y:S02]  /*207a0*/  PRMT R204, R169, 0x7610, R204 ;  /* 0x00007610a9cc7816 */ /* 0x000fe400000000cc */
[----:B-1----:R-:W-:Y:S02]  /*207b0*/  PRMT R154, R100, 0x5410, R2 ;  /* 0x00005410649a7816 */ /* 0x002fe40000000002 */
[----:B------:R-:W-:Y:S02]  /*207c0*/  @!P2 PRMT R100, R106, 0x5410, RZ ;  /* 0x000054106a64a816 */ /* 0x000fe400000000ff */
[----:B------:R-:W-:Y:S02]  /*207d0*/  ISETP.GE.U32.AND P2, PT, R198, R132, PT ;  /* 0x00000084c600720c */ /* 0x000fe40003f46070 */
[----:B------:R-:W-:Y:S01]  /*207e0*/  LOP3.LUT R106, R158, 0xff, RZ, 0xc0, !PT ;  /* 0x000000ff9e6a7812 */ /* 0x000fe200078ec0ff */
[----:B------:R1:W-:Y:S01]  /*207f0*/  ST.E.U16 [R122.64+0x3e], R100 ;  /* 0x00003e647a007985 */ /* 0x0003e2000c101504 */
[----:B------:R-:W-:Y:S02]  /*20800*/  @!P4 PRMT R2, R153, 0x5410, RZ ;  /* 0x000054109902c816 */ /* 0x000fe400000000ff */
[----:B------:R-:W-:Y:S01]  /*20810*/  ISETP.GE.U32.AND P4, PT, R198, R106, PT ;  /* 0x0000006ac600720c */ /* 0x000fe20003f86070 */
[----:B--2---:R2:W2:Y:S01]  /*20820*/  LDL.S16 R147, [R1+0x4c] ;  /* 0x00004c0001937983 */ /* 0x0044a20000100600 */
[----:B------:R-:W-:Y:S03]  /*20830*/  PRMT R106, R186, 0x7632, R106 ;  /* 0x00007632ba6a7816 */ /* 0x000fe6000000006a */
[----:B------:R-:W-:Y:S01]  /*20840*/  ST.E.U16 [R122.64+0x40], R2 ;  /* 0x000040027a007985 */ /* 0x000fe2000c101504 */
[----:B------:R-:W-:Y:S01]  /*20850*/  PRMT R153, R101, 0x5410, R106 ;  /* 0x0000541065997816 */ /* 0x000fe2000000006a */
[----:B---3--:R-:W-:Y:S01]  /*20860*/  @!P2 HADD2 R205, -R106.H0_H0, -RZ.H0_H0 ;  /* 0xa00000ff6acda230 */ /* 0x008fe20000000900 */
[----:B------:R-:W-:Y:S02]  /*20870*/  @!P6 PRMT R101, R109, 0x5410, RZ ;  /* 0x000054106d65e816 */ /* 0x000fe400000000ff */
[----:B------:R-:W-:Y:S02]  /*20880*/  ISETP.GE.U32.AND P6, PT, R198, R108, PT ;  /* 0x0000006cc600720c */ /* 0x000fe40003fc6070 */
[----:B------:R-:W-:Y:S01]  /*20890*/  @!P2 STL.S16 [R1+0x48], R205 ;  /* 0x000048cd0100a387 */ /* 0x000fe20000100600 */
[----:B------:R-:W-:Y:S02]  /*208a0*/  PRMT R108, R167, 0x7632, R108 ;  /* 0x00007632a76c7816 */ /* 0x000fe4000000006c */
[----:B------:R-:W-:Y:S01]  /*208b0*/  PRMT R148, R205, 0x7610, R148 ;  /* 0x00007610cd947816 */ /* 0x000fe20000000094 */
[----:B------:R3:W-:Y:S01]  /*208c0*/  @!P0 STL.S16 [R1+0x58], R169 ;  /* 0x000058a901008387 */ /* 0x0007e20000100600 */
[----:B------:R-:W-:Y:S02]  /*208d0*/  LOP3.LUT R109, R158, 0xffff, RZ, 0xc0, !PT ;  /* 0x0000ffff9e6d7812 */ /* 0x000fe400078ec0ff */
[----:B------:R-:W-:Y:S01]  /*208e0*/  @!P2 PRMT R106, R148, 0x5410, RZ ;  /* 0x00005410946aa816 */ /* 0x000fe200000000ff */
[----:B------:R2:W2:Y:S01]  /*208f0*/  LDL.S16 R167, [R1+0x44] ;  /* 0x0000440001a77983 */ /* 0x0004a20000100600 */
[----:B------:R-:W-:Y:S02]  /*20900*/  PRMT R148, R107, 0x5410, R108 ;  /* 0x000054106b947816 */ /* 0x000fe4000000006c */
[----:B------:R-:W-:Y:S01]  /*20910*/  @!P0 PRMT R107, R204, 0x5410, RZ ;  /* 0x00005410cc6b8816 */ /* 0x000fe200000000ff */
[----:B------:R3:W-:Y:S01]  /*20920*/  ST.E.U16 [R120.64+0x40], R101 ;  /* 0x0000406578007985 */ /* 0x0007e2000c101504 */
[----:B-1----:R-:W-:Y:S02]  /*20930*/  PRMT R100, R179, 0x7632, R100 ;  /* 0x00007632b3647816 */ /* 0x002fe40000000064 */
[----:B------:R-:W-:Y:S01]  /*20940*/  SHF.R.U32.HI R109, RZ, 0x8, R109 ;  /* 0x00000008ff6d7819 */ /* 0x000fe2000001166d */
[----:B------:R1:W-:Y:S01]  /*20950*/  ST.E.U16 [R120.64+0x42], R106 ;  /* 0x0000426a78007985 */ /* 0x0003e2000c101504 */
[C---:B------:R-:W-:Y:S02]  /*20960*/  ISETP.GE.U32.AND P2, PT, R198.reuse, R110, PT ;  /* 0x0000006ec600720c */ /* 0x040fe40003f46070 */
[----:B------:R-:W-:Y:S01]  /*20970*/  LOP3.LUT R109, R109, 0xffff, RZ, 0xc0, !PT ;  /* 0x0000ffff6d6d7812 */ /* 0x000fe200078ec0ff */
[----:B------:R2:W-:Y:S03]  /*20980*/  ST.E.U16 [R200.64+0x50], R107 ;  /* 0x0000506bc8007985 */ /* 0x0005e6000c101504 */
[----:B------:R-:W-:Y:S01]  /*20990*/  ISETP.GE.U32.AND P0, PT, R198, R109, PT ;  /* 0x0000006dc600720c */ /* 0x000fe20003f06070 */
[----:B---3--:R-:W-:Y:S05]  /*209a0*/  IMAD.WIDE.U32 R168, R168, -0x2daee0ad, RZ ;  /* 0xd2511f53a8a87825 */ /* 0x008fea00078e00ff */
[----:B------:R-:W-:Y:S04]  /*209b0*/  LOP3.LUT R109, R169, R249, R182, 0x96, !PT ;  /* 0x000000f9a96d7212 */ /* 0x000fe800078e96b6 */
[----:B------:R-:W-:Y:S02]  /*209c0*/  LOP3.LUT R2, R109, 0xff, RZ, 0xc0, !PT ;  /* 0x000000ff6d027812 */ /* 0x000fe400078ec0ff */
[----:B------:R-:W-:Y:S02]  /*209d0*/  PRMT R101, R179, 0x7610, R101 ;  /* 0x00007610b3657816 */ /* 0x000fe40000000065 */
[----:B-1----:R-:W-:Y:S01]  /*209e0*/  SHF.R.U32.HI R106, RZ, 0x18, R109 ;  /* 0x00000018ff6a7819 */ /* 0x002fe2000001166d */
[----:B----4-:R-:W-:Y:S02]  /*209f0*/  @!P5 HADD2 R203, -R108.H0_H0, -RZ.H0_H0 ;  /* 0xa00000ff6ccbd230 */ /* 0x010fe40000000900 */
[----:B-----5:R-:W-:Y:S03]  /*20a00*/  @!P1 HADD2 R191, -R101.H0_H0, -RZ.H0_H0 ;  /* 0xa00000ff65bf9230 */ /* 0x020fe60000000900 */
[----:B------:R-:W-:Y:S01]  /*20a10*/  @!P5 STL.S16 [R1+0x54], R203 ;  /* 0x000054cb0100d387 */ /* 0x000fe20000100600 */
[----:B------:R-:W-:Y:S03]  /*20a20*/  PRMT R190, R203, 0x7610, R190 ;  /* 0x00007610cbbe7816 */ /* 0x000fe600000000be */
[----:B------:R1:W3:Y:S01]  /*20a30*/  LDL.S16 R204, [R1+0x40] ;  /* 0x0000400001cc7983 */ /* 0x0002e20000100600 */
[----:B------:R-:W-:Y:S02]  /*20a40*/  @!P5 PRMT R108, R190, 0x5410, RZ ;  /* 0x00005410be6cd816 */ /* 0x000fe400000000ff */
[----:B------:R-:W-:Y:S01]  /*20a50*/  PRMT R189, R191, 0x7610, R189 ;  /* 0x00007610bfbd7816 */ /* 0x000fe200000000bd */
[----:B------:R1:W4:Y:S01]  /*20a60*/  LDL.S16 R190, [R1+0x3c] ;  /* 0x00003c0001be7983 */ /* 0x0003220000100600 */
[----:B------:R-:W-:Y:S02]  /*20a70*/  ISETP.GE.U32.AND P5, PT, R198, R2, PT ;  /* 0x00000002c600720c */ /* 0x000fe40003fa6070 */
[----:B------:R-:W-:Y:S01]  /*20a80*/  LOP3.LUT R2, R109, 0xffff, RZ, 0xc0, !PT ;  /* 0x0000ffff6d027812 */ /* 0x000fe200078ec0ff */
[----:B------:R-:W-:Y:S01]  /*20a90*/  @!P1 STL.S16 [R1+0x50], R191 ;  /* 0x000050bf01009387 */ /* 0x000fe20000100600 */
[----:B------:R-:W-:Y:S02]  /*20aa0*/  SHF.R.U32.HI R109, RZ, 0x10, R109 ;  /* 0x00000010ff6d7819 */ /* 0x000fe4000001166d */
[----:B------:R-:W-:Y:S01]  /*20ab0*/  SHF.R.U32.HI R2, RZ, 0x8, R2 ;  /* 0x00000008ff027819 */ /* 0x000fe20000011602 */
[----:B------:R-:W-:Y:S01]  /*20ac0*/  ST.E.U16 [R200.64+0x52], R108 ;  /* 0x0000526cc8007985 */ /* 0x000fe2000c101504 */
[----:B------:R-:W-:Y:S02]  /*20ad0*/  LOP3.LUT R109, R109, 0xff, RZ, 0xc0, !PT ;  /* 0x000000ff6d6d7812 */ /* 0x000fe400078ec0ff */
[----:B------:R-:W-:Y:S01]  /*20ae0*/  LOP3.LUT R2, R2, 0xffff, RZ, 0xc0, !PT ;  /* 0x0000ffff02027812 */ /* 0x000fe200078ec0ff */
[----:B--2---:R-:W-:Y:S05]  /*20af0*/  @!P3 HADD2 R147, -R100.H0_H0, -RZ.H0_H0 ;  /* 0xa00000ff6493b230 */ /* 0x004fea0000000900 */
[----:B------:R2:W-:Y:S01]  /*20b00*/  @!P3 STL.S16 [R1+0x4c], R147 ;  /* 0x00004c930100b387 */ /* 0x0005e20000100600 */
[----:B------:R-:W-:Y:S01]  /*20b10*/  PRMT R151, R147, 0x7610, R151 ;  /* 0x0000761093977816 */ /* 0x000fe20000000097 */
[----:B------:R-:W-:Y:S05]  /*20b20*/  @!P4 HADD2 R167, -R3.H0_H0, -RZ.H0_H0 ;  /* 0xa00000ff03a7c230 */ /* 0x000fea0000000900 */
[----:B------:R-:W-:Y:S02]  /*20b30*/  PRMT R107, R167, 0x7610, R107 ;  /* 0x00007610a76b7816 */ /* 0x000fe4000000006b */
[----:B--2---:R-:W-:Y:S02]  /*20b40*/  PRMT R147, R101, 0x5410, R100 ;  /* 0x0000541065937816 */ /* 0x004fe40000000064 */
[----:B------:R-:W-:Y:S02]  /*20b50*/  @!P1 PRMT R101, R189, 0x5410, RZ ;  /* 0x00005410bd659816 */ /* 0x000fe400000000ff */
[----:B------:R1:W2:Y:S01]  /*20b60*/  LDL.S16 R189, [R1+0x38] ;  /* 0x0000380001bd7983 */ /* 0x0002a20000100600 */
[C---:B------:R-:W-:Y:S02]  /*20b70*/  ISETP.GE.U32.AND P1, PT, R198.reuse, R2, PT ;  /* 0x00000002c600720c */ /* 0x040fe40003f26070 */
[----:B------:R-:W-:Y:S01]  /*20b80*/  PRMT R2, R3, 0x7632, R2 ;  /* 0x0000763203027816 */ /* 0x000fe20000000002 */
[----:B------:R5:W-:Y:S01]  /*20b90*/  ST.E.U16 [R114.64+0x50], R101 ;  /* 0x0000506572007985 */ /* 0x000be2000c101504 */
[----:B------:R-:W-:Y:S02]  /*20ba0*/  @!P3 PRMT R100, R151, 0x5410, RZ ;  /* 0x000054109764b816 */ /* 0x000fe400000000ff */
[----:B------:R-:W-:Y:S01]  /*20bb0*/  PRMT R151, R3, 0x5410, R2 ;  /* 0x0000541003977816 */ /* 0x000fe20000000002 */
[----:B------:R1:W-:Y:S01]  /*20bc0*/  @!P4 STL.S16 [R1+0x44], R167 ;  /* 0x000044a70100c387 */ /* 0x0003e20000100600 */
[----:B------:R-:W-:Y:S02]  /*20bd0*/  @!P4 PRMT R3, R107, 0x5410, RZ ;  /* 0x000054106b03c816 */ /* 0x000fe400000000ff */
[C---:B------:R-:W-:Y:S01]  /*20be0*/  ISETP.GE.U32.AND P3, PT, R198.reuse, R106, PT ;  /* 0x0000006ac600720c */ /* 0x040fe20003f66070 */
[----:B------:R2:W2:Y:S01]  /*20bf0*/  LDL.S16 R203, [R1+0x34] ;  /* 0x0000340001cb7983 */ /* 0x0004a20000100600 */
[----:B------:R-:W-:Y:S03]  /*20c00*/  ISETP.GE.U32.AND P4, PT, R198, R109, PT ;  /* 0x0000006dc600720c */ /* 0x000fe60003f86070 */
[----:B------:R2:W2:Y:S04]  /*20c10*/  LDL.S16 R191, [R1+0x30] ;  /* 0x0000300001bf7983 */ /* 0x0004a80000100600 */
[----:B------:R1:W-:Y:S04]  /*20c20*/  ST.E.U16 [R114.64+0x52], R100 ;  /* 0x0000526472007985 */ /* 0x0003e8000c101504 */
[----:B------:R1:W-:Y:S01]  /*20c30*/  ST.E.U16 [R122.64+0x4e], R3 ;  /* 0x00004e037a007985 */ /* 0x0003e2000c101504 */
[----:B-----5:R-:W-:Y:S01]  /*20c40*/  PRMT R101, R185, 0x7610, R101 ;  /* 0x00007610b9657816 */ /* 0x020fe20000000065 */
[----:B-1----:R-:W-:Y:S05]  /*20c50*/  IMAD.WIDE.U32 R166, R166, -0x2daee0ad, RZ ;  /* 0xd2511f53a6a67825 */ /* 0x002fea00078e00ff */
[----:B------:R-:W-:Y:S02]  /*20c60*/  LOP3.LUT R106, R167, R249, R180, 0x96, !PT ;  /* 0x000000f9a76a7212 */ /* 0x000fe400078e96b4 */
[----:B------:R-:W-:Y:S02]  /*20c70*/  SHF.R.U32.HI R179, RZ, 0x10, R166 ;  /* 0x00000010ffb37819 */ /* 0x000fe400000116a6 */
[----:B------:R-:W-:Y:S02]  /*20c80*/  LOP3.LUT R107, R106, 0xff, RZ, 0xc0, !PT ;  /* 0x000000ff6a6b7812 */ /* 0x000fe400078ec0ff */
[----:B------:R-:W-:Y:S02]  /*20c90*/  LOP3.LUT R179, R179, 0xff, RZ, 0xc0, !PT ;  /* 0x000000ffb3b37812 */ /* 0x000fe400078ec0ff */
[----:B------:R-:W-:Y:S02]  /*20ca0*/  PRMT R100, R185, 0x7632, R100 ;  /* 0x00007632b9647816 */ /* 0x000fe40000000064 */
[----:B------:R-:W-:Y:S04]  /*20cb0*/  LOP3.LUT R3, R168, 0xffff, RZ, 0xc0, !PT ;  /* 0x0000ffffa8037812 */ /* 0x000fe800078ec0ff */
[----:B------:R-:W-:Y:S01]  /*20cc0*/  SHF.R.U32.HI R3, RZ, 0x8, R3 ;  /* 0x00000008ff037819 */ /* 0x000fe20000011603 */
[----:B---3--:R-:W-:Y:S02]  /*20cd0*/  @!P0 HADD2 R204, -R2.H0_H0, -RZ.H0_H0 ;  /* 0xa00000ff02cc8230 */ /* 0x008fe40000000900 */
[----:B----4-:R-:W-:Y:S03]  /*20ce0*/  @!P6 HADD2 R190, -R101.H0_H0, -RZ.H0_H0 ;  /* 0xa00000ff65bee230 */ /* 0x010fe60000000900 */
[----:B------:R-:W-:Y:S01]  /*20cf0*/  @!P0 STL.S16 [R1+0x40], R204 ;  /* 0x000040cc01008387 */ /* 0x000fe20000100600 */
[----:B------:R-:W-:Y:S03]  /*20d00*/  PRMT R152, R204, 0x7610, R152 ;  /* 0x00007610cc987816 */ /* 0x000fe60000000098 */
[----:B------:R1:W-:Y:S01]  /*20d10*/  @!P6 STL.S16 [R1+0x3c], R190 ;  /* 0x00003cbe0100e387 */ /* 0x0003e20000100600 */
[----:B------:R-:W-:Y:S02]  /*20d20*/  PRMT R155, R190, 0x7610, R155 ;  /* 0x00007610be9b7816 */ /* 0x000fe4000000009b */
[----:B------:R-:W-:Y:S02]  /*20d30*/  @!P0 PRMT R2, R152, 0x5410, RZ ;  /* 0x0000541098028816 */ /* 0x000fe400000000ff */
[----:B------:R-:W-:Y:S02]  /*20d40*/  PRMT R152, R101, 0x5410, R100 ;  /* 0x0000541065987816 */ /* 0x000fe40000000064 */
[----:B------:R-:W-:Y:S01]  /*20d50*/  @!P6 PRMT R101, R155, 0x5410, RZ ;  /* 0x000054109b65e816 */ /* 0x000fe200000000ff */
[----:B------:R3:W-:Y:S01]  /*20d60*/  ST.E.U16 [R122.64+0x50], R2 ;  /* 0x000050027a007985 */ /* 0x0007e2000c101504 */
[----:B------:R-:W-:Y:S02]  /*20d70*/  ISETP.GE.U32.AND P0, PT, R198, R107, PT ;  /* 0x0000006bc600720c */ /* 0x000fe40003f06070 */
[----:B------:R-:W-:Y:S01]  /*20d80*/  LOP3.LUT R107, R168, 0xff, RZ, 0xc0, !PT ;  /* 0x000000ffa86b7812 */ /* 0x000fe200078ec0ff */
[----:B------:R4:W5:Y:S03]  /*20d90*/  LDL.S16 R155, [R1+0x28] ;  /* 0x00002800019b7983 */ /* 0x0009660000100600 */
[----:B------:R-:W-:Y:S01]  /*20da0*/  ISETP.GE.U32.AND P6, PT, R198, R107, PT ;  /* 0x0000006bc600720c */ /* 0x000fe20003fc6070 */
[----:B------:R4:W-:Y:S04]  /*20db0*/  ST.E.U16 [R120.64+0x50], R101 ;  /* 0x0000506578007985 */ /* 0x0009e8000c101504 */
[----:B-1----:R1:W5:Y:S01]  /*20dc0*/  LDL.S16 R190, [R1+0x2c] ;  /* 0x00002c0001be7983 */ /* 0x0023620000100600 */
[----:B---3--:R-:W-:Y:S02]  /*20dd0*/  LOP3.LUT R2, R3, 0xffff, RZ, 0xc0, !PT ;  /* 0x0000ffff03027812 */ /* 0x008fe400078ec0ff */
[----:B------:R-:W-:Y:S02]  /*20de0*/  PRMT R3, R161, 0x7610, R3 ;  /* 0x00007610a1037816 */ /* 0x000fe40000000003 */
[----:B----4-:R-:W-:Y:S04]  /*20df0*/  LOP3.LUT R101, R106, 0xffff, RZ, 0xc0, !PT ;  /* 0x0000ffff6a657812 */ /* 0x010fe800078ec0ff */
[----:B------:R-:W-:Y:S01]  /*20e00*/  SHF.R.U32.HI R101, RZ, 0x8, R101 ;  /* 0x00000008ff657819 */ /* 0x000fe20000011665 */
[----:B--2---:R-:W-:Y:S05]  /*20e10*/  @!P2 HADD2 R189, -R100.H0_H0, -RZ.H0_H0 ;  /* 0xa00000ff64bda230 */ /* 0x004fea0000000900 */
[----:B------:R2:W-:Y:S01]  /*20e20*/  @!P2 STL.S16 [R1+0x38], R189 ;  /* 0x000038bd0100a387 */ /* 0x0005e20000100600 */
[----:B------:R-:W-:Y:S04]  /*20e30*/  PRMT R107, R189, 0x7610, R107 ;  /* 0x00007610bd6b7816 */ /* 0x000fe8000000006b */
[----:B------:R-:W-:Y:S02]  /*20e40*/  @!P2 PRMT R100, R107, 0x5410, RZ ;  /* 0x000054106b64a816 */ /* 0x000fe400000000ff */
[----:B------:R-:W-:Y:S01]  /*20e50*/  ISETP.GE.U32.AND P2, PT, R198, R2, PT ;  /* 0x00000002c600720c */ /* 0x000fe20003f46070 */
[----:B------:R-:W-:Y:S01]  /*20e60*/  @!P5 HADD2 R203, -R3.H0_H0, -RZ.H0_H0 ;  /* 0xa00000ff03cbd230 */ /* 0x000fe20000000900 */
[----:B------:R-:W-:Y:S01]  /*20e70*/  PRMT R2, R161, 0x7632, R2 ;  /* 0x00007632a1027816 */ /* 0x000fe20000000002 */
[----:B------:R3:W-:Y:S01]  /*20e80*/  ST.E.U16 [R120.64+0x52], R100 ;  /* 0x0000526478007985 */ /* 0x0007e2000c101504 */
[----:B------:R-:W-:Y:S02]  /*20e90*/  SHF.R.U32.HI R107, RZ, 0x10, R106 ;  /* 0x00000010ff6b7819 */ /* 0x000fe4000001166a */
[----:B------:R-:W-:Y:S01]  /*20ea0*/  PRMT R109, R203, 0x7610, R109 ;  /* 0x00007610cb6d7816 */ /* 0x000fe2000000006d */
[----:B------:R-:W-:Y:S01]  /*20eb0*/  @!P1 HADD2 R191, -R2.H0_H0, -RZ.H0_H0 ;  /* 0xa00000ff02bf9230 */ /* 0x000fe20000000900 */
[----:B------:R-:W-:Y:S02]  /*20ec0*/  LOP3.LUT R107, R107, 0xff, RZ, 0xc0, !PT ;  /* 0x000000ff6b6b7812 */ /* 0x000fe400078ec0ff */
[----:B------:R-:W-:Y:S02]  /*20ed0*/  PRMT R161, R3, 0x5410, R2 ;  /* 0x0000541003a17816 */ /* 0x000fe40000000002 */
[----:B------:R-:W-:Y:S02]  /*20ee0*/  @!P5 PRMT R3, R109, 0x5410, RZ ;  /* 0x000054106d03d816 */ /* 0x000fe400000000ff */
[----:B------:R-:W-:Y:S02]  /*20ef0*/  PRMT R132, R191, 0x7610, R132 ;  /* 0x00007610bf847816 */ /* 0x000fe40000000084 */
[----:B------:R-:W-:Y:S01]  /*20f00*/  LOP3.LUT R109, R129, R251, R162, 0x96, !PT ;  /* 0x000000fb816d7212 */ /* 0x000fe200078e96a2 */
[----:B------:R4:W-:Y:S01]  /*20f10*/  ST.E.U16 [R200.64+0x60], R3 ;  /* 0x00006003c8007985 */ /* 0x0009e2000c101504 */
[----:B------:R-:W-:Y:S02]  /*20f20*/  @!P1 PRMT R2, R132, 0x5410, RZ ;  /* 0x0000541084029816 */ /* 0x000fe400000000ff */
[----:B------:R-:W-:Y:S01]  /*20f30*/  SHF.R.U32.HI R106, RZ, 0x18, R106 ;  /* 0x00000018ff6a7819 */ /* 0x000fe2000001166a */
[----:B--2---:R1:W2:Y:S04]  /*20f40*/  LDL.S16 R189, [R1+0x24] ;  /* 0x0000240001bd7983 */ /* 0x0042a80000100600 */
[----:B------:R-:W-:Y:S01]  /*20f50*/  @!P5 STL.S16 [R1+0x34], R203 ;  /* 0x000034cb0100d387 */ /* 0x000fe20000100600 */
[C---:B------:R-:W-:Y:S02]  /*20f60*/  ISETP.GE.U32.AND P5, PT, R198.reuse, R107, PT ;  /* 0x0000006bc600720c */ /* 0x040fe40003fa6070 */
[----:B------:R-:W-:Y:S01]  /*20f70*/  LOP3.LUT R107, R101, 0xffff, RZ, 0xc0, !PT ;  /* 0x0000ffff656b7812 */ /* 0x000fe200078ec0ff */
[----:B------:R-:W-:Y:S01]  /*20f80*/  @!P1 STL.S16 [R1+0x30], R191 ;  /* 0x000030bf01009387 */ /* 0x000fe20000100600 */
[C---:B------:R-:W-:Y:S02]  /*20f90*/  PRMT R101, R163.reuse, 0x7610, R101 ;  /* 0x00007610a3657816 */ /* 0x040fe40000000065 */
[----:B---3--:R-:W-:Y:S01]  /*20fa0*/  PRMT R100, R163, 0x7632, R100 ;  /* 0x00007632a3647816 */ /* 0x008fe20000000064 */
[----:B------:R1:W3:Y:S01]  /*20fb0*/  LDL.S16 R185, [R1+0x14] ;  /* 0x0000140001b97983 */ /* 0x0002e20000100600 */
[----:B------:R-:W-:Y:S02]  /*20fc0*/  ISETP.GE.U32.AND P1, PT, R198, R107, PT ;  /* 0x0000006bc600720c */ /* 0x000fe40003f26070 */
[----:B------:R-:W-:Y:S01]  /*20fd0*/  PRMT R107, R171, 0x7632, R107 ;  /* 0x00007632ab6b7816 */ /* 0x000fe2000000006b */
[----:B------:R1:W3:Y:S04]  /*20fe0*/  LDL.S16 R162, [R1+0x20] ;  /* 0x0000200001a27983 */ /* 0x0002e80000100600 */
[----:B------:R1:W3:Y:S01]  /*20ff0*/  LDL.S16 R132, [R1+0x1c] ;  /* 0x00001c0001847983 */ /* 0x0002e20000100600 */
[C---:B----4-:R-:W-:Y:S03]  /*21000*/  PRMT R3, R0.reuse, 0x7632, R3 ;  /* 0x0000763200037816 */ /* 0x050fe60000000003 */
[----:B------:R4:W-:Y:S01]  /*21010*/  ST.E.U16 [R200.64+0x62], R2 ;  /* 0x00006202c8007985 */ /* 0x0009e2000c101504 */
[----:B------:R-:W-:Y:S02]  /*21020*/  PRMT R163, R0, 0x5410, R3 ;  /* 0x0000541000a37816 */ /* 0x000fe40000000003 */
[----:B----4-:R-:W-:Y:S01]  /*21030*/  SHF.R.U32.HI R2, RZ, 0x18, R168 ;  /* 0x00000018ff027819 */ /* 0x010fe200000116a8 */
[----:B-----5:R-:W-:Y:S05]  /*21040*/  @!P3 HADD2 R155, -R100.H0_H0, -RZ.H0_H0 ;  /* 0xa00000ff649bb230 */ /* 0x020fea0000000900 */
[----:B------:R-:W-:Y:S01]  /*21050*/  PRMT R108, R155, 0x7610, R108 ;  /* 0x000076109b6c7816 */ /* 0x000fe2000000006c */
[----:B------:R-:W-:Y:S05]  /*21060*/  @!P4 HADD2 R190, -R101.H0_H0, -RZ.H0_H0 ;  /* 0xa00000ff65bec230 */ /* 0x000fea0000000900 */
[----:B------:R-:W-:Y:S01]  /*21070*/  @!P4 STL.S16 [R1+0x2c], R190 ;  /* 0x00002cbe0100c387 */ /* 0x000fe20000100600 */
[----:B------:R-:W-:Y:S03]  /*21080*/  PRMT R111, R190, 0x7610, R111 ;  /* 0x00007610be6f7816 */ /* 0x000fe6000000006f */
[----:B------:R4:W-:Y:S02]  /*21090*/  @!P3 STL.S16 [R1+0x28], R155 ;  /* 0x0000289b0100b387 */ /* 0x0009e40000100600 */
[----:B----4-:R-:W-:Y:S02]  /*210a0*/  PRMT R155, R101, 0x5410, R100 ;  /* 0x00005410659b7816 */ /* 0x010fe40000000064 */
[----:B------:R-:W-:Y:S02]  /*210b0*/  @!P4 PRMT R101, R111, 0x5410, RZ ;  /* 0x000054106f65c816 */ /* 0x000fe400000000ff */
[----:B------:R1:W4:Y:S01]  /*210c0*/  LDL.S16 R111, [R1+0x18] ;  /* 0x00001800016f7983 */ /* 0x0003220000100600 */
[----:B------:R-:W-:Y:S02]  /*210d0*/  @!P3 PRMT R100, R108, 0x5410, RZ ;  /* 0x000054106c64b816 */ /* 0x000fe400000000ff */
[----:B------:R-:W-:Y:S01]  /*210e0*/  ISETP.GE.U32.AND P4, PT, R198, R2, PT ;  /* 0x00000002c600720c */ /* 0x000fe20003f86070 */
[----:B------:R-:W-:Y:S01]  /*210f0*/  ST.E.U16 [R114.64+0x60], R101 ;  /* 0x0000606572007985 */ /* 0x000fe2000c101504 */
[----:B------:R-:W-:Y:S03]  /*21100*/  LOP3.LUT R2, R166, 0xff, RZ, 0xc0, !PT ;  /* 0x000000ffa6027812 */ /* 0x000fe600078ec0ff */
[----:B------:R5:W-:Y:S01]  /*21110*/  ST.E.U16 [R114.64+0x62], R100 ;  /* 0x0000626472007985 */ /* 0x000be2000c101504 */
[----:B------:R-:W-:Y:S02]  /*21120*/  ISETP.GE.U32.AND P3, PT, R198, R2, PT ;  /* 0x00000002c600720c */ /* 0x000fe40003f66070 */
[----:B------:R-:W-:Y:S01]  /*21130*/  PRMT R2, R184, 0x7610, R2 ;  /* 0x00007610b8027816 */ /* 0x000fe20000000002 */
[----:B--2---:R-:W-:Y:S05]  /*21140*/  @!P0 HADD2 R189, -R0.H0_H0, -RZ.H0_H0 ;  /* 0xa00000ff00bd8230 */ /* 0x004fea0000000900 */
[----:B------:R-:W-:Y:S01]  /*21150*/  @!P0 STL.S16 [R1+0x24], R189 ;  /* 0x000024bd01008387 */ /* 0x000fe20000100600 */
[----:B------:R-:W-:Y:S03]  /*21160*/  PRMT R186, R189, 0x7610, R186 ;  /* 0x00007610bdba7816 */ /* 0x000fe600000000ba */
[----:B------:R1:W2:Y:S01]  /*21170*/  LDL.S16 R108, [R1+0x10] ;  /* 0x00001000016c7983 */ /* 0x0002a20000100600 */
[----:B------:R-:W-:Y:S01]  /*21180*/  @!P0 PRMT R0, R186, 0x5410, RZ ;  /* 0x00005410ba008816 */ /* 0x000fe200000000ff */
[----:B---3--:R-:W-:Y:S01]  /*21190*/  @!P1 HADD2 R185, -R3.H0_H0, -RZ.H0_H0 ;  /* 0xa00000ff03b99230 */ /* 0x008fe20000000900 */
[----:B------:R-:W-:Y:S03]  /*211a0*/  ISETP.GE.U32.AND P0, PT, R198, R106, PT ;  /* 0x0000006ac600720c */ /* 0x000fe60003f06070 */
[----:B------:R3:W-:Y:S01]  /*211b0*/  ST.E.U16 [R122.64+0x5e], R0 ;  /* 0x00005e007a007985 */ /* 0x0007e2000c101504 */
[----:B-----5:R-:W-:Y:S01]  /*211c0*/  PRMT R100, R171, 0x7610, R100 ;  /* 0x00007610ab647816 */ /* 0x020fe20000000064 */
[----:B------:R-:W-:Y:S01]  /*211d0*/  @!P5 HADD2 R162, -R2.H0_H0, -RZ.H0_H0 ;  /* 0xa00000ff02a2d230 */ /* 0x000fe20000000900 */
[----:B------:R-:W-:Y:S01]  /*211e0*/  PRMT R133, R185, 0x7610, R133 ;  /* 0x00007610b9857816 */ /* 0x000fe20000000085 */
[----:B------:R-:W-:Y:S01]  /*211f0*/  @!P1 STL.S16 [R1+0x14], R185 ;  /* 0x000014b901009387 */ /* 0x000fe20000100600 */
[----:B------:R-:W-:Y:S01]  /*21200*/  LOP3.LUT R101, R166, 0xffff, RZ, 0xc0, !PT ;  /* 0x0000ffffa6657812 */ /* 0x000fe200078ec0ff */
[----:B------:R-:W-:Y:S01]  /*21210*/  @!P6 HADD2 R132, -R100.H0_H0, -RZ.H0_H0 ;  /* 0xa00000ff6484e230 */ /* 0x000fe20000000900 */
[----:B------:R-:W-:Y:S01]  /*21220*/  @!P1 PRMT R3, R133, 0x5410, RZ ;  /* 0x0000541085039816 */ /* 0x000fe200000000ff */
[----:B------:R5:W-:Y:S01]  /*21230*/  @!P5 STL.S16 [R1+0x20], R162 ;  /* 0x000020a20100d387 */ /* 0x000be20000100600 */
[----:B------:R-:W-:Y:S02]  /*21240*/  PRMT R110, R162, 0x7610, R110 ;  /* 0x00007610a26e7816 */ /* 0x000fe4000000006e */
[----:B------:R-:W-:Y:S01]  /*21250*/  SHF.R.U32.HI R101, RZ, 0x8, R101 ;  /* 0x00000008ff657819 */ /* 0x000fe20000011665 */
[----:B------:R1:W-:Y:S01]  /*21260*/  @!P6 STL.S16 [R1+0x1c], R132 ;  /* 0x00001c840100e387 */ /* 0x0003e20000100600 */
[----:B------:R-:W-:Y:S02]  /*21270*/  PRMT R187, R132, 0x7610, R187 ;  /* 0x0000761084bb7816 */ /* 0x000fe400000000bb */
[----:B------:R-:W-:Y:S01]  /*21280*/  LOP3.LUT R101, R101, 0xffff, RZ, 0xc0, !PT ;  /* 0x0000ffff65657812 */ /* 0x000fe200078ec0ff */
[----:B------:R1:W-:Y:S01]  /*21290*/  ST.E.U16 [R122.64+0x60], R3 ;  /* 0x000060037a007985 */ /* 0x0003e2000c101504 */
[----:B------:R-:W-:Y:S02]  /*212a0*/  SHF.R.U32.HI R106, RZ, 0x10, R168 ;  /* 0x00000010ff6a7819 */ /* 0x000fe400000116a8 */
[----:B------:R-:W-:Y:S02]  /*212b0*/  LOP3.LUT R133, R128, 0xff, RZ, 0xc0, !PT ;  /* 0x000000ff80857812 */ /* 0x000fe400078ec0ff */
[----:B------:R-:W-:Y:S04]  /*212c0*/  LOP3.LUT R106, R106, 0xff, RZ, 0xc0, !PT ;  /* 0x000000ff6a6a7812 */ /* 0x000fe800078ec0ff */
[----:B------:R-:W-:Y:S02]  /*212d0*/  ISETP.GE.U32.AND P1, PT, R198, R106, PT ;  /* 0x0000006ac600720c */ /* 0x000fe40003f26070 */
[----:B---3--:R-:W-:Y:S02]  /*212e0*/  PRMT R0, R184, 0x7632, R0 ;  /* 0x00007632b8007816 */ /* 0x008fe40000000000 */
[----:B------:R-:W-:Y:S02]  /*212f0*/  PRMT R106, R170, 0x7610, R106 ;  /* 0x00007610aa6a7816 */ /* 0x000fe4000000006a */
[----:B-----5:R-:W-:Y:S02]  /*21300*/  PRMT R162, R2, 0x5410, R0 ;  /* 0x0000541002a27816 */ /* 0x020fe40000000000 */
[----:B------:R-:W-:Y:S02]  /*21310*/  @!P5 PRMT R2, R110, 0x5410, RZ ;  /* 0x000054106e02d816 */ /* 0x000fe400000000ff */
[----:B------:R-:W-:Y:S02]  /*21320*/  ISETP.GE.U32.AND P5, PT, R198, R101, PT ;  /* 0x00000065c600720c */ /* 0x000fe40003fa6070 */
[----:B------:R-:W-:Y:S01]  /*21330*/  SHF.R.U32.HI R101, RZ, 0x10, R166 ;  /* 0x00000010ff657819 */ /* 0x000fe200000116a6 */
[----:B------:R3:W-:Y:S01]  /*21340*/  ST.E.U16 [R120.64+0x60], R2 ;  /* 0x0000600278007985 */ /* 0x0007e2000c101504 */
[----:B-1----:R-:W-:Y:S02]  /*21350*/  SHF.R.U32.HI R132, RZ, 0x18, R128 ;  /* 0x00000018ff847819 */ /* 0x002fe40000011680 */
[----:B------:R-:W-:Y:S02]  /*21360*/  LOP3.LUT R101, R101, 0xff, RZ, 0xc0, !PT ;  /* 0x000000ff65657812 */ /* 0x000fe400078ec0ff */
[----:B------:R-:W-:Y:S02]  /*21370*/  LOP3.LUT R110, R128, 0xffff, RZ, 0xc0, !PT ;  /* 0x0000ffff806e7812 */ /* 0x000fe400078ec0ff */
[----:B------:R-:W-:Y:S02]  /*21380*/  PRMT R3, R173, 0x7632, R3 ;  /* 0x00007632ad037816 */ /* 0x000fe40000000003 */
[----:B------:R-:W-:Y:S02]  /*21390*/  SHF.R.U32.HI R129, RZ, 0x10, R130 ;  /* 0x00000010ff817819 */ /* 0x000fe40000011682 */
[----:B---3--:R-:W-:Y:S01]  /*213a0*/  PRMT R2, R137, 0x7610, R2 ;  /* 0x0000761089027816 */ /* 0x008fe20000000002 */
[----:B----4-:R-:W-:Y:S05]  /*213b0*/  @!P2 HADD2 R111, -R107.H0_H0, -RZ.H0_H0 ;  /* 0xa00000ff6b6fa230 */ /* 0x010fea0000000900 */
[----:B------:R1:W-:Y:S01]  /*213c0*/  @!P2 STL.S16 [R1+0x18], R111 ;  /* 0x0000186f0100a387 */ /* 0x0003e20000100600 */
[----:B------:R-:W-:Y:S03]  /*213d0*/  PRMT R135, R111, 0x7610, R135 ;  /* 0x000076106f877816 */ /* 0x000fe60000000087 */
[----:B------:R3:W4:Y:S04]  /*213e0*/  LDL.S16 R185, [R1+0x8] ;  /* 0x0000080001b97983 */ /* 0x0007280000100600 */
[----:B------:R3:W5:Y:S04]  /*213f0*/  LDL.S16 R186, [R1+0xc] ;  /* 0x00000c0001ba7983 */ /* 0x0007680000100600 */
[----:B------:R3:W3:Y:S04]  /*21400*/  LDL.S16 R184, [R1+0x4] ;  /* 0x0000040001b87983 */ /* 0x0006e80000100600 */
[----:B------:R3:W3:Y:S01]  /*21410*/  LDL.S16 R171, [R1] ;  /* 0x0000000001ab7983 */ /* 0x0006e20000100600 */
[----:B--2---:R-:W-:Y:S01]  /*21420*/  @!P0 HADD2 R108, -R0.H0_H0, -RZ.H0_H0 ;  /* 0xa00000ff006c8230 */ /* 0x004fe20000000900 */
[----:B-1----:R-:W-:Y:S04]  /*21430*/  SHF.R.U32.HI R111, RZ, 0x10, R128 ;  /* 0x00000010ff6f7819 */ /* 0x002fe80000011680 */
[----:B------:R1:W-:Y:S01]  /*21440*/  @!P0 STL.S16 [R1+0x10], R108 ;  /* 0x0000106c01008387 */ /* 0x0003e20000100600 */
[----:B------:R-:W-:Y:S04]  /*21450*/  PRMT R188, R108, 0x7610, R188 ;  /* 0x000076106cbc7816 */ /* 0x000fe800000000bc */
[----:B------:R-:W-:Y:S02]  /*21460*/  @!P0 PRMT R0, R188, 0x5410, RZ ;  /* 0x00005410bc008816 */ /* 0x000fe400000000ff */
[----:B------:R-:W-:Y:S02]  /*21470*/  ISETP.GE.U32.AND P0, PT, R198, R101, PT ;  /* 0x00000065c600720c */ /* 0x000fe40003f06070 */
[----:B------:R-:W-:Y:S01]  /*21480*/  SHF.R.U32.HI R101, RZ, 0x18, R166 ;  /* 0x00000018ff657819 */ /* 0x000fe200000116a6 */
[----:B------:R2:W-:Y:S01]  /*21490*/  ST.E.U16 [R120.64+0x62], R0 ;  /* 0x0000620078007985 */ /* 0x0005e2000c101504 */
[----:B-1----:R-:W-:Y:S02]  /*214a0*/  LOP3.LUT R108, R131, R251, R160, 0x96, !PT ;  /* 0x000000fb836c7212 */ /* 0x002fe400078e96a0 */
[----:B------:R-:W-:Y:S02]  /*214b0*/  PRMT R160, R100, 0x5410, R107 ;  /* 0x0000541064a07816 */ /* 0x000fe4000000006b */
[----:B------:R-:W-:Y:S02]  /*214c0*/  @!P2 PRMT R107, R135, 0x5410, RZ ;  /* 0x00005410876ba816 */ /* 0x000fe400000000ff */
[----:B------:R-:W-:Y:S02]  /*214d0*/  @!P6 PRMT R100, R187, 0x5410, RZ ;  /* 0x00005410bb64e816 */ /* 0x000fe400000000ff */
[----:B------:R-:W-:Y:S01]  /*214e0*/  ISETP.GE.U32.AND P6, PT, R198, R101, PT ;  /* 0x00000065c600720c */ /* 0x000fe20003fc6070 */
[----:B------:R1:W-:Y:S01]  /*214f0*/  ST.E.U16 [R200.64+0x72], R107 ;  /* 0x0000726bc8007985 */ /* 0x0003e2000c101504 */
[----:B------:R-:W-:Y:S02]  /*21500*/  PRMT R101, R170, 0x7632, R101 ;  /* 0x00007632aa657816 */ /* 0x000fe40000000065 */
[----:B--2---:R-:W-:Y:S01]  /*21510*/  PRMT R0, R137, 0x7632, R0 ;  /* 0x0000763289007816 */ /* 0x004fe20000000000 */
[----:B------:R2:W-:Y:S01]  /*21520*/  ST.E.U16 [R200.64+0x70], R100 ;  /* 0x00007064c8007985 */ /* 0x0005e2000c101504 */
[----:B------:R-:W-:Y:S07]  /*21530*/  PRMT R170, R198, 0x7054, R198 ;  /* 0x00007054c6aa7816 */ /* 0x000fee00000000c6 */
[----:B------:R-:W-:Y:S01]  /*21540*/  @!P6 HADD2 R250, -R3.H0_H0, -RZ.H0_H0 ;  /* 0xa00000ff03fae230 */ /* 0x000fe20000000900 */
[----:B-1----:R-:W-:Y:S02]  /*21550*/  PRMT R107, R106, 0x5410, R101 ;  /* 0x000054106a6b7816 */ /* 0x002fe40000000065 */
[----:B--2---:R-:W-:Y:S05]  /*21560*/  PRMT R100, R173, 0x7610, R100 ;  /* 0x00007610ad647816 */ /* 0x004fea0000000064 */
[----:B------:R-:W-:Y:S02]  /*21570*/  @!P0 HADD2 R252, -R100.H0_H0, -RZ.H0_H0 ;  /* 0xa00000ff64fc8230 */ /* 0x000fe40000000900 */
[----:B----4-:R-:W-:Y:S02]  /*21580*/  @!P4 HADD2 R185, -R101.H0_H0, -RZ.H0_H0 ;  /* 0xa00000ff65b9c230 */ /* 0x010fe40000000900 */
[----:B-----5:R-:W-:Y:S03]  /*21590*/  @!P1 HADD2 R186, -R106.H0_H0, -RZ.H0_H0 ;  /* 0xa00000ff6aba9230 */ /* 0x020fe60000000900 */
[----:B------:R-:W-:Y:S01]  /*215a0*/  PRMT R134, R185, 0x7610, R134 ;  /* 0x00007610b9867816 */ /* 0x000fe20000000086 */
[----:B---3--:R-:W-:Y:S03]  /*215b0*/  @!P3 HADD2 R184, -R2.H0_H0, -RZ.H0_H0 ;  /* 0xa00000ff02b8b230 */ /* 0x008fe60000000900 */
[----:B------:R-:W-:Y:S01]  /*215c0*/  @!P4 PRMT R101, R134, 0x5410, RZ ;  /* 0x000054108665c816 */ /* 0x000fe200000000ff */
[----:B------:R-:W-:Y:S01]  /*215d0*/  @!P1 STL.S16 [R1+0xc], R186 ;  /* 0x00000cba01009387 */ /* 0x000fe20000100600 */
[----:B------:R-:W-:Y:S01]  /*215e0*/  PRMT R128, R186, 0x7610, R128 ;  /* 0x00007610ba807816 */ /* 0x000fe20000000080 */
[----:B------:R-:W-:Y:S01]  /*215f0*/  @!P5 HADD2 R171, -R0.H0_H0, -RZ.H0_H0 ;  /* 0xa00000ff00abd230 */ /* 0x000fe20000000900 */
[----:B------:R-:W-:Y:S01]  /*21600*/  PRMT R113, R184, 0x7610, R113 ;  /* 0x00007610b8717816 */ /* 0x000fe20000000071 */
[----:B------:R1:W-:Y:S01]  /*21610*/  ST.E.U16 [R114.64+0x72], R101 ;  /* 0x0000726572007985 */ /* 0x0003e2000c101504 */
[----:B------:R-:W-:Y:S02]  /*21620*/  @!P1 PRMT R106, R128, 0x5410, RZ ;  /* 0x00005410806a9816 */ /* 0x000fe400000000ff */
[----:B------:R-:W-:Y:S01]  /*21630*/  PRMT R112, R171, 0x7610, R112 ;  /* 0x00007610ab707816 */ /* 0x000fe20000000070 */
[----:B------:R-:W-:Y:S01]  /*21640*/  @!P4 STL.S16 [R1+0x8], R185 ;  /* 0x000008b90100c387 */ /* 0x000fe20000100600 */
[C---:B------:R-:W-:Y:S02]  /*21650*/  LOP3.LUT R128, R130.reuse, 0xffff, RZ, 0xc0, !PT ;  /* 0x0000ffff82807812 */ /* 0x040fe400078ec0ff */
[----:B------:R-:W-:Y:S01]  /*21660*/  LOP3.LUT R131, R130, 0xff, RZ, 0xc0, !PT ;  /* 0x000000ff82837812 */ /* 0x000fe200078ec0ff */
[----:B------:R2:W-:Y:S01]  /*21670*/  ST.E.U16 [R114.64+0x70], R106 ;  /* 0x0000706a72007985 */ /* 0x0005e2000c101504 */
[----:B------:R-:W-:Y:S02]  /*21680*/  SHF.R.U32.HI R130, RZ, 0x18, R130 ;  /* 0x00000018ff827819 */ /* 0x000fe40000011682 */
[----:B------:R-:W-:Y:S01]  /*21690*/  ISETP.GT.AND P1, PT, R212, RZ, PT ;  /* 0x000000ffd400720c */ /* 0x000fe20003f24270 */
[----:B------:R-:W-:Y:S04]  /*216a0*/  @!P3 STL.S16 [R1+0x4], R184 ;  /* 0x000004b80100b387 */ /* 0x000fe80000100600 */
[----:B------:R3:W-:Y:S01]  /*216b0*/  @!P5 STL.S16 [R1], R171 ;  /* 0x000000ab0100d387 */ /* 0x0007e20000100600 */
[----:B-1----:R-:W-:Y:S02]  /*216c0*/  PRMT R101, R2, 0x5410, R0 ;  /* 0x0000541002657816 */ /* 0x002fe40000000000 */
[----:B------:R-:W-:Y:S02]  /*216d0*/  @!P3 PRMT R2, R113, 0x5410, RZ ;  /* 0x000054107102b816 */ /* 0x000fe400000000ff */
[----:B------:R-:W-:Y:S03]  /*216e0*/  @!P5 PRMT R0, R112, 0x5410, RZ ;  /* 0x000054107000d816 */ /* 0x000fe600000000ff */
[----:B------:R1:W-:Y:S01]  /*216f0*/  ST.E.U16 [R122.64+0x6e], R2 ;  /* 0x00006e027a007985 */ /* 0x0003e2000c101504 */
[----:B--2---:R-:W-:Y:S03]  /*21700*/  LOP3.LUT R106, R111, 0xff, RZ, 0xc0, !PT ;  /* 0x000000ff6f6a7812 */ /* 0x004fe600078ec0ff */
[----:B------:R2:W-:Y:S01]  /*21710*/  ST.E.U16 [R122.64+0x70], R0 ;  /* 0x000070007a007985 */ /* 0x0005e2000c101504 */
[----:B---3--:R-:W-:Y:S02]  /*21720*/  SHF.R.U32.HI R171, RZ, 0x10, R156 ;  /* 0x00000010ffab7819 */ /* 0x008fe4000001169c */
[----:B-1----:R-:W-:Y:S02]  /*21730*/  PRMT R2, R100, 0x5410, R3 ;  /* 0x0000541064027816 */ /* 0x002fe40000000003 */
[----:B------:R-:W-:Y:S02]  /*21740*/  @!P0 PRMT R100, R252, 0x5410, RZ ;  /* 0x00005410fc648816 */ /* 0x000fe400000000ff */
[----:B------:R-:W-:Y:S02]  /*21750*/  @!P6 PRMT R3, R250, 0x5410, RZ ;  /* 0x00005410fa03e816 */ /* 0x000fe400000000ff */
[----:B--2---:R-:W-:Y:S01]  /*21760*/  LOP3.LUT R0, R109, 0xffff, RZ, 0xc0, !PT ;  /* 0x0000ffff6d007812 */ /* 0x004fe200078ec0ff */
[----:B------:R1:W-:Y:S01]  /*21770*/  ST.E.U16 [R120.64+0x70], R100 ;  /* 0x0000706478007985 */ /* 0x0003e2000c101504 */
[----:B------:R-:W-:Y:S02]  /*21780*/  IADD3 R200, P0, R200, -0x80, RZ ;  /* 0xffffff80c8c87810 */ /* 0x000fe40007f1e0ff */
[----:B------:R-:W-:Y:S01]  /*21790*/  SHF.R.U32.HI R0, RZ, 0x8, R0 ;  /* 0x00000008ff007819 */ /* 0x000fe20000011600 */
[----:B------:R2:W-:Y:S01]  /*217a0*/  ST.E.U16 [R120.64+0x72], R3 ;  /* 0x0000720378007985 */ /* 0x0005e2000c101504 */
[----:B------:R-:W-:Y:S03]  /*217b0*/  IADD3.X R201, R201, -0x1, RZ, P0, !PT ;  /* 0xffffffffc9c97810 */ /* 0x000fe600007fe4ff */
[----:B------:R-:W3:Y:S08]  /*217c0*/  LDSM.16.MT88.4 R112, [R192+0x9000] ;  /* 0x00900000c070783b */ /* 0x000ef00000004200 */
[----:B------:R-:W-:Y:S08]  /*217d0*/  LDSM.16.MT88.4 R184, [R192+0xbc00] ;  /* 0x00bc0000c0b8783b */ /* 0x000ff00000004200 */
[----:B------:R-:W-:Y:S01]  /*217e0*/  LDSM.16.MT88.4 R188, [R194+0xbc00] ;  /* 0x00bc0000c2bc783b */ /* 0x000fe20000004200 */
[----:B-1----:R-:W-:Y:S02]  /*217f0*/  SHF.R.U32.HI R100, RZ, 0x10, R109 ;  /* 0x00000010ff647819 */ /* 0x002fe4000001166d */
[----:B--2---:R-:W-:Y:S02]  /*21800*/  SHF.R.U32.HI R3, RZ, 0x8, R110 ;  /* 0x00000008ff037819 */ /* 0x004fe4000001166e */
[----:B------:R-:W-:Y:S02]  /*21810*/  LOP3.LUT R110, R109, 0xff, RZ, 0xc0, !PT ;  /* 0x000000ff6d6e7812 */ /* 0x000fe400078ec0ff */
[----:B------:R-:W-:Y:S02]  /*21820*/  PRMT R121, R133, 0x5410, R3 ;  /* 0x0000541085797816 */ /* 0x000fe40000000003 */
[----:B------:R-:W-:Y:S02]  /*21830*/  LOP3.LUT R3, R100, 0xff, RZ, 0xc0, !PT ;  /* 0x000000ff64037812 */ /* 0x000fe400078ec0ff */
[----:B------:R-:W-:Y:S02]  /*21840*/  PRMT R111, R110, 0x5410, R0 ;  /* 0x000054106e6f7816 */ /* 0x000fe40000000000 */
[----:B------:R-:W-:Y:S02]  /*21850*/  LOP3.LUT R0, R108, 0xffff, RZ, 0xc0, !PT ;  /* 0x0000ffff6c007812 */ /* 0x000fe400078ec0ff */
[----:B------:R-:W-:Y:S02]  /*21860*/  SHF.R.U32.HI R109, RZ, 0x18, R109 ;  /* 0x00000018ff6d7819 */ /* 0x000fe4000001166d */
[----:B------:R-:W-:Y:S02]  /*21870*/  PRMT R120, R106, 0x5410, R132 ;  /* 0x000054106a787816 */ /* 0x000fe40000000084 */
[----:B------:R-:W-:Y:S01]  /*21880*/  LOP3.LUT R106, R108, 0xff, RZ, 0xc0, !PT ;  /* 0x000000ff6c6a7812 */ /* 0x000fe200078ec0ff */
[----:B------:R-:W-:Y:S01]  /*21890*/  LDSM.16.MT88.4 R132, [R192+0xb000] ;  /* 0x00b00000c084783b */ /* 0x000fe20000004200 */
[----:B------:R-:W-:Y:S02]  /*218a0*/  PRMT R109, R3, 0x5410, R109 ;  /* 0x00005410036d7816 */ /* 0x000fe4000000006d */
[----:B------:R-:W-:Y:S02]  /*218b0*/  SHF.R.U32.HI R3, RZ, 0x8, R0 ;  /* 0x00000008ff037819 */ /* 0x000fe40000011600 */
[----:B------:R-:W-:Y:S01]  /*218c0*/  SHF.R.U32.HI R0, RZ, 0x10, R108 ;  /* 0x00000010ff007819 */ /* 0x000fe2000001166c */
[--C-:B------:R-:W-:Y:S01]  /*218d0*/  HSET2.LE.AND R109, R109, R170.reuse, PT ;  /* 0x000000aa6d6d7233 */ /* 0x100fe20003803000 */
[----:B------:R-:W-:Y:S02]  /*218e0*/  SHF.R.U32.HI R110, RZ, 0x8, R128 ;  /* 0x00000008ff6e7819 */ /* 0x000fe40000011680 */
[----:B------:R-:W-:Y:S02]  /*218f0*/  LOP3.LUT R100, R129, 0xff, RZ, 0xc0, !PT ;  /* 0x000000ff81647812 */ /* 0x000fe400078ec0ff */
[----:B------:R-:W-:Y:S02]  /*21900*/  PRMT R106, R106, 0x5410, R3 ;  /* 0x000054106a6a7816 */ /* 0x000fe40000000003 */
[----:B------:R-:W-:Y:S01]  /*21910*/  SHF.R.U32.HI R3, RZ, 0x18, R108 ;  /* 0x00000018ff037819 */ /* 0x000fe2000001166c */
[--C-:B------:R-:W-:Y:S01]  /*21920*/  HSET2.LE.AND R108, R111, R170.reuse, PT ;  /* 0x000000aa6f6c7233 */ /* 0x100fe20003803000 */
[----:B------:R-:W-:Y:S01]  /*21930*/  LOP3.LUT R0, R0, 0xff, RZ, 0xc0, !PT ;  /* 0x000000ff00007812 */ /* 0x000fe200078ec0ff */
[--C-:B------:R-:W-:Y:S01]  /*21940*/  HSET2.LE.AND R111, R120, R170.reuse, PT ;  /* 0x000000aa786f7233 */ /* 0x100fe20003803000 */
[----:B------:R-:W-:Y:S01]  /*21950*/  PRMT R128, R131, 0x5410, R110 ;  /* 0x0000541083807816 */ /* 0x000fe2000000006e */
[--C-:B------:R-:W-:Y:S01]  /*21960*/  HSET2.LE.AND R110, R121, R170.reuse, PT ;  /* 0x000000aa796e7233 */ /* 0x100fe20003803000 */
[----:B------:R-:W-:Y:S01]  /*21970*/  PRMT R100, R100, 0x5410, R130 ;  /* 0x0000541064647816 */ /* 0x000fe20000000082 */
[----:B------:R-:W1:Y:S01]  /*21980*/  LDSM.16.MT88.4 R120, [R194+0x9000] ;  /* 0x00900000c278783b */ /* 0x000e620000004200 */
[----:B------:R-:W-:Y:S02]  /*21990*/  PRMT R0, R0, 0x5410, R3 ;  /* 0x0000541000007816 */ /* 0x000fe40000000003 */
        /* <DEDUP_REMOVED lines=8> */
[----:B------:R-:W-:Y:S01]  /*21a20*/  LDSM.16.MT88.4 R128, [R194+0xa000] ;  /* 0x00a00000c280783b */ /* 0x000fe20000004200 */
[----:B------:R-:W-:Y:S02]  /*21a30*/  LOP3.LUT R118, R125, R118, RZ, 0xc0, !PT ;  /* 0x000000767d767212 */ /* 0x000fe400078ec0ff */
[----:B------:R-:W-:Y:S02]  /*21a40*/  LOP3.LUT R117, R126, R117, RZ, 0xc0, !PT ;  /* 0x000000757e757212 */ /* 0x000fe400078ec0ff */
[-C--:B---3--:R-:W-:Y:S01]  /*21a50*/  HMMA.16816.F32 R4, R108, R112.reuse, R4 ;  /* 0x000000706c04723c */ /* 0x088fe20000001804 */
[----:B------:R-:W-:Y:S02]  /*21a60*/  LOP3.LUT R116, R127, R116, RZ, 0xc0, !PT ;  /* 0x000000747f747212 */ /* 0x000fe400078ec0ff */
[----:B------:R-:W-:Y:S02]  /*21a70*/  LOP3.LUT R119, R124, R119, RZ, 0xc0, !PT ;  /* 0x000000777c777212 */ /* 0x000fe400078ec0ff */
[----:B------:R-:W2:Y:S01]  /*21a80*/  LDSM.16.MT88.4 R124, [R192+0xa000] ;  /* 0x00a00000c07c783b */ /* 0x000ea20000004200 */
[----:B------:R-:W-:Y:S02]  /*21a90*/  LOP3.LUT R106, R138, 0xffff, RZ, 0xc0, !PT ;  /* 0x0000ffff8a6a7812 */ /* 0x000fe400078ec0ff */
[-C--:B------:R-:W-:Y:S02]  /*21aa0*/  LOP3.LUT R3, R139, R249.reuse, R178, 0x96, !PT ;  /* 0x000000f98b037212 */ /* 0x080fe400078e96b2 */
[C---:B------:R-:W-:Y:S02]  /*21ab0*/  HMMA.16816.F32 R8, R116.reuse, R112, R8 ;  /* 0x000000707408723c */ /* 0x040fe40000001808 */
[----:B------:R-:W-:Y:S02]  /*21ac0*/  LOP3.LUT R100, R156, 0xffff, RZ, 0xc0, !PT ;  /* 0x0000ffff9c647812 */ /* 0x000fe400078ec0ff */
[----:B------:R-:W-:Y:S02]  /*21ad0*/  LOP3.LUT R0, R157, R249, R172, 0x96, !PT ;  /* 0x000000f99d007212 */ /* 0x000fe400078e96ac */
[----:B------:R-:W-:Y:S02]  /*21ae0*/  SHF.R.U32.HI R157, RZ, 0x18, R156 ;  /* 0x00000018ff9d7819 */ /* 0x000fe4000001169c */
[-C--:B------:R-:W-:Y:S08]  /*21af0*/  HMMA.16816.F32 R12, R116, R114.reuse, R12 ;  /* 0x00000072740c723c */ /* 0x080ff0000000180c */
[C---:B------:R-:W-:Y:S01]  /*21b00*/  HMMA.16816.F32 R16, R108.reuse, R114, R16 ;  /* 0x000000726c10723c */ /* 0x040fe20000001810 */
[----:B------:R-:W3:Y:S07]  /*21b10*/  LDSM.16.MT88.4 R112, [R194+0xb000] ;  /* 0x00b00000c270783b */ /* 0x000eee0000004200 */
[-C--:B-1----:R-:W-:Y:S08]  /*21b20*/  HMMA.16816.F32 R20, R108, R120.reuse, R20 ;  /* 0x000000786c14723c */ /* 0x082ff00000001814 */
[C---:B------:R-:W-:Y:S07]  /*21b30*/  HMMA.16816.F32 R24, R116.reuse, R120, R24 ;  /* 0x000000787418723c */ /* 0x040fee0000001818 */
[----:B------:R-:W-:Y:S01]  /*21b40*/  SHF.R.U32.HI R120, RZ, 0x8, R100 ;  /* 0x00000008ff787819 */ /* 0x000fe20000011664 */
[-C--:B------:R-:W-:Y:S01]  /*21b50*/  HMMA.16816.F32 R28, R116, R122.reuse, R28 ;  /* 0x0000007a741c723c */ /* 0x080fe2000000181c */
[C---:B------:R-:W-:Y:S07]  /*21b60*/  LOP3.LUT R121, R3.reuse, 0xff, RZ, 0xc0, !PT ;  /* 0x000000ff03797812 */ /* 0x040fee00078ec0ff */
[C---:B------:R-:W-:Y:S07]  /*21b70*/  HMMA.16816.F32 R32, R108.reuse, R122, R32 ;  /* 0x0000007a6c20723c */ /* 0x040fee0000001820 */
[----:B------:R-:W-:Y:S01]  /*21b80*/  SHF.R.U32.HI R123, RZ, 0x8, R106 ;  /* 0x00000008ff7b7819 */ /* 0x000fe2000001166a */
[-C--:B--2---:R-:W-:Y:S01]  /*21b90*/  HMMA.16816.F32 R36, R108, R124.reuse, R36 ;  /* 0x0000007c6c24723c */ /* 0x084fe20000001824 */
[----:B------:R-:W-:Y:S03]  /*21ba0*/  SHF.R.U32.HI R122, RZ, 0x10, R138 ;  /* 0x00000010ff7a7819 */ /* 0x000fe6000001168a */
[----:B------:R-:W-:Y:S02]  /*21bb0*/  LOP3.LUT R106, R3, 0xffff, RZ, 0xc0, !PT ;  /* 0x0000ffff036a7812 */ /* 0x000fe400078ec0ff */
[----:B------:R-:W-:Y:S02]  /*21bc0*/  LOP3.LUT R122, R122, 0xff, RZ, 0xc0, !PT ;  /* 0x000000ff7a7a7812 */ /* 0x000fe400078ec0ff */
[C---:B------:R-:W-:Y:S01]  /*21bd0*/  HMMA.16816.F32 R40, R116.reuse, R124, R40 ;  /* 0x0000007c7428723c */ /* 0x040fe20000001828 */
[----:B------:R-:W-:Y:S03]  /*21be0*/  SHF.R.U32.HI R100, RZ, 0x8, R106 ;  /* 0x00000008ff647819 */ /* 0x000fe6000001166a */
[----:B------:R-:W-:Y:S03]  /*21bf0*/  SHF.R.U32.HI R106, RZ, 0x10, R3 ;  /* 0x00000010ff6a7819 */ /* 0x000fe60000011603 */
[----:B------:R-:W-:Y:S01]  /*21c00*/  LOP3.LUT R125, R138, 0xff, RZ, 0xc0, !PT ;  /* 0x000000ff8a7d7812 */ /* 0x000fe200078ec0ff */
[-C--:B------:R-:W-:Y:S01]  /*21c10*/  HMMA.16816.F32 R44, R116, R126.reuse, R44 ;  /* 0x0000007e742c723c */ /* 0x080fe2000000182c */
[----:B------:R-:W-:Y:S03]  /*21c20*/  LOP3.LUT R124, R156, 0xff, RZ, 0xc0, !PT ;  /* 0x000000ff9c7c7812 */ /* 0x000fe600078ec0ff */
[----:B------:R-:W-:Y:S02]  /*21c30*/  PRMT R137, R125, 0x5410, R123 ;  /* 0x000054107d897816 */ /* 0x000fe4000000007b */
[----:B------:R-:W-:Y:S02]  /*21c40*/  PRMT R156, R124, 0x5410, R120 ;  /* 0x000054107c9c7816 */ /* 0x000fe40000000078 */
[C---:B------:R-:W-:Y:S01]  /*21c50*/  HMMA.16816.F32 R48, R108.reuse, R126, R48 ;  /* 0x0000007e6c30723c */ /* 0x040fe20000001830 */
[----:B------:R-:W1:Y:S03]  /*21c60*/  LDSM.16.MT88.4 R124, [R192+0x9400] ;  /* 0x00940000c07c783b */ /* 0x000e660000004200 */
[----:B------:R-:W-:Y:S02]  /*21c70*/  SHF.R.U32.HI R138, RZ, 0x18, R138 ;  /* 0x00000018ff8a7819 */ /* 0x000fe4000001168a */
[----:B------:R-:W-:Y:S02]  /*21c80*/  LOP3.LUT R106, R106, 0xff, RZ, 0xc0, !PT ;  /* 0x000000ff6a6a7812 */ /* 0x000fe400078ec0ff */
[-C--:B------:R-:W-:Y:S01]  /*21c90*/  HMMA.16816.F32 R52, R108, R128.reuse, R52 ;  /* 0x000000806c34723c */ /* 0x080fe20000001834 */
[----:B------:R-:W-:Y:S03]  /*21ca0*/  PRMT R123, R122, 0x5410, R138 ;  /* 0x000054107a7b7816 */ /* 0x000fe6000000008a */
[--C-:B------:R-:W-:Y:S01]  /*21cb0*/  HSET2.LE.AND R122, R137, R170.reuse, PT ;  /* 0x000000aa897a7233 */ /* 0x100fe20003803000 */
[----:B------:R-:W-:Y:S01]  /*21cc0*/  PRMT R120, R121, 0x5410, R100 ;  /* 0x0000541079787816 */ /* 0x000fe20000000064 */
[--C-:B------:R-:W-:Y:S01]  /*21cd0*/  HSET2.LE.AND R123, R123, R170.reuse, PT ;  /* 0x000000aa7b7b7233 */ /* 0x100fe20003803000 */
[--C-:B------:R-:W-:Y:S01]  /*21ce0*/  SHF.R.U32.HI R100, RZ, 0x10, R0.reuse ;  /* 0x00000010ff647819 */ /* 0x100fe20000011600 */
[C---:B------:R-:W-:Y:S01]  /*21cf0*/  HMMA.16816.F32 R56, R116.reuse, R128, R56 ;  /* 0x000000807438723c */ /* 0x040fe20000001838 */
[----:B------:R-:W-:Y:S03]  /*21d00*/  LOP3.LUT R122, R141, R122, RZ, 0xc0, !PT ;  /* 0x0000007a8d7a7212 */ /* 0x000fe600078ec0ff */
[----:B------:R-:W-:Y:S01]  /*21d10*/  LOP3.LUT R123, R140, R123, RZ, 0xc0, !PT ;  /* 0x0000007b8c7b7212 */ /* 0x000fe200078ec0ff */
[--C-:B------:R-:W-:Y:S01]  /*21d20*/  HSET2.LE.AND R120, R120, R170.reuse, PT ;  /* 0x000000aa78787233 */ /* 0x100fe20003803000 */
[----:B------:R-:W-:Y:S02]  /*21d30*/  LOP3.LUT R100, R100, 0xff, RZ, 0xc0, !PT ;  /* 0x000000ff64647812 */ /* 0x000fe400078ec0ff */
[-C--:B------:R-:W-:Y:S04]  /*21d40*/  HMMA.16816.F32 R60, R116, R130.reuse, R60 ;  /* 0x00000082743c723c */ /* 0x080fe8000000183c */
[----:B------:R-:W-:Y:S02]  /*21d50*/  LOP3.LUT R120, R136, R120, RZ, 0xc0, !PT ;  /* 0x0000007888787212 */ /* 0x000fe400078ec0ff */
[----:B------:R-:W-:Y:S02]  /*21d60*/  LDSM.16.MT88.4 R136, [R192+0xb400] ;  /* 0x00b40000c088783b */ /* 0x000fe40000004200 */
[C---:B------:R-:W-:Y:S06]  /*21d70*/  HMMA.16816.F32 R64, R108.reuse, R130, R64 ;  /* 0x000000826c40723c */ /* 0x040fec0000001840 */
[----:B------:R-:W2:Y:S02]  /*21d80*/  LDSM.16.MT88.4 R128, [R194+0x9400] ;  /* 0x00940000c280783b */ /* 0x000ea40000004200 */
[-C--:B------:R-:W-:Y:S08]  /*21d90*/  HMMA.16816.F32 R68, R108, R132.reuse, R68 ;  /* 0x000000846c44723c */ /* 0x080ff00000001844 */
[C---:B------:R-:W-:Y:S08]  /*21da0*/  HMMA.16816.F32 R72, R116.reuse, R132, R72 ;  /* 0x000000847448723c */ /* 0x040ff00000001848 */
[-C--:B------:R-:W-:Y:S08]  /*21db0*/  HMMA.16816.F32 R76, R116, R134.reuse, R76 ;  /* 0x00000086744c723c */ /* 0x080ff0000000184c */
[C---:B------:R-:W-:Y:S01]  /*21dc0*/  HMMA.16816.F32 R80, R108.reuse, R134, R80 ;  /* 0x000000866c50723c */ /* 0x040fe20000001850 */
[----:B------:R-:W4:Y:S07]  /*21dd0*/  LDSM.16.MT88.4 R132, [R192+0xa400] ;  /* 0x00a40000c084783b */ /* 0x000f2e0000004200 */
[-C--:B---3--:R-:W-:Y:S08]  /*21de0*/  HMMA.16816.F32 R84, R108, R112.reuse, R84 ;  /* 0x000000706c54723c */ /* 0x088ff00000001854 */
[C---:B------:R-:W-:Y:S07]  /*21df0*/  HMMA.16816.F32 R88, R116.reuse, R112, R88 ;  /* 0x000000707458723c */ /* 0x040fee0000001858 */
[----:B------:R-:W-:Y:S01]  /*21e00*/  SHF.R.U32.HI R113, RZ, 0x18, R3 ;  /* 0x00000018ff717819 */ /* 0x000fe20000011603 */
[-C--:B------:R-:W-:Y:S01]  /*21e10*/  HMMA.16816.F32 R92, R116, R114.reuse, R92 ;  /* 0x00000072745c723c */ /* 0x080fe2000000185c */
[----:B------:R-:W-:Y:S01]  /*21e20*/  LOP3.LUT R3, R0, 0xffff, RZ, 0xc0, !PT ;  /* 0x0000ffff00037812 */ /* 0x000fe200078ec0ff */
[----:B------:R-:W3:Y:S02]  /*21e30*/  LDSM.16.MT88.4 R116, [R194+0xa400] ;  /* 0x00a40000c274783b */ /* 0x000ee40000004200 */
[----:B------:R-:W-:Y:S02]  /*21e40*/  PRMT R106, R106, 0x5410, R113 ;  /* 0x000054106a6a7816 */ /* 0x000fe40000000071 */
[----:B------:R-:W-:Y:S02]  /*21e50*/  LOP3.LUT R112, R0, 0xff, RZ, 0xc0, !PT ;  /* 0x000000ff00707812 */ /* 0x000fe400078ec0ff */
[----:B------:R-:W-:Y:S01]  /*21e60*/  HMMA.16816.F32 R96, R108, R114, R96 ;  /* 0x000000726c60723c */ /* 0x000fe20000001860 */
[----:B------:R-:W-:Y:S03]  /*21e70*/  SHF.R.U32.HI R3, RZ, 0x8, R3 ;  /* 0x00000008ff037819 */ /* 0x000fe60000011603 */
[----:B------:R-:W-:Y:S01]  /*21e80*/  SHF.R.U32.HI R0, RZ, 0x18, R0 ;  /* 0x00000018ff007819 */ /* 0x000fe20000011600 */
[--C-:B------:R-:W-:Y:S01]  /*21e90*/  HSET2.LE.AND R121, R106, R170.reuse, PT ;  /* 0x000000aa6a797233 */ /* 0x100fe20003803000 */
[----:B------:R-:W-:Y:S01]  /*21ea0*/  PRMT R112, R112, 0x5410, R3 ;  /* 0x0000541070707816 */ /* 0x000fe20000000003 */
[--C-:B------:R-:W-:Y:S01]  /*21eb0*/  HSET2.LE.AND R110, R156, R170.reuse, PT ;  /* 0x000000aa9c6e7233 */ /* 0x100fe20003803000 */
[----:B------:R-:W-:Y:S04]  /*21ec0*/  LOP3.LUT R3, R171, 0xff, RZ, 0xc0, !PT ;  /* 0x000000ffab037812 */ /* 0x000fe800078ec0ff */
[----:B------:R-:W-:Y:S02]  /*21ed0*/  PRMT R111, R3, 0x5410, R157 ;  /* 0x00005410036f7816 */ /* 0x000fe4000000009d */
[----:B------:R-:W-:Y:S01]  /*21ee0*/  PRMT R100, R100, 0x5410, R0 ;  /* 0x0000541064647816 */ /* 0x000fe20000000000 */
[--C-:B------:R-:W-:Y:S01]  /*21ef0*/  HSET2.LE.AND R0, R112, R170.reuse, PT ;  /* 0x000000aa70007233 */ /* 0x100fe20003803000 */
[----:B------:R-:W-:Y:S01]  /*21f00*/  LOP3.LUT R121, R142, R121, RZ, 0xc0, !PT ;  /* 0x000000798e797212 */ /* 0x000fe200078ec0ff */
[--C-:B------:R-:W-:Y:S01]  /*21f10*/  HSET2.LE.AND R111, R111, R170.reuse, PT ;  /* 0x000000aa6f6f7233 */ /* 0x100fe20003803000 */
[----:B------:R-:W5:Y:S01]  /*21f20*/  LDSM.16.MT88.4 R112, [R194+0xb400] ;  /* 0x00b40000c270783b */ /* 0x000f620000004200 */
[--C-:B------:R-:W-:Y:S01]  /*21f30*/  HSET2.LE.AND R109, R100, R170.reuse, PT ;  /* 0x000000aa646d7233 */ /* 0x100fe20003803000 */
[----:B------:R-:W-:Y:S02]  /*21f40*/  LOP3.LUT R110, R143, R110, RZ, 0xc0, !PT ;  /* 0x0000006e8f6e7212 */ /* 0x000fe400078ec0ff */
[----:B------:R-:W-:Y:S01]  /*21f50*/  LOP3.LUT R3, R159, R251, R174, 0x96, !PT ;  /* 0x000000fb9f037212 */ /* 0x000fe200078e96ae */
[-C--:B-1----:R-:W-:Y:S01]  /*21f60*/  HMMA.16816.F32 R4, R120, R124.reuse, R4 ;  /* 0x0000007c7804723c */ /* 0x082fe20000001804 */
[----:B------:R-:W-:Y:S02]  /*21f70*/  LOP3.LUT R108, R144, R0, RZ, 0xc0, !PT ;  /* 0x00000000906c7212 */ /* 0x000fe400078ec0ff */
[----:B------:R-:W-:Y:S02]  /*21f80*/  LOP3.LUT R109, R145, R109, RZ, 0xc0, !PT ;  /* 0x0000006d916d7212 */ /* 0x000fe400078ec0ff */
[----:B------:R-:W-:Y:S02]  /*21f90*/  LOP3.LUT R111, R146, R111, RZ, 0xc0, !PT ;  /* 0x0000006f926f7212 */ /* 0x000fe400078ec0ff */
[----:B------:R-:W-:Y:S02]  /*21fa0*/  LOP3.LUT R0, R165, R251, R176, 0x96, !PT ;  /* 0x000000fba5007212 */ /* 0x000fe400078e96b0 */
[----:B------:R-:W-:Y:S03]  /*21fb0*/  SHF.R.U32.HI R106, RZ, 0x10, R164 ;  /* 0x00000010ff6a7819 */ /* 0x000fe600000116a4 */
[C---:B------:R-:W-:Y:S01]  /*21fc0*/  HMMA.16816.F32 R8, R108.reuse, R124, R8 ;  /* 0x0000007c6c08723c */ /* 0x040fe20000001808 */
[----:B------:R-:W-:Y:S02]  /*21fd0*/  LOP3.LUT R100, R0, 0xffff, RZ, 0xc0, !PT ;  /* 0x0000ffff00647812 */ /* 0x000fe400078ec0ff */
[----:B------:R-:W-:Y:S02]  /*21fe0*/  LOP3.LUT R106, R106, 0xff, RZ, 0xc0, !PT ;  /* 0x000000ff6a6a7812 */ /* 0x000fe400078ec0ff */
[----:B------:R-:W-:Y:S02]  /*21ff0*/  SHF.R.U32.HI R100, RZ, 0x8, R100 ;  /* 0x00000008ff647819 */ /* 0x000fe40000011664 */
[----:B------:R-:W-:Y:S01]  /*22000*/  LOP3.LUT R124, R0, 0xff, RZ, 0xc0, !PT ;  /* 0x000000ff007c7812 */ /* 0x000fe200078ec0ff */
[-C--:B------:R-:W-:Y:S01]  /*22010*/  HMMA.16816.F32 R12, R108, R126.reuse, R12 ;  /* 0x0000007e6c0c723c */ /* 0x080fe2000000180c */
[----:B------:R-:W-:Y:S07]  /*22020*/  SHF.R.U32.HI R125, RZ, 0x10, R0 ;  /* 0x00000010ff7d7819 */ /* 0x000fee0000011600 */
[C---:B------:R-:W-:Y:S07]  /*22030*/  HMMA.16816.F32 R16, R120.reuse, R126, R16 ;  /* 0x0000007e7810723c */ /* 0x040fee0000001810 */
[--C-:B------:R-:W-:Y:S01]  /*22040*/  SHF.R.U32.HI R127, RZ, 0x10, R158.reuse ;  /* 0x00000010ff7f7819 */ /* 0x100fe2000001169e */
[-C--:B--2---:R-:W-:Y:S01]  /*22050*/  HMMA.16816.F32 R20, R120, R128.reuse, R20 ;  /* 0x000000807814723c */ /* 0x084fe20000001814 */
[C---:B------:R-:W-:Y:S07]  /*22060*/  LOP3.LUT R126, R158.reuse, 0xffff, RZ, 0xc0, !PT ;  /* 0x0000ffff9e7e7812 */ /* 0x040fee00078ec0ff */
[C---:B------:R-:W-:Y:S07]  /*22070*/  HMMA.16816.F32 R24, R108.reuse, R128, R24 ;  /* 0x000000806c18723c */ /* 0x040fee0000001818 */
[----:B------:R-:W-:Y:S01]  /*22080*/  LOP3.LUT R129, R158, 0xff, RZ, 0xc0, !PT ;  /* 0x000000ff9e817812 */ /* 0x000fe200078ec0ff */
[-C--:B------:R-:W-:Y:S01]  /*22090*/  HMMA.16816.F32 R28, R108, R130.reuse, R28 ;  /* 0x000000826c1c723c */ /* 0x080fe2000000181c */
[----:B------:R-:W-:Y:S03]  /*220a0*/  LOP3.LUT R128, R3, 0xff, RZ, 0xc0, !PT ;  /* 0x000000ff03807812 */ /* 0x000fe600078ec0ff */
[----:B------:R-:W-:Y:S04]  /*220b0*/  SHF.R.U32.HI R158, RZ, 0x18, R158 ;  /* 0x00000018ff9e7819 */ /* 0x000fe8000001169e */
[C---:B------:R-:W-:Y:S08]  /*220c0*/  HMMA.16816.F32 R32, R120.reuse, R130, R32 ;  /* 0x000000827820723c */ /* 0x040ff00000001820 */
[-C--:B----4-:R-:W-:Y:S08]  /*220d0*/  HMMA.16816.F32 R36, R120, R132.reuse, R36 ;  /* 0x000000847824723c */ /* 0x090ff00000001824 */
[C---:B------:R-:W-:Y:S08]  /*220e0*/  HMMA.16816.F32 R40, R108.reuse, R132, R40 ;  /* 0x000000846c28723c */ /* 0x040ff00000001828 */
[-C--:B------:R-:W-:Y:S08]  /*220f0*/  HMMA.16816.F32 R44, R108, R134.reuse, R44 ;  /* 0x000000866c2c723c */ /* 0x080ff0000000182c */
[C---:B------:R-:W-:Y:S01]  /*22100*/  HMMA.16816.F32 R48, R120.reuse, R134, R48 ;  /* 0x000000867830723c */ /* 0x040fe20000001830 */
[----:B------:R-:W-:Y:S07]  /*22110*/  LDSM.16.MT88.4 R132, [R194+0xa800] ;  /* 0x00a80000c284783b */ /* 0x000fee0000004200 */
[-C--:B---3--:R-:W-:Y:S08]  /*22120*/  HMMA.16816.F32 R52, R120, R116.reuse, R52 ;  /* 0x000000747834723c */ /* 0x088ff00000001834 */
[C---:B------:R-:W-:Y:S07]  /*22130*/  HMMA.16816.F32 R56, R108.reuse, R116, R56 ;  /* 0x000000746c38723c */ /* 0x040fee0000001838 */
[C---:B------:R-:W-:Y:S01]  /*22140*/  LOP3.LUT R117, R164.reuse, 0xff, RZ, 0xc0, !PT ;  /* 0x000000ffa4757812 */ /* 0x040fe200078ec0ff */
[-C--:B------:R-:W-:Y:S01]  /*22150*/  HMMA.16816.F32 R60, R108, R118.reuse, R60 ;  /* 0x000000766c3c723c */ /* 0x080fe2000000183c */
[----:B------:R-:W-:Y:S03]  /*22160*/  LOP3.LUT R116, R164, 0xffff, RZ, 0xc0, !PT ;  /* 0x0000ffffa4747812 */ /* 0x000fe600078ec0ff */
[----:B------:R-:W-:Y:S02]  /*22170*/  SHF.R.U32.HI R164, RZ, 0x18, R164 ;  /* 0x00000018ffa47819 */ /* 0x000fe400000116a4 */
[----:B------:R-:W-:Y:S02]  /*22180*/  SHF.R.U32.HI R116, RZ, 0x8, R116 ;  /* 0x00000008ff747819 */ /* 0x000fe40000011674 */
[C---:B------:R-:W-:Y:S01]  /*22190*/  HMMA.16816.F32 R64, R120.reuse, R118, R64 ;  /* 0x000000767840723c */ /* 0x040fe20000001840 */
[----:B------:R-:W-:Y:S03]  /*221a0*/  PRMT R164, R106, 0x5410, R164 ;  /* 0x000054106aa47816 */ /* 0x000fe600000000a4 */
[----:B------:R-:W-:Y:S02]  /*221b0*/  PRMT R140, R117, 0x5410, R116 ;  /* 0x00005410758c7816 */ /* 0x000fe40000000074 */
[----:B------:R-:W1:Y:S01]  /*221c0*/  LDSM.16.MT88.4 R116, [R192+0x9800] ;  /* 0x00980000c074783b */ /* 0x000e620000004200 */
[----:B------:R-:W-:Y:S01]  /*221d0*/  SHF.R.U32.HI R106, RZ, 0x18, R0 ;  /* 0x00000018ff6a7819 */ /* 0x000fe20000011600 */
[-C--:B------:R-:W-:Y:S01]  /*221e0*/  HMMA.16816.F32 R68, R120, R136.reuse, R68 ;  /* 0x000000887844723c */ /* 0x080fe20000001844 */
[----:B------:R-:W-:Y:S04]  /*221f0*/  LOP3.LUT R0, R3, 0xffff, RZ, 0xc0, !PT ;  /* 0x0000ffff03007812 */ /* 0x000fe800078ec0ff */
[----:B------:R-:W-:Y:S03]  /*22200*/  SHF.R.U32.HI R0, RZ, 0x8, R0 ;  /* 0x00000008ff007819 */ /* 0x000fe60000011600 */
[C---:B------:R-:W-:Y:S07]  /*22210*/  HMMA.16816.F32 R72, R108.reuse, R136, R72 ;  /* 0x000000886c48723c */ /* 0x040fee0000001848 */
[----:B------:R-:W-:Y:S01]  /*22220*/  PRMT R136, R124, 0x5410, R100 ;  /* 0x000054107c887816 */ /* 0x000fe20000000064 */
[-C--:B------:R-:W-:Y:S01]  /*22230*/  HMMA.16816.F32 R76, R108, R138.reuse, R76 ;  /* 0x0000008a6c4c723c */ /* 0x080fe2000000184c */
[----:B------:R-:W-:Y:S04]  /*22240*/  LOP3.LUT R100, R125, 0xff, RZ, 0xc0, !PT ;  /* 0x000000ff7d647812 */ /* 0x000fe800078ec0ff */
[----:B------:R-:W-:Y:S03]  /*22250*/  PRMT R100, R100, 0x5410, R106 ;  /* 0x0000541064647816 */ /* 0x000fe6000000006a */
[C---:B------:R-:W-:Y:S08]  /*22260*/  HMMA.16816.F32 R80, R120.reuse, R138, R80 ;  /* 0x0000008a7850723c */ /* 0x040ff00000001850 */
[-C--:B-----5:R-:W-:Y:S08]  /*22270*/  HMMA.16816.F32 R84, R120, R112.reuse, R84 ;  /* 0x000000707854723c */ /* 0x0a0ff00000001854 */
[C---:B------:R-:W-:Y:S07]  /*22280*/  HMMA.16816.F32 R88, R108.reuse, R112, R88 ;  /* 0x000000706c58723c */ /* 0x040fee0000001858 */
[----:B------:R-:W-:Y:S01]  /*22290*/  LOP3.LUT R112, R127, 0xff, RZ, 0xc0, !PT ;  /* 0x000000ff7f707812 */ /* 0x000fe200078ec0ff */
[-C--:B------:R-:W-:Y:S01]  /*222a0*/  HMMA.16816.F32 R92, R108, R114.reuse, R92 ;  /* 0x000000726c5c723c */ /* 0x080fe2000000185c */
[----:B------:R-:W-:Y:S02]  /*222b0*/  SHF.R.U32.HI R113, RZ, 0x8, R126 ;  /* 0x00000008ff717819 */ /* 0x000fe4000001167e */
[----:B------:R-:W2:Y:S01]  /*222c0*/  LDSM.16.MT88.4 R124, [R194+0x9800] ;  /* 0x00980000c27c783b */ /* 0x000ea20000004200 */
[----:B------:R-:W-:Y:S02]  /*222d0*/  PRMT R158, R112, 0x5410, R158 ;  /* 0x00005410709e7816 */ /* 0x000fe4000000009e */
[----:B------:R-:W-:Y:S01]  /*222e0*/  PRMT R112, R128, 0x5410, R0 ;  /* 0x0000541080707816 */ /* 0x000fe20000000000 */
[--C-:B------:R-:W-:Y:S01]  /*222f0*/  HSET2.LE.AND R108, R136, R170.reuse, PT ;  /* 0x000000aa886c7233 */ /* 0x100fe20003803000 */
[----:B------:R-:W-:Y:S01]  /*22300*/  HMMA.16816.F32 R96, R120, R114, R96 ;  /* 0x000000727860723c */ /* 0x000fe20000001860 */
[--C-:B------:R-:W-:Y:S02]  /*22310*/  SHF.R.U32.HI R0, RZ, 0x10, R3.reuse ;  /* 0x00000010ff007819 */ /* 0x100fe40000011603 */
[----:B------:R-:W-:Y:S01]  /*22320*/  LDSM.16.MT88.4 R136, [R192+0xb800] ;  /* 0x00b80000c088783b */ /* 0x000fe20000004200 */
[----:B------:R-:W-:Y:S01]  /*22330*/  SHF.R.U32.HI R3, RZ, 0x18, R3 ;  /* 0x00000018ff037819 */ /* 0x000fe20000011603 */
[--C-:B------:R-:W-:Y:S01]  /*22340*/  HSET2.LE.AND R110, R140, R170.reuse, PT ;  /* 0x000000aa8c6e7233 */ /* 0x100fe20003803000 */
[----:B------:R-:W-:Y:S01]  /*22350*/  LOP3.LUT R0, R0, 0xff, RZ, 0xc0, !PT ;  /* 0x000000ff00007812 */ /* 0x000fe200078ec0ff */
[--C-:B------:R-:W-:Y:S01]  /*22360*/  HSET2.LE.AND R109, R100, R170.reuse, PT ;  /* 0x000000aa646d7233 */ /* 0x100fe20003803000 */
[----:B------:R-:W-:Y:S01]  /*22370*/  PRMT R106, R129, 0x5410, R113 ;  /* 0x00005410816a7816 */ /* 0x000fe20000000071 */
[--C-:B------:R-:W-:Y:S02]  /*22380*/  HSET2.LE.AND R111, R164, R170.reuse, PT ;  /* 0x000000aaa46f7233 */ /* 0x100fe40003803000 */
[----:B------:R-:W3:Y:S01]  /*22390*/  LDSM.16.MT88.4 R128, [R192+0xa800] ;  /* 0x00a80000c080783b */ /* 0x000ee20000004200 */
        /* <DEDUP_REMOVED lines=9> */
[----:B------:R-:W4:Y:S01]  /*22430*/  LDSM.16.MT88.4 R120, [R194+0xb800] ;  /* 0x00b80000c278783b */ /* 0x000f220000004200 */
[-C--:B------:R-:W-:Y:S02]  /*22440*/  LOP3.LUT R3, R169, R249.reuse, R182, 0x96, !PT ;  /* 0x000000f9a9037212 */ /* 0x080fe400078e96b6 */
[----:B------:R-:W-:Y:S02]  /*22450*/  LOP3.LUT R0, R167, R249, R180, 0x96, !PT ;  /* 0x000000f9a7007212 */ /* 0x000fe400078e96b4 */
[----:B------:R-:W-:Y:S01]  /*22460*/  LOP3.LUT R112, R154, R112, RZ, 0xc0, !PT ;  /* 0x000000709a707212 */ /* 0x000fe200078ec0ff */
[-C--:B-1----:R-:W-:Y:S01]  /*22470*/  HMMA.16816.F32 R4, R108, R116.reuse, R4 ;  /* 0x000000746c04723c */ /* 0x082fe20000001804 */
[----:B------:R-:W-:Y:S01]  /*22480*/  LOP3.LUT R113, R153, R113, RZ, 0xc0, !PT ;  /* 0x0000007199717212 */ /* 0x000fe200078ec0ff */
[----:B------:R-:W1:Y:S01]  /*22490*/  LDSM.16.MT88.4 R156, [R192+0x9c00] ;  /* 0x009c0000c09c783b */ /* 0x000e620000004200 */
[----:B------:R-:W-:Y:S02]  /*224a0*/  LOP3.LUT R114, R151, R114, RZ, 0xc0, !PT ;  /* 0x0000007297727212 */ /* 0x000fe400078ec0ff */
[----:B------:R-:W-:Y:S02]  /*224b0*/  LOP3.LUT R115, R152, R115, RZ, 0xc0, !PT ;  /* 0x0000007398737212 */ /* 0x000fe400078ec0ff */
[----:B------:R-:W-:Y:S02]  /*224c0*/  LOP3.LUT R100, R168, 0xffff, RZ, 0xc0, !PT ;  /* 0x0000ffffa8647812 */ /* 0x000fe400078ec0ff */
[----:B------:R-:W-:Y:S01]  /*224d0*/  SHF.R.U32.HI R106, RZ, 0x10, R168 ;  /* 0x00000010ff6a7819 */ /* 0x000fe200000116a8 */
[----:B------:R-:W5:Y:S02]  /*224e0*/  LDSM.16.MT88.4 R140, [R194+0x9c00] ;  /* 0x009c0000c28c783b */ /* 0x000f640000004200 */
[C---:B------:R-:W-:Y:S01]  /*224f0*/  HMMA.16816.F32 R8, R112.reuse, R116, R8 ;  /* 0x000000747008723c */ /* 0x040fe20000001808 */
[----:B------:R-:W-:Y:S05]  /*22500*/  LOP3.LUT R106, R106, 0xff, RZ, 0xc0, !PT ;  /* 0x000000ff6a6a7812 */ /* 0x000fea00078ec0ff */
[----:B------:R-:W-:Y:S01]  /*22510*/  LDSM.16.MT88.4 R180, [R194+0xac00] ;  /* 0x00ac0000c2b4783b */ /* 0x000fe20000004200 */
[----:B------:R-:W-:Y:S01]  /*22520*/  LOP3.LUT R116, R166, 0xffff, RZ, 0xc0, !PT ;  /* 0x0000ffffa6747812 */ /* 0x000fe200078ec0ff */
[-C--:B------:R-:W-:Y:S01]  /*22530*/  HMMA.16816.F32 R12, R112, R118.reuse, R12 ;  /* 0x00000076700c723c */ /* 0x080fe2000000180c */
[----:B------:R-:W-:Y:S03]  /*22540*/  SHF.R.U32.HI R117, RZ, 0x8, R100 ;  /* 0x00000008ff757819 */ /* 0x000fe60000011664 */
[----:B------:R-:W-:Y:S02]  /*22550*/  SHF.R.U32.HI R100, RZ, 0x8, R116 ;  /* 0x00000008ff647819 */ /* 0x000fe40000011674 */
[----:B------:R-:W-:Y:S02]  /*22560*/  SHF.R.U32.HI R116, RZ, 0x10, R0 ;  /* 0x00000010ff747819 */ /* 0x000fe40000011600 */
[C---:B------:R-:W-:Y:S07]  /*22570*/  HMMA.16816.F32 R16, R108.reuse, R118, R16 ;  /* 0x000000766c10723c */ /* 0x040fee0000001810 */
[----:B------:R-:W-:Y:S01]  /*22580*/  LOP3.LUT R119, R168, 0xff, RZ, 0xc0, !PT ;  /* 0x000000ffa8777812 */ /* 0x000fe200078ec0ff */
[-C--:B--2---:R-:W-:Y:S01]  /*22590*/  HMMA.16816.F32 R20, R108, R124.reuse, R20 ;  /* 0x0000007c6c14723c */ /* 0x084fe20000001814 */
[----:B------:R-:W-:Y:S03]  /*225a0*/  SHF.R.U32.HI R168, RZ, 0x18, R168 ;  /* 0x00000018ffa87819 */ /* 0x000fe600000116a8 */
[----:B------:R-:W-:Y:S02]  /*225b0*/  LOP3.LUT R118, R166, 0xff, RZ, 0xc0, !PT ;  /* 0x000000ffa6767812 */ /* 0x000fe400078ec0ff */
[----:B------:R-:W-:Y:S02]  /*225c0*/  PRMT R168, R106, 0x5410, R168 ;  /* 0x000054106aa87816 */ /* 0x000fe400000000a8 */
[C---:B------:R-:W-:Y:S01]  /*225d0*/  HMMA.16816.F32 R24, R112.reuse, R124, R24 ;  /* 0x0000007c7018723c */ /* 0x040fe20000001818 */
[----:B------:R-:W-:Y:S03]  /*225e0*/  PRMT R178, R118, 0x5410, R100 ;  /* 0x0000541076b27816 */ /* 0x000fe60000000064 */
[--C-:B------:R-:W-:Y:S01]  /*225f0*/  HSET2.LE.AND R175, R168, R170.reuse, PT ;  /* 0x000000aaa8af7233 */ /* 0x100fe20003803000 */
[----:B------:R-:W-:Y:S01]  /*22600*/  LOP3.LUT R100, R3, 0xffff, RZ, 0xc0, !PT ;  /* 0x0000ffff03647812 */ /* 0x000fe200078ec0ff */
[--C-:B------:R-:W-:Y:S01]  /*22610*/  HSET2.LE.AND R178, R178, R170.reuse, PT ;  /* 0x000000aab2b27233 */ /* 0x100fe20003803000 */
[----:B------:R-:W-:Y:S01]  /*22620*/  SHF.R.U32.HI R106, RZ, 0x10, R3 ;  /* 0x00000010ff6a7819 */ /* 0x000fe20000011603 */
[-C--:B------:R-:W-:Y:S01]  /*22630*/  HMMA.16816.F32 R28, R112, R126.reuse, R28 ;  /* 0x0000007e701c723c */ /* 0x080fe2000000181c */
[----:B------:R-:W-:Y:S03]  /*22640*/  PRMT R174, R119, 0x5410, R117 ;  /* 0x0000541077ae7816 */ /* 0x000fe60000000075 */
[----:B------:R-:W-:Y:S02]  /*22650*/  LOP3.LUT R118, R3, 0xff, RZ, 0xc0, !PT ;  /* 0x000000ff03767812 */ /* 0x000fe400078ec0ff */
[----:B------:R-:W-:Y:S01]  /*22660*/  SHF.R.U32.HI R117, RZ, 0x18, R3 ;  /* 0x00000018ff757819 */ /* 0x000fe20000011603 */
[--C-:B------:R-:W-:Y:S01]  /*22670*/  HSET2.LE.AND R174, R174, R170.reuse, PT ;  /* 0x000000aaaeae7233 */ /* 0x100fe20003803000 */
[C---:B------:R-:W-:Y:S01]  /*22680*/  HMMA.16816.F32 R32, R108.reuse, R126, R32 ;  /* 0x0000007e6c20723c */ /* 0x040fe20000001820 */
[----:B------:R-:W2:Y:S03]  /*22690*/  LDSM.16.MT88.4 R124, [R192+0xac00] ;  /* 0x00ac0000c07c783b */ /* 0x000ea60000004200 */
[----:B------:R-:W-:Y:S02]  /*226a0*/  SHF.R.U32.HI R100, RZ, 0x8, R100 ;  /* 0x00000008ff647819 */ /* 0x000fe40000011664 */
[----:B------:R-:W-:Y:S02]  /*226b0*/  LOP3.LUT R106, R106, 0xff, RZ, 0xc0, !PT ;  /* 0x000000ff6a6a7812 */ /* 0x000fe400078ec0ff */
[-C--:B---3--:R-:W-:Y:S01]  /*226c0*/  HMMA.16816.F32 R36, R108, R128.reuse, R36 ;  /* 0x000000806c24723c */ /* 0x088fe20000001824 */
[----:B------:R-:W-:Y:S03]  /*226d0*/  LOP3.LUT R3, R0, 0xffff, RZ, 0xc0, !PT ;  /* 0x0000ffff00037812 */ /* 0x000fe600078ec0ff */
[----:B------:R-:W-:Y:S02]  /*226e0*/  PRMT R100, R118, 0x5410, R100 ;  /* 0x0000541076647816 */ /* 0x000fe40000000064 */
[----:B------:R-:W-:Y:S02]  /*226f0*/  PRMT R106, R106, 0x5410, R117 ;  /* 0x000054106a6a7816 */ /* 0x000fe40000000075 */
[C---:B------:R-:W-:Y:S01]  /*22700*/  HMMA.16816.F32 R40, R112.reuse, R128, R40 ;  /* 0x000000807028723c */ /* 0x040fe20000001828 */
[----:B------:R-:W-:Y:S03]  /*22710*/  SHF.R.U32.HI R166, RZ, 0x18, R166 ;  /* 0x00000018ffa67819 */ /* 0x000fe600000116a6 */
[----:B------:R-:W-:Y:S01]  /*22720*/  SHF.R.U32.HI R119, RZ, 0x18, R0 ;  /* 0x00000018ff777819 */ /* 0x000fe20000011600 */
[--C-:B------:R-:W-:Y:S01]  /*22730*/  HSET2.LE.AND R172, R100, R170.reuse, PT ;  /* 0x000000aa64ac7233 */ /* 0x100fe20003803000 */
[----:B------:R-:W-:Y:S01]  /*22740*/  IMAD.MOV.U32 R100, RZ, RZ, R104 ;  /* 0x000000ffff647224 */ /* 0x000fe200078e0068 */
[----:B------:R-:W-:Y:S01]  /*22750*/  SHF.R.U32.HI R3, RZ, 0x8, R3 ;  /* 0x00000008ff037819 */ /* 0x000fe20000011603 */
[-C--:B------:R-:W-:Y:S01]  /*22760*/  HMMA.16816.F32 R44, R112, R130.reuse, R44 ;  /* 0x00000082702c723c */ /* 0x080fe2000000182c */
[--C-:B------:R-:W-:Y:S03]  /*22770*/  HSET2.LE.AND R173, R106, R170.reuse, PT ;  /* 0x000000aa6aad7233 */ /* 0x100fe60003803000 */
[----:B------:R-:W-:Y:S01]  /*22780*/  PRMT R179, R179, 0x5410, R166 ;  /* 0x00005410b3b37816 */ /* 0x000fe200000000a6 */
[----:B------:R-:W-:Y:S01]  /*22790*/  IMAD.MOV.U32 R106, RZ, RZ, R103 ;  /* 0x000000ffff6a7224 */ /* 0x000fe200078e0067 */
[----:B------:R-:W-:Y:S02]  /*227a0*/  LOP3.LUT R172, R161, R172, RZ, 0xc0, !PT ;  /* 0x000000aca1ac7212 */ /* 0x000fe400078ec0ff */
[C---:B------:R-:W-:Y:S01]  /*227b0*/  HMMA.16816.F32 R48, R108.reuse, R130, R48 ;  /* 0x000000826c30723c */ /* 0x040fe20000001830 */
[----:B------:R-:W-:Y:S03]  /*227c0*/  LOP3.LUT R173, R155, R173, RZ, 0xc0, !PT ;  /* 0x000000ad9bad7212 */ /* 0x000fe600078ec0ff */
[----:B------:R-:W-:Y:S01]  /*227d0*/  LOP3.LUT R174, R160, R174, RZ, 0xc0, !PT ;  /* 0x000000aea0ae7212 */ /* 0x000fe200078ec0ff */
[--C-:B------:R-:W-:Y:S01]  /*227e0*/  HSET2.LE.AND R179, R179, R170.reuse, PT ;  /* 0x000000aab3b37233 */ /* 0x100fe20003803000 */
[----:B------:R-:W-:Y:S01]  /*227f0*/  LOP3.LUT R175, R107, R175, RZ, 0xc0, !PT ;  /* 0x000000af6baf7212 */ /* 0x000fe200078ec0ff */
[----:B------:R-:W-:Y:S01]  /*22800*/  IMAD.MOV.U32 R107, RZ, RZ, R102 ;  /* 0x000000ffff6b7224 */ /* 0x000fe200078e0066 */
[-C--:B------:R-:W-:Y:S01]  /*22810*/  HMMA.16816.F32 R52, R108, R132.reuse, R52 ;  /* 0x000000846c34723c */ /* 0x080fe20000001834 */
[----:B------:R-:W-:Y:S03]  /*22820*/  LOP3.LUT R178, R101, R178, RZ, 0xc0, !PT ;  /* 0x000000b265b27212 */ /* 0x000fe600078ec0ff */
[----:B------:R-:W-:Y:S01]  /*22830*/  LOP3.LUT R179, R2, R179, RZ, 0xc0, !PT ;  /* 0x000000b302b37212 */ /* 0x000fe200078ec0ff */
[----:B------:R-:W-:Y:S03]  /*22840*/  IMAD.MOV.U32 R101, RZ, RZ, R105 ;  /* 0x000000ffff657224 */ /* 0x000fe600078e0069 */
        /* <DEDUP_REMOVED lines=8> */
[C---:B------:R-:W-:Y:S07]  /*228d0*/  HMMA.16816.F32 R88, R112.reuse, R120, R88 ;  /* 0x000000787058723c */ /* 0x040fee0000001858 */
[----:B------:R-:W-:Y:S01]  /*228e0*/  LOP3.LUT R120, R0, 0xff, RZ, 0xc0, !PT ;  /* 0x000000ff00787812 */ /* 0x000fe200078ec0ff */
[-C--:B------:R-:W-:Y:S01]  /*228f0*/  HMMA.16816.F32 R92, R112, R122.reuse, R92 ;  /* 0x0000007a705c723c */ /* 0x080fe2000000185c */
[----:B------:R-:W-:Y:S03]  /*22900*/  LOP3.LUT R0, R116, 0xff, RZ, 0xc0, !PT ;  /* 0x000000ff74007812 */ /* 0x000fe600078ec0ff */
[----:B------:R-:W-:Y:S02]  /*22910*/  PRMT R3, R120, 0x5410, R3 ;  /* 0x0000541078037816 */ /* 0x000fe40000000003 */
[----:B------:R-:W-:Y:S02]  /*22920*/  PRMT R0, R0, 0x5410, R119 ;  /* 0x0000541000007816 */ /* 0x000fe40000000077 */
[----:B------:R-:W-:Y:S01]  /*22930*/  HMMA.16816.F32 R96, R108, R122, R96 ;  /* 0x0000007a6c60723c */ /* 0x000fe20000001860 */
[--C-:B------:R-:W-:Y:S03]  /*22940*/  HSET2.LE.AND R176, R3, R170.reuse, PT ;  /* 0x000000aa03b07233 */ /* 0x100fe60003803000 */
[----:B------:R-:W-:Y:S01]  /*22950*/  HSET2.LE.AND R177, R0, R170, PT ;  /* 0x000000aa00b17233 */ /* 0x000fe20003803000 */
[----:B------:R-:W-:Y:S02]  /*22960*/  IADD3 R0, R212, -0x1, RZ ;  /* 0xffffffffd4007810 */ /* 0x000fe40007ffe0ff */
[----:B------:R-:W-:Y:S01]  /*22970*/  LOP3.LUT R176, R163, R176, RZ, 0xc0, !PT ;  /* 0x000000b0a3b07212 */ /* 0x000fe200078ec0ff */
[-C--:B-1----:R-:W-:Y:S01]  /*22980*/  HMMA.16816.F32 R168, R172, R156.reuse, R4 ;  /* 0x0000009caca8723c */ /* 0x082fe20000001804 */
[----:B------:R-:W-:Y:S03]  /*22990*/  LOP3.LUT R177, R162, R177, RZ, 0xc0, !PT ;  /* 0x000000b1a2b17212 */ /* 0x000fe600078ec0ff */
[----:B------:R-:W-:Y:S04]  /*229a0*/  IMAD.MOV.U32 R212, RZ, RZ, R0 ;  /* 0x000000ffffd47224 */ /* 0x000fe800078e0000 */
[C---:B------:R-:W-:Y:S08]  /*229b0*/  HMMA.16816.F32 R164, R176.reuse, R156, R8 ;  /* 0x0000009cb0a4723c */ /* 0x040ff00000001808 */
[-C--:B------:R-:W-:Y:S08]  /*229c0*/  HMMA.16816.F32 R160, R176, R158.reuse, R12 ;  /* 0x0000009eb0a0723c */ /* 0x080ff0000000180c */
[C---:B------:R-:W-:Y:S08]  /*229d0*/  HMMA.16816.F32 R156, R172.reuse, R158, R16 ;  /* 0x0000009eac9c723c */ /* 0x040ff00000001810 */
[-C--:B-----5:R-:W-:Y:S08]  /*229e0*/  HMMA.16816.F32 R152, R172, R140.reuse, R20 ;  /* 0x0000008cac98723c */ /* 0x0a0ff00000001814 */
[C---:B------:R-:W-:Y:S08]  /*229f0*/  HMMA.16816.F32 R148, R176.reuse, R140, R24 ;  /* 0x0000008cb094723c */ /* 0x040ff00000001818 */
[-C--:B------:R-:W-:Y:S08]  /*22a00*/  HMMA.16816.F32 R144, R176, R142.reuse, R28 ;  /* 0x0000008eb090723c */ /* 0x080ff0000000181c */
        /* <DEDUP_REMOVED lines=18> */
.L_x_597:
[----:B------:R-:W-:Y:S01]  /*22b30*/  MOV R4, UR6 ;  /* 0x0000000600047c02 */ /* 0x000fe20008000f00 */
[----:B------:R-:W-:-:S02]  /*22b40*/  IMAD.U32 R2, RZ, RZ, UR6 ;  /* 0x00000006ff027e24 */ /* 0x000fc4000f8e00ff */
[----:B------:R-:W-:Y:S02]  /*22b50*/  IMAD.U32 R3, RZ, RZ, UR7 ;  /* 0x00000007ff037e24 */ /* 0x000fe4000f8e00ff */
[----:B------:R-:W-:-:S03]  /*22b60*/  IMAD.U32 R5, RZ, RZ, UR7 ;  /* 0x00000007ff057e24 */ /* 0x000fc6000f8e00ff */
[----:B-----5:R1:W5:Y:S04]  /*22b70*/  LD.E R53, [R2.64+0xd8] ;  /* 0x0000d80402357980 */ /* 0x020368000c101900 */
[----:B------:R1:W5:Y:S01]  /*22b80*/  LD.E R4, [R4.64+0x17c] ;  /* 0x00017c0404047980 */ /* 0x000362000c101900 */
[----:B------:R-:W-:Y:S02]  /*22b90*/  MOV R8, 0x1f ;  /* 0x0000001f00087802 */ /* 0x000fe40000000f00 */
[----:B------:R-:W-:Y:S01]  /*22ba0*/  MOV R7, 0xffffffff ;  /* 0xffffffff00077802 */ /* 0x000fe20000000f00 */
[----:B------:R-:W-:Y:S05]  /*22bb0*/  BRA.DIV ~URZ, `(.L_x_601) ;  /* 0x00002e827f007947 */ /* 0x000fea000b800000 */
[----:B------:R-:W2:Y:S04]  /*22bc0*/  LDL R0, [R1+0x130] ;  /* 0x0001300001007983 */ /* 0x000ea80000100800 */
[----:B-12---:R1:W2:Y:S02]  /*22bd0*/  SHFL.BFLY PT, R5, R0, 0x2, 0x1f ;  /* 0x0c401f0000057f89 */ /* 0x0062a400000e0000 */
.L_x_630:
[----:B-1----:R-:W3:Y:S02]  /*22be0*/  LDL.LU R0, [R1+0x130] ;  /* 0x0001300001007983 */ /* 0x002ee40000300800 */
[----:B--23--:R-:W-:Y:S01]  /*22bf0*/  FADD.FTZ R5, R5, R0 ;  /* 0x0000000005057221 */ /* 0x00cfe20000010000 */
[----:B------:R-:W-:Y:S05]  /*22c00*/  BRA.DIV ~URZ, `(.L_x_602) ;  /* 0x00002e927f007947 */ /* 0x000fea000b800000 */
[----:B------:R-:W2:Y:S04]  /*22c10*/  LDL.LU R7, [R1+0x134] ;  /* 0x0001340001077983 */ /* 0x000ea80000300800 */
[----:B------:R-:W3:Y:S04]  /*22c20*/  LDL.LU R3, [R1+0x144] ;  /* 0x0001440001037983 */ /* 0x000ee80000300800 */
[----:B------:R-:W4:Y:S04]  /*22c30*/  LDL.LU R10, [R1+0x140] ;  /* 0x00014000010a7983 */ /* 0x000f280000300800 */
[----:B------:R-:W1:Y:S02]  /*22c40*/  SHFL.BFLY PT, R8, R5, 0x1, 0x1f ;  /* 0x0c201f0005087f89 */ /* 0x000e6400000e0000 */
[----:B-1----:R-:W-:-:S02]  /*22c50*/  FADD.FTZ R57, R5, R8 ;  /* 0x0000000805397221 */ /* 0x002fc40000010000 */
[----:B--2---:R-:W1:Y:S04]  /*22c60*/  SHFL.BFLY PT, R2, R7, 0x2, 0x1f ;  /* 0x0c401f0007027f89 */ /* 0x004e6800000e0000 */
[----:B---3--:R-:W2:Y:S04]  /*22c70*/  SHFL.BFLY PT, R0, R3, 0x2, 0x1f ;  /* 0x0c401f0003007f89 */ /* 0x008ea800000e0000 */
[----:B----4-:R-:W3:Y:S01]  /*22c80*/  SHFL.BFLY PT, R6, R10, 0x2, 0x1f ;  /* 0x0c401f000a067f89 */ /* 0x010ee200000e0000 */
[----:B-1----:R-:W-:Y:S02]  /*22c90*/  FADD.FTZ R2, R2, R7 ;  /* 0x0000000702027221 */ /* 0x002fe40000010000 */
[----:B--2---:R-:W-:-:S03]  /*22ca0*/  FADD.FTZ R0, R0, R3 ;  /* 0x0000000300007221 */ /* 0x004fc60000010000 */
[----:B------:R-:W1:Y:S01]  /*22cb0*/  SHFL.BFLY PT, R7, R2, 0x1, 0x1f ;  /* 0x0c201f0002077f89 */ /* 0x000e6200000e0000 */
[----:B---3--:R-:W-:-:S03]  /*22cc0*/  FADD.FTZ R6, R6, R10 ;  /* 0x0000000a06067221 */ /* 0x008fc60000010000 */
[----:B------:R-:W2:Y:S04]  /*22cd0*/  SHFL.BFLY PT, R3, R0, 0x1, 0x1f ;  /* 0x0c201f0000037f89 */ /* 0x000ea800000e0000 */
[----:B------:R3:W4:Y:S01]  /*22ce0*/  SHFL.BFLY PT, R9, R6, 0x1, 0x1f ;  /* 0x0c201f0006097f89 */ /* 0x00072200000e0000 */
[----:B-1----:R-:W-:Y:S02]  /*22cf0*/  FADD.FTZ R56, R2, R7 ;  /* 0x0000000702387221 */ /* 0x002fe40000010000 */
[----:B--2---:R-:W-:Y:S02]  /*22d00*/  FADD.FTZ R55, R0, R3 ;  /* 0x0000000300377221 */ /* 0x004fe40000010000 */
.L_x_631:
[----:B------:R-:W2:Y:S01]  /*22d10*/  LDL R58, [R1+0x1a0] ;  /* 0x0001a000013a7983 */ /* 0x000ea20000100800 */
[----:B------:R-:W-:Y:S01]  /*22d20*/  FSETP.NE.FTZ.AND P5, PT, R57, RZ, PT ;  /* 0x000000ff3900720b */ /* 0x000fe20003fb5000 */
[----:B----4-:R-:W-:Y:S01]  /*22d30*/  FADD.FTZ R54, R9, R6 ;  /* 0x0000000609367221 */ /* 0x010fe20000010000 */
[----:B------:R-:W-:Y:S01]  /*22d40*/  MOV R0, 0x3f800000 ;  /* 0x3f80000000007802 */ /* 0x000fe20000000f00 */
[----:B------:R-:W1:Y:S01]  /*22d50*/  S2R R67, SR_TID.X ;  /* 0x0000000000437919 */ /* 0x000e620000002100 */
[----:B------:R-:W-:-:S02]  /*22d60*/  FSETP.NE.FTZ.AND P3, PT, R55, RZ, PT ;  /* 0x000000ff3700720b */ /* 0x000fc40003f75000 */
[----:B------:R-:W-:Y:S02]  /*22d70*/  MOV R2, 0x3f800000 ;  /* 0x3f80000000027802 */ /* 0x000fe40000000f00 */
[----:B------:R-:W-:Y:S02]  /*22d80*/  FSETP.NE.FTZ.AND P2, PT, R54, RZ, PT ;  /* 0x000000ff3600720b */ /* 0x000fe40003f55000 */
[----:B------:R-:W-:Y:S02]  /*22d90*/  FSETP.NE.FTZ.AND P4, PT, R56, RZ, PT ;  /* 0x000000ff3800720b */ /* 0x000fe40003f95000 */
[----:B------:R-:W-:Y:S01]  /*22da0*/  MOV R3, 0x3f800000 ;  /* 0x3f80000000037802 */ /* 0x000fe20000000f00 */
[----:B------:R-:W4:Y:S08]  /*22db0*/  @P5 MUFU.RCP R0, R57 ;  /* 0x0000003900005308 */ /* 0x000f300000001000 */
[----:B------:R-:W3:Y:S01]  /*22dc0*/  @P3 MUFU.RCP R2, R55 ;  /* 0x0000003700023308 */ /* 0x000ee20000001000 */
[----:B-1----:R-:W-:Y:S01]  /*22dd0*/  SHF.R.S32.HI R65, RZ, 0x1f, R67 ;  /* 0x0000001fff417819 */ /* 0x002fe20000011443 */
[----:B----45:R-:W-:-:S06]  /*22de0*/  FMUL.FTZ R0, R4, R0 ;  /* 0x0000000004007220 */ /* 0x030fcc0000410000 */
[----:B------:R-:W1:Y:S01]  /*22df0*/  @P4 MUFU.RCP R3, R56 ;  /* 0x0000003800034308 */ /* 0x000e620000001000 */
[CC--:B------:R-:W-:Y:S01]  /*22e00*/  LEA.HI R64, R65.reuse, R67.reuse, RZ, 0x2 ;  /* 0x0000004341407211 */ /* 0x0c0fe200078f10ff */
[C---:B------:R-:W-:Y:S01]  /*22e10*/  FMUL.FTZ R168, R0.reuse, R168 ;  /* 0x000000a800a87220 */ /* 0x040fe20000410000 */
[----:B------:R-:W-:Y:S01]  /*22e20*/  LEA.HI R65, R65, R67, RZ, 0x5 ;  /* 0x0000004341417211 */ /* 0x000fe200078f28ff */
[C---:B------:R-:W-:Y:S01]  /*22e30*/  FMUL.FTZ R18, R0.reuse, R169 ;  /* 0x000000a900127220 */ /* 0x040fe20000410000 */
[----:B------:R-:W-:Y:S01]  /*22e40*/  SHF.R.S32.HI R66, RZ, 0x2, R64 ;  /* 0x00000002ff427819 */ /* 0x000fe20000011440 */
        /* <DEDUP_REMOVED lines=32> */
[----:B------:R-:W-:Y:S01]  /*23050*/  MOV R0, 0x3f800000 ;  /* 0x3f80000000007802 */ /* 0x000fe20000000f00 */
[----:B---3--:R-:W-:Y:S01]  /*23060*/  FMUL.FTZ R2, R4, R2 ;  /* 0x0000000204027220 */ /* 0x008fe20000410000 */
[----:B------:R-:W-:Y:S01]  /*23070*/  F2FP.PACK_AB R26, R26, R84 ;  /* 0x000000541a1a723e */ /* 0x000fe200000000ff */
[----:B-1----:R-:W-:Y:S01]  /*23080*/  FMUL.FTZ R3, R4, R3 ;  /* 0x0000000304037220 */ /* 0x002fe20000410000 */
[----:B------:R-:W-:Y:S01]  /*23090*/  F2FP.PACK_AB R21, R21, R96 ;  /* 0x000000601515723e */ /* 0x000fe200000000ff */
[C---:B------:R-:W-:Y:S01]  /*230a0*/  FMUL.FTZ R164, R2.reuse, R164 ;  /* 0x000000a402a47220 */ /* 0x040fe20000410000 */
[----:B------:R-:W1:Y:S01]  /*230b0*/  @P2 MUFU.RCP R0, R54 ;  /* 0x0000003600002308 */ /* 0x000e620000001000 */
        /* <DEDUP_REMOVED lines=33> */
[----:B------:R-:W-:Y:S01]  /*232d0*/  SHF.R.S32.HI R2, RZ, 0x1f, R66 ;  /* 0x0000001fff027819 */ /* 0x000fe20000011442 */
[----:B-1----:R-:W-:Y:S01]  /*232e0*/  FMUL.FTZ R0, R4, R0 ;  /* 0x0000000004007220 */ /* 0x002fe20000410000 */
[----:B------:R-:W-:Y:S01]  /*232f0*/  SHF.R.S32.HI R4, RZ, 0x5, R65 ;  /* 0x00000005ff047819 */ /* 0x000fe20000011441 */
[----:B------:R-:W-:Y:S01]  /*23300*/  FMUL.FTZ R170, R3, R170 ;  /* 0x000000aa03aa7220 */ /* 0x000fe20000410000 */
[----:B------:R-:W-:Y:S01]  /*23310*/  LEA.HI R2, R2, R66, RZ, 0x3 ;  /* 0x0000004202027211 */ /* 0x000fe200078f18ff */
[----:B------:R-:W-:Y:S01]  /*23320*/  FMUL.FTZ R166, R0, R166 ;  /* 0x000000a600a67220 */ /* 0x000fe20000410000 */
        /* <DEDUP_REMOVED lines=33> */
[C---:B------:R-:W-:Y:S02]  /*23540*/  FMUL.FTZ R12, R0.reuse, R91 ;  /* 0x0000005b000c7220 */ /* 0x040fe40000410000 */
[C---:B------:R-:W-:Y:S02]  /*23550*/  FMUL.FTZ R94, R0.reuse, R94 ;  /* 0x0000005e005e7220 */ /* 0x040fe40000410000 */
[----:B------:R-:W-:Y:S01]  /*23560*/  FMUL.FTZ R95, R0, R95 ;  /* 0x0000005f005f7220 */ /* 0x000fe20000410000 */
[----:B------:R-:W-:Y:S01]  /*23570*/  LEA.HI R0, R2, R2, RZ, 0x1 ;  /* 0x0000000202007211 */ /* 0x000fe200078f08ff */
[C---:B------:R-:W-:Y:S01]  /*23580*/  FMUL.FTZ R17, R3.reuse, R171 ;  /* 0x000000ab03117220 */ /* 0x040fe20000410000 */
[----:B------:R-:W-:Y:S01]  /*23590*/  F2FP.PACK_AB R12, R12, R90 ;  /* 0x0000005a0c0c723e */ /* 0x000fe200000000ff */
[C---:B------:R-:W-:Y:S01]  /*235a0*/  FMUL.FTZ R158, R3.reuse, R158 ;  /* 0x0000009e039e7220 */ /* 0x040fe20000410000 */
[----:B------:R-:W-:Y:S01]  /*235b0*/  SHF.R.S32.HI R11, RZ, 0x1, R0 ;  /* 0x00000001ff0b7819 */ /* 0x000fe20000011400 */
[C---:B------:R-:W-:Y:S01]  /*235c0*/  FMUL.FTZ R22, R3.reuse, R159 ;  /* 0x0000009f03167220 */ /* 0x040fe20000410000 */
[----:B------:R-:W-:Y:S01]  /*235d0*/  LOP3.LUT R0, R0, 0x3fffffe, RZ, 0xc0, !PT ;  /* 0x03fffffe00007812 */ /* 0x000fe200078ec0ff */
[----:B------:R-:W-:Y:S01]  /*235e0*/  FMUL.FTZ R154, R3, R154 ;  /* 0x0000009a039a7220 */ /* 0x000fe20000410000 */
[----:B------:R-:W-:Y:S01]  /*235f0*/  SHF.L.U32 R5, R11, 0x6, RZ ;  /* 0x000000060b057819 */ /* 0x000fe200000006ff */
[C---:B------:R-:W-:Y:S01]  /*23600*/  FMUL.FTZ R50, R3.reuse, R155 ;  /* 0x0000009b03327220 */ /* 0x040fe20000410000 */
[----:B------:R-:W-:Y:S01]  /*23610*/  IADD3 R0, R2, -R0, RZ ;  /* 0x8000000002007210 */ /* 0x000fe20007ffe0ff */
[----:B------:R-:W-:Y:S01]  /*23620*/  FMUL.FTZ R142, R3, R142 ;  /* 0x0000008e038e7220 */ /* 0x000fe20000410000 */
[----:B------:R-:W-:Y:S01]  /*23630*/  LOP3.LUT R2, R5, 0xc0, RZ, 0xc0, !PT ;  /* 0x000000c005027812 */ /* 0x000fe200078ec0ff */
[----:B------:R-:W-:Y:S01]  /*23640*/  FMUL.FTZ R47, R3, R143 ;  /* 0x0000008f032f7220 */ /* 0x000fe20000410000 */
[----:B------:R-:W-:Y:S01]  /*23650*/  LOP3.LUT P0, RZ, R11, 0x2, RZ, 0xc0, !PT ;  /* 0x000000020bff7812 */ /* 0x000fe2000780c0ff */
[C---:B------:R-:W-:Y:S01]  /*23660*/  FMUL.FTZ R138, R3.reuse, R138 ;  /* 0x0000008a038a7220 */ /* 0x040fe20000410000 */
[----:B------:R-:W-:Y:S01]  /*23670*/  LEA.HI R2, R2, R2, RZ, 0x1d ;  /* 0x0000000202027211 */ /* 0x000fe200078fe8ff */
[----:B------:R-:W-:Y:S01]  /*23680*/  FMUL.FTZ R44, R3, R139 ;  /* 0x0000008b032c7220 */ /* 0x000fe20000410000 */
[----:B------:R-:W-:Y:S01]  /*23690*/  F2FP.PACK_AB R17, R17, R170 ;  /* 0x000000aa1111723e */ /* 0x000fe200000000ff */
[C---:B------:R-:W-:Y:S01]  /*236a0*/  FMUL.FTZ R126, R3.reuse, R126 ;  /* 0x0000007e037e7220 */ /* 0x040fe20000410000 */
[----:B------:R-:W-:Y:S01]  /*236b0*/  F2FP.PACK_AB R22, R22, R158 ;  /* 0x0000009e1616723e */ /* 0x000fe200000000ff */
        /* <DEDUP_REMOVED lines=22> */
[----:B------:R-:W-:Y:S02]  /*23820*/  LOP3.LUT R3, R64, 0xfffffffc, RZ, 0xc0, !PT ;  /* 0xfffffffc40037812 */ /* 0x000fe400078ec0ff */
[----:B------:R-:W-:-:S02]  /*23830*/  F2FP.PACK_AB R25, R25, R86 ;  /* 0x000000561919723e */ /* 0x000fc400000000ff */
[----:B------:R-:W-:Y:S02]  /*23840*/  IADD3 R3, -R3, R67, RZ ;  /* 0x0000004303037210 */ /* 0x000fe40007ffe1ff */
[----:B------:R-:W-:Y:S02]  /*23850*/  F2FP.PACK_AB R20, R20, R98 ;  /* 0x000000621414723e */ /* 0x000fe400000000ff */
[----:B------:R-:W-:-:S04]  /*23860*/  LEA R3, R4, R3, 0x8 ;  /* 0x0000000304037211 */ /* 0x000fc800078e40ff */
[----:B------:R-:W-:Y:S02]  /*23870*/  LEA R0, R0, R3, 0x4 ;  /* 0x0000000300007211 */ /* 0x000fe400078e20ff */
[----:B------:R-:W-:Y:S02]  /*23880*/  LOP3.LUT R3, R11, 0x1, RZ, 0xc0, !PT ;  /* 0x000000010b037812 */ /* 0x000fe400078ec0ff */
[----:B------:R-:W-:Y:S02]  /*23890*/  LEA R0, R0, R2, 0x1 ;  /* 0x0000000200007211 */ /* 0x000fe400078e08ff */
[----:B------:R-:W-:Y:S02]  /*238a0*/  ISETP.NE.U32.AND P1, PT, R3, 0x1, PT ;  /* 0x000000010300780c */ /* 0x000fe40003f25070 */
[----:B------:R-:W-:Y:S02]  /*238b0*/  SHF.L.U32 R0, R0, 0x1, RZ ;  /* 0x0000000100007819 */ /* 0x000fe400000006ff */
[----:B------:R-:W-:-:S02]  /*238c0*/  MOV R3, 0x20 ;  /* 0x0000002000037802 */ /* 0x000fc40000000f00 */
[C---:B------:R-:W-:Y:S01]  /*238d0*/  IADD3 R2, R0.reuse, -0x10, RZ ;  /* 0xfffffff000027810 */ /* 0x040fe20007ffe0ff */
[----:B------:R-:W-:Y:S01]  /*238e0*/  STS [R0], R18 ;  /* 0x0000001200007388 */ /* 0x000fe20000000800 */
[----:B------:R-:W-:Y:S02]  /*238f0*/  SEL R3, R3, 0xffffffe0, !P0 ;  /* 0xffffffe003037807 */ /* 0x000fe40004000000 */
[----:B------:R-:W-:Y:S01]  /*23900*/  F2FP.PACK_AB R11, R95, R94 ;  /* 0x0000005e5f0b723e */ /* 0x000fe200000000ff */
[----:B------:R-:W-:Y:S01]  /*23910*/  STS [R0+0x200], R17 ;  /* 0x0002001100007388 */ /* 0x000fe20000000800 */
[C---:B------:R-:W-:Y:S02]  /*23920*/  IADD3 R4, R0.reuse, R3, RZ ;  /* 0x0000000300047210 */ /* 0x040fe40007ffe0ff */
[----:B------:R-:W-:-:S04]  /*23930*/  @P1 IADD3 R2, R0, 0x10, RZ ;  /* 0x0000001000021810 */ /* 0x000fc80007ffe0ff */
        /* <DEDUP_REMOVED lines=9> */
[----:B------:R-:W-:Y:S01]  /*239d0*/  STS [R3], R48 ;  /* 0x0000003003007388 */ /* 0x000fe20000000800 */
[----:B--2---:R-:W-:-:S03]  /*239e0*/  ISETP.NE.AND P0, PT, R58, -0x1, PT ;  /* 0xffffffff3a00780c */ /* 0x004fc60003f05270 */
        /* <DEDUP_REMOVED lines=26> */
[----:B------:R2:W-:Y:S01]  /*23b90*/  STS [R0+0x5200], R6 ;  /* 0x0052000600007388 */ /* 0x0005e20000000800 */
[----:B-1----:R-:W-:-:S03]  /*23ba0*/  MOV R7, UR7 ;  /* 0x0000000700077c02 */ /* 0x002fc60008000f00 */
[----:B------:R-:W-:Y:S04]  /*23bb0*/  STS [R2+0x5000], R27 ;  /* 0x0050001b02007388 */ /* 0x000fe80000000800 */
[----:B------:R1:W-:Y:S04]  /*23bc0*/  STS [R2+0x5200], R5 ;  /* 0x0052000502007388 */ /* 0x0003e80000000800 */
[----:B------:R-:W-:Y:S04]  /*23bd0*/  STS [R4+0x4000], R26 ;  /* 0x0040001a04007388 */ /* 0x000fe80000000800 */
[----:B------:R-:W-:Y:S04]  /*23be0*/  STS [R4+0x4200], R25 ;  /* 0x0042001904007388 */ /* 0x000fe80000000800 */
[----:B------:R-:W-:Y:S04]  /*23bf0*/  STS [R3+0x4000], R21 ;  /* 0x0040001503007388 */ /* 0x000fe80000000800 */
[----:B------:R3:W-:Y:S01]  /*23c00*/  STS [R3+0x4200], R20 ;  /* 0x0042001403007388 */ /* 0x0007e20000000800 */
[----:B--2---:R-:W-:-:S03]  /*23c10*/  MOV R6, UR6 ;  /* 0x0000000600067c02 */ /* 0x004fc60008000f00 */
[----:B------:R-:W-:Y:S04]  /*23c20*/  STS [R4+0x5000], R28 ;  /* 0x0050001c04007388 */ /* 0x000fe80000000800 */
[----:B------:R2:W-:Y:S04]  /*23c30*/  STS [R4+0x5200], R12 ;  /* 0x0052000c04007388 */ /* 0x0005e80000000800 */
[----:B------:R-:W-:Y:S04]  /*23c40*/  STS [R3+0x5000], R19 ;  /* 0x0050001303007388 */ /* 0x000fe80000000800 */
[----:B------:R4:W-:Y:S01]  /*23c50*/  STS [R3+0x5200], R11 ;  /* 0x0052000b03007388 */ /* 0x0009e20000000800 */
[----:B-1----:R-:W-:-:S02]  /*23c60*/  MOV R5, UR7 ;  /* 0x0000000700057c02 */ /* 0x002fc40008000f00 */
[----:B------:R-:W-:Y:S02]  /*23c70*/  MOV R2, UR6 ;  /* 0x0000000600027c02 */ /* 0x000fe40008000f00 */
[----:B------:R-:W-:Y:S02]  /*23c80*/  MOV R8, UR6 ;  /* 0x0000000600087c02 */ /* 0x000fe40008000f00 */
[----:B------:R-:W-:Y:S01]  /*23c90*/  MOV R9, UR7 ;  /* 0x0000000700097c02 */ /* 0x000fe20008000f00 */
[----:B------:R-:W1:Y:S01]  /*23ca0*/  S2R R100, SR_CTAID.Y ;  /* 0x0000000000647919 */ /* 0x000e620000002600 */
[----:B------:R-:W-:-:S03]  /*23cb0*/  MOV R10, UR6 ;  /* 0x00000006000a7c02 */ /* 0x000fc60008000f00 */
[----:B---3--:R3:W5:Y:S04]  /*23cc0*/  LD.E.64 R20, [R6.64+0x90] ;  /* 0x0000900406147980 */ /* 0x008768000c101b00 */
[----:B--2---:R3:W2:Y:S01]  /*23cd0*/  @P0 LD.E.64 R12, [R6.64+0x88] ;  /* 0x00008804060c0980 */ /* 0x0046a2000c101b00 */
[----:B------:R-:W-:-:S05]  /*23ce0*/  MOV R4, UR6 ;  /* 0x0000000600047c02 */ /* 0x000fca0008000f00 */
[----:B------:R1:W2:Y:S01]  /*23cf0*/  LD.E.U16 R0, [R4.64+0x1c8] ;  /* 0x0001c80404007980 */ /* 0x0002a2000c101500 */
[----:B----4-:R-:W-:-:S06]  /*23d00*/  MOV R3, UR7 ;  /* 0x0000000700037c02 */ /* 0x010fcc0008000f00 */
[----:B------:R-:W4:Y:S01]  /*23d10*/  @!P0 LD.E.64 R2, [R2.64+0x80] ;  /* 0x0000800402028980 */ /* 0x000f22000c101b00 */
[----:B------:R-:W-:Y:S02]  /*23d20*/  MOV R11, UR7 ;  /* 0x00000007000b7c02 */ /* 0x000fe40008000f00 */
[----:B------:R-:W-:-:S03]  /*23d30*/  MOV R37, 0x7f800000 ;  /* 0x7f80000000257802 */ /* 0x000fc60000000f00 */
[----:B------:R1:W5:Y:S01]  /*23d40*/  LD.E.64 R18, [R10.64+0x70] ;  /* 0x000070040a127980 */ /* 0x000362000c101b00 */
[----:B---3--:R-:W3:Y:S08]  /*23d50*/  @P4 MUFU.LG2 R7, R56 ;  /* 0x0000003800074308 */ /* 0x008ef00000000c00 */
[----:B------:R-:W3:Y:S08]  /*23d60*/  @P3 MUFU.LG2 R6, R55 ;  /* 0x0000003700063308 */ /* 0x000ef00000000c00 */
[----:B-1----:R-:W-:Y:S01]  /*23d70*/  @P2 MUFU.LG2 R10, R54 ;  /* 0x00000036000a2308 */ /* 0x002fe20000000c00 */
[----:B---3--:R-:W-:Y:S01]  /*23d80*/  @P4 FMUL.FTZ R7, R7, 0.69314718246459960938 ;  /* 0x3f31721807074820 */ /* 0x008fe20000410000 */
[----:B------:R-:W-:-:S03]  /*23d90*/  MOV R38, 0x7f800000 ;  /* 0x7f80000000267802 */ /* 0x000fc60000000f00 */
[C---:B------:R-:W-:Y:S01]  /*23da0*/  @P4 FFMA.FTZ R38, R53.reuse, R103, R7 ;  /* 0x0000006735264223 */ /* 0x040fe20000010007 */
[----:B------:R-:W-:Y:S01]  /*23db0*/  BSSY B1, `(.L_x_603) ;  /* 0x000002a000017945 */ /* 0x000fe20003800000 */
[----:B------:R-:W-:Y:S01]  /*23dc0*/  @P3 FMUL.FTZ R6, R6, 0.69314718246459960938 ;  /* 0x3f31721806063820 */ /* 0x000fe20000410000 */
[----:B------:R-:W-:Y:S02]  /*23dd0*/  MOV R22, 0x7f800000 ;  /* 0x7f80000000167802 */ /* 0x000fe40000000f00 */
[----:B------:R-:W-:Y:S01]  /*23de0*/  MOV R17, 0x7f800000 ;  /* 0x7f80000000117802 */ /* 0x000fe20000000f00 */
[----:B------:R-:W-:Y:S01]  /*23df0*/  @P3 FFMA.FTZ R17, R53, R102, R6 ;  /* 0x0000006635113223 */ /* 0x000fe20000010006 */
[----:B------:R-:W-:Y:S01]  /*23e00*/  PLOP3.LUT P4, PT, PT, PT, PT, 0x8, 0x0 ;  /* 0x000000000000781c */ /* 0x000fe20003f8e170 */
[-C--:B--2---:R-:W-:Y:S02]  /*23e10*/  @P0 IMAD R14, R13, R58.reuse, RZ ;  /* 0x0000003a0d0e0224 */ /* 0x084fe400078e02ff */
[----:B------:R-:W-:-:S02]  /*23e20*/  @P0 IMAD.WIDE.U32 R4, R12, R58, RZ ;  /* 0x0000003a0c040225 */ /* 0x000fc400078e00ff */
[----:B------:R1:W5:Y:S02]  /*23e30*/  @!P0 LD.E.64 R12, [R8.64+0x88] ;  /* 0x00008804080c8980 */ /* 0x000364000c101b00 */
[----:B-1----:R-:W1:Y:S01]  /*23e40*/  @P5 MUFU.LG2 R8, R57 ;  /* 0x0000003900085308 */ /* 0x002e620000000c00 */
[----:B------:R-:W-:Y:S02]  /*23e50*/  @P0 MOV R23, R4 ;  /* 0x0000000400170202 */ /* 0x000fe40000000f00 */
[----:B------:R-:W-:Y:S01]  /*23e60*/  PRMT R4, R0, 0x7771, RZ ;  /* 0x0000777100047816 */ /* 0x000fe200000000ff */
[----:B-1----:R-:W-:-:S04]  /*23e70*/  @P5 FMUL.FTZ R8, R8, 0.69314718246459960938 ;  /* 0x3f31721808085820 */ /* 0x002fc80000410000 */
[----:B------:R-:W-:Y:S01]  /*23e80*/  @P5 FFMA.FTZ R37, R53, R105, R8 ;  /* 0x0000006935255223 */ /* 0x000fe20000010008 */
[----:B------:R-:W-:-:S04]  /*23e90*/  PRMT R8, R0, 0x7770, RZ ;  /* 0x0000777000087816 */ /* 0x000fc800000000ff */
[----:B------:R-:W-:-:S04]  /*23ea0*/  ISETP.NE.AND P1, PT, R8, RZ, PT ;  /* 0x000000ff0800720c */ /* 0x000fc80003f25270 */
[----:B------:R-:W-:Y:S01]  /*23eb0*/  ISETP.NE.OR P5, PT, R4, RZ, !P1 ;  /* 0x000000ff0400720c */ /* 0x000fe20004fa5670 */
[----:B----4-:R-:W-:Y:S01]  /*23ec0*/  @!P0 IMAD R3, R3, R100, RZ ;  /* 0x0000006403038224 */ /* 0x010fe200078e02ff */
[----:B------:R-:W-:Y:S01]  /*23ed0*/  @!P0 SHF.R.S32.HI R9, RZ, 0x1f, R100 ;  /* 0x0000001fff098819 */ /* 0x000fe20000011464 */
[----:B------:R-:W-:-:S04]  /*23ee0*/  @P2 FMUL.FTZ R0, R10, 0.69314718246459960938 ;  /* 0x3f3172180a002820 */ /* 0x000fc80000410000 */
[C---:B------:R-:W-:Y:S02]  /*23ef0*/  @!P0 IMAD R7, R2.reuse, R9, R3 ;  /* 0x0000000902078224 */ /* 0x040fe400078e0203 */
[----:B------:R-:W-:Y:S01]  /*23f00*/  @!P0 IMAD.WIDE.U32 R2, R2, R100, RZ ;  /* 0x0000006402028225 */ /* 0x000fe200078e00ff */
[----:B------:R-:W-:Y:S01]  /*23f10*/  @P0 IADD3 R36, R5, R14, RZ ;  /* 0x0000000e05240210 */ /* 0x000fe20007ffe0ff */
[----:B------:R-:W-:Y:S02]  /*23f20*/  CS2R R8, SRZ ;  /* 0x0000000000087805 */ /* 0x000fe4000001ff00 */
[--C-:B------:R-:W-:Y:S01]  /*23f30*/  @P2 FFMA.FTZ R22, R53, R104, R0.reuse ;  /* 0x0000006835162223 */ /* 0x100fe20000010000 */
[----:B------:R-:W-:Y:S02]  /*23f40*/  @!P0 IADD3 R36, R3, R7, RZ ;  /* 0x0000000703248210 */ /* 0x000fe40007ffe0ff */
[----:B------:R-:W-:Y:S02]  /*23f50*/  @!P0 MOV R23, R2 ;  /* 0x0000000200178202 */ /* 0x000fe40000000f00 */
[----:B------:R-:W-:Y:S01]  /*23f60*/  PRMT R0, R4, 0x7610, R0 ;  /* 0x0000761004007816 */ /* 0x000fe20000000000 */
[----:B------:R-:W-:Y:S05]  /*23f70*/  @P5 BRA `(.L_x_604) ;  /* 0x000000d000005947 */ /* 0x000fea0003800000 */
[----:B------:R-:W-:Y:S01]  /*23f80*/  ISETP.NE.AND P0, PT, R58, -0x1, PT ;  /* 0xffffffff3a00780c */ /* 0x000fe20003f05270 */
[----:B------:R-:W-:-:S12]  /*23f90*/  BSSY B0, `(.L_x_605) ;  /* 0x0000007000007945 */ /* 0x000fd80003800000 */
[----:B------:R-:W-:Y:S05]  /*23fa0*/  @P0 BRA `(.L_x_606) ;  /* 0x0000005000000947 */ /* 0x000fea0003800000 */
[----:B------:R-:W-:Y:S02]  /*23fb0*/  MOV R2, UR6 ;  /* 0x0000000600027c02 */ /* 0x000fe40008000f00 */
[----:B------:R-:W-:-:S05]  /*23fc0*/  MOV R3, UR7 ;  /* 0x0000000700037c02 */ /* 0x000fca0008000f00 */
[----:B------:R-:W2:Y:S02]  /*23fd0*/  LD.E R2, [R2.64+0xb4] ;  /* 0x0000b40402027980 */ /* 0x000ea4000c101900 */
[----:B--2---:R-:W-:-:S05]  /*23fe0*/  IMAD R58, R2, R100, RZ ;  /* 0x00000064023a7224 */ /* 0x004fca00078e02ff */
[----:B------:R1:W-:Y:S02]  /*23ff0*/  STL [R1+0x1a0], R58 ;  /* 0x0001a03a01007387 */ /* 0x0003e40000100800 */
.L_x_606:
[----:B------:R-:W-:Y:S05]  /*24000*/  BSYNC B0 ;  /* 0x0000000000007941 */ /* 0x000fea0003800000 */
.L_x_605:
[----:B------:R-:W-:Y:S01]  /*24010*/  PLOP3.LUT P4, PT, PT, PT, PT, 0x80, 0x0 ;  /* 0x000000000000781c */ /* 0x000fe20003f8f070 */
[--C-:B------:R-:W-:Y:S01]  /*24020*/  IMAD.MOV.U32 R8, RZ, RZ, R58.reuse ;  /* 0x000000ffff087224 */ /* 0x100fe200078e003a */
[----:B------:R-:W-:Y:S02]  /*24030*/  SHF.R.S32.HI R9, RZ, 0x1f, R58 ;  /* 0x0000001fff097819 */ /* 0x000fe4000001143a */
[----:B------:R-:W-:-:S04]  /*24040*/  PRMT R0, RZ, 0x7610, R0 ;  /* 0x00007610ff007816 */ /* 0x000fc80000000000 */
.L_x_604:
[----:B------:R-:W-:Y:S05]  /*24050*/  BSYNC B1 ;  /* 0x0000000000017941 */ /* 0x000fea0003800000 */
.L_x_603:
[----:B------:R-:W-:Y:S02]  /*24060*/  LOP3.LUT P0, RZ, R0, 0xff, RZ, 0xc0, !PT ;  /* 0x000000ff00ff7812 */ /* 0x000fe4000780c0ff */
[----:B------:R-:W-:Y:S02]  /*24070*/  MOV R2, UR6 ;  /* 0x0000000600027c02 */ /* 0x000fe40008000f00 */
[----:B------:R-:W-:-:S05]  /*24080*/  MOV R3, UR7 ;  /* 0x0000000700037c02 */ /* 0x000fca0008000f00 */
[----:B------:R2:W5:Y:S04]  /*24090*/  LD.E.64 R10, [R2.64+0xa0] ;  /* 0x0000a004020a7980 */ /* 0x000568000c101b00 */
[----:B------:R-:W3:Y:S01]  /*240a0*/  @P0 LD.E.64 R14, [R2.64+0xb0] ;  /* 0x0000b004020e0980 */ /* 0x000ee2000c101b00 */
[----:B------:R-:W-:Y:S01]  /*240b0*/  @P0 MOV R0, 0x1 ;  /* 0x0000000100000802 */ /* 0x000fe20000000f00 */
[----:B---3--:R-:W-:Y:S01]  /*240c0*/  @P0 IMAD R6, R15, R14, RZ ;  /* 0x0000000e0f060224 */ /* 0x008fe200078e02ff */
[----:B------:R-:W-:Y:S05]  /*240d0*/  @P0 BRA `(.L_x_607) ;  /* 0x0000009000000947 */ /* 0x000fea0003800000 */
[----:B--2---:R-:W-:Y:S02]  /*240e0*/  MOV R2, UR6 ;  /* 0x0000000600027c02 */ /* 0x004fe40008000f00 */
[----:B------:R-:W-:-:S05]  /*240f0*/  MOV R3, UR7 ;  /* 0x0000000700037c02 */ /* 0x000fca0008000f00 */
[----:B------:R-:W2:Y:S01]  /*24100*/  @P1 LD.E R6, [R2.64+0xd4] ;  /* 0x0000d40402061980 */ /* 0x000ea2000c101900 */
[----:B------:R-:W-:Y:S01]  /*24110*/  IMAD.U32 R4, RZ, RZ, UR6 ;  /* 0x00000006ff047e24 */ /* 0x000fe2000f8e00ff */
[----:B------:R-:W-:-:S05]  /*24120*/  MOV R5, UR7 ;  /* 0x0000000700057c02 */ /* 0x000fca0008000f00 */
[----:B------:R-:W2:Y:S04]  /*24130*/  LD.E R4, [R4.64+0x60] ;  /* 0x0000600404047980 */ /* 0x000ea8000c101900 */
[----:B------:R-:W2:Y:S01]  /*24140*/  @!P1 LD.E R6, [R2.64+0xb4] ;  /* 0x0000b40402069980 */ /* 0x000ea2000c101900 */
[----:B------:R-:W-:Y:S02]  /*24150*/  IMAD.MOV.U32 R14, RZ, RZ, 0x1 ;  /* 0x00000001ff0e7424 */ /* 0x000fe400078e00ff */
[----:B--2---:R-:W-:Y:S02]  /*24160*/  IMAD R0, R6, R4, RZ ;  /* 0x0000000406007224 */ /* 0x004fe400078e02ff */
.L_x_607:
[----:B--2---:R-:W-:Y:S01]  /*24170*/  WARPSYNC 0xffffffff ;  /* 0xffffffff00007948 */ /* 0x004fe20003800000 */
[----:B------:R-:W-:Y:S01]  /*24180*/  BAR.SYNC.DEFER_BLOCKING 0x0 ;  /* 0x0000000000007b1d */ /* 0x000fe20000010000 */
[----:B------:R-:W-:Y:S01]  /*24190*/  LOP3.LUT R4, R65, 0xffffffe0, RZ, 0xc0, !PT ;  /* 0xffffffe041047812 */ /* 0x000fe200078ec0ff */
[----:B------:R-:W-:-:S04]  /*241a0*/  IMAD R0, R100, R0, RZ ;  /* 0x0000000064007224 */ /* 0x000fc800078e02ff */
[----:B------:R-:W2:Y:S01]  /*241b0*/  S2R R81, SR_CTAID.X ;  /* 0x0000000000517919 */ /* 0x000ea20000002500 */
[----:B------:R-:W-:Y:S01]  /*241c0*/  IMAD.IADD R4, R67, 0x1, -R4 ;  /* 0x0000000143047824 */ /* 0x000fe200078e0a04 */
[----:B------:R-:W-:Y:S01]  /*241d0*/  SEL R0, R0, RZ, !P4 ;  /* 0x000000ff00007207 */ /* 0x000fe20006000000 */
[----:B------:R-:W-:Y:S01]  /*241e0*/  BSSY B0, `(.L_x_608) ;  /* 0x0000045000007945 */ /* 0x000fe20003800000 */
[----:B------:R-:W3:Y:S02]  /*241f0*/  S2R R80, SR_CTAID.Z ;  /* 0x0000000000507919 */ /* 0x000ee40000002700 */
[----:B------:R-:W-:Y:S02]  /*24200*/  LOP3.LUT P2, RZ, R4, 0x3, RZ, 0xc0, !PT ;  /* 0x0000000304ff7812 */ /* 0x000fe4000784c0ff */
[----:B------:R4:W1:Y:S04]  /*24210*/  LDS.128 R32, [R202] ;  /* 0x00000000ca207984 */ /* 0x0008680000000c00 */
[----:B------:R4:W1:Y:S01]  /*24220*/  LDS.128 R48, [R202+0x800] ;  /* 0x00080000ca307984 */ /* 0x0008620000000c00 */
[----:B--2---:R-:W-:-:S03]  /*24230*/  IMAD R3, R81, R14, RZ ;  /* 0x0000000e51037224 */ /* 0x004fc600078e02ff */
[----:B------:R4:W2:Y:S01]  /*24240*/  LDS.128 R60, [R202+0x1000] ;  /* 0x00100000ca3c7984 */ /* 0x0008a20000000c00 */
[----:B---3--:R-:W-:-:S03]  /*24250*/  IMAD R2, R80, R6, R0 ;  /* 0x0000000650027224 */ /* 0x008fc600078e0200 */
[----:B------:R4:W3:Y:S01]  /*24260*/  LDS.128 R76, [R202+0x1800] ;  /* 0x00180000ca4c7984 */ /* 0x0008e20000000c00 */
[----:B------:R-:W-:-:S03]  /*24270*/  IMAD.SHL.U32 R0, R3, 0x80, RZ ;  /* 0x0000008003007824 */ /* 0x000fc600078e00ff */
[----:B------:R4:W1:Y:S02]  /*24280*/  LDS.128 R28, [R202+0x2000] ;  /* 0x00200000ca1c7984 */ /* 0x0008640000000c00 */
[----:B------:R-:W-:Y:S02]  /*24290*/  IADD3 R6, P1, P0, R0, R8, R2 ;  /* 0x0000000800067210 */ /* 0x000fe4000783e002 */
[----:B------:R4:W1:Y:S01]  /*242a0*/  LDS.128 R44, [R202+0x2800] ;  /* 0x00280000ca2c7984 */ /* 0x0008620000000c00 */
[----:B------:R-:W-:Y:S02]  /*242b0*/  SHF.R.S32.HI R3, RZ, 0x1f, R0 ;  /* 0x0000001fff037819 */ /* 0x000fe40000011400 */
[----:B------:R-:W-:Y:S01]  /*242c0*/  SHF.R.S32.HI R0, RZ, 0x1f, R2 ;  /* 0x0000001fff007819 */ /* 0x000fe20000011402 */
[----:B-1----:R4:W1:Y:S03]  /*242d0*/  LDS.128 R56, [R202+0x3000] ;  /* 0x00300000ca387984 */ /* 0x0028660000000c00 */
[----:B------:R-:W-:Y:S01]  /*242e0*/  IADD3.X R7, R3, R9, R0, P1, P0 ;  /* 0x0000000903077210 */ /* 0x000fe20000fe0400 */
[----:B------:R4:W1:Y:S04]  /*242f0*/  LDS.128 R72, [R202+0x3800] ;  /* 0x00380000ca487984 */ /* 0x0008680000000c00 */
[----:B------:R4:W1:Y:S04]  /*24300*/  LDS.128 R24, [R202+0x4000] ;  /* 0x00400000ca187984 */ /* 0x0008680000000c00 */
[----:B------:R4:W1:Y:S04]  /*24310*/  LDS.128 R40, [R202+0x4800] ;  /* 0x00480000ca287984 */ /* 0x0008680000000c00 */
[----:B------:R4:W1:Y:S04]  /*24320*/  LDS.128 R52, [R202+0x5000] ;  /* 0x00500000ca347984 */ /* 0x0008680000000c00 */
[----:B------:R4:W1:Y:S01]  /*24330*/  LDS.128 R68, [R202+0x5800] ;  /* 0x00580000ca447984 */ /* 0x0008620000000c00 */
[----:B------:R-:W-:Y:S05]  /*24340*/  @P2 BRA `(.L_x_609) ;  /* 0x000002e000002947 */ /* 0x000fea0003800000 */
[----:B----4-:R-:W4:Y:S04]  /*24350*/  LDL.LU R5, [R1+0x1b0] ;  /* 0x0001b00001057983 */ /* 0x010f280000300800 */
[----:B------:R-:W3:Y:S02]  /*24360*/  S2R R4, SR_TID.X ;  /* 0x0000000000047919 */ /* 0x000ee40000002100 */
        /* <DEDUP_REMOVED lines=13> */
[C---:B------:R-:W-:Y:S02]  /*24440*/  IADD3 R3, R0.reuse, 0x8, RZ ;  /* 0x0000000800037810 */ /* 0x040fe40007ffe0ff */
[C---:B------:R-:W-:Y:S02]  /*24450*/  IADD3 R2, R0.reuse, 0x40, RZ ;  /* 0x0000004000027810 */ /* 0x040fe40007ffe0ff */
[C---:B------:R-:W-:Y:S02]  /*24460*/  IADD3 R4, R0.reuse, 0x48, RZ ;  /* 0x0000004800047810 */ /* 0x040fe40007ffe0ff */
[-C--:B----4-:R-:W-:Y:S02]  /*24470*/  ISETP.GE.AND P6, PT, R0, R5.reuse, PT ;  /* 0x000000050000720c */ /* 0x090fe40003fc6270 */
[-C--:B------:R-:W-:Y:S02]  /*24480*/  ISETP.GE.AND P5, PT, R3, R5.reuse, PT ;  /* 0x000000050300720c */ /* 0x080fe40003fa6270 */
[----:B------:R-:W-:-:S02]  /*24490*/  ISETP.GE.AND P4, PT, R2, R5, PT ;  /* 0x000000050200720c */ /* 0x000fc40003f86270 */
[----:B------:R-:W-:-:S07]  /*244a0*/  ISETP.GE.AND P3, PT, R4, R5, PT ;  /* 0x000000050400720c */ /* 0x000fce0003f66270 */
[-C--:B------:R-:W-:Y:S02]  /*244b0*/  @!P6 IMAD R0, R0, R14.reuse, RZ ;  /* 0x0000000e0000e224 */ /* 0x080fe400078e02ff */
[-C--:B------:R-:W-:Y:S02]  /*244c0*/  @!P5 IMAD R3, R3, R14.reuse, RZ ;  /* 0x0000000e0303d224 */ /* 0x080fe400078e02ff */
[----:B------:R-:W-:Y:S01]  /*244d0*/  @!P4 IMAD R15, R2, R14, RZ ;  /* 0x0000000e020fc224 */ /* 0x000fe200078e02ff */
[----:B------:R-:W-:Y:S01]  /*244e0*/  @!P6 IADD3 R5, P0, R0, R6, RZ ;  /* 0x000000060005e210 */ /* 0x000fe20007f1e0ff */
[----:B------:R-:W-:-:S03]  /*244f0*/  @!P3 IMAD R2, R4, R14, RZ ;  /* 0x0000000e0402b224 */ /* 0x000fc600078e02ff */
[----:B------:R-:W-:Y:S02]  /*24500*/  @!P6 LEA.HI.X.SX32 R9, R0, R7, 0x1, P0 ;  /* 0x000000070009e211 */ /* 0x000fe400000f0eff */
[----:B-----5:R-:W-:Y:S02]  /*24510*/  @!P6 LEA R8, P0, R5, R10, 0x2 ;  /* 0x0000000a0508e211 */ /* 0x020fe400078010ff */
[-C--:B------:R-:W-:Y:S02]  /*24520*/  @!P5 IADD3 R0, P2, R3, R6.reuse, RZ ;  /* 0x000000060300d210 */ /* 0x080fe40007f5e0ff */
[----:B------:R-:W-:Y:S02]  /*24530*/  @!P6 LEA.HI.X R9, R5, R11, R9, 0x2, P0 ;  /* 0x0000000b0509e211 */ /* 0x000fe400000f1409 */
[-C--:B------:R-:W-:Y:S02]  /*24540*/  @!P4 IADD3 R5, P1, R15, R6.reuse, RZ ;  /* 0x000000060f05c210 */ /* 0x080fe40007f3e0ff */
[----:B------:R-:W-:Y:S01]  /*24550*/  @!P3 IADD3 R14, P0, R2, R6, RZ ;  /* 0x00000006020eb210 */ /* 0x000fe20007f1e0ff */
[----:B------:R3:W-:Y:S01]  /*24560*/  @!P6 ST.E [R8.64], R37 ;  /* 0x000000250800e985 */ /* 0x0007e2000c101904 */
[----:B------:R-:W-:-:S02]  /*24570*/  @!P5 LEA.HI.X.SX32 R3, R3, R7, 0x1, P2 ;  /* 0x000000070303d211 */ /* 0x000fc400010f0eff */
[-C--:B------:R-:W-:Y:S02]  /*24580*/  @!P5 LEA R6, P2, R0, R10.reuse, 0x2 ;  /* 0x0000000a0006d211 */ /* 0x080fe400078410ff */
[-C--:B------:R-:W-:Y:S02]  /*24590*/  @!P4 LEA.HI.X.SX32 R16, R15, R7.reuse, 0x1, P1 ;  /* 0x000000070f10c211 */ /* 0x080fe400008f0eff */
[----:B------:R-:W-:Y:S02]  /*245a0*/  @!P3 LEA.HI.X.SX32 R15, R2, R7, 0x1, P0 ;  /* 0x00000007020fb211 */ /* 0x000fe400000f0eff */
[-C--:B------:R-:W-:Y:S02]  /*245b0*/  @!P4 LEA R4, P1, R5, R10.reuse, 0x2 ;  /* 0x0000000a0504c211 */ /* 0x080fe400078210ff */
[----:B------:R-:W-:Y:S02]  /*245c0*/  @!P3 LEA R2, P0, R14, R10, 0x2 ;  /* 0x0000000a0e02b211 */ /* 0x000fe400078010ff */
[----:B------:R-:W-:-:S02]  /*245d0*/  @!P5 LEA.HI.X R7, R0, R11, R3, 0x2, P2 ;  /* 0x0000000b0007d211 */ /* 0x000fc400010f1403 */
[-C--:B------:R-:W-:Y:S02]  /*245e0*/  @!P4 LEA.HI.X R5, R5, R11.reuse, R16, 0x2, P1 ;  /* 0x0000000b0505c211 */ /* 0x080fe400008f1410 */
[----:B------:R-:W-:Y:S01]  /*245f0*/  @!P3 LEA.HI.X R3, R14, R11, R15, 0x2, P0 ;  /* 0x0000000b0e03b211 */ /* 0x000fe200000f140f */
[----:B------:R3:W-:Y:S04]  /*24600*/  @!P5 ST.E [R6.64], R38 ;  /* 0x000000260600d985 */ /* 0x0007e8000c101904 */
[----:B------:R3:W-:Y:S04]  /*24610*/  @!P4 ST.E [R4.64], R17 ;  /* 0x000000110400c985 */ /* 0x0007e8000c101904 */
[----:B------:R3:W-:Y:S02]  /*24620*/  @!P3 ST.E [R2.64], R22 ;  /* 0x000000160200b985 */ /* 0x0007e4000c101904 */
.L_x_609:
[----:B------:R-:W-:Y:S05]  /*24630*/  BSYNC B0 ;  /* 0x0000000000007941 */ /* 0x000fea0003800000 */
.L_x_608:
[----:B---3--:R-:W3:Y:S04]  /*24640*/  LDL.LU R4, [R1+0x1b4] ;  /* 0x0001b40001047983 */ /* 0x008ee80000300800 */
[----:B----4-:R-:W4:Y:S04]  /*24650*/  LDL R17, [R1+0x168] ;  /* 0x0001680001117983 */ /* 0x010f280000100800 */
[----:B------:R2:W5:Y:S04]  /*24660*/  LDL.64 R38, [R1+0x1a8] ;  /* 0x0001a80001267983 */ /* 0x0005680000100a00 */
[----:B------:R2:W5:Y:S04]  /*24670*/  LDL R16, [R1+0x1b8] ;  /* 0x0001b80001107983 */ /* 0x0005680000100800 */
[----:B------:R2:W5:Y:S01]  /*24680*/  LDL R15, [R1+0x1bc] ;  /* 0x0001bc00010f7983 */ /* 0x0005620000100800 */
[----:B------:R-:W-:-:S02]  /*24690*/  IMAD.U32 R2, RZ, RZ, UR6 ;  /* 0x00000006ff027e24 */ /* 0x000fc4000f8e00ff */
[----:B------:R-:W-:-:S05]  /*246a0*/  IMAD.U32 R3, RZ, RZ, UR7 ;  /* 0x00000007ff037e24 */ /* 0x000fca000f8e00ff */
[----:B-----5:R4:W5:Y:S01]  /*246b0*/  LD.E R10, [R2.64+0xc0] ;  /* 0x0000c004020a7980 */ /* 0x020962000c101900 */
[----:B------:R-:W-:Y:S01]  /*246c0*/  BSSY B0, `(.L_x_610) ;  /* 0x0000019000007945 */ /* 0x000fe20003800000 */
[----:B---3--:R-:W-:Y:S01]  /*246d0*/  IMAD R14, R81, -0x80, R4 ;  /* 0xffffff80510e7824 */ /* 0x008fe200078e0204 */
[----:B----4-:R-:W-:Y:S02]  /*246e0*/  IADD3 R2, P0, R17, R23, RZ ;  /* 0x0000001711027210 */ /* 0x010fe40007f1e0ff */
[----:B------:R-:W-:-:S04]  /*246f0*/  SHF.R.S32.HI R0, RZ, 0x1f, R17 ;  /* 0x0000001fff007819 */ /* 0x000fc80000011411 */
[----:B------:R-:W-:Y:S02]  /*24700*/  IADD3.X R3, R0, R36, RZ, P0, !PT ;  /* 0x0000002400037210 */ /* 0x000fe400007fe4ff */
[----:B------:R-:W-:Y:S01]  /*24710*/  ISETP.GE.AND P0, PT, R66, R14, PT ;  /* 0x0000000e4200720c */ /* 0x000fe20003f06270 */
[-C--:B------:R-:W-:Y:S01]  /*24720*/  IMAD R0, R21, R80.reuse, RZ ;  /* 0x0000005015007224 */ /* 0x080fe200078e02ff */
[----:B------:R-:W-:Y:S01]  /*24730*/  SHF.R.S32.HI R4, RZ, 0x1f, R80 ;  /* 0x0000001fff047819 */ /* 0x000fe20000011450 */
[----:B------:R-:W-:-:S04]  /*24740*/  IMAD.WIDE.U32 R8, R20, R80, R2 ;  /* 0x0000005014087225 */ /* 0x000fc800078e0002 */
[----:B------:R-:W-:-:S05]  /*24750*/  IMAD R0, R20, R4, R0 ;  /* 0x0000000414007224 */ /* 0x000fca00078e0200 */
[----:B------:R-:W-:Y:S01]  /*24760*/  IADD3 R7, R9, R0, RZ ;  /* 0x0000000009077210 */ /* 0x000fe20007ffe0ff */
[----:B------:R-:W-:Y:S05]  /*24770*/  @P0 BRA `(.L_x_611) ;  /* 0x000000d000000947 */ /* 0x000fea0003800000 */
[----:B--2---:R-:W-:Y:S01]  /*24780*/  IMAD R0, R39, R12, RZ ;  /* 0x0000000c27007224 */ /* 0x004fe200078e02ff */
[-C--:B-----5:R-:W-:Y:S01]  /*24790*/  ISETP.GE.AND P3, PT, R17, R10.reuse, PT ;  /* 0x0000000a1100720c */ /* 0x0a0fe20003f66270 */
[----:B------:R-:W-:Y:S01]  /*247a0*/  IMAD.MOV.U32 R6, RZ, RZ, R8 ;  /* 0x000000ffff067224 */ /* 0x000fe200078e0008 */
[-C--:B------:R-:W-:Y:S01]  /*247b0*/  ISETP.GE.AND P2, PT, R16, R10.reuse, PT ;  /* 0x0000000a1000720c */ /* 0x080fe20003f46270 */
[C---:B------:R-:W-:Y:S01]  /*247c0*/  IMAD R0, R38.reuse, R13, R0 ;  /* 0x0000000d26007224 */ /* 0x040fe200078e0200 */
[----:B------:R-:W-:Y:S01]  /*247d0*/  ISETP.GE.AND P1, PT, R15, R10, PT ;  /* 0x0000000a0f00720c */ /* 0x000fe20003f26270 */
[----:B------:R-:W-:-:S04]  /*247e0*/  IMAD.WIDE.U32 R4, R38, R12, R6 ;  /* 0x0000000c26047225 */ /* 0x000fc800078e0006 */
[----:B------:R-:W-:Y:S01]  /*247f0*/  IMAD.IADD R0, R5, 0x1, R0 ;  /* 0x0000000105007824 */ /* 0x000fe200078e0200 */
[----:B------:R-:W-:-:S04]  /*24800*/  LEA R2, P0, R4, R18, 0x1 ;  /* 0x0000001204027211 */ /* 0x000fc800078008ff */
[----:B------:R-:W-:-:S05]  /*24810*/  LEA.HI.X R3, R4, R19, R0, 0x1, P0 ;  /* 0x0000001304037211 */ /* 0x000fca00000f0c00 */
[----:B------:R2:W-:Y:S04]  /*24820*/  @!P3 ST.E.128 [R2.64], R32 ;  /* 0x000000200200b985 */ /* 0x0005e8000c101d04 */
[----:B------:R2:W-:Y:S04]  /*24830*/  @!P2 ST.E.128 [R2.64+0x40], R28 ;  /* 0x0000401c0200a985 */ /* 0x0005e8000c101d04 */
[----:B-1----:R2:W-:Y:S02]  /*24840*/  @!P1 ST.E.128 [R2.64+0x80], R24 ;  /* 0x0000801802009985 */ /* 0x0025e4000c101d04 */
.L_x_611:
[----:B--2---:R-:W-:Y:S05]  /*24850*/  BSYNC B0 ;  /* 0x0000000000007941 */ /* 0x004fea0003800000 */
.L_x_610:
[----:B------:R-:W-:Y:S01]  /*24860*/  LEA.HI.SX32 R0, R64, 0x20, 0x1e ;  /* 0x0000002040007811 */ /* 0x000fe200078ff2ff */
[----:B------:R-:W-:Y:S03]  /*24870*/  BSSY B0, `(.L_x_612) ;  /* 0x0000013000007945 */ /* 0x000fe60003800000 */
[----:B------:R-:W-:-:S13]  /*24880*/  ISETP.GE.AND P0, PT, R0, R14, PT ;  /* 0x0000000e0000720c */ /* 0x000fda0003f06270 */
[----:B------:R-:W-:Y:S05]  /*24890*/  @P0 BRA `(.L_x_613) ;  /* 0x0000010000000947 */ /* 0x000fea0003800000 */
[----:B------:R-:W-:Y:S01]  /*248a0*/  IADD3 R11, P0, R38, 0x20, RZ ;  /* 0x00000020260b7810 */ /* 0x000fe20007f1e0ff */
[----:B------:R-:W-:Y:S01]  /*248b0*/  IMAD.MOV.U32 R2, RZ, RZ, R8 ;  /* 0x000000ffff027224 */ /* 0x000fe200078e0008 */
[----:B------:R-:W-:Y:S02]  /*248c0*/  MOV R3, R7 ;  /* 0x0000000700037202 */ /* 0x000fe40000000f00 */
[-C--:B-----5:R-:W-:Y:S01]  /*248d0*/  ISETP.GE.AND P2, PT, R17, R10.reuse, PT ;  /* 0x0000000a1100720c */ /* 0x0a0fe20003f46270 */
[----:B------:R-:W-:Y:S01]  /*248e0*/  IMAD.X R0, RZ, RZ, R39, P0 ;  /* 0x000000ffff007224 */ /* 0x000fe200000e0627 */
[-C--:B------:R-:W-:Y:S01]  /*248f0*/  ISETP.GE.AND P1, PT, R16, R10.reuse, PT ;  /* 0x0000000a1000720c */ /* 0x080fe20003f26270 */
[----:B------:R-:W-:Y:S01]  /*24900*/  IMAD.WIDE.U32 R4, R12, R11, R2 ;  /* 0x0000000b0c047225 */ /* 0x000fe200078e0002 */
[----:B------:R-:W-:-:S03]  /*24910*/  ISETP.GE.AND P0, PT, R15, R10, PT ;  /* 0x0000000a0f00720c */ /* 0x000fc60003f06270 */
[----:B------:R-:W-:Y:S01]  /*24920*/  IMAD R0, R0, R12, RZ ;  /* 0x0000000c00007224 */ /* 0x000fe200078e02ff */
[----:B------:R-:W-:-:S03]  /*24930*/  LEA R2, P3, R4, R18, 0x1 ;  /* 0x0000001204027211 */ /* 0x000fc600078608ff */
[----:B------:R-:W-:-:S04]  /*24940*/  IMAD R0, R13, R11, R0 ;  /* 0x0000000b0d007224 */ /* 0x000fc800078e0200 */
[----:B------:R-:W-:-:S05]  /*24950*/  IMAD.IADD R0, R5, 0x1, R0 ;  /* 0x0000000105007824 */ /* 0x000fca00078e0200 */
[----:B------:R-:W-:-:S05]  /*24960*/  LEA.HI.X R3, R4, R19, R0, 0x1, P3 ;  /* 0x0000001304037211 */ /* 0x000fca00018f0c00 */
[----:B------:R2:W-:Y:S04]  /*24970*/  @!P2 ST.E.128 [R2.64], R48 ;  /* 0x000000300200a985 */ /* 0x0005e8000c101d04 */
[----:B------:R2:W-:Y:S04]  /*24980*/  @!P1 ST.E.128 [R2.64+0x40], R44 ;  /* 0x0000402c02009985 */ /* 0x0005e8000c101d04 */
[----:B-1----:R2:W-:Y:S02]  /*24990*/  @!P0 ST.E.128 [R2.64+0x80], R40 ;  /* 0x0000802802008985 */ /* 0x0025e4000c101d04 */
.L_x_613:
[----:B------:R-:W-:Y:S05]  /*249a0*/  BSYNC B0 ;  /* 0x0000000000007941 */ /* 0x000fea0003800000 */
.L_x_612:
[----:B------:R-:W-:Y:S01]  /*249b0*/  LEA.HI.SX32 R0, R64, 0x40, 0x1e ;  /* 0x0000004040007811 */ /* 0x000fe200078ff2ff */
[----:B------:R-:W-:Y:S03]  /*249c0*/  BSSY B0, `(.L_x_614) ;  /* 0x0000013000007945 */ /* 0x000fe60003800000 */
[----:B------:R-:W-:-:S13]  /*249d0*/  ISETP.GE.AND P0, PT, R0, R14, PT ;  /* 0x0000000e0000720c */ /* 0x000fda0003f06270 */
[----:B------:R-:W-:Y:S05]  /*249e0*/  @P0 BRA `(.L_x_615) ;  /* 0x0000010000000947 */ /* 0x000fea0003800000 */
[----:B------:R-:W-:Y:S01]  /*249f0*/  IADD3 R11, P0, R38, 0x40, RZ ;  /* 0x00000040260b7810 */ /* 0x000fe20007f1e0ff */
[----:B--2---:R-:W-:Y:S01]  /*24a00*/  IMAD.MOV.U32 R2, RZ, RZ, R8 ;  /* 0x000000ffff027224 */ /* 0x004fe200078e0008 */
        /* <DEDUP_REMOVED lines=12> */
[----:B-1----:R2:W-:Y:S04]  /*24ad0*/  @!P1 ST.E.128 [R2.64+0x40], R56 ;  /* 0x0000403802009985 */ /* 0x0025e8000c101d04 */
[----:B------:R2:W-:Y:S02]  /*24ae0*/  @!P0 ST.E.128 [R2.64+0x80], R52 ;  /* 0x0000803402008985 */ /* 0x0005e4000c101d04 */
.L_x_615:
[----:B------:R-:W-:Y:S05]  /*24af0*/  BSYNC B0 ;  /* 0x0000000000007941 */ /* 0x000fea0003800000 */
.L_x_614:
[----:B------:R-:W-:Y:S01]  /*24b00*/  LEA.HI.SX32 R0, R64, 0x60, 0x1e ;  /* 0x0000006040007811 */ /* 0x000fe200078ff2ff */
[----:B--2---:R-:W-:Y:S01]  /*24b10*/  IMAD.MOV.U32 R3, RZ, RZ, 0x0 ;  /* 0x00000000ff037424 */ /* 0x004fe200078e00ff */
[----:B------:R-:W-:-:S02]  /*24b20*/  MOV R11, 0x70 ;  /* 0x00000070000b7802 */ /* 0x000fc40000000f00 */
[----:B------:R-:W-:-:S03]  /*24b30*/  ISETP.GE.AND P0, PT, R0, R14, PT ;  /* 0x0000000e0000720c */ /* 0x000fc60003f06270 */
[----:B------:R-:W-:-:S10]  /*24b40*/  IMAD.MOV.U32 R2, RZ, RZ, R11 ;  /* 0x000000ffff027224 */ /* 0x000fd400078e000b */
[----:B------:R-:W-:Y:S05]  /*24b50*/  @P0 RET.REL.NODEC R2 `(_ZN5flash16flash_fwd_kernelI23Flash_fwd_kernel_traitsILi96ELi128ELi64ELi4ELb0ELb0EN7cutlass6half_tE19Flash_kernel_traitsILi96ELi128ELi64ELi4ES3_EELb1ELb1ELb0ELb1ELb0ELb0ELb0ELb1EEEvNS_16Flash_fwd_paramsE) ;  /* 0xfffdb4a002000950 */ /* 0x000fea0003c3ffff */
[----:B------:R-:W-:Y:S01]  /*24b60*/  IADD3 R6, P0, R38, 0x60, RZ ;  /* 0x0000006026067810 */ /* 0x000fe20007f1e0ff */
[----:B------:R-:W-:Y:S01]  /*24b70*/  IMAD.MOV.U32 R2, RZ, RZ, R8 ;  /* 0x000000ffff027224 */ /* 0x000fe200078e0008 */
[----:B------:R-:W-:Y:S02]  /*24b80*/  MOV R3, R7 ;  /* 0x0000000700037202 */ /* 0x000fe40000000f00 */
[-C--:B-----5:R-:W-:Y:S01]  /*24b90*/  ISETP.GE.AND P1, PT, R17, R10.reuse, PT ;  /* 0x0000000a1100720c */ /* 0x0a0fe20003f26270 */
[----:B------:R-:W-:Y:S01]  /*24ba0*/  IMAD.X R0, RZ, RZ, R39, P0 ;  /* 0x000000ffff007224 */ /* 0x000fe200000e0627 */
[----:B------:R-:W-:Y:S01]  /*24bb0*/  ISETP.GE.AND P0, PT, R16, R10, PT ;  /* 0x0000000a1000720c */ /* 0x000fe20003f06270 */
[----:B------:R-:W-:-:S04]  /*24bc0*/  IMAD.WIDE.U32 R4, R12, R6, R2 ;  /* 0x000000060c047225 */ /* 0x000fc800078e0002 */
[----:B------:R-:W-:Y:S01]  /*24bd0*/  IMAD R0, R0, R12, RZ ;  /* 0x0000000c00007224 */ /* 0x000fe200078e02ff */
[----:B------:R-:W-:-:S03]  /*24be0*/  LEA R2, P2, R4, R18, 0x1 ;  /* 0x0000001204027211 */ /* 0x000fc600078408ff */
[----:B------:R-:W-:-:S04]  /*24bf0*/  IMAD R0, R13, R6, R0 ;  /* 0x000000060d007224 */ /* 0x000fc800078e0200 */
[----:B------:R-:W-:Y:S02]  /*24c00*/  IMAD.IADD R0, R5, 0x1, R0 ;  /* 0x0000000105007824 */ /* 0x000fe400078e0200 */
[----:B------:R-:W-:-:S03]  /*24c10*/  IMAD.MOV.U32 R5, RZ, RZ, 0x0 ;  /* 0x00000000ff057424 */ /* 0x000fc600078e00ff */
[----:B------:R-:W-:Y:S02]  /*24c20*/  LEA.HI.X R3, R4, R19, R0, 0x1, P2 ;  /* 0x0000001304037211 */ /* 0x000fe400010f0c00 */
[----:B------:R-:W-:-:S03]  /*24c30*/  MOV R4, R11 ;  /* 0x0000000b00047202 */ /* 0x000fc60000000f00 */
[----:B-1----:R1:W-:Y:S01]  /*24c40*/  @!P0 ST.E.128 [R2.64+0x40], R72 ;  /* 0x0000404802008985 */ /* 0x0023e2000c101d04 */
[----:B------:R-:W-:-:S03]  /*24c50*/  ISETP.GE.AND P0, PT, R15, R10, PT ;  /* 0x0000000a0f00720c */ /* 0x000fc60003f06270 */
[----:B------:R1:W-:Y:S10]  /*24c60*/  @!P1 ST.E.128 [R2.64], R76 ;  /* 0x0000004c02009985 */ /* 0x0003f4000c101d04 */
[----:B------:R-:W-:Y:S05]  /*24c70*/  @P0 RET.REL.NODEC R4 `(_ZN5flash16flash_fwd_kernelI23Flash_fwd_kernel_traitsILi96ELi128ELi64ELi4ELb0ELb0EN7cutlass6half_tE19Flash_kernel_traitsILi96ELi128ELi64ELi4ES3_EELb1ELb1ELb0ELb1ELb0ELb0ELb0ELb1EEEvNS_16Flash_fwd_paramsE) ;  /* 0xfffdb38004000950 */ /* 0x000fea0003c3ffff */
[----:B------:R2:W-:Y:S02]  /*24c80*/  ST.E.128 [R2.64+0x80], R68 ;  /* 0x0000804402007985 */ /* 0x0005e4000c101d04 */
[----:B-12---:R-:W-:-:S02]  /*24c90*/  MOV R2, R11 ;  /* 0x0000000b00027202 */ /* 0x006fc40000000f00 */
[----:B------:R-:W-:-:S04]  /*24ca0*/  MOV R3, 0x0 ;  /* 0x0000000000037802 */ /* 0x000fc80000000f00 */
[----:B------:R-:W-:Y:S05]  /*24cb0*/  RET.REL.NODEC R2 `(_ZN5flash16flash_fwd_kernelI23Flash_fwd_kernel_traitsILi96ELi128ELi64ELi4ELb0ELb0EN7cutlass6half_tE19Flash_kernel_traitsILi96ELi128ELi64ELi4ES3_EELb1ELb1ELb0ELb1ELb0ELb0ELb0ELb1EEEvNS_16Flash_fwd_paramsE) ;  /* 0xfffdb34002007950 */ /* 0x000fea0003c3ffff */
.L_x_565:
[----:B------:R-:W3:Y:S01]  /*24cc0*/  LDL R16, [R1+0x1a0] ;  /* 0x0001a00001107983 */ /* 0x000ee20000100800 */
[----:B------:R-:W-:Y:S01]  /*24cd0*/  MOV R8, UR6 ;  /* 0x0000000600087c02 */ /* 0x000fe20008000f00 */
[----:B------:R-:W-:Y:S01]  /*24ce0*/  IMAD.U32 R9, RZ, RZ, UR7 ;  /* 0x00000007ff097e24 */ /* 0x000fe2000f8e00ff */
[----:B------:R-:W-:Y:S01]  /*24cf0*/  MOV R6, UR6 ;  /* 0x0000000600067c02 */ /* 0x000fe20008000f00 */
[----:B------:R-:W-:Y:S02]  /*24d00*/  IMAD.U32 R2, RZ, RZ, UR6 ;  /* 0x00000006ff027e24 */ /* 0x000fe4000f8e00ff */
[----:B------:R-:W-:Y:S01]  /*24d10*/  IMAD.U32 R3, RZ, RZ, UR7 ;  /* 0x00000007ff037e24 */ /* 0x000fe2000f8e00ff */
[----:B------:R-:W4:Y:S01]  /*24d20*/  LD.E.U16 R0, [R8.64+0x1c8] ;  /* 0x0001c80408007980 */ /* 0x000f22000c101500 */
[----:B------:R-:W-:-:S03]  /*24d30*/  IMAD.U32 R7, RZ, RZ, UR7 ;  /* 0x00000007ff077e24 */ /* 0x000fc6000f8e00ff */
[----:B------:R-:W1:Y:S04]  /*24d40*/  S2R R13, SR_CTAID.Y ;  /* 0x00000000000d7919 */ /* 0x000e680000002600 */
[----:B------:R1:W5:Y:S04]  /*24d50*/  LD.E.64 R18, [R8.64+0x70] ;  /* 0x0000700408127980 */ /* 0x000368000c101b00 */
[----:B------:R2:W5:Y:S01]  /*24d60*/  LD.E.64 R14, [R6.64+0x90] ;  /* 0x00009004060e7980 */ /* 0x000562000c101b00 */
[----:B---3--:R-:W-:-:S13]  /*24d70*/  ISETP.NE.AND P0, PT, R16, -0x1, PT ;  /* 0xffffffff1000780c */ /* 0x008fda0003f05270 */
[----:B------:R3:W2:Y:S04]  /*24d80*/  @!P0 LD.E.64 R4, [R2.64+0x80] ;  /* 0x0000800402048980 */ /* 0x0006a8000c101b00 */
[----:B---3--:R-:W3:Y:S01]  /*24d90*/  LD.E.64 R2, [R6.64+0x88] ;  /* 0x0000880406027980 */ /* 0x008ee2000c101b00 */
[C---:B----4-:R-:W-:Y:S02]  /*24da0*/  PRMT R10, R0.reuse, 0x7770, RZ ;  /* 0x00007770000a7816 */ /* 0x050fe400000000ff */
[----:B------:R-:W-:Y:S02]  /*24db0*/  PRMT R0, R0, 0x7771, RZ ;  /* 0x0000777100007816 */ /* 0x000fe400000000ff */
[----:B------:R-:W-:-:S04]  /*24dc0*/  ISETP.NE.AND P1, PT, R10, RZ, PT ;  /* 0x000000ff0a00720c */ /* 0x000fc80003f25270 */
[----:B------:R-:W-:Y:S02]  /*24dd0*/  ISETP.NE.OR P3, PT, R0, RZ, !P1 ;  /* 0x000000ff0000720c */ /* 0x000fe40004f65670 */
[----:B-1----:R-:W-:Y:S01]  /*24de0*/  @!P0 SHF.R.S32.HI R9, RZ, 0x1f, R13 ;  /* 0x0000001fff098819 */ /* 0x002fe2000001140d */
[----:B------:R-:W-:Y:S01]  /*24df0*/  BSSY B1, `(.L_x_616) ;  /* 0x000001a000017945 */ /* 0x000fe20003800000 */
[----:B------:R-:W-:Y:S01]  /*24e00*/  PLOP3.LUT P2, PT, PT, PT, PT, 0x8, 0x0 ;  /* 0x000000000000781c */ /* 0x000fe20003f4e170 */
[----:B--2---:R-:W-:-:S04]  /*24e10*/  @!P0 IMAD R8, R5, R13, RZ ;  /* 0x0000000d05088224 */ /* 0x004fc800078e02ff */
[----:B------:R-:W-:Y:S02]  /*24e20*/  @!P0 IMAD R8, R4, R9, R8 ;  /* 0x0000000904088224 */ /* 0x000fe400078e0208 */
[-C--:B---3--:R-:W-:Y:S02]  /*24e30*/  @P0 IMAD R5, R3, R16.reuse, RZ ;  /* 0x0000001003050224 */ /* 0x088fe400078e02ff */
[----:B------:R-:W-:-:S05]  /*24e40*/  @P0 IMAD.WIDE.U32 R6, R2, R16, RZ ;  /* 0x0000001002060225 */ /* 0x000fca00078e00ff */
[----:B------:R-:W-:Y:S01]  /*24e50*/  @P0 IADD3 R12, R7, R5, RZ ;  /* 0x00000005070c0210 */ /* 0x000fe20007ffe0ff */
[----:B------:R-:W-:-:S04]  /*24e60*/  @!P0 IMAD.WIDE.U32 R4, R4, R13, RZ ;  /* 0x0000000d04048225 */ /* 0x000fc800078e00ff */
[----:B------:R-:W-:Y:S01]  /*24e70*/  @P0 IMAD.MOV.U32 R11, RZ, RZ, R6 ;  /* 0x000000ffff0b0224 */ /* 0x000fe200078e0006 */
[----:B------:R-:W-:Y:S01]  /*24e80*/  @!P0 IADD3 R12, R5, R8, RZ ;  /* 0x00000008050c8210 */ /* 0x000fe20007ffe0ff */
[----:B------:R-:W-:Y:S02]  /*24e90*/  @!P0 IMAD.MOV.U32 R11, RZ, RZ, R4 ;  /* 0x000000ffff0b8224 */ /* 0x000fe400078e0004 */
[----:B------:R-:W-:Y:S01]  /*24ea0*/  CS2R R4, SRZ ;  /* 0x0000000000047805 */ /* 0x000fe2000001ff00 */
        /* <DEDUP_REMOVED lines=9> */
.L_x_619:
[----:B------:R-:W-:Y:S05]  /*24f40*/  BSYNC B0 ;  /* 0x0000000000007941 */ /* 0x000fea0003800000 */
.L_x_618:
[----:B------:R-:W-:Y:S01]  /*24f50*/  PLOP3.LUT P2, PT, PT, PT, PT, 0x80, 0x0 ;  /* 0x000000000000781c */ /* 0x000fe20003f4f070 */
[--C-:B------:R-:W-:Y:S01]  /*24f60*/  IMAD.MOV.U32 R4, RZ, RZ, R16.reuse ;  /* 0x000000ffff047224 */ /* 0x100fe200078e0010 */
[----:B------:R-:W-:Y:S02]  /*24f70*/  SHF.R.S32.HI R5, RZ, 0x1f, R16 ;  /* 0x0000001fff057819 */ /* 0x000fe40000011410 */
[----:B------:R-:W-:-:S04]  /*24f80*/  PRMT R0, RZ, 0x7610, R0 ;  /* 0x00007610ff007816 */ /* 0x000fc80000000000 */
.L_x_617:
[----:B------:R-:W-:Y:S05]  /*24f90*/  BSYNC B1 ;  /* 0x0000000000017941 */ /* 0x000fea0003800000 */
.L_x_616:
[----:B------:R-:W-:Y:S02]  /*24fa0*/  LOP3.LUT P0, RZ, R0, 0xff, RZ, 0xc0, !PT ;  /* 0x000000ff00ff7812 */ /* 0x000fe4000780c0ff */
[----:B------:R-:W-:Y:S02]  /*24fb0*/  MOV R6, UR6 ;  /* 0x0000000600067c02 */ /* 0x000fe40008000f00 */
[----:B------:R-:W-:-:S05]  /*24fc0*/  MOV R7, UR7 ;  /* 0x0000000700077c02 */ /* 0x000fca0008000f00 */
[----:B------:R2:W5:Y:S04]  /*24fd0*/  LD.E.64 R20, [R6.64+0xa0] ;  /* 0x0000a00406147980 */ /* 0x000568000c101b00 */
[----:B------:R-:W3:Y:S01]  /*24fe0*/  @P0 LD.E.64 R24, [R6.64+0xb0] ;  /* 0x0000b00406180980 */ /* 0x000ee2000c101b00 */
[----:B------:R-:W-:Y:S01]  /*24ff0*/  BSSY B0, `(.L_x_620) ;  /* 0x000000d000007945 */ /* 0x000fe20003800000 */
        /* <DEDUP_REMOVED lines=12> */
.L_x_621:
[----:B--2---:R-:W-:Y:S05]  /*250c0*/  BSYNC B0 ;  /* 0x0000000000007941 */ /* 0x004fea0003800000 */
.L_x_620:
[----:B------:R-:W2:Y:S01]  /*250d0*/  LDL.LU R9, [R1+0x1b4] ;  /* 0x0001b40001097983 */ /* 0x000ea20000300800 */
[----:B------:R-:W-:Y:S02]  /*250e0*/  IMAD.U32 R6, RZ, RZ, UR6 ;  /* 0x00000006ff067e24 */ /* 0x000fe4000f8e00ff */
[----:B------:R-:W-:Y:S01]  /*250f0*/  IMAD.U32 R7, RZ, RZ, UR7 ;  /* 0x00000007ff077e24 */ /* 0x000fe2000f8e00ff */
[----:B------:R-:W3:Y:S04]  /*25100*/  S2R R25, SR_CTAID.Z ;  /* 0x0000000000197919 */ /* 0x000ee80000002700 */
[----:B-1----:R1:W5:Y:S01]  /*25110*/  LD.E R16, [R6.64+0xc0] ;  /* 0x0000c00406107980 */ /* 0x002362000c101900 */
[----:B------:R-:W-:Y:S03]  /*25120*/  BSSY B0, `(.L_x_622) ;  /* 0x000002a000007945 */ /* 0x000fe60003800000 */
[----:B------:R-:W4:Y:S01]  /*25130*/  S2R R23, SR_CTAID.X ;  /* 0x0000000000177919 */ /* 0x000f220000002500 */
[----:B-1----:R-:W-:Y:S01]  /*25140*/  IMAD R7, R13, R8, RZ ;  /* 0x000000080d077224 */ /* 0x002fe200078e02ff */
[----:B------:R-:W-:-:S02]  /*25150*/  LEA.HI R8, R42, R44, RZ, 0x2 ;  /* 0x0000002c2a087211 */ /* 0x000fc400078f10ff */
[----:B---3--:R-:W-:Y:S02]  /*25160*/  SHF.R.S32.HI R13, RZ, 0x1f, R25 ;  /* 0x0000001fff0d7819 */ /* 0x008fe40000011419 */
[----:B------:R-:W-:Y:S02]  /*25170*/  LOP3.LUT R6, R8, 0xfffffffc, RZ, 0xc0, !PT ;  /* 0xfffffffc08067812 */ /* 0x000fe400078ec0ff */
[----:B------:R-:W-:Y:S02]  /*25180*/  SEL R7, R7, RZ, !P2 ;  /* 0x000000ff07077207 */ /* 0x000fe40005000000 */
[----:B------:R-:W-:Y:S01]  /*25190*/  SHF.R.S32.HI R8, RZ, 0x2, R8 ;  /* 0x00000002ff087819 */ /* 0x000fe20000011408 */
[----:B------:R-:W-:Y:S02]  /*251a0*/  IMAD.IADD R26, R44, 0x1, -R6 ;  /* 0x000000012c1a7824 */ /* 0x000fe400078e0a06 */
[----:B------:R-:W-:Y:S02]  /*251b0*/  IMAD R7, R25, R0, R7 ;  /* 0x0000000019077224 */ /* 0x000fe400078e0207 */
[----:B------:R-:W-:-:S02]  /*251c0*/  IMAD.SHL.U32 R17, R26, 0x8, RZ ;  /* 0x000000081a117824 */ /* 0x000fc400078e00ff */
[----:B------:R-:W-:-:S03]  /*251d0*/  IMAD R0, R170, R24, RZ ;  /* 0x00000018aa007224 */ /* 0x000fc600078e02ff */
[C---:B------:R-:W-:Y:S02]  /*251e0*/  IADD3 R6, P0, R17.reuse, R11, RZ ;  /* 0x0000000b11067210 */ /* 0x040fe40007f1e0ff */
[----:B------:R-:W-:Y:S02]  /*251f0*/  SHF.R.S32.HI R10, RZ, 0x1f, R0 ;  /* 0x0000001fff0a7819 */ /* 0x000fe40000011400 */
[--C-:B------:R-:W-:Y:S02]  /*25200*/  IADD3 R28, P2, P1, R0, R4, R7.reuse ;  /* 0x00000004001c7210 */ /* 0x100fe4000795e007 */
[----:B------:R-:W-:Y:S02]  /*25210*/  SHF.R.S32.HI R0, RZ, 0x1f, R7 ;  /* 0x0000001fff007819 */ /* 0x000fe40000011407 */
[----:B------:R-:W-:Y:S02]  /*25220*/  LEA.HI.X.SX32 R7, R17, R12, 0x1, P0 ;  /* 0x0000000c11077211 */ /* 0x000fe400000f0eff */
[----:B------:R-:W-:-:S02]  /*25230*/  IADD3.X R27, R10, R5, R0, P2, P1 ;  /* 0x000000050a1b7210 */ /* 0x000fc400017e2400 */
[C---:B------:R-:W-:Y:S02]  /*25240*/  IADD3 R30, R17.reuse, 0x20, RZ ;  /* 0x00000020111e7810 */ /* 0x040fe40007ffe0ff */
[----:B------:R-:W-:Y:S01]  /*25250*/  IADD3 R29, R17, 0x40, RZ ;  /* 0x00000040111d7810 */ /* 0x000fe20007ffe0ff */
[----:B--2---:R-:W-:Y:S02]  /*25260*/  IMAD.IADD R22, R9, 0x1, -R170 ;  /* 0x0000000109167824 */ /* 0x004fe400078e0aaa */
[----:B-----5:R-:W-:-:S03]  /*25270*/  IMAD R9, R15, R25, RZ ;  /* 0x000000190f097224 */ /* 0x020fc600078e02ff */
[----:B------:R-:W-:Y:S01]  /*25280*/  ISETP.GE.AND P0, PT, R8, R22, PT ;  /* 0x000000160800720c */ /* 0x000fe20003f06270 */
[----:B------:R-:W-:Y:S01]  /*25290*/  IMAD R11, R14, R13, R9 ;  /* 0x0000000d0e0b7224 */ /* 0x000fe200078e0209 */
[----:B------:R-:W-:Y:S01]  /*252a0*/  SHF.R.S32.HI R9, RZ, 0x1f, R8 ;  /* 0x0000001fff097819 */ /* 0x000fe20000011408 */
[----:B------:R-:W-:-:S04]  /*252b0*/  IMAD.WIDE.U32 R14, R25, R14, R6 ;  /* 0x0000000e190e7225 */ /* 0x000fc800078e0006 */
[----:B----4-:R-:W-:-:S04]  /*252c0*/  IMAD.WIDE R4, R23, 0x80, R8 ;  /* 0x0000008017047825 */ /* 0x010fc800078e0208 */
[----:B------:R-:W-:Y:S02]  /*252d0*/  IMAD.IADD R7, R15, 0x1, R11 ;  /* 0x000000010f077824 */ /* 0x000fe400078e020b */
[----:B------:R-:W-:Y:S05]  /*252e0*/  @P0 BRA `(.L_x_623) ;  /* 0x000000d000000947 */ /* 0x000fea0003800000 */
[----:B------:R-:W-:Y:S01]  /*252f0*/  IMAD R0, R5, R2, RZ ;  /* 0x0000000205007224 */ /* 0x000fe200078e02ff */
[-C--:B------:R-:W-:Y:S01]  /*25300*/  ISETP.GE.AND P3, PT, R17, R16.reuse, PT ;  /* 0x000000101100720c */ /* 0x080fe20003f66270 */
        /* <DEDUP_REMOVED lines=8> */
[----:B------:R1:W-:Y:S04]  /*25390*/  @!P3 ST.E.128 [R10.64], RZ ;  /* 0x000000ff0a00b985 */ /* 0x0003e8000c101d04 */
[----:B------:R1:W-:Y:S04]  /*253a0*/  @!P2 ST.E.128 [R10.64+0x40], RZ ;  /* 0x000040ff0a00a985 */ /* 0x0003e8000c101d04 */
[----:B------:R1:W-:Y:S02]  /*253b0*/  @!P1 ST.E.128 [R10.64+0x80], RZ ;  /* 0x000080ff0a009985 */ /* 0x0003e4000c101d04 */
.L_x_623:
[----:B------:R-:W-:Y:S05]  /*253c0*/  BSYNC B0 ;  /* 0x0000000000007941 */ /* 0x000fea0003800000 */
.L_x_622:
[----:B------:R-:W-:Y:S01]  /*253d0*/  IADD3 R25, R8, 0x20, RZ ;  /* 0x0000002008197810 */ /* 0x000fe20007ffe0ff */
[----:B------:R-:W-:Y:S03]  /*253e0*/  BSSY B0, `(.L_x_624) ;  /* 0x0000013000007945 */ /* 0x000fe60003800000 */
[----:B------:R-:W-:-:S13]  /*253f0*/  ISETP.GE.AND P0, PT, R25, R22, PT ;  /* 0x000000161900720c */ /* 0x000fda0003f06270 */
[----:B------:R-:W-:Y:S05]  /*25400*/  @P0 BRA `(.L_x_625) ;  /* 0x0000010000000947 */ /* 0x000fea0003800000 */
[----:B------:R-:W-:Y:S01]  /*25410*/  IADD3 R0, P0, R4, 0x20, RZ ;  /* 0x0000002004007810 */ /* 0x000fe20007f1e0ff */
[----:B------:R-:W-:Y:S01]  /*25420*/  IMAD.MOV.U32 R12, RZ, RZ, R14 ;  /* 0x000000ffff0c7224 */ /* 0x000fe200078e000e */
[----:B------:R-:W-:Y:S02]  /*25430*/  MOV R13, R7 ;  /* 0x00000007000d7202 */ /* 0x000fe40000000f00 */
[-C--:B------:R-:W-:Y:S01]  /*25440*/  ISETP.GE.AND P2, PT, R17, R16.reuse, PT ;  /* 0x000000101100720c */ /* 0x080fe20003f46270 */
[----:B-1----:R-:W-:Y:S01]  /*25450*/  IMAD.X R10, RZ, RZ, R5, P0 ;  /* 0x000000ffff0a7224 */ /* 0x002fe200000e0605 */
[----:B------:R-:W-:Y:S01]  /*25460*/  ISETP.GE.AND P1, PT, R30, R16, PT ;  /* 0x000000101e00720c */ /* 0x000fe20003f26270 */
[----:B------:R-:W-:Y:S01]  /*25470*/  IMAD.WIDE.U32 R12, R2, R0, R12 ;  /* 0x00000000020c7225 */ /* 0x000fe200078e000c */
[----:B------:R-:W-:-:S03]  /*25480*/  ISETP.GE.AND P0, PT, R29, R16, PT ;  /* 0x000000101d00720c */ /* 0x000fc60003f06270 */
[----:B------:R-:W-:-:S04]  /*25490*/  IMAD R10, R10, R2, RZ ;  /* 0x000000020a0a7224 */ /* 0x000fc800078e02ff */
[----:B------:R-:W-:Y:S01]  /*254a0*/  IMAD R0, R3, R0, R10 ;  /* 0x0000000003007224 */ /* 0x000fe200078e020a */
[----:B------:R-:W-:-:S03]  /*254b0*/  LEA R10, P3, R12, R18, 0x1 ;  /* 0x000000120c0a7211 */ /* 0x000fc600078608ff */
[----:B------:R-:W-:-:S05]  /*254c0*/  IMAD.IADD R0, R13, 0x1, R0 ;  /* 0x000000010d007824 */ /* 0x000fca00078e0200 */
[----:B------:R-:W-:-:S05]  /*254d0*/  LEA.HI.X R11, R12, R19, R0, 0x1, P3 ;  /* 0x000000130c0b7211 */ /* 0x000fca00018f0c00 */
[----:B------:R1:W-:Y:S04]  /*254e0*/  @!P2 ST.E.128 [R10.64], RZ ;  /* 0x000000ff0a00a985 */ /* 0x0003e8000c101d04 */
[----:B------:R1:W-:Y:S04]  /*254f0*/  @!P1 ST.E.128 [R10.64+0x40], RZ ;  /* 0x000040ff0a009985 */ /* 0x0003e8000c101d04 */
[----:B------:R1:W-:Y:S02]  /*25500*/  @!P0 ST.E.128 [R10.64+0x80], RZ ;  /* 0x000080ff0a008985 */ /* 0x0003e4000c101d04 */
.L_x_625:
[----:B------:R-:W-:Y:S05]  /*25510*/  BSYNC B0 ;  /* 0x0000000000007941 */ /* 0x000fea0003800000 */
.L_x_624:
        /* <DEDUP_REMOVED lines=20> */
.L_x_627:
[----:B------:R-:W-:Y:S05]  /*25660*/  BSYNC B0 ;  /* 0x0000000000007941 */ /* 0x000fea0003800000 */
.L_x_626:
[----:B-1----:R-:W-:Y:S01]  /*25670*/  IADD3 R10, R8, 0x60, RZ ;  /* 0x00000060080a7810 */ /* 0x002fe20007ffe0ff */
[----:B------:R-:W-:Y:S03]  /*25680*/  BSSY B0, `(.L_x_628) ;  /* 0x0000013000007945 */ /* 0x000fe60003800000 */
[----:B------:R-:W-:-:S13]  /*25690*/  ISETP.GE.AND P0, PT, R10, R22, PT ;  /* 0x000000160a00720c */ /* 0x000fda0003f06270 */
[----:B------:R-:W-:Y:S05]  /*256a0*/  @P0 BRA `(.L_x_629) ;  /* 0x0000010000000947 */ /* 0x000fea0003800000 */
[----:B------:R-:W-:Y:S02]  /*256b0*/  IADD3 R0, P0, R4, 0x60, RZ ;  /* 0x0000006004007810 */ /* 0x000fe40007f1e0ff */
[-C--:B------:R-:W-:Y:S02]  /*256c0*/  ISETP.GE.AND P2, PT, R17, R16.reuse, PT ;  /* 0x000000101100720c */ /* 0x080fe40003f46270 */
[-C--:B------:R-:W-:Y:S01]  /*256d0*/  ISETP.GE.AND P1, PT, R30, R16.reuse, PT ;  /* 0x000000101e00720c */ /* 0x080fe20003f26270 */
[----:B------:R-:W-:Y:S01]  /*256e0*/  IMAD.X R4, RZ, RZ, R5, P0 ;  /* 0x000000ffff047224 */ /* 0x000fe200000e0605 */
[----:B------:R-:W-:Y:S02]  /*256f0*/  MOV R5, R7 ;  /* 0x0000000700057202 */ /* 0x000fe40000000f00 */
[----:B------:R-:W-:Y:S01]  /*25700*/  ISETP.GE.AND P0, PT, R29, R16, PT ;  /* 0x000000101d00720c */ /* 0x000fe20003f06270 */
[----:B------:R-:W-:Y:S02]  /*25710*/  IMAD R6, R4, R2, RZ ;  /* 0x0000000204067224 */ /* 0x000fe400078e02ff */
[----:B------:R-:W-:-:S04]  /*25720*/  IMAD.MOV.U32 R4, RZ, RZ, R14 ;  /* 0x000000ffff047224 */ /* 0x000fc800078e000e */
[----:B------:R-:W-:-:S04]  /*25730*/  IMAD.WIDE.U32 R4, R2, R0, R4 ;  /* 0x0000000002047225 */ /* 0x000fc800078e0004 */
[----:B------:R-:W-:Y:S01]  /*25740*/  IMAD R0, R3, R0, R6 ;  /* 0x0000000003007224 */ /* 0x000fe200078e0206 */
[----:B------:R-:W-:-:S03]  /*25750*/  LEA R2, P3, R4, R18, 0x1 ;  /* 0x0000001204027211 */ /* 0x000fc600078608ff */
[----:B------:R-:W-:-:S05]  /*25760*/  IMAD.IADD R0, R5, 0x1, R0 ;  /* 0x0000000105007824 */ /* 0x000fca00078e0200 */
[----:B------:R-:W-:-:S05]  /*25770*/  LEA.HI.X R3, R4, R19, R0, 0x1, P3 ;  /* 0x0000001304037211 */ /* 0x000fca00018f0c00 */
[----:B------:R1:W-:Y:S04]  /*25780*/  @!P2 ST.E.128 [R2.64], RZ ;  /* 0x000000ff0200a985 */ /* 0x0003e8000c101d04 */
[----:B------:R1:W-:Y:S04]  /*25790*/  @!P1 ST.E.128 [R2.64+0x40], RZ ;  /* 0x000040ff02009985 */ /* 0x0003e8000c101d04 */
[----:B------:R1:W-:Y:S02]  /*257a0*/  @!P0 ST.E.128 [R2.64+0x80], RZ ;  /* 0x000080ff02008985 */ /* 0x0003e4000c101d04 */
.L_x_629:
[----:B------:R-:W-:Y:S05]  /*257b0*/  BSYNC B0 ;  /* 0x0000000000007941 */ /* 0x000fea0003800000 */
.L_x_628:
[----:B------:R-:W-:Y:S02]  /*257c0*/  ISETP.NE.AND P6, PT, R26, RZ, PT ;  /* 0x000000ff1a00720c */ /* 0x000fe40003fc5270 */
[----:B------:R-:W-:-:S02]  /*257d0*/  MOV R11, 0x70 ;  /* 0x00000070000b7802 */ /* 0x000fc40000000f00 */
[-C--:B------:R-:W-:Y:S02]  /*257e0*/  ISETP.GE.OR P5, PT, R8, R22.reuse, P6 ;  /* 0x000000160800720c */ /* 0x080fe400037a6670 */
[-C--:B------:R-:W-:Y:S02]  /*257f0*/  ISETP.GE.OR P4, PT, R25, R22.reuse, P6 ;  /* 0x000000161900720c */ /* 0x080fe40003786670 */
[-C--:B------:R-:W-:Y:S02]  /*25800*/  ISETP.GE.OR P3, PT, R23, R22.reuse, P6 ;  /* 0x000000161700720c */ /* 0x080fe40003766670 */
[----:B------:R-:W-:-:S07]  /*25810*/  ISETP.GE.OR P6, PT, R10, R22, P6 ;  /* 0x000000160a00720c */ /* 0x000fce00037c6670 */
[-C--:B------:R-:W-:Y:S02]  /*25820*/  @!P5 IMAD R0, R8, R24.reuse, RZ ;  /* 0x000000180800d224 */ /* 0x080fe400078e02ff */
[-C--:B-1----:R-:W-:Y:S02]  /*25830*/  @!P4 IMAD R3, R25, R24.reuse, RZ ;  /* 0x000000181903c224 */ /* 0x082fe400078e02ff */
[----:B------:R-:W-:Y:S01]  /*25840*/  @!P3 IMAD R5, R23, R24, RZ ;  /* 0x000000181705b224 */ /* 0x000fe200078e02ff */
[CC--:B------:R-:W-:Y:S02]  /*25850*/  @!P5 IADD3 R2, P0, R0.reuse, R28.reuse, RZ ;  /* 0x0000001c0002d210 */ /* 0x0c0fe40007f1e0ff */
[----:B------:R-:W-:Y:S02]  /*25860*/  @!P4 IADD3 R8, P1, R3, R28, RZ ;  /* 0x0000001c0308c210 */ /* 0x000fe40007f3e0ff */
[----:B------:R-:W-:Y:S02]  /*25870*/  @!P5 LEA.HI.X.SX32 R4, R0, R27, 0x1, P0 ;  /* 0x0000001b0004d211 */ /* 0x000fe400000f0eff */
[----:B------:R-:W-:-:S02]  /*25880*/  @!P5 LEA R6, P2, R2, R20, 0x2 ;  /* 0x000000140206d211 */ /* 0x000fc400078410ff */
[----:B------:R-:W-:Y:S02]  /*25890*/  @!P3 IADD3 R0, P0, R5, R28, RZ ;  /* 0x0000001c0500b210 */ /* 0x000fe40007f1e0ff */
[----:B------:R-:W-:Y:S02]  /*258a0*/  @!P4 LEA.HI.X.SX32 R9, R3, R27, 0x1, P1 ;  /* 0x0000001b0309c211 */ /* 0x000fe400008f0eff */
[----:B------:R-:W-:Y:S02]  /*258b0*/  @!P5 LEA.HI.X R7, R2, R21, R4, 0x2, P2 ;  /* 0x000000150207d211 */ /* 0x000fe400010f1404 */
[-C--:B------:R-:W-:Y:S02]  /*258c0*/  @!P4 LEA R4, P1, R8, R20.reuse, 0x2 ;  /* 0x000000140804c211 */ /* 0x080fe400078210ff */
[----:B------:R-:W-:Y:S02]  /*258d0*/  @!P3 LEA.HI.X.SX32 R3, R5, R27, 0x1, P0 ;  /* 0x0000001b0503b211 */ /* 0x000fe400000f0eff */
[----:B------:R-:W-:-:S02]  /*258e0*/  @!P3 LEA R2, P0, R0, R20, 0x2 ;  /* 0x000000140002b211 */ /* 0x000fc400078010ff */
[-C--:B------:R-:W-:Y:S01]  /*258f0*/  @!P4 LEA.HI.X R5, R8, R21.reuse, R9, 0x2, P1 ;  /* 0x000000150805c211 */ /* 0x080fe200008f1409 */
[----:B------:R-:W-:Y:S01]  /*25900*/  @!P5 IMAD.MOV.U32 R9, RZ, RZ, 0x7f800000 ;  /* 0x7f800000ff09d424 */ /* 0x000fe200078e00ff */
[----:B------:R-:W-:Y:S01]  /*25910*/  @!P3 LEA.HI.X R3, R0, R21, R3, 0x2, P0 ;  /* 0x000000150003b211 */ /* 0x000fe200000f1403 */
[----:B------:R-:W-:Y:S02]  /*25920*/  @!P4 IMAD.MOV.U32 R8, RZ, RZ, 0x7f800000 ;  /* 0x7f800000ff08c424 */ /* 0x000fe400078e00ff */
[----:B------:R-:W-:Y:S01]  /*25930*/  @!P3 IMAD.MOV.U32 R0, RZ, RZ, 0x7f800000 ;  /* 0x7f800000ff00b424 */ /* 0x000fe200078e00ff */
[----:B------:R-:W-:Y:S04]  /*25940*/  @!P5 ST.E [R6.64], R9 ;  /* 0x000000090600d985 */ /* 0x000fe8000c101904 */
[----:B------:R-:W-:Y:S04]  /*25950*/  @!P4 ST.E [R4.64], R8 ;  /* 0x000000080400c985 */ /* 0x000fe8000c101904 */
[----:B------:R1:W-:Y:S02]  /*25960*/  @!P3 ST.E [R2.64], R0 ;  /* 0x000000000200b985 */ /* 0x0003e4000c101904 */
[----:B-1----:R-:W-:-:S02]  /*25970*/  IMAD.MOV.U32 R2, RZ, RZ, R11 ;  /* 0x000000ffff027224 */ /* 0x002fc400078e000b */
[----:B------:R-:W-:-:S04]  /*25980*/  IMAD.MOV.U32 R3, RZ, RZ, 0x0 ;  /* 0x00000000ff037424 */ /* 0x000fc800078e00ff */
[----:B------:R-:W-:Y:S05]  /*25990*/  @P6 RET.REL.NODEC R2 `(_ZN5flash16flash_fwd_kernelI23Flash_fwd_kernel_traitsILi96ELi128ELi64ELi4ELb0ELb0EN7cutlass6half_tE19Flash_kernel_traitsILi96ELi128ELi64ELi4ES3_EELb1ELb1ELb0ELb1ELb0ELb0ELb0ELb1EEEvNS_16Flash_fwd_paramsE) ;  /* 0xfffda66002006950 */ /* 0x000fea0003c3ffff */
[----:B------:R-:W-:-:S05]  /*259a0*/  IMAD R0, R10, R24, RZ ;  /* 0x000000180a007224 */ /* 0x000fca00078e02ff */
[----:B------:R-:W-:-:S04]  /*259b0*/  IADD3 R3, P0, R0, R28, RZ ;  /* 0x0000001c00037210 */ /* 0x000fc80007f1e0ff */
[----:B------:R-:W-:Y:S02]  /*259c0*/  LEA.HI.X.SX32 R0, R0, R27, 0x1, P0 ;  /* 0x0000001b00007211 */ /* 0x000fe400000f0eff */
[----:B------:R-:W-:-:S04]  /*259d0*/  LEA R2, P0, R3, R20, 0x2 ;  /* 0x0000001403027211 */ /* 0x000fc800078010ff */
[----:B------:R-:W-:Y:S01]  /*259e0*/  LEA.HI.X R3, R3, R21, R0, 0x2, P0 ;  /* 0x0000001503037211 */ /* 0x000fe200000f1400 */
[----:B------:R-:W-:-:S05]  /*259f0*/  IMAD.MOV.U32 R0, RZ, RZ, 0x7f800000 ;  /* 0x7f800000ff007424 */ /* 0x000fca00078e00ff */
[----:B------:R1:W-:Y:S02]  /*25a00*/  ST.E [R2.64], R0 ;  /* 0x0000000002007985 */ /* 0x0003e4000c101904 */
[----:B-1----:R-:W-:Y:S02]  /*25a10*/  IMAD.MOV.U32 R2, RZ, RZ, R11 ;  /* 0x000000ffff027224 */ /* 0x002fe400078e000b */
[----:B------:R-:W-:-:S04]  /*25a20*/  IMAD.MOV.U32 R3, RZ, RZ, 0x0 ;  /* 0x00000000ff037424 */ /* 0x000fc800078e00ff */
[----:B------:R-:W-:Y:S05]  /*25a30*/  RET.REL.NODEC R2 `(_ZN5flash16flash_fwd_kernelI23Flash_fwd_kernel_traitsILi96ELi128ELi64ELi4ELb0ELb0EN7cutlass6half_tE19Flash_kernel_traitsILi96ELi128ELi64ELi4ES3_EELb1ELb1ELb0ELb1ELb0ELb0ELb0ELb1EEEvNS_16Flash_fwd_paramsE) ;  /* 0xfffda5c002007950 */ /* 0x000fea0003c3ffff */
.L_x_601:
[----:B------:R2:W5:Y:S01]  /*25a40*/  LDL R0, [R1+0x130] ;  /* 0x0001300001007983 */ /* 0x0005620000100800 */
[----:B-1----:R-:W-:Y:S02]  /*25a50*/  MOV R3, 0x2 ;  /* 0x0000000200037802 */ /* 0x002fe40000000f00 */
[----:B------:R-:W-:Y:S02]  /*25a60*/  MOV R2, 0x25a80 ;  /* 0x00025a8000027802 */ /* 0x000fe40000000f00 */
[----:B--2--5:R-:W-:Y:S05]  /*25a70*/  CALL.REL.NOINC `($__internal_0_$__cuda_sm70_shflsync_bfly_p) ;  /* 0x0000027000007944 */ /* 0x024fea0003c00000 */
[----:B------:R-:W-:Y:S01]  /*25a80*/  MOV R5, R9 ;  /* 0x0000000900057202 */ /* 0x000fe20000000f00 */
[----:B------:R-:W-:Y:S05]  /*25a90*/  BRA `(.L_x_630) ;  /* 0xffffd14000007947 */ /* 0x000fea000383ffff */
.L_x_602:
[----:B------:R-:W-:Y:S01]  /*25aa0*/  IMAD.MOV.U32 R0, RZ, RZ, R5 ;  /* 0x000000ffff007224 */ /* 0x000fe200078e0005 */
[----:B------:R-:W-:Y:S02]  /*25ab0*/  MOV R3, 0x1 ;  /* 0x0000000100037802 */ /* 0x000fe40000000f00 */
[----:B------:R-:W-:Y:S02]  /*25ac0*/  MOV R2, 0x25ae0 ;  /* 0x00025ae000027802 */ /* 0x000fe40000000f00 */
[----:B-----5:R-:W-:Y:S05]  /*25ad0*/  CALL.REL.NOINC `($__internal_0_$__cuda_sm70_shflsync_bfly_p) ;  /* 0x0000021000007944 */ /* 0x020fea0003c00000 */
[----:B------:R1:W5:Y:S01]  /*25ae0*/  LDL R0, [R1+0x134] ;  /* 0x0001340001007983 */ /* 0x0003620000100800 */
[----:B------:R-:W-:Y:S01]  /*25af0*/  FADD.FTZ R57, R5, R9 ;  /* 0x0000000905397221 */ /* 0x000fe20000010000 */
[----:B------:R-:W-:Y:S02]  /*25b00*/  MOV R3, 0x2 ;  /* 0x0000000200037802 */ /* 0x000fe40000000f00 */
[----:B------:R-:W-:-:S02]  /*25b10*/  MOV R2, 0x25b30 ;  /* 0x00025b3000027802 */ /* 0x000fc40000000f00 */
[----:B-1---5:R-:W-:Y:S05]  /*25b20*/  CALL.REL.NOINC `($__internal_0_$__cuda_sm70_shflsync_bfly_p) ;  /* 0x000001c000007944 */ /* 0x022fea0003c00000 */
[----:B------:R-:W2:Y:S01]  /*25b30*/  LDL.LU R0, [R1+0x134] ;  /* 0x0001340001007983 */ /* 0x000ea20000300800 */
[----:B------:R-:W-:-:S02]  /*25b40*/  MOV R3, 0x1 ;  /* 0x0000000100037802 */ /* 0x000fc40000000f00 */
[----:B------:R-:W-:Y:S01]  /*25b50*/  MOV R2, 0x25b80 ;  /* 0x00025b8000027802 */ /* 0x000fe20000000f00 */
[----:B--2---:R-:W-:Y:S02]  /*25b60*/  FADD.FTZ R0, R0, R9 ;  /* 0x0000000900007221 */ /* 0x004fe40000010000 */
[----:B------:R-:W-:Y:S05]  /*25b70*/  CALL.REL.NOINC `($__internal_0_$__cuda_sm70_shflsync_bfly_p) ;  /* 0x0000017000007944 */ /* 0x000fea0003c00000 */
[----:B------:R-:W-:Y:S02]  /*25b80*/  FADD.FTZ R56, R0, R9 ;  /* 0x0000000900387221 */ /* 0x000fe40000010000 */
[----:B------:R1:W5:Y:S01]  /*25b90*/  LDL R0, [R1+0x144] ;  /* 0x0001440001007983 */ /* 0x0003620000100800 */
[----:B------:R-:W-:Y:S02]  /*25ba0*/  MOV R3, 0x2 ;  /* 0x0000000200037802 */ /* 0x000fe40000000f00 */
[----:B------:R-:W-:Y:S02]  /*25bb0*/  MOV R2, 0x25bd0 ;  /* 0x00025bd000027802 */ /* 0x000fe40000000f00 */
[----:B-1---5:R-:W-:Y:S05]  /*25bc0*/  CALL.REL.NOINC `($__internal_0_$__cuda_sm70_shflsync_bfly_p) ;  /* 0x0000012000007944 */ /* 0x022fea0003c00000 */
[----:B------:R-:W2:Y:S01]  /*25bd0*/  LDL.LU R0, [R1+0x144] ;  /* 0x0001440001007983 */ /* 0x000ea20000300800 */
[----:B------:R-:W-:Y:S02]  /*25be0*/  MOV R3, 0x1 ;  /* 0x0000000100037802 */ /* 0x000fe40000000f00 */
[----:B------:R-:W-:Y:S01]  /*25bf0*/  MOV R2, 0x25c30 ;  /* 0x00025c3000027802 */ /* 0x000fe20000000f00 */
[----:B--2---:R-:W-:-:S05]  /*25c00*/  FADD.FTZ R55, R0, R9 ;  /* 0x0000000900377221 */ /* 0x004fca0000010000 */
[----:B------:R-:W-:Y:S02]  /*25c10*/  MOV R0, R55 ;  /* 0x0000003700007202 */ /* 0x000fe40000000f00 */
[----:B------:R-:W-:Y:S05]  /*25c20*/  CALL.REL.NOINC `($__internal_0_$__cuda_sm70_shflsync_bfly_p) ;  /* 0x000000c000007944 */ /* 0x000fea0003c00000 */
[----:B------:R1:W5:Y:S01]  /*25c30*/  LDL R0, [R1+0x140] ;  /* 0x0001400001007983 */ /* 0x0003620000100800 */
[----:B------:R-:W-:Y:S01]  /*25c40*/  FADD.FTZ R55, R55, R9 ;  /* 0x0000000937377221 */ /* 0x000fe20000010000 */
        /* <DEDUP_REMOVED lines=9> */
[----:B------:R-:W-:Y:S05]  /*25ce0*/  BRA `(.L_x_631) ;  /* 0xffffd02000007947 */ /* 0x000fea000383ffff */
        .weak           $__internal_0_$__cuda_sm70_shflsync_bfly_p
        .type           $__internal_0_$__cuda_sm70_shflsync_bfly_p,@function
        .size           $__internal_0_$__cuda_sm70_shflsync_bfly_p,(.L_x_977 - $__internal_0_$__cuda_sm70_shflsync_bfly_p)
$__internal_0_$__cuda_sm70_shflsync_bfly_p:
[----:B------:R-:W-:Y:S04]  /*25cf0*/  WARPSYNC R7 ;  /* 0x0000000700007348 */ /* 0x000fe80003800000 */
[----:B------:R1:W2:Y:S02]  /*25d00*/  SHFL.BFLY PT, R9, R0, R3, R8 ;  /* 0x0c00000300097389 */ /* 0x0002a400000e0008 */
[----:B-1----:R-:W-:-:S04]  /*25d10*/  MOV R3, 0x0 ;  /* 0x0000000000037802 */ /* 0x002fc80000000f00 */
[----:B--2---:R-:W-:Y:S05]  /*25d20*/  RET.REL.NODEC R2 `(_ZN5flash16flash_fwd_kernelI23Flash_fwd_kernel_traitsILi96ELi128ELi64ELi4ELb0ELb0EN7cutlass6half_tE19Flash_kernel_traitsILi96ELi128ELi64ELi4ES3_EELb1ELb1ELb0ELb1ELb0ELb0ELb0ELb1EEEvNS_16Flash_fwd_paramsE) ;  /* 0xfffda2d002007950 */ /* 0x004fea0003c3ffff */
.L_x_632:
        /* <DEDUP_REMOVED lines=13> */
.L_x_977:


//--------------------- .text._ZN5flash16flash_fwd_kernelI23Flash_fwd_kernel_traitsILi96ELi128ELi64ELi4ELb0ELb0EN7cutlass6half_tE19Flash_kernel_traitsILi96ELi128ELi64ELi4ES3_EELb0ELb1ELb0ELb1ELb0ELb0ELb1ELb0EEEvNS_16Flash_fwd_paramsE --------------------------
	.section	.text._ZN5flash16flash_fwd_kernelI23Flash_fwd_kernel_traitsILi96ELi128ELi64ELi4ELb0ELb0EN7cutlass6half_tE19Flash_kernel_traitsILi96ELi128ELi64ELi4ES3_EELb0ELb1ELb0ELb1ELb0ELb0ELb1ELb0EEEvNS_16Flash_fwd_paramsE,"ax",@progbits
	.sectioninfo	@"SHI_REGISTERS=255"
	.align	128
        .global         _ZN5flash16flash_fwd_kernelI23Flash_fwd_kernel_traitsILi96ELi128ELi64ELi4ELb0ELb0EN7cutlass6half_tE19Flash_kernel_traitsILi96ELi128ELi64ELi4ES3_EELb0ELb1ELb0ELb1ELb0ELb0ELb1ELb0EEEvNS_16Flash_fwd_paramsE
        .type           _ZN5flash16flash_fwd_kernelI23Flash_fwd_kernel_traitsILi96ELi128ELi64ELi4ELb0ELb0EN7cutlass6half_tE19Flash_kernel_traitsILi96ELi128ELi64ELi4ES3_EELb0ELb1ELb0ELb1ELb0ELb0ELb1ELb0EEEvNS_16Flash_fwd_paramsE,@function
        .size           _ZN5flash16flash_fwd_kernelI23Flash_fwd_kernel_traitsILi96ELi128ELi64ELi4ELb0ELb0EN7cutlass6half_tE19Flash_kernel_traitsILi96ELi128ELi64ELi4ES3_EELb0ELb1ELb0ELb1ELb0ELb0ELb1ELb0EEEvNS_16Flash_fwd_paramsE,(.L_x_995 - _ZN5flash16flash_fwd_kernelI23Flash_fwd_kernel_traitsILi96ELi128ELi64ELi4ELb0ELb0EN7cutlass6half_tE19Flash_kernel_traitsILi96ELi128ELi64ELi4ES3_EELb0ELb1ELb0ELb1ELb0ELb0ELb1ELb0EEEvNS_16Flash_fwd_paramsE)
        .other          _ZN5flash16flash_fwd_kernelI23Flash_fwd_kernel_traitsILi96ELi128ELi64ELi4ELb0ELb0EN7cutlass6half_tE19Flash_kernel_traitsILi96ELi128ELi64ELi4ES3_EELb0ELb1ELb0ELb1ELb0ELb0ELb1ELb0EEEvNS_16Flash_fwd_paramsE,@"STO_CUDA_ENTRY STV_DEFAULT"
_ZN5flash16flash_fwd_kernelI23Flash_fwd_kernel_traitsILi96ELi128ELi64ELi4ELb0ELb0EN7cutlass6half_tE19Flash_kernel_traitsILi96ELi128ELi64ELi4ES3_EELb0ELb1ELb0ELb1ELb0ELb0ELb1ELb0EEEvNS_16Flash_fwd_paramsE:
.text._ZN5flash16flash_fwd_kernelI23Flash_fwd_kernel_traitsILi96ELi128ELi64ELi4ELb0ELb0EN7cutlass6half_tE19Flash_kernel_traitsILi96ELi128ELi64ELi4ES3_EELb0ELb1ELb0ELb1ELb0ELb0ELb1ELb0EEEvNS_16Flash_fwd_paramsE:
        /* <DEDUP_REMOVED lines=48> */
[----:B--234-:R-:W-:Y:S05]  /*0300*/  @!P0 BRA `(.L_x_633) ;  /* 0x0000007000008947 */ /* 0x01cfea0003800000 */
[----:B-1----:R-:W-:-:S13]  /*0310*/  PLOP3.LUT P0, PT, PT, PT, UP3, 0x80, 0x0 ;  /* 0x000000000000781c */ /* 0x002fda0003f0f038 */
[----:B------:R-:W2:Y:S04]  /*0320*/  @P0 LDG.E R0, [R2.64+0x4] ;  /* 0x0000041402000981 */ /* 0x000ea8000c1e1900 */
[----:B------:R-:W3:Y:S01]  /*0330*/  @!P0 LDG.E R2, [R2.64] ;  /* 0x0000001402028981 */ /* 0x000ee2000c1e1900 */
[----:B--2---:R-:W1:Y:S02]  /*0340*/  @P0 R2UR UR6, R0 ;  /* 0x00000000000603c2 */ /* 0x004e6400000e0000 */
[----:B-1----:R-:W-:-:S11]  /*0350*/  @UP3 UIADD3 UR6, UR6, -UR15, URZ ;  /* 0x8000000f06063290 */ /* 0x002fd6000fffe03f */
[----:B---3--:R1:W2:Y:S02]  /*0360*/  @!P0 R2UR UR6, R2 ;  /* 0x00000000020683c2 */ /* 0x0082a400000e0000 */
[----:B-12---:R-:W-:Y:S05]  /*0370*/  BRA `(.L_x_634) ;  /* 0x0000001000007947 */ /* 0x006fea0003800000 */
.L_x_633:
[----:B-1----:R-:W-:Y:S02]  /*0380*/  ULDC UR6, c[0x0][0x218] ;  /* 0x0000860000067ab9 */ /* 0x002fe40000000800 */
.L_x_634:
        /* <DEDUP_REMOVED lines=71> */
.L_x_636:
        /* <DEDUP_REMOVED lines=18> */
[----:B------:R-:W-:Y:S01]  /*0920*/  IMAD.HI.U32 R0, R3, R0, R2 ;  /* 0x0000000003007227 */ /* 0x000fe200078e0002 */
[----:B------:R-:W-:-:S05]  /*0930*/  MOV R3, R5 ;  /* 0x0000000500037202 */ /* 0x000fca0000000f00 */
        /* <DEDUP_REMOVED lines=8> */
[----:B------:R-:W-:-:S04]  /*09c0*/  @P3 IADD3 R0, R0, 0x1, RZ ;  /* 0x0000000100003810 */ /* 0x000fc80007ffe0ff */
        /* <DEDUP_REMOVED lines=15> */
.L_x_637:
[----:B------:R-:W-:Y:S01]  /*0ac0*/  SHF.R.S32.HI R10, RZ, 0x1f, R27 ;  /* 0x0000001fff0a7819 */ /* 0x000fe2000001141b */
[----:B------:R-:W1:Y:S01]  /*0ad0*/  S2R R16, SR_CTAID.Z ;  /* 0x0000000000107919 */ /* 0x000e620000002700 */
[----:B------:R-:W-:Y:S01]  /*0ae0*/  UIADD3 UR5, -UR25, UR12, URZ ;  /* 0x0000000c19057290 */ /* 0x000fe2000fffe13f */
[----:B------:R-:W-:Y:S01]  /*0af0*/  IMAD.MOV.U32 R28, RZ, RZ, 0x10 ;  /* 0x00000010ff1c7424 */ /* 0x000fe200078e00ff */
[CC--:B------:R-:W-:Y:S01]  /*0b00*/  LEA.HI R7, R10.reuse, R27.reuse, RZ, 0x2 ;  /* 0x0000001b0a077211 */ /* 0x0c0fe200078f10ff */
[----:B------:R-:W-:Y:S01]  /*0b10*/  IMAD.U32 R8, RZ, RZ, UR10 ;  /* 0x0000000aff087e24 */ /* 0x000fe2000f8e00ff */
[----:B------:R-:W-:Y:S01]  /*0b20*/  LEA.HI R26, R10, R27, RZ, 0x3 ;  /* 0x0000001b0a1a7211 */ /* 0x000fe200078f18ff */
[----:B------:R-:W-:Y:S01]  /*0b30*/  BSSY B0, `(.L_x_638) ;  /* 0x0000068000007945 */ /* 0x000fe20003800000 */
[----:B------:R-:W-:Y:S02]  /*0b40*/  LOP3.LUT R3, R7, 0xfffffffc, RZ, 0xc0, !PT ;  /* 0xfffffffc07037812 */ /* 0x000fe400078ec0ff */
[----:B------:R-:W-:-:S02]  /*0b50*/  SHF.R.S32.HI R25, RZ, 0x3, R26 ;  /* 0x00000003ff197819 */ /* 0x000fc4000001141a */
[-C--:B------:R-:W-:Y:S01]  /*0b60*/  LEA.HI R24, R10, R27.reuse, RZ, 0x4 ;  /* 0x0000001b0a187211 */ /* 0x080fe200078f20ff */
[----:B------:R-:W-:Y:S01]  /*0b70*/  IMAD.IADD R3, R27, 0x1, -R3 ;  /* 0x000000011b037824 */ /* 0x000fe200078e0a03 */
[----:B------:R-:W-:Y:S01]  /*0b80*/  SHF.R.S32.HI R4, RZ, 0x2, R7 ;  /* 0x00000002ff047819 */ /* 0x000fe20000011407 */
[----:B------:R-:W-:Y:S01]  /*0b90*/  IMAD.SHL.U32 R2, R25, 0x40, RZ ;  /* 0x0000004019027824 */ /* 0x000fe200078e00ff */
[----:B------:R-:W-:Y:S01]  /*0ba0*/  LOP3.LUT R6, R24, 0xfffffff0, RZ, 0xc0, !PT ;  /* 0xfffffff018067812 */ /* 0x000fe200078ec0ff */
[----:B------:R-:W-:Y:S01]  /*0bb0*/  IMAD.SHL.U32 R208, R3, 0x8, RZ ;  /* 0x0000000803d07824 */ /* 0x000fe200078e00ff */
[----:B------:R-:W-:Y:S02]  /*0bc0*/  LEA.HI R3, R7, R4, RZ, 0x1 ;  /* 0x0000000407037211 */ /* 0x000fe400078f08ff */
        /* <DEDUP_REMOVED lines=8> */
[--C-:B------:R-:W-:Y:S01]  /*0c50*/  SHF.R.S32.HI R10, RZ, 0x1, R20.reuse ;  /* 0x00000001ff0a7819 */ /* 0x100fe20000011414 */
[----:B------:R-:W-:Y:S01]  /*0c60*/  IMAD.IADD R3, R4, 0x1, -R3 ;  /* 0x0000000104037824 */ /* 0x000fe200078e0a03 */
[----:B------:R-:W-:-:S02]  /*0c70*/  SHF.R.S32.HI R6, RZ, 0x1f, R20 ;  /* 0x0000001fff067819 */ /* 0x000fc40000011414 */
[----:B------:R-:W-:Y:S02]  /*0c80*/  SHF.R.S32.HI R18, RZ, 0x5, R15 ;  /* 0x00000005ff127819 */ /* 0x000fe4000001140f */
        /* <DEDUP_REMOVED lines=19> */
[----:B------:R-:W-:Y:S01]  /*0dc0*/  ULDC.64 UR6, c[0x0][0x1a8] ;  /* 0x00006a0000067ab9 */ /* 0x000fe20000000a00 */
[----:B------:R-:W-:Y:S01]  /*0dd0*/  IMAD.WIDE.U32 R2, R4, c[0x0][0x1a0], R208 ;  /* 0x0000680004027a25 */ /* 0x000fe200078e00d0 */
[----:B------:R-:W-:Y:S01]  /*0de0*/  UIMAD UR6, UR23, UR6, URZ ;  /* 0x00000006170672a4 */ /* 0x000fe2000f8e023f */
[----:B------:R-:W-:-:S02]  /*0df0*/  LOP3.LUT P1, RZ, R23, 0x2, RZ, 0xc0, !PT ;  /* 0x0000000217ff7812 */ /* 0x000fc4000782c0ff */
[----:B------:R-:W-:Y:S01]  /*0e00*/  IMAD R11, R4, c[0x0][0x1a4], R11 ;  /* 0x00006900040b7a24 */ /* 0x000fe200078e020b */
[----:B------:R-:W-:Y:S01]  /*0e10*/  IADD3 R2, P0, R2, UR16, RZ ;  /* 0x0000001002027c10 */ /* 0x000fe2000ff1e0ff */
[C---:B------:R-:W-:Y:S01]  /*0e20*/  IMAD R12, R10.reuse, c[0x0][0x1b0], RZ ;  /* 0x00006c000a0c7a24 */ /* 0x040fe200078e02ff */
[----:B------:R-:W-:Y:S01]  /*0e30*/  UIMAD UR6, UR26, UR7, UR6 ;  /* 0x000000071a0672a4 */ /* 0x000fe2000f8e0206 */
[----:B------:R-:W-:Y:S01]  /*0e40*/  IMAD R10, R10, c[0x0][0x1b8], RZ ;  /* 0x00006e000a0a7a24 */ /* 0x000fe200078e02ff */
[----:B------:R-:W-:Y:S01]  /*0e50*/  IADD3.X R3, R3, UR4, R11, P0, !PT ;  /* 0x0000000403037c10 */ /* 0x000fe200087fe40b */
[----:B------:R-:W-:Y:S01]  /*0e60*/  IMAD.WIDE.U32 R34, R0, c[0x0][0x1b0], R6 ;  /* 0x00006c0000227a25 */ /* 0x000fe200078e0006 */
[----:B------:R-:W-:Y:S02]  /*0e70*/  ISETP.GE.AND P0, PT, R4, UR5, PT ;  /* 0x0000000504007c0c */ /* 0x000fe4000bf06270 */
[----:B------:R-:W-:Y:S01]  /*0e80*/  IADD3 R11, R17, UR6, RZ ;  /* 0x00000006110b7c10 */ /* 0x000fe2000fffe0ff */
[C---:B------:R-:W-:Y:S01]  /*0e90*/  IMAD R10, R0.reuse, c[0x0][0x1bc], R10 ;  /* 0x00006f00000a7a24 */ /* 0x040fe200078e020a */
[----:B------:R2:W-:Y:S01]  /*0ea0*/  STL.64 [R1+0x28], R34 ;  /* 0x0000282201007387 */ /* 0x0005e20000100a00 */
[----:B------:R-:W-:Y:S01]  /*0eb0*/  IMAD.WIDE.U32 R30, R0, c[0x0][0x1b8], R2 ;  /* 0x00006e00001e7a25 */ /* 0x000fe200078e0002 */
[----:B------:R-:W-:-:S03]  /*0ec0*/  SEL R2, R28, 0xfffffff0, !P1 ;  /* 0xfffffff01c027807 */ /* 0x000fc60004800000 */
[----:B------:R-:W-:Y:S01]  /*0ed0*/  IMAD R12, R0, c[0x0][0x1b4], R12 ;  /* 0x00006d00000c7a24 */ /* 0x000fe200078e020c */
[----:B------:R2:W-:Y:S01]  /*0ee0*/  STL.64 [R1+0x40], R30 ;  /* 0x0000401e01007387 */ /* 0x0005e20000100a00 */
[----:B------:R-:W-:Y:S01]  /*0ef0*/  IMAD.IADD R33, R31, 0x1, R10 ;  /* 0x000000011f217824 */ /* 0x000fe200078e020a */
[----:B------:R-:W-:Y:S01]  /*0f00*/  LOP3.LUT R0, R15, 0xffffffe0, RZ, 0xc0, !PT ;  /* 0xffffffe00f007812 */ /* 0x000fe200078ec0ff */
[----:B------:R-:W-:Y:S01]  /*0f10*/  IMAD.IADD R37, R35, 0x1, R12 ;  /* 0x0000000123257824 */ /* 0x000fe200078e020c */
[----:B------:R2:W-:Y:S01]  /*0f20*/  STL [R1+0x30], R206 ;  /* 0x000030ce01007387 */ /* 0x0005e20000100800 */
[----:B------:R-:W-:Y:S02]  /*0f30*/  IMAD.U32 R13, R14, 0x20, R13 ;  /* 0x000000200e0d7824 */ /* 0x000fe400078e000d */
[----:B------:R-:W-:Y:S01]  /*0f40*/  IMAD.WIDE R8, R8, 0x80, R4 ;  /* 0x0000008008087825 */ /* 0x000fe200078e0204 */
[----:B------:R2:W-:Y:S03]  /*0f50*/  STL [R1+0x34], R251 ;  /* 0x000034fb01007387 */ /* 0x0005e60000100800 */
[----:B------:R-:W-:Y:S01]  /*0f60*/  IMAD.IADD R21, R27, 0x1, -R0 ;  /* 0x000000011b157824 */ /* 0x000fe200078e0a00 */
[----:B------:R2:W-:Y:S01]  /*0f70*/  STL [R1+0x3c], R33 ;  /* 0x00003c2101007387 */ /* 0x0005e20000100800 */
[----:B------:R-:W-:-:S03]  /*0f80*/  IMAD.SHL.U32 R230, R13, 0x2, RZ ;  /* 0x000000020de67824 */ /* 0x000fc600078e00ff */
[----:B------:R2:W-:Y:S01]  /*0f90*/  STL [R1+0x24], R37 ;  /* 0x0000242501007387 */ /* 0x0005e20000100800 */
[----:B------:R-:W-:Y:S05]  /*0fa0*/  @P0 BRA `(.L_x_639) ;  /* 0x0000020000000947 */ /* 0x000fea0003800000 */
[----:B------:R-:W-:Y:S01]  /*0fb0*/  ISETP.GE.AND P4, PT, R208, c[0x0][0x220], PT ;  /* 0x00008800d0007a0c */ /* 0x000fe20003f86270 */
[----:B------:R-:W-:Y:S01]  /*0fc0*/  IMAD R0, R9, c[0x0][0x190], RZ ;  /* 0x0000640009007a24 */ /* 0x000fe200078e02ff */
[----:B------:R-:W-:Y:S01]  /*0fd0*/  ISETP.GE.AND P3, PT, R206, c[0x0][0x220], PT ;  /* 0x00008800ce007a0c */ /* 0x000fe20003f66270 */
[----:B------:R-:W-:Y:S01]  /*0fe0*/  IMAD.MOV.U32 R10, RZ, RZ, R16 ;  /* 0x000000ffff0a7224 */ /* 0x000fe200078e0010 */
[----:B------:R-:W-:Y:S01]  /*0ff0*/  ISETP.GE.AND P2, PT, R251, c[0x0][0x220], PT ;  /* 0x00008800fb007a0c */ /* 0x000fe20003f46270 */
[C---:B------:R-:W-:Y:S02]  /*1000*/  IMAD R0, R8.reuse, c[0x0][0x194], R0 ;  /* 0x0000650008007a24 */ /* 0x040fe400078e0200 */
        /* <DEDUP_REMOVED lines=26> */
.L_x_639:
[----:B------:R-:W-:Y:S05]  /*11b0*/  BSYNC B0 ;  /* 0x0000000000007941 */ /* 0x000fea0003800000 */
.L_x_638:
        /* <DEDUP_REMOVED lines=37> */
.L_x_641:
[----:B------:R-:W-:Y:S05]  /*1410*/  BSYNC B0 ;  /* 0x0000000000007941 */ /* 0x000fea0003800000 */
.L_x_640:
        /* <DEDUP_REMOVED lines=37> */
.L_x_643:
[----:B------:R-:W-:Y:S05]  /*1670*/  BSYNC B0 ;  /* 0x0000000000007941 */ /* 0x000fea0003800000 */
.L_x_642:
        /* <DEDUP_REMOVED lines=40> */
.L_x_645:
[----:B------:R-:W-:Y:S05]  /*1900*/  BSYNC B0 ;  /* 0x0000000000007941 */ /* 0x000fea0003800000 */
.L_x_644:
        /* <DEDUP_REMOVED lines=42> */
.L_x_647:
[----:B------:R-:W-:Y:S05]  /*1bb0*/  BSYNC B0 ;  /* 0x0000000000007941 */ /* 0x000fea0003800000 */
.L_x_646:
        /* <DEDUP_REMOVED lines=34> */
.L_x_649:
[----:B------:R-:W-:Y:S05]  /*1de0*/  BSYNC B0 ;  /* 0x0000000000007941 */ /* 0x000fea0003800000 */
.L_x_648:
        /* <DEDUP_REMOVED lines=11> */
[----:B-1----:R-:W-:Y:S01]  /*1ea0*/  SHF.R.S32.HI R9, RZ, 0x4, R24 ;  /* 0x00000004ff097819 */ /* 0x002fe20000011418 */
[----:B------:R-:W-:Y:S01]  /*1eb0*/  @UP1 UIMAD UR7, UR24, UR7, UR27 ;  /* 0x00000007180712a4 */ /* 0x000fe2000f8e021b */
[----:B------:R-:W-:Y:S01]  /*1ec0*/  ISETP.GE.AND P1, PT, R4, UR13, PT ;  /* 0x0000000d04007c0c */ /* 0x000fe2000bf26270 */
[----:B------:R-:W-:Y:S01]  /*1ed0*/  ULDC UR6, c[0x0][0x318] ;  /* 0x0000c60000067ab9 */ /* 0x000fe20000000800 */
[----:B------:R-:W-:Y:S01]  /*1ee0*/  SHF.R.S32.HI R3, RZ, 0x1f, R19 ;  /* 0x0000001fff037819 */ /* 0x000fe20000011413 */
[----:B------:R-:W-:Y:S01]  /*1ef0*/  @UP1 ULEA UR26, UP0, UR28, UR6, 0x2 ;  /* 0x000000061c1a1291 */ /* 0x000fe2000f80103f */
[----:B------:R-:W-:Y:S01]  /*1f00*/  LOP3.LUT R0, R20, 0x7fffffe, RZ, 0xc0, !PT ;  /* 0x07fffffe14007812 */ /* 0x000fe200078ec0ff */
[----:B------:R-:W-:Y:S01]  /*1f10*/  @UP1 UIADD3 UR7, UR29, UR7, URZ ;  /* 0x000000071d071290 */ /* 0x000fe2000fffe03f */
[----:B------:R-:W-:Y:S01]  /*1f20*/  LEA R10, R18, UR25, 0x4 ;  /* 0x00000019120a7c11 */ /* 0x000fe2000f8e20ff */
[----:B------:R-:W-:Y:S01]  /*1f30*/  ULDC UR6, c[0x0][0x31c] ;  /* 0x0000c70000067ab9 */ /* 0x000fe20000000800 */
[----:B------:R-:W-:-:S04]  /*1f40*/  DEPBAR.LE SB0, 0x0 ;  /* 0x000080000000791a */ /* 0x000fc80000000000 */
[----:B------:R-:W-:Y:S01]  /*1f50*/  @UP1 ULEA.HI.X UR27, UR28, UR6, UR7, 0x2, UP0 ;  /* 0x000000061c1b1291 */ /* 0x000fe200080f1407 */
[----:B------:R-:W-:Y:S01]  /*1f60*/  IMAD.U32 R6, RZ, RZ, UR26 ;  /* 0x0000001aff067e24 */ /* 0x000fe2000f8e00ff */
[----:B------:R-:W-:Y:S02]  /*1f70*/  LEA.HI R4, R24, R9, RZ, 0x1 ;  /* 0x0000000918047211 */ /* 0x000fe400078f08ff */
[----:B------:R-:W-:Y:S01]  /*1f80*/  LEA.HI R5, R3, R19, RZ, 0x3 ;  /* 0x0000001303057211 */ /* 0x000fe200078f18ff */
[----:B------:R-:W-:Y:S01]  /*1f90*/  IMAD.IADD R8, R19, 0x1, -R0 ;  /* 0x0000000113087824 */ /* 0x000fe200078e0a00 */
[----:B------:R-:W1:Y:S01]  /*1fa0*/  @P0 MUFU.RCP R12, c[0x0][0x238] ;  /* 0x00008e00000c0b08 */ /* 0x000e620000001000 */
[----:B------:R-:W-:Y:S01]  /*1fb0*/  IMAD.U32 R7, RZ, RZ, UR27 ;  /* 0x0000001bff077e24 */ /* 0x000fe2000f8e00ff */
[----:B------:R-:W-:-:S04]  /*1fc0*/  ULDC.64 UR6, c[0x0][0x1a0] ;  /* 0x0000680000067ab9 */ /* 0x000fc80000000a00 */
[----:B------:R3:W1:Y:S01]  /*1fd0*/  @P0 LDG.E R11, [R6.64] ;  /* 0x00000014060b0981 */ /* 0x000662000c1e1900 */
[----:B------:R-:W-:Y:S01]  /*1fe0*/  LOP3.LUT R3, R4, 0xfffffffe, RZ, 0xc0, !PT ;  /* 0xfffffffe04037812 */ /* 0x000fe200078ec0ff */
[----:B------:R-:W-:Y:S01]  /*1ff0*/  IMAD.SHL.U32 R5, R5, 0x20, RZ ;  /* 0x0000002005057824 */ /* 0x000fe200078e00ff */
[----:B------:R-:W-:Y:S01]  /*2000*/  USHF.L.U32 UR24, UR6, 0x6, URZ ;  /* 0x0000000606187899 */ /* 0x000fe2000800063f */
[----:B------:R-:W-:Y:S01]  /*2010*/  BAR.SYNC.DEFER_BLOCKING 0x0 ;  /* 0x0000000000007b1d */ /* 0x000fe20000010000 */
[----:B------:R-:W-:Y:S01]  /*2020*/  IMAD.MOV.U32 R14, RZ, RZ, R32 ;  /* 0x000000ffff0e7224 */ /* 0x000fe200078e0020 */
[----:B------:R-:W-:Y:S01]  /*2030*/  USHF.L.U64.HI UR23, UR6, UR4, UR7 ;  /* 0x0000000406177299 */ /* 0x000fe20008010207 */
[----:B------:R-:W-:Y:S02]  /*2040*/  IMAD.IADD R9, R9, 0x1, -R3 ;  /* 0x0000000109097824 */ /* 0x000fe400078e0a03 */
[----:B------:R-:W-:Y:S01]  /*2050*/  IMAD.MOV.U32 R15, RZ, RZ, R33 ;  /* 0x000000ffff0f7224 */ /* 0x000fe200078e0021 */
[----:B------:R-:W-:Y:S01]  /*2060*/  UIMAD UR4, UR23, UR14, URZ ;  /* 0x0000000e170472a4 */ /* 0x000fe2000f8e023f */
[----:B------:R-:W-:Y:S01]  /*2070*/  IMAD.MOV.U32 R14, RZ, RZ, R30 ;  /* 0x000000ffff0e7224 */ /* 0x000fe200078e001e */
[----:B------:R-:W-:Y:S01]  /*2080*/  BSSY B0, `(.L_x_650) ;  /* 0x0000055000007945 */ /* 0x000fe20003800000 */
[----:B------:R-:W-:Y:S01]  /*2090*/  IMAD.U32 R250, RZ, RZ, UR24 ;  /* 0x00000018fffa7e24 */ /* 0x000fe2000f8e00ff */
[----:B------:R-:W-:-:S03]  /*20a0*/  UIMAD UR19, UR19, UR24, UR4 ;  /* 0x00000018131372a4 */ /* 0x000fc6000f8e0204 */
[----:B------:R-:W-:Y:S01]  /*20b0*/  UMOV UR4, URZ ;  /* 0x0000003f00047c82 */ /* 0x000fe20008000000 */
[----:B---3--:R-:W-:Y:S02]  /*20c0*/  SHF.R.S32.HI R6, RZ, 0x1f, R21 ;  /* 0x0000001fff067819 */ /* 0x008fe40000011415 */
[----:B------:R-:W-:Y:S01]  /*20d0*/  LOP3.LUT R7, R26, 0xfffffff8, RZ, 0xc0, !PT ;  /* 0xfffffff81a077812 */ /* 0x000fe200078ec0ff */
[----:B------:R-:W-:Y:S01]  /*20e0*/  @P1 STS [R230+0x9000], RZ ;  /* 0x009000ffe6001388 */ /* 0x000fe20000000800 */
[----:B------:R-:W-:Y:S02]  /*20f0*/  LEA.HI R0, R6, R21, RZ, 0x2 ;  /* 0x0000001506007211 */ /* 0x000fe400078f10ff */
[----:B------:R-:W-:Y:S01]  /*2100*/  SHF.R.S32.HI R6, RZ, 0x1f, R18 ;  /* 0x0000001fff067819 */ /* 0x000fe20000011412 */
[C---:B------:R-:W-:Y:S01]  /*2110*/  IMAD.IADD R4, R27.reuse, 0x1, -R7 ;  /* 0x000000011b047824 */ /* 0x040fe200078e0a07 */
[----:B------:R-:W-:Y:S01]  /*2120*/  SHF.R.S32.HI R3, RZ, 0x2, R0 ;  /* 0x00000002ff037819 */ /* 0x000fe20000011400 */
[----:B------:R-:W-:Y:S01]  /*2130*/  @P1 STS [R230+0x9004], RZ ;  /* 0x009004ffe6001388 */ /* 0x000fe20000000800 */
[----:B------:R-:W-:Y:S01]  /*2140*/  LEA.HI R0, R6, R18, RZ, 0x2 ;  /* 0x0000001206007211 */ /* 0x000fe200078f10ff */
[----:B------:R-:W-:Y:S01]  /*2150*/  IMAD.SHL.U32 R27, R27, 0x2, RZ ;  /* 0x000000021b1b7824 */ /* 0x000fe200078e00ff */
[----:B------:R-:W-:Y:S01]  /*2160*/  IADD3 R10, R10, 0x1, R3 ;  /* 0x000000010a0a7810 */ /* 0x000fe20007ffe003 */
[----:B------:R-:W-:Y:S01]  /*2170*/  @P1 STS.64 [R230+0x9008], RZ ;  /* 0x009008ffe6001388 */ /* 0x000fe20000000a00 */
[----:B------:R-:W-:-:S02]  /*2180*/  LOP3.LUT R3, R0, 0xfffffffc, RZ, 0xc0, !PT ;  /* 0xfffffffc00037812 */ /* 0x000fc400078ec0ff */
[----:B------:R-:W-:Y:S01]  /*2190*/  LEA.HI R7, R4, R4, RZ, 0x1 ;  /* 0x0000000404077211 */ /* 0x000fe200078f08ff */
[----:B------:R-:W-:Y:S01]  /*21a0*/  @P1 STS.128 [R230+0xa000], RZ ;  /* 0x00a000ffe6001388 */ /* 0x000fe20000000c00 */
[----:B------:R-:W-:Y:S01]  /*21b0*/  LOP3.LUT R0, R5, 0xffffff00, RZ, 0xc0, !PT ;  /* 0xffffff0005007812 */ /* 0x000fe200078ec0ff */
[----:B------:R-:W-:Y:S01]  /*21c0*/  IMAD.IADD R3, R18, 0x1, -R3 ;  /* 0x0000000112037824 */ /* 0x000fe200078e0a03 */
[----:B------:R-:W-:Y:S01]  /*21d0*/  LOP3.LUT R6, R7, 0x7fffffe, RZ, 0xc0, !PT ;  /* 0x07fffffe07067812 */ /* 0x000fe200078ec0ff */
[----:B------:R-:W-:Y:S01]  /*21e0*/  IMAD.U32 R5, RZ, RZ, UR11 ;  /* 0x0000000bff057e24 */ /* 0x000fe2000f8e00ff */
[----:B------:R-:W-:Y:S01]  /*21f0*/  @P1 STS.128 [R230+0xb000], RZ ;  /* 0x00b000ffe6001388 */ /* 0x000fe20000000c00 */
[----:B------:R-:W-:Y:S02]  /*2200*/  LOP3.LUT R252, R27, 0x6, RZ, 0xc0, !PT ;  /* 0x000000061bfc7812 */ /* 0x000fe400078ec0ff */
[----:B------:R-:W-:Y:S01]  /*2210*/  IMAD.IADD R6, R4, 0x1, -R6 ;  /* 0x0000000104067824 */ /* 0x000fe200078e0a06 */
[----:B------:R1:W-:Y:S01]  /*2220*/  STL [R1+0x48], R3 ;  /* 0x0000480301007387 */ /* 0x0003e20000100800 */
[----:B------:R-:W-:-:S03]  /*2230*/  IMAD R4, R18, 0x200, R0 ;  /* 0x0000020012047824 */ /* 0x000fc600078e0200 */
[----:B------:R3:W-:Y:S01]  /*2240*/  STL.64 [R1+0x38], R14 ;  /* 0x0000380e01007387 */ /* 0x0007e20000100a00 */
[----:B-1----:R-:W-:Y:S01]  /*2250*/  @P0 FMUL.FTZ R3, R11, R12 ;  /* 0x0000000c0b030220 */ /* 0x002fe20000410000 */
[----:B------:R-:W-:Y:S01]  /*2260*/  IADD3 R12, R5, -UR12, R10 ;  /* 0x8000000c050c7c10 */ /* 0x000fe2000fffe00a */
[C---:B------:R-:W-:Y:S01]  /*2270*/  IMAD R11, R8.reuse, 0x20, R0 ;  /* 0x00000020080b7824 */ /* 0x040fe200078e0200 */
[----:B------:R-:W-:Y:S01]  /*2280*/  SHF.R.S32.HI R0, RZ, 0x1, R7 ;  /* 0x00000001ff007819 */ /* 0x000fe20000011407 */
[----:B------:R1:W5:Y:S01]  /*2290*/  @P0 R2UR UR25, R3 ;  /* 0x00000000031903c2 */ /* 0x00036200000e0000 */
[----:B------:R-:W-:Y:S01]  /*22a0*/  IMAD R10, R8, 0x20, R4 ;  /* 0x00000020080a7824 */ /* 0x000fe200078e0204 */
[----:B------:R-:W-:Y:S01]  /*22b0*/  IADD3 R112, R12, c[0x0][0x2e8], RZ ;  /* 0x0000ba000c707a10 */ /* 0x000fe20007ffe0ff */
[----:B------:R-:W-:Y:S01]  /*22c0*/  IMAD.SHL.U32 R4, R9, 0x8, RZ ;  /* 0x0000000809047824 */ /* 0x000fe200078e00ff */
[C---:B------:R-:W-:Y:S01]  /*22d0*/  LOP3.LUT P0, RZ, R0.reuse, 0x2, RZ, 0xc0, !PT ;  /* 0x0000000200ff7812 */ /* 0x040fe2000780c0ff */
[----:B------:R-:W-:-:S02]  /*22e0*/  IMAD.SHL.U32 R0, R0, 0x40, RZ ;  /* 0x0000004000007824 */ /* 0x000fc400078e00ff */
[----:B------:R-:W-:Y:S02]  /*22f0*/  IMAD.SHL.U32 R7, R25, 0x8, RZ ;  /* 0x0000000819077824 */ /* 0x000fe400078e00ff */
[----:B------:R-:W-:Y:S01]  /*2300*/  IMAD R8, R9, 0x8, R6 ;  /* 0x0000000809087824 */ /* 0x000fe200078e0206 */
[----:B------:R-:W-:Y:S01]  /*2310*/  LOP3.LUT R0, R0, 0xc0, RZ, 0xc0, !PT ;  /* 0x000000c000007812 */ /* 0x000fe200078ec0ff */
[----:B-1----:R-:W-:Y:S01]  /*2320*/  IMAD.SHL.U32 R3, R23, 0x40, RZ ;  /* 0x0000004017037824 */ /* 0x002fe200078e00ff */
[----:B-----5:R-:W-:-:S04]  /*2330*/  @UP1 UMOV UR4, UR25 ;  /* 0x0000001900041c82 */ /* 0x020fc80008000000 */
[----:B------:R-:W-:-:S04]  /*2340*/  LOP3.LUT R3, R3, 0xc0, RZ, 0xc0, !PT ;  /* 0x000000c003037812 */ /* 0x000fc800078ec0ff */
[----:B------:R-:W-:Y:S02]  /*2350*/  LOP3.LUT R4, R3, 0x8, R4, 0xf8, !PT ;  /* 0x0000000803047812 */ /* 0x000fe400078ef804 */
[----:B------:R-:W-:Y:S02]  /*2360*/  SHF.R.U32.HI R5, RZ, 0x3, R3 ;  /* 0x00000003ff057819 */ /* 0x000fe40000011603 */
[----:B------:R-:W-:Y:S01]  /*2370*/  LOP3.LUT R3, R0, 0x8, R7, 0xf8, !PT ;  /* 0x0000000800037812 */ /* 0x000fe200078ef807 */
[----:B------:R-:W-:Y:S01]  /*2380*/  IMAD.WIDE.U32 R6, R250, UR14, R14 ;  /* 0x0000000efa067c25 */ /* 0x000fe2000f8e000e */
[----:B------:R-:W-:Y:S02]  /*2390*/  SHF.R.U32.HI R0, RZ, 0x3, R0 ;  /* 0x00000003ff007819 */ /* 0x000fe40000011600 */
[----:B------:R-:W-:Y:S02]  /*23a0*/  LOP3.LUT R5, R4, R5, RZ, 0x3c, !PT ;  /* 0x0000000504057212 */ /* 0x000fe400078e3cff */
[----:B------:R-:W-:-:S02]  /*23b0*/  LOP3.LUT R3, R3, R0, RZ, 0x3c, !PT ;  /* 0x0000000003037212 */ /* 0x000fc400078e3cff */
[----:B------:R-:W-:Y:S01]  /*23c0*/  SEL R4, R28, 0xfffffff0, !P0 ;  /* 0xfffffff01c047807 */ /* 0x000fe20004000000 */
[----:B------:R-:W-:Y:S02]  /*23d0*/  IMAD.IADD R0, R5, 0x1, R10 ;  /* 0x0000000105007824 */ /* 0x000fe400078e020a */
[----:B------:R-:W-:Y:S01]  /*23e0*/  IMAD.U32 R3, R8, 0x20, R3 ;  /* 0x0000002008037824 */ /* 0x000fe200078e0003 */
[----:B------:R-:W-:Y:S01]  /*23f0*/  IADD3 R8, R7, UR19, RZ ;  /* 0x0000001307087c10 */ /* 0x000fe2000fffe0ff */
[----:B------:R-:W-:Y:S01]  /*2400*/  IMAD.IADD R5, R5, 0x1, R11 ;  /* 0x0000000105057824 */ /* 0x000fe200078e020b */
[----:B------:R-:W-:Y:S05]  /*2410*/  @P1 BRA `(.L_x_651) ;  /* 0x000001b000001947 */ /* 0x000fea0003800000 */
[----:B---3--:R-:W-:Y:S02]  /*2420*/  ISETP.GE.AND P3, PT, R208, c[0x0][0x220], PT ;  /* 0x00008800d0007a0c */ /* 0x008fe40003f66270 */
        /* <DEDUP_REMOVED lines=26> */
.L_x_651:
[----:B---3--:R-:W-:Y:S05]  /*25d0*/  BSYNC B0 ;  /* 0x0000000000007941 */ /* 0x008fea0003800000 */
.L_x_650:
        /* <DEDUP_REMOVED lines=36> */
.L_x_653:
[----:B------:R-:W-:Y:S05]  /*2820*/  BSYNC B0 ;  /* 0x0000000000007941 */ /* 0x000fea0003800000 */
.L_x_652:
[----:B------:R-:W-:Y:S01]  /*2830*/  IMAD.SHL.U32 R228, R0, 0x2, RZ ;  /* 0x0000000200e47824 */ /* 0x000fe200078e00ff */
[----:B------:R-:W-:Y:S01]  /*2840*/  IADD3 R6, R112, 0x48, RZ ;  /* 0x0000004870067810 */ /* 0x000fe20007ffe0ff */
[----:B------:R-:W-:Y:S01]  /*2850*/  IMAD.SHL.U32 R225, R3, 0x2, RZ ;  /* 0x0000000203e17824 */ /* 0x000fe200078e00ff */
[----:B------:R-:W0:Y:S01]  /*2860*/  LDGDEPBAR ;  /* 0x00000000000079af */ /* 0x000e220000000000 */
[----:B------:R-:W-:Y:S01]  /*2870*/  IMAD R229, R2, 0x2, R228 ;  /* 0x0000000202e57824 */ /* 0x000fe200078e02e4 */
[----:B------:R-:W-:Y:S01]  /*2880*/  UISETP.GE.AND UP0, UPT, UR8, 0x2, UPT ;  /* 0x000000020800788c */ /* 0x000fe2000bf06270 */
[----:B------:R-:W-:Y:S01]  /*2890*/  IMAD R227, R4, 0x2, R225 ;  /* 0x0000000204e37824 */ /* 0x000fe200078e02e1 */
[----:B------:R-:W-:Y:S01]  /*28a0*/  LDSM.16.M88.4 R20, [R228] ;  /* 0x00000000e414783b */ /* 0x000fe20000000200 */
[----:B------:R-:W-:Y:S01]  /*28b0*/  IMAD.U32 R0, RZ, RZ, UR14 ;  /* 0x0000000eff007e24 */ /* 0x000fe2000f8e00ff */
[----:B------:R-:W-:Y:S02]  /*28c0*/  IADD3 R4, R112, 0x40, RZ ;  /* 0x0000004070047810 */ /* 0x000fe40007ffe0ff */
[----:B-1----:R-:W1:Y:S01]  /*28d0*/  LDSM.16.M88.4 R12, [R225+0x6000] ;  /* 0x00600000e10c783b */ /* 0x002e620000000200 */
[----:B------:R-:W-:-:S03]  /*28e0*/  IMAD R0, R0, 0x40, R252 ;  /* 0x0000004000007824 */ /* 0x000fc600078e02fc */
[----:B------:R-:W5:Y:S01]  /*28f0*/  LDSM.16.M88.4 R16, [R228+0x1000] ;  /* 0x00100000e410783b */ /* 0x000f620000000200 */
[----:B------:R-:W-:Y:S01]  /*2900*/  I2F R166, R0 ;  /* 0x0000000000a67306 */ /* 0x000fe20000201400 */
[C---:B------:R-:W-:Y:S02]  /*2910*/  IADD3 R113, R0.reuse, 0x10, RZ ;  /* 0x0000001000717810 */ /* 0x040fe40007ffe0ff */
[----:B--2---:R-:W2:Y:S01]  /*2920*/  LDSM.16.M88.4 R32, [R225+0x6400] ;  /* 0x00640000e120783b */ /* 0x004ea20000000200 */
[C---:B------:R-:W-:Y:S02]  /*2930*/  IADD3 R141, R0.reuse, 0x20, RZ ;  /* 0x00000020008d7810 */ /* 0x040fe40007ffe0ff */
[C---:B------:R-:W-:Y:S01]  /*2940*/  IADD3 R142, R0.reuse, 0x21, RZ ;  /* 0x00000021008e7810 */ /* 0x040fe20007ffe0ff */
[----:B------:R-:W3:Y:S01]  /*2950*/  LDSM.16.M88.4 R28, [R225+0x6800] ;  /* 0x00680000e11c783b */ /* 0x000ee20000000200 */
[C---:B------:R-:W-:Y:S01]  /*2960*/  IADD3 R150, R0.reuse, 0x28, RZ ;  /* 0x0000002800967810 */ /* 0x040fe20007ffe0ff */
[----:B------:R-:W-:Y:S01]  /*2970*/  I2F R140, R113 ;  /* 0x00000071008c7306 */ /* 0x000fe20000201400 */
[C---:B------:R-:W-:Y:S01]  /*2980*/  IADD3 R157, R0.reuse, 0x29, RZ ;  /* 0x00000029009d7810 */ /* 0x040fe20007ffe0ff */
[----:B------:R-:W4:Y:S04]  /*2990*/  LDSM.16.M88.4 R24, [R225+0x6c00] ;  /* 0x006c0000e118783b */ /* 0x000f280000000200 */
[----:B------:R-:W-:Y:S02]  /*29a0*/  LDSM.16.M88.4 R8, [R229+0x1000] ;  /* 0x00100000e508783b */ /* 0x000fe40000000200 */
[----:B------:R-:W-:Y:S02]  /*29b0*/  I2F R158, R141 ;  /* 0x0000008d009e7306 */ /* 0x000fe40000201400 */
[----:B------:R-:W2:Y:S04]  /*29c0*/  LDSM.16.M88.4 R44, [R227+0x6400] ;  /* 0x00640000e32c783b */ /* 0x000ea80000000200 */
[----:B------:R-:W2:Y:S02]  /*29d0*/  LDSM.16.M88.4 R56, [R227+0x6800] ;  /* 0x00680000e338783b */ /* 0x000ea40000000200 */
[----:B------:R-:W-:Y:S02]  /*29e0*/  I2F R159, R142 ;  /* 0x0000008e009f7306 */ /* 0x000fe40000201400 */
[----:B------:R-:W2:Y:S04]  /*29f0*/  LDSM.16.M88.4 R48, [R227+0x6000] ;  /* 0x00600000e330783b */ /* 0x000ea80000000200 */
[----:B------:R-:W3:Y:S02]  /*2a00*/  LDSM.16.M88.4 R52, [R227+0x6c00] ;  /* 0x006c0000e334783b */ /* 0x000ee40000000200 */
[----:B------:R-:W-:Y:S01]  /*2a10*/  I2F R160, R150 ;  /* 0x0000009600a07306 */ /* 0x000fe20000201400 */
[-C--:B-1----:R-:W-:Y:S07]  /*2a20*/  HMMA.16816.F32 R100, R20, R12.reuse, RZ ;  /* 0x0000000c1464723c */ /* 0x082fee00000018ff */
[----:B------:R-:W-:Y:S01]  /*2a30*/  I2F R161, R157 ;  /* 0x0000009d00a17306 */ /* 0x000fe20000201400 */
[C---:B-----5:R-:W-:Y:S08]  /*2a40*/  HMMA.16816.F32 R60, R16.reuse, R12, RZ ;  /* 0x0000000c103c723c */ /* 0x060ff000000018ff */
[-C--:B------:R-:W-:Y:S08]  /*2a50*/  HMMA.16816.F32 R96, R16, R14.reuse, RZ ;  /* 0x0000000e1060723c */ /* 0x080ff000000018ff */
[----:B------:R-:W-:Y:S01]  /*2a60*/  HMMA.16816.F32 R104, R20, R14, RZ ;  /* 0x0000000e1468723c */ /* 0x000fe200000018ff */
[----:B------:R-:W1:Y:S07]  /*2a70*/  LDSM.16.M88.4 R12, [R229] ;  /* 0x00000000e50c783b */ /* 0x000e6e0000000200 */
[C---:B--2---:R-:W-:Y:S08]  /*2a80*/  HMMA.16816.F32 R40, R16.reuse, R32, RZ ;  /* 0x000000201028723c */ /* 0x044ff000000018ff */
[C---:B---3--:R-:W-:Y:S08]  /*2a90*/  HMMA.16816.F32 R36, R16.reuse, R28, RZ ;  /* 0x0000001c1024723c */ /* 0x048ff000000018ff */
[C---:B----4-:R-:W-:Y:S08]  /*2aa0*/  HMMA.16816.F32 R72, R16.reuse, R24, RZ ;  /* 0x000000181048723c */ /* 0x050ff000000018ff */
[C---:B------:R-:W-:Y:S08]  /*2ab0*/  HMMA.16816.F32 R92, R16.reuse, R34, RZ ;  /* 0x00000022105c723c */ /* 0x040ff000000018ff */
[C---:B------:R-:W-:Y:S08]  /*2ac0*/  HMMA.16816.F32 R84, R16.reuse, R30, RZ ;  /* 0x0000001e1054723c */ /* 0x040ff000000018ff */
[----:B------:R-:W-:Y:S08]  /*2ad0*/  HMMA.16816.F32 R68, R16, R26, RZ ;  /* 0x0000001a1044723c */ /* 0x000ff000000018ff */
[C---:B------:R-:W-:Y:S08]  /*2ae0*/  HMMA.16816.F32 R64, R20.reuse, R28, RZ ;  /* 0x0000001c1440723c */ /* 0x040ff000000018ff */
[C---:B------:R-:W-:Y:S08]  /*2af0*/  HMMA.16816.F32 R76, R20.reuse, R32, RZ ;  /* 0x00000020144c723c */ /* 0x040ff000000018ff */
[C---:B------:R-:W-:Y:S01]  /*2b00*/  HMMA.16816.F32 R88, R20.reuse, R34, RZ ;  /* 0x000000221458723c */ /* 0x040fe200000018ff */
[----:B------:R-:W-:Y:S07]  /*2b10*/  LDSM.16.M88.4 R32, [R228+0x3000] ;  /* 0x00300000e420783b */ /* 0x000fee0000000200 */
[----:B------:R-:W-:Y:S08]  /*2b20*/  HMMA.16816.F32 R28, R20, R30, RZ ;  /* 0x0000001e141c723c */ /* 0x000ff000000018ff */
[C---:B------:R-:W-:Y:S01]  /*2b30*/  HMMA.16816.F32 R108, R8.reuse, R44, R40 ;  /* 0x0000002c086c723c */ /* 0x040fe20000001828 */
[----:B------:R-:W-:Y:S07]  /*2b40*/  LDSM.16.M88.4 R40, [R225+0x7000] ;  /* 0x00700000e128783b */ /* 0x000fee0000000200 */
[----:B------:R-:W-:Y:S01]  /*2b50*/  HMMA.16816.F32 R124, R8, R56, R36 ;  /* 0x00000038087c723c */ /* 0x000fe20000001824 */
[----:B------:R-:W2:Y:S07]  /*2b60*/  LDSM.16.M88.4 R36, [R228+0x2000] ;  /* 0x00200000e424783b */ /* 0x000eae0000000200 */
[C---:B------:R-:W-:Y:S08]  /*2b70*/  HMMA.16816.F32 R16, R20.reuse, R24, RZ ;  /* 0x000000181410723c */ /* 0x040ff000000018ff */
[----:B------:R-:W-:Y:S01]  /*2b80*/  HMMA.16816.F32 R80, R20, R26, RZ ;  /* 0x0000001a1450723c */ /* 0x000fe200000018ff */
[----:B------:R-:W-:Y:S07]  /*2b90*/  LDSM.16.M88.4 R24, [R229+0x3000] ;  /* 0x00300000e518783b */ /* 0x000fee0000000200 */
[C---:B------:R-:W-:Y:S08]  /*2ba0*/  HMMA.16816.F32 R20, R8.reuse, R48, R60 ;  /* 0x000000300814723c */ /* 0x040ff0000000183c */
[C---:B------:R-:W-:Y:S08]  /*2bb0*/  HMMA.16816.F32 R128, R8.reuse, R52, R72 ;  /* 0x000000340880723c */ /* 0x040ff00000001848 */
[C---:B------:R-:W-:Y:S08]  /*2bc0*/  HMMA.16816.F32 R96, R8.reuse, R50, R96 ;  /* 0x000000320860723c */ /* 0x040ff00000001860 */
[C---:B------:R-:W-:Y:S08]  /*2bd0*/  HMMA.16816.F32 R92, R8.reuse, R46, R92 ;  /* 0x0000002e085c723c */ /* 0x040ff0000000185c */
[C---:B------:R-:W-:Y:S01]  /*2be0*/  HMMA.16816.F32 R120, R8.reuse, R58, R84 ;  /* 0x0000003a0878723c */ /* 0x040fe20000001854 */
[----:B------:R-:W-:Y:S07]  /*2bf0*/  LDSM.16.M88.4 R84, [R225+0x7c00] ;  /* 0x007c0000e154783b */ /* 0x000fee0000000200 */
[----:B------:R-:W-:Y:S08]  /*2c00*/  HMMA.16816.F32 R116, R8, R54, R68 ;  /* 0x000000360874723c */ /* 0x000ff00000001844 */
[C---:B-1----:R-:W-:Y:S08]  /*2c10*/  HMMA.16816.F32 R8, R12.reuse, R48, R100 ;  /* 0x000000300c08723c */ /* 0x042ff00000001864 */
[C---:B------:R-:W-:Y:S01]  /*2c20*/  HMMA.16816.F32 R72, R12.reuse, R44, R76 ;  /* 0x0000002c0c48723c */ /* 0x040fe2000000184c */
[----:B------:R-:W-:Y:S07]  /*2c30*/  LDSM.16.M88.4 R76, [R225+0x7800] ;  /* 0x00780000e14c783b */ /* 0x000fee0000000200 */
[C---:B------:R-:W-:Y:S01]  /*2c40*/  HMMA.16816.F32 R100, R12.reuse, R46, R88 ;  /* 0x0000002e0c64723c */ /* 0x040fe20000001858 */
[----:B------:R-:W-:Y:S07]  /*2c50*/  LDSM.16.M88.4 R44, [R227+0x7000] ;  /* 0x00700000e32c783b */ /* 0x000fee0000000200 */
[----:B------:R-:W-:Y:S01]  /*2c60*/  HMMA.16816.F32 R132, R12, R58, R28 ;  /* 0x0000003a0c84723c */ /* 0x000fe2000000181c */
[----:B------:R-:W1:Y:S07]  /*2c70*/  LDSM.16.M88.4 R28, [R229+0x2000] ;  /* 0x00200000e51c783b */ /* 0x000e6e0000000200 */
[----:B--2---:R-:W-:Y:S08]  /*2c80*/  HMMA.16816.F32 R8, R36, R40, R8 ;  /* 0x000000282408723c */ /* 0x004ff00000001808 */
[C---:B------:R-:W-:Y:S08]  /*2c90*/  HMMA.16816.F32 R136, R12.reuse, R56, R64 ;  /* 0x000000380c88723c */ /* 0x040ff00000001840 */
[C---:B------:R-:W-:Y:S01]  /*2ca0*/  HMMA.16816.F32 R152, R12.reuse, R52, R16 ;  /* 0x000000340c98723c */ /* 0x040fe20000001810 */
[----:B------:R-:W-:Y:S07]  /*2cb0*/  LDSM.16.M88.4 R16, [R228+0x5000] ;  /* 0x00500000e410783b */ /* 0x000fee0000000200 */
[C---:B------:R-:W-:Y:S01]  /*2cc0*/  HMMA.16816.F32 R60, R12.reuse, R50, R104 ;  /* 0x000000320c3c723c */ /* 0x040fe20000001868 */
[----:B------:R-:W-:Y:S06]  /*2cd0*/  LDSM.16.M88.4 R48, [R225+0x8000] ;  /* 0x00800000e130783b */ /* 0x000fec0000000200 */
[C---:B------:R-:W-:Y:S01]  /*2ce0*/  IADD3 R104, R0.reuse, 0x1, RZ ;  /* 0x0000000100687810 */ /* 0x040fe20007ffe0ff */
[----:B------:R-:W-:Y:S01]  /*2cf0*/  HMMA.16816.F32 R144, R12, R54, R80 ;  /* 0x000000360c90723c */ /* 0x000fe20000001850 */
[----:B------:R-:W-:Y:S01]  /*2d00*/  LDSM.16.M88.4 R52, [R225+0x7400] ;  /* 0x00740000e134783b */ /* 0x000fe20000000200 */
[C---:B------:R-:W-:Y:S01]  /*2d10*/  IADD3 R105, R0.reuse, 0x8, RZ ;  /* 0x0000000800697810 */ /* 0x040fe20007ffe0ff */
[----:B------:R-:W-:Y:S01]  /*2d20*/  I2F R106, R104 ;  /* 0x00000068006a7306 */ /* 0x000fe20000201400 */
[----:B------:R-:W-:-:S04]  /*2d30*/  IADD3 R107, R0, 0x9, RZ ;  /* 0x00000009006b7810 */ /* 0x000fc80007ffe0ff */
[----:B------:R-:W-:Y:S01]  /*2d40*/  HMMA.16816.F32 R12, R32, R40, R20 ;  /* 0x00000028200c723c */ /* 0x000fe20000001814 */
[----:B------:R-:W2:Y:S02]  /*2d50*/  LDSM.16.M88.4 R20, [R228+0x4000] ;  /* 0x00400000e414783b */ /* 0x000ea40000000200 */
[----:B------:R-:W-:Y:S05]  /*2d60*/  I2F R114, R105 ;  /* 0x0000006900727306 */ /* 0x000fea0000201400 */
[----:B-1----:R-:W-:Y:S01]  /*2d70*/  HMMA.16816.F32 R56, R28, R44, R8 ;  /* 0x0000002c1c38723c */ /* 0x002fe20000001808 */
[----:B------:R-:W-:Y:S02]  /*2d80*/  LDSM.16.M88.4 R8, [R229+0x5000] ;  /* 0x00500000e508783b */ /* 0x000fe40000000200 */
[----:B------:R-:W-:Y:S05]  /*2d90*/  I2F R115, R107 ;  /* 0x0000006b00737306 */ /* 0x000fea0000201400 */
[-C--:B------:R-:W-:Y:S08]  /*2da0*/  HMMA.16816.F32 R64, R36, R42.reuse, R60 ;  /* 0x0000002a2440723c */ /* 0x080ff0000000183c */
[----:B------:R-:W-:Y:S01]  /*2db0*/  HMMA.16816.F32 R68, R32, R42, R96 ;  /* 0x0000002a2044723c */ /* 0x000fe20000001860 */
[----:B------:R-:W-:Y:S07]  /*2dc0*/  LDSM.16.M88.4 R40, [R227+0x8000] ;  /* 0x00800000e328783b */ /* 0x000fee0000000200 */
[----:B------:R-:W-:Y:S01]  /*2dd0*/  HMMA.16816.F32 R60, R24, R44, R12 ;  /* 0x0000002c183c723c */ /* 0x000fe2000000180c */
[----:B------:R-:W1:Y:S07]  /*2de0*/  LDSM.16.M88.4 R12, [R229+0x4000] ;  /* 0x00400000e50c783b */ /* 0x000e6e0000000200 */
[----:B------:R-:W-:Y:S08]  /*2df0*/  HMMA.16816.F32 R64, R28, R46, R64 ;  /* 0x0000002e1c40723c */ /* 0x000ff00000001840 */
[----:B--2---:R-:W-:Y:S08]  /*2e00*/  HMMA.16816.F32 R56, R20, R48, R56 ;  /* 0x000000301438723c */ /* 0x004ff00000001838 */
[----:B------:R-:W-:Y:S01]  /*2e10*/  HMMA.16816.F32 R68, R24, R46, R68 ;  /* 0x0000002e1844723c */ /* 0x000fe20000001844 */
[----:B------:R-:W2:Y:S07]  /*2e20*/  LDSM.16.M88.4 R44, [R227+0x7400] ;  /* 0x00740000e32c783b */ /* 0x000eae0000000200 */
[----:B------:R-:W-:Y:S08]  /*2e30*/  HMMA.16816.F32 R60, R16, R48, R60 ;  /* 0x00000030103c723c */ /* 0x000ff0000000183c */
[----:B------:R-:W-:Y:S08]  /*2e40*/  HMMA.16816.F32 R72, R36, R52, R72 ;  /* 0x000000342448723c */ /* 0x000ff00000001848 */
[----:B-1----:R-:W-:Y:S08]  /*2e50*/  HMMA.16816.F32 R56, R12, R40, R56 ;  /* 0x000000280c38723c */ /* 0x002ff00000001838 */
[C---:B------:R-:W-:Y:S07]  /*2e60*/  HMMA.16816.F32 R88, R32.reuse, R52, R108 ;  /* 0x000000342058723c */ /* 0x040fee000000186c */
[C---:B------:R-:W-:Y:S01]  /*2e70*/  IADD3 R108, R0.reuse, 0x11, RZ ;  /* 0x00000011006c7810 */ /* 0x040fe20007ffe0ff */
[----:B------:R-:W-:Y:S01]  /*2e80*/  HMMA.16816.F32 R96, R32, R76, R124 ;  /* 0x0000004c2060723c */ /* 0x000fe2000000187c */
[----:B------:R-:W-:-:S02]  /*2e90*/  IADD3 R109, R0, 0x18, RZ ;  /* 0x00000018006d7810 */ /* 0x000fc40007ffe0ff */
[C---:B------:R-:W-:Y:S01]  /*2ea0*/  IADD3 R110, R0.reuse, 0x19, RZ ;  /* 0x00000019006e7810 */ /* 0x040fe20007ffe0ff */
[----:B------:R-:W-:Y:S03]  /*2eb0*/  I2F R111, R108 ;  /* 0x0000006c006f7306 */ /* 0x000fe60000201400 */
[----:B------:R-:W-:Y:S01]  /*2ec0*/  IADD3 R124, R0, 0x30, RZ ;  /* 0x00000030007c7810 */ /* 0x000fe20007ffe0ff */
[----:B------:R-:W-:Y:S01]  /*2ed0*/  HMMA.16816.F32 R128, R32, R84, R128 ;  /* 0x000000542080723c */ /* 0x000fe20000001880 */
[----:B------:R-:W-:Y:S01]  /*2ee0*/  FMUL.FTZ R3, R56, c[0x0][0x2ec] ;  /* 0x0000bb0038037a20 */ /* 0x000fe20000410000 */
[C---:B------:R-:W-:Y:S02]  /*2ef0*/  IADD3 R125, R0.reuse, 0x31, RZ ;  /* 0x00000031007d7810 */ /* 0x040fe40007ffe0ff */
[C---:B------:R-:W-:Y:S01]  /*2f00*/  IADD3 R126, R0.reuse, 0x38, RZ ;  /* 0x00000038007e7810 */ /* 0x040fe20007ffe0ff */
[----:B------:R1:W-:Y:S01]  /*2f10*/  MUFU.TANH R184, R3 ;  /* 0x0000000300b87308 */ /* 0x0003e20000002400 */
[----:B------:R-:W-:-:S02]  /*2f20*/  IADD3 R127, R0, 0x39, RZ ;  /* 0x00000039007f7810 */ /* 0x000fc40007ffe0ff */
[C---:B------:R-:W-:Y:S05]  /*2f30*/  HMMA.16816.F32 R92, R32.reuse, R54, R92 ;  /* 0x00000036205c723c */ /* 0x040fea000000185c */
[----:B------:R-:W-:Y:S03]  /*2f40*/  I2F R143, R109 ;  /* 0x0000006d008f7306 */ /* 0x000fe60000201400 */
[----:B------:R-:W-:Y:S01]  /*2f50*/  HMMA.16816.F32 R120, R32, R78, R120 ;  /* 0x0000004e2078723c */ /* 0x000fe20000001878 */
[----:B-1----:R-:W-:-:S04]  /*2f60*/  FMUL.FTZ R3, R57, c[0x0][0x2ec] ;  /* 0x0000bb0039037a20 */ /* 0x002fc80000410000 */
[----:B------:R-:W-:Y:S03]  /*2f70*/  I2F R151, R110 ;  /* 0x0000006e00977306 */ /* 0x000fe60000201400 */
[----:B------:R-:W-:Y:S01]  /*2f80*/  HMMA.16816.F32 R116, R32, R86, R116 ;  /* 0x000000562074723c */ /* 0x000fe20000001874 */
[----:B------:R-:W1:Y:S04]  /*2f90*/  LDSM.16.M88.4 R32, [R225+0x8400] ;  /* 0x00840000e120783b */ /* 0x000e680000000200 */
[----:B------:R3:W-:Y:S03]  /*2fa0*/  MUFU.TANH R172, R3 ;  /* 0x0000000300ac7308 */ /* 0x0007e60000002400 */
[----:B------:R-:W-:Y:S05]  /*2fb0*/  HMMA.16816.F32 R64, R20, R50, R64 ;  /* 0x000000321440723c */ /* 0x000fea0000001840 */
[----:B------:R-:W-:Y:S03]  /*2fc0*/  I2F R162, R124 ;  /* 0x0000007c00a27306 */ /* 0x000fe60000201400 */
[----:B------:R-:W-:Y:S01]  /*2fd0*/  HMMA.16816.F32 R80, R8, R40, R60 ;  /* 0x000000280850723c */ /* 0x000fe2000000183c */
[----:B---3--:R-:W-:-:S04]  /*2fe0*/  FMUL.FTZ R3, R58, c[0x0][0x2ec] ;  /* 0x0000bb003a037a20 */ /* 0x008fc80000410000 */
[----:B------:R-:W-:Y:S03]  /*2ff0*/  I2F R163, R125 ;  /* 0x0000007d00a37306 */ /* 0x000fe60000201400 */
[----:B--2---:R-:W-:Y:S05]  /*3000*/  HMMA.16816.F32 R60, R28, R44, R72 ;  /* 0x0000002c1c3c723c */ /* 0x004fea0000001848 */
[----:B------:R2:W-:Y:S03]  /*3010*/  MUFU.TANH R175, R3 ;  /* 0x0000000300af7308 */ /* 0x0005e60000002400 */
[----:B------:R-:W-:Y:S05]  /*3020*/  HMMA.16816.F32 R68, R16, R50, R68 ;  /* 0x000000321044723c */ /* 0x000fea0000001844 */
[----:B------:R-:W-:Y:S03]  /*3030*/  I2F R164, R126 ;  /* 0x0000007e00a47306 */ /* 0x000fe60000201400 */
[----:B------:R-:W-:Y:S01]  /*3040*/  HMMA.16816.F32 R64, R12, R42, R64 ;  /* 0x0000002a0c40723c */ /* 0x000fe20000001840 */
[----:B--2---:R-:W-:-:S07]  /*3050*/  FMUL.FTZ R3, R59, c[0x0][0x2ec] ;  /* 0x0000bb003b037a20 */ /* 0x004fce0000410000 */
[----:B------:R-:W-:Y:S01]  /*3060*/  HMMA.16816.F32 R48, R24, R44, R88 ;  /* 0x0000002c1830723c */ /* 0x000fe20000001858 */
[----:B------:R-:W-:Y:S07]  /*3070*/  I2F R165, R127 ;  /* 0x0000007f00a57306 */ /* 0x000fee0000201400 */
[----:B------:R-:W-:Y:S01]  /*3080*/  HMMA.16816.F32 R56, R36, R54, R100 ;  /* 0x000000362438723c */ /* 0x000fe20000001864 */
[----:B------:R-:W2:Y:S01]  /*3090*/  LDSM.16.M88.4 R52, [R227+0x8400] ;  /* 0x00840000e334783b */ /* 0x000ea20000000200 */
[----:B------:R3:W-:Y:S06]  /*30a0*/  MUFU.TANH R171, R3 ;  /* 0x0000000300ab7308 */ /* 0x0007ec0000002400 */
[----:B-1----:R-:W-:Y:S08]  /*30b0*/  HMMA.16816.F32 R60, R20, R32, R60 ;  /* 0x00000020143c723c */ /* 0x002ff0000000183c */
[----:B------:R-:W-:Y:S01]  /*30c0*/  HMMA.16816.F32 R72, R8, R42, R68 ;  /* 0x0000002a0848723c */ /* 0x000fe20000001844 */
[----:B---3--:R-:W-:-:S04]  /*30d0*/  FMUL.FTZ R3, R80, c[0x0][0x2ec] ;  /* 0x0000bb0050037a20 */ /* 0x008fc80000410000 */
[----:B------:R1:W-:Y:S03]  /*30e0*/  MUFU.TANH R174, R3 ;  /* 0x0000000300ae7308 */ /* 0x0003e60000002400 */
[----:B------:R-:W-:Y:S01]  /*30f0*/  HMMA.16816.F32 R40, R16, R32, R48 ;  /* 0x000000201028723c */ /* 0x000fe20000001830 */
[----:B------:R-:W3:Y:S07]  /*3100*/  LDSM.16.M88.4 R48, [R227+0x7800] ;  /* 0x00780000e330783b */ /* 0x000eee0000000200 */
[----:B------:R-:W-:Y:S01]  /*3110*/  HMMA.16816.F32 R56, R28, R46, R56 ;  /* 0x0000002e1c38723c */ /* 0x000fe20000001838 */
[----:B-1----:R-:W-:-:S07]  /*3120*/  FMUL.FTZ R3, R81, c[0x0][0x2ec] ;  /* 0x0000bb0051037a20 */ /* 0x002fce0000410000 */
[----:B------:R-:W-:Y:S01]  /*3130*/  HMMA.16816.F32 R88, R36, R78, R132 ;  /* 0x0000004e2458723c */ /* 0x000fe20000001884 */
[----:B------:R1:W4:Y:S07]  /*3140*/  MUFU.TANH R170, R3 ;  /* 0x0000000300aa7308 */ /* 0x00032e0000002400 */
[----:B--2---:R-:W-:Y:S01]  /*3150*/  HMMA.16816.F32 R68, R8, R52, R40 ;  /* 0x000000340844723c */ /* 0x004fe20000001828 */
[----:B------:R-:W-:Y:S01]  /*3160*/  LDSM.16.M88.4 R40, [R225+0x8800] ;  /* 0x00880000e128783b */ /* 0x000fe20000000200 */
[----:B-1----:R-:W-:-:S04]  /*3170*/  FMUL.FTZ R3, R82, c[0x0][0x2ec] ;  /* 0x0000bb0052037a20 */ /* 0x002fc80000410000 */
[----:B------:R1:W-:Y:S02]  /*3180*/  MUFU.TANH R173, R3 ;  /* 0x0000000300ad7308 */ /* 0x0003e40000002400 */
[----:B-1----:R-:W-:Y:S02]  /*3190*/  FMUL.FTZ R3, R83, c[0x0][0x2ec] ;  /* 0x0000bb0053037a20 */ /* 0x002fe40000410000 */
[C---:B------:R-:W-:Y:S04]  /*31a0*/  HMMA.16816.F32 R80, R36.reuse, R76, R136 ;  /* 0x0000004c2450723c */ /* 0x040fe80000001888 */
[----:B------:R1:W-:Y:S04]  /*31b0*/  MUFU.TANH R167, R3 ;  /* 0x0000000300a77308 */ /* 0x0003e80000002400 */
[C---:B------:R-:W-:Y:S08]  /*31c0*/  HMMA.16816.F32 R76, R36.reuse, R84, R152 ;  /* 0x00000054244c723c */ /* 0x040ff00000001898 */
[----:B------:R-:W-:Y:S01]  /*31d0*/  HMMA.16816.F32 R84, R36, R86, R144 ;  /* 0x000000562454723c */ /* 0x000fe20000001890 */
[----:B------:R-:W2:Y:S01]  /*31e0*/  LDSM.16.M88.4 R36, [R227+0x7c00] ;  /* 0x007c0000e324783b */ /* 0x000ea20000000200 */
        /* <DEDUP_REMOVED lines=9> */
[----:B------:R-:W-:Y:S08]  /*3280*/  HMMA.16816.F32 R60, R24, R46, R92 ;  /* 0x0000002e183c723c */ /* 0x000ff0000000185c */
[----:B------:R-:W-:Y:S01]  /*3290*/  HMMA.16816.F32 R44, R20, R34, R56 ;  /* 0x00000022142c723c */ /* 0x000fe20000001838 */
[----:B-1----:R-:W-:-:S04]  /*32a0*/  FMUL.FTZ R3, R72, c[0x0][0x2ec] ;  /* 0x0000bb0048037a20 */ /* 0x002fc80000410000 */
[----:B------:R1:W5:Y:S11]  /*32b0*/  MUFU.TANH R138, R3 ;  /* 0x00000003008a7308 */ /* 0x0003760000002400 */
[----:B------:R-:W-:Y:S01]  /*32c0*/  HMMA.16816.F32 R56, R16, R34, R60 ;  /* 0x000000221038723c */ /* 0x000fe2000000183c */
[----:B------:R-:W4:Y:S01]  /*32d0*/  LDSM.16.M88.4 R32, [R227+0x8800] ;  /* 0x00880000e320783b */ /* 0x000f220000000200 */
[----:B-1----:R-:W-:-:S06]  /*32e0*/  FMUL.FTZ R3, R73, c[0x0][0x2ec] ;  /* 0x0000bb0049037a20 */ /* 0x002fcc0000410000 */
[----:B---3--:R-:W-:Y:S01]  /*32f0*/  HMMA.16816.F32 R60, R28, R48, R80 ;  /* 0x000000301c3c723c */ /* 0x008fe20000001850 */
[----:B------:R1:W3:Y:S07]  /*3300*/  MUFU.TANH R149, R3 ;  /* 0x0000000300957308 */ /* 0x0002ee0000002400 */
[----:B--2---:R-:W-:Y:S08]  /*3310*/  HMMA.16816.F32 R80, R24, R38, R116 ;  /* 0x000000261850723c */ /* 0x004ff00000001874 */
[----:B------:R-:W-:Y:S01]  /*3320*/  HMMA.16816.F32 R56, R8, R54, R56 ;  /* 0x000000360838723c */ /* 0x000fe20000001838 */
[----:B-1----:R-:W-:-:S04]  /*3330*/  FMUL.FTZ R3, R74, c[0x0][0x2ec] ;  /* 0x0000bb004a037a20 */ /* 0x002fc80000410000 */
[----:B------:R1:W2:Y:S02]  /*3340*/  MUFU.TANH R134, R3 ;  /* 0x0000000300867308 */ /* 0x0002a40000002400 */
        /* <DEDUP_REMOVED lines=9> */
[----:B-1----:R-:W-:-:S04]  /*33e0*/  FMUL.FTZ R3, R65, c[0x0][0x2ec] ;  /* 0x0000bb0041037a20 */ /* 0x002fc80000410000 */
[----:B------:R1:W-:Y:S02]  /*33f0*/  MUFU.TANH R139, R3 ;  /* 0x00000003008b7308 */ /* 0x0003e40000002400 */
[----:B-1----:R-:W-:-:S06]  /*3400*/  FMUL.FTZ R3, R66, c[0x0][0x2ec] ;  /* 0x0000bb0042037a20 */ /* 0x002fcc0000410000 */
[----:B------:R1:W-:Y:S02]  /*3410*/  MUFU.TANH R133, R3 ;  /* 0x0000000300857308 */ /* 0x0003e40000002400 */
[----:B-1----:R-:W-:Y:S02]  /*3420*/  FMUL.FTZ R3, R67, c[0x0][0x2ec] ;  /* 0x0000bb0043037a20 */ /* 0x002fe40000410000 */
[----:B------:R-:W-:Y:S04]  /*3430*/  HMMA.16816.F32 R64, R24, R50, R120 ;  /* 0x000000321840723c */ /* 0x000fe80000001878 */
[----:B------:R1:W-:Y:S04]  /*3440*/  MUFU.TANH R136, R3 ;  /* 0x0000000300887308 */ /* 0x0003e80000002400 */
[----:B----4-:R-:W-:Y:S01]  /*3450*/  HMMA.16816.F32 R48, R12, R32, R52 ;  /* 0x000000200c30723c */ /* 0x010fe20000001834 */
[----:B-1----:R-:W-:-:S04]  /*3460*/  FMUL.FTZ R3, R68, c[0x0][0x2ec] ;  /* 0x0000bb0044037a20 */ /* 0x002fc80000410000 */
[----:B------:R1:W4:Y:S11]  /*3470*/  MUFU.TANH R100, R3 ;  /* 0x0000000300647308 */ /* 0x0003360000002400 */
[----:B------:R-:W-:Y:S08]  /*3480*/  HMMA.16816.F32 R52, R16, R42, R64 ;  /* 0x0000002a1034723c */ /* 0x000ff00000001840 */
[----:B------:R-:W-:-:S04]  /*3490*/  FMUL.FTZ R7, R51, c[0x0][0x2ec] ;  /* 0x0000bb0033077a20 */ /* 0x000fc80000410000 */
[----:B------:R-:W-:Y:S01]  /*34a0*/  MUFU.TANH R92, R7 ;  /* 0x00000007005c7308 */ /* 0x000fe20000002400 */
[----:B-1----:R-:W-:-:S07]  /*34b0*/  FMUL.FTZ R3, R69, c[0x0][0x2ec] ;  /* 0x0000bb0045037a20 */ /* 0x002fce0000410000 */
[----:B------:R1:W-:Y:S04]  /*34c0*/  MUFU.TANH R132, R3 ;  /* 0x0000000300847308 */ /* 0x0003e80000002400 */
[----:B------:R-:W-:Y:S01]  /*34d0*/  HMMA.16816.F32 R52, R8, R34, R52 ;  /* 0x000000220834723c */ /* 0x000fe20000001834 */
[----:B-1----:R-:W-:-:S04]  /*34e0*/  FMUL.FTZ R3, R70, c[0x0][0x2ec] ;  /* 0x0000bb0046037a20 */ /* 0x002fc80000410000 */
[----:B------:R1:W1:Y:S02]  /*34f0*/  MUFU.TANH R96, R3 ;  /* 0x0000000300607308 */ /* 0x0002640000002400 */
[----:B-1----:R-:W-:Y:S02]  /*3500*/  FMUL.FTZ R3, R71, c[0x0][0x2ec] ;  /* 0x0000bb0047037a20 */ /* 0x002fe40000410000 */
[----:B------:R-:W-:Y:S04]  /*3510*/  HMMA.16816.F32 R68, R28, R36, R76 ;  /* 0x000000241c44723c */ /* 0x000fe8000000184c */
        /* <DEDUP_REMOVED lines=9> */
[----:B------:R1:W-:Y:S03]  /*35b0*/  MUFU.TANH R101, R3 ;  /* 0x0000000300657308 */ /* 0x0003e60000002400 */
[----:B------:R-:W-:-:S02]  /*35c0*/  IMNMX R24, R112, UR11, PT ;  /* 0x0000000b70187c17 */ /* 0x000fc4000b800200 */
[----:B------:R-:W-:Y:S01]  /*35d0*/  IMNMX R27, R4, UR11, PT ;  /* 0x0000000b041b7c17 */ /* 0x000fe2000b800200 */
[----:B------:R-:W-:Y:S01]  /*35e0*/  FFMA.FTZ R4, R106, UR4, R170 ;  /* 0x000000046a047c23 */ /* 0x000fe200080100aa */
[----:B------:R-:W-:Y:S02]  /*35f0*/  IMNMX R26, R6, UR11, PT ;  /* 0x0000000b061a7c17 */ /* 0x000fe4000b800200 */
[C---:B------:R-:W-:Y:S02]  /*3600*/  ISETP.GE.AND P1, PT, R0.reuse, R24, PT ;  /* 0x000000180000720c */ /* 0x040fe40003f26270 */
[C---:B------:R-:W-:Y:S02]  /*3610*/  ISETP.GE.AND P4, PT, R0.reuse, R27, PT ;  /* 0x0000001b0000720c */ /* 0x040fe40003f86270 */
[----:B------:R-:W-:Y:S01]  /*3620*/  ISETP.GE.AND P2, PT, R0, R26, PT ;  /* 0x0000001a0000720c */ /* 0x000fe20003f46270 */
[----:B-1----:R-:W-:Y:S01]  /*3630*/  FMUL.FTZ R3, R56, c[0x0][0x2ec] ;  /* 0x0000bb0038037a20 */ /* 0x002fe20000410000 */
[----:B------:R-:W-:-:S02]  /*3640*/  ISETP.GE.AND P5, PT, R104, R24, PT ;  /* 0x000000186800720c */ /* 0x000fc40003fa6270 */
[----:B------:R-:W-:Y:S01]  /*3650*/  ISETP.GE.AND P6, PT, R104, R27, PT ;  /* 0x0000001b6800720c */ /* 0x000fe20003fc6270 */
        /* <DEDUP_REMOVED lines=9> */
[----:B------:R-:W2:Y:S07]  /*36f0*/  LDSM.16.M88.4 R40, [R225+0x8c00] ;  /* 0x008c0000e128783b */ /* 0x000eae0000000200 */
[----:B------:R-:W-:Y:S01]  /*3700*/  HMMA.16816.F32 R60, R28, R38, R84 ;  /* 0x000000261c3c723c */ /* 0x000fe20000001854 */
[----:B------:R-:W2:Y:S01]  /*3710*/  LDSM.16.M88.4 R28, [R227+0x8c00] ;  /* 0x008c0000e31c783b */ /* 0x000ea20000000200 */
[----:B-1----:R-:W-:Y:S01]  /*3720*/  FMUL.FTZ R3, R48, c[0x0][0x2ec] ;  /* 0x0000bb0030037a20 */ /* 0x002fe20000410000 */
[----:B------:R-:W-:-:S04]  /*3730*/  DEPBAR.LE SB0, 0x0 ;  /* 0x000080000000791a */ /* 0x000fc80000000000 */
[----:B------:R1:W1:Y:S01]  /*3740*/  MUFU.TANH R91, R3 ;  /* 0x00000003005b7308 */ /* 0x0002620000002400 */
[----:B------:R-:W-:Y:S02]  /*3750*/  FMUL.FTZ R6, R58, c[0x0][0x2ec] ;  /* 0x0000bb003a067a20 */ /* 0x000fe40000410000 */
[----:B------:R-:W-:-:S05]  /*3760*/  FMUL.FTZ R7, R59, c[0x0][0x2ec] ;  /* 0x0000bb003b077a20 */ /* 0x000fca0000410000 */
[----:B------:R-:W2:Y:S01]  /*3770*/  MUFU.TANH R84, R6 ;  /* 0x0000000600547308 */ /* 0x000ea20000002400 */
[----:B-1----:R-:W-:-:S07]  /*3780*/  FMUL.FTZ R3, R49, c[0x0][0x2ec] ;  /* 0x0000bb0031037a20 */ /* 0x002fce0000410000 */
[----:B------:R-:W-:Y:S08]  /*3790*/  MUFU.TANH R79, R7 ;  /* 0x00000007004f7308 */ /* 0x000ff00000002400 */
[----:B------:R1:W-:Y:S02]  /*37a0*/  MUFU.TANH R94, R3 ;  /* 0x00000003005e7308 */ /* 0x0003e40000002400 */
[----:B-1----:R-:W-:-:S02]  /*37b0*/  FMUL.FTZ R3, R50, c[0x0][0x2ec] ;  /* 0x0000bb0032037a20 */ /* 0x002fc40000410000 */
[----:B------:R-:W-:Y:S04]  /*37c0*/  HMMA.16816.F32 R48, R12, R34, R44 ;  /* 0x000000220c30723c */ /* 0x000fe8000000182c */
[----:B------:R1:W1:Y:S04]  /*37d0*/  MUFU.TANH R89, R3 ;  /* 0x0000000300597308 */ /* 0x0002680000002400 */
[-C--:B--2---:R-:W-:Y:S08]  /*37e0*/  HMMA.16816.F32 R32, R20, R40.reuse, R68 ;  /* 0x000000281420723c */ /* 0x084ff00000001844 */
[----:B------:R-:W-:Y:S01]  /*37f0*/  HMMA.16816.F32 R44, R16, R40, R72 ;  /* 0x00000028102c723c */ /* 0x000fe20000001848 */
[----:B-1----:R-:W-:-:S04]  /*3800*/  IADD3 R3, R112, 0x8, RZ ;  /* 0x0000000870037810 */ /* 0x002fc80007ffe0ff */
[----:B------:R-:W-:Y:S01]  /*3810*/  IMNMX R25, R3, UR11, PT ;  /* 0x0000000b03197c17 */ /* 0x000fe2000b800200 */
[----:B------:R-:W-:Y:S01]  /*3820*/  FMUL.FTZ R3, R56, c[0x0][0x2ec] ;  /* 0x0000bb0038037a20 */ /* 0x000fe20000410000 */
[----:B------:R-:W-:Y:S01]  /*3830*/  FSEL R56, R4, -INF , !P6 ;  /* 0xff80000004387808 */ /* 0x000fe20007000000 */
[----:B------:R-:W-:Y:S01]  /*3840*/  FMUL.FTZ R6, R48, c[0x0][0x2ec] ;  /* 0x0000bb0030067a20 */ /* 0x000fe20000410000 */
[-C--:B------:R-:W-:Y:S01]  /*3850*/  ISETP.GE.AND P0, PT, R0, R25.reuse, PT ;  /* 0x000000190000720c */ /* 0x080fe20003f06270 */
[----:B------:R-:W-:Y:S01]  /*3860*/  FFMA.FTZ R0, R106, UR4, R172 ;  /* 0x000000046a007c23 */ /* 0x000fe200080100ac */
[-C--:B------:R-:W-:Y:S01]  /*3870*/  ISETP.GE.AND P3, PT, R104, R25.reuse, PT ;  /* 0x000000196800720c */ /* 0x080fe20003f66270 */
[----:B------:R1:W-:Y:S01]  /*3880*/  MUFU.TANH R88, R3 ;  /* 0x0000000300587308 */ /* 0x0003e20000002400 */
[C---:B------:R-:W-:Y:S01]  /*3890*/  ISETP.GE.AND P6, PT, R105.reuse, R25, PT ;  /* 0x000000196900720c */ /* 0x040fe20003fc6270 */
[----:B-----5:R-:W-:Y:S01]  /*38a0*/  FFMA.FTZ R4, R114, UR4, R138 ;  /* 0x0000000472047c23 */ /* 0x020fe2000801008a */
[----:B------:R-:W-:Y:S01]  /*38b0*/  FSEL R66, R0, -INF , !P5 ;  /* 0xff80000000427808 */ /* 0x000fe20006800000 */
[----:B------:R-:W-:Y:S01]  /*38c0*/  FFMA.FTZ R0, R106, UR4, R171 ;  /* 0x000000046a007c23 */ /* 0x000fe200080100ab */
[----:B------:R-:W-:Y:S01]  /*38d0*/  ISETP.GE.AND P5, PT, R104, R26, PT ;  /* 0x0000001a6800720c */ /* 0x000fe20003fa6270 */
[----:B------:R-:W-:Y:S01]  /*38e0*/  FMUL.FTZ R7, R50, c[0x0][0x2ec] ;  /* 0x0000bb0032077a20 */ /* 0x000fe20000410000 */
[----:B------:R-:W-:Y:S01]  /*38f0*/  HMMA.16816.F32 R36, R12, R28, R32 ;  /* 0x0000001c0c24723c */ /* 0x000fe20000001820 */
[----:B------:R2:W-:Y:S01]  /*3900*/  MUFU.TANH R78, R6 ;  /* 0x00000006004e7308 */ /* 0x0005e20000002400 */
[----:B------:R-:W-:Y:S01]  /*3910*/  FSEL R76, R0, -INF , !P3 ;  /* 0xff800000004c7808 */ /* 0x000fe20005800000 */
[----:B------:R-:W-:Y:S01]  /*3920*/  FFMA.FTZ R0, R114, UR4, R156 ;  /* 0x0000000472007c23 */ /* 0x000fe2000801009c */
[----:B------:R-:W-:-:S04]  /*3930*/  ISETP.GE.AND P3, PT, R105, R24, PT ;  /* 0x000000186900720c */ /* 0x000fc80003f66270 */
[----:B------:R-:W-:Y:S01]  /*3940*/  FSEL R67, R0, -INF , !P3 ;  /* 0xff80000000437808 */ /* 0x000fe20005800000 */
[----:B-1----:R-:W-:Y:S01]  /*3950*/  FMUL.FTZ R3, R57, c[0x0][0x2ec] ;  /* 0x0000bb0039037a20 */ /* 0x002fe20000410000 */
[----:B------:R-:W-:Y:S01]  /*3960*/  ISETP.GE.AND P3, PT, R105, R26, PT ;  /* 0x0000001a6900720c */ /* 0x000fe20003f66270 */
[----:B------:R-:W-:Y:S01]  /*3970*/  FFMA.FTZ R0, R114, UR4, R148 ;  /* 0x0000000472007c23 */ /* 0x000fe20008010094 */
[----:B------:R1:W-:Y:S01]  /*3980*/  MUFU.TANH R64, R7 ;  /* 0x0000000700407308 */ /* 0x0003e20000002400 */
[----:B------:R-:W-:Y:S03]  /*3990*/  HMMA.16816.F32 R20, R20, R42, R60 ;  /* 0x0000002a1414723c */ /* 0x000fe6000000183c */
[----:B------:R-:W-:Y:S01]  /*39a0*/  FSEL R77, R0, -INF , !P6 ;  /* 0xff800000004d7808 */ /* 0x000fe20007000000 */
[----:B------:R-:W-:Y:S01]  /*39b0*/  FFMA.FTZ R0, R115, UR4, R169 ;  /* 0x0000000473007c23 */ /* 0x000fe200080100a9 */
[----:B------:R-:W-:Y:S01]  /*39c0*/  ISETP.GE.AND P6, PT, R107, R24, PT ;  /* 0x000000186b00720c */ /* 0x000fe20003fc6270 */
[----:B--2---:R-:W-:Y:S01]  /*39d0*/  FMUL.FTZ R6, R49, c[0x0][0x2ec] ;  /* 0x0000bb0031067a20 */ /* 0x004fe20000410000 */
[----:B------:R2:W5:Y:S01]  /*39e0*/  MUFU.TANH R85, R3 ;  /* 0x0000000300557308 */ /* 0x0005620000002400 */
[----:B------:R-:W-:Y:S01]  /*39f0*/  HMMA.16816.F32 R32, R8, R28, R44 ;  /* 0x0000001c0820723c */ /* 0x000fe2000000182c */
[----:B------:R-:W-:Y:S01]  /*3a00*/  FSEL R59, R0, -INF , !P6 ;  /* 0xff800000003b7808 */ /* 0x000fe20007000000 */
[----:B---3--:R-:W-:Y:S01]  /*3a10*/  FFMA.FTZ R0, R115, UR4, R149 ;  /* 0x0000000473007c23 */ /* 0x008fe20008010095 */
[----:B------:R-:W-:Y:S01]  /*3a20*/  ISETP.GE.AND P6, PT, R107, R26, PT ;  /* 0x0000001a6b00720c */ /* 0x000fe20003fc6270 */
[----:B------:R-:W-:-:S02]  /*3a30*/  FMUL.FTZ R38, R38, c[0x0][0x2ec] ;  /* 0x0000bb0026267a20 */ /* 0x000fc40000410000 */
[----:B------:R-:W-:Y:S01]  /*3a40*/  FMUL.FTZ R39, R39, c[0x0][0x2ec] ;  /* 0x0000bb0027277a20 */ /* 0x000fe20000410000 */
[----:B------:R3:W-:Y:S01]  /*3a50*/  MUFU.TANH R69, R6 ;  /* 0x0000000600457308 */ /* 0x0007e20000002400 */
[----:B-1----:R-:W-:Y:S01]  /*3a60*/  FMUL.FTZ R7, R54, c[0x0][0x2ec] ;  /* 0x0000bb0036077a20 */ /* 0x002fe20000410000 */
[----:B------:R-:W-:Y:S01]  /*3a70*/  HMMA.16816.F32 R16, R16, R42, R80 ;  /* 0x0000002a1010723c */ /* 0x000fe20000001850 */
[----:B--2---:R-:W-:-:S05]  /*3a80*/  FFMA.FTZ R3, R106, UR4, R167 ;  /* 0x000000046a037c23 */ /* 0x004fca00080100a7 */
[----:B------:R-:W1:Y:S02]  /*3a90*/  MUFU.TANH R40, R7 ;  /* 0x0000000700287308 */ /* 0x000e640000002400 */
[-C--:B------:R-:W-:Y:S01]  /*3aa0*/  HMMA.16816.F32 R12, R12, R30.reuse, R20 ;  /* 0x0000001e0c0c723c */ /* 0x080fe20000001814 */
[----:B------:R-:W-:Y:S01]  /*3ab0*/  FSEL R58, R3, -INF , !P5 ;  /* 0xff800000033a7808 */ /* 0x000fe20006800000 */
[----:B------:R-:W-:Y:S01]  /*3ac0*/  FFMA.FTZ R3, R114, UR4, R134 ;  /* 0x0000000472037c23 */ /* 0x000fe20008010086 */
[-C--:B------:R-:W-:Y:S01]  /*3ad0*/  ISETP.GE.AND P5, PT, R105, R27.reuse, PT ;  /* 0x0000001b6900720c */ /* 0x080fe20003fa6270 */
[----:B---3--:R-:W-:Y:S02]  /*3ae0*/  FMUL.FTZ R6, R51, c[0x0][0x2ec] ;  /* 0x0000bb0033067a20 */ /* 0x008fe40000410000 */
[----:B------:R-:W-:Y:S01]  /*3af0*/  MUFU.TANH R38, R38 ;  /* 0x0000002600267308 */ /* 0x000fe20000002400 */
[----:B------:R-:W-:Y:S01]  /*3b00*/  FMUL.FTZ R32, R32, c[0x0][0x2ec] ;  /* 0x0000bb0020207a20 */ /* 0x000fe20000410000 */
[----:B------:R-:W-:Y:S01]  /*3b10*/  FSEL R57, R3, -INF , !P3 ;  /* 0xff80000003397808 */ /* 0x000fe20005800000 */
[C---:B------:R-:W-:Y:S01]  /*3b20*/  FFMA.FTZ R3, R115.reuse, UR4, R168 ;  /* 0x0000000473037c23 */ /* 0x040fe200080100a8 */
[----:B------:R-:W-:Y:S01]  /*3b30*/  FSEL R49, R4, -INF , !P5 ;  /* 0xff80000004317808 */ /* 0x000fe20006800000 */
[----:B------:R-:W-:Y:S01]  /*3b40*/  FFMA.FTZ R4, R115, UR4, R137 ;  /* 0x0000000473047c23 */ /* 0x000fe20008010089 */
[----:B------:R-:W-:Y:S01]  /*3b50*/  ISETP.GE.AND P3, PT, R107, R27, PT ;  /* 0x0000001b6b00720c */ /* 0x000fe20003f66270 */
[----:B------:R-:W-:Y:S01]  /*3b60*/  FMUL.FTZ R35, R35, c[0x0][0x2ec] ;  /* 0x0000bb0023237a20 */ /* 0x000fe20000410000 */
[-C--:B------:R-:W-:Y:S01]  /*3b70*/  ISETP.GE.AND P5, PT, R107, R25.reuse, PT ;  /* 0x000000196b00720c */ /* 0x080fe20003fa6270 */
[----:B------:R2:W-:Y:S01]  /*3b80*/  MUFU.TANH R68, R6 ;  /* 0x0000000600447308 */ /* 0x0005e20000002400 */
[----:B------:R-:W-:Y:S01]  /*3b90*/  FSEL R48, R0, -INF , !P3 ;  /* 0xff80000000307808 */ /* 0x000fe20005800000 */
[C---:B------:R-:W-:Y:S01]  /*3ba0*/  FFMA.FTZ R0, R140.reuse, UR4, R135 ;  /* 0x000000048c007c23 */ /* 0x040fe20008010087 */
[----:B------:R-:W-:Y:S01]  /*3bb0*/  FSEL R65, R3, -INF , !P5 ;  /* 0xff80000003417808 */ /* 0x000fe20006800000 */
[----:B----4-:R-:W-:Y:S01]  /*3bc0*/  FFMA.FTZ R3, R140, UR4, R100 ;  /* 0x000000048c037c23 */ /* 0x010fe20008010064 */
[C---:B------:R-:W-:Y:S01]  /*3bd0*/  ISETP.GE.AND P5, PT, R113.reuse, R24, PT ;  /* 0x000000187100720c */ /* 0x040fe20003fa6270 */
[----:B------:R-:W-:Y:S01]  /*3be0*/  HMMA.16816.F32 R8, R8, R30, R16 ;  /* 0x0000001e0808723c */ /* 0x000fe20000001810 */
[----:B------:R-:W-:Y:S01]  /*3bf0*/  FSEL R51, R4, -INF , !P6 ;  /* 0xff80000004337808 */ /* 0x000fe20007000000 */
[----:B------:R-:W-:Y:S01]  /*3c00*/  FFMA.FTZ R4, R140, UR4, R133 ;  /* 0x000000048c047c23 */ /* 0x000fe20008010085 */
[----:B------:R-:W-:Y:S01]  /*3c10*/  FSEL R148, R0, -INF , !P5 ;  /* 0xff80000000947808 */ /* 0x000fe20006800000 */
[----:B------:R-:W-:Y:S01]  /*3c20*/  FFMA.FTZ R0, R140, UR4, R96 ;  /* 0x000000048c007c23 */ /* 0x000fe20008010060 */
[C---:B------:R-:W-:Y:S01]  /*3c30*/  ISETP.GE.AND P5, PT, R113.reuse, R26, PT ;  /* 0x0000001a7100720c */ /* 0x040fe20003fa6270 */
[----:B------:R-:W-:Y:S01]  /*3c40*/  MUFU.TANH R32, R32 ;  /* 0x0000002000207308 */ /* 0x000fe20000002400 */
[----:B------:R-:W-:Y:S01]  /*3c50*/  BAR.SYNC.DEFER_BLOCKING 0x0 ;  /* 0x0000000000007b1d */ /* 0x000fe20000010000 */
[----:B------:R-:W-:-:S02]  /*3c60*/  ISETP.GE.AND P3, PT, R113, R25, PT ;  /* 0x000000197100720c */ /* 0x000fc40003f66270 */
[----:B------:R-:W-:Y:S01]  /*3c70*/  FSEL R106, R0, -INF , !P5 ;  /* 0xff800000006a7808 */ /* 0x000fe20006800000 */
[----:B------:R-:W-:Y:S01]  /*3c80*/  FMUL.FTZ R0, R53, c[0x0][0x2ec] ;  /* 0x0000bb0035007a20 */ /* 0x000fe20000410000 */
[----:B------:R-:W-:Y:S01]  /*3c90*/  ISETP.GE.AND P6, PT, R113, R27, PT ;  /* 0x0000001b7100720c */ /* 0x000fe20003fc6270 */
[----:B--2---:R-:W-:Y:S01]  /*3ca0*/  FMUL.FTZ R6, R52, c[0x0][0x2ec] ;  /* 0x0000bb0034067a20 */ /* 0x004fe20000410000 */
[----:B------:R-:W-:Y:S01]  /*3cb0*/  FSEL R156, R4, -INF , !P3 ;  /* 0xff800000049c7808 */ /* 0x000fe20005800000 */
[----:B------:R2:W-:Y:S01]  /*3cc0*/  MUFU.TANH R50, R0 ;  /* 0x0000000000327308 */ /* 0x0005e20000002400 */
[----:B------:R-:W-:Y:S01]  /*3cd0*/  FSEL R100, R3, -INF , !P6 ;  /* 0xff80000003647808 */ /* 0x000fe20007000000 */
[C---:B------:R-:W-:Y:S01]  /*3ce0*/  FFMA.FTZ R4, R111.reuse, UR4, R139 ;  /* 0x000000046f047c23 */ /* 0x040fe2000801008b */
[C---:B------:R-:W-:Y:S01]  /*3cf0*/  ISETP.GE.AND P6, PT, R108.reuse, R25, PT ;  /* 0x000000196c00720c */ /* 0x040fe20003fc6270 */
[----:B------:R-:W-:Y:S01]  /*3d00*/  FFMA.FTZ R3, R111, UR4, R102 ;  /* 0x000000046f037c23 */ /* 0x000fe20008010066 */
[----:B------:R-:W-:-:S02]  /*3d10*/  ISETP.GE.AND P3, PT, R108, R24, PT ;  /* 0x000000186c00720c */ /* 0x000fc40003f66270 */
[----:B------:R-:W-:Y:S01]  /*3d20*/  ISETP.GE.AND P5, PT, R108, R27, PT ;  /* 0x0000001b6c00720c */ /* 0x000fe20003fa6270 */
[----:B------:R3:W4:Y:S01]  /*3d30*/  MUFU.TANH R52, R6 ;  /* 0x0000000600347308 */ /* 0x0007220000002400 */
[----:B------:R-:W-:Y:S01]  /*3d40*/  FSEL R149, R4, -INF , !P3 ;  /* 0xff80000004957808 */ /* 0x000fe20005800000 */
[----:B------:R-:W-:Y:S01]  /*3d50*/  FFMA.FTZ R4, R111, UR4, R132 ;  /* 0x000000046f047c23 */ /* 0x000fe20008010084 */
[----:B------:R-:W-:Y:S01]  /*3d60*/  ISETP.GE.AND P3, PT, R108, R26, PT ;  /* 0x0000001a6c00720c */ /* 0x000fe20003f66270 */
[----:B------:R-:W-:-:S03]  /*3d70*/  FMUL.FTZ R8, R8, c[0x0][0x2ec] ;  /* 0x0000bb0008087a20 */ /* 0x000fc60000410000 */
[----:B------:R-:W-:Y:S01]  /*3d80*/  FSEL R54, R4, -INF , !P5 ;  /* 0xff80000004367808 */ /* 0x000fe20006800000 */
[----:B--2---:R-:W-:Y:S01]  /*3d90*/  FFMA.FTZ R0, R111, UR4, R136 ;  /* 0x000000046f007c23 */ /* 0x004fe20008010088 */
[----:B------:R-:W-:Y:S01]  /*3da0*/  ISETP.GE.AND P5, PT, R109, R25, PT ;  /* 0x000000196d00720c */ /* 0x000fe20003fa6270 */
[----:B------:R-:W-:Y:S01]  /*3db0*/  FFMA.FTZ R4, R143, UR4, R95 ;  /* 0x000000048f047c23 */ /* 0x000fe2000801005f */
[----:B------:R-:W-:Y:S01]  /*3dc0*/  FSEL R102, R3, -INF , !P3 ;  /* 0xff80000003667808 */ /* 0x000fe20005800000 */
[C---:B------:R-:W-:Y:S01]  /*3dd0*/  FFMA.FTZ R3, R143.reuse, UR4, R90 ;  /* 0x000000048f037c23 */ /* 0x040fe2000801005a */
[----:B------:R-:W-:Y:S01]  /*3de0*/  FSEL R155, R0, -INF , !P6 ;  /* 0xff800000009b7808 */ /* 0x000fe20007000000 */
[----:B------:R-:W-:Y:S01]  /*3df0*/  FFMA.FTZ R0, R143, UR4, R99 ;  /* 0x000000048f007c23 */ /* 0x000fe20008010063 */
[----:B------:R-:W-:Y:S01]  /*3e00*/  ISETP.GE.AND P6, PT, R109, R24, PT ;  /* 0x000000186d00720c */ /* 0x000fe20003fc6270 */
[----:B---3--:R-:W-:Y:S01]  /*3e10*/  FMUL.FTZ R6, R55, c[0x0][0x2ec] ;  /* 0x0000bb0037067a20 */ /* 0x008fe20000410000 */
[----:B------:R-:W-:Y:S01]  /*3e20*/  ISETP.GE.AND P3, PT, R109, R27, PT ;  /* 0x0000001b6d00720c */ /* 0x000fe20003f66270 */
[----:B------:R-:W-:Y:S01]  /*3e30*/  MUFU.TANH R39, R39 ;  /* 0x0000002700277308 */ /* 0x000fe20000002400 */
[----:B------:R-:W-:Y:S01]  /*3e40*/  FSEL R153, R0, -INF , !P6 ;  /* 0xff80000000997808 */ /* 0x000fe20007000000 */
[----:B------:R-:W-:Y:S01]  /*3e50*/  FFMA.FTZ R0, R143, UR4, R97 ;  /* 0x000000048f007c23 */ /* 0x000fe20008010061 */
[----:B------:R-:W-:-:S02]  /*3e60*/  ISETP.GE.AND P6, PT, R109, R26, PT ;  /* 0x0000001a6d00720c */ /* 0x000fc40003fc6270 */
[----:B------:R-:W-:Y:S01]  /*3e70*/  FSEL R53, R4, -INF , !P3 ;  /* 0xff80000004357808 */ /* 0x000fe20005800000 */
[C---:B------:R-:W-:Y:S01]  /*3e80*/  FFMA.FTZ R4, R151.reuse, UR4, R98 ;  /* 0x0000000497047c23 */ /* 0x040fe20008010062 */
[----:B------:R-:W-:Y:S01]  /*3e90*/  FSEL R154, R0, -INF , !P5 ;  /* 0xff800000009a7808 */ /* 0x000fe20006800000 */
[C---:B------:R-:W-:Y:S01]  /*3ea0*/  FFMA.FTZ R0, R151.reuse, UR4, R103 ;  /* 0x0000000497007c23 */ /* 0x040fe20008010067 */
[C---:B------:R-:W-:Y:S01]  /*3eb0*/  ISETP.GE.AND P5, PT, R110.reuse, R24, PT ;  /* 0x000000186e00720c */ /* 0x040fe20003fa6270 */
[----:B------:R2:W3:Y:S01]  /*3ec0*/  MUFU.TANH R41, R6 ;  /* 0x0000000600297308 */ /* 0x0004e20000002400 */
[----:B------:R-:W-:Y:S02]  /*3ed0*/  ISETP.GE.AND P3, PT, R110, R25, PT ;  /* 0x000000196e00720c */ /* 0x000fe40003f66270 */
[----:B------:R-:W-:Y:S01]  /*3ee0*/  FSEL R107, R0, -INF , !P5 ;  /* 0xff800000006b7808 */ /* 0x000fe20006800000 */
[----:B------:R-:W-:Y:S01]  /*3ef0*/  FFMA.FTZ R0, R151, UR4, R101 ;  /* 0x0000000497007c23 */ /* 0x000fe20008010065 */
[----:B------:R-:W-:Y:S01]  /*3f00*/  FSEL R55, R3, -INF , !P6 ;  /* 0xff80000003377808 */ /* 0x000fe20007000000 */
[----:B------:R-:W-:Y:S01]  /*3f10*/  FMUL.FTZ R3, R37, c[0x0][0x2ec] ;  /* 0x0000bb0025037a20 */ /* 0x000fe20000410000 */
[----:B------:R-:W-:Y:S01]  /*3f20*/  ISETP.GE.AND P5, PT, R110, R26, PT ;  /* 0x0000001a6e00720c */ /* 0x000fe20003fa6270 */
[----:B------:R-:W-:Y:S01]  /*3f30*/  MUFU.TANH R35, R35 ;  /* 0x0000002300237308 */ /* 0x000fe20000002400 */
[----:B------:R-:W-:Y:S01]  /*3f40*/  FSEL R152, R0, -INF , !P3 ;  /* 0xff80000000987808 */ /* 0x000fe20005800000 */
[----:B------:R-:W-:Y:S01]  /*3f50*/  FFMA.FTZ R0, R158, UR4, R91 ;  /* 0x000000049e007c23 */ /* 0x000fe2000801005b */
[----:B------:R-:W-:-:S02]  /*3f60*/  ISETP.GE.AND P3, PT, R141, R24, PT ;  /* 0x000000188d00720c */ /* 0x000fc40003f66270 */
[----:B------:R-:W-:Y:S02]  /*3f70*/  ISETP.GE.AND P6, PT, R110, R27, PT ;  /* 0x0000001b6e00720c */ /* 0x000fe40003fc6270 */
[----:B------:R-:W-:Y:S01]  /*3f80*/  FSEL R186, R0, -INF , !P3 ;  /* 0xff80000000ba7808 */ /* 0x000fe20005800000 */
[----:B------:R1:W-:Y:S01]  /*3f90*/  MUFU.TANH R28, R3 ;  /* 0x00000003001c7308 */ /* 0x0003e20000002400 */
[----:B------:R-:W-:Y:S01]  /*3fa0*/  FFMA.FTZ R0, R158, UR4, R84 ;  /* 0x000000049e007c23 */ /* 0x000fe20008010054 */
[----:B------:R-:W-:Y:S01]  /*3fb0*/  FSEL R42, R4, -INF , !P6 ;  /* 0xff800000042a7808 */ /* 0x000fe20007000000 */
[----:B------:R-:W-:Y:S01]  /*3fc0*/  FFMA.FTZ R4, R158, UR4, R89 ;  /* 0x000000049e047c23 */ /* 0x000fe20008010059 */
[C---:B------:R-:W-:Y:S01]  /*3fd0*/  ISETP.GE.AND P3, PT, R141.reuse, R26, PT ;  /* 0x0000001a8d00720c */ /* 0x040fe20003f66270 */
[----:B--2---:R-:W-:Y:S01]  /*3fe0*/  FMUL.FTZ R6, R36, c[0x0][0x2ec] ;  /* 0x0000bb0024067a20 */ /* 0x004fe20000410000 */
[----:B------:R-:W-:Y:S02]  /*3ff0*/  ISETP.GE.AND P6, PT, R141, R25, PT ;  /* 0x000000198d00720c */ /* 0x000fe40003fc6270 */
[----:B------:R-:W-:Y:S01]  /*4000*/  FSEL R178, R0, -INF , !P3 ;  /* 0xff80000000b27808 */ /* 0x000fe20005800000 */
[C---:B------:R-:W-:Y:S01]  /*4010*/  FFMA.FTZ R0, R159.reuse, UR4, R92 ;  /* 0x000000049f007c23 */ /* 0x040fe2000801005c */
[----:B------:R-:W-:Y:S01]  /*4020*/  FSEL R191, R4, -INF , !P6 ;  /* 0xff80000004bf7808 */ /* 0x000fe20007000000 */
[----:B------:R-:W-:Y:S01]  /*4030*/  FFMA.FTZ R4, R159, UR4, R94 ;  /* 0x000000049f047c23 */ /* 0x000fe2000801005e */
[C---:B------:R-:W-:Y:S01]  /*4040*/  ISETP.GE.AND P6, PT, R142.reuse, R24, PT ;  /* 0x000000188e00720c */ /* 0x040fe20003fc6270 */
[----:B------:R2:W2:Y:S01]  /*4050*/  MUFU.TANH R29, R6 ;  /* 0x00000006001d7308 */ /* 0x0004a20000002400 */
[----:B------:R-:W-:Y:S01]  /*4060*/  ISETP.GE.AND P3, PT, R142, R27, PT ;  /* 0x0000001b8e00720c */ /* 0x000fe20003f66270 */
[----:B-1----:R-:W-:Y:S01]  /*4070*/  FFMA.FTZ R3, R151, UR4, R93 ;  /* 0x0000000497037c23 */ /* 0x002fe2000801005d */
[----:B------:R-:W-:Y:S01]  /*4080*/  FSEL R183, R4, -INF , !P6 ;  /* 0xff80000004b77808 */ /* 0x000fe20007000000 */
[----:B-----5:R-:W-:Y:S01]  /*4090*/  FFMA.FTZ R4, R159, UR4, R85 ;  /* 0x000000049f047c23 */ /* 0x020fe20008010055 */
[----:B------:R-:W-:-:S02]  /*40a0*/  ISETP.GE.AND P6, PT, R142, R26, PT ;  /* 0x0000001a8e00720c */ /* 0x000fc40003fc6270 */
[----:B------:R-:W-:Y:S01]  /*40b0*/  FSEL R43, R3, -INF , !P5 ;  /* 0xff800000032b7808 */ /* 0x000fe20006800000 */
[----:B------:R-:W-:Y:S01]  /*40c0*/  FFMA.FTZ R3, R158, UR4, R88 ;  /* 0x000000049e037c23 */ /* 0x000fe20008010058 */
[----:B------:R-:W-:Y:S01]  /*40d0*/  ISETP.GE.AND P5, PT, R141, R27, PT ;  /* 0x0000001b8d00720c */ /* 0x000fe20003fa6270 */
[----:B------:R-:W-:Y:S01]  /*40e0*/  MUFU.TANH R8, R8 ;  /* 0x0000000800087308 */ /* 0x000fe20000002400 */
[----:B------:R-:W-:Y:S01]  /*40f0*/  FSEL R170, R4, -INF , !P3 ;  /* 0xff80000004aa7808 */ /* 0x000fe20005800000 */
[----:B------:R-:W-:Y:S01]  /*4100*/  FFMA.FTZ R4, R160, UR4, R40 ;  /* 0x00000004a0047c23 */ /* 0x000fe20008010028 */
[----:B------:R-:W-:Y:S01]  /*4110*/  FSEL R172, R3, -INF , !P5 ;  /* 0xff80000003ac7808 */ /* 0x000fe20006800000 */
[----:B------:R-:W-:Y:S01]  /*4120*/  FMUL.FTZ R3, R33, c[0x0][0x2ec] ;  /* 0x0000bb0021037a20 */ /* 0x000fe20000410000 */
[-C--:B------:R-:W-:Y:S01]  /*4130*/  ISETP.GE.AND P5, PT, R142, R25.reuse, PT ;  /* 0x000000198e00720c */ /* 0x080fe20003fa6270 */
[----:B--2---:R-:W-:Y:S01]  /*4140*/  FMUL.FTZ R6, R34, c[0x0][0x2ec] ;  /* 0x0000bb0022067a20 */ /* 0x004fe20000410000 */
[----:B------:R-:W-:Y:S01]  /*4150*/  ISETP.GE.AND P3, PT, R150, R25, PT ;  /* 0x000000199600720c */ /* 0x000fe20003f66270 */
[----:B------:R1:W-:Y:S01]  /*4160*/  MUFU.TANH R20, R3 ;  /* 0x0000000300147308 */ /* 0x0003e20000002400 */
[----:B------:R-:W-:Y:S01]  /*4170*/  FSEL R188, R0, -INF , !P5 ;  /* 0xff80000000bc7808 */ /* 0x000fe20006800000 */
[----:B------:R-:W-:Y:S01]  /*4180*/  FFMA.FTZ R0, R160, UR4, R78 ;  /* 0x00000004a0007c23 */ /* 0x000fe2000801004e */
[----:B------:R-:W-:-:S04]  /*4190*/  ISETP.GE.AND P5, PT, R150, R24, PT ;  /* 0x000000189600720c */ /* 0x000fc80003fa6270 */
[----:B------:R-:W-:Y:S01]  /*41a0*/  FSEL R181, R0, -INF , !P5 ;  /* 0xff80000000b57808 */ /* 0x000fe20006800000 */
[----:B----4-:R-:W-:Y:S01]  /*41b0*/  FFMA.FTZ R0, R160, UR4, R52 ;  /* 0x00000004a0007c23 */ /* 0x010fe20008010034 */
[----:B------:R-:W-:Y:S01]  /*41c0*/  ISETP.GE.AND P5, PT, R150, R26, PT ;  /* 0x0000001a9600720c */ /* 0x000fe20003fa6270 */
[----:B------:R2:W4:Y:S03]  /*41d0*/  MUFU.TANH R7, R6 ;  /* 0x0000000600077308 */ /* 0x0005260000002400 */
[----:B------:R-:W-:Y:S01]  /*41e0*/  FSEL R176, R4, -INF , !P5 ;  /* 0xff80000004b07808 */ /* 0x000fe20006800000 */
[----:B------:R-:W-:Y:S01]  /*41f0*/  FFMA.FTZ R4, R161, UR4, R68 ;  /* 0x00000004a1047c23 */ /* 0x000fe20008010044 */
[----:B------:R-:W-:Y:S01]  /*4200*/  ISETP.GE.AND P5, PT, R157, R27, PT ;  /* 0x0000001b9d00720c */ /* 0x000fe20003fa6270 */
[----:B-1----:R-:W-:-:S05]  /*4210*/  FFMA.FTZ R3, R159, UR4, R79 ;  /* 0x000000049f037c23 */ /* 0x002fca000801004f */
[----:B------:R-:W-:Y:S01]  /*4220*/  FSEL R177, R3, -INF , !P6 ;  /* 0xff80000003b17808 */ /* 0x000fe20007000000 */
[----:B------:R-:W-:Y:S01]  /*4230*/  FFMA.FTZ R3, R160, UR4, R64 ;  /* 0x00000004a0037c23 */ /* 0x000fe20008010040 */
[----:B------:R-:W-:Y:S01]  /*4240*/  ISETP.GE.AND P6, PT, R150, R27, PT ;  /* 0x0000001b9600720c */ /* 0x000fe20003fc6270 */
[----:B--2---:R-:W-:-:S03]  /*4250*/  FMUL.FTZ R6, R12, c[0x0][0x2ec] ;  /* 0x0000bb000c067a20 */ /* 0x004fc60000410000 */
[----:B------:R-:W-:Y:S01]  /*4260*/  FSEL R169, R0, -INF , !P6 ;  /* 0xff80000000a97808 */ /* 0x000fe20007000000 */
[----:B------:R-:W-:Y:S01]  /*4270*/  FFMA.FTZ R0, R161, UR4, R69 ;  /* 0x00000004a1007c23 */ /* 0x000fe20008010045 */
[----:B------:R-:W-:Y:S01]  /*4280*/  FSEL R182, R3, -INF , !P3 ;  /* 0xff80000003b67808 */ /* 0x000fe20005800000 */
[----:B------:R-:W-:Y:S01]  /*4290*/  FFMA.FTZ R3, R161, UR4, R50 ;  /* 0x00000004a1037c23 */ /* 0x000fe20008010032 */
[C---:B------:R-:W-:Y:S01]  /*42a0*/  ISETP.GE.AND P3, PT, R157.reuse, R24, PT ;  /* 0x000000189d00720c */ /* 0x040fe20003f66270 */
[----:B------:R1:W2:Y:S01]  /*42b0*/  MUFU.TANH R16, R6 ;  /* 0x0000000600107308 */ /* 0x0002a20000002400 */
[----:B------:R-:W-:Y:S02]  /*42c0*/  ISETP.GE.AND P6, PT, R157, R25, PT ;  /* 0x000000199d00720c */ /* 0x000fe40003fc6270 */
[----:B------:R-:W-:Y:S01]  /*42d0*/  FSEL R179, R0, -INF , !P3 ;  /* 0xff80000000b37808 */ /* 0x000fe20005800000 */
[----:B---3--:R-:W-:Y:S01]  /*42e0*/  FFMA.FTZ R0, R161, UR4, R41 ;  /* 0x00000004a1007c23 */ /* 0x008fe20008010029 */
[----:B------:R-:W-:-:S02]  /*42f0*/  ISETP.GE.AND P3, PT, R157, R26, PT ;  /* 0x0000001a9d00720c */ /* 0x000fc40003f66270 */
[----:B------:R-:W-:Y:S01]  /*4300*/  FSEL R180, R4, -INF , !P6 ;  /* 0xff80000004b47808 */ /* 0x000fe20007000000 */
[----:B------:R-:W-:Y:S01]  /*4310*/  FFMA.FTZ R4, R162, UR4, R29 ;  /* 0x00000004a2047c23 */ /* 0x000fe2000801001d */
[----:B------:R-:W-:Y:S02]  /*4320*/  ISETP.GE.AND P6, PT, R124, R24, PT ;  /* 0x000000187c00720c */ /* 0x000fe40003fc6270 */
[----:B------:R-:W-:Y:S01]  /*4330*/  FSEL R171, R0, -INF , !P3 ;  /* 0xff80000000ab7808 */ /* 0x000fe20005800000 */
[C---:B------:R-:W-:Y:S01]  /*4340*/  FFMA.FTZ R0, R162.reuse, UR4, R32 ;  /* 0x00000004a2007c23 */ /* 0x040fe20008010020 */
[----:B------:R-:W-:Y:S01]  /*4350*/  FSEL R168, R3, -INF , !P5 ;  /* 0xff80000003a87808 */ /* 0x000fe20006800000 */
[----:B------:R-:W-:Y:S01]  /*4360*/  FFMA.FTZ R3, R162, UR4, R38 ;  /* 0x00000004a2037c23 */ /* 0x000fe20008010026 */
[C---:B------:R-:W-:Y:S01]  /*4370*/  ISETP.GE.AND P3, PT, R124.reuse, R27, PT ;  /* 0x0000001b7c00720c */ /* 0x040fe20003f66270 */
[----:B-1----:R-:W-:Y:S01]  /*4380*/  FMUL.FTZ R6, R13, c[0x0][0x2ec] ;  /* 0x0000bb000d067a20 */ /* 0x002fe20000410000 */
[----:B------:R-:W-:-:S02]  /*4390*/  ISETP.GE.AND P5, PT, R124, R25, PT ;  /* 0x000000197c00720c */ /* 0x000fc40003fa6270 */
[----:B------:R-:W-:Y:S01]  /*43a0*/  FSEL R199, R4, -INF , !P6 ;  /* 0xff80000004c77808 */ /* 0x000fe20007000000 */
[----:B----4-:R-:W-:Y:S01]  /*43b0*/  FFMA.FTZ R4, R162, UR4, R7 ;  /* 0x00000004a2047c23 */ /* 0x010fe20008010007 */
[----:B------:R-:W-:Y:S01]  /*43c0*/  ISETP.GE.AND P6, PT, R124, R26, PT ;  /* 0x0000001a7c00720c */ /* 0x000fe20003fc6270 */
[----:B------:R1:W3:Y:S01]  /*43d0*/  MUFU.TANH R17, R6 ;  /* 0x0000000600117308 */ /* 0x0002e20000002400 */
[----:B------:R-:W-:Y:S01]  /*43e0*/  FSEL R190, R0, -INF , !P3 ;  /* 0xff80000000be7808 */ /* 0x000fe20005800000 */
[----:B------:R-:W-:Y:S01]  /*43f0*/  FFMA.FTZ R0, R163, UR4, R28 ;  /* 0x00000004a3007c23 */ /* 0x000fe2000801001c */
[----:B------:R-:W-:Y:S01]  /*4400*/  FSEL R202, R3, -INF , !P5 ;  /* 0xff80000003ca7808 */ /* 0x000fe20006800000 */
[----:B------:R-:W-:Y:S01]  /*4410*/  FMUL.FTZ R3, R10, c[0x0][0x2ec] ;  /* 0x0000bb000a037a20 */ /* 0x000fe20000410000 */
[----:B------:R-:W-:Y:S02]  /*4420*/  ISETP.GE.AND P5, PT, R125, R24, PT ;  /* 0x000000187d00720c */ /* 0x000fe40003fa6270 */
[----:B------:R-:W-:Y:S01]  /*4430*/  FSEL R194, R4, -INF , !P6 ;  /* 0xff80000004c27808 */ /* 0x000fe20007000000 */
[----:B------:R-:W-:Y:S01]  /*4440*/  FFMA.FTZ R4, R163, UR4, R39 ;  /* 0x00000004a3047c23 */ /* 0x000fe20008010027 */
[----:B------:R-:W-:Y:S01]  /*4450*/  ISETP.GE.AND P3, PT, R125, R25, PT ;  /* 0x000000197d00720c */ /* 0x000fe20003f66270 */
[----:B------:R4:W5:Y:S01]  /*4460*/  MUFU.TANH R7, R3 ;  /* 0x0000000300077308 */ /* 0x0009620000002400 */
[----:B------:R-:W-:Y:S01]  /*4470*/  FSEL R196, R0, -INF , !P5 ;  /* 0xff80000000c47808 */ /* 0x000fe20006800000 */
[----:B------:R-:W-:Y:S01]  /*4480*/  FFMA.FTZ R0, R163, UR4, R35 ;  /* 0x00000004a3007c23 */ /* 0x000fe20008010023 */
[----:B------:R-:W-:-:S02]  /*4490*/  ISETP.GE.AND P5, PT, R125, R26, PT ;  /* 0x0000001a7d00720c */ /* 0x000fc40003fa6270 */
[----:B------:R-:W-:Y:S01]  /*44a0*/  FSEL R201, R4, -INF , !P3 ;  /* 0xff80000004c97808 */ /* 0x000fe20005800000 */
[----:B-1----:R-:W-:Y:S01]  /*44b0*/  FMUL.FTZ R6, R14, c[0x0][0x2ec] ;  /* 0x0000bb000e067a20 */ /* 0x002fe20000410000 */
[----:B------:R-:W-:Y:S01]  /*44c0*/  ISETP.GE.AND P3, PT, R126, R24, PT ;  /* 0x000000187e00720c */ /* 0x000fe20003f66270 */
[----:B--2---:R-:W-:Y:S01]  /*44d0*/  FFMA.FTZ R4, R164, UR4, R16 ;  /* 0x00000004a4047c23 */ /* 0x004fe20008010010 */
[----:B------:R-:W-:Y:S01]  /*44e0*/  FSEL R193, R0, -INF , !P5 ;  /* 0xff80000000c17808 */ /* 0x000fe20006800000 */
[----:B------:R1:W-:Y:S01]  /*44f0*/  MUFU.TANH R13, R6 ;  /* 0x00000006000d7308 */ /* 0x0003e20000002400 */
[----:B------:R-:W-:Y:S01]  /*4500*/  FMUL.FTZ R0, R9, c[0x0][0x2ec] ;  /* 0x0000bb0009007a20 */ /* 0x000fe20000410000 */
[-C--:B------:R-:W-:Y:S01]  /*4510*/  ISETP.GE.AND P6, PT, R125, R27.reuse, PT ;  /* 0x0000001b7d00720c */ /* 0x080fe20003fc6270 */
[----:B---3--:R-:W-:Y:S01]  /*4520*/  FFMA.FTZ R9, R165, UR4, R17 ;  /* 0x00000004a5097c23 */ /* 0x008fe20008010011 */
[----:B------:R-:W-:Y:S01]  /*4530*/  FSEL R197, R4, -INF , !P3 ;  /* 0xff80000004c57808 */ /* 0x000fe20005800000 */
[----:B------:R-:W-:Y:S01]  /*4540*/  FFMA.FTZ R4, R164, UR4, R8 ;  /* 0x00000004a4047c23 */ /* 0x000fe20008010008 */
[C---:B------:R-:W-:Y:S01]  /*4550*/  ISETP.GE.AND P5, PT, R126.reuse, R27, PT ;  /* 0x0000001b7e00720c */ /* 0x040fe20003fa6270 */
[----:B----4-:R-:W-:Y:S01]  /*4560*/  FFMA.FTZ R3, R163, UR4, R20 ;  /* 0x00000004a3037c23 */ /* 0x010fe20008010014 */
[----:B------:R-:W-:Y:S01]  /*4570*/  ISETP.GE.AND P3, PT, R126, R26, PT ;  /* 0x0000001a7e00720c */ /* 0x000fe20003f66270 */
[----:B------:R-:W-:Y:S01]  /*4580*/  FFMA.FTZ R8, R166, UR4, R175 ;  /* 0x00000004a6087c23 */ /* 0x000fe200080100af */
[----:B------:R-:W-:-:S02]  /*4590*/  FSEL R185, R4, -INF , !P5 ;  /* 0xff80000004b97808 */ /* 0x000fc40006800000 */
[----:B------:R-:W-:Y:S01]  /*45a0*/  FSEL R187, R3, -INF , !P6 ;  /* 0xff80000003bb7808 */ /* 0x000fe20007000000 */
[----:B-----5:R-:W-:Y:S01]  /*45b0*/  FFMA.FTZ R3, R164, UR4, R7 ;  /* 0x00000004a4037c23 */ /* 0x020fe20008010007 */
[-C--:B------:R-:W-:Y:S01]  /*45c0*/  ISETP.GE.AND P6, PT, R126, R25.reuse, PT ;  /* 0x000000197e00720c */ /* 0x080fe20003fc6270 */
[----:B-1----:R-:W-:Y:S01]  /*45d0*/  FMUL.FTZ R6, R15, c[0x0][0x2ec] ;  /* 0x0000bb000f067a20 */ /* 0x002fe20000410000 */
[----:B------:R-:W-:Y:S02]  /*45e0*/  FSEL R40, R8, -INF , !P0 ;  /* 0xff80000008287808 */ /* 0x000fe40004000000 */
[----:B------:R-:W-:Y:S01]  /*45f0*/  PLOP3.LUT P0, PT, PT, PT, UP0, 0x80, 0x0 ;  /* 0x000000000000781c */ /* 0x000fe20003f0f008 */
[----:B------:R1:W2:Y:S01]  /*4600*/  MUFU.TANH R12, R6 ;  /* 0x00000006000c7308 */ /* 0x0002a20000002400 */
[----:B------:R-:W-:Y:S01]  /*4610*/  FSEL R192, R3, -INF , !P3 ;  /* 0xff80000003c07808 */ /* 0x000fe20005800000 */
[----:B------:R-:W-:Y:S01]  /*4620*/  FFMA.FTZ R3, R166, UR4, R173 ;  /* 0x00000004a6037c23 */ /* 0x000fe200080100ad */
[----:B------:R-:W-:-:S02]  /*4630*/  ISETP.GE.AND P5, PT, R127, R25, PT ;  /* 0x000000197f00720c */ /* 0x000fc40003fa6270 */
[----:B------:R-:W-:Y:S02]  /*4640*/  ISETP.GE.AND P3, PT, R127, R27, PT ;  /* 0x0000001b7f00720c */ /* 0x000fe40003f66270 */
[----:B------:R-:W-:Y:S01]  /*4650*/  FSEL R17, R3, -INF , !P2 ;  /* 0xff80000003117808 */ /* 0x000fe20005000000 */
[----:B-1----:R-:W-:Y:S02]  /*4660*/  FMUL.FTZ R6, R11, c[0x0][0x2ec] ;  /* 0x0000bb000b067a20 */ /* 0x002fe40000410000 */
[----:B------:R1:W3:Y:S01]  /*4670*/  MUFU.TANH R11, R0 ;  /* 0x00000000000b7308 */ /* 0x0002e20000002400 */
[----:B--2---:R-:W-:-:S05]  /*4680*/  FFMA.FTZ R7, R165, UR4, R12 ;  /* 0x00000004a5077c23 */ /* 0x004fca000801000c */
[----:B------:R-:W-:Y:S02]  /*4690*/  FSEL R198, R7, -INF , !P5 ;  /* 0xff80000007c67808 */ /* 0x000fe40006800000 */
[----:B------:R2:W4:Y:S01]  /*46a0*/  MUFU.TANH R10, R6 ;  /* 0x00000006000a7308 */ /* 0x0005220000002400 */
[----:B-1----:R-:W-:Y:S02]  /*46b0*/  FFMA.FTZ R0, R164, UR4, R13 ;  /* 0x00000004a4007c23 */ /* 0x002fe4000801000d */
[----:B---3--:R-:W-:-:S03]  /*46c0*/  FFMA.FTZ R4, R165, UR4, R11 ;  /* 0x00000004a5047c23 */ /* 0x008fc6000801000b */
[----:B------:R-:W-:Y:S01]  /*46d0*/  FSEL R200, R0, -INF , !P6 ;  /* 0xff80000000c87808 */ /* 0x000fe20007000000 */
[C---:B------:R-:W-:Y:S01]  /*46e0*/  FFMA.FTZ R0, R166.reuse, UR4, R184 ;  /* 0x00000004a6007c23 */ /* 0x040fe200080100b8 */
[----:B------:R-:W-:Y:S01]  /*46f0*/  ISETP.GE.AND P6, PT, R127, R24, PT ;  /* 0x000000187f00720c */ /* 0x000fe20003fc6270 */
[----:B--2---:R-:W-:Y:S01]  /*4700*/  FFMA.FTZ R6, R166, UR4, R174 ;  /* 0x00000004a6067c23 */ /* 0x004fe200080100ae */
[----:B------:R-:W-:Y:S02]  /*4710*/  FSEL R184, R4, -INF , !P3 ;  /* 0xff80000004b87808 */ /* 0x000fe40005800000 */
[----:B------:R-:W-:Y:S01]  /*4720*/  FSEL R36, R0, -INF , !P1 ;  /* 0xff80000000247808 */ /* 0x000fe20004800000 */
[----:B----4-:R-:W-:Y:S01]  /*4730*/  FFMA.FTZ R0, R165, UR4, R10 ;  /* 0x00000004a5007c23 */ /* 0x010fe2000801000a */
[----:B------:R-:W-:Y:S02]  /*4740*/  ISETP.GE.AND P1, PT, R127, R26, PT ;  /* 0x0000001a7f00720c */ /* 0x000fe40003f26270 */
[----:B------:R-:W-:-:S02]  /*4750*/  FSEL R16, R6, -INF , !P4 ;  /* 0xff80000006107808 */ /* 0x000fc40006000000 */
        /* <DEDUP_REMOVED lines=60> */
.L_x_656:
[----:B------:R-:W-:Y:S05]  /*4b20*/  BSYNC B0 ;  /* 0x0000000000007941 */ /* 0x000fea0003800000 */
.L_x_655:
[----:B------:R-:W0:Y:S02]  /*4b30*/  LDGDEPBAR ;  /* 0x00000000000079af */ /* 0x000e240000000000 */
.L_x_654:
        /* <DEDUP_REMOVED lines=64> */
[----:B-1----:R-:W-:Y:S01]  /*4f40*/  FMNMX.FTZ R101, R101, R6, !PT ;  /* 0x0000000665657209 */ /* 0x002fe20007810000 */
[----:B------:R-:W-:Y:S01]  /*4f50*/  SHFL.BFLY PT, R7, R0, 0x2, 0x1f ;  /* 0x0c401f0000077f89 */ /* 0x000fe200000e0000 */
[----:B------:R-:W-:-:S02]  /*4f60*/  FMNMX.FTZ R3, R182, R3, !PT ;  /* 0x00000003b6037209 */ /* 0x000fc40007810000 */
[----:B--2---:R-:W-:Y:S02]  /*4f70*/  FMNMX.FTZ R103, R103, R8, !PT ;  /* 0x0000000867677209 */ /* 0x004fe40007810000 */
[----:B------:R-:W1:Y:S01]  /*4f80*/  SHFL.BFLY PT, R8, R101, 0x1, 0x1f ;  /* 0x0c201f0065087f89 */ /* 0x000e6200000e0000 */
[----:B------:R-:W-:Y:S02]  /*4f90*/  FMNMX.FTZ R4, R180, R3, !PT ;  /* 0x00000003b4047209 */ /* 0x000fe40007810000 */
[C---:B------:R-:W-:Y:S01]  /*4fa0*/  FMUL.FTZ R3, R103.reuse, c[0x0][0x23c] ;  /* 0x00008f0067037a20 */ /* 0x040fe20000410000 */
[----:B------:R-:W-:Y:S02]  /*4fb0*/  FSETP.NEU.FTZ.AND P1, PT, R103, -INF , PT ;  /* 0xff8000006700780b */ /* 0x000fe40003f3d000 */
[----:B------:R-:W-:Y:S02]  /*4fc0*/  FMNMX.FTZ R4, R202, R4, !PT ;  /* 0x00000004ca047209 */ /* 0x000fe40007810000 */
[----:B------:R-:W-:-:S02]  /*4fd0*/  FSEL R3, R3, RZ, P1 ;  /* 0x000000ff03037208 */ /* 0x000fc40000800000 */
[----:B------:R-:W-:-:S03]  /*4fe0*/  FMNMX.FTZ R4, R201, R4, !PT ;  /* 0x00000004c9047209 */ /* 0x000fc60007810000 */
[----:B------:R-:W-:Y:S01]  /*4ff0*/  FFMA.FTZ R6, R16, c[0x0][0x23c], -R3 ;  /* 0x00008f0010067a23 */ /* 0x000fe20000010803 */
[----:B------:R-:W-:-:S03]  /*5000*/  FMNMX.FTZ R4, R200, R4, !PT ;  /* 0x00000004c8047209 */ /* 0x000fc60007810000 */
[----:B------:R2:W-:Y:S01]  /*5010*/  MUFU.EX2 R249, R6 ;  /* 0x0000000600f97308 */ /* 0x0005e20000000800 */
[----:B------:R-:W-:Y:S02]  /*5020*/  FMNMX.FTZ R4, R198, R4, !PT ;  /* 0x00000004c6047209 */ /* 0x000fe40007810000 */
[----:B-1----:R-:W-:-:S03]  /*5030*/  FMNMX.FTZ R101, R101, R8, !PT ;  /* 0x0000000865657209 */ /* 0x002fc60007810000 */
[----:B------:R-:W1:Y:S01]  /*5040*/  SHFL.BFLY PT, R8, R4, 0x2, 0x1f ;  /* 0x0c401f0004087f89 */ /* 0x000e6200000e0000 */
[----:B------:R-:W-:Y:S02]  /*5050*/  FSETP.NEU.FTZ.AND P1, PT, R101, -INF , PT ;  /* 0xff8000006500780b */ /* 0x000fe40003f3d000 */
[----:B--2---:R-:W-:Y:S01]  /*5060*/  FMNMX.FTZ R6, R0, R7, !PT ;  /* 0x0000000700067209 */ /* 0x004fe20007810000 */
[--C-:B------:R-:W-:Y:S02]  /*5070*/  FFMA.FTZ R0, R56, c[0x0][0x23c], -R3.reuse ;  /* 0x00008f0038007a23 */ /* 0x100fe40000010803 */
[----:B------:R-:W-:Y:S02]  /*5080*/  FFMA.FTZ R7, R49, c[0x0][0x23c], -R3 ;  /* 0x00008f0031077a23 */ /* 0x000fe40000010803 */
[----:B------:R-:W2:Y:S01]  /*5090*/  SHFL.BFLY PT, R9, R6, 0x1, 0x1f ;  /* 0x0c201f0006097f89 */ /* 0x000ea200000e0000 */
[----:B------:R3:W4:Y:S08]  /*50a0*/  MUFU.EX2 R246, R0 ;  /* 0x0000000000f67308 */ /* 0x0007300000000800 */
[----:B------:R5:W-:Y:S01]  /*50b0*/  MUFU.EX2 R247, R7 ;  /* 0x0000000700f77308 */ /* 0x000be20000000800 */
[----:B-1----:R-:W-:Y:S01]  /*50c0*/  FMNMX.FTZ R4, R4, R8, !PT ;  /* 0x0000000804047209 */ /* 0x002fe20007810000 */
[----:B---3--:R-:W-:-:S05]  /*50d0*/  FMUL.FTZ R0, R101, c[0x0][0x23c] ;  /* 0x00008f0065007a20 */ /* 0x008fca0000410000 */
[----:B------:R-:W-:Y:S02]  /*50e0*/  FSEL R0, R0, RZ, P1 ;  /* 0x000000ff00007208 */ /* 0x000fe40000800000 */
[----:B--2---:R-:W-:Y:S01]  /*50f0*/  FMNMX.FTZ R105, R6, R9, !PT ;  /* 0x0000000906697209 */ /* 0x004fe20007810000 */
[----:B-----5:R-:W-:Y:S01]  /*5100*/  FFMA.FTZ R7, R48, c[0x0][0x23c], -R3 ;  /* 0x00008f0030077a23 */ /* 0x020fe20000010803 */
[----:B------:R-:W1:Y:S01]  /*5110*/  SHFL.BFLY PT, R6, R4, 0x1, 0x1f ;  /* 0x0c201f0004067f89 */ /* 0x000e6200000e0000 */
[--C-:B------:R-:W-:Y:S01]  /*5120*/  FFMA.FTZ R2, R57, c[0x0][0x23c], -R0.reuse ;  /* 0x00008f0039027a23 */ /* 0x100fe20000010800 */
[----:B------:R-:W-:Y:S01]  /*5130*/  FSETP.NEU.FTZ.AND P1, PT, R105, -INF , PT ;  /* 0xff8000006900780b */ /* 0x000fe20003f3d000 */
[--C-:B------:R-:W-:Y:S01]  /*5140*/  FFMA.FTZ R5, R58, c[0x0][0x23c], -R0.reuse ;  /* 0x00008f003a057a23 */ /* 0x100fe20000010800 */
[----:B------:R2:W3:Y:S01]  /*5150*/  MUFU.EX2 R248, R7 ;  /* 0x0000000700f87308 */ /* 0x0004e20000000800 */
[----:B------:R-:W-:-:S07]  /*5160*/  FFMA.FTZ R13, R176, c[0x0][0x23c], -R0 ;  /* 0x00008f00b00d7a23 */ /* 0x000fce0000010800 */
[----:B------:R5:W-:Y:S08]  /*5170*/  MUFU.EX2 R242, R2 ;  /* 0x0000000200f27308 */ /* 0x000bf00000000800 */
[----:B------:R3:W-:Y:S01]  /*5180*/  MUFU.EX2 R243, R5 ;  /* 0x0000000500f37308 */ /* 0x0007e20000000800 */
[----:B--2---:R-:W-:Y:S02]  /*5190*/  FFMA.FTZ R7, R17, c[0x0][0x23c], -R0 ;  /* 0x00008f0011077a23 */ /* 0x004fe40000010800 */
[----:B------:R-:W2:Y:S01]  /*51a0*/  LDSM.16.MT88.4 R16, [R226+0x9000] ;  /* 0x00900000e210783b */ /* 0x000ea20000004200 */
[----:B-1----:R-:W-:-:S02]  /*51b0*/  FMNMX.FTZ R104, R4, R6, !PT ;  /* 0x0000000604687209 */ /* 0x002fc40007810000 */
[----:B----4-:R-:W-:Y:S01]  /*51c0*/  F2FP.PACK_AB R4, R246, R249 ;  /* 0x000000f9f604723e */ /* 0x010fe200000000ff */
[----:B-----5:R-:W-:Y:S01]  /*51d0*/  FMUL.FTZ R2, R105, c[0x0][0x23c] ;  /* 0x00008f0069027a20 */ /* 0x020fe20000410000 */
[----:B------:R-:W-:Y:S01]  /*51e0*/  MUFU.EX2 R245, R7 ;  /* 0x0000000700f57308 */ /* 0x000fe20000000800 */
[----:B------:R-:W-:Y:S01]  /*51f0*/  FMUL.FTZ R8, R104, c[0x0][0x23c] ;  /* 0x00008f0068087a20 */ /* 0x000fe20000410000 */
[----:B---3--:R-:W-:Y:S02]  /*5200*/  F2FP.PACK_AB R6, R248, R247 ;  /* 0x000000f7f806723e */ /* 0x008fe400000000ff */
[----:B------:R-:W-:Y:S02]  /*5210*/  FSEL R2, R2, RZ, P1 ;  /* 0x000000ff02027208 */ /* 0x000fe40000800000 */
[----:B------:R-:W-:Y:S01]  /*5220*/  FSETP.NEU.FTZ.AND P1, PT, R104, -INF , PT ;  /* 0xff8000006800780b */ /* 0x000fe20003f3d000 */
[----:B------:R-:W-:Y:S01]  /*5230*/  FFMA.FTZ R5, R51, c[0x0][0x23c], -R0 ;  /* 0x00008f0033057a23 */ /* 0x000fe20000010800 */
[----:B------:R1:W-:Y:S01]  /*5240*/  MUFU.EX2 R203, R13 ;  /* 0x0000000d00cb7308 */ /* 0x0003e20000000800 */
[--C-:B------:R-:W-:Y:S01]  /*5250*/  FFMA.FTZ R9, R67, c[0x0][0x23c], -R2.reuse ;  /* 0x00008f0043097a23 */ /* 0x100fe20000010802 */
[----:B------:R-:W-:Y:S01]  /*5260*/  FSEL R12, R8, RZ, P1 ;  /* 0x000000ff080c7208 */ /* 0x000fe20000800000 */
[----:B------:R-:W-:-:S05]  /*5270*/  FFMA.FTZ R8, R59, c[0x0][0x23c], -R2 ;  /* 0x00008f003b087a23 */ /* 0x000fca0000010802 */
[----:B------:R3:W4:Y:S08]  /*5280*/  MUFU.EX2 R244, R5 ;  /* 0x0000000500f47308 */ /* 0x0007300000000800 */
[----:B------:R5:W-:Y:S01]  /*5290*/  MUFU.EX2 R241, R8 ;  /* 0x0000000800f17308 */ /* 0x000be20000000800 */
[----:B-1----:R-:W-:Y:S02]  /*52a0*/  FFMA.FTZ R13, R171, c[0x0][0x23c], -R0 ;  /* 0x00008f00ab0d7a23 */ /* 0x002fe40000010800 */
[----:B---3--:R-:W-:Y:S01]  /*52b0*/  FFMA.FTZ R5, R36, c[0x0][0x23c], -R2 ;  /* 0x00008f0024057a23 */ /* 0x008fe20000010802 */
[----:B----4-:R-:W-:Y:S01]  /*52c0*/  F2FP.PACK_AB R7, R244, R242 ;  /* 0x000000f2f407723e */ /* 0x010fe200000000ff */
[----:B------:R-:W1:Y:S03]  /*52d0*/  LDSM.16.MT88.4 R36, [R224+0xb000] ;  /* 0x00b00000e024783b */ /* 0x000e660000004200 */
[----:B------:R-:W3:Y:S01]  /*52e0*/  MUFU.EX2 R240, R9 ;  /* 0x0000000900f07308 */ /* 0x000ee20000000800 */
[----:B-----5:R-:W-:-:S07]  /*52f0*/  FFMA.FTZ R8, R40, c[0x0][0x23c], -R12 ;  /* 0x00008f0028087a23 */ /* 0x020fce000001080c */
[----:B------:R4:W-:Y:S08]  /*5300*/  MUFU.EX2 R239, R5 ;  /* 0x0000000500ef7308 */ /* 0x0009f00000000800 */
[----:B------:R5:W-:Y:S01]  /*5310*/  MUFU.EX2 R231, R8 ;  /* 0x0000000800e77308 */ /* 0x000be20000000800 */
[----:B---3--:R-:W-:Y:S01]  /*5320*/  F2FP.PACK_AB R10, R241, R240 ;  /* 0x000000f0f10a723e */ /* 0x008fe200000000ff */
[----:B----4-:R-:W-:-:S06]  /*5330*/  FFMA.FTZ R5, R66, c[0x0][0x23c], -R2 ;  /* 0x00008f0042057a23 */ /* 0x010fcc0000010802 */
[----:B------:R3:W-:Y:S01]  /*5340*/  MUFU.EX2 R204, R13 ;  /* 0x0000000d00cc7308 */ /* 0x0007e20000000800 */
[----:B-----5:R-:W-:-:S07]  /*5350*/  FFMA.FTZ R8, R76, c[0x0][0x23c], -R12 ;  /* 0x00008f004c087a23 */ /* 0x020fce000001080c */
[----:B------:R4:W-:Y:S08]  /*5360*/  MUFU.EX2 R234, R5 ;  /* 0x0000000500ea7308 */ /* 0x0009f00000000800 */
[----:B------:R5:W1:Y:S01]  /*5370*/  MUFU.EX2 R223, R8 ;  /* 0x0000000800df7308 */ /* 0x000a620000000800 */
[----:B---3--:R-:W-:Y:S01]  /*5380*/  FFMA.FTZ R13, R186, c[0x0][0x23c], -R2 ;  /* 0x00008f00ba0d7a23 */ /* 0x008fe20000010802 */
[----:B----4-:R-:W-:-:S06]  /*5390*/  F2FP.PACK_AB R5, R243, R245 ;  /* 0x000000f5f305723e */ /* 0x010fcc00000000ff */
[----:B------:R3:W-:Y:S01]  /*53a0*/  MUFU.EX2 R186, R13 ;  /* 0x0000000d00ba7308 */ /* 0x0007e20000000800 */
[----:B------:R-:W-:Y:S01]  /*53b0*/  HMMA.16816.F32 R124, R4, R28, RZ ;  /* 0x0000001c047c723c */ /* 0x000fe200000018ff */
[----:B-----5:R-:W-:Y:S01]  /*53c0*/  FFMA.FTZ R8, R77, c[0x0][0x23c], -R12 ;  /* 0x00008f004d087a23 */ /* 0x020fe2000001080c */
[----:B-1----:R-:W-:-:S05]  /*53d0*/  F2FP.PACK_AB R9, R223, R231 ;  /* 0x000000e7df09723e */ /* 0x002fca00000000ff */
[----:B------:R1:W-:Y:S01]  /*53e0*/  MUFU.EX2 R233, R8 ;  /* 0x0000000800e97308 */ /* 0x0003e20000000800 */
[----:B--2---:R-:W-:Y:S01]  /*53f0*/  HMMA.16816.F32 R120, R4, R16, RZ ;  /* 0x000000100478723c */ /* 0x004fe200000018ff */
[----:B---3--:R-:W-:-:S06]  /*5400*/  FFMA.FTZ R13, R183, c[0x0][0x23c], -R2 ;  /* 0x00008f00b70d7a23 */ /* 0x008fcc0000010802 */
[----:B------:R2:W-:Y:S01]  /*5410*/  MUFU.EX2 R183, R13 ;  /* 0x0000000d00b77308 */ /* 0x0005e20000000800 */
[----:B------:R-:W-:Y:S01]  /*5420*/  HMMA.16816.F32 R116, R4, R20, RZ ;  /* 0x000000140474723c */ /* 0x000fe200000018ff */
[----:B-1----:R-:W-:-:S07]  /*5430*/  FFMA.FTZ R8, R65, c[0x0][0x23c], -R12 ;  /* 0x00008f0041087a23 */ /* 0x002fce000001080c */
[----:B------:R-:W-:Y:S01]  /*5440*/  HMMA.16816.F32 R112, R4, R32, RZ ;  /* 0x000000200470723c */ /* 0x000fe200000018ff */
[----:B------:R1:W3:Y:S01]  /*5450*/  MUFU.EX2 R238, R8 ;  /* 0x0000000800ee7308 */ /* 0x0002e20000000800 */
[----:B--2---:R-:W-:-:S06]  /*5460*/  FFMA.FTZ R13, R181, c[0x0][0x23c], -R2 ;  /* 0x00008f00b50d7a23 */ /* 0x004fcc0000010802 */
[C---:B------:R-:W-:Y:S01]  /*5470*/  HMMA.16816.F32 R108, R4.reuse, R36, RZ ;  /* 0x00000024046c723c */ /* 0x040fe200000018ff */
[----:B------:R2:W-:Y:S07]  /*5480*/  MUFU.EX2 R181, R13 ;  /* 0x0000000d00b57308 */ /* 0x0005ee0000000800 */
[----:B------:R-:W-:Y:S01]  /*5490*/  HMMA.16816.F32 R96, R4, R44, RZ ;  /* 0x0000002c0460723c */ /* 0x000fe200000018ff */
[----:B-1----:R-:W-:Y:S02]  /*54a0*/  F2FP.PACK_AB R8, R234, R239 ;  /* 0x000000efea08723e */ /* 0x002fe400000000ff */
[----:B---3--:R-:W-:-:S05]  /*54b0*/  F2FP.PACK_AB R11, R238, R233 ;  /* 0x000000e9ee0b723e */ /* 0x008fca00000000ff */
[----:B------:R-:W-:Y:S01]  /*54c0*/  HMMA.16816.F32 R92, R4, R30, RZ ;  /* 0x0000001e045c723c */ /* 0x000fe200000018ff */
[----:B--2---:R-:W-:-:S07]  /*54d0*/  FFMA.FTZ R13, R179, c[0x0][0x23c], -R2 ;  /* 0x00008f00b30d7a23 */ /* 0x004fce0000010802 */
[C---:B------:R-:W-:Y:S08]  /*54e0*/  HMMA.16816.F32 R88, R4.reuse, R18, RZ ;  /* 0x000000120458723c */ /* 0x040ff000000018ff */
        /* <DEDUP_REMOVED lines=21> */
[----:B------:R-:W-:Y:S01]  /*5640*/  LDSM.16.MT88.4 R32, [R226+0xa400] ;  /* 0x00a40000e220783b */ /* 0x000fe20000004200 */
[----:B--2---:R-:W-:-:S04]  /*5650*/  FFMA.FTZ R4, R42, c[0x0][0x23c], -R3 ;  /* 0x00008f002a047a23 */ /* 0x004fc80000010803 */
[----:B------:R2:W3:Y:S02]  /*5660*/  MUFU.EX2 R235, R4 ;  /* 0x0000000400eb7308 */ /* 0x0004e40000000800 */
[C---:B------:R-:W-:Y:S08]  /*5670*/  HMMA.16816.F32 R144, R8.reuse, R38, RZ ;  /* 0x000000260890723c */ /* 0x040ff000000018ff */
[----:B------:R-:W-:Y:S01]  /*5680*/  HMMA.16816.F32 R48, R8, R44, RZ ;  /* 0x0000002c0830723c */ /* 0x000fe200000018ff */
[----:B--2---:R-:W-:Y:S01]  /*5690*/  FFMA.FTZ R4, R106, c[0x0][0x23c], -R0 ;  /* 0x00008f006a047a23 */ /* 0x004fe20000010800 */
[----:B---3--:R-:W-:-:S03]  /*56a0*/  F2FP.PACK_AB R6, R235, R236 ;  /* 0x000000eceb06723e */ /* 0x008fc600000000ff */
[----:B------:R2:W-:Y:S02]  /*56b0*/  MUFU.EX2 R219, R4 ;  /* 0x0000000400db7308 */ /* 0x0005e40000000800 */
[----:B--2---:R-:W-:-:S06]  /*56c0*/  FFMA.FTZ R4, R102, c[0x0][0x23c], -R0 ;  /* 0x00008f0066047a23 */ /* 0x004fcc0000010800 */
[----:B------:R2:W3:Y:S02]  /*56d0*/  MUFU.EX2 R222, R4 ;  /* 0x0000000400de7308 */ /* 0x0004e40000000800 */
[--C-:B--2---:R-:W-:Y:S01]  /*56e0*/  FFMA.FTZ R4, R55, c[0x0][0x23c], -R0.reuse ;  /* 0x00008f0037047a23 */ /* 0x104fe20000010800 */
[----:B---3--:R-:W-:Y:S01]  /*56f0*/  F2FP.PACK_AB R5, R222, R219 ;  /* 0x000000dbde05723e */ /* 0x008fe200000000ff */
[----:B------:R-:W-:Y:S01]  /*5700*/  HMMA.16816.F32 R52, R8, R36, RZ ;  /* 0x000000240834723c */ /* 0x000fe200000018ff */
[----:B------:R-:W2:Y:S03]  /*5710*/  LDSM.16.MT88.4 R36, [R224+0xb400] ;  /* 0x00b40000e024783b */ /* 0x000ea60000004200 */
[----:B------:R3:W-:Y:S02]  /*5720*/  MUFU.EX2 R221, R4 ;  /* 0x0000000400dd7308 */ /* 0x0007e40000000800 */
[----:B---3--:R-:W-:-:S02]  /*5730*/  FFMA.FTZ R4, R43, c[0x0][0x23c], -R0 ;  /* 0x00008f002b047a23 */ /* 0x008fc40000010800 */
[----:B------:R-:W3:Y:S04]  /*5740*/  LDSM.16.MT88.4 R40, [R226+0xb400] ;  /* 0x00b40000e228783b */ /* 0x000ee80000004200 */
[----:B------:R4:W5:Y:S02]  /*5750*/  MUFU.EX2 R220, R4 ;  /* 0x0000000400dc7308 */ /* 0x0009640000000800 */
[----:B----4-:R-:W-:Y:S01]  /*5760*/  FFMA.FTZ R4, R148, c[0x0][0x23c], -R2 ;  /* 0x00008f0094047a23 */ /* 0x010fe20000010802 */
[----:B-----5:R-:W-:-:S05]  /*5770*/  F2FP.PACK_AB R7, R220, R221 ;  /* 0x000000dddc07723e */ /* 0x020fca00000000ff */
[----:B------:R4:W-:Y:S02]  /*5780*/  MUFU.EX2 R218, R4 ;  /* 0x0000000400da7308 */ /* 0x0009e40000000800 */
[--C-:B----4-:R-:W-:Y:S02]  /*5790*/  FFMA.FTZ R4, R149, c[0x0][0x23c], -R2.reuse ;  /* 0x00008f0095047a23 */ /* 0x110fe40000010802 */
[----:B------:R-:W-:Y:S04]  /*57a0*/  HMMA.16816.F32 R148, R8, R46, RZ ;  /* 0x0000002e0894723c */ /* 0x000fe800000018ff */
[----:B------:R4:W5:Y:S03]  /*57b0*/  MUFU.EX2 R217, R4 ;  /* 0x0000000400d97308 */ /* 0x0009660000000800 */
[----:B------:R-:W-:-:S05]  /*57c0*/  FFMA.FTZ R8, R153, c[0x0][0x23c], -R2 ;  /* 0x00008f0099087a23 */ /* 0x000fca0000010802 */
[----:B------:R2:W-:Y:S01]  /*57d0*/  MUFU.EX2 R216, R8 ;  /* 0x0000000800d87308 */ /* 0x0005e20000000800 */
[----:B----4-:R-:W-:-:S07]  /*57e0*/  F2FP.PACK_AB R4, R237, R232 ;  /* 0x000000e8ed04723e */ /* 0x010fce00000000ff */
[----:B-1----:R-:W-:Y:S01]  /*57f0*/  HMMA.16816.F32 R160, R4, R20, R120 ;  /* 0x0000001404a0723c */ /* 0x002fe20000001878 */
[----:B--2---:R-:W-:-:S04]  /*5800*/  FFMA.FTZ R8, R107, c[0x0][0x23c], -R2 ;  /* 0x00008f006b087a23 */ /* 0x004fc80000010802 */
[----:B------:R1:W-:Y:S03]  /*5810*/  MUFU.EX2 R215, R8 ;  /* 0x0000000800d77308 */ /* 0x0003e60000000800 */
[C---:B------:R-:W-:Y:S08]  /*5820*/  HMMA.16816.F32 R164, R4.reuse, R28, R124 ;  /* 0x0000001c04a4723c */ /* 0x040ff0000000187c */
[----:B------:R-:W-:Y:S01]  /*5830*/  HMMA.16816.F32 R120, R4, R30, R92 ;  /* 0x0000001e0478723c */ /* 0x000fe2000000185c */
[----:B-1----:R-:W-:-:S07]  /*5840*/  FFMA.FTZ R8, R156, c[0x0][0x23c], -R12 ;  /* 0x00008f009c087a23 */ /* 0x002fce000001080c */
[C---:B------:R-:W-:Y:S01]  /*5850*/  HMMA.16816.F32 R156, R4.reuse, R16, R116 ;  /* 0x00000010049c723c */ /* 0x040fe20000001874 */
[----:B------:R1:W-:Y:S07]  /*5860*/  MUFU.EX2 R213, R8 ;  /* 0x0000000800d57308 */ /* 0x0003ee0000000800 */
[C---:B------:R-:W-:Y:S08]  /*5870*/  HMMA.16816.F32 R116, R4.reuse, R36, R108 ;  /* 0x000000240474723c */ /* 0x040ff0000000186c */
[----:B---3--:R-:W-:Y:S01]  /*5880*/  HMMA.16816.F32 R108, R4, R40, R96 ;  /* 0x00000028046c723c */ /* 0x008fe20000001860 */
[----:B-1----:R-:W-:-:S04]  /*5890*/  FFMA.FTZ R8, R155, c[0x0][0x23c], -R12 ;  /* 0x00008f009b087a23 */ /* 0x002fc8000001080c */
[----:B------:R1:W2:Y:S03]  /*58a0*/  MUFU.EX2 R214, R8 ;  /* 0x0000000800d67308 */ /* 0x0002a60000000800 */
[C---:B------:R-:W-:Y:S08]  /*58b0*/  HMMA.16816.F32 R96, R4.reuse, R22, R88 ;  /* 0x000000160460723c */ /* 0x040ff00000001858 */
[----:B------:R-:W-:Y:S01]  /*58c0*/  HMMA.16816.F32 R124, R4, R32, R112 ;  /* 0x00000020047c723c */ /* 0x000fe20000001870 */
[----:B-1----:R-:W-:-:S07]  /*58d0*/  FFMA.FTZ R8, R154, c[0x0][0x23c], -R12 ;  /* 0x00008f009a087a23 */ /* 0x002fce000001080c */
[C---:B------:R-:W-:Y:S01]  /*58e0*/  HMMA.16816.F32 R92, R4.reuse, R34, R80 ;  /* 0x00000022045c723c */ /* 0x040fe20000001850 */
[----:B------:R1:W-:Y:S07]  /*58f0*/  MUFU.EX2 R212, R8 ;  /* 0x0000000800d47308 */ /* 0x0003ee0000000800 */
[----:B------:R-:W-:Y:S01]  /*5900*/  HMMA.16816.F32 R88, R4, R38, R76 ;  /* 0x000000260458723c */ /* 0x000fe2000000184c */
[----:B-1----:R-:W-:-:S07]  /*5910*/  FFMA.FTZ R8, R152, c[0x0][0x23c], -R12 ;  /* 0x00008f0098087a23 */ /* 0x002fce000001080c */
[C---:B------:R-:W-:Y:S01]  /*5920*/  HMMA.16816.F32 R152, R4.reuse, R18, R84 ;  /* 0x000000120498723c */ /* 0x040fe20000001854 */
[----:B------:R1:W3:Y:S07]  /*5930*/  MUFU.EX2 R211, R8 ;  /* 0x0000000800d37308 */ /* 0x0002ee0000000800 */
[----:B------:R-:W-:Y:S07]  /*5940*/  HMMA.16816.F32 R84, R4, R42, R68 ;  /* 0x0000002a0454723c */ /* 0x000fee0000001844 */
[----:B-----5:R-:W-:-:S02]  /*5950*/  F2FP.PACK_AB R4, R217, R218 ;  /* 0x000000dad904723e */ /* 0x020fc400000000ff */
[----:B--2---:R-:W-:Y:S01]  /*5960*/  F2FP.PACK_AB R5, R214, R213 ;  /* 0x000000d5d605723e */ /* 0x004fe200000000ff */
[--C-:B-1----:R-:W-:Y:S01]  /*5970*/  FFMA.FTZ R8, R172, c[0x0][0x23c], -R3.reuse ;  /* 0x00008f00ac087a23 */ /* 0x102fe20000010803 */
[----:B------:R-:W-:Y:S02]  /*5980*/  F2FP.PACK_AB R6, R215, R216 ;  /* 0x000000d8d706723e */ /* 0x000fe400000000ff */
[----:B---3--:R-:W-:Y:S01]  /*5990*/  F2FP.PACK_AB R7, R211, R212 ;  /* 0x000000d4d307723e */ /* 0x008fe200000000ff */
        /* <DEDUP_REMOVED lines=12> */
[----:B------:R-:W3:Y:S01]  /*5a60*/  LDSM.16.MT88.4 R16, [R224+0x9800] ;  /* 0x00980000e010783b */ /* 0x000ee20000004200 */
[----:B-1----:R-:W-:-:S04]  /*5a70*/  FFMA.FTZ R8, R168, c[0x0][0x23c], -R3 ;  /* 0x00008f00a8087a23 */ /* 0x002fc80000010803 */
[----:B------:R1:W4:Y:S02]  /*5a80*/  MUFU.EX2 R207, R8 ;  /* 0x0000000800cf7308 */ /* 0x0003240000000800 */
[C---:B------:R-:W-:Y:S01]  /*5a90*/  HMMA.16816.F32 R60, R4.reuse, R30, R136 ;  /* 0x0000001e043c723c */ /* 0x040fe20000001888 */
[----:B------:R-:W-:Y:S07]  /*5aa0*/  LDSM.16.MT88.4 R28, [R226+0xa800] ;  /* 0x00a80000e21c783b */ /* 0x000fee0000004200 */
[----:B------:R-:W-:Y:S01]  /*5ab0*/  HMMA.16816.F32 R52, R4, R22, R132 ;  /* 0x000000160434723c */ /* 0x000fe20000001884 */
[----:B------:R-:W5:Y:S01]  /*5ac0*/  LDSM.16.MT88.4 R20, [R224+0xa800] ;  /* 0x00a80000e014783b */ /* 0x000f620000004200 */
[----:B-1----:R-:W-:-:S06]  /*5ad0*/  FFMA.FTZ R8, R178, c[0x0][0x23c], -R0 ;  /* 0x00008f00b2087a23 */ /* 0x002fcc0000010800 */
[C---:B------:R-:W-:Y:S01]  /*5ae0*/  HMMA.16816.F32 R44, R4.reuse, R34, R140 ;  /* 0x00000022042c723c */ /* 0x040fe2000000188c */
[----:B------:R-:W-:Y:S01]  /*5af0*/  LDSM.16.MT88.4 R32, [R224+0xb800] ;  /* 0x00b80000e020783b */ /* 0x000fe20000004200 */
[----:B------:R1:W-:Y:S03]  /*5b00*/  MUFU.EX2 R206, R8 ;  /* 0x0000000800ce7308 */ /* 0x0003e60000000800 */
[----:B------:R-:W-:Y:S03]  /*5b10*/  LDSM.16.MT88.4 R140, [R226+0x9c00] ;  /* 0x009c0000e28c783b */ /* 0x000fe60000004200 */
[C---:B------:R-:W-:Y:S01]  /*5b20*/  HMMA.16816.F32 R56, R4.reuse, R38, R144 ;  /* 0x000000260438723c */ /* 0x040fe20000001890 */
[----:B------:R-:W5:Y:S01]  /*5b30*/  LDSM.16.MT88.4 R36, [R226+0xb800] ;  /* 0x00b80000e224783b */ /* 0x000f620000004200 */
[----:B------:R3:W-:Y:S06]  /*5b40*/  MUFU.EX2 R178, R13 ;  /* 0x0000000d00b27308 */ /* 0x0007ec0000000800 */
[----:B------:R-:W-:Y:S01]  /*5b50*/  HMMA.16816.F32 R40, R4, R42, R148 ;  /* 0x0000002a0428723c */ /* 0x000fe20000001894 */
[----:B-1----:R-:W-:-:S04]  /*5b60*/  FFMA.FTZ R8, R177, c[0x0][0x23c], -R0 ;  /* 0x00008f00b1087a23 */ /* 0x002fc80000010800 */
[----:B------:R1:W1:Y:S02]  /*5b70*/  MUFU.EX2 R205, R8 ;  /* 0x0000000800cd7308 */ /* 0x0002640000000800 */
[----:B--2---:R-:W-:Y:S02]  /*5b80*/  F2FP.PACK_AB R4, R209, R210 ;  /* 0x000000d2d104723e */ /* 0x004fe400000000ff */
[----:B----4-:R-:W-:Y:S01]  /*5b90*/  F2FP.PACK_AB R6, R207, R208 ;  /* 0x000000d0cf06723e */ /* 0x010fe200000000ff */
[----:B---3--:R-:W-:Y:S01]  /*5ba0*/  FFMA.FTZ R13, R191, c[0x0][0x23c], -R12 ;  /* 0x00008f00bf0d7a23 */ /* 0x008fe2000001080c */
[----:B------:R-:W-:-:S03]  /*5bb0*/  F2FP.PACK_AB R7, R204, R203 ;  /* 0x000000cbcc07723e */ /* 0x000fc600000000ff */
[----:B------:R2:W-:Y:S01]  /*5bc0*/  MUFU.EX2 R177, R13 ;  /* 0x0000000d00b17308 */ /* 0x0005e20000000800 */
[----:B-1----:R-:W1:Y:S01]  /*5bd0*/  LDSM.16.MT88.4 R8, [R226+0x9800] ;  /* 0x00980000e208783b */ /* 0x002e620000004200 */
[----:B------:R-:W-:Y:S01]  /*5be0*/  F2FP.PACK_AB R5, R205, R206 ;  /* 0x000000cecd05723e */ /* 0x000fe200000000ff */
[----:B--2---:R-:W-:-:S06]  /*5bf0*/  FFMA.FTZ R13, R188, c[0x0][0x23c], -R12 ;  /* 0x00008f00bc0d7a23 */ /* 0x004fcc000001080c */
[C---:B------:R-:W-:Y:S01]  /*5c00*/  HMMA.16816.F32 R112, R4.reuse, R16, R164 ;  /* 0x000000100470723c */ /* 0x040fe200000018a4 */
[----:B------:R2:W3:Y:S07]  /*5c10*/  MUFU.EX2 R176, R13 ;  /* 0x0000000d00b07308 */ /* 0x0004ee0000000800 */
[C---:B-----5:R-:W-:Y:S01]  /*5c20*/  HMMA.16816.F32 R148, R4.reuse, R20, R156 ;  /* 0x000000140494723c */ /* 0x060fe2000000189c */
[----:B------:R-:W-:Y:S07]  /*5c30*/  LDSM.16.MT88.4 R156, [R224+0xac00] ;  /* 0x00ac0000e09c783b */ /* 0x000fee0000004200 */
[----:B------:R-:W-:Y:S01]  /*5c40*/  HMMA.16816.F32 R164, R4, R28, R124 ;  /* 0x0000001c04a4723c */ /* 0x000fe2000000187c */
[----:B------:R-:W-:Y:S01]  /*5c50*/  LDSM.16.MT88.4 R124, [R224+0x9c00] ;  /* 0x009c0000e07c783b */ /* 0x000fe20000004200 */
[----:B--2---:R-:W-:-:S04]  /*5c60*/  FFMA.FTZ R13, R182, c[0x0][0x23c], -R12 ;  /* 0x00008f00b60d7a23 */ /* 0x004fc8000001080c */
[----:B------:R2:W-:Y:S02]  /*5c70*/  MUFU.EX2 R107, R13 ;  /* 0x0000000d006b7308 */ /* 0x0005e40000000800 */
[C---:B------:R-:W-:Y:S08]  /*5c80*/  HMMA.16816.F32 R108, R4.reuse, R36, R108 ;  /* 0x00000024046c723c */ /* 0x040ff0000000186c */
[----:B-1----:R-:W-:Y:S01]  /*5c90*/  HMMA.16816.F32 R132, R4, R8, R160 ;  /* 0x000000080484723c */ /* 0x002fe200000018a0 */
[----:B--2---:R-:W-:-:S07]  /*5ca0*/  FFMA.FTZ R13, R180, c[0x0][0x23c], -R12 ;  /* 0x00008f00b40d7a23 */ /* 0x004fce000001080c */
[C---:B------:R-:W-:Y:S01]  /*5cb0*/  HMMA.16816.F32 R136, R4.reuse, R10, R96 ;  /* 0x0000000a0488723c */ /* 0x040fe20000001860 */
[----:B------:R-:W1:Y:S07]  /*5cc0*/  MUFU.EX2 R106, R13 ;  /* 0x0000000d006a7308 */ /* 0x000e6e0000000800 */
[C---:B------:R-:W-:Y:S08]  /*5cd0*/  HMMA.16816.F32 R160, R4.reuse, R32, R116 ;  /* 0x0000002004a0723c */ /* 0x040ff00000001874 */
[C---:B------:R-:W-:Y:S08]  /*5ce0*/  HMMA.16816.F32 R120, R4.reuse, R18, R120 ;  /* 0x000000120478723c */ /* 0x040ff00000001878 */
[C---:B------:R-:W-:Y:S08]  /*5cf0*/  HMMA.16816.F32 R152, R4.reuse, R22, R152 ;  /* 0x000000160498723c */ /* 0x040ff00000001898 */
[C---:B------:R-:W-:Y:S08]  /*5d00*/  HMMA.16816.F32 R168, R4.reuse, R30, R92 ;  /* 0x0000001e04a8723c */ /* 0x040ff0000000185c */
[C---:B------:R-:W-:Y:S08]  /*5d10*/  HMMA.16816.F32 R88, R4.reuse, R34, R88 ;  /* 0x000000220458723c */ /* 0x040ff00000001858 */
[----:B------:R-:W-:Y:S07]  /*5d20*/  HMMA.16816.F32 R96, R4, R38, R84 ;  /* 0x000000260460723c */ /* 0x000fee0000001854 */
[----:B------:R-:W-:-:S02]  /*5d30*/  F2FP.PACK_AB R4, R183, R186 ;  /* 0x000000bab704723e */ /* 0x000fc400000000ff */
[----:B---3--:R-:W-:Y:S02]  /*5d40*/  F2FP.PACK_AB R5, R176, R177 ;  /* 0x000000b1b005723e */ /* 0x008fe400000000ff */
[----:B------:R-:W-:Y:S02]  /*5d50*/  F2FP.PACK_AB R6, R178, R181 ;  /* 0x000000b5b206723e */ /* 0x000fe400000000ff */
[----:B-1----:R-:W-:-:S07]  /*5d60*/  F2FP.PACK_AB R7, R106, R107 ;  /* 0x0000006b6a07723e */ /* 0x002fce00000000ff */
[C---:B------:R-:W-:Y:S07]  /*5d70*/  HMMA.16816.F32 R128, R4.reuse, R8, R76 ;  /* 0x000000080480723c */ /* 0x040fee000000184c */
[--C-:B------:R-:W-:Y:S01]  /*5d80*/  FFMA.FTZ R8, R190, c[0x0][0x23c], -R3.reuse ;  /* 0x00008f00be087a23 */ /* 0x100fe20000010803 */
[C---:B------:R-:W-:Y:S03]  /*5d90*/  HMMA.16816.F32 R48, R4.reuse, R22, R48 ;  /* 0x000000160430723c */ /* 0x040fe60000001830 */
[----:B------:R1:W-:Y:S05]  /*5da0*/  MUFU.EX2 R102, R8 ;  /* 0x0000000800667308 */ /* 0x0003ea0000000800 */
[C---:B------:R-:W-:Y:S08]  /*5db0*/  HMMA.16816.F32 R144, R4.reuse, R20, R72 ;  /* 0x000000140490723c */ /* 0x040ff00000001848 */
[----:B------:R-:W-:Y:S01]  /*5dc0*/  HMMA.16816.F32 R60, R4, R18, R60 ;  /* 0x00000012043c723c */ /* 0x000fe2000000183c */
[----:B-1----:R-:W-:-:S04]  /*5dd0*/  FFMA.FTZ R8, R187, c[0x0][0x23c], -R3 ;  /* 0x00008f00bb087a23 */ /* 0x002fc80000010803 */
[----:B------:R1:W2:Y:S03]  /*5de0*/  MUFU.EX2 R100, R8 ;  /* 0x0000000800647308 */ /* 0x0002a60000000800 */
[C---:B------:R-:W-:Y:S01]  /*5df0*/  HMMA.16816.F32 R116, R4.reuse, R16, R80 ;  /* 0x000000100474723c */ /* 0x040fe20000001850 */
[----:B------:R-:W3:Y:S07]  /*5e00*/  LDSM.16.MT88.4 R80, [R224+0xbc00] ;  /* 0x00bc0000e050783b */ /* 0x000eee0000004200 */
[----:B------:R-:W-:Y:S01]  /*5e10*/  HMMA.16816.F32 R52, R4, R10, R52 ;  /* 0x0000000a0434723c */ /* 0x000fe20000001834 */
[----:B-1----:R-:W-:-:S07]  /*5e20*/  FFMA.FTZ R8, R185, c[0x0][0x23c], -R3 ;  /* 0x00008f00b9087a23 */ /* 0x002fce0000010803 */
[C---:B------:R-:W-:Y:S01]  /*5e30*/  HMMA.16816.F32 R68, R4.reuse, R28, R68 ;  /* 0x0000001c0444723c */ /* 0x040fe20000001844 */
[----:B------:R-:W-:Y:S01]  /*5e40*/  FFMA.FTZ R3, R184, c[0x0][0x23c], -R3 ;  /* 0x00008f00b8037a23 */ /* 0x000fe20000010803 */
[----:B--2---:R-:W-:Y:S01]  /*5e50*/  F2FP.PACK_AB R92, R100, R102 ;  /* 0x00000066645c723e */ /* 0x004fe200000000ff */
[----:B------:R1:W-:Y:S05]  /*5e60*/  MUFU.EX2 R23, R8 ;  /* 0x0000000800177308 */ /* 0x0003ea0000000800 */
[C---:B------:R-:W-:Y:S03]  /*5e70*/  HMMA.16816.F32 R44, R4.reuse, R30, R44 ;  /* 0x0000001e042c723c */ /* 0x040fe6000000182c */
[----:B------:R2:W4:Y:S05]  /*5e80*/  MUFU.EX2 R22, R3 ;  /* 0x0000000300167308 */ /* 0x00052a0000000800 */
[----:B------:R-:W-:Y:S01]  /*5e90*/  HMMA.16816.F32 R64, R4, R32, R64 ;  /* 0x000000200440723c */ /* 0x000fe20000001840 */
[----:B-1----:R-:W-:-:S04]  /*5ea0*/  FADD.FTZ R8, R245, R243 ;  /* 0x000000f3f5087221 */ /* 0x002fc80000010000 */
[----:B------:R-:W-:-:S03]  /*5eb0*/  FADD.FTZ R8, R242, R8 ;  /* 0x00000008f2087221 */ /* 0x000fc60000010000 */
[----:B------:R-:W-:Y:S01]  /*5ec0*/  HMMA.16816.F32 R56, R4, R34, R56 ;  /* 0x000000220438723c */ /* 0x000fe20000001838 */
[----:B--2---:R-:W-:Y:S01]  /*5ed0*/  FFMA.FTZ R3, R194, c[0x0][0x23c], -R0 ;  /* 0x00008f00c2037a23 */ /* 0x004fe20000010800 */
[----:B----4-:R-:W-:-:S03]  /*5ee0*/  F2FP.PACK_AB R94, R22, R23 ;  /* 0x00000017165e723e */ /* 0x010fc600000000ff */
[----:B------:R1:W-:Y:S03]  /*5ef0*/  MUFU.EX2 R21, R3 ;  /* 0x0000000300157308 */ /* 0x0003e60000000800 */
[C---:B------:R-:W-:Y:S01]  /*5f00*/  HMMA.16816.F32 R84, R4.reuse, R36, R172 ;  /* 0x000000240454723c */ /* 0x040fe200000018ac */
[----:B------:R-:W2:Y:S07]  /*5f10*/  LDSM.16.MT88.4 R172, [R226+0xac00] ;  /* 0x00ac0000e2ac783b */ /* 0x000eae0000004200 */
[----:B------:R-:W-:Y:S01]  /*5f20*/  HMMA.16816.F32 R40, R4, R38, R40 ;  /* 0x000000260428723c */ /* 0x000fe20000001828 */
[----:B------:R-:W4:Y:S01]  /*5f30*/  LDSM.16.MT88.4 R4, [R226+0xbc00] ;  /* 0x00bc0000e204783b */ /* 0x000f220000004200 */
[----:B-1----:R-:W-:-:S04]  /*5f40*/  FFMA.FTZ R3, R193, c[0x0][0x23c], -R0 ;  /* 0x00008f00c1037a23 */ /* 0x002fc80000010800 */
[----:B------:R1:W5:Y:S02]  /*5f50*/  MUFU.EX2 R20, R3 ;  /* 0x0000000300147308 */ /* 0x0003640000000800 */
[--C-:B-1----:R-:W-:Y:S01]  /*5f60*/  FFMA.FTZ R3, R192, c[0x0][0x23c], -R0.reuse ;  /* 0x00008f00c0037a23 */ /* 0x102fe20000010800 */
[----:B-----5:R-:W-:Y:S01]  /*5f70*/  F2FP.PACK_AB R93, R20, R21 ;  /* 0x00000015145d723e */ /* 0x020fe200000000ff */
[----:B------:R-:W-:-:S04]  /*5f80*/  FFMA.FTZ R0, R189, c[0x0][0x23c], -R0 ;  /* 0x00008f00bd007a23 */ /* 0x000fc80000010800 */
[----:B------:R1:W-:Y:S08]  /*5f90*/  MUFU.EX2 R18, R3 ;  /* 0x0000000300127308 */ /* 0x0003f00000000800 */
[----:B------:R5:W2:Y:S01]  /*5fa0*/  MUFU.EX2 R19, R0 ;  /* 0x0000000000137308 */ /* 0x000aa20000000800 */
[----:B-1----:R-:W-:-:S04]  /*5fb0*/  FADD.FTZ R3, R239, R234 ;  /* 0x000000eaef037221 */ /* 0x002fc80000010000 */
[----:B------:R-:W-:Y:S02]  /*5fc0*/  FADD.FTZ R3, R240, R3 ;  /* 0x00000003f0037221 */ /* 0x000fe40000010000 */
[----:B-----5:R-:W-:Y:S01]  /*5fd0*/  FFMA.FTZ R0, R199, c[0x0][0x23c], -R2 ;  /* 0x00008f00c7007a23 */ /* 0x020fe20000010802 */
[----:B--2---:R-:W-:Y:S01]  /*5fe0*/  F2FP.PACK_AB R95, R19, R18 ;  /* 0x00000012135f723e */ /* 0x004fe200000000ff */
[----:B------:R-:W-:Y:S02]  /*5ff0*/  FADD.FTZ R3, R241, R3 ;  /* 0x00000003f1037221 */ /* 0x000fe40000010000 */
[----:B------:R1:W-:Y:S02]  /*6000*/  MUFU.EX2 R17, R0 ;  /* 0x0000000000117308 */ /* 0x0003e40000000800 */
[----:B------:R-:W-:Y:S02]  /*6010*/  FADD.FTZ R3, R218, R3 ;  /* 0x00000003da037221 */ /* 0x000fe40000010000 */
[----:B---3--:R-:W-:Y:S02]  /*6020*/  HMMA.16816.F32 R76, R92, R82, R88 ;  /* 0x000000525c4c723c */ /* 0x008fe40000001858 */
[----:B------:R-:W-:-:S06]  /*6030*/  FADD.FTZ R3, R217, R3 ;  /* 0x00000003d9037221 */ /* 0x000fcc0000010000 */
[----:B------:R-:W-:Y:S01]  /*6040*/  HMMA.16816.F32 R112, R92, R124, R112 ;  /* 0x0000007c5c70723c */ /* 0x000fe20000001870 */
[----:B-1----:R-:W-:-:S04]  /*6050*/  FFMA.FTZ R0, R196, c[0x0][0x23c], -R2 ;  /* 0x00008f00c4007a23 */ /* 0x002fc80000010802 */
[----:B------:R1:W2:Y:S03]  /*6060*/  MUFU.EX2 R16, R0 ;  /* 0x0000000000107308 */ /* 0x0002a60000000800 */
[C---:B------:R-:W-:Y:S08]  /*6070*/  HMMA.16816.F32 R120, R92.reuse, R126, R120 ;  /* 0x0000007e5c78723c */ /* 0x040ff00000001878 */
[----:B------:R-:W-:Y:S01]  /*6080*/  HMMA.16816.F32 R132, R92, R140, R132 ;  /* 0x0000008c5c84723c */ /* 0x000fe20000001884 */
[----:B-1----:R-:W-:-:S07]  /*6090*/  FFMA.FTZ R0, R197, c[0x0][0x23c], -R2 ;  /* 0x00008f00c5007a23 */ /* 0x002fce0000010802 */
[C---:B------:R-:W-:Y:S01]  /*60a0*/  HMMA.16816.F32 R136, R92.reuse, R142, R136 ;  /* 0x0000008e5c88723c */ /* 0x040fe20000001888 */
[----:B------:R-:W-:Y:S01]  /*60b0*/  FFMA.FTZ R2, R195, c[0x0][0x23c], -R2 ;  /* 0x00008f00c3027a23 */ /* 0x000fe20000010802 */
[----:B------:R1:W-:Y:S06]  /*60c0*/  MUFU.EX2 R15, R0 ;  /* 0x00000000000f7308 */ /* 0x0003ec0000000800 */
[C---:B------:R-:W-:Y:S02]  /*60d0*/  HMMA.16816.F32 R148, R92.reuse, R156, R148 ;  /* 0x0000009c5c94723c */ /* 0x040fe40000001894 */
[----:B------:R3:W-:Y:S06]  /*60e0*/  MUFU.EX2 R14, R2 ;  /* 0x00000002000e7308 */ /* 0x0007ec0000000800 */
[----:B------:R-:W-:Y:S01]  /*60f0*/  HMMA.16816.F32 R152, R92, R158, R152 ;  /* 0x0000009e5c98723c */ /* 0x000fe20000001898 */
[----:B-1----:R-:W-:-:S04]  /*6100*/  FFMA.FTZ R0, R202, c[0x0][0x23c], -R12 ;  /* 0x00008f00ca007a23 */ /* 0x002fc8000001080c */
[----:B------:R1:W-:Y:S03]  /*6110*/  MUFU.EX2 R13, R0 ;  /* 0x00000000000d7308 */ /* 0x0003e60000000800 */
[----:B------:R-:W-:Y:S01]  /*6120*/  HMMA.16816.F32 R164, R92, R172, R164 ;  /* 0x000000ac5ca4723c */ /* 0x000fe200000018a4 */
[----:B---3--:R-:W-:-:S04]  /*6130*/  FADD.FTZ R2, R231, R223 ;  /* 0x000000dfe7027221 */ /* 0x008fc80000010000 */
[----:B------:R-:W-:-:S03]  /*6140*/  FADD.FTZ R2, R233, R2 ;  /* 0x00000002e9027221 */ /* 0x000fc60000010000 */
[----:B------:R-:W-:Y:S01]  /*6150*/  HMMA.16816.F32 R168, R92, R174, R168 ;  /* 0x000000ae5ca8723c */ /* 0x000fe200000018a8 */
[----:B------:R-:W-:Y:S02]  /*6160*/  FADD.FTZ R2, R238, R2 ;  /* 0x00000002ee027221 */ /* 0x000fe40000010000 */
[----:B-1----:R-:W-:-:S05]  /*6170*/  FFMA.FTZ R0, R201, c[0x0][0x23c], -R12 ;  /* 0x00008f00c9007a23 */ /* 0x002fca000001080c */
[----:B------:R-:W-:Y:S01]  /*6180*/  HMMA.16816.F32 R72, R92, R80, R160 ;  /* 0x000000505c48723c */ /* 0x000fe200000018a0 */
[----:B------:R-:W-:Y:S01]  /*6190*/  FADD.FTZ R2, R213, R2 ;  /* 0x00000002d5027221 */ /* 0x000fe20000010000 */
[----:B------:R1:W3:Y:S03]  /*61a0*/  MUFU.EX2 R11, R0 ;  /* 0x00000000000b7308 */ /* 0x0002e60000000800 */
[----:B------:R-:W-:-:S03]  /*61b0*/  FADD.FTZ R2, R214, R2 ;  /* 0x00000002d6027221 */ /* 0x000fc60000010000 */
[C---:B----4-:R-:W-:Y:S08]  /*61c0*/  HMMA.16816.F32 R88, R92.reuse, R4, R108 ;  /* 0x000000045c58723c */ /* 0x050ff0000000186c */
[----:B------:R-:W-:Y:S01]  /*61d0*/  HMMA.16816.F32 R92, R92, R6, R96 ;  /* 0x000000065c5c723c */ /* 0x000fe20000001860 */
[----:B-1----:R-:W-:-:S04]  /*61e0*/  FFMA.FTZ R0, R200, c[0x0][0x23c], -R12 ;  /* 0x00008f00c8007a23 */ /* 0x002fc8000001080c */
[----:B------:R1:W-:Y:S02]  /*61f0*/  MUFU.EX2 R10, R0 ;  /* 0x00000000000a7308 */ /* 0x0003e40000000800 */
[----:B--2---:R-:W-:Y:S02]  /*6200*/  F2FP.PACK_AB R96, R16, R17 ;  /* 0x000000111060723e */ /* 0x004fe400000000ff */
[----:B---3--:R-:W-:Y:S02]  /*6210*/  F2FP.PACK_AB R97, R11, R13 ;  /* 0x0000000d0b61723e */ /* 0x008fe400000000ff */
[----:B------:R-:W-:Y:S01]  /*6220*/  F2FP.PACK_AB R98, R14, R15 ;  /* 0x0000000f0e62723e */ /* 0x000fe200000000ff */
[----:B-1----:R-:W-:-:S04]  /*6230*/  FFMA.FTZ R0, R198, c[0x0][0x23c], -R12 ;  /* 0x00008f00c6007a23 */ /* 0x002fc8000001080c */
[----:B------:R1:W2:Y:S02]  /*6240*/  MUFU.EX2 R9, R0 ;  /* 0x0000000000097308 */ /* 0x0002a40000000800 */
[----:B-1----:R-:W-:Y:S01]  /*6250*/  FADD.FTZ R0, R249, R246 ;  /* 0x000000f6f9007221 */ /* 0x002fe20000010000 */
[----:B--2---:R-:W-:-:S03]  /*6260*/  F2FP.PACK_AB R99, R9, R10 ;  /* 0x0000000a0963723e */ /* 0x004fc600000000ff */
[----:B------:R-:W-:-:S04]  /*6270*/  FADD.FTZ R0, R247, R0 ;  /* 0x00000000f7007221 */ /* 0x000fc80000010000 */
[----:B------:R-:W-:Y:S01]  /*6280*/  HMMA.16816.F32 R84, R96, R4, R84 ;  /* 0x000000046054723c */ /* 0x000fe20000001854 */
[----:B------:R-:W-:-:S04]  /*6290*/  FADD.FTZ R0, R248, R0 ;  /* 0x00000000f8007221 */ /* 0x000fc80000010000 */
        /* <DEDUP_REMOVED lines=54> */
[----:B------:R-:W-:Y:S01]  /*6600*/  FADD.FTZ R0, R19, R0 ;  /* 0x0000000013007221 */ /* 0x000fe20000010000 */
[----:B------:R1:W-:Y:S01]  /*6610*/  STL [R1], R4 ;  /* 0x0000000401007387 */ /* 0x0003e20000100800 */
        /* <DEDUP_REMOVED lines=8> */
[----:B------:R-:W4:Y:S01]  /*66a0*/  LDL.64 R190, [R1+0x38] ;  /* 0x0000380001be7983 */ /* 0x000f220000100a00 */
[----:B------:R-:W-:Y:S01]  /*66b0*/  UIADD3 UR6, UR8, -0x2, URZ ;  /* 0xfffffffe08067890 */ /* 0x000fe2000fffe03f */
[----:B------:R-:W-:Y:S01]  /*66c0*/  ISETP.GE.AND P2, PT, R251, c[0x0][0x220], PT ;  /* 0x00008800fb007a0c */ /* 0x000fe20003f46270 */
[----:B------:R-:W-:Y:S02]  /*66d0*/  UIADD3 UR14, UR8, -0x2, URZ ;  /* 0xfffffffe080e7890 */ /* 0x000fe4000fffe03f */
[----:B------:R-:W-:Y:S02]  /*66e0*/  USHF.R.S32.HI UR11, URZ, 0x1f, UR6 ;  /* 0x0000001f3f0b7899 */ /* 0x000fe40008011406 */
[----:B------:R-:W-:-:S02]  /*66f0*/  UIMAD UR7, UR23, UR6, URZ ;  /* 0x00000006170772a4 */ /* 0x000fc4000f8e023f */
[----:B------:R-:W-:Y:S02]  /*6700*/  UISETP.GE.AND UP0, UPT, UR8, 0x3, UPT ;  /* 0x000000030800788c */ /* 0x000fe4000bf06270 */
[----:B------:R-:W-:Y:S01]  /*6710*/  UIMAD UR7, UR11, UR24, UR7 ;  /* 0x000000180b0772a4 */ /* 0x000fe2000f8e0207 */
[----:B------:R-:W-:Y:S01]  /*6720*/  BAR.SYNC.DEFER_BLOCKING 0x0 ;  /* 0x0000000000007b1d */ /* 0x000fe20000010000 */
[----:B--2---:R-:W-:Y:S02]  /*6730*/  ISETP.GE.AND P4, PT, R28, c[0x0][0x220], PT ;  /* 0x000088001c007a0c */ /* 0x004fe40003f86270 */
[----:B---3--:R-:W-:Y:S01]  /*6740*/  ISETP.GE.AND P3, PT, R179, c[0x0][0x220], PT ;  /* 0x00008800b3007a0c */ /* 0x008fe20003f66270 */
[----:B-1--4-:R-:W-:-:S10]  /*6750*/  IMAD.WIDE.U32 R2, R250, UR6, R190 ;  /* 0x00000006fa027c25 */ /* 0x012fd4000f8e00be */
[----:B------:R-:W-:Y:S01]  /*6760*/  @P4 STS [R230+0x9000], RZ ;  /* 0x009000ffe6004388 */ /* 0x000fe20000000800 */
[C---:B------:R-:W-:Y:S02]  /*6770*/  @!P4 LEA R12, P6, R2.reuse, c[0x0][0x170], 0x1 ;  /* 0x00005c00020cca11 */ /* 0x040fe400078c08ff */
[----:B------:R-:W-:Y:S01]  /*6780*/  IADD3 R3, R3, UR7, RZ ;  /* 0x0000000703037c10 */ /* 0x000fe2000fffe0ff */
[----:B------:R-:W-:Y:S01]  /*6790*/  @P4 STS [R230+0x9004], RZ ;  /* 0x009004ffe6004388 */ /* 0x000fe20000000800 */
[C---:B------:R-:W-:Y:S02]  /*67a0*/  @!P3 LEA R10, P1, R2.reuse, c[0x0][0x170], 0x1 ;  /* 0x00005c00020aba11 */ /* 0x040fe400078208ff */
[C---:B------:R-:W-:Y:S01]  /*67b0*/  @!P2 LEA R8, P0, R2.reuse, c[0x0][0x170], 0x1 ;  /* 0x00005c000208aa11 */ /* 0x040fe200078008ff */
[----:B------:R-:W-:Y:S01]  /*67c0*/  @P4 STS.64 [R230+0x9008], RZ ;  /* 0x009008ffe6004388 */ /* 0x000fe20000000a00 */
        /* <DEDUP_REMOVED lines=41> */
[----:B--2---:R-:W2:Y:S04]  /*6a60*/  LDSM.16.M88.4 R8, [R228] ;  /* 0x00000000e408783b */ /* 0x004ea80000000200 */
[----:B------:R-:W-:Y:S04]  /*6a70*/  LDSM.16.M88.4 R32, [R225+0x6400] ;  /* 0x00640000e120783b */ /* 0x000fe80000000200 */
[----:B------:R-:W-:Y:S04]  /*6a80*/  LDSM.16.M88.4 R44, [R227+0x6000] ;  /* 0x00600000e32c783b */ /* 0x000fe80000000200 */
[----:B---3--:R-:W3:Y:S04]  /*6a90*/  LDSM.16.M88.4 R4, [R228+0x1000] ;  /* 0x00100000e404783b */ /* 0x008ee80000000200 */
[----:B-1----:R-:W1:Y:S04]  /*6aa0*/  LDSM.16.M88.4 R12, [R229+0x1000] ;  /* 0x00100000e50c783b */ /* 0x002e680000000200 */
[----:B------:R-:W5:Y:S04]  /*6ab0*/  LDSM.16.M88.4 R20, [R225+0x6c00] ;  /* 0x006c0000e114783b */ /* 0x000f680000000200 */
[----:B------:R-:W1:Y:S04]  /*6ac0*/  LDSM.16.M88.4 R28, [R225+0x6800] ;  /* 0x00680000e11c783b */ /* 0x000e680000000200 */
[----:B------:R-:W1:Y:S04]  /*6ad0*/  LDSM.16.M88.4 R40, [R227+0x6400] ;  /* 0x00640000e328783b */ /* 0x000e680000000200 */
[----:B------:R-:W1:Y:S04]  /*6ae0*/  LDSM.16.M88.4 R16, [R229] ;  /* 0x00000000e510783b */ /* 0x000e680000000200 */
[----:B------:R-:W1:Y:S01]  /*6af0*/  LDSM.16.M88.4 R48, [R227+0x6c00] ;  /* 0x006c0000e330783b */ /* 0x000e620000000200 */
[C---:B--2---:R-:W-:Y:S03]  /*6b00*/  HMMA.16816.F32 R108, R8.reuse, R36, RZ ;  /* 0x00000024086c723c */ /* 0x044fe600000018ff */
[----:B------:R-:W2:Y:S04]  /*6b10*/  LDSM.16.M88.4 R52, [R227+0x6800] ;  /* 0x00680000e334783b */ /* 0x000ea80000000200 */
[----:B------:R-:W0:Y:S01]  /*6b20*/  LDGDEPBAR ;  /* 0x00000000000079af */ /* 0x000e220000000000 */
[----:B------:R-:W-:Y:S08]  /*6b30*/  HMMA.16816.F32 R232, R8, R38, RZ ;  /* 0x0000002608e8723c */ /* 0x000ff000000018ff */
[C---:B---3--:R-:W-:Y:S08]  /*6b40*/  HMMA.16816.F32 R64, R4.reuse, R36, RZ ;  /* 0x000000240440723c */ /* 0x048ff000000018ff */
[C---:B------:R-:W-:Y:S08]  /*6b50*/  HMMA.16816.F32 R200, R4.reuse, R38, RZ ;  /* 0x0000002604c8723c */ /* 0x040ff000000018ff */
[----:B------:R-:W-:Y:S08]  /*6b60*/  HMMA.16816.F32 R36, R4, R32, RZ ;  /* 0x000000200424723c */ /* 0x000ff000000018ff */
[----:B-1----:R-:W-:Y:S08]  /*6b70*/  HMMA.16816.F32 R196, R12, R44, R64 ;  /* 0x0000002c0cc4723c */ /* 0x002ff00000001840 */
[----:B------:R-:W-:Y:S08]  /*6b80*/  HMMA.16816.F32 R56, R8, R32, RZ ;  /* 0x000000200838723c */ /* 0x000ff000000018ff */
[C---:B-----5:R-:W-:Y:S08]  /*6b90*/  HMMA.16816.F32 R184, R4.reuse, R20, RZ ;  /* 0x0000001404b8723c */ /* 0x060ff000000018ff */
[C---:B------:R-:W-:Y:S08]  /*6ba0*/  HMMA.16816.F32 R176, R4.reuse, R28, RZ ;  /* 0x0000001c04b0723c */ /* 0x040ff000000018ff */
[C---:B------:R-:W-:Y:S08]  /*6bb0*/  HMMA.16816.F32 R192, R4.reuse, R34, RZ ;  /* 0x0000002204c0723c */ /* 0x040ff000000018ff */
[C---:B------:R-:W-:Y:S08]  /*6bc0*/  HMMA.16816.F32 R188, R4.reuse, R30, RZ ;  /* 0x0000001e04bc723c */ /* 0x040ff000000018ff */
[----:B------:R-:W-:Y:S08]  /*6bd0*/  HMMA.16816.F32 R4, R4, R22, RZ ;  /* 0x000000160404723c */ /* 0x000ff000000018ff */
[C---:B------:R-:W-:Y:S08]  /*6be0*/  HMMA.16816.F32 R60, R8.reuse, R28, RZ ;  /* 0x0000001c083c723c */ /* 0x040ff000000018ff */
[C---:B------:R-:W-:Y:S01]  /*6bf0*/  HMMA.16816.F32 R212, R8.reuse, R34, RZ ;  /* 0x0000002208d4723c */ /* 0x040fe200000018ff */
[----:B------:R-:W-:Y:S07]  /*6c00*/  LDSM.16.M88.4 R32, [R225+0x7400] ;  /* 0x00740000e120783b */ /* 0x000fee0000000200 */
[C---:B------:R-:W-:Y:S01]  /*6c10*/  HMMA.16816.F32 R220, R8.reuse, R30, RZ ;  /* 0x0000001e08dc723c */ /* 0x040fe200000018ff */
[----:B------:R-:W-:Y:S07]  /*6c20*/  LDSM.16.M88.4 R28, [R225+0x7800] ;  /* 0x00780000e11c783b */ /* 0x000fee0000000200 */
[C---:B------:R-:W-:Y:S07]  /*6c30*/  HMMA.16816.F32 R180, R8.reuse, R20, RZ ;  /* 0x0000001408b4723c */ /* 0x040fee00000018ff */
[----:B------:R-:W-:Y:S01]  /*6c40*/  IMAD.MOV.U32 R21, RZ, RZ, R198 ;  /* 0x000000ffff157224 */ /* 0x000fe200078e00c6 */
[----:B------:R-:W-:Y:S01]  /*6c50*/  HMMA.16816.F32 R208, R8, R22, RZ ;  /* 0x0000001608d0723c */ /* 0x000fe200000018ff */
[----:B------:R-:W-:-:S06]  /*6c60*/  IMAD.MOV.U32 R20, RZ, RZ, R199 ;  /* 0x000000ffff147224 */ /* 0x000fcc00078e00c7 */
[----:B------:R-:W-:Y:S01]  /*6c70*/  IMAD.MOV.U32 R23, RZ, RZ, R196 ;  /* 0x000000ffff177224 */ /* 0x000fe200078e00c4 */
[-C--:B------:R-:W-:Y:S01]  /*6c80*/  HMMA.16816.F32 R8, R12, R40.reuse, R36 ;  /* 0x000000280c08723c */ /* 0x080fe20000001824 */
[----:B------:R-:W-:Y:S01]  /*6c90*/  IMAD.MOV.U32 R22, RZ, RZ, R197 ;  /* 0x000000ffff167224 */ /* 0x000fe200078e00c5 */
[----:B------:R-:W-:Y:S06]  /*6ca0*/  LDSM.16.M88.4 R36, [R225+0x7000] ;  /* 0x00700000e124783b */ /* 0x000fec0000000200 */
[----:B------:R-:W-:Y:S08]  /*6cb0*/  HMMA.16816.F32 R196, R16, R40, R56 ;  /* 0x0000002810c4723c */ /* 0x000ff00000001838 */
[C---:B------:R-:W-:Y:S08]  /*6cc0*/  HMMA.16816.F32 R56, R12.reuse, R48, R184 ;  /* 0x000000300c38723c */ /* 0x040ff000000018b8 */
[----:B------:R-:W-:Y:S01]  /*6cd0*/  HMMA.16816.F32 R4, R12, R50, R4 ;  /* 0x000000320c04723c */ /* 0x000fe20000001804 */
[----:B------:R-:W-:-:S02]  /*6ce0*/  IMAD.MOV.U32 R64, RZ, RZ, R8 ;  /* 0x000000ffff407224 */ /* 0x000fc400078e0008 */
[----:B------:R-:W-:-:S05]  /*6cf0*/  IMAD.MOV.U32 R41, RZ, RZ, R11 ;  /* 0x000000ffff297224 */ /* 0x000fca00078e000b */
[----:B------:R-:W-:Y:S07]  /*6d00*/  HMMA.16816.F32 R204, R16, R44, R108 ;  /* 0x0000002c10cc723c */ /* 0x000fee000000186c */
[----:B------:R-:W-:Y:S01]  /*6d10*/  IMAD.MOV.U32 R45, RZ, RZ, R9 ;  /* 0x000000ffff2d7224 */ /* 0x000fe200078e0009 */
[----:B------:R-:W-:Y:S01]  /*6d20*/  HMMA.16816.F32 R236, R12, R46, R200 ;  /* 0x0000002e0cec723c */ /* 0x000fe200000018c8 */
[----:B------:R-:W-:Y:S02]  /*6d30*/  IMAD.MOV.U32 R44, RZ, RZ, R10 ;  /* 0x000000ffff2c7224 */ /* 0x000fe400078e000a */
[----:B------:R-:W1:Y:S01]  /*6d40*/  LDSM.16.M88.4 R8, [R228+0x2000] ;  /* 0x00200000e408783b */ /* 0x000e620000000200 */
[----:B------:R-:W-:-:S02]  /*6d50*/  IMAD.MOV.U32 R40, RZ, RZ, R56 ;  /* 0x000000ffff287224 */ /* 0x000fc400078e0038 */
[----:B----4-:R-:W-:Y:S02]  /*6d60*/  IMAD.MOV.U32 R3, RZ, RZ, R57 ;  /* 0x000000ffff037224 */ /* 0x010fe400078e0039 */
[----:B------:R-:W-:Y:S01]  /*6d70*/  IMAD.MOV.U32 R200, RZ, RZ, R23 ;  /* 0x000000ffffc87224 */ /* 0x000fe200078e0017 */
[C---:B--2---:R-:W-:Y:S01]  /*6d80*/  HMMA.16816.F32 R216, R16.reuse, R52, R60 ;  /* 0x0000003410d8723c */ /* 0x044fe2000000183c */
[----:B------:R-:W-:Y:S02]  /*6d90*/  IMAD.MOV.U32 R201, RZ, RZ, R22 ;  /* 0x000000ffffc97224 */ /* 0x000fe400078e0016 */
[----:B------:R-:W-:Y:S02]  /*6da0*/  IMAD.MOV.U32 R202, RZ, RZ, R21 ;  /* 0x000000ffffca7224 */ /* 0x000fe400078e0015 */
[----:B------:R-:W-:Y:S02]  /*6db0*/  IMAD.MOV.U32 R203, RZ, RZ, R20 ;  /* 0x000000ffffcb7224 */ /* 0x000fe400078e0014 */
[----:B------:R-:W2:Y:S01]  /*6dc0*/  LDSM.16.M88.4 R20, [R225+0x7c00] ;  /* 0x007c0000e114783b */ /* 0x000ea20000000200 */
[----:B------:R-:W-:Y:S01]  /*6dd0*/  IMAD.MOV.U32 R2, RZ, RZ, R58 ;  /* 0x000000ffff027224 */ /* 0x000fe200078e003a */
[----:B------:R-:W-:Y:S01]  /*6de0*/  HMMA.16816.F32 R60, R16, R48, R180 ;  /* 0x00000030103c723c */ /* 0x000fe200000018b4 */
[----:B------:R-:W-:-:S07]  /*6df0*/  IMAD.MOV.U32 R0, RZ, RZ, R59 ;  /* 0x000000ffff007224 */ /* 0x000fce00078e003b */
[C---:B------:R-:W-:Y:S07]  /*6e00*/  HMMA.16816.F32 R56, R16.reuse, R46, R232 ;  /* 0x0000002e1038723c */ /* 0x040fee00000018e8 */
[----:B------:R-:W-:Y:S01]  /*6e10*/  IMAD.MOV.U32 R232, RZ, RZ, R64 ;  /* 0x000000ffffe87224 */ /* 0x000fe200078e0040 */
[----:B------:R-:W-:Y:S01]  /*6e20*/  HMMA.16816.F32 R108, R16, R42, R212 ;  /* 0x0000002a106c723c */ /* 0x000fe200000018d4 */
[----:B------:R-:W-:Y:S02]  /*6e30*/  IMAD.MOV.U32 R233, RZ, RZ, R45 ;  /* 0x000000ffffe97224 */ /* 0x000fe400078e002d */
[----:B------:R-:W-:-:S02]  /*6e40*/  IMAD.MOV.U32 R234, RZ, RZ, R44 ;  /* 0x000000ffffea7224 */ /* 0x000fc400078e002c */
[----:B------:R-:W-:Y:S01]  /*6e50*/  LDSM.16.M88.4 R44, [R227+0x7800] ;  /* 0x00780000e32c783b */ /* 0x000fe20000000200 */
[----:B------:R-:W-:Y:S02]  /*6e60*/  IMAD.MOV.U32 R235, RZ, RZ, R41 ;  /* 0x000000ffffeb7224 */ /* 0x000fe400078e0029 */
[C---:B------:R-:W-:Y:S08]  /*6e70*/  HMMA.16816.F32 R248, R12.reuse, R52, R176 ;  /* 0x000000340cf8723c */ /* 0x040ff000000018b0 */
[C---:B------:R-:W-:Y:S08]  /*6e80*/  HMMA.16816.F32 R240, R12.reuse, R42, R192 ;  /* 0x0000002a0cf0723c */ /* 0x040ff000000018c0 */
[-C--:B------:R-:W-:Y:S07]  /*6e90*/  HMMA.16816.F32 R244, R12, R54.reuse, R188 ;  /* 0x000000360cf4723c */ /* 0x080fee00000018bc */
[----:B------:R-:W-:Y:S01]  /*6ea0*/  IMAD.MOV.U32 R15, RZ, RZ, R4 ;  /* 0x000000ffff0f7224 */ /* 0x000fe200078e0004 */
[----:B------:R-:W-:Y:S01]  /*6eb0*/  MOV R14, R5 ;  /* 0x00000005000e7202 */ /* 0x000fe20000000f00 */
[----:B------:R-:W-:Y:S01]  /*6ec0*/  IMAD.MOV.U32 R13, RZ, RZ, R6 ;  /* 0x000000ffff0d7224 */ /* 0x000fe200078e0006 */
[C---:B------:R-:W-:Y:S01]  /*6ed0*/  HMMA.16816.F32 R176, R16.reuse, R54, R220 ;  /* 0x0000003610b0723c */ /* 0x040fe200000018dc */
[----:B------:R-:W-:Y:S01]  /*6ee0*/  IMAD.MOV.U32 R12, RZ, RZ, R7 ;  /* 0x000000ffff0c7224 */ /* 0x000fe200078e0007 */
[----:B------:R-:W-:Y:S04]  /*6ef0*/  LDSM.16.M88.4 R52, [R227+0x7000] ;  /* 0x00700000e334783b */ /* 0x000fe80000000200 */
[----:B------:R-:W3:Y:S01]  /*6f00*/  LDSM.16.M88.4 R4, [R228+0x3000] ;  /* 0x00300000e404783b */ /* 0x000ee20000000200 */
[----:B------:R-:W-:Y:S01]  /*6f10*/  IMAD.MOV.U32 R220, RZ, RZ, R15 ;  /* 0x000000ffffdc7224 */ /* 0x000fe200078e000f */
[----:B------:R-:W-:Y:S01]  /*6f20*/  MOV R223, R12 ;  /* 0x0000000c00df7202 */ /* 0x000fe20000000f00 */
[----:B------:R-:W-:Y:S01]  /*6f30*/  IMAD.MOV.U32 R221, RZ, RZ, R14 ;  /* 0x000000ffffdd7224 */ /* 0x000fe200078e000e */
[----:B------:R-:W-:Y:S01]  /*6f40*/  HMMA.16816.F32 R64, R16, R50, R208 ;  /* 0x000000321040723c */ /* 0x000fe200000018d0 */
[----:B------:R-:W-:Y:S01]  /*6f50*/  IMAD.MOV.U32 R222, RZ, RZ, R13 ;  /* 0x000000ffffde7224 */ /* 0x000fe200078e000d */
[----:B------:R-:W-:Y:S04]  /*6f60*/  LDSM.16.M88.4 R48, [R227+0x7400] ;  /* 0x00740000e330783b */ /* 0x000fe80000000200 */
[----:B------:R-:W4:Y:S02]  /*6f70*/  LDSM.16.M88.4 R12, [R229+0x2000] ;  /* 0x00200000e50c783b */ /* 0x000f240000000200 */
[C---:B-1----:R-:W-:Y:S08]  /*6f80*/  HMMA.16816.F32 R180, R8.reuse, R32, R196 ;  /* 0x0000002008b4723c */ /* 0x042ff000000018c4 */
[C---:B--2---:R-:W-:Y:S08]  /*6f90*/  HMMA.16816.F32 R196, R8.reuse, R20, R60 ;  /* 0x0000001408c4723c */ /* 0x044ff0000000183c */
[C---:B------:R-:W-:Y:S07]  /*6fa0*/  HMMA.16816.F32 R184, R8.reuse, R36, R204 ;  /* 0x0000002408b8723c */ /* 0x040fee00000018cc */
[----:B------:R-:W-:Y:S01]  /*6fb0*/  IMAD.MOV.U32 R204, RZ, RZ, R40 ;  /* 0x000000ffffcc7224 */ /* 0x000fe200078e0028 */
[----:B------:R-:W-:Y:S01]  /*6fc0*/  HMMA.16816.F32 R60, R8, R38, R56 ;  /* 0x00000026083c723c */ /* 0x000fe20000001838 */
[----:B------:R-:W1:Y:S01]  /*6fd0*/  LDSM.16.M88.4 R40, [R227+0x7c00] ;  /* 0x007c0000e328783b */ /* 0x000e620000000200 */
[----:B------:R-:W-:-:S02]  /*6fe0*/  IMAD.MOV.U32 R205, RZ, RZ, R3 ;  /* 0x000000ffffcd7224 */ /* 0x000fc400078e0003 */
[----:B------:R-:W-:Y:S02]  /*6ff0*/  IMAD.MOV.U32 R206, RZ, RZ, R2 ;  /* 0x000000ffffce7224 */ /* 0x000fe400078e0002 */
[----:B------:R-:W-:Y:S02]  /*7000*/  IMAD.MOV.U32 R207, RZ, RZ, R0 ;  /* 0x000000ffffcf7224 */ /* 0x000fe400078e0000 */
[----:B------:R-:W-:Y:S01]  /*7010*/  HMMA.16816.F32 R56, R8, R34, R108 ;  /* 0x000000220838723c */ /* 0x000fe2000000186c */
[----:B------:R-:W-:-:S04]  /*7020*/  IMAD.U32 R0, RZ, RZ, UR14 ;  /* 0x0000000eff007e24 */ /* 0x000fc8000f8e00ff */
[----:B------:R-:W-:-:S03]  /*7030*/  IMAD R0, R0, 0x40, R252 ;  /* 0x0000004000007824 */ /* 0x000fc600078e02fc */
[----:B------:R-:W-:Y:S02]  /*7040*/  HMMA.16816.F32 R16, R8, R30, R176 ;  /* 0x0000001e0810723c */ /* 0x000fe400000018b0 */
[----:B------:R-:W-:-:S04]  /*7050*/  IADD3 R2, R0, 0x1, RZ ;  /* 0x0000000100027810 */ /* 0x000fc80007ffe0ff */
[----:B------:R-:W-:Y:S01]  /*7060*/  I2F R3, R2 ;  /* 0x0000000200037306 */ /* 0x000fe20000201400 */
[C---:B------:R-:W-:Y:S01]  /*7070*/  ISETP.GE.AND P0, PT, R2.reuse, R24, PT ;  /* 0x000000180200720c */ /* 0x040fe20003f06270 */
[----:B------:R-:W-:Y:S01]  /*7080*/  HMMA.16816.F32 R192, R8, R22, R64 ;  /* 0x0000001608c0723c */ /* 0x000fe20000001840 */
[C---:B------:R-:W-:Y:S02]  /*7090*/  ISETP.GE.AND P6, PT, R2.reuse, R25, PT ;  /* 0x000000190200720c */ /* 0x040fe40003fc6270 */
[C---:B------:R-:W-:Y:S02]  /*70a0*/  ISETP.GE.AND P5, PT, R2.reuse, R27, PT ;  /* 0x0000001b0200720c */ /* 0x040fe40003fa6270 */
[----:B------:R-:W-:-:S03]  /*70b0*/  ISETP.GE.AND P1, PT, R2, R26, PT ;  /* 0x0000001a0200720c */ /* 0x000fc60003f26270 */
[----:B------:R-:W-:Y:S01]  /*70c0*/  HMMA.16816.F32 R188, R8, R28, R216 ;  /* 0x0000001c08bc723c */ /* 0x000fe200000018d8 */
[----:B------:R-:W2:Y:S07]  /*70d0*/  LDSM.16.M88.4 R8, [R229+0x3000] ;  /* 0x00300000e508783b */ /* 0x000eae0000000200 */
[C---:B---3--:R-:W-:Y:S08]  /*70e0*/  HMMA.16816.F32 R208, R4.reuse, R38, R236 ;  /* 0x0000002604d0723c */ /* 0x048ff000000018ec */
        /* <DEDUP_REMOVED lines=10> */
[C---:B----4-:R-:W-:Y:S01]  /*7190*/  HMMA.16816.F32 R176, R12.reuse, R50, R56 ;  /* 0x000000320cb0723c */ /* 0x050fe20000001838 */
[----:B------:R-:W3:Y:S07]  /*71a0*/  LDSM.16.M88.4 R56, [R225+0x8c00] ;  /* 0x008c0000e138783b */ /* 0x000eee0000000200 */
[C---:B------:R-:W-:Y:S01]  /*71b0*/  HMMA.16816.F32 R64, R12.reuse, R46, R16 ;  /* 0x0000002e0c40723c */ /* 0x040fe20000001810 */
[----:B------:R-:W4:Y:S07]  /*71c0*/  LDSM.16.M88.4 R16, [R225+0x8000] ;  /* 0x00800000e110783b */ /* 0x000f2e0000000200 */
[C---:B-1----:R-:W-:Y:S08]  /*71d0*/  HMMA.16816.F32 R20, R12.reuse, R42, R192 ;  /* 0x0000002a0c14723c */ /* 0x042ff000000018c0 */
        /* <DEDUP_REMOVED lines=15> */
[C---:B---3--:R-:W-:Y:S01]  /*72d0*/  HMMA.16816.F32 R240, R4.reuse, R58, R20 ;  /* 0x0000003a04f0723c */ /* 0x048fe20000001814 */
[----:B------:R-:W2:Y:S07]  /*72e0*/  LDSM.16.M88.4 R20, [R227+0x8000] ;  /* 0x00800000e314783b */ /* 0x000eae0000000200 */
[C---:B----4-:R-:W-:Y:S08]  /*72f0*/  HMMA.16816.F32 R192, R4.reuse, R16, R220 ;  /* 0x0000001004c0723c */ /* 0x050ff000000018dc */
[C---:B------:R-:W-:Y:S08]  /*7300*/  HMMA.16816.F32 R216, R4.reuse, R18, R216 ;  /* 0x0000001204d8723c */ /* 0x040ff000000018d8 */
[C---:B------:R-:W-:Y:S08]  /*7310*/  HMMA.16816.F32 R204, R4.reuse, R28, R204 ;  /* 0x0000001c04cc723c */ /* 0x040ff000000018cc */
[C---:B------:R-:W-:Y:S08]  /*7320*/  HMMA.16816.F32 R208, R4.reuse, R30, R176 ;  /* 0x0000001e04d0723c */ /* 0x040ff000000018b0 */
[C---:B------:R-:W-:Y:S08]  /*7330*/  HMMA.16816.F32 R212, R4.reuse, R32, R108 ;  /* 0x0000002004d4723c */ /* 0x040ff0000000186c */
[C---:B------:R-:W-:Y:S08]  /*7340*/  HMMA.16816.F32 R220, R4.reuse, R34, R64 ;  /* 0x0000002204dc723c */ /* 0x040ff00000001840 */
[----:B------:R-:W-:Y:S01]  /*7350*/  HMMA.16816.F32 R236, R4, R56, R60 ;  /* 0x0000003804ec723c */ /* 0x000fe2000000183c */
[----:B------:R-:W3:Y:S07]  /*7360*/  LDSM.16.M88.4 R4, [R229+0x5000] ;  /* 0x00500000e504783b */ /* 0x000eee0000000200 */
[C---:B-1----:R-:W-:Y:S07]  /*7370*/  HMMA.16816.F32 R52, R12.reuse, R18, R52 ;  /* 0x000000120c34723c */ /* 0x042fee0000001834 */
[C---:B------:R-:W-:Y:S01]  /*7380*/  IADD3 R19, R0.reuse, 0x30, RZ ;  /* 0x0000003000137810 */ /* 0x040fe20007ffe0ff */
[----:B------:R-:W-:Y:S07]  /*7390*/  HMMA.16816.F32 R36, R12, R16, R36 ;  /* 0x000000100c24723c */ /* 0x000fee0000001824 */
[C---:B------:R-:W-:Y:S01]  /*73a0*/  IADD3 R17, R0.reuse, 0x8, RZ ;  /* 0x0000000800117810 */ /* 0x040fe20007ffe0ff */
[----:B--2---:R-:W-:Y:S01]  /*73b0*/  HMMA.16816.F32 R192, R8, R20, R192 ;  /* 0x0000001408c0723c */ /* 0x004fe200000018c0 */
[----:B------:R-:W-:-:S07]  /*73c0*/  IADD3 R16, R0, 0x9, RZ ;  /* 0x0000000900107810 */ /* 0x000fce0007ffe0ff */
[C---:B------:R-:W-:Y:S01]  /*73d0*/  HMMA.16816.F32 R64, R12.reuse, R30, R48 ;  /* 0x0000001e0c40723c */ /* 0x040fe20000001830 */
[----:B------:R-:W1:Y:S06]  /*73e0*/  LDSM.16.M88.4 R48, [R227+0x8400] ;  /* 0x00840000e330783b */ /* 0x000e6c0000000200 */
[C---:B------:R-:W-:Y:S01]  /*73f0*/  IADD3 R31, R0.reuse, 0x10, RZ ;  /* 0x00000010001f7810 */ /* 0x040fe20007ffe0ff */
[----:B------:R-:W-:Y:S01]  /*7400*/  HMMA.16816.F32 R232, R12, R56, R188 ;  /* 0x000000380ce8723c */ /* 0x000fe200000018bc */
[----:B------:R-:W-:Y:S02]  /*7410*/  IADD3 R30, R0, 0x11, RZ ;  /* 0x00000011001e7810 */ /* 0x000fe40007ffe0ff */
[----:B------:R-:W-:Y:S05]  /*7420*/  I2F R43, R31 ;  /* 0x0000001f002b7306 */ /* 0x000fea0000201400 */
[C---:B---3--:R-:W-:Y:S01]  /*7430*/  HMMA.16816.F32 R188, R4.reuse, R22, R52 ;  /* 0x0000001604bc723c */ /* 0x048fe20000001834 */
[----:B------:R-:W2:Y:S01]  /*7440*/  LDSM.16.M88.4 R52, [R227+0x8800] ;  /* 0x00880000e334783b */ /* 0x000ea20000000200 */
[----:B------:R-:W-:Y:S01]  /*7450*/  FMUL.FTZ R18, R192, c[0x0][0x2ec] ;  /* 0x0000bb00c0127a20 */ /* 0x000fe20000410000 */
[----:B------:R-:W-:Y:S05]  /*7460*/  I2F R42, R30 ;  /* 0x0000001e002a7306 */ /* 0x000fea0000201400 */
[----:B------:R-:W-:Y:S03]  /*7470*/  HMMA.16816.F32 R196, R4, R20, R36 ;  /* 0x0000001404c4723c */ /* 0x000fe60000001824 */
[----:B------:R3:W-:Y:S04]  /*7480*/  MUFU.TANH R100, R18 ;  /* 0x0000001200647308 */ /* 0x0007e80000002400 */
[C---:B------:R-:W-:Y:S01]  /*7490*/  IADD3 R21, R0.reuse, 0x28, RZ ;  /* 0x0000002800157810 */ /* 0x040fe20007ffe0ff */
[----:B------:R-:W-:Y:S01]  /*74a0*/  HMMA.16816.F32 R108, R12, R28, R180 ;  /* 0x0000001c0c6c723c */ /* 0x000fe200000018b4 */
[----:B------:R-:W-:-:S02]  /*74b0*/  IADD3 R20, R0, 0x29, RZ ;  /* 0x0000002900147810 */ /* 0x000fc40007ffe0ff */
[----:B------:R-:W-:Y:S04]  /*74c0*/  I2F R37, R21 ;  /* 0x0000001500257306 */ /* 0x000fe80000201400 */
[C---:B------:R-:W-:Y:S01]  /*74d0*/  IADD3 R29, R0.reuse, 0x18, RZ ;  /* 0x00000018001d7810 */ /* 0x040fe20007ffe0ff */
[C---:B------:R-:W-:Y:S01]  /*74e0*/  HMMA.16816.F32 R200, R12.reuse, R34, R44 ;  /* 0x000000220cc8723c */ /* 0x040fe2000000182c */
[C---:B------:R-:W-:Y:S01]  /*74f0*/  IADD3 R28, R0.reuse, 0x19, RZ ;  /* 0x00000019001c7810 */ /* 0x040fe20007ffe0ff */
[----:B---3--:R-:W-:Y:S01]  /*7500*/  FMUL.FTZ R18, R193, c[0x0][0x2ec] ;  /* 0x0000bb00c1127a20 */ /* 0x008fe20000410000 */
[----:B------:R-:W-:Y:S05]  /*7510*/  I2F R41, R29 ;  /* 0x0000001d00297306 */ /* 0x000fea0000201400 */
[----:B------:R-:W-:Y:S03]  /*7520*/  HMMA.16816.F32 R176, R12, R32, R184 ;  /* 0x000000200cb0723c */ /* 0x000fe600000018b8 */
[----:B------:R3:W4:Y:S05]  /*7530*/  MUFU.TANH R34, R18 ;  /* 0x0000001200227308 */ /* 0x00072a0000002400 */
[C---:B------:R-:W-:Y:S03]  /*7540*/  HMMA.16816.F32 R184, R8.reuse, R22, R216 ;  /* 0x0000001608b8723c */ /* 0x040fe600000018d8 */
[----:B------:R-:W-:Y:S04]  /*7550*/  I2F R33, R17 ;  /* 0x0000001100217306 */ /* 0x000fe80000201400 */
[C---:B------:R-:W-:Y:S01]  /*7560*/  IADD3 R23, R0.reuse, 0x20, RZ ;  /* 0x0000002000177810 */ /* 0x040fe20007ffe0ff */
[----:B-1----:R-:W-:Y:S01]  /*7570*/  HMMA.16816.F32 R180, R8, R48, R204 ;  /* 0x0000003008b4723c */ /* 0x002fe200000018cc */
[----:B------:R-:W-:Y:S01]  /*7580*/  IADD3 R22, R0, 0x21, RZ ;  /* 0x0000002100167810 */ /* 0x000fe20007ffe0ff */
[----:B---3--:R-:W-:Y:S01]  /*7590*/  FMUL.FTZ R18, R194, c[0x0][0x2ec] ;  /* 0x0000bb00c2127a20 */ /* 0x008fe20000410000 */
[----:B------:R-:W-:Y:S01]  /*75a0*/  I2F R32, R16 ;  /* 0x0000001000207306 */ /* 0x000fe20000201400 */
[----:B----4-:R-:W-:-:S04]  /*75b0*/  FFMA.FTZ R47, R3, UR4, R34 ;  /* 0x00000004032f7c23 */ /* 0x010fc80008010022 */
[C---:B------:R-:W-:Y:S03]  /*75c0*/  HMMA.16816.F32 R108, R4.reuse, R48, R108 ;  /* 0x00000030046c723c */ /* 0x040fe6000000186c */
[----:B------:R1:W-:Y:S05]  /*75d0*/  MUFU.TANH R250, R18 ;  /* 0x0000001200fa7308 */ /* 0x0003ea0000002400 */
[-C--:B------:R-:W-:Y:S03]  /*75e0*/  HMMA.16816.F32 R64, R4, R50.reuse, R64 ;  /* 0x000000320440723c */ /* 0x080fe60000001840 */
[----:B------:R-:W-:Y:S05]  /*75f0*/  I2F R40, R28 ;  /* 0x0000001c00287306 */ /* 0x000fea0000201400 */
[----:B------:R-:W-:Y:S01]  /*7600*/  HMMA.16816.F32 R60, R8, R50, R208 ;  /* 0x00000032083c723c */ /* 0x000fe200000018d0 */
[----:B-1----:R-:W-:-:S02]  /*7610*/  FMUL.FTZ R18, R195, c[0x0][0x2ec] ;  /* 0x0000bb00c3127a20 */ /* 0x002fc40000410000 */
[----:B------:R-:W-:Y:S05]  /*7620*/  I2F R39, R23 ;  /* 0x0000001700277306 */ /* 0x000fea0000201400 */
[-C--:B--2---:R-:W-:Y:S03]  /*7630*/  HMMA.16816.F32 R48, R8, R52.reuse, R212 ;  /* 0x000000340830723c */ /* 0x084fe600000018d4 */
[----:B------:R1:W2:Y:S05]  /*7640*/  MUFU.TANH R46, R18 ;  /* 0x00000012002e7308 */ /* 0x0002aa0000002400 */
[----:B------:R-:W-:Y:S03]  /*7650*/  HMMA.16816.F32 R176, R4, R52, R176 ;  /* 0x0000003404b0723c */ /* 0x000fe600000018b0 */
[----:B------:R-:W-:Y:S01]  /*7660*/  I2F R38, R22 ;  /* 0x0000001600267306 */ /* 0x000fe20000201400 */
[----:B-1----:R-:W-:-:S07]  /*7670*/  FMUL.FTZ R18, R196, c[0x0][0x2ec] ;  /* 0x0000bb00c4127a20 */ /* 0x002fce0000410000 */
[----:B------:R-:W-:Y:S01]  /*7680*/  I2F R36, R20 ;  /* 0x0000001400247306 */ /* 0x000fe20000201400 */
[----:B--2---:R-:W-:-:S07]  /*7690*/  FFMA.FTZ R46, R3, UR4, R46 ;  /* 0x00000004032e7c23 */ /* 0x004fce000801002e */
[----:B------:R1:W-:Y:S08]  /*76a0*/  MUFU.TANH R249, R18 ;  /* 0x0000001200f97308 */ /* 0x0003f00000002400 */
[----:B------:R-:W-:Y:S01]  /*76b0*/  I2F R35, R19 ;  /* 0x0000001300237306 */ /* 0x000fe20000201400 */
[----:B-1----:R-:W-:-:S07]  /*76c0*/  FMUL.FTZ R18, R197, c[0x0][0x2ec] ;  /* 0x0000bb00c5127a20 */ /* 0x002fce0000410000 */
[----:B------:R-:W-:Y:S08]  /*76d0*/  I2F R44, R0 ;  /* 0x00000000002c7306 */ /* 0x000ff00000201400 */
[----:B------:R1:W2:Y:S02]  /*76e0*/  MUFU.TANH R45, R18 ;  /* 0x00000012002d7308 */ /* 0x0002a40000002400 */
[----:B-1----:R-:W-:-:S02]  /*76f0*/  FMUL.FTZ R18, R199, c[0x0][0x2ec] ;  /* 0x0000bb00c7127a20 */ /* 0x002fc40000410000 */
[----:B--2---:R-:W-:-:S04]  /*7700*/  FFMA.FTZ R45, R3, UR4, R45 ;  /* 0x00000004032d7c23 */ /* 0x004fc8000801002d */
[----:B------:R1:W2:Y:S02]  /*7710*/  MUFU.TANH R52, R18 ;  /* 0x0000001200347308 */ /* 0x0002a40000002400 */
[----:B-1----:R-:W-:Y:S02]  /*7720*/  FMUL.FTZ R18, R184, c[0x0][0x2ec] ;  /* 0x0000bb00b8127a20 */ /* 0x002fe40000410000 */
[----:B--2---:R-:W-:-:S04]  /*7730*/  FFMA.FTZ R2, R3, UR4, R52 ;  /* 0x0000000403027c23 */ /* 0x004fc80008010034 */
[----:B------:R1:W-:Y:S01]  /*7740*/  MUFU.TANH R102, R18 ;  /* 0x0000001200667308 */ /* 0x0003e20000002400 */
[----:B------:R-:W-:Y:S01]  /*7750*/  FMUL.FTZ R3, R178, c[0x0][0x2ec] ;  /* 0x0000bb00b2037a20 */ /* 0x000fe20000410000 */
[----:B------:R-:W-:Y:S02]  /*7760*/  FSEL R107, R2, -INF , !P1 ;  /* 0xff800000026b7808 */ /* 0x000fe40004800000 */
[----:B------:R-:W-:-:S04]  /*7770*/  ISETP.GE.AND P1, PT, R17, R26, PT ;  /* 0x0000001a1100720c */ /* 0x000fc80003f26270 */
[----:B------:R2:W-:Y:S01]  /*7780*/  MUFU.TANH R193, R3 ;  /* 0x0000000300c17308 */ /* 0x0005e20000002400 */
[----:B-1----:R-:W-:-:S07]  /*7790*/  FMUL.FTZ R18, R185, c[0x0][0x2ec] ;  /* 0x0000bb00b9127a20 */ /* 0x002fce0000410000 */
[----:B------:R1:W-:Y:S01]  /*77a0*/  MUFU.TANH R192, R18 ;  /* 0x0000001200c07308 */ /* 0x0003e20000002400 */
[----:B--2---:R-:W-:Y:S01]  /*77b0*/  IADD3 R3, R0, 0x38, RZ ;  /* 0x0000003800037810 */ /* 0x004fe20007ffe0ff */
[----:B-1----:R-:W-:-:S06]  /*77c0*/  FMUL.FTZ R18, R186, c[0x0][0x2ec] ;  /* 0x0000bb00ba127a20 */ /* 0x002fcc0000410000 */
[----:B------:R1:W-:Y:S02]  /*77d0*/  MUFU.TANH R57, R18 ;  /* 0x0000001200397308 */ /* 0x0003e40000002400 */
[----:B-1----:R-:W-:-:S06]  /*77e0*/  FMUL.FTZ R18, R187, c[0x0][0x2ec] ;  /* 0x0000bb00bb127a20 */ /* 0x002fcc0000410000 */
[----:B------:R1:W-:Y:S02]  /*77f0*/  MUFU.TANH R186, R18 ;  /* 0x0000001200ba7308 */ /* 0x0003e40000002400 */
[----:B-1----:R-:W-:-:S06]  /*7800*/  FMUL.FTZ R18, R188, c[0x0][0x2ec] ;  /* 0x0000bb00bc127a20 */ /* 0x002fcc0000410000 */
[----:B------:R1:W-:Y:S02]  /*7810*/  MUFU.TANH R56, R18 ;  /* 0x0000001200387308 */ /* 0x0003e40000002400 */
[----:B-1----:R-:W-:-:S06]  /*7820*/  FMUL.FTZ R18, R189, c[0x0][0x2ec] ;  /* 0x0000bb00bd127a20 */ /* 0x002fcc0000410000 */
[----:B------:R1:W-:Y:S02]  /*7830*/  MUFU.TANH R185, R18 ;  /* 0x0000001200b97308 */ /* 0x0003e40000002400 */
[----:B-1----:R-:W-:-:S06]  /*7840*/  FMUL.FTZ R18, R190, c[0x0][0x2ec] ;  /* 0x0000bb00be127a20 */ /* 0x002fcc0000410000 */
[----:B------:R1:W2:Y:S02]  /*7850*/  MUFU.TANH R53, R18 ;  /* 0x0000001200357308 */ /* 0x0002a40000002400 */
[----:B-1----:R-:W-:Y:S02]  /*7860*/  FMUL.FTZ R18, R191, c[0x0][0x2ec] ;  /* 0x0000bb00bf127a20 */ /* 0x002fe40000410000 */
[----:B--2---:R-:W-:-:S04]  /*7870*/  FFMA.FTZ R2, R33, UR4, R53 ;  /* 0x0000000421027c23 */ /* 0x004fc80008010035 */
[----:B------:R1:W-:Y:S01]  /*7880*/  MUFU.TANH R184, R18 ;  /* 0x0000001200b87308 */ /* 0x0003e20000002400 */
[----:B------:R-:W-:Y:S01]  /*7890*/  FSEL R106, R2, -INF , !P1 ;  /* 0xff800000026a7808 */ /* 0x000fe20004800000 */
[----:B------:R-:W-:Y:S01]  /*78a0*/  FFMA.FTZ R2, R32, UR4, R185 ;  /* 0x0000000420027c23 */ /* 0x000fe200080100b9 */
[----:B------:R-:W-:Y:S01]  /*78b0*/  ISETP.GE.AND P1, PT, R16, R26, PT ;  /* 0x0000001a1000720c */ /* 0x000fe20003f26270 */
[----:B-1----:R-:W-:-:S04]  /*78c0*/  FMUL.FTZ R18, R180, c[0x0][0x2ec] ;  /* 0x0000bb00b4127a20 */ /* 0x002fc80000410000 */
[----:B------:R1:W2:Y:S02]  /*78d0*/  MUFU.TANH R187, R18 ;  /* 0x0000001200bb7308 */ /* 0x0002a40000002400 */
        /* <DEDUP_REMOVED lines=10> */
[----:B-1----:R-:W-:Y:S01]  /*7980*/  FMUL.FTZ R18, R110, c[0x0][0x2ec] ;  /* 0x0000bb006e127a20 */ /* 0x002fe20000410000 */
[----:B------:R-:W-:Y:S01]  /*7990*/  FSEL R110, R47, -INF , !P0 ;  /* 0xff8000002f6e7808 */ /* 0x000fe20004000000 */
[----:B------:R-:W-:Y:S01]  /*79a0*/  FFMA.FTZ R47, R33, UR4, R102 ;  /* 0x00000004212f7c23 */ /* 0x000fe20008010066 */
[----:B------:R-:W-:-:S03]  /*79b0*/  ISETP.GE.AND P0, PT, R17, R24, PT ;  /* 0x000000181100720c */ /* 0x000fc60003f06270 */
[----:B------:R1:W-:Y:S01]  /*79c0*/  MUFU.TANH R180, R18 ;  /* 0x0000001200b47308 */ /* 0x0003e20000002400 */
[----:B------:R-:W-:Y:S02]  /*79d0*/  FSEL R109, R47, -INF , !P0 ;  /* 0xff8000002f6d7808 */ /* 0x000fe40004000000 */
[----:B------:R-:W-:Y:S01]  /*79e0*/  ISETP.GE.AND P0, PT, R16, R24, PT ;  /* 0x000000181000720c */ /* 0x000fe20003f06270 */
        /* <DEDUP_REMOVED lines=11> */
[----:B------:R-:W-:Y:S01]  /*7aa0*/  IMAD.MOV.U32 R223, RZ, RZ, R100 ;  /* 0x000000ffffdf7224 */ /* 0x000fe200078e0064 */
[----:B------:R-:W-:Y:S01]  /*7ab0*/  FSEL R100, R45, -INF , !P5 ;  /* 0xff8000002d647808 */ /* 0x000fe20006800000 */
[----:B------:R-:W-:Y:S01]  /*7ac0*/  FFMA.FTZ R45, R33, UR4, R56 ;  /* 0x00000004212d7c23 */ /* 0x000fe20008010038 */
[----:B------:R-:W-:-:S04]  /*7ad0*/  ISETP.GE.AND P5, PT, R17, R27, PT ;  /* 0x0000001b1100720c */ /* 0x000fc80003fa6270 */
[----:B------:R-:W-:Y:S01]  /*7ae0*/  FSEL R47, R45, -INF , !P5 ;  /* 0xff8000002d2f7808 */ /* 0x000fe20006800000 */
[----:B------:R-:W-:Y:S01]  /*7af0*/  FFMA.FTZ R45, R32, UR4, R192 ;  /* 0x00000004202d7c23 */ /* 0x000fe200080100c0 */
[----:B------:R-:W-:Y:S01]  /*7b00*/  ISETP.GE.AND P5, PT, R16, R27, PT ;  /* 0x0000001b1000720c */ /* 0x000fe20003fa6270 */
[----:B-1----:R-:W-:-:S03]  /*7b10*/  FMUL.FTZ R18, R64, c[0x0][0x2ec] ;  /* 0x0000bb0040127a20 */ /* 0x002fc60000410000 */
[----:B------:R-:W-:Y:S01]  /*7b20*/  FSEL R108, R45, -INF , !P0 ;  /* 0xff8000002d6c7808 */ /* 0x000fe20004000000 */
[----:B--2---:R-:W-:Y:S01]  /*7b30*/  FFMA.FTZ R45, R43, UR4, R187 ;  /* 0x000000042b2d7c23 */ /* 0x004fe200080100bb */
[----:B------:R1:W-:Y:S01]  /*7b40*/  MUFU.TANH R191, R18 ;  /* 0x0000001200bf7308 */ /* 0x0003e20000002400 */
[----:B------:R-:W-:Y:S01]  /*7b50*/  ISETP.GE.AND P0, PT, R31, R24, PT ;  /* 0x000000181f00720c */ /* 0x000fe20003f06270 */
[----:B------:R-:W-:-:S03]  /*7b60*/  FMUL.FTZ R52, R62, c[0x0][0x2ec] ;  /* 0x0000bb003e347a20 */ /* 0x000fc60000410000 */
[----:B------:R-:W-:Y:S02]  /*7b70*/  FSEL R206, R45, -INF , !P0 ;  /* 0xff8000002dce7808 */ /* 0x000fe40004000000 */
[----:B------:R-:W-:Y:S01]  /*7b80*/  ISETP.GE.AND P0, PT, R30, R24, PT ;  /* 0x000000181e00720c */ /* 0x000fe20003f06270 */
[----:B-1----:R-:W-:-:S04]  /*7b90*/  FMUL.FTZ R18, R65, c[0x0][0x2ec] ;  /* 0x0000bb0041127a20 */ /* 0x002fc80000410000 */
[----:B------:R1:W-:Y:S02]  /*7ba0*/  MUFU.TANH R208, R18 ;  /* 0x0000001200d07308 */ /* 0x0003e40000002400 */
[----:B-1----:R-:W-:-:S06]  /*7bb0*/  FMUL.FTZ R18, R66, c[0x0][0x2ec] ;  /* 0x0000bb0042127a20 */ /* 0x002fcc0000410000 */
[----:B------:R1:W-:Y:S02]  /*7bc0*/  MUFU.TANH R188, R18 ;  /* 0x0000001200bc7308 */ /* 0x0003e40000002400 */
[----:B-1----:R-:W-:Y:S02]  /*7bd0*/  FMUL.FTZ R18, R67, c[0x0][0x2ec] ;  /* 0x0000bb0043127a20 */ /* 0x002fe40000410000 */
[----:B------:R-:W-:Y:S04]  /*7be0*/  HMMA.16816.F32 R64, R4, R54, R200 ;  /* 0x000000360440723c */ /* 0x000fe800000018c8 */
[----:B------:R1:W-:Y:S02]  /*7bf0*/  MUFU.TANH R204, R18 ;  /* 0x0000001200cc7308 */ /* 0x0003e40000002400 */
[----:B-1----:R-:W-:-:S06]  /*7c00*/  FMUL.FTZ R18, R48, c[0x0][0x2ec] ;  /* 0x0000bb0030127a20 */ /* 0x002fcc0000410000 */
[----:B------:R1:W2:Y:S02]  /*7c10*/  MUFU.TANH R214, R18 ;  /* 0x0000001200d67308 */ /* 0x0002a40000002400 */
[----:B-1----:R-:W-:-:S06]  /*7c20*/  FMUL.FTZ R18, R49, c[0x0][0x2ec] ;  /* 0x0000bb0031127a20 */ /* 0x002fcc0000410000 */
[----:B------:R1:W-:Y:S02]  /*7c30*/  MUFU.TANH R248, R18 ;  /* 0x0000001200f87308 */ /* 0x0003e40000002400 */
[----:B-1----:R-:W-:-:S06]  /*7c40*/  FMUL.FTZ R18, R50, c[0x0][0x2ec] ;  /* 0x0000bb0032127a20 */ /* 0x002fcc0000410000 */
[----:B------:R1:W3:Y:S02]  /*7c50*/  MUFU.TANH R213, R18 ;  /* 0x0000001200d57308 */ /* 0x0002e40000002400 */
[----:B-1----:R-:W-:Y:S02]  /*7c60*/  FMUL.FTZ R18, R51, c[0x0][0x2ec] ;  /* 0x0000bb0033127a20 */ /* 0x002fe40000410000 */
[----:B------:R-:W1:Y:S01]  /*7c70*/  LDSM.16.M88.4 R48, [R227+0x8c00] ;  /* 0x008c0000e330783b */ /* 0x000e620000000200 */
[----:B------:R-:W-:-:S04]  /*7c80*/  DEPBAR.LE SB0, 0x0 ;  /* 0x000080000000791a */ /* 0x000fc80000000000 */
[----:B------:R4:W-:Y:S02]  /*7c90*/  MUFU.TANH R231, R18 ;  /* 0x0000001200e77308 */ /* 0x0009e40000002400 */
[----:B----4-:R-:W-:-:S06]  /*7ca0*/  FMUL.FTZ R18, R176, c[0x0][0x2ec] ;  /* 0x0000bb00b0127a20 */ /* 0x010fcc0000410000 */
[----:B------:R4:W5:Y:S02]  /*7cb0*/  MUFU.TANH R210, R18 ;  /* 0x0000001200d27308 */ /* 0x0009640000002400 */
[----:B----4-:R-:W-:Y:S01]  /*7cc0*/  FMUL.FTZ R18, R177, c[0x0][0x2ec] ;  /* 0x0000bb00b1127a20 */ /* 0x010fe20000410000 */
[----:B------:R-:W-:Y:S01]  /*7cd0*/  FSEL R177, R46, -INF , !P6 ;  /* 0xff8000002eb17808 */ /* 0x000fe20007000000 */
[----:B------:R-:W-:Y:S01]  /*7ce0*/  FFMA.FTZ R46, R33, UR4, R57 ;  /* 0x00000004212e7c23 */ /* 0x000fe20008010039 */
[----:B------:R-:W-:Y:S01]  /*7cf0*/  BAR.SYNC.DEFER_BLOCKING 0x0 ;  /* 0x0000000000007b1d */ /* 0x000fe20000010000 */
[----:B------:R-:W-:Y:S01]  /*7d00*/  FMUL.FTZ R33, R179, c[0x0][0x2ec] ;  /* 0x0000bb00b3217a20 */ /* 0x000fe20000410000 */
[----:B------:R-:W-:Y:S01]  /*7d10*/  ISETP.GE.AND P6, PT, R17, R25, PT ;  /* 0x000000191100720c */ /* 0x000fe20003fc6270 */
[----:B------:R-:W-:Y:S03]  /*7d20*/  HMMA.16816.F32 R56, R12, R58, R244 ;  /* 0x0000003a0c38723c */ /* 0x000fe600000018f4 */
[----:B------:R4:W-:Y:S01]  /*7d30*/  MUFU.TANH R196, R33 ;  /* 0x0000002100c47308 */ /* 0x0009e20000002400 */
[----:B------:R-:W-:-:S02]  /*7d40*/  FSEL R176, R46, -INF , !P6 ;  /* 0xff8000002eb07808 */ /* 0x000fc40007000000 */
[----:B------:R-:W-:Y:S01]  /*7d50*/  ISETP.GE.AND P6, PT, R16, R25, PT ;  /* 0x000000191000720c */ /* 0x000fe20003fc6270 */
[----:B------:R-:W-:Y:S01]  /*7d60*/  FFMA.FTZ R16, R32, UR4, R184 ;  /* 0x0000000420107c23 */ /* 0x000fe200080100b8 */
[----:B------:R-:W-:Y:S01]  /*7d70*/  FSEL R46, R2, -INF , !P5 ;  /* 0xff800000022e7808 */ /* 0x000fe20006800000 */
[----:B--2---:R-:W-:Y:S01]  /*7d80*/  FFMA.FTZ R15, R39, UR4, R214 ;  /* 0x00000004270f7c23 */ /* 0x004fe200080100d6 */
[----:B------:R-:W-:Y:S01]  /*7d90*/  ISETP.GE.AND P5, PT, R31, R27, PT ;  /* 0x0000001b1f00720c */ /* 0x000fe20003fa6270 */
[C---:B---3--:R-:W-:Y:S01]  /*7da0*/  FFMA.FTZ R14, R39.reuse, UR4, R213 ;  /* 0x00000004270e7c23 */ /* 0x048fe200080100d5 */
[----:B------:R-:W-:Y:S01]  /*7db0*/  FSEL R102, R16, -INF , !P1 ;  /* 0xff80000010667808 */ /* 0x000fe20004800000 */
[----:B-----5:R-:W-:Y:S01]  /*7dc0*/  FFMA.FTZ R13, R39, UR4, R210 ;  /* 0x00000004270d7c23 */ /* 0x020fe200080100d2 */
[----:B------:R-:W-:Y:S01]  /*7dd0*/  ISETP.GE.AND P1, PT, R31, R26, PT ;  /* 0x0000001a1f00720c */ /* 0x000fe20003f26270 */
[----:B------:R-:W-:Y:S01]  /*7de0*/  FFMA.FTZ R12, R39, UR4, R193 ;  /* 0x00000004270c7c23 */ /* 0x000fe200080100c1 */
[----:B------:R2:W3:Y:S01]  /*7df0*/  MUFU.TANH R218, R18 ;  /* 0x0000001200da7308 */ /* 0x0004e20000002400 */
[----:B------:R-:W-:Y:S01]  /*7e00*/  IADD3 R2, R0, 0x39, RZ ;  /* 0x0000003900027810 */ /* 0x000fe20007ffe0ff */
[----:B----4-:R-:W-:-:S06]  /*7e10*/  FMUL.FTZ R33, R60, c[0x0][0x2ec] ;  /* 0x0000bb003c217a20 */ /* 0x010fcc0000410000 */
[----:B------:R4:W5:Y:S01]  /*7e20*/  MUFU.TANH R195, R33 ;  /* 0x0000002100c37308 */ /* 0x0009620000002400 */
[----:B--2---:R-:W-:-:S07]  /*7e30*/  IADD3 R18, R0, 0x31, RZ ;  /* 0x0000003100127810 */ /* 0x004fce0007ffe0ff */
[----:B------:R-:W-:Y:S01]  /*7e40*/  I2F R17, R3 ;  /* 0x0000000300117306 */ /* 0x000fe20000201400 */
[----:B----4-:R-:W-:-:S07]  /*7e50*/  FFMA.FTZ R33, R32, UR4, R186 ;  /* 0x0000000420217c23 */ /* 0x010fce00080100ba */
[----:B------:R-:W-:Y:S01]  /*7e60*/  I2F R34, R18 ;  /* 0x0000001200227306 */ /* 0x000fe20000201400 */
[----:B------:R-:W-:Y:S01]  /*7e70*/  FMUL.FTZ R32, R61, c[0x0][0x2ec] ;  /* 0x0000bb003d207a20 */ /* 0x000fe20000410000 */
[----:B------:R-:W-:Y:S01]  /*7e80*/  FSEL R111, R33, -INF , !P6 ;  /* 0xff800000216f7808 */ /* 0x000fe20007000000 */
[----:B------:R-:W-:Y:S01]  /*7e90*/  FFMA.FTZ R33, R43, UR4, R182 ;  /* 0x000000042b217c23 */ /* 0x000fe200080100b6 */
[----:B------:R-:W-:Y:S01]  /*7ea0*/  ISETP.GE.AND P6, PT, R31, R25, PT ;  /* 0x000000191f00720c */ /* 0x000fe20003fc6270 */
[----:B------:R-:W-:-:S03]  /*7eb0*/  FFMA.FTZ R31, R43, UR4, R180 ;  /* 0x000000042b1f7c23 */ /* 0x000fc600080100b4 */
[----:B------:R2:W-:Y:S01]  /*7ec0*/  MUFU.TANH R184, R32 ;  /* 0x0000002000b87308 */ /* 0x0005e20000002400 */
[----:B------:R-:W-:Y:S01]  /*7ed0*/  FSEL R216, R33, -INF , !P6 ;  /* 0xff80000021d87808 */ /* 0x000fe20007000000 */
[C---:B------:R-:W-:Y:S01]  /*7ee0*/  FFMA.FTZ R33, R42.reuse, UR4, R194 ;  /* 0x000000042a217c23 */ /* 0x040fe200080100c2 */
[----:B------:R-:W-:Y:S01]  /*7ef0*/  FSEL R203, R31, -INF , !P1 ;  /* 0xff8000001fcb7808 */ /* 0x000fe20004800000 */
[----:B------:R-:W-:Y:S01]  /*7f00*/  FFMA.FTZ R31, R42, UR4, R189 ;  /* 0x000000042a1f7c23 */ /* 0x000fe200080100bd */
[C---:B------:R-:W-:Y:S02]  /*7f10*/  ISETP.GE.AND P6, PT, R30.reuse, R25, PT ;  /* 0x000000191e00720c */ /* 0x040fe40003fc6270 */
[----:B------:R-:W-:Y:S01]  /*7f20*/  ISETP.GE.AND P1, PT, R30, R26, PT ;  /* 0x0000001a1e00720c */ /* 0x000fe20003f26270 */
[----:B------:R4:W3:Y:S01]  /*7f30*/  MUFU.TANH R180, R52 ;  /* 0x0000003400b47308 */ /* 0x0008e20000002400 */
[----:B------:R-:W-:Y:S01]  /*7f40*/  FSEL R205, R33, -INF , !P0 ;  /* 0xff80000021cd7808 */ /* 0x000fe20004000000 */
[----:B------:R-:W-:Y:S01]  /*7f50*/  FMUL.FTZ R33, R66, c[0x0][0x2ec] ;  /* 0x0000bb0042217a20 */ /* 0x000fe20000410000 */
[----:B------:R-:W-:Y:S01]  /*7f60*/  ISETP.GE.AND P0, PT, R29, R24, PT ;  /* 0x000000181d00720c */ /* 0x000fe20003f06270 */
[----:B--2---:R-:W-:-:S04]  /*7f70*/  FFMA.FTZ R32, R43, UR4, R181 ;  /* 0x000000042b207c23 */ /* 0x004fc800080100b5 */
[----:B------:R-:W-:Y:S01]  /*7f80*/  I2F R16, R2 ;  /* 0x0000000200107306 */ /* 0x000fe20000201400 */
[----:B------:R-:W-:Y:S02]  /*7f90*/  FMUL.FTZ R43, R63, c[0x0][0x2ec] ;  /* 0x0000bb003f2b7a20 */ /* 0x000fe40000410000 */
[-C--:B-1----:R-:W-:Y:S01]  /*7fa0*/  HMMA.16816.F32 R60, R4, R48.reuse, R232 ;  /* 0x00000030043c723c */ /* 0x082fe200000018e8 */
[----:B------:R-:W-:Y:S01]  /*7fb0*/  FSEL R179, R32, -INF , !P5 ;  /* 0xff80000020b37808 */ /* 0x000fe20006800000 */
[----:B------:R-:W-:Y:S01]  /*7fc0*/  FFMA.FTZ R32, R42, UR4, R190 ;  /* 0x000000042a207c23 */ /* 0x000fe200080100be */
[----:B------:R-:W-:Y:S01]  /*7fd0*/  ISETP.GE.AND P5, PT, R30, R27, PT ;  /* 0x0000001b1e00720c */ /* 0x000fe20003fa6270 */
[----:B------:R-:W-:Y:S01]  /*7fe0*/  FFMA.FTZ R30, R42, UR4, R183 ;  /* 0x000000042a1e7c23 */ /* 0x000fe200080100b7 */
[----:B------:R-:W-:Y:S01]  /*7ff0*/  MUFU.TANH R181, R43 ;  /* 0x0000002b00b57308 */ /* 0x000fe20000002400 */
[----:B------:R-:W-:Y:S01]  /*8000*/  FMUL.FTZ R42, R64, c[0x0][0x2ec] ;  /* 0x0000bb00402a7a20 */ /* 0x000fe20000410000 */
[----:B------:R-:W-:Y:S01]  /*8010*/  FSEL R178, R31, -INF , !P5 ;  /* 0xff8000001fb27808 */ /* 0x000fe20006800000 */
[----:B------:R-:W-:Y:S01]  /*8020*/  FMUL.FTZ R31, R65, c[0x0][0x2ec] ;  /* 0x0000bb00411f7a20 */ /* 0x000fe20000410000 */
[----:B------:R-:W-:Y:S01]  /*8030*/  FSEL R215, R32, -INF , !P6 ;  /* 0xff80000020d77808 */ /* 0x000fe20007000000 */
[C---:B------:R-:W-:Y:S01]  /*8040*/  FFMA.FTZ R32, R41.reuse, UR4, R199 ;  /* 0x0000000429207c23 */ /* 0x040fe200080100c7 */
[----:B------:R-:W-:Y:S01]  /*8050*/  FSEL R202, R30, -INF , !P1 ;  /* 0xff8000001eca7808 */ /* 0x000fe20004800000 */
[----:B------:R-:W-:Y:S01]  /*8060*/  FFMA.FTZ R30, R41, UR4, R191 ;  /* 0x00000004291e7c23 */ /* 0x000fe200080100bf */
[C---:B------:R-:W-:Y:S01]  /*8070*/  ISETP.GE.AND P6, PT, R29.reuse, R25, PT ;  /* 0x000000191d00720c */ /* 0x040fe20003fc6270 */
[----:B------:R1:W-:Y:S01]  /*8080*/  MUFU.TANH R64, R31 ;  /* 0x0000001f00407308 */ /* 0x0003e20000002400 */
[C---:B------:R-:W-:Y:S01]  /*8090*/  ISETP.GE.AND P5, PT, R29.reuse, R27, PT ;  /* 0x0000001b1d00720c */ /* 0x040fe20003fa6270 */
[----:B----4-:R-:W-:Y:S01]  /*80a0*/  HMMA.16816.F32 R52, R8, R48, R236 ;  /* 0x000000300834723c */ /* 0x010fe200000018ec */
[----:B------:R-:W-:Y:S01]  /*80b0*/  ISETP.GE.AND P1, PT, R29, R26, PT ;  /* 0x0000001a1d00720c */ /* 0x000fe20003f26270 */
[----:B------:R-:W-:Y:S01]  /*80c0*/  FFMA.FTZ R29, R41, UR4, R188 ;  /* 0x00000004291d7c23 */ /* 0x000fe200080100bc */
[----:B------:R-:W-:-:S02]  /*80d0*/  FSEL R207, R32, -INF , !P0 ;  /* 0xff80000020cf7808 */ /* 0x000fc40004000000 */
[----:B------:R-:W-:Y:S01]  /*80e0*/  ISETP.GE.AND P0, PT, R28, R24, PT ;  /* 0x000000181c00720c */ /* 0x000fe20003f06270 */
[----:B------:R2:W4:Y:S01]  /*80f0*/  MUFU.TANH R43, R42 ;  /* 0x0000002a002b7308 */ /* 0x0005220000002400 */
[----:B------:R-:W-:Y:S01]  /*8100*/  FSEL R201, R29, -INF , !P1 ;  /* 0xff8000001dc97808 */ /* 0x000fe20004800000 */
[----:B------:R-:W-:Y:S01]  /*8110*/  FFMA.FTZ R29, R40, UR4, R208 ;  /* 0x00000004281d7c23 */ /* 0x000fe200080100d0 */
[----:B------:R-:W-:Y:S01]  /*8120*/  ISETP.GE.AND P1, PT, R28, R26, PT ;  /* 0x0000001a1c00720c */ /* 0x000fe20003f26270 */
[----:B------:R-:W-:Y:S02]  /*8130*/  FMUL.FTZ R60, R60, c[0x0][0x2ec] ;  /* 0x0000bb003c3c7a20 */ /* 0x000fe40000410000 */
[----:B------:R-:W-:Y:S02]  /*8140*/  FMUL.FTZ R62, R62, c[0x0][0x2ec] ;  /* 0x0000bb003e3e7a20 */ /* 0x000fe40000410000 */
[----:B-1----:R-:W-:Y:S02]  /*8150*/  FFMA.FTZ R31, R41, UR4, R197 ;  /* 0x00000004291f7c23 */ /* 0x002fe400080100c5 */
[----:B------:R-:W1:Y:S01]  /*8160*/  MUFU.TANH R41, R33 ;  /* 0x0000002100297308 */ /* 0x000e620000002400 */
[----:B------:R-:W-:-:S02]  /*8170*/  FMUL.FTZ R61, R61, c[0x0][0x2ec] ;  /* 0x0000bb003d3d7a20 */ /* 0x000fc40000410000 */
[----:B------:R-:W-:Y:S01]  /*8180*/  FSEL R211, R31, -INF , !P6 ;  /* 0xff8000001fd37808 */ /* 0x000fe20007000000 */
[----:B------:R-:W-:Y:S01]  /*8190*/  FFMA.FTZ R31, R40, UR4, R212 ;  /* 0x00000004281f7c23 */ /* 0x000fe200080100d4 */
[----:B------:R-:W-:Y:S01]  /*81a0*/  ISETP.GE.AND P6, PT, R28, R25, PT ;  /* 0x000000191c00720c */ /* 0x000fe20003fc6270 */
[----:B--2---:R-:W-:Y:S01]  /*81b0*/  FMUL.FTZ R42, R67, c[0x0][0x2ec] ;  /* 0x0000bb00432a7a20 */ /* 0x004fe20000410000 */
[----:B------:R-:W-:Y:S01]  /*81c0*/  FSEL R67, R30, -INF , !P5 ;  /* 0xff8000001e437808 */ /* 0x000fe20006800000 */
[----:B------:R-:W-:Y:S01]  /*81d0*/  FFMA.FTZ R30, R40, UR4, R209 ;  /* 0x00000004281e7c23 */ /* 0x000fe200080100d1 */
[----:B------:R-:W-:Y:S01]  /*81e0*/  ISETP.GE.AND P5, PT, R28, R27, PT ;  /* 0x0000001b1c00720c */ /* 0x000fe20003fa6270 */
[----:B------:R-:W-:Y:S01]  /*81f0*/  FFMA.FTZ R28, R40, UR4, R204 ;  /* 0x00000004281c7c23 */ /* 0x000fe200080100cc */
[----:B------:R-:W-:Y:S01]  /*8200*/  FSEL R204, R31, -INF , !P0 ;  /* 0xff8000001fcc7808 */ /* 0x000fe20004000000 */
[----:B------:R-:W2:Y:S01]  /*8210*/  MUFU.TANH R33, R42 ;  /* 0x0000002a00217308 */ /* 0x000ea20000002400 */
[----:B------:R-:W-:Y:S01]  /*8220*/  FSEL R209, R30, -INF , !P6 ;  /* 0xff8000001ed17808 */ /* 0x000fe20007000000 */
[----:B------:R-:W-:Y:S01]  /*8230*/  FMUL.FTZ R32, R52, c[0x0][0x2ec] ;  /* 0x0000bb0034207a20 */ /* 0x000fe20000410000 */
[----:B------:R-:W-:Y:S01]  /*8240*/  FSEL R45, R29, -INF , !P5 ;  /* 0xff8000001d2d7808 */ /* 0x000fe20006800000 */
[----:B------:R-:W-:Y:S01]  /*8250*/  FMUL.FTZ R29, R53, c[0x0][0x2ec] ;  /* 0x0000bb00351d7a20 */ /* 0x000fe20000410000 */
[----:B------:R-:W-:Y:S01]  /*8260*/  FSEL R200, R28, -INF , !P1 ;  /* 0xff8000001cc87808 */ /* 0x000fe20004800000 */
[----:B------:R-:W-:Y:S01]  /*8270*/  FMUL.FTZ R28, R55, c[0x0][0x2ec] ;  /* 0x0000bb00371c7a20 */ /* 0x000fe20000410000 */
[C---:B------:R-:W-:Y:S01]  /*8280*/  ISETP.GE.AND P0, PT, R23.reuse, R24, PT ;  /* 0x000000181700720c */ /* 0x040fe20003f06270 */
[----:B------:R-:W1:Y:S01]  /*8290*/  MUFU.TANH R30, R32 ;  /* 0x00000020001e7308 */ /* 0x000e620000002400 */
[----:B------:R-:W-:Y:S01]  /*82a0*/  ISETP.GE.AND P6, PT, R23, R25, PT ;  /* 0x000000191700720c */ /* 0x000fe20003fc6270 */
[----:B------:R-:W-:Y:S01]  /*82b0*/  FMUL.FTZ R63, R63, c[0x0][0x2ec] ;  /* 0x0000bb003f3f7a20 */ /* 0x000fe20000410000 */
[----:B------:R-:W-:-:S02]  /*82c0*/  ISETP.GE.AND P5, PT, R23, R27, PT ;  /* 0x0000001b1700720c */ /* 0x000fc40003fa6270 */
[----:B------:R-:W-:Y:S01]  /*82d0*/  ISETP.GE.AND P1, PT, R23, R26, PT ;  /* 0x0000001a1700720c */ /* 0x000fe20003f26270 */
[----:B------:R-:W-:Y:S01]  /*82e0*/  FMUL.FTZ R23, R54, c[0x0][0x2ec] ;  /* 0x0000bb0036177a20 */ /* 0x000fe20000410000 */
[----:B------:R-:W-:Y:S01]  /*82f0*/  FSEL R234, R15, -INF , !P0 ;  /* 0xff8000000fea7808 */ /* 0x000fe20004000000 */
[----:B------:R-:W-:Y:S01]  /*8300*/  MUFU.TANH R60, R60 ;  /* 0x0000003c003c7308 */ /* 0x000fe20000002400 */
[----:B------:R-:W-:Y:S02]  /*8310*/  FSEL R244, R14, -INF , !P6 ;  /* 0xff8000000ef47808 */ /* 0x000fe40007000000 */
[----:B------:R-:W-:Y:S02]  /*8320*/  FSEL R217, R13, -INF , !P5 ;  /* 0xff8000000dd97808 */ /* 0x000fe40006800000 */
[----:B------:R-:W-:Y:S02]  /*8330*/  FSEL R219, R12, -INF , !P1 ;  /* 0xff8000000cdb7808 */ /* 0x000fe40004800000 */
[----:B------:R-:W-:Y:S01]  /*8340*/  HMMA.16816.F32 R12, R8, R50, R240 ;  /* 0x00000032080c723c */ /* 0x000fe200000018f0 */
[C---:B------:R-:W-:Y:S01]  /*8350*/  ISETP.GE.AND P0, PT, R22.reuse, R24, PT ;  /* 0x000000181600720c */ /* 0x040fe20003f06270 */
[----:B------:R-:W1:Y:S01]  /*8360*/  MUFU.TANH R23, R23 ;  /* 0x0000001700177308 */ /* 0x000e620000002400 */
[----:B------:R-:W-:-:S02]  /*8370*/  ISETP.GE.AND P6, PT, R22, R25, PT ;  /* 0x000000191600720c */ /* 0x000fc40003fc6270 */
[----:B------:R-:W-:Y:S02]  /*8380*/  ISETP.GE.AND P5, PT, R22, R27, PT ;  /* 0x0000001b1600720c */ /* 0x000fe40003fa6270 */
[C---:B------:R-:W-:Y:S01]  /*8390*/  FFMA.FTZ R11, R38.reuse, UR4, R248 ;  /* 0x00000004260b7c23 */ /* 0x040fe200080100f8 */
[----:B------:R-:W-:Y:S01]  /*83a0*/  HMMA.16816.F32 R48, R4, R50, R56 ;  /* 0x000000320430723c */ /* 0x000fe20000001838 */
[----:B------:R-:W-:Y:S01]  /*83b0*/  FFMA.FTZ R10, R38, UR4, R231 ;  /* 0x00000004260a7c23 */ /* 0x000fe200080100e7 */
[----:B------:R-:W-:Y:S01]  /*83c0*/  ISETP.GE.AND P1, PT, R22, R26, PT ;  /* 0x0000001a1600720c */ /* 0x000fe20003f26270 */
[C---:B---3--:R-:W-:Y:S01]  /*83d0*/  FFMA.FTZ R9, R38.reuse, UR4, R218 ;  /* 0x0000000426097c23 */ /* 0x048fe200080100da */
[----:B------:R-:W-:Y:S01]  /*83e0*/  FSEL R222, R11, -INF , !P0 ;  /* 0xff8000000bde7808 */ /* 0x000fe20004000000 */
[----:B------:R-:W-:Y:S01]  /*83f0*/  FFMA.FTZ R8, R38, UR4, R196 ;  /* 0x0000000426087c23 */ /* 0x000fe200080100c4 */
[-C--:B------:R-:W-:Y:S01]  /*8400*/  ISETP.GE.AND P0, PT, R21, R24.reuse, PT ;  /* 0x000000181500720c */ /* 0x080fe20003f06270 */
[C---:B-----5:R-:W-:Y:S01]  /*8410*/  FFMA.FTZ R7, R37.reuse, UR4, R195 ;  /* 0x0000000425077c23 */ /* 0x060fe200080100c3 */
[----:B------:R-:W3:Y:S01]  /*8420*/  MUFU.TANH R62, R62 ;  /* 0x0000003e003e7308 */ /* 0x000ee20000002400 */
[----:B------:R-:W-:Y:S01]  /*8430*/  FSEL R238, R10, -INF , !P6 ;  /* 0xff8000000aee7808 */ /* 0x000fe20007000000 */
[----:B------:R-:W-:Y:S01]  /*8440*/  FFMA.FTZ R6, R37, UR4, R180 ;  /* 0x0000000425067c23 */ /* 0x000fe200080100b4 */
[----:B------:R-:W-:Y:S01]  /*8450*/  FSEL R213, R9, -INF , !P5 ;  /* 0xff80000009d57808 */ /* 0x000fe20006800000 */
[----:B----4-:R-:W-:Y:S01]  /*8460*/  FFMA.FTZ R5, R37, UR4, R43 ;  /* 0x0000000425057c23 */ /* 0x010fe2000801002b */
[----:B------:R-:W-:Y:S01]  /*8470*/  FSEL R221, R7, -INF , !P0 ;  /* 0xff80000007dd7808 */ /* 0x000fe20004000000 */
[----:B------:R-:W-:Y:S01]  /*8480*/  FFMA.FTZ R7, R36, UR4, R184 ;  /* 0x0000000424077c23 */ /* 0x000fe200080100b8 */
[----:B------:R-:W-:Y:S01]  /*8490*/  FSEL R218, R8, -INF , !P1 ;  /* 0xff80000008da7808 */ /* 0x000fe20004800000 */
[----:B-1----:R-:W-:Y:S01]  /*84a0*/  FFMA.FTZ R4, R37, UR4, R41 ;  /* 0x0000000425047c23 */ /* 0x002fe20008010029 */
[----:B------:R-:W-:Y:S01]  /*84b0*/  ISETP.GE.AND P0, PT, R20, R24, PT ;  /* 0x000000181400720c */ /* 0x000fe20003f06270 */
[----:B------:R-:W1:Y:S01]  /*84c0*/  MUFU.TANH R29, R29 ;  /* 0x0000001d001d7308 */ /* 0x000e620000002400 */
[C---:B------:R-:W-:Y:S01]  /*84d0*/  ISETP.GE.AND P6, PT, R21.reuse, R25, PT ;  /* 0x000000191500720c */ /* 0x040fe20003fc6270 */
[----:B------:R-:W-:Y:S01]  /*84e0*/  FMUL.FTZ R12, R12, c[0x0][0x2ec] ;  /* 0x0000bb000c0c7a20 */ /* 0x000fe20000410000 */
[C---:B------:R-:W-:Y:S01]  /*84f0*/  ISETP.GE.AND P5, PT, R21.reuse, R27, PT ;  /* 0x0000001b1500720c */ /* 0x040fe20003fa6270 */
[----:B------:R-:W-:Y:S01]  /*8500*/  FMUL.FTZ R14, R14, c[0x0][0x2ec] ;  /* 0x0000bb000e0e7a20 */ /* 0x000fe20000410000 */
[-C--:B------:R-:W-:Y:S01]  /*8510*/  ISETP.GE.AND P1, PT, R21, R26.reuse, PT ;  /* 0x0000001a1500720c */ /* 0x080fe20003f26270 */
[----:B------:R-:W-:Y:S01]  /*8520*/  FMUL.FTZ R48, R48, c[0x0][0x2ec] ;  /* 0x0000bb0030307a20 */ /* 0x000fe20000410000 */
[----:B------:R-:W-:Y:S01]  /*8530*/  FSEL R220, R7, -INF , !P0 ;  /* 0xff80000007dc7808 */ /* 0x000fe20004000000 */
[----:B------:R-:W4:Y:S01]  /*8540*/  MUFU.TANH R28, R28 ;  /* 0x0000001c001c7308 */ /* 0x000f220000002400 */
[----:B------:R-:W-:Y:S01]  /*8550*/  FSEL R233, R6, -INF , !P6 ;  /* 0xff80000006e97808 */ /* 0x000fe20007000000 */
[----:B------:R-:W-:Y:S01]  /*8560*/  FMUL.FTZ R7, R50, c[0x0][0x2ec] ;  /* 0x0000bb0032077a20 */ /* 0x000fe20000410000 */
[----:B------:R-:W-:Y:S01]  /*8570*/  FSEL R210, R5, -INF , !P5 ;  /* 0xff80000005d27808 */ /* 0x000fe20006800000 */
[----:B------:R-:W-:Y:S01]  /*8580*/  FFMA.FTZ R6, R36, UR4, R181 ;  /* 0x0000000424067c23 */ /* 0x000fe200080100b5 */
[----:B------:R-:W-:Y:S01]  /*8590*/  FSEL R214, R4, -INF , !P1 ;  /* 0xff80000004d67808 */ /* 0x000fe20004800000 */
[----:B------:R-:W-:Y:S01]  /*85a0*/  FFMA.FTZ R5, R36, UR4, R64 ;  /* 0x0000000424057c23 */ /* 0x000fe20008010040 */
[----:B------:R-:W-:Y:S01]  /*85b0*/  ISETP.GE.AND P6, PT, R20, R25, PT ;  /* 0x000000191400720c */ /* 0x000fe20003fc6270 */
[----:B------:R-:W5:Y:S01]  /*85c0*/  MUFU.TANH R61, R61 ;  /* 0x0000003d003d7308 */ /* 0x000f620000002400 */
[----:B--2---:R-:W-:Y:S01]  /*85d0*/  FFMA.FTZ R4, R36, UR4, R33 ;  /* 0x0000000424047c23 */ /* 0x004fe20008010021 */
[C---:B------:R-:W-:Y:S01]  /*85e0*/  ISETP.GE.AND P5, PT, R20.reuse, R27, PT ;  /* 0x0000001b1400720c */ /* 0x040fe20003fa6270 */
[----:B------:R-:W-:Y:S01]  /*85f0*/  FMUL.FTZ R13, R13, c[0x0][0x2ec] ;  /* 0x0000bb000d0d7a20 */ /* 0x000fe20000410000 */
[----:B------:R-:W-:Y:S01]  /*8600*/  ISETP.GE.AND P1, PT, R20, R26, PT ;  /* 0x0000001a1400720c */ /* 0x000fe20003f26270 */
[----:B------:R-:W-:Y:S01]  /*8610*/  FMUL.FTZ R8, R198, c[0x0][0x2ec] ;  /* 0x0000bb00c6087a20 */ /* 0x000fe20000410000 */
[----:B------:R-:W-:Y:S01]  /*8620*/  FSEL R232, R6, -INF , !P6 ;  /* 0xff80000006e87808 */ /* 0x000fe20007000000 */
[----:B------:R-:W-:Y:S01]  /*8630*/  FFMA.FTZ R6, R35, UR4, R30 ;  /* 0x0000000423067c23 */ /* 0x000fe2000801001e */
[----:B------:R-:W2:Y:S01]  /*8640*/  MUFU.TANH R63, R63 ;  /* 0x0000003f003f7308 */ /* 0x000ea20000002400 */
[----:B------:R-:W-:Y:S01]  /*8650*/  FSEL R208, R5, -INF , !P5 ;  /* 0xff80000005d07808 */ /* 0x000fe20006800000 */
[C---:B------:R-:W-:Y:S01]  /*8660*/  FFMA.FTZ R5, R35.reuse, UR4, R23 ;  /* 0x0000000423057c23 */ /* 0x040fe20008010017 */
[----:B------:R-:W-:Y:S01]  /*8670*/  FSEL R212, R4, -INF , !P1 ;  /* 0xff80000004d47808 */ /* 0x000fe20004800000 */
[----:B------:R-:W-:Y:S01]  /*8680*/  FFMA.FTZ R4, R35, UR4, R60 ;  /* 0x0000000423047c23 */ /* 0x000fe2000801003c */
[----:B------:R-:W-:Y:S01]  /*8690*/  ISETP.GE.AND P0, PT, R19, R24, PT ;  /* 0x000000181300720c */ /* 0x000fe20003f06270 */
[----:B---3--:R-:W-:Y:S01]  /*86a0*/  FFMA.FTZ R35, R35, UR4, R62 ;  /* 0x0000000423237c23 */ /* 0x008fe2000801003e */
[C---:B------:R-:W-:Y:S01]  /*86b0*/  ISETP.GE.AND P6, PT, R19.reuse, R25, PT ;  /* 0x000000191300720c */ /* 0x040fe20003fc6270 */
[----:B------:R-:W3:Y:S01]  /*86c0*/  MUFU.TANH R12, R12 ;  /* 0x0000000c000c7308 */ /* 0x000ee20000002400 */
[----:B------:R-:W-:Y:S01]  /*86d0*/  ISETP.GE.AND P5, PT, R19, R27, PT ;  /* 0x0000001b1300720c */ /* 0x000fe20003fa6270 */
[----:B------:R-:W-:Y:S01]  /*86e0*/  FMUL.FTZ R49, R49, c[0x0][0x2ec] ;  /* 0x0000bb0031317a20 */ /* 0x000fe20000410000 */
[----:B------:R-:W-:Y:S01]  /*86f0*/  ISETP.GE.AND P1, PT, R19, R26, PT ;  /* 0x0000001a1300720c */ /* 0x000fe20003f26270 */
[----:B------:R-:W-:Y:S01]  /*8700*/  FMUL.FTZ R15, R15, c[0x0][0x2ec] ;  /* 0x0000bb000f0f7a20 */ /* 0x000fe20000410000 */
[----:B------:R-:W-:Y:S01]  /*8710*/  FSEL R251, R6, -INF , !P0 ;  /* 0xff80000006fb7808 */ /* 0x000fe20004000000 */
[----:B-1----:R-:W-:Y:S01]  /*8720*/  FFMA.FTZ R6, R34, UR4, R29 ;  /* 0x0000000422067c23 */ /* 0x002fe2000801001d */
[----:B------:R-:W-:Y:S01]  /*8730*/  FSEL R64, R5, -INF , !P6 ;  /* 0xff80000005407808 */ /* 0x000fe20007000000 */
[----:B------:R-:W1:Y:S01]  /*8740*/  MUFU.TANH R14, R14 ;  /* 0x0000000e000e7308 */ /* 0x000e620000002400 */
[----:B------:R-:W-:Y:S01]  /*8750*/  FSEL R239, R4, -INF , !P5 ;  /* 0xff80000004ef7808 */ /* 0x000fe20006800000 */
[C---:B----4-:R-:W-:Y:S01]  /*8760*/  FFMA.FTZ R5, R34.reuse, UR4, R28 ;  /* 0x0000000422057c23 */ /* 0x050fe2000801001c */
[----:B------:R-:W-:Y:S01]  /*8770*/  FSEL R242, R35, -INF , !P1 ;  /* 0xff80000023f27808 */ /* 0x000fe20004800000 */
[----:B-----5:R-:W-:Y:S01]  /*8780*/  FFMA.FTZ R4, R34, UR4, R61 ;  /* 0x0000000422047c23 */ /* 0x020fe2000801003d */
[----:B------:R-:W-:Y:S01]  /*8790*/  ISETP.GE.AND P0, PT, R18, R24, PT ;  /* 0x000000181200720c */ /* 0x000fe20003f06270 */
[----:B--2---:R-:W-:Y:S01]  /*87a0*/  FFMA.FTZ R34, R34, UR4, R63 ;  /* 0x0000000422227c23 */ /* 0x004fe2000801003f */
[C---:B------:R-:W-:Y:S01]  /*87b0*/  ISETP.GE.AND P6, PT, R18.reuse, R25, PT ;  /* 0x000000191200720c */ /* 0x040fe20003fc6270 */
[----:B------:R-:W2:Y:S01]  /*87c0*/  MUFU.TANH R48, R48 ;  /* 0x0000003000307308 */ /* 0x000ea20000002400 */
[C---:B------:R-:W-:Y:S01]  /*87d0*/  ISETP.GE.AND P5, PT, R18.reuse, R27, PT ;  /* 0x0000001b1200720c */ /* 0x040fe20003fa6270 */
[----:B------:R-:W-:Y:S01]  /*87e0*/  FMUL.FTZ R51, R51, c[0x0][0x2ec] ;  /* 0x0000bb0033337a20 */ /* 0x000fe20000410000 */
[----:B------:R-:W-:-:S02]  /*87f0*/  ISETP.GE.AND P1, PT, R18, R26, PT ;  /* 0x0000001a1200720c */ /* 0x000fc40003f26270 */
[----:B------:R-:W-:Y:S02]  /*8800*/  FSEL R246, R6, -INF , !P0 ;  /* 0xff80000006f67808 */ /* 0x000fe40004000000 */
[----:B------:R-:W-:Y:S01]  /*8810*/  FSEL R192, R5, -INF , !P6 ;  /* 0xff80000005c07808 */ /* 0x000fe20007000000 */
[----:B------:R-:W4:Y:S01]  /*8820*/  MUFU.TANH R7, R7 ;  /* 0x0000000700077308 */ /* 0x000f220000002400 */
[----:B------:R-:W-:Y:S01]  /*8830*/  FSEL R237, R4, -INF , !P5 ;  /* 0xff80000004ed7808 */ /* 0x000fe20006800000 */
[C---:B---3--:R-:W-:Y:S01]  /*8840*/  FFMA.FTZ R5, R17.reuse, UR4, R12 ;  /* 0x0000000411057c23 */ /* 0x048fe2000801000c */
[----:B------:R-:W-:Y:S01]  /*8850*/  FSEL R241, R34, -INF , !P1 ;  /* 0xff80000022f17808 */ /* 0x000fe20004800000 */
[----:B-1----:R-:W-:Y:S01]  /*8860*/  FFMA.FTZ R4, R17, UR4, R14 ;  /* 0x0000000411047c23 */ /* 0x002fe2000801000e */
[C---:B------:R-:W-:Y:S02]  /*8870*/  ISETP.GE.AND P0, PT, R3.reuse, R24, PT ;  /* 0x000000180300720c */ /* 0x040fe40003f06270 */
[C---:B------:R-:W-:Y:S01]  /*8880*/  ISETP.GE.AND P6, PT, R3.reuse, R25, PT ;  /* 0x000000190300720c */ /* 0x040fe20003fc6270 */
[----:B------:R-:W1:Y:S01]  /*8890*/  MUFU.TANH R13, R13 ;  /* 0x0000000d000d7308 */ /* 0x000e620000002400 */
[----:B------:R-:W-:-:S02]  /*88a0*/  ISETP.GE.AND P5, PT, R3, R27, PT ;  /* 0x0000001b0300720c */ /* 0x000fc40003fa6270 */
[----:B------:R-:W-:Y:S01]  /*88b0*/  ISETP.GE.AND P1, PT, R3, R26, PT ;  /* 0x0000001a0300720c */ /* 0x000fe20003f26270 */
[----:B--2---:R-:W-:Y:S01]  /*88c0*/  FFMA.FTZ R3, R17, UR4, R48 ;  /* 0x0000000411037c23 */ /* 0x004fe20008010030 */
[----:B------:R-:W-:Y:S02]  /*88d0*/  FSEL R247, R5, -INF , !P0 ;  /* 0xff80000005f77808 */ /* 0x000fe40004000000 */
[----:B------:R-:W-:Y:S01]  /*88e0*/  FSEL R252, R4, -INF , !P6 ;  /* 0xff80000004fc7808 */ /* 0x000fe20007000000 */
[----:B----4-:R-:W-:Y:S01]  /*88f0*/  FFMA.FTZ R17, R17, UR4, R7 ;  /* 0x0000000411117c23 */ /* 0x010fe20008010007 */
[----:B------:R-:W2:Y:S01]  /*8900*/  MUFU.TANH R8, R8 ;  /* 0x0000000800087308 */ /* 0x000ea20000002400 */
[----:B------:R-:W-:Y:S01]  /*8910*/  FSEL R235, R3, -INF , !P5 ;  /* 0xff80000003eb7808 */ /* 0x000fe20006800000 */
[----:B------:R-:W-:Y:S01]  /*8920*/  FFMA.FTZ R3, R44, UR4, R223 ;  /* 0x000000042c037c23 */ /* 0x000fe200080100df */
[----:B------:R-:W-:Y:S01]  /*8930*/  ISETP.GE.AND P0, PT, R0, R24, PT ;  /* 0x000000180000720c */ /* 0x000fe20003f06270 */
[----:B------:R-:W-:Y:S01]  /*8940*/  FFMA.FTZ R4, R44, UR4, R249 ;  /* 0x000000042c047c23 */ /* 0x000fe200080100f9 */
[----:B------:R-:W-:-:S02]  /*8950*/  FSEL R240, R17, -INF , !P1 ;  /* 0xff80000011f07808 */ /* 0x000fc40004800000 */
[C---:B------:R-:W-:Y:S01]  /*8960*/  ISETP.GE.AND P6, PT, R0.reuse, R25, PT ;  /* 0x000000190000720c */ /* 0x040fe20003fc6270 */
[----:B------:R3:W-:Y:S01]  /*8970*/  MUFU.TANH R5, R15 ;  /* 0x0000000f00057308 */ /* 0x0007e20000002400 */
[CC--:B------:R-:W-:Y:S02]  /*8980*/  ISETP.GE.AND P5, PT, R0.reuse, R27.reuse, PT ;  /* 0x0000001b0000720c */ /* 0x0c0fe40003fa6270 */
[----:B------:R-:W-:Y:S01]  /*8990*/  ISETP.GE.AND P1, PT, R0, R26, PT ;  /* 0x0000001a0000720c */ /* 0x000fe20003f26270 */
[----:B------:R-:W-:Y:S01]  /*89a0*/  FFMA.FTZ R0, R44, UR4, R250 ;  /* 0x000000042c007c23 */ /* 0x000fe200080100fa */
[----:B------:R-:W-:Y:S02]  /*89b0*/  FSEL R14, R4, -INF , !P5 ;  /* 0xff800000040e7808 */ /* 0x000fe40006800000 */
[----:B------:R-:W-:Y:S01]  /*89c0*/  ISETP.GE.AND P5, PT, R2, R27, PT ;  /* 0x0000001b0200720c */ /* 0x000fe20003fa6270 */
[----:B------:R-:W4:Y:S01]  /*89d0*/  MUFU.TANH R49, R49 ;  /* 0x0000003100317308 */ /* 0x000f220000002400 */
[----:B------:R-:W-:Y:S01]  /*89e0*/  FSEL R32, R0, -INF , !P6 ;  /* 0xff80000000207808 */ /* 0x000fe20007000000 */
[----:B-1----:R-:W-:Y:S01]  /*89f0*/  FFMA.FTZ R0, R16, UR4, R13 ;  /* 0x0000000410007c23 */ /* 0x002fe2000801000d */
[----:B------:R-:W-:Y:S01]  /*8a00*/  ISETP.GE.AND P6, PT, R2, R25, PT ;  /* 0x000000190200720c */ /* 0x000fe20003fc6270 */
[----:B--2---:R-:W-:Y:S01]  /*8a10*/  FFMA.FTZ R44, R44, UR4, R8 ;  /* 0x000000042c2c7c23 */ /* 0x004fe20008010008 */
[----:B---3--:R-:W-:-:S03]  /*8a20*/  FSEL R15, R3, -INF , !P0 ;  /* 0xff800000030f7808 */ /* 0x008fc60004000000 */
[----:B------:R-:W1:Y:S01]  /*8a30*/  MUFU.TANH R3, R51 ;  /* 0x0000003300037308 */ /* 0x000e620000002400 */
[----:B------:R-:W-:Y:S02]  /*8a40*/  ISETP.GE.AND P0, PT, R2, R24, PT ;  /* 0x000000180200720c */ /* 0x000fe40003f06270 */
[----:B------:R-:W-:Y:S02]  /*8a50*/  FSEL R44, R44, -INF , !P1 ;  /* 0xff8000002c2c7808 */ /* 0x000fe40004800000 */
[----:B------:R-:W-:Y:S01]  /*8a60*/  FSEL R243, R0, -INF , !P0 ;  /* 0xff80000000f37808 */ /* 0x000fe20004000000 */
[----:B----4-:R-:W-:Y:S01]  /*8a70*/  FFMA.FTZ R0, R16, UR4, R49 ;  /* 0x0000000410007c23 */ /* 0x010fe20008010031 */
[----:B------:R-:W-:Y:S02]  /*8a80*/  PLOP3.LUT P0, PT, PT, PT, UP0, 0x40, 0x0 ;  /* 0x000000000000781c */ /* 0x000fe40003f0e808 */
[----:B------:R-:W-:Y:S01]  /*8a90*/  ISETP.GE.AND P1, PT, R2, R26, PT ;  /* 0x0000001a0200720c */ /* 0x000fe20003f26270 */
[----:B------:R-:W-:Y:S01]  /*8aa0*/  FFMA.FTZ R2, R16, UR4, R5 ;  /* 0x0000000410027c23 */ /* 0x000fe20008010005 */
[----:B------:R-:W-:-:S04]  /*8ab0*/  FSEL R223, R0, -INF , !P5 ;  /* 0xff80000000df7808 */ /* 0x000fc80006800000 */
[----:B------:R-:W-:Y:S01]  /*8ac0*/  FSEL R245, R2, -INF , !P6 ;  /* 0xff80000002f57808 */ /* 0x000fe20007000000 */
[----:B-1----:R-:W-:-:S05]  /*8ad0*/  FFMA.FTZ R16, R16, UR4, R3 ;  /* 0x0000000410107c23 */ /* 0x002fca0008010003 */
        /* <DEDUP_REMOVED lines=64> */
.L_x_660:
[----:B------:R-:W-:Y:S05]  /*8ee0*/  BSYNC B0 ;  /* 0x0000000000007941 */ /* 0x000fea0003800000 */
.L_x_659:
[----:B------:R-:W0:Y:S02]  /*8ef0*/  LDGDEPBAR ;  /* 0x00000000000079af */ /* 0x000e240000000000 */
.L_x_658:
[----:B-1----:R-:W2:Y:S01]  /*8f00*/  LDL.LU R11, [R1] ;  /* 0x00000000010b7983 */ /* 0x002ea20000300800 */
[----:B------:R-:W-:-:S03]  /*8f10*/  MOV R13, R192 ;  /* 0x000000c0000d7202 */ /* 0x000fc60000000f00 */
[----:B------:R-:W3:Y:S04]  /*8f20*/  LDL.LU R12, [R1+0x4] ;  /* 0x00000400010c7983 */ /* 0x000ee80000300800 */
[----:B------:R-:W4:Y:S04]  /*8f30*/  LDL.LU R33, [R1+0xc] ;  /* 0x00000c0001217983 */ /* 0x000f280000300800 */
[----:B------:R-:W5:Y:S01]  /*8f40*/  LDL.LU R37, [R1+0x8] ;  /* 0x0000080001257983 */ /* 0x000f620000300800 */
[----:B------:R-:W-:Y:S02]  /*8f50*/  FMNMX.FTZ R0, R103, R14, !PT ;  /* 0x0000000e67007209 */ /* 0x000fe40007810000 */
[----:B------:R-:W-:Y:S01]  /*8f60*/  FMNMX.FTZ R4, R105, R15, !PT ;  /* 0x0000000f69047209 */ /* 0x000fe20007810000 */
        /* <DEDUP_REMOVED lines=46> */
[----:B------:R-:W1:Y:S01]  /*9250*/  SHFL.BFLY PT, R5, R3, 0x2, 0x1f ;  /* 0x0c401f0003057f89 */ /* 0x000e6200000e0000 */
        /* <DEDUP_REMOVED lines=22> */
[----:B------:R-:W-:Y:S01]  /*93c0*/  FMNMX.FTZ R4, R247, R4, !PT ;  /* 0x00000004f7047209 */ /* 0x000fe20007810000 */
[----:B------:R-:W-:Y:S01]  /*93d0*/  FMUL.FTZ R2, R248, c[0x0][0x23c] ;  /* 0x00008f00f8027a20 */ /* 0x000fe20000410000 */
[----:B------:R-:W-:Y:S02]  /*93e0*/  FMNMX.FTZ R0, R64, R0, !PT ;  /* 0x0000000040007209 */ /* 0x000fe40007810000 */
[----:B------:R-:W-:Y:S02]  /*93f0*/  FSETP.NEU.FTZ.AND P1, PT, R248, -INF , PT ;  /* 0xff800000f800780b */ /* 0x000fe40003f3d000 */
[----:B------:R-:W-:-:S02]  /*9400*/  FMNMX.FTZ R4, R243, R4, !PT ;  /* 0x00000004f3047209 */ /* 0x000fc40007810000 */
[----:B------:R-:W-:Y:S02]  /*9410*/  FMNMX.FTZ R0, R13, R0, !PT ;  /* 0x000000000d007209 */ /* 0x000fe40007810000 */
[----:B------:R-:W-:Y:S01]  /*9420*/  FSEL R2, R2, RZ, P1 ;  /* 0x000000ff02027208 */ /* 0x000fe20000800000 */
[----:B------:R-:W1:Y:S01]  /*9430*/  SHFL.BFLY PT, R7, R4, 0x2, 0x1f ;  /* 0x0c401f0004077f89 */ /* 0x000e6200000e0000 */
[----:B------:R-:W-:-:S03]  /*9440*/  FMNMX.FTZ R5, R252, R0, !PT ;  /* 0x00000000fc057209 */ /* 0x000fc60007810000 */
[--C-:B------:R-:W-:Y:S01]  /*9450*/  FFMA.FTZ R0, R14, c[0x0][0x23c], -R2.reuse ;  /* 0x00008f000e007a23 */ /* 0x100fe20000010802 */
[----:B------:R-:W-:Y:S02]  /*9460*/  FMNMX.FTZ R5, R245, R5, !PT ;  /* 0x00000005f5057209 */ /* 0x000fe40007810000 */
[----:B-1----:R-:W-:Y:S01]  /*9470*/  FMNMX.FTZ R231, R3, R6, !PT ;  /* 0x0000000603e77209 */ /* 0x002fe20007810000 */
[----:B------:R1:W-:Y:S02]  /*9480*/  MUFU.EX2 R34, R0 ;  /* 0x0000000000227308 */ /* 0x0003e40000000800 */
[----:B------:R-:W1:Y:S01]  /*9490*/  SHFL.BFLY PT, R6, R5, 0x2, 0x1f ;  /* 0x0c401f0005067f89 */ /* 0x000e6200000e0000 */
[--C-:B------:R-:W-:Y:S01]  /*94a0*/  FFMA.FTZ R3, R47, c[0x0][0x23c], -R2.reuse ;  /* 0x00008f002f037a23 */ /* 0x100fe20000010802 */
[----:B------:R-:W-:Y:S01]  /*94b0*/  FSETP.NEU.FTZ.AND P0, PT, R231, -INF , PT ;  /* 0xff800000e700780b */ /* 0x000fe20003f1d000 */
[----:B-1----:R-:W-:-:S04]  /*94c0*/  FFMA.FTZ R0, R100, c[0x0][0x23c], -R2 ;  /* 0x00008f0064007a23 */ /* 0x002fc80000010802 */
[----:B------:R1:W1:Y:S01]  /*94d0*/  MUFU.EX2 R60, R0 ;  /* 0x00000000003c7308 */ /* 0x0002620000000800 */
[----:B------:R-:W-:-:S07]  /*94e0*/  FMNMX.FTZ R4, R4, R7, !PT ;  /* 0x0000000704047209 */ /* 0x000fce0007810000 */
[----:B------:R1:W-:Y:S02]  /*94f0*/  MUFU.EX2 R57, R3 ;  /* 0x0000000300397308 */ /* 0x0003e40000000800 */
[----:B-1----:R-:W-:-:S05]  /*9500*/  FMUL.FTZ R0, R231, c[0x0][0x23c] ;  /* 0x00008f00e7007a20 */ /* 0x002fca0000410000 */
[----:B------:R-:W-:Y:S01]  /*9510*/  FSEL R0, R0, RZ, P0 ;  /* 0x000000ff00007208 */ /* 0x000fe20000000000 */
[----:B------:R-:W-:-:S04]  /*9520*/  FFMA.FTZ R3, R46, c[0x0][0x23c], -R2 ;  /* 0x00008f002e037a23 */ /* 0x000fc80000010802 */
[----:B------:R1:W1:Y:S01]  /*9530*/  MUFU.EX2 R36, R3 ;  /* 0x0000000300247308 */ /* 0x0002620000000800 */
[----:B------:R-:W1:Y:S02]  /*9540*/  SHFL.BFLY PT, R9, R4, 0x1, 0x1f ;  /* 0x0c201f0004097f89 */ /* 0x000e6400000e0000 */
[----:B-1----:R-:W-:-:S05]  /*9550*/  FFMA.FTZ R3, R44, c[0x0][0x23c], -R0 ;  /* 0x00008f002c037a23 */ /* 0x002fca0000010800 */
[----:B------:R1:W-:Y:S02]  /*9560*/  MUFU.EX2 R56, R3 ;  /* 0x0000000300387308 */ /* 0x0003e40000000800 */
[----:B-1----:R-:W-:-:S06]  /*9570*/  FFMA.FTZ R3, R107, c[0x0][0x23c], -R0 ;  /* 0x00008f006b037a23 */ /* 0x002fcc0000010800 */
[----:B------:R1:W-:Y:S02]  /*9580*/  MUFU.EX2 R59, R3 ;  /* 0x00000003003b7308 */ /* 0x0003e40000000800 */
[----:B-1----:R-:W-:-:S05]  /*9590*/  FMNMX.FTZ R3, R5, R6, !PT ;  /* 0x0000000605037209 */ /* 0x002fca0007810000 */
[----:B------:R-:W1:Y:S01]  /*95a0*/  SHFL.BFLY PT, R8, R3, 0x1, 0x1f ;  /* 0x0c201f0003087f89 */ /* 0x000e6200000e0000 */
[----:B------:R-:W-:Y:S01]  /*95b0*/  FFMA.FTZ R5, R106, c[0x0][0x23c], -R0 ;  /* 0x00008f006a057a23 */ /* 0x000fe20000010800 */
[----:B------:R-:W-:Y:S02]  /*95c0*/  FSEL R7, R248, RZ, P1 ;  /* 0x000000fff8077208 */ /* 0x000fe40000800000 */
[----:B------:R-:W-:Y:S01]  /*95d0*/  FSEL R6, R231, RZ, P0 ;  /* 0x000000ffe7067208 */ /* 0x000fe20000000000 */
[----:B------:R2:W-:Y:S01]  /*95e0*/  MUFU.EX2 R39, R5 ;  /* 0x0000000500277308 */ /* 0x0005e20000000800 */
[----:B------:R-:W-:Y:S01]  /*95f0*/  FMNMX.FTZ R249, R4, R9, !PT ;  /* 0x0000000904f97209 */ /* 0x000fe20007810000 */
[----:B------:R-:W-:-:S03]  /*9600*/  FADD.FTZ R7, R103, -R7 ;  /* 0x8000000767077221 */ /* 0x000fc60000010000 */
[C---:B------:R-:W-:Y:S01]  /*9610*/  FSETP.NEU.FTZ.AND P1, PT, R249.reuse, -INF , PT ;  /* 0xff800000f900780b */ /* 0x040fe20003f3d000 */
[----:B------:R-:W-:Y:S02]  /*9620*/  FMUL.FTZ R4, R249, c[0x0][0x23c] ;  /* 0x00008f00f9047a20 */ /* 0x000fe40000410000 */
[----:B--2---:R-:W-:-:S04]  /*9630*/  FFMA.FTZ R5, R102, c[0x0][0x23c], -R0 ;  /* 0x00008f0066057a23 */ /* 0x004fc80000010800 */
[----:B------:R2:W-:Y:S01]  /*9640*/  MUFU.EX2 R35, R5 ;  /* 0x0000000500237308 */ /* 0x0005e20000000800 */
[----:B------:R-:W-:Y:S01]  /*9650*/  FMUL.FTZ R7, R7, c[0x0][0x23c] ;  /* 0x00008f0007077a20 */ /* 0x000fe20000410000 */
[----:B-1----:R-:W-:Y:S02]  /*9660*/  FMNMX.FTZ R250, R3, R8, !PT ;  /* 0x0000000803fa7209 */ /* 0x002fe40007810000 */
[----:B------:R-:W-:-:S04]  /*9670*/  FSEL R8, R4, RZ, P1 ;  /* 0x000000ff04087208 */ /* 0x000fc80000800000 */
[----:B------:R-:W1:Y:S01]  /*9680*/  MUFU.EX2 R66, R7 ;  /* 0x0000000700427308 */ /* 0x000e620000000800 */
[----:B--2---:R-:W-:-:S04]  /*9690*/  FADD.FTZ R5, R101, -R6 ;  /* 0x8000000665057221 */ /* 0x004fc80000010000 */
[----:B------:R-:W-:-:S04]  /*96a0*/  FMUL.FTZ R5, R5, c[0x0][0x23c] ;  /* 0x00008f0005057a20 */ /* 0x000fc80000410000 */
[----:B------:R2:W2:Y:S01]  /*96b0*/  MUFU.EX2 R65, R5 ;  /* 0x0000000500417308 */ /* 0x0004a20000000800 */
[----:B------:R-:W-:-:S07]  /*96c0*/  FFMA.FTZ R9, R110, c[0x0][0x23c], -R8 ;  /* 0x00008f006e097a23 */ /* 0x000fce0000010808 */
[----:B------:R3:W3:Y:S01]  /*96d0*/  MUFU.EX2 R38, R9 ;  /* 0x0000000900267308 */ /* 0x0006e20000000800 */
[----:B------:R-:W-:Y:S01]  /*96e0*/  F2FP.PACK_AB R4, R60, R34 ;  /* 0x000000223c04723e */ /* 0x000fe200000000ff */
[--C-:B------:R-:W-:Y:S01]  /*96f0*/  FFMA.FTZ R3, R15, c[0x0][0x23c], -R8.reuse ;  /* 0x00008f000f037a23 */ /* 0x100fe20000010808 */
[----:B------:R-:W-:Y:S01]  /*9700*/  F2FP.PACK_AB R6, R36, R57 ;  /* 0x000000392406723e */ /* 0x000fe200000000ff */
[-C--:B-1----:R-:W-:Y:S01]  /*9710*/  FMUL.FTZ R132, R132, R66.reuse ;  /* 0x0000004284847220 */ /* 0x082fe20000410000 */
[----:B------:R-:W-:Y:S01]  /*9720*/  F2FP.PACK_AB R7, R35, R39 ;  /* 0x000000272307723e */ /* 0x000fe200000000ff */
[----:B------:R-:W-:Y:S01]  /*9730*/  FMUL.FTZ R133, R133, R66 ;  /* 0x0000004285857220 */ /* 0x000fe20000410000 */
[----:B--2---:R-:W-:Y:S01]  /*9740*/  F2FP.PACK_AB R5, R59, R56 ;  /* 0x000000383b05723e */ /* 0x004fe200000000ff */
[-C--:B------:R-:W-:Y:S02]  /*9750*/  FMUL.FTZ R134, R134, R65.reuse ;  /* 0x0000004186867220 */ /* 0x080fe40000410000 */
[----:B------:R-:W-:Y:S01]  /*9760*/  FMUL.FTZ R135, R135, R65 ;  /* 0x0000004187877220 */ /* 0x000fe20000410000 */
[----:B------:R1:W-:Y:S01]  /*9770*/  MUFU.EX2 R62, R3 ;  /* 0x00000003003e7308 */ /* 0x0003e20000000800 */
[----:B------:R-:W-:Y:S01]  /*9780*/  FSETP.NEU.FTZ.AND P0, PT, R250, -INF , PT ;  /* 0xff800000fa00780b */ /* 0x000fe20003f1d000 */
[----:B------:R-:W-:-:S02]  /*9790*/  FFMA.FTZ R10, R109, c[0x0][0x23c], -R8 ;  /* 0x00008f006d0a7a23 */ /* 0x000fc40000010808 */
[----:B---3--:R-:W-:Y:S02]  /*97a0*/  FFMA.FTZ R9, R108, c[0x0][0x23c], -R8 ;  /* 0x00008f006c097a23 */ /* 0x008fe40000010808 */
[----:B------:R-:W-:Y:S02]  /*97b0*/  HMMA.16816.F32 R188, R4, R16, R132 ;  /* 0x0000001004bc723c */ /* 0x000fe40000001884 */
[----:B------:R-:W2:Y:S05]  /*97c0*/  MUFU.EX2 R14, R10 ;  /* 0x0000000a000e7308 */ /* 0x000eaa0000000800 */
[----:B------:R-:W-:Y:S01]  /*97d0*/  MOV R132, R38 ;  /* 0x0000002600847202 */ /* 0x000fe20000000f00 */
[----:B-1----:R-:W-:-:S02]  /*97e0*/  FMUL.FTZ R3, R250, c[0x0][0x23c] ;  /* 0x00008f00fa037a20 */ /* 0x002fc40000410000 */
[----:B------:R1:W-:Y:S03]  /*97f0*/  MUFU.EX2 R38, R9 ;  /* 0x0000000900267308 */ /* 0x0003e60000000800 */
[----:B------:R-:W-:Y:S01]  /*9800*/  FSEL R3, R3, RZ, P0 ;  /* 0x000000ff03037208 */ /* 0x000fe20000000000 */
[----:B------:R-:W-:Y:S01]  /*9810*/  FMUL.FTZ R136, R136, R66 ;  /* 0x0000004288887220 */ /* 0x000fe20000410000 */
[----:B------:R-:W-:Y:S01]  /*9820*/  MOV R58, R12 ;  /* 0x0000000c003a7202 */ /* 0x000fe20000000f00 */
[----:B------:R-:W-:Y:S02]  /*9830*/  FMUL.FTZ R137, R137, R66 ;  /* 0x0000004289897220 */ /* 0x000fe40000410000 */
[-C--:B------:R-:W-:Y:S02]  /*9840*/  FMUL.FTZ R138, R138, R65.reuse ;  /* 0x000000418a8a7220 */ /* 0x080fe40000410000 */
[----:B------:R-:W-:Y:S01]  /*9850*/  FMUL.FTZ R139, R139, R65 ;  /* 0x000000418b8b7220 */ /* 0x000fe20000410000 */
[----:B-1----:R-:W-:Y:S01]  /*9860*/  FSEL R9, R249, RZ, P1 ;  /* 0x000000fff9097208 */ /* 0x002fe20000800000 */
[----:B------:R-:W-:Y:S01]  /*9870*/  FFMA.FTZ R10, R32, c[0x0][0x23c], -R3 ;  /* 0x00008f00200a7a23 */ /* 0x000fe20000010803 */
[----:B------:R-:W-:-:S03]  /*9880*/  MOV R61, R11 ;  /* 0x0000000b003d7202 */ /* 0x000fc60000000f00 */
[----:B------:R-:W-:Y:S01]  /*9890*/  FADD.FTZ R12, R105, -R9 ;  /* 0x80000009690c7221 */ /* 0x000fe20000010000 */
[----:B------:R-:W-:Y:S01]  /*98a0*/  FSEL R9, R250, RZ, P0 ;  /* 0x000000fffa097208 */ /* 0x000fe20000000000 */
[----:B------:R-:W-:Y:S01]  /*98b0*/  FFMA.FTZ R11, R177, c[0x0][0x23c], -R3 ;  /* 0x00008f00b10b7a23 */ /* 0x000fe20000010803 */
[----:B------:R1:W-:Y:S01]  /*98c0*/  MUFU.EX2 R15, R10 ;  /* 0x0000000a000f7308 */ /* 0x0003e20000000800 */
[----:B------:R-:W-:Y:S02]  /*98d0*/  HMMA.16816.F32 R184, R4, R18, R136 ;  /* 0x0000001204b8723c */ /* 0x000fe40000001888 */
[----:B------:R-:W-:-:S05]  /*98e0*/  FADD.FTZ R9, R104, -R9 ;  /* 0x8000000968097221 */ /* 0x000fca0000010000 */
[----:B------:R3:W-:Y:S01]  /*98f0*/  MUFU.EX2 R139, R11 ;  /* 0x0000000b008b7308 */ /* 0x0007e20000000800 */
[----:B------:R-:W-:Y:S02]  /*9900*/  FMUL.FTZ R9, R9, c[0x0][0x23c] ;  /* 0x00008f0009097a20 */ /* 0x000fe40000410000 */
[----:B-1----:R-:W-:Y:S01]  /*9910*/  FFMA.FTZ R10, R176, c[0x0][0x23c], -R3 ;  /* 0x00008f00b00a7a23 */ /* 0x002fe20000010803 */
[----:B--2---:R-:W-:-:S04]  /*9920*/  MOV R177, R14 ;  /* 0x0000000e00b17202 */ /* 0x004fc80000000f00 */
[----:B------:R1:W-:Y:S01]  /*9930*/  MUFU.EX2 R176, R10 ;  /* 0x0000000a00b07308 */ /* 0x0003e20000000800 */
[----:B---3--:R-:W-:Y:S01]  /*9940*/  FFMA.FTZ R11, R111, c[0x0][0x23c], -R3 ;  /* 0x00008f006f0b7a23 */ /* 0x008fe20000010803 */
[----:B------:R-:W-:-:S06]  /*9950*/  MOV R14, R64 ;  /* 0x00000040000e7202 */ /* 0x000fcc0000000f00 */
[----:B------:R-:W-:Y:S01]  /*9960*/  MUFU.EX2 R32, R11 ;  /* 0x0000000b00207308 */ /* 0x000fe20000000800 */
[----:B-1----:R-:W-:-:S07]  /*9970*/  FMUL.FTZ R10, R12, c[0x0][0x23c] ;  /* 0x00008f000c0a7a20 */ /* 0x002fce0000410000 */
[----:B------:R-:W-:Y:S01]  /*9980*/  MUFU.EX2 R11, R9 ;  /* 0x00000009000b7308 */ /* 0x000fe20000000800 */
[-C--:B------:R-:W-:Y:S02]  /*9990*/  FMUL.FTZ R168, R168, R66.reuse ;  /* 0x00000042a8a87220 */ /* 0x080fe40000410000 */
[----:B------:R-:W-:-:S05]  /*99a0*/  FMUL.FTZ R169, R169, R66 ;  /* 0x00000042a9a97220 */ /* 0x000fca0000410000 */
[----:B------:R-:W1:Y:S01]  /*99b0*/  MUFU.EX2 R64, R10 ;  /* 0x0000000a00407308 */ /* 0x000e620000000800 */
        /* <DEDUP_REMOVED lines=38> */
[----:B------:R-:W-:Y:S01]  /*9c20*/  HMMA.16816.F32 R108, R4, R50, R168 ;  /* 0x00000032046c723c */ /* 0x000fe200000018a8 */
[-C--:B-1----:R-:W-:Y:S02]  /*9c30*/  FMUL.FTZ R144, R144, R64.reuse ;  /* 0x0000004090907220 */ /* 0x082fe40000410000 */
[----:B------:R-:W-:-:S04]  /*9c40*/  FMUL.FTZ R145, R145, R64 ;  /* 0x0000004091917220 */ /* 0x000fc80000410000 */
[----:B------:R-:W-:Y:S01]  /*9c50*/  MOV R168, R62 ;  /* 0x0000003e00a87202 */ /* 0x000fe20000000f00 */
[----:B------:R-:W-:Y:S01]  /*9c60*/  HMMA.16816.F32 R196, R4, R20, R112 ;  /* 0x0000001404c4723c */ /* 0x000fe20000001870 */
[----:B------:R-:W-:Y:S01]  /*9c70*/  MOV R169, R15 ;  /* 0x0000000f00a97202 */ /* 0x000fe20000000f00 */
[-C--:B------:R-:W-:Y:S02]  /*9c80*/  FMUL.FTZ R146, R146, R11.reuse ;  /* 0x0000000b92927220 */ /* 0x080fe40000410000 */
[----:B------:R-:W-:-:S04]  /*9c90*/  FMUL.FTZ R147, R147, R11 ;  /* 0x0000000b93937220 */ /* 0x000fc80000410000 */
[----:B------:R-:W-:Y:S01]  /*9ca0*/  HMMA.16816.F32 R192, R4, R22, R120 ;  /* 0x0000001604c0723c */ /* 0x000fe20000001878 */
[----:B------:R-:W-:-:S07]  /*9cb0*/  FFMA.FTZ R9, R179, c[0x0][0x23c], -R2 ;  /* 0x00008f00b3097a23 */ /* 0x000fce0000010802 */
[----:B------:R-:W-:Y:S01]  /*9cc0*/  HMMA.16816.F32 R180, R4, R30, R152 ;  /* 0x0000001e04b4723c */ /* 0x000fe20000001898 */
[----:B------:R-:W-:-:S07]  /*9cd0*/  FMUL.FTZ R140, R140, R64 ;  /* 0x000000408c8c7220 */ /* 0x000fce0000410000 */
[----:B------:R-:W-:Y:S01]  /*9ce0*/  HMMA.16816.F32 R112, R4, R48, R164 ;  /* 0x000000300470723c */ /* 0x000fe200000018a4 */
[----:B------:R-:W-:-:S07]  /*9cf0*/  FMUL.FTZ R141, R141, R64 ;  /* 0x000000408d8d7220 */ /* 0x000fce0000410000 */
[----:B------:R-:W-:Y:S01]  /*9d00*/  HMMA.16816.F32 R120, R4, R28, R148 ;  /* 0x0000001c0478723c */ /* 0x000fe20000001894 */
[----:B------:R-:W-:-:S07]  /*9d10*/  FMUL.FTZ R142, R142, R11 ;  /* 0x0000000b8e8e7220 */ /* 0x000fce0000410000 */
[----:B------:R-:W-:Y:S01]  /*9d20*/  HMMA.16816.F32 R104, R4, R52, R72 ;  /* 0x000000340468723c */ /* 0x000fe20000001848 */
[----:B------:R-:W-:-:S07]  /*9d30*/  FMUL.FTZ R143, R143, R11 ;  /* 0x0000000b8f8f7220 */ /* 0x000fce0000410000 */
[C---:B------:R-:W-:Y:S08]  /*9d40*/  HMMA.16816.F32 R100, R4.reuse, R54, R76 ;  /* 0x000000360464723c */ /* 0x040ff0000000184c */
[C---:B------:R-:W-:Y:S08]  /*9d50*/  HMMA.16816.F32 R164, R4.reuse, R40, R88 ;  /* 0x0000002804a4723c */ /* 0x040ff00000001858 */
[----:B------:R-:W-:Y:S07]  /*9d60*/  HMMA.16816.F32 R152, R4, R42, R92 ;  /* 0x0000002a0498723c */ /* 0x000fee000000185c */
[----:B------:R-:W-:-:S02]  /*9d70*/  F2FP.PACK_AB R4, R132, R168 ;  /* 0x000000a88404723e */ /* 0x000fc400000000ff */
[----:B------:R-:W-:Y:S02]  /*9d80*/  F2FP.PACK_AB R5, R139, R169 ;  /* 0x000000a98b05723e */ /* 0x000fe400000000ff */
[----:B------:R-:W-:Y:S02]  /*9d90*/  F2FP.PACK_AB R6, R38, R177 ;  /* 0x000000b12606723e */ /* 0x000fe400000000ff */
[----:B------:R-:W-:Y:S01]  /*9da0*/  F2FP.PACK_AB R7, R32, R176 ;  /* 0x000000b02007723e */ /* 0x000fe200000000ff */
[-C--:B------:R-:W-:Y:S02]  /*9db0*/  FMUL.FTZ R116, R116, R64.reuse ;  /* 0x0000004074747220 */ /* 0x080fe40000410000 */
[----:B------:R-:W-:Y:S02]  /*9dc0*/  FMUL.FTZ R117, R117, R64 ;  /* 0x0000004075757220 */ /* 0x000fe40000410000 */
[-C--:B------:R-:W-:Y:S02]  /*9dd0*/  FMUL.FTZ R118, R118, R11.reuse ;  /* 0x0000000b76767220 */ /* 0x080fe40000410000 */
[----:B------:R-:W-:Y:S01]  /*9de0*/  FMUL.FTZ R119, R119, R11 ;  /* 0x0000000b77777220 */ /* 0x000fe20000410000 */
[----:B------:R-:W-:Y:S01]  /*9df0*/  HMMA.16816.F32 R72, R4, R28, R144 ;  /* 0x0000001c0448723c */ /* 0x000fe20000001890 */
[----:B------:R1:W-:Y:S01]  /*9e00*/  MUFU.EX2 R147, R9 ;  /* 0x0000000900937308 */ /* 0x0003e20000000800 */
[----:B------:R-:W-:-:S02]  /*9e10*/  MOV R12, R39 ;  /* 0x00000027000c7202 */ /* 0x000fc40000000f00 */
[----:B-----5:R-:W-:-:S04]  /*9e20*/  MOV R135, R37 ;  /* 0x0000002500877202 */ /* 0x020fc80000000f00 */
[----:B------:R-:W-:Y:S01]  /*9e30*/  HMMA.16816.F32 R76, R4, R18, R140 ;  /* 0x00000012044c723c */ /* 0x000fe2000000188c */
[----:B-1----:R-:W-:-:S07]  /*9e40*/  FFMA.FTZ R9, R178, c[0x0][0x23c], -R2 ;  /* 0x00008f00b2097a23 */ /* 0x002fce0000010802 */
[----:B------:R-:W-:Y:S01]  /*9e50*/  HMMA.16816.F32 R92, R4, R20, R116 ;  /* 0x00000014045c723c */ /* 0x000fe20000001874 */
[----:B------:R1:W-:Y:S06]  /*9e60*/  MUFU.EX2 R141, R9 ;  /* 0x00000009008d7308 */ /* 0x0003ec0000000800 */
[----:B------:R-:W-:Y:S02]  /*9e70*/  MOV R119, R38 ;  /* 0x0000002600777202 */ /* 0x000fe40000000f00 */
[----:B------:R-:W-:Y:S02]  /*9e80*/  MOV R117, R36 ;  /* 0x0000002400757202 */ /* 0x000fe40000000f00 */
[----:B------:R-:W2:Y:S01]  /*9e90*/  LDSM.16.MT88.4 R36, [R224+0x9400] ;  /* 0x00940000e024783b */ /* 0x000ea20000004200 */
[----:B-1----:R-:W-:-:S04]  /*9ea0*/  FFMA.FTZ R9, R45, c[0x0][0x23c], -R2 ;  /* 0x00008f002d097a23 */ /* 0x002fc80000010802 */
[----:B------:R1:W-:Y:S01]  /*9eb0*/  MUFU.EX2 R21, R9 ;  /* 0x0000000900157308 */ /* 0x0003e20000000800 */
[----:B------:R-:W-:Y:S02]  /*9ec0*/  FFMA.FTZ R10, R67, c[0x0][0x23c], -R2 ;  /* 0x00008f00430a7a23 */ /* 0x000fe40000010802 */
[----:B-1----:R-:W-:-:S05]  /*9ed0*/  FFMA.FTZ R9, R202, c[0x0][0x23c], -R0 ;  /* 0x00008f00ca097a23 */ /* 0x002fca0000010800 */
[----:B------:R1:W-:Y:S08]  /*9ee0*/  MUFU.EX2 R142, R9 ;  /* 0x00000009008e7308 */ /* 0x0003f00000000800 */
[----:B------:R3:W-:Y:S01]  /*9ef0*/  MUFU.EX2 R143, R10 ;  /* 0x0000000a008f7308 */ /* 0x0007e20000000800 */
[----:B-1----:R-:W-:-:S07]  /*9f00*/  FFMA.FTZ R9, R201, c[0x0][0x23c], -R0 ;  /* 0x00008f00c9097a23 */ /* 0x002fce0000010800 */
[----:B------:R1:W5:Y:S01]  /*9f10*/  MUFU.EX2 R20, R9 ;  /* 0x0000000900147308 */ /* 0x0003620000000800 */
[----:B---3--:R-:W-:-:S07]  /*9f20*/  FFMA.FTZ R10, R203, c[0x0][0x23c], -R0 ;  /* 0x00008f00cb0a7a23 */ /* 0x008fce0000010800 */
[----:B------:R-:W3:Y:S01]  /*9f30*/  MUFU.EX2 R140, R10 ;  /* 0x0000000a008c7308 */ /* 0x000ee20000000800 */
[----:B-1----:R-:W-:-:S07]  /*9f40*/  FFMA.FTZ R9, R200, c[0x0][0x23c], -R0 ;  /* 0x00008f00c8097a23 */ /* 0x002fce0000010800 */
[----:B------:R1:W1:Y:S01]  /*9f50*/  MUFU.EX2 R203, R9 ;  /* 0x0000000900cb7308 */ /* 0x0002620000000800 */
        /* <DEDUP_REMOVED lines=36> */
[--C-:B-1----:R-:W-:Y:S01]  /*a1a0*/  FFMA.FTZ R9, R205, c[0x0][0x23c], -R8.reuse ;  /* 0x00008f00cd097a23 */ /* 0x102fe20000010808 */
[----:B-----5:R-:W-:Y:S01]  /*a1b0*/  MOV R205, R20 ;  /* 0x0000001400cd7202 */ /* 0x020fe20000000f00 */
[----:B------:R-:W-:Y:S01]  /*a1c0*/  FFMA.FTZ R10, R206, c[0x0][0x23c], -R8 ;  /* 0x00008f00ce0a7a23 */ /* 0x000fe20000010808 */
[----:B------:R-:W-:Y:S01]  /*a1d0*/  MOV R206, R21 ;  /* 0x0000001500ce7202 */ /* 0x000fe20000000f00 */
[C---:B------:R-:W-:Y:S01]  /*a1e0*/  HMMA.16816.F32 R44, R4.reuse, R52, R68 ;  /* 0x00000034042c723c */ /* 0x040fe20000001844 */
[----:B------:R-:W-:Y:S01]  /*a1f0*/  MOV R15, R61 ;  /* 0x0000003d000f7202 */ /* 0x000fe20000000f00 */
[----:B------:R1:W-:Y:S01]  /*a200*/  MUFU.EX2 R201, R9 ;  /* 0x0000000900c97308 */ /* 0x0003e20000000800 */
[----:B------:R-:W-:Y:S02]  /*a210*/  MOV R138, R60 ;  /* 0x0000003c008a7202 */ /* 0x000fe40000000f00 */
[----:B------:R-:W-:Y:S02]  /*a220*/  MOV R137, R59 ;  /* 0x0000003b00897202 */ /* 0x000fe40000000f00 */
[----:B------:R-:W-:Y:S01]  /*a230*/  MOV R136, R58 ;  /* 0x0000003a00887202 */ /* 0x000fe20000000f00 */
[----:B------:R-:W-:Y:S01]  /*a240*/  HMMA.16816.F32 R60, R4, R48, R160 ;  /* 0x00000030043c723c */ /* 0x000fe200000018a0 */
[----:B------:R-:W-:-:S02]  /*a250*/  MOV R171, R57 ;  /* 0x0000003900ab7202 */ /* 0x000fc40000000f00 */
[----:B------:R-:W-:Y:S02]  /*a260*/  MOV R170, R56 ;  /* 0x0000003800aa7202 */ /* 0x000fe40000000f00 */
[----:B------:R-:W-:-:S03]  /*a270*/  MOV R118, R32 ;  /* 0x0000002000767202 */ /* 0x000fc60000000f00 */
[----:B------:R-:W-:Y:S01]  /*a280*/  HMMA.16816.F32 R56, R4, R40, R84 ;  /* 0x000000280438723c */ /* 0x000fe20000001854 */
[----:B-1----:R-:W-:-:S07]  /*a290*/  FFMA.FTZ R9, R207, c[0x0][0x23c], -R8 ;  /* 0x00008f00cf097a23 */ /* 0x002fce0000010808 */
[C---:B------:R-:W-:Y:S01]  /*a2a0*/  HMMA.16816.F32 R88, R4.reuse, R22, R124 ;  /* 0x000000160458723c */ /* 0x040fe2000000187c */
[----:B------:R1:W-:Y:S01]  /*a2b0*/  MUFU.EX2 R200, R9 ;  /* 0x0000000900c87308 */ /* 0x0003e20000000800 */
[----:B------:R-:W-:Y:S01]  /*a2c0*/  MOV R144, R118 ;  /* 0x0000007600907202 */ /* 0x000fe20000000f00 */
[----:B------:R-:W-:Y:S05]  /*a2d0*/  LDSM.16.MT88.4 R20, [R226+0xb400] ;  /* 0x00b40000e214783b */ /* 0x000fea0000004200 */
[C---:B------:R-:W-:Y:S01]  /*a2e0*/  HMMA.16816.F32 R148, R4.reuse, R16, R128 ;  /* 0x000000100494723c */ /* 0x040fe20000001880 */
[----:B------:R5:W2:Y:S07]  /*a2f0*/  MUFU.EX2 R202, R10 ;  /* 0x0000000a00ca7308 */ /* 0x000aae0000000800 */
[----:B------:R-:W-:Y:S01]  /*a300*/  HMMA.16816.F32 R156, R4, R30, R156 ;  /* 0x0000001e049c723c */ /* 0x000fe2000000189c */
[----:B-1----:R-:W-:-:S07]  /*a310*/  FFMA.FTZ R9, R204, c[0x0][0x23c], -R8 ;  /* 0x00008f00cc097a23 */ /* 0x002fce0000010808 */
[C---:B------:R-:W-:Y:S01]  /*a320*/  HMMA.16816.F32 R48, R4.reuse, R50, R172 ;  /* 0x000000320430723c */ /* 0x040fe200000018ac */
[----:B------:R-:W-:Y:S01]  /*a330*/  MOV R116, R35 ;  /* 0x0000002300747202 */ /* 0x000fe20000000f00 */
[----:B------:R-:W-:Y:S06]  /*a340*/  LDSM.16.MT88.4 R28, [R224+0xa400] ;  /* 0x00a40000e01c783b */ /* 0x000fec0000004200 */
[C---:B------:R-:W-:Y:S01]  /*a350*/  HMMA.16816.F32 R52, R4.reuse, R54, R80 ;  /* 0x000000360434723c */ /* 0x040fe20000001850 */
[----:B------:R-:W-:Y:S01]  /*a360*/  MOV R133, R34 ;  /* 0x0000002200857202 */ /* 0x000fe20000000f00 */
[----:B------:R-:W-:Y:S06]  /*a370*/  LDSM.16.MT88.4 R16, [R224+0xb400] ;  /* 0x00b40000e010783b */ /* 0x000fec0000004200 */
[----:B------:R-:W-:Y:S01]  /*a380*/  HMMA.16816.F32 R40, R4, R42, R96 ;  /* 0x0000002a0428723c */ /* 0x000fe20000001860 */
[----:B----4-:R-:W-:-:S02]  /*a390*/  MOV R134, R33 ;  /* 0x0000002100867202 */ /* 0x010fc40000000f00 */
[----:B------:R-:W-:Y:S01]  /*a3a0*/  MOV R118, R136 ;  /* 0x0000008800767202 */ /* 0x000fe20000000f00 */
[----:B------:R-:W1:Y:S03]  /*a3b0*/  LDSM.16.MT88.4 R32, [R226+0x9400] ;  /* 0x00940000e220783b */ /* 0x000e660000004200 */
[----:B------:R-:W-:Y:S02]  /*a3c0*/  F2FP.PACK_AB R4, R141, R147 ;  /* 0x000000938d04723e */ /* 0x000fe400000000ff */
[----:B---3--:R-:W-:Y:S02]  /*a3d0*/  F2FP.PACK_AB R5, R142, R140 ;  /* 0x0000008c8e05723e */ /* 0x008fe400000000ff */
[----:B------:R-:W-:Y:S02]  /*a3e0*/  F2FP.PACK_AB R6, R206, R143 ;  /* 0x0000008fce06723e */ /* 0x000fe400000000ff */
[----:B------:R-:W-:-:S02]  /*a3f0*/  F2FP.PACK_AB R7, R203, R205 ;  /* 0x000000cdcb07723e */ /* 0x000fc400000000ff */
[----:B------:R-:W-:Y:S02]  /*a400*/  MOV R172, R137 ;  /* 0x0000008900ac7202 */ /* 0x000fe40000000f00 */
[----:B------:R-:W-:Y:S02]  /*a410*/  MOV R67, R138 ;  /* 0x0000008a00437202 */ /* 0x000fe40000000f00 */
[----:B-----5:R-:W-:Y:S02]  /*a420*/  MOV R10, R139 ;  /* 0x0000008b000a7202 */ /* 0x020fe40000000f00 */
[----:B--2---:R-:W-:Y:S01]  /*a430*/  HMMA.16816.F32 R136, R4, R36, R196 ;  /* 0x000000240488723c */ /* 0x004fe200000018c4 */
[----:B------:R2:W-:Y:S01]  /*a440*/  MUFU.EX2 R199, R9 ;  /* 0x0000000900c77308 */ /* 0x0005e20000000800 */
[----:B------:R-:W-:Y:S01]  /*a450*/  MOV R145, R117 ;  /* 0x0000007500917202 */ /* 0x000fe20000000f00 */
[----:B--2---:R-:W-:-:S06]  /*a460*/  FFMA.FTZ R9, R216, c[0x0][0x23c], -R3 ;  /* 0x00008f00d8097a23 */ /* 0x004fcc0000010803 */
[----:B------:R2:W-:Y:S01]  /*a470*/  MUFU.EX2 R198, R9 ;  /* 0x0000000900c67308 */ /* 0x0005e20000000800 */
[----:B------:R-:W-:Y:S02]  /*a480*/  MOV R117, R170 ;  /* 0x000000aa00757202 */ /* 0x000fe40000000f00 */
[----:B------:R-:W-:Y:S01]  /*a490*/  MOV R175, R171 ;  /* 0x000000ab00af7202 */ /* 0x000fe20000000f00 */
[----:B--2---:R-:W-:-:S04]  /*a4a0*/  FFMA.FTZ R9, R215, c[0x0][0x23c], -R3 ;  /* 0x00008f00d7097a23 */ /* 0x004fc80000010803 */
[----:B------:R2:W3:Y:S01]  /*a4b0*/  MUFU.EX2 R197, R9 ;  /* 0x0000000900c57308 */ /* 0x0004e20000000800 */
[----:B------:R-:W-:Y:S02]  /*a4c0*/  MOV R207, R132 ;  /* 0x0000008400cf7202 */ /* 0x000fe40000000f00 */
[----:B------:R-:W-:Y:S02]  /*a4d0*/  MOV R171, R133 ;  /* 0x0000008500ab7202 */ /* 0x000fe40000000f00 */
[----:B------:R-:W-:Y:S02]  /*a4e0*/  MOV R170, R134 ;  /* 0x0000008600aa7202 */ /* 0x000fe40000000f00 */
[----:B------:R-:W-:Y:S01]  /*a4f0*/  MOV R204, R135 ;  /* 0x0000008700cc7202 */ /* 0x000fe20000000f00 */
[----:B--2---:R-:W-:-:S04]  /*a500*/  FFMA.FTZ R9, R211, c[0x0][0x23c], -R3 ;  /* 0x00008f00d3097a23 */ /* 0x004fc80000010803 */
[----:B------:R2:W-:Y:S01]  /*a510*/  MUFU.EX2 R196, R9 ;  /* 0x0000000900c47308 */ /* 0x0005e20000000800 */
[----:B------:R-:W-:Y:S01]  /*a520*/  HMMA.16816.F32 R132, R4, R38, R192 ;  /* 0x000000260484723c */ /* 0x000fe200000018c0 */
[----:B------:R-:W-:Y:S02]  /*a530*/  MOV R179, R119 ;  /* 0x0000007700b37202 */ /* 0x000fe40000000f00 */
[----:B------:R-:W-:Y:S02]  /*a540*/  MOV R174, R176 ;  /* 0x000000b000ae7202 */ /* 0x000fe40000000f00 */
[----:B------:R-:W-:Y:S02]  /*a550*/  MOV R173, R177 ;  /* 0x000000b100ad7202 */ /* 0x000fe40000000f00 */
[----:B------:R-:W-:Y:S01]  /*a560*/  MOV R178, R12 ;  /* 0x0000000c00b27202 */ /* 0x000fe20000000f00 */
[----:B--2---:R-:W-:-:S04]  /*a570*/  FFMA.FTZ R9, R209, c[0x0][0x23c], -R3 ;  /* 0x00008f00d1097a23 */ /* 0x004fc80000010803 */
[----:B------:R2:W4:Y:S01]  /*a580*/  MUFU.EX2 R195, R9 ;  /* 0x0000000900c37308 */ /* 0x0005220000000800 */
[----:B------:R-:W-:Y:S02]  /*a590*/  MOV R119, R15 ;  /* 0x0000000f00777202 */ /* 0x000fe40000000f00 */
[----:B------:R-:W-:Y:S02]  /*a5a0*/  MOV R177, R14 ;  /* 0x0000000e00b17202 */ /* 0x000fe40000000f00 */
[----:B------:R-:W-:Y:S02]  /*a5b0*/  MOV R176, R13 ;  /* 0x0000000d00b07202 */ /* 0x000fe40000000f00 */
[----:B------:R-:W5:Y:S01]  /*a5c0*/  LDSM.16.MT88.4 R12, [R226+0xa400] ;  /* 0x00a40000e20c783b */ /* 0x000f620000004200 */
[----:B--2---:R-:W-:-:S04]  /*a5d0*/  FFMA.FTZ R9, R217, c[0x0][0x23c], -R2 ;  /* 0x00008f00d9097a23 */ /* 0x004fc80000010802 */
[----:B------:R2:W-:Y:S01]  /*a5e0*/  MUFU.EX2 R194, R9 ;  /* 0x0000000900c27308 */ /* 0x0005e20000000800 */
[----:B-1----:R-:W-:Y:S01]  /*a5f0*/  HMMA.16816.F32 R128, R4, R32, R188 ;  /* 0x000000200480723c */ /* 0x002fe200000018bc */
[----:B--2---:R-:W-:-:S06]  /*a600*/  FFMA.FTZ R9, R213, c[0x0][0x23c], -R2 ;  /* 0x00008f00d5097a23 */ /* 0x004fcc0000010802 */
[----:B------:R1:W2:Y:S02]  /*a610*/  MUFU.EX2 R193, R9 ;  /* 0x0000000900c17308 */ /* 0x0002a40000000800 */
[----:B-1----:R-:W-:-:S06]  /*a620*/  FFMA.FTZ R9, R210, c[0x0][0x23c], -R2 ;  /* 0x00008f00d2097a23 */ /* 0x002fcc0000010802 */
[----:B------:R1:W-:Y:S02]  /*a630*/  MUFU.EX2 R192, R9 ;  /* 0x0000000900c07308 */ /* 0x0003e40000000800 */
[----:B-1----:R-:W-:-:S06]  /*a640*/  FFMA.FTZ R9, R208, c[0x0][0x23c], -R2 ;  /* 0x00008f00d0097a23 */ /* 0x002fcc0000010802 */
[----:B------:R1:W-:Y:S01]  /*a650*/  MUFU.EX2 R191, R9 ;  /* 0x0000000900bf7308 */ /* 0x0003e20000000800 */
[----:B------:R-:W-:Y:S01]  /*a660*/  HMMA.16816.F32 R124, R4, R34, R184 ;  /* 0x00000022047c723c */ /* 0x000fe200000018b8 */
[----:B-1----:R-:W-:-:S06]  /*a670*/  FFMA.FTZ R9, R219, c[0x0][0x23c], -R0 ;  /* 0x00008f00db097a23 */ /* 0x002fcc0000010800 */
[----:B------:R1:W-:Y:S02]  /*a680*/  MUFU.EX2 R190, R9 ;  /* 0x0000000900be7308 */ /* 0x0003e40000000800 */
[----:B-1----:R-:W-:-:S06]  /*a690*/  FFMA.FTZ R9, R218, c[0x0][0x23c], -R0 ;  /* 0x00008f00da097a23 */ /* 0x002fcc0000010800 */
[----:B------:R1:W1:Y:S01]  /*a6a0*/  MUFU.EX2 R189, R9 ;  /* 0x0000000900bd7308 */ /* 0x0002620000000800 */
[----:B------:R-:W-:Y:S01]  /*a6b0*/  MOV R146, R116 ;  /* 0x0000007400927202 */ /* 0x000fe20000000f00 */
[----:B------:R-:W-:Y:S01]  /*a6c0*/  HMMA.16816.F32 R120, R4, R28, R120 ;  /* 0x0000001c0478723c */ /* 0x000fe20000001878 */
[----:B------:R-:W-:Y:S01]  /*a6d0*/  MOV R216, R117 ;  /* 0x0000007500d87202 */ /* 0x000fe20000000f00 */
[----:B-1----:R-:W-:-:S04]  /*a6e0*/  FFMA.FTZ R9, R214, c[0x0][0x23c], -R0 ;  /* 0x00008f00d6097a23 */ /* 0x002fc80000010800 */
[----:B------:R1:W-:Y:S01]  /*a6f0*/  MUFU.EX2 R187, R9 ;  /* 0x0000000900bb7308 */ /* 0x0003e20000000800 */
[----:B------:R-:W-:Y:S01]  /*a700*/  MOV R215, R118 ;  /* 0x0000007600d77202 */ /* 0x000fe20000000f00 */
[----:B-----5:R-:W-:Y:S01]  /*a710*/  HMMA.16816.F32 R112, R4, R12, R112 ;  /* 0x0000000c0470723c */ /* 0x020fe20000001870 */
[----:B------:R-:W-:Y:S01]  /*a720*/  MOV R211, R119 ;  /* 0x0000007700d37202 */ /* 0x000fe20000000f00 */
[----:B-1----:R-:W-:-:S04]  /*a730*/  FFMA.FTZ R9, R212, c[0x0][0x23c], -R0 ;  /* 0x00008f00d4097a23 */ /* 0x002fc80000010800 */
[----:B------:R1:W5:Y:S02]  /*a740*/  MUFU.EX2 R188, R9 ;  /* 0x0000000900bc7308 */ /* 0x0003640000000800 */
[C---:B------:R-:W-:Y:S08]  /*a750*/  HMMA.16816.F32 R116, R4.reuse, R30, R180 ;  /* 0x0000001e0474723c */ /* 0x040ff000000018b4 */
[----:B------:R-:W-:Y:S01]  /*a760*/  HMMA.16816.F32 R108, R4, R14, R108 ;  /* 0x0000000e046c723c */ /* 0x000fe2000000186c */
[----:B-1----:R-:W-:-:S07]  /*a770*/  FFMA.FTZ R9, R234, c[0x0][0x23c], -R8 ;  /* 0x00008f00ea097a23 */ /* 0x002fce0000010808 */
[C---:B------:R-:W-:Y:S01]  /*a780*/  HMMA.16816.F32 R104, R4.reuse, R16, R104 ;  /* 0x000000100468723c */ /* 0x040fe20000001868 */
[----:B------:R1:W-:Y:S07]  /*a790*/  MUFU.EX2 R186, R9 ;  /* 0x0000000900ba7308 */ /* 0x0003ee0000000800 */
[C---:B------:R-:W-:Y:S08]  /*a7a0*/  HMMA.16816.F32 R100, R4.reuse, R18, R100 ;  /* 0x000000120464723c */ /* 0x040ff00000001864 */
[----:B------:R-:W-:Y:S01]  /*a7b0*/  HMMA.16816.F32 R96, R4, R20, R164 ;  /* 0x000000140460723c */ /* 0x000fe200000018a4 */
[----:B-1----:R-:W-:-:S07]  /*a7c0*/  FFMA.FTZ R9, R222, c[0x0][0x23c], -R8 ;  /* 0x00008f00de097a23 */ /* 0x002fce0000010808 */
[----:B------:R-:W-:Y:S01]  /*a7d0*/  HMMA.16816.F32 R84, R4, R22, R152 ;  /* 0x000000160454723c */ /* 0x000fe20000001898 */
[----:B------:R1:W1:Y:S06]  /*a7e0*/  MUFU.EX2 R185, R9 ;  /* 0x0000000900b97308 */ /* 0x00026c0000000800 */
[----:B------:R-:W-:Y:S02]  /*a7f0*/  F2FP.PACK_AB R4, R201, R202 ;  /* 0x000000cac904723e */ /* 0x000fe400000000ff */
[----:B---3--:R-:W-:Y:S02]  /*a800*/  F2FP.PACK_AB R5, R197, R198 ;  /* 0x000000c6c505723e */ /* 0x008fe400000000ff */
[----:B------:R-:W-:-:S02]  /*a810*/  F2FP.PACK_AB R6, R199, R200 ;  /* 0x000000c8c706723e */ /* 0x000fc400000000ff */
[----:B----4-:R-:W-:Y:S01]  /*a820*/  F2FP.PACK_AB R7, R195, R196 ;  /* 0x000000c4c307723e */ /* 0x010fe200000000ff */
[----:B-1----:R-:W-:-:S06]  /*a830*/  FFMA.FTZ R9, R221, c[0x0][0x23c], -R8 ;  /* 0x00008f00dd097a23 */ /* 0x002fcc0000010808 */
[C---:B------:R-:W-:Y:S01]  /*a840*/  HMMA.16816.F32 R92, R4.reuse, R36, R92 ;  /* 0x00000024045c723c */ /* 0x040fe2000000185c */
[----:B------:R1:W-:Y:S07]  /*a850*/  MUFU.EX2 R184, R9 ;  /* 0x0000000900b87308 */ /* 0x0003ee0000000800 */
[C---:B------:R-:W-:Y:S01]  /*a860*/  HMMA.16816.F32 R88, R4.reuse, R38, R88 ;  /* 0x000000260458723c */ /* 0x040fe20000001858 */
[----:B------:R-:W3:Y:S07]  /*a870*/  LDSM.16.MT88.4 R36, [R224+0x9800] ;  /* 0x00980000e024783b */ /* 0x000eee0000004200 */
[----:B------:R-:W-:Y:S01]  /*a880*/  HMMA.16816.F32 R80, R4, R32, R148 ;  /* 0x000000200450723c */ /* 0x000fe20000001894 */
[----:B-1----:R-:W-:-:S07]  /*a890*/  FFMA.FTZ R9, R220, c[0x0][0x23c], -R8 ;  /* 0x00008f00dc097a23 */ /* 0x002fce0000010808 */
[C---:B------:R-:W-:Y:S01]  /*a8a0*/  HMMA.16816.F32 R76, R4.reuse, R34, R76 ;  /* 0x00000022044c723c */ /* 0x040fe2000000184c */
[----:B------:R-:W1:Y:S01]  /*a8b0*/  LDSM.16.MT88.4 R32, [R226+0x9800] ;  /* 0x00980000e220783b */ /* 0x000e620000004200 */
[----:B------:R4:W-:Y:S06]  /*a8c0*/  MUFU.EX2 R183, R9 ;  /* 0x0000000900b77308 */ /* 0x0009ec0000000800 */
[C---:B------:R-:W-:Y:S08]  /*a8d0*/  HMMA.16816.F32 R72, R4.reuse, R28, R72 ;  /* 0x0000001c0448723c */ /* 0x040ff00000001848 */
[C---:B------:R-:W-:Y:S01]  /*a8e0*/  HMMA.16816.F32 R68, R4.reuse, R30, R156 ;  /* 0x0000001e0444723c */ /* 0x040fe2000000189c */
[----:B------:R-:W1:Y:S07]  /*a8f0*/  LDSM.16.MT88.4 R28, [R224+0xa800] ;  /* 0x00a80000e01c783b */ /* 0x000e6e0000004200 */
[C---:B------:R-:W-:Y:S01]  /*a900*/  HMMA.16816.F32 R60, R4.reuse, R12, R60 ;  /* 0x0000000c043c723c */ /* 0x040fe2000000183c */
[----:B----4-:R-:W-:Y:S01]  /*a910*/  FFMA.FTZ R9, R244, c[0x0][0x23c], -R3 ;  /* 0x00008f00f4097a23 */ /* 0x010fe20000010803 */
[----:B------:R-:W-:Y:S01]  /*a920*/  MOV R209, R168 ;  /* 0x000000a800d17202 */ /* 0x000fe20000000f00 */
[----:B------:R-:W-:Y:S05]  /*a930*/  LDSM.16.MT88.4 R156, [R224+0xac00] ;  /* 0x00ac0000e09c783b */ /* 0x000fea0000004200 */
[C---:B------:R-:W-:Y:S01]  /*a940*/  HMMA.16816.F32 R48, R4.reuse, R14, R48 ;  /* 0x0000000e0430723c */ /* 0x040fe20000001830 */
[----:B------:R-:W4:Y:S07]  /*a950*/  LDSM.16.MT88.4 R12, [R226+0xa800] ;  /* 0x00a80000e20c783b */ /* 0x000f2e0000004200 */
[C---:B------:R-:W-:Y:S08]  /*a960*/  HMMA.16816.F32 R44, R4.reuse, R16, R44 ;  /* 0x00000010042c723c */ /* 0x040ff0000000182c */
[C---:B------:R-:W-:Y:S01]  /*a970*/  HMMA.16816.F32 R52, R4.reuse, R18, R52 ;  /* 0x000000120434723c */ /* 0x040fe20000001834 */
[----:B------:R-:W1:Y:S07]  /*a980*/  LDSM.16.MT88.4 R16, [R224+0xb800] ;  /* 0x00b80000e010783b */ /* 0x000e6e0000004200 */
[C---:B------:R-:W-:Y:S08]  /*a990*/  HMMA.16816.F32 R56, R4.reuse, R20, R56 ;  /* 0x000000140438723c */ /* 0x040ff00000001838 */
[----:B------:R-:W-:Y:S01]  /*a9a0*/  HMMA.16816.F32 R40, R4, R22, R40 ;  /* 0x000000160428723c */ /* 0x000fe20000001828 */
[----:B------:R-:W1:Y:S01]  /*a9b0*/  LDSM.16.MT88.4 R20, [R226+0xb800] ;  /* 0x00b80000e214783b */ /* 0x000e620000004200 */
[----:B------:R-:W-:Y:S01]  /*a9c0*/  MOV R181, R170 ;  /* 0x000000aa00b57202 */ /* 0x000fe20000000f00 */
[----:B------:R2:W-:Y:S01]  /*a9d0*/  MUFU.EX2 R182, R9 ;  /* 0x0000000900b67308 */ /* 0x0005e20000000800 */
[----:B------:R-:W-:-:S02]  /*a9e0*/  MOV R217, R209 ;  /* 0x000000d100d97202 */ /* 0x000fc40000000f00 */
[----:B------:R-:W-:Y:S02]  /*a9f0*/  MOV R209, R211 ;  /* 0x000000d300d17202 */ /* 0x000fe40000000f00 */
[----:B------:R-:W-:Y:S02]  /*aa00*/  MOV R211, R215 ;  /* 0x000000d700d37202 */ /* 0x000fe40000000f00 */
[----:B------:R-:W-:Y:S02]  /*aa10*/  MOV R180, R171 ;  /* 0x000000ab00b47202 */ /* 0x000fe40000000f00 */
[----:B------:R-:W-:Y:S02]  /*aa20*/  MOV R244, R181 ;  /* 0x000000b500f47202 */ /* 0x000fe40000000f00 */
[----:B------:R-:W-:Y:S01]  /*aa30*/  MOV R215, R216 ;  /* 0x000000d800d77202 */ /* 0x000fe20000000f00 */
[----:B--2---:R-:W-:Y:S01]  /*aa40*/  FFMA.FTZ R9, R238, c[0x0][0x23c], -R3 ;  /* 0x00008f00ee097a23 */ /* 0x004fe20000010803 */
[----:B------:R-:W-:-:S02]  /*aa50*/  MOV R216, R204 ;  /* 0x000000cc00d87202 */ /* 0x000fc40000000f00 */
[----:B------:R-:W-:Y:S01]  /*aa60*/  MOV R204, R207 ;  /* 0x000000cf00cc7202 */ /* 0x000fe20000000f00 */
[----:B------:R2:W1:Y:S01]  /*aa70*/  MUFU.EX2 R181, R9 ;  /* 0x0000000900b57308 */ /* 0x0004620000000800 */
[----:B------:R-:W-:Y:S02]  /*aa80*/  MOV R207, R10 ;  /* 0x0000000a00cf7202 */ /* 0x000fe40000000f00 */
[----:B------:R-:W-:Y:S02]  /*aa90*/  MOV R10, R67 ;  /* 0x00000043000a7202 */ /* 0x000fe40000000f00 */
[----:B------:R-:W-:Y:S02]  /*aaa0*/  MOV R238, R180 ;  /* 0x000000b400ee7202 */ /* 0x000fe40000000f00 */
[----:B------:R-:W-:Y:S02]  /*aab0*/  MOV R67, R172 ;  /* 0x000000ac00437202 */ /* 0x000fe40000000f00 */
[----:B------:R-:W-:-:S02]  /*aac0*/  MOV R172, R173 ;  /* 0x000000ad00ac7202 */ /* 0x000fc40000000f00 */
[----:B------:R-:W-:Y:S01]  /*aad0*/  MOV R173, R174 ;  /* 0x000000ae00ad7202 */ /* 0x000fe20000000f00 */
[----:B--2---:R-:W-:Y:S01]  /*aae0*/  FFMA.FTZ R9, R233, c[0x0][0x23c], -R3 ;  /* 0x00008f00e9097a23 */ /* 0x004fe20000010803 */
[----:B------:R-:W-:-:S03]  /*aaf0*/  MOV R174, R175 ;  /* 0x000000af00ae7202 */ /* 0x000fc60000000f00 */
[----:B------:R2:W-:Y:S01]  /*ab00*/  MUFU.EX2 R180, R9 ;  /* 0x0000000900b47308 */ /* 0x0005e20000000800 */
[----:B------:R-:W-:Y:S02]  /*ab10*/  MOV R175, R178 ;  /* 0x000000b200af7202 */ /* 0x000fe40000000f00 */
[----:B------:R-:W-:Y:S02]  /*ab20*/  MOV R178, R179 ;  /* 0x000000b300b27202 */ /* 0x000fe40000000f00 */
[----:B------:R-:W-:Y:S01]  /*ab30*/  F2FP.PACK_AB R4, R193, R194 ;  /* 0x000000c2c104723e */ /* 0x000fe200000000ff */
[----:B--2---:R-:W-:-:S04]  /*ab40*/  FFMA.FTZ R9, R232, c[0x0][0x23c], -R3 ;  /* 0x00008f00e8097a23 */ /* 0x004fc80000010803 */
[----:B------:R2:W1:Y:S01]  /*ab50*/  MUFU.EX2 R179, R9 ;  /* 0x0000000900b37308 */ /* 0x0004620000000800 */
[----:B------:R-:W-:Y:S02]  /*ab60*/  F2FP.PACK_AB R5, R189, R190 ;  /* 0x000000bebd05723e */ /* 0x000fe400000000ff */
[----:B------:R-:W-:Y:S02]  /*ab70*/  F2FP.PACK_AB R6, R191, R192 ;  /* 0x000000c0bf06723e */ /* 0x000fe400000000ff */
[----:B-----5:R-:W-:Y:S02]  /*ab80*/  F2FP.PACK_AB R7, R188, R187 ;  /* 0x000000bbbc07723e */ /* 0x020fe400000000ff */
[----:B------:R-:W-:-:S04]  /*ab90*/  MOV R167, R169 ;  /* 0x000000a900a77202 */ /* 0x000fc80000000f00 */
[----:B------:R-:W-:Y:S01]  /*aba0*/  MOV R232, R167 ;  /* 0x000000a700e87202 */ /* 0x000fe20000000f00 */
[----:B---3--:R-:W-:Y:S01]  /*abb0*/  HMMA.16816.F32 R168, R4, R36, R136 ;  /* 0x0000002404a8723c */ /* 0x008fe20000001888 */
[----:B------:R-:W-:Y:S01]  /*abc0*/  MOV R210, R178 ;  /* 0x000000b200d27202 */ /* 0x000fe20000000f00 */
[----:B--2---:R-:W-:-:S06]  /*abd0*/  FFMA.FTZ R9, R239, c[0x0][0x23c], -R2 ;  /* 0x00008f00ef097a23 */ /* 0x004fcc0000010802 */
[C---:B------:R-:W-:Y:S01]  /*abe0*/  HMMA.16816.F32 R160, R4.reuse, R38, R132 ;  /* 0x0000002604a0723c */ /* 0x040fe20000001884 */
[----:B------:R2:W-:Y:S07]  /*abf0*/  MUFU.EX2 R178, R9 ;  /* 0x0000000900b27308 */ /* 0x0005ee0000000800 */
[C---:B-1----:R-:W-:Y:S08]  /*ac00*/  HMMA.16816.F32 R132, R4.reuse, R32, R128 ;  /* 0x000000200484723c */ /* 0x042ff00000001880 */
[C---:B------:R-:W-:Y:S01]  /*ac10*/  HMMA.16816.F32 R136, R4.reuse, R34, R124 ;  /* 0x000000220488723c */ /* 0x040fe2000000187c */
[----:B--2---:R-:W-:Y:S01]  /*ac20*/  FFMA.FTZ R9, R237, c[0x0][0x23c], -R2 ;  /* 0x00008f00ed097a23 */ /* 0x004fe20000010802 */
[----:B------:R-:W-:Y:S01]  /*ac30*/  MOV R212, R67 ;  /* 0x0000004300d47202 */ /* 0x000fe20000000f00 */
[----:B------:R-:W-:Y:S05]  /*ac40*/  LDSM.16.MT88.4 R124, [R224+0x9c00] ;  /* 0x009c0000e07c783b */ /* 0x000fea0000004200 */
[C---:B------:R-:W-:Y:S08]  /*ac50*/  HMMA.16816.F32 R148, R4.reuse, R28, R120 ;  /* 0x0000001c0494723c */ /* 0x040ff00000001878 */
[C---:B------:R-:W-:Y:S08]  /*ac60*/  HMMA.16816.F32 R152, R4.reuse, R30, R116 ;  /* 0x0000001e0498723c */ /* 0x040ff00000001874 */
[C---:B----4-:R-:W-:Y:S08]  /*ac70*/  HMMA.16816.F32 R164, R4.reuse, R12, R112 ;  /* 0x0000000c04a4723c */ /* 0x050ff00000001870 */
        /* <DEDUP_REMOVED lines=9> */
[C---:B------:R-:W-:Y:S08]  /*ad10*/  HMMA.16816.F32 R116, R4.reuse, R36, R92 ;  /* 0x000000240474723c */ /* 0x040ff0000000185c */
[----:B------:R-:W-:Y:S07]  /*ad20*/  HMMA.16816.F32 R36, R4, R38, R88 ;  /* 0x000000260424723c */ /* 0x000fee0000001858 */
[----:B------:R-:W-:-:S02]  /*ad30*/  MOV R88, R177 ;  /* 0x000000b100587202 */ /* 0x000fc40000000f00 */
[----:B------:R1:W2:Y:S01]  /*ad40*/  MUFU.EX2 R177, R9 ;  /* 0x0000000900b17308 */ /* 0x0002a20000000800 */
[----:B------:R-:W-:Y:S01]  /*ad50*/  HMMA.16816.F32 R68, R4, R30, R68 ;  /* 0x0000001e0444723c */ /* 0x000fe20000001844 */
[--C-:B-1----:R-:W-:Y:S02]  /*ad60*/  FFMA.FTZ R9, R235, c[0x0][0x23c], -R2.reuse ;  /* 0x00008f00eb097a23 */ /* 0x102fe40000010802 */
[----:B------:R-:W-:-:S04]  /*ad70*/  FFMA.FTZ R2, R223, c[0x0][0x23c], -R2 ;  /* 0x00008f00df027a23 */ /* 0x000fc80000010802 */
[----:B------:R1:W-:Y:S01]  /*ad80*/  MUFU.EX2 R67, R2 ;  /* 0x0000000200437308 */ /* 0x0003e20000000800 */
[----:B------:R-:W-:Y:S02]  /*ad90*/  MOV R91, R217 ;  /* 0x000000d9005b7202 */ /* 0x000fe40000000f00 */
[----:B------:R-:W-:Y:S01]  /*ada0*/  MOV R90, R209 ;  /* 0x000000d1005a7202 */ /* 0x000fe20000000f00 */
[----:B-1----:R-:W-:-:S04]  /*adb0*/  FFMA.FTZ R2, R242, c[0x0][0x23c], -R0 ;  /* 0x00008f00f2027a23 */ /* 0x002fc80000010800 */
[----:B------:R1:W-:Y:S01]  /*adc0*/  MUFU.EX2 R31, R2 ;  /* 0x00000002001f7308 */ /* 0x0003e20000000800 */
[----:B------:R-:W-:Y:S02]  /*add0*/  MOV R233, R211 ;  /* 0x000000d300e97202 */ /* 0x000fe40000000f00 */
[----:B------:R-:W-:Y:S02]  /*ade0*/  MOV R213, R144 ;  /* 0x0000009000d57202 */ /* 0x000fe40000000f00 */
[----:B------:R-:W-:Y:S02]  /*adf0*/  MOV R217, R145 ;  /* 0x0000009100d97202 */ /* 0x000fe40000000f00 */
[----:B------:R-:W-:Y:S01]  /*ae00*/  MOV R209, R146 ;  /* 0x0000009200d17202 */ /* 0x000fe20000000f00 */
[----:B-1----:R-:W-:-:S04]  /*ae10*/  FFMA.FTZ R2, R241, c[0x0][0x23c], -R0 ;  /* 0x00008f00f1027a23 */ /* 0x002fc80000010800 */
[----:B------:R1:W3:Y:S01]  /*ae20*/  MUFU.EX2 R30, R2 ;  /* 0x00000002001e7308 */ /* 0x0002e20000000800 */
[----:B------:R-:W-:Y:S02]  /*ae30*/  MOV R211, R147 ;  /* 0x0000009300d37202 */ /* 0x000fe40000000f00 */
[----:B------:R-:W-:Y:S01]  /*ae40*/  HMMA.16816.F32 R144, R4, R28, R72 ;  /* 0x0000001c0490723c */ /* 0x000fe20000001848 */
[--C-:B-1----:R-:W-:Y:S02]  /*ae50*/  FFMA.FTZ R2, R240, c[0x0][0x23c], -R0.reuse ;  /* 0x00008f00f0027a23 */ /* 0x102fe40000010800 */
[----:B------:R-:W-:-:S04]  /*ae60*/  FFMA.FTZ R0, R236, c[0x0][0x23c], -R0 ;  /* 0x00008f00ec007a23 */ /* 0x000fc80000010800 */
[----:B------:R1:W-:Y:S01]  /*ae70*/  MUFU.EX2 R28, R0 ;  /* 0x00000000001c7308 */ /* 0x0003e20000000800 */
[----:B------:R-:W-:Y:S01]  /*ae80*/  HMMA.16816.F32 R52, R4, R18, R52 ;  /* 0x000000120434723c */ /* 0x000fe20000001834 */
[----:B------:R-:W-:Y:S01]  /*ae90*/  MOV R220, R215 ;  /* 0x000000d700dc7202 */ /* 0x000fe20000000f00 */
[----:B-1----:R-:W-:-:S05]  /*aea0*/  FFMA.FTZ R0, R251, c[0x0][0x23c], -R8 ;  /* 0x00008f00fb007a23 */ /* 0x002fca0000010808 */
[----:B------:R1:W-:Y:S01]  /*aeb0*/  MUFU.EX2 R19, R0 ;  /* 0x0000000000137308 */ /* 0x0003e20000000800 */
[----:B------:R-:W-:Y:S01]  /*aec0*/  HMMA.16816.F32 R128, R4, R32, R80 ;  /* 0x000000200480723c */ /* 0x000fe20000001850 */
[----:B------:R-:W-:Y:S01]  /*aed0*/  MOV R221, R216 ;  /* 0x000000d800dd7202 */ /* 0x000fe20000000f00 */
[----:B------:R-:W-:Y:S01]  /*aee0*/  LDSM.16.MT88.4 R80, [R224+0xbc00] ;  /* 0x00bc0000e050783b */ /* 0x000fe20000004200 */
[----:B------:R-:W-:-:S05]  /*aef0*/  MOV R222, R204 ;  /* 0x000000cc00de7202 */ /* 0x000fca0000000f00 */
[----:B------:R-:W-:Y:S01]  /*af00*/  HMMA.16816.F32 R32, R4, R34, R76 ;  /* 0x000000220420723c */ /* 0x000fe2000000184c */
[----:B-1----:R-:W-:-:S07]  /*af10*/  FFMA.FTZ R0, R246, c[0x0][0x23c], -R8 ;  /* 0x00008f00f6007a23 */ /* 0x002fce0000010808 */
[C---:B------:R-:W-:Y:S01]  /*af20*/  HMMA.16816.F32 R60, R4.reuse, R12, R60 ;  /* 0x0000000c043c723c */ /* 0x040fe2000000183c */
[----:B------:R1:W-:Y:S07]  /*af30*/  MUFU.EX2 R18, R0 ;  /* 0x0000000000127308 */ /* 0x0003ee0000000800 */
[----:B------:R-:W-:Y:S01]  /*af40*/  HMMA.16816.F32 R48, R4, R14, R48 ;  /* 0x0000000e0430723c */ /* 0x000fe20000001830 */
[----:B------:R-:W-:-:S07]  /*af50*/  MOV R234, R207 ;  /* 0x000000cf00ea7202 */ /* 0x000fce0000000f00 */
[----:B------:R-:W-:Y:S01]  /*af60*/  HMMA.16816.F32 R44, R4, R16, R44 ;  /* 0x00000010042c723c */ /* 0x000fe2000000182c */
[----:B-1----:R-:W-:-:S07]  /*af70*/  FFMA.FTZ R0, R247, c[0x0][0x23c], -R8 ;  /* 0x00008f00f7007a23 */ /* 0x002fce0000010808 */
[----:B------:R-:W-:Y:S01]  /*af80*/  HMMA.16816.F32 R56, R4, R20, R56 ;  /* 0x000000140438723c */ /* 0x000fe20000001838 */
[----:B------:R1:W-:Y:S01]  /*af90*/  MUFU.EX2 R17, R0 ;  /* 0x0000000000117308 */ /* 0x0003e20000000800 */
[----:B------:R-:W-:-:S06]  /*afa0*/  MOV R214, R172 ;  /* 0x000000ac00d67202 */ /* 0x000fcc0000000f00 */
[----:B------:R-:W-:Y:S01]  /*afb0*/  HMMA.16816.F32 R40, R4, R22, R40 ;  /* 0x000000160428723c */ /* 0x000fe20000001828 */
[----:B------:R-:W4:Y:S01]  /*afc0*/  LDSM.16.MT88.4 R4, [R226+0xbc00] ;  /* 0x00bc0000e204783b */ /* 0x000f220000004200 */
[----:B------:R-:W-:Y:S02]  /*afd0*/  MOV R218, R173 ;  /* 0x000000ad00da7202 */ /* 0x000fe40000000f00 */
[----:B------:R-:W-:Y:S02]  /*afe0*/  MOV R219, R174 ;  /* 0x000000ae00db7202 */ /* 0x000fe40000000f00 */
[----:B------:R-:W-:Y:S02]  /*aff0*/  MOV R208, R175 ;  /* 0x000000af00d07202 */ /* 0x000fe40000000f00 */
[----:B------:R-:W-:Y:S01]  /*b000*/  MOV R215, R140 ;  /* 0x0000008c00d77202 */ /* 0x000fe20000000f00 */
[----:B-1----:R-:W-:Y:S01]  /*b010*/  FFMA.FTZ R0, R243, c[0x0][0x23c], -R8 ;  /* 0x00008f00f3007a23 */ /* 0x002fe20000010808 */
[----:B------:R-:W-:Y:S01]  /*b020*/  MOV R216, R141 ;  /* 0x0000008d00d87202 */ /* 0x000fe20000000f00 */
[----:B------:R-:W-:Y:S01]  /*b030*/  LDSM.16.MT88.4 R172, [R226+0xac00] ;  /* 0x00ac0000e2ac783b */ /* 0x000fe20000004200 */
[----:B------:R-:W-:-:S02]  /*b040*/  MOV R204, R142 ;  /* 0x0000008e00cc7202 */ /* 0x000fc40000000f00 */
[----:B------:R-:W-:Y:S02]  /*b050*/  MOV R207, R143 ;  /* 0x0000008f00cf7202 */ /* 0x000fe40000000f00 */
[----:B------:R-:W1:Y:S01]  /*b060*/  LDSM.16.MT88.4 R140, [R226+0x9c00] ;  /* 0x009c0000e28c783b */ /* 0x000e620000004200 */
[----:B------:R5:W-:Y:S01]  /*b070*/  MUFU.EX2 R16, R0 ;  /* 0x0000000000107308 */ /* 0x000be20000000800 */
[----:B------:R-:W-:-:S07]  /*b080*/  MOV R89, R176 ;  /* 0x000000b000597202 */ /* 0x000fce0000000f00 */
[----:B------:R-:W1:Y:S01]  /*b090*/  MUFU.EX2 R176, R9 ;  /* 0x0000000900b07308 */ /* 0x000e620000000800 */
[----:B-----5:R-:W-:-:S07]  /*b0a0*/  FFMA.FTZ R0, R88, c[0x0][0x23c], -R3 ;  /* 0x00008f0058007a23 */ /* 0x020fce0000010803 */
[----:B------:R-:W5:Y:S08]  /*b0b0*/  MUFU.EX2 R29, R2 ;  /* 0x00000002001d7308 */ /* 0x000f700000000800 */
[----:B------:R1:W-:Y:S02]  /*b0c0*/  MUFU.EX2 R15, R0 ;  /* 0x00000000000f7308 */ /* 0x0003e40000000800 */
[----:B-1----:R-:W-:-:S06]  /*b0d0*/  FFMA.FTZ R0, R89, c[0x0][0x23c], -R3 ;  /* 0x00008f0059007a23 */ /* 0x002fcc0000010803 */
[----:B------:R1:W1:Y:S01]  /*b0e0*/  MUFU.EX2 R14, R0 ;  /* 0x00000000000e7308 */ /* 0x0002620000000800 */
[----:B--2---:R-:W-:Y:S02]  /*b0f0*/  F2FP.PACK_AB R92, R177, R178 ;  /* 0x000000b2b15c723e */ /* 0x004fe400000000ff */
[----:B---3--:R-:W-:Y:S01]  /*b100*/  F2FP.PACK_AB R93, R30, R31 ;  /* 0x0000001f1e5d723e */ /* 0x008fe200000000ff */
[--C-:B-1----:R-:W-:Y:S02]  /*b110*/  FFMA.FTZ R0, R252, c[0x0][0x23c], -R3.reuse ;  /* 0x00008f00fc007a23 */ /* 0x102fe40000010803 */
[----:B------:R-:W-:Y:S02]  /*b120*/  FFMA.FTZ R3, R245, c[0x0][0x23c], -R3 ;  /* 0x00008f00f5037a23 */ /* 0x000fe40000010803 */
[----:B------:R1:W-:Y:S08]  /*b130*/  MUFU.EX2 R13, R0 ;  /* 0x00000000000d7308 */ /* 0x0003f00000000800 */
[----:B------:R2:W3:Y:S01]  /*b140*/  MUFU.EX2 R12, R3 ;  /* 0x00000003000c7308 */ /* 0x0004e20000000800 */
[----:B------:R-:W-:-:S02]  /*b150*/  F2FP.PACK_AB R94, R67, R176 ;  /* 0x000000b0435e723e */ /* 0x000fc400000000ff */
[----:B-----5:R-:W-:Y:S02]  /*b160*/  F2FP.PACK_AB R95, R28, R29 ;  /* 0x0000001d1c5f723e */ /* 0x020fe400000000ff */
[----:B------:R-:W-:Y:S02]  /*b170*/  MOV R239, R90 ;  /* 0x0000005a00ef7202 */ /* 0x000fe40000000f00 */
[----:B------:R-:W-:Y:S01]  /*b180*/  MOV R237, R91 ;  /* 0x0000005b00ed7202 */ /* 0x000fe20000000f00 */
[----:B------:R-:W-:Y:S02]  /*b190*/  FFMA.FTZ R2, R244, R66, R238 ;  /* 0x00000042f4027223 */ /* 0x000fe400000100ee */
[----:B----4-:R-:W-:Y:S02]  /*b1a0*/  HMMA.16816.F32 R88, R92, R4, R96 ;  /* 0x000000045c58723c */ /* 0x010fe40000001860 */
[----:B------:R-:W-:Y:S02]  /*b1b0*/  FFMA.FTZ R8, R239, R64, R237 ;  /* 0x00000040ef087223 */ /* 0x000fe400000100ed */
[----:B-1----:R-:W-:-:S02]  /*b1c0*/  FFMA.FTZ R0, R221, R65, R220 ;  /* 0x00000041dd007223 */ /* 0x002fc400000100dc */
[----:B--2---:R-:W-:Y:S01]  /*b1d0*/  FFMA.FTZ R3, R233, R11, R232 ;  /* 0x0000000be9037223 */ /* 0x004fe200000100e8 */
[----:B------:R-:W-:Y:S01]  /*b1e0*/  F2FP.PACK_AB R96, R18, R19 ;  /* 0x000000131260723e */ /* 0x000fe200000000ff */
[----:B------:R-:W-:Y:S01]  /*b1f0*/  FADD.FTZ R8, R222, R8 ;  /* 0x00000008de087221 */ /* 0x000fe20000010000 */
[----:B------:R-:W-:Y:S02]  /*b200*/  F2FP.PACK_AB R97, R14, R15 ;  /* 0x0000000f0e61723e */ /* 0x000fe400000000ff */
[----:B------:R-:W-:Y:S02]  /*b210*/  F2FP.PACK_AB R98, R16, R17 ;  /* 0x000000111062723e */ /* 0x000fe400000000ff */
[----:B---3--:R-:W-:Y:S01]  /*b220*/  F2FP.PACK_AB R99, R12, R13 ;  /* 0x0000000d0c63723e */ /* 0x008fe200000000ff */
        /* <DEDUP_REMOVED lines=8> */
[----:B------:R-:W-:-:S05]  /*b2b0*/  FADD.FTZ R3, R210, R3 ;  /* 0x00000003d2037221 */ /* 0x000fca0000010000 */
[----:B------:R-:W-:Y:S01]  /*b2c0*/  HMMA.16816.F32 R132, R92, R140, R132 ;  /* 0x0000008c5c84723c */ /* 0x000fe20000001884 */
[----:B------:R-:W-:-:S07]  /*b2d0*/  FADD.FTZ R2, R213, R2 ;  /* 0x00000002d5027221 */ /* 0x000fce0000010000 */
[----:B------:R-:W-:Y:S01]  /*b2e0*/  HMMA.16816.F32 R136, R92, R142, R136 ;  /* 0x0000008e5c88723c */ /* 0x000fe20000001888 */
[----:B------:R-:W-:-:S07]  /*b2f0*/  FADD.FTZ R0, R217, R0 ;  /* 0x00000000d9007221 */ /* 0x000fce0000010000 */
[C---:B------:R-:W-:Y:S08]  /*b300*/  HMMA.16816.F32 R148, R92.reuse, R156, R148 ;  /* 0x0000009c5c94723c */ /* 0x040ff00000001894 */
[C---:B------:R-:W-:Y:S08]  /*b310*/  HMMA.16816.F32 R152, R92.reuse, R158, R152 ;  /* 0x0000009e5c98723c */ /* 0x040ff00000001898 */
[C---:B------:R-:W-:Y:S08]  /*b320*/  HMMA.16816.F32 R164, R92.reuse, R172, R164 ;  /* 0x000000ac5ca4723c */ /* 0x040ff000000018a4 */
[C---:B------:R-:W-:Y:S08]  /*b330*/  HMMA.16816.F32 R168, R92.reuse, R174, R108 ;  /* 0x000000ae5ca8723c */ /* 0x040ff0000000186c */
[C---:B------:R-:W-:Y:S08]  /*b340*/  HMMA.16816.F32 R72, R92.reuse, R80, R104 ;  /* 0x000000505c48723c */ /* 0x040ff00000001868 */
[----:B------:R-:W-:Y:S01]  /*b350*/  HMMA.16816.F32 R76, R92, R82, R100 ;  /* 0x000000525c4c723c */ /* 0x000fe20000001864 */
[----:B------:R-:W-:-:S07]  /*b360*/  FADD.FTZ R3, R202, R3 ;  /* 0x00000003ca037221 */ /* 0x000fce0000010000 */
[----:B------:R-:W-:Y:S01]  /*b370*/  HMMA.16816.F32 R92, R92, R6, R84 ;  /* 0x000000065c5c723c */ /* 0x000fe20000001854 */
[----:B------:R-:W-:-:S07]  /*b380*/  FADD.FTZ R2, R198, R2 ;  /* 0x00000002c6027221 */ /* 0x000fce0000010000 */
[----:B------:R-:W-:Y:S07]  /*b390*/  HMMA.16816.F32 R84, R96, R4, R56 ;  /* 0x000000046054723c */ /* 0x000fee0000001838 */
[----:B------:R-:W-:-:S04]  /*b3a0*/  FADD.FTZ R4, R208, R9 ;  /* 0x00000009d0047221 */ /* 0x000fc80000010000 */
        /* <DEDUP_REMOVED lines=46> */
[----:B------:R-:W-:Y:S01]  /*b690*/  FADD.FTZ R0, R28, R0 ;  /* 0x000000001c007221 */ /* 0x000fe20000010000 */
[----:B------:R1:W-:Y:S04]  /*b6a0*/  STL [R1], R4 ;  /* 0x0000000401007387 */ /* 0x0003e80000100800 */
[----:B------:R1:W-:Y:S04]  /*b6b0*/  STL [R1+0x4], R3 ;  /* 0x0000040301007387 */ /* 0x0003e80000100800 */
[----:B------:R1:W-:Y:S04]  /*b6c0*/  STL [R1+0xc], R2 ;  /* 0x00000c0201007387 */ /* 0x0003e80000100800 */
[----:B------:R1:W-:Y:S01]  /*b6d0*/  STL [R1+0x8], R0 ;  /* 0x0000080001007387 */ /* 0x0003e20000100800 */
[----:B------:R-:W-:Y:S01]  /*b6e0*/  PLOP3.LUT P0, PT, PT, PT, UP0, 0x40, 0x0 ;  /* 0x000000000000781c */ /* 0x000fe20003f0e808 */
[----:B------:R-:W-:Y:S01]  /*b6f0*/  HMMA.16816.F32 R144, R96, R156, R144 ;  /* 0x0000009c6090723c */ /* 0x000fe20000001890 */
[----:B------:R-:W-:-:S07]  /*b700*/  MOV R104, R250 ;  /* 0x000000fa00687202 */ /* 0x000fce0000000f00 */
[----:B------:R-:W-:Y:S01]  /*b710*/  HMMA.16816.F32 R156, R96, R158, R68 ;  /* 0x0000009e609c723c */ /* 0x000fe20000001844 */
[----:B------:R-:W-:Y:S02]  /*b720*/  MOV R105, R249 ;  /* 0x000000f900697202 */ /* 0x000fe40000000f00 */
[----:B------:R-:W-:-:S05]  /*b730*/  MOV R101, R231 ;  /* 0x000000e700657202 */ /* 0x000fca0000000f00 */
[----:B------:R-:W-:Y:S01]  /*b740*/  HMMA.16816.F32 R116, R96, R124, R116 ;  /* 0x0000007c6074723c */ /* 0x000fe20000001874 */
[----:B------:R-:W-:-:S07]  /*b750*/  MOV R103, R248 ;  /* 0x000000f800677202 */ /* 0x000fce0000000f00 */
        /* <DEDUP_REMOVED lines=9> */
[----:B-1----:R-:W2:Y:S04]  /*b7f0*/  LDL.64 R204, [R1+0x40] ;  /* 0x0000400001cc7983 */ /* 0x002ea80000100a00 */
        /* <DEDUP_REMOVED lines=66> */
[----:B-1----:R-:W1:Y:S04]  /*bc20*/  LDSM.16.M88.4 R12, [R225+0x6000] ;  /* 0x00600000e10c783b */ /* 0x002e680000000200 */
[----:B------:R-:W-:Y:S04]  /*bc30*/  LDSM.16.M88.4 R44, [R225+0x6800] ;  /* 0x00680000e12c783b */ /* 0x000fe80000000200 */
[----:B------:R-:W-:Y:S04]  /*bc40*/  LDSM.16.M88.4 R40, [R225+0x6c00] ;  /* 0x006c0000e128783b */ /* 0x000fe80000000200 */
[----:B------:R-:W-:Y:S04]  /*bc50*/  LDSM.16.M88.4 R36, [R227+0x6000] ;  /* 0x00600000e324783b */ /* 0x000fe80000000200 */
[----:B---3--:R-:W3:Y:S04]  /*bc60*/  LDSM.16.M88.4 R4, [R228+0x1000] ;  /* 0x00100000e404783b */ /* 0x008ee80000000200 */
[----:B------:R-:W-:Y:S04]  /*bc70*/  LDSM.16.M88.4 R32, [R227+0x6400] ;  /* 0x00640000e320783b */ /* 0x000fe80000000200 */
[----:B------:R-:W-:Y:S04]  /*bc80*/  LDSM.16.M88.4 R28, [R227+0x6800] ;  /* 0x00680000e31c783b */ /* 0x000fe80000000200 */
[----:B------:R-:W-:Y:S04]  /*bc90*/  LDSM.16.M88.4 R20, [R227+0x6c00] ;  /* 0x006c0000e314783b */ /* 0x000fe80000000200 */
[----:B------:R-:W-:Y:S01]  /*bca0*/  LDSM.16.M88.4 R16, [R229] ;  /* 0x00000000e510783b */ /* 0x000fe20000000200 */
[C---:B--2---:R-:W-:Y:S03]  /*bcb0*/  HMMA.16816.F32 R196, R8.reuse, R48, RZ ;  /* 0x0000003008c4723c */ /* 0x044fe600000018ff */
[----:B------:R-:W-:Y:S04]  /*bcc0*/  LDSM.16.M88.4 R52, [R225+0x7000] ;  /* 0x00700000e134783b */ /* 0x000fe80000000200 */
[----:B------:R-:W0:Y:S01]  /*bcd0*/  LDGDEPBAR ;  /* 0x00000000000079af */ /* 0x000e220000000000 */
[C---:B-1----:R-:W-:Y:S08]  /*bce0*/  HMMA.16816.F32 R216, R8.reuse, R12, RZ ;  /* 0x0000000c08d8723c */ /* 0x042ff000000018ff */
[----:B------:R-:W-:Y:S08]  /*bcf0*/  HMMA.16816.F32 R212, R8, R14, RZ ;  /* 0x0000000e08d4723c */ /* 0x000ff000000018ff */
[C---:B---3--:R-:W-:Y:S08]  /*bd00*/  HMMA.16816.F32 R56, R4.reuse, R12, RZ ;  /* 0x0000000c0438723c */ /* 0x048ff000000018ff */
[C---:B------:R-:W-:Y:S01]  /*bd10*/  HMMA.16816.F32 R104, R4.reuse, R14, RZ ;  /* 0x0000000e0468723c */ /* 0x040fe200000018ff */
[----:B------:R-:W1:Y:S07]  /*bd20*/  LDSM.16.M88.4 R12, [R229+0x1000] ;  /* 0x00100000e50c783b */ /* 0x000e6e0000000200 */
[C---:B------:R-:W-:Y:S08]  /*bd30*/  HMMA.16816.F32 R100, R4.reuse, R48, RZ ;  /* 0x000000300464723c */ /* 0x040ff000000018ff */
[C---:B------:R-:W-:Y:S08]  /*bd40*/  HMMA.16816.F32 R64, R4.reuse, R40, RZ ;  /* 0x000000280440723c */ /* 0x040ff000000018ff */
[C---:B------:R-:W-:Y:S08]  /*bd50*/  HMMA.16816.F32 R204, R4.reuse, R46, RZ ;  /* 0x0000002e04cc723c */ /* 0x040ff000000018ff */
[C---:B------:R-:W-:Y:S08]  /*bd60*/  HMMA.16816.F32 R60, R4.reuse, R44, RZ ;  /* 0x0000002c043c723c */ /* 0x040ff000000018ff */
[C---:B------:R-:W-:Y:S08]  /*bd70*/  HMMA.16816.F32 R192, R4.reuse, R50, RZ ;  /* 0x0000003204c0723c */ /* 0x040ff000000018ff */
[----:B------:R-:W-:Y:S08]  /*bd80*/  HMMA.16816.F32 R200, R4, R42, RZ ;  /* 0x0000002a04c8723c */ /* 0x000ff000000018ff */
[C---:B------:R-:W-:Y:S01]  /*bd90*/  HMMA.16816.F32 R208, R8.reuse, R50, RZ ;  /* 0x0000003208d0723c */ /* 0x040fe200000018ff */
[----:B------:R-:W-:Y:S07]  /*bda0*/  LDSM.16.M88.4 R48, [R225+0x7400] ;  /* 0x00740000e130783b */ /* 0x000fee0000000200 */
[C---:B------:R-:W-:Y:S08]  /*bdb0*/  HMMA.16816.F32 R188, R8.reuse, R44, RZ ;  /* 0x0000002c08bc723c */ /* 0x040ff000000018ff */
[C---:B------:R-:W-:Y:S01]  /*bdc0*/  HMMA.16816.F32 R184, R8.reuse, R46, RZ ;  /* 0x0000002e08b8723c */ /* 0x040fe200000018ff */
[----:B------:R-:W-:Y:S07]  /*bdd0*/  LDSM.16.M88.4 R44, [R225+0x7800] ;  /* 0x00780000e12c783b */ /* 0x000fee0000000200 */
[C---:B------:R-:W-:Y:S08]  /*bde0*/  HMMA.16816.F32 R180, R8.reuse, R40, RZ ;  /* 0x0000002808b4723c */ /* 0x040ff000000018ff */
[----:B------:R-:W-:Y:S01]  /*bdf0*/  HMMA.16816.F32 R176, R8, R42, RZ ;  /* 0x0000002a08b0723c */ /* 0x000fe200000018ff */
[----:B------:R-:W2:Y:S04]  /*be00*/  LDSM.16.M88.4 R8, [R228+0x3000] ;  /* 0x00300000e408783b */ /* 0x000ea80000000200 */
[----:B------:R-:W3:Y:S03]  /*be10*/  LDSM.16.M88.4 R40, [R225+0x7c00] ;  /* 0x007c0000e128783b */ /* 0x000ee60000000200 */
        /* <DEDUP_REMOVED lines=13> */
[----:B------:R-:W-:Y:S01]  /*bef0*/  HMMA.16816.F32 R200, R16, R22, R176 ;  /* 0x0000001610c8723c */ /* 0x000fe200000018b0 */
[----:B------:R-:W-:Y:S07]  /*bf00*/  LDSM.16.M88.4 R20, [R227+0x7c00] ;  /* 0x007c0000e314783b */ /* 0x000fee0000000200 */
[C---:B--2---:R-:W-:Y:S08]  /*bf10*/  HMMA.16816.F32 R192, R8.reuse, R48, R100 ;  /* 0x0000003008c0723c */ /* 0x044ff00000001864 */
[C---:B------:R-:W-:Y:S08]  /*bf20*/  HMMA.16816.F32 R196, R8.reuse, R52, R108 ;  /* 0x0000003408c4723c */ /* 0x040ff0000000186c */
[C---:B------:R-:W-:Y:S08]  /*bf30*/  HMMA.16816.F32 R180, R8.reuse, R44, R60 ;  /* 0x0000002c08b4723c */ /* 0x040ff0000000183c */
[C---:B---3--:R-:W-:Y:S01]  /*bf40*/  HMMA.16816.F32 R176, R8.reuse, R40, R4 ;  /* 0x0000002808b0723c */ /* 0x048fe20000001804 */
[----:B------:R-:W2:Y:S07]  /*bf50*/  LDSM.16.M88.4 R4, [R229+0x3000] ;  /* 0x00300000e504783b */ /* 0x000eae0000000200 */
[----:B------:R-:W-:Y:S08]  /*bf60*/  HMMA.16816.F32 R100, R8, R50, R64 ;  /* 0x000000320864723c */ /* 0x000ff00000001840 */
[C---:B------:R-:W-:Y:S08]  /*bf70*/  HMMA.16816.F32 R188, R16.reuse, R28, R188 ;  /* 0x0000001c10bc723c */ /* 0x040ff000000018bc */
[C---:B------:R-:W-:Y:S01]  /*bf80*/  HMMA.16816.F32 R208, R16.reuse, R34, R208 ;  /* 0x0000002210d0723c */ /* 0x040fe200000018d0 */
[----:B------:R-:W-:Y:S07]  /*bf90*/  LDSM.16.M88.4 R32, [R227+0x7800] ;  /* 0x00780000e320783b */ /* 0x000fee0000000200 */
[----:B------:R-:W-:Y:S01]  /*bfa0*/  HMMA.16816.F32 R184, R16, R30, R184 ;  /* 0x0000001e10b8723c */ /* 0x000fe200000018b8 */
[----:B------:R-:W3:Y:S04]  /*bfb0*/  LDSM.16.M88.4 R16, [R227+0x7000] ;  /* 0x00700000e310783b */ /* 0x000ee80000000200 */
[----:B------:R-:W4:Y:S03]  /*bfc0*/  LDSM.16.M88.4 R28, [R227+0x7400] ;  /* 0x00740000e31c783b */ /* 0x000f260000000200 */
[C---:B------:R-:W-:Y:S08]  /*bfd0*/  HMMA.16816.F32 R108, R8.reuse, R54, R104 ;  /* 0x00000036086c723c */ /* 0x040ff00000001868 */
[C---:B------:R-:W-:Y:S08]  /*bfe0*/  HMMA.16816.F32 R64, R8.reuse, R46, R56 ;  /* 0x0000002e0840723c */ /* 0x040ff00000001838 */
[----:B------:R-:W-:Y:S01]  /*bff0*/  HMMA.16816.F32 R60, R8, R42, R204 ;  /* 0x0000002a083c723c */ /* 0x000fe200000018cc */
[----:B------:R-:W5:Y:S07]  /*c000*/  LDSM.16.M88.4 R8, [R229+0x2000] ;  /* 0x00200000e508783b */ /* 0x000f6e0000000200 */
[C---:B-1----:R-:W-:Y:S08]  /*c010*/  HMMA.16816.F32 R56, R12.reuse, R52, R216 ;  /* 0x000000340c38723c */ /* 0x042ff000000018d8 */
[C---:B------:R-:W-:Y:S08]  /*c020*/  HMMA.16816.F32 R52, R12.reuse, R54, R36 ;  /* 0x000000360c34723c */ /* 0x040ff00000001824 */
[C---:B------:R-:W-:Y:S08]  /*c030*/  HMMA.16816.F32 R36, R12.reuse, R48, R220 ;  /* 0x000000300c24723c */ /* 0x040ff000000018dc */
[C---:B------:R-:W-:Y:S08]  /*c040*/  HMMA.16816.F32 R104, R12.reuse, R44, R188 ;  /* 0x0000002c0c68723c */ /* 0x040ff000000018bc */
[C---:B------:R-:W-:Y:S08]  /*c050*/  HMMA.16816.F32 R48, R12.reuse, R50, R208 ;  /* 0x000000320c30723c */ /* 0x040ff000000018d0 */
[C---:B------:R-:W-:Y:S01]  /*c060*/  HMMA.16816.F32 R184, R12.reuse, R46, R184 ;  /* 0x0000002e0cb8723c */ /* 0x040fe200000018b8 */
[----:B------:R-:W-:Y:S07]  /*c070*/  LDSM.16.M88.4 R44, [R225+0x8400] ;  /* 0x00840000e12c783b */ /* 0x000fee0000000200 */
[C---:B------:R-:W-:Y:S08]  /*c080*/  HMMA.16816.F32 R188, R12.reuse, R40, R232 ;  /* 0x000000280cbc723c */ /* 0x040ff000000018e8 */
[----:B------:R-:W-:Y:S08]  /*c090*/  HMMA.16816.F32 R12, R12, R42, R200 ;  /* 0x0000002a0c0c723c */ /* 0x000ff000000018c8 */
[C---:B--2---:R-:W-:Y:S08]  /*c0a0*/  HMMA.16816.F32 R244, R4.reuse, R20, R176 ;  /* 0x0000001404f4723c */ /* 0x044ff000000018b0 */
[C---:B---3--:R-:W-:Y:S08]  /*c0b0*/  HMMA.16816.F32 R196, R4.reuse, R16, R196 ;  /* 0x0000001004c4723c */ /* 0x048ff000000018c4 */
[C---:B------:R-:W-:Y:S08]  /*c0c0*/  HMMA.16816.F32 R216, R4.reuse, R18, R108 ;  /* 0x0000001204d8723c */ /* 0x040ff0000000186c */
[C---:B----4-:R-:W-:Y:S01]  /*c0d0*/  HMMA.16816.F32 R220, R4.reuse, R28, R192 ;  /* 0x0000001c04dc723c */ /* 0x050fe200000018c0 */
[----:B------:R-:W1:Y:S07]  /*c0e0*/  S2R R195, SR_TID.X ;  /* 0x0000000000c37919 */ /* 0x000e6e0000002100 */
[C---:B------:R-:W-:Y:S08]  /*c0f0*/  HMMA.16816.F32 R232, R4.reuse, R30, R100 ;  /* 0x0000001e04e8723c */ /* 0x040ff00000001864 */
[C---:B------:R-:W-:Y:S08]  /*c100*/  HMMA.16816.F32 R236, R4.reuse, R32, R180 ;  /* 0x0000002004ec723c */ /* 0x040ff000000018b4 */
[----:B------:R-:W-:Y:S01]  /*c110*/  HMMA.16816.F32 R240, R4, R34, R64 ;  /* 0x0000002204f0723c */ /* 0x000fe20000001840 */
[----:B-1----:R-:W-:-:S05]  /*c120*/  IMAD.SHL.U32 R195, R195, 0x2, RZ ;  /* 0x00000002c3c37824 */ /* 0x002fca00078e00ff */
[----:B------:R-:W-:Y:S02]  /*c130*/  LOP3.LUT R195, R195, 0x6, RZ, 0xc0, !PT ;  /* 0x00000006c3c37812 */ /* 0x000fe400078ec0ff */
[----:B------:R-:W-:Y:S01]  /*c140*/  HMMA.16816.F32 R212, R4, R22, R60 ;  /* 0x0000001604d4723c */ /* 0x000fe2000000183c */
[----:B------:R-:W-:Y:S02]  /*c150*/  LDSM.16.M88.4 R4, [R228+0x4000] ;  /* 0x00400000e404783b */ /* 0x000fe40000000200 */
[----:B------:R-:W-:Y:S02]  /*c160*/  IMAD R0, R0, 0x40, R195 ;  /* 0x0000004000007824 */ /* 0x000fe400078e02c3 */
[----:B------:R-:W-:Y:S03]  /*c170*/  LDSM.16.M88.4 R60, [R225+0x8c00] ;  /* 0x008c0000e13c783b */ /* 0x000fe60000000200 */
[----:B-----5:R-:W-:Y:S01]  /*c180*/  HMMA.16816.F32 R176, R8, R18, R52 ;  /* 0x0000001208b0723c */ /* 0x020fe20000001834 */
[----:B------:R-:W1:Y:S01]  /*c190*/  LDSM.16.M88.4 R52, [R225+0x8800] ;  /* 0x00880000e134783b */ /* 0x000e620000000200 */
[----:B------:R-:W-:-:S02]  /*c1a0*/  ISETP.GE.AND P6, PT, R0, R24, PT ;  /* 0x000000180000720c */ /* 0x000fc40003fc6270 */
[C---:B------:R-:W-:Y:S02]  /*c1b0*/  ISETP.GE.AND P1, PT, R0.reuse, R25, PT ;  /* 0x000000190000720c */ /* 0x040fe40003f26270 */
[----:B------:R-:W-:Y:S02]  /*c1c0*/  ISETP.GE.AND P0, PT, R0, R27, PT ;  /* 0x0000001b0000720c */ /* 0x000fe40003f06270 */
[C---:B------:R-:W-:Y:S01]  /*c1d0*/  HMMA.16816.F32 R56, R8.reuse, R16, R56 ;  /* 0x000000100838723c */ /* 0x040fe20000001838 */
[----:B------:R-:W2:Y:S07]  /*c1e0*/  LDSM.16.M88.4 R16, [R225+0x8000] ;  /* 0x00800000e110783b */ /* 0x000eae0000000200 */
[----:B------:R-:W-:Y:S01]  /*c1f0*/  HMMA.16816.F32 R64, R8, R28, R36 ;  /* 0x0000001c0840723c */ /* 0x000fe20000001824 */
[----:B------:R-:W-:-:S02]  /*c200*/  IMAD.MOV.U32 R3, RZ, RZ, R213 ;  /* 0x000000ffff037224 */ /* 0x000fc400078e00d5 */
[----:B------:R-:W-:Y:S02]  /*c210*/  IMAD.MOV.U32 R2, RZ, RZ, R212 ;  /* 0x000000ffff027224 */ /* 0x000fe400078e00d4 */
[----:B------:R-:W-:Y:S02]  /*c220*/  IMAD.MOV.U32 R252, RZ, RZ, R214 ;  /* 0x000000fffffc7224 */ /* 0x000fe400078e00d6 */
[----:B------:R-:W-:Y:S01]  /*c230*/  IMAD.MOV.U32 R251, RZ, RZ, R215 ;  /* 0x000000fffffb7224 */ /* 0x000fe200078e00d7 */
[C---:B------:R-:W-:Y:S08]  /*c240*/  HMMA.16816.F32 R36, R8.reuse, R32, R104 ;  /* 0x000000200824723c */ /* 0x040ff00000001868 */
[C---:B------:R-:W-:Y:S01]  /*c250*/  HMMA.16816.F32 R40, R8.reuse, R30, R48 ;  /* 0x0000001e0828723c */ /* 0x040fe20000001830 */
[----:B------:R-:W-:Y:S04]  /*c260*/  LDSM.16.M88.4 R28, [R227+0x8000] ;  /* 0x00800000e31c783b */ /* 0x000fe80000000200 */
[----:B------:R-:W-:Y:S03]  /*c270*/  LDSM.16.M88.4 R48, [R227+0x8400] ;  /* 0x00840000e330783b */ /* 0x000fe60000000200 */
[C---:B------:R-:W-:Y:S01]  /*c280*/  HMMA.16816.F32 R104, R8.reuse, R34, R184 ;  /* 0x000000220868723c */ /* 0x040fe200000018b8 */
[----:B------:R-:W-:Y:S07]  /*c290*/  LDSM.16.M88.4 R184, [R227+0x8c00] ;  /* 0x008c0000e3b8783b */ /* 0x000fee0000000200 */
[C---:B------:R-:W-:Y:S08]  /*c2a0*/  HMMA.16816.F32 R108, R8.reuse, R20, R188 ;  /* 0x00000014086c723c */ /* 0x040ff000000018bc */
[----:B------:R-:W-:Y:S01]  /*c2b0*/  HMMA.16816.F32 R100, R8, R22, R12 ;  /* 0x000000160864723c */ /* 0x000fe2000000180c */
[----:B------:R-:W-:Y:S04]  /*c2c0*/  LDSM.16.M88.4 R8, [R229+0x4000] ;  /* 0x00400000e508783b */ /* 0x000fe80000000200 */
[----:B------:R-:W3:Y:S03]  /*c2d0*/  LDSM.16.M88.4 R12, [R228+0x5000] ;  /* 0x00500000e40c783b */ /* 0x000ee60000000200 */
[C---:B-1----:R-:W-:Y:S08]  /*c2e0*/  HMMA.16816.F32 R32, R4.reuse, R52, R36 ;  /* 0x000000340420723c */ /* 0x042ff00000001824 */
[C---:B--2---:R-:W-:Y:S01]  /*c2f0*/  HMMA.16816.F32 R180, R4.reuse, R16, R56 ;  /* 0x0000001004b4723c */ /* 0x044fe20000001838 */
[----:B------:R-:W-:Y:S07]  /*c300*/  LDSM.16.M88.4 R56, [R227+0x8800] ;  /* 0x00880000e338783b */ /* 0x000fee0000000200 */
[C---:B------:R-:W-:Y:S08]  /*c310*/  HMMA.16816.F32 R176, R4.reuse, R18, R176 ;  /* 0x0000001204b0723c */ /* 0x040ff000000018b0 */
[C---:B------:R-:W-:Y:S08]  /*c320*/  HMMA.16816.F32 R64, R4.reuse, R44, R64 ;  /* 0x0000002c0440723c */ /* 0x040ff00000001840 */
[C---:B------:R-:W-:Y:S08]  /*c330*/  HMMA.16816.F32 R40, R4.reuse, R46, R40 ;  /* 0x0000002e0428723c */ /* 0x040ff00000001828 */
[C---:B------:R-:W-:Y:S08]  /*c340*/  HMMA.16816.F32 R20, R4.reuse, R54, R104 ;  /* 0x000000360414723c */ /* 0x040ff00000001868 */
[C---:B------:R-:W-:Y:S08]  /*c350*/  HMMA.16816.F32 R36, R4.reuse, R60, R108 ;  /* 0x0000003c0424723c */ /* 0x040ff0000000186c */
[----:B------:R-:W-:Y:S08]  /*c360*/  HMMA.16816.F32 R4, R4, R62, R100 ;  /* 0x0000003e0404723c */ /* 0x000ff00000001864 */
[----:B---3--:R-:W-:Y:S07]  /*c370*/  HMMA.16816.F32 R104, R12, R16, R196 ;  /* 0x000000100c68723c */ /* 0x008fee00000018c4 */
[C---:B------:R-:W-:Y:S01]  /*c380*/  IADD3 R17, R0.reuse, 0x19, RZ ;  /* 0x0000001900117810 */ /* 0x040fe20007ffe0ff */
[----:B------:R-:W-:Y:S01]  /*c390*/  HMMA.16816.F32 R212, R8, R28, R180 ;  /* 0x0000001c08d4723c */ /* 0x000fe200000018b4 */
[----:B------:R-:W-:-:S07]  /*c3a0*/  IADD3 R16, R0, 0x20, RZ ;  /* 0x0000002000107810 */ /* 0x000fce0007ffe0ff */
[----:B------:R-:W-:Y:S01]  /*c3b0*/  HMMA.16816.F32 R192, R8, R186, R4 ;  /* 0x000000ba08c0723c */ /* 0x000fe20000001804 */
[----:B------:R-:W1:Y:S01]  /*c3c0*/  LDSM.16.M88.4 R4, [R229+0x5000] ;  /* 0x00500000e504783b */ /* 0x000e620000000200 */
[----:B------:R-:W-:-:S06]  /*c3d0*/  DEPBAR.LE SB0, 0x0 ;  /* 0x000080000000791a */ /* 0x000fcc0000000000 */
[----:B------:R-:W-:Y:S08]  /*c3e0*/  HMMA.16816.F32 R204, R8, R48, R64 ;  /* 0x0000003008cc723c */ /* 0x000ff00000001840 */
[C---:B------:R-:W-:Y:S07]  /*c3f0*/  HMMA.16816.F32 R64, R12.reuse, R44, R220 ;  /* 0x0000002c0c40723c */ /* 0x040fee00000018dc */
[----:B------:R-:W-:Y:S01]  /*c400*/  IMAD.MOV.U32 R220, RZ, RZ, R3 ;  /* 0x000000ffffdc7224 */ /* 0x000fe200078e0003 */
[----:B------:R-:W-:Y:S01]  /*c410*/  HMMA.16816.F32 R100, R12, R46, R232 ;  /* 0x0000002e0c64723c */ /* 0x000fe200000018e8 */
[----:B------:R-:W-:-:S06]  /*c420*/  IADD3 R3, R0, 0x31, RZ ;  /* 0x0000003100037810 */ /* 0x000fcc0007ffe0ff */
[----:B------:R-:W-:Y:S01]  /*c430*/  IMAD.MOV.U32 R235, RZ, RZ, R2 ;  /* 0x000000ffffeb7224 */ /* 0x000fe200078e0002 */
[C---:B------:R-:W-:Y:S01]  /*c440*/  HMMA.16816.F32 R196, R8.reuse, R50, R40 ;  /* 0x0000003208c4723c */ /* 0x040fe20000001828 */
[----:B------:R-:W-:Y:S01]  /*c450*/  FMUL.FTZ R2, R212, c[0x0][0x2ec] ;  /* 0x0000bb00d4027a20 */ /* 0x000fe20000410000 */
[----:B------:R-:W-:Y:S06]  /*c460*/  I2F R42, R0 ;  /* 0x00000000002a7306 */ /* 0x000fec0000201400 */
[----:B------:R-:W-:Y:S02]  /*c470*/  HMMA.16816.F32 R208, R8, R30, R176 ;  /* 0x0000001e08d0723c */ /* 0x000fe400000018b0 */
[----:B------:R2:W-:Y:S06]  /*c480*/  MUFU.TANH R43, R2 ;  /* 0x00000002002b7308 */ /* 0x0005ec0000002400 */
[----:B-1----:R-:W-:Y:S02]  /*c490*/  HMMA.16816.F32 R104, R4, R28, R104 ;  /* 0x0000001c0468723c */ /* 0x002fe40000001868 */
[----:B------:R-:W-:Y:S06]  /*c4a0*/  I2F R29, R3 ;  /* 0x00000003001d7306 */ /* 0x000fec0000201400 */
[C---:B------:R-:W-:Y:S01]  /*c4b0*/  HMMA.16816.F32 R180, R8.reuse, R56, R32 ;  /* 0x0000003808b4723c */ /* 0x040fe20000001820 */
[----:B--2---:R-:W-:Y:S01]  /*c4c0*/  FMUL.FTZ R2, R213, c[0x0][0x2ec] ;  /* 0x0000bb00d5027a20 */ /* 0x004fe20000410000 */
[----:B------:R-:W-:Y:S06]  /*c4d0*/  I2F R35, R17 ;  /* 0x0000001100237306 */ /* 0x000fec0000201400 */
[C---:B------:R-:W-:Y:S02]  /*c4e0*/  HMMA.16816.F32 R200, R8.reuse, R58, R20 ;  /* 0x0000003a08c8723c */ /* 0x040fe40000001814 */
[----:B------:R1:W-:Y:S05]  /*c4f0*/  MUFU.TANH R28, R2 ;  /* 0x00000002001c7308 */ /* 0x0003ea0000002400 */
[C---:B------:R-:W-:Y:S01]  /*c500*/  IADD3 R23, R0.reuse, 0x1, RZ ;  /* 0x0000000100177810 */ /* 0x040fe20007ffe0ff */
[----:B------:R-:W-:Y:S01]  /*c510*/  HMMA.16816.F32 R188, R8, R184, R36 ;  /* 0x000000b808bc723c */ /* 0x000fe20000001824 */
[----:B------:R-:W-:-:S02]  /*c520*/  IADD3 R22, R0, 0x8, RZ ;  /* 0x0000000800167810 */ /* 0x000fc40007ffe0ff */
[----:B------:R-:W2:Y:S01]  /*c530*/  I2F R41, R23 ;  /* 0x0000001700297306 */ /* 0x000ea20000201400 */
[C---:B------:R-:W-:Y:S02]  /*c540*/  IADD3 R21, R0.reuse, 0x9, RZ ;  /* 0x0000000900157810 */ /* 0x040fe40007ffe0ff */
[----:B------:R-:W-:Y:S02]  /*c550*/  IADD3 R20, R0, 0x10, RZ ;  /* 0x0000001000147810 */ /* 0x000fe40007ffe0ff */
[----:B------:R-:W-:Y:S01]  /*c560*/  HMMA.16816.F32 R8, R12, R18, R216 ;  /* 0x000000120c08723c */ /* 0x000fe200000018d8 */
[----:B------:R-:W-:Y:S01]  /*c570*/  ISETP.GE.AND P5, PT, R23, R24, PT ;  /* 0x000000181700720c */ /* 0x000fe20003fa6270 */
[----:B-1----:R-:W-:Y:S01]  /*c580*/  FMUL.FTZ R2, R214, c[0x0][0x2ec] ;  /* 0x0000bb00d6027a20 */ /* 0x002fe20000410000 */
[----:B------:R-:W-:Y:S04]  /*c590*/  I2F R40, R22 ;  /* 0x0000001600287306 */ /* 0x000fe80000201400 */
[C---:B------:R-:W-:Y:S01]  /*c5a0*/  IADD3 R19, R0.reuse, 0x11, RZ ;  /* 0x0000001100137810 */ /* 0x040fe20007ffe0ff */
[C---:B------:R-:W-:Y:S01]  /*c5b0*/  HMMA.16816.F32 R44, R4.reuse, R48, R64 ;  /* 0x00000030042c723c */ /* 0x040fe20000001840 */
[----:B------:R-:W-:Y:S01]  /*c5c0*/  IADD3 R18, R0, 0x18, RZ ;  /* 0x0000001800127810 */ /* 0x000fe20007ffe0ff */
[----:B--2---:R-:W-:Y:S01]  /*c5d0*/  FFMA.FTZ R28, R41, UR4, R28 ;  /* 0x00000004291c7c23 */ /* 0x004fe2000801001c */
[----:B------:R1:W-:Y:S05]  /*c5e0*/  MUFU.TANH R213, R2 ;  /* 0x0000000200d57308 */ /* 0x0003ea0000002400 */
[----:B------:R-:W-:Y:S03]  /*c5f0*/  HMMA.16816.F32 R48, R4, R50, R100 ;  /* 0x000000320430723c */ /* 0x000fe60000001864 */
[----:B------:R-:W-:Y:S05]  /*c600*/  I2F R39, R21 ;  /* 0x0000001500277306 */ /* 0x000fea0000201400 */
[----:B------:R-:W-:Y:S01]  /*c610*/  HMMA.16816.F32 R108, R12, R52, R236 ;  /* 0x000000340c6c723c */ /* 0x000fe200000018ec */
[----:B-1----:R-:W-:-:S02]  /*c620*/  FMUL.FTZ R2, R215, c[0x0][0x2ec] ;  /* 0x0000bb00d7027a20 */ /* 0x002fc40000410000 */
[----:B------:R-:W-:Y:S05]  /*c630*/  I2F R38, R20 ;  /* 0x0000001400267306 */ /* 0x000fea0000201400 */
[----:B------:R-:W-:Y:S03]  /*c640*/  HMMA.16816.F32 R176, R12, R54, R240 ;  /* 0x000000360cb0723c */ /* 0x000fe600000018f0 */
[----:B------:R1:W-:Y:S05]  /*c650*/  MUFU.TANH R103, R2 ;  /* 0x0000000200677308 */ /* 0x0003ea0000002400 */
[----:B------:R-:W-:Y:S03]  /*c660*/  HMMA.16816.F32 R52, R4, R30, R8 ;  /* 0x0000001e0434723c */ /* 0x000fe60000001808 */
[----:B------:R-:W-:Y:S04]  /*c670*/  I2F R37, R19 ;  /* 0x0000001300257306 */ /* 0x000fe80000201400 */
[C---:B------:R-:W-:Y:S01]  /*c680*/  IADD3 R11, R0.reuse, 0x21, RZ ;  /* 0x00000021000b7810 */ /* 0x040fe20007ffe0ff */
[----:B------:R-:W-:Y:S01]  /*c690*/  HMMA.16816.F32 R216, R12, R60, R244 ;  /* 0x0000003c0cd8723c */ /* 0x000fe200000018f4 */
[----:B------:R-:W-:-:S02]  /*c6a0*/  IADD3 R10, R0, 0x28, RZ ;  /* 0x00000028000a7810 */ /* 0x000fc40007ffe0ff */
[----:B------:R-:W-:Y:S01]  /*c6b0*/  IADD3 R9, R0, 0x29, RZ ;  /* 0x0000002900097810 */ /* 0x000fe20007ffe0ff */
[----:B-1----:R-:W-:Y:S01]  /*c6c0*/  FMUL.FTZ R2, R104, c[0x0][0x2ec] ;  /* 0x0000bb0068027a20 */ /* 0x002fe20000410000 */
[----:B------:R-:W-:Y:S01]  /*c6d0*/  I2F R36, R18 ;  /* 0x0000001200247306 */ /* 0x000fe20000201400 */
[----:B------:R-:W-:Y:S02]  /*c6e0*/  IADD3 R8, R0, 0x30, RZ ;  /* 0x0000003000087810 */ /* 0x000fe40007ffe0ff */
[C---:B------:R-:W-:Y:S05]  /*c6f0*/  HMMA.16816.F32 R108, R4.reuse, R56, R108 ;  /* 0x00000038046c723c */ /* 0x040fea000000186c */
[----:B------:R1:W-:Y:S03]  /*c700*/  MUFU.TANH R222, R2 ;  /* 0x0000000200de7308 */ /* 0x0003e60000002400 */
[----:B------:R-:W-:Y:S05]  /*c710*/  HMMA.16816.F32 R176, R4, R58, R176 ;  /* 0x0000003a04b0723c */ /* 0x000fea00000018b0 */
[----:B------:R-:W-:Y:S02]  /*c720*/  I2F R34, R16 ;  /* 0x0000001000227306 */ /* 0x000fe40000201400 */
[----:B------:R-:W-:-:S02]  /*c730*/  FMUL.FTZ R59, R183, c[0x0][0x2ec] ;  /* 0x0000bb00b73b7a20 */ /* 0x000fc40000410000 */
[----:B------:R-:W-:Y:S02]  /*c740*/  IMAD.MOV.U32 R183, RZ, RZ, R251 ;  /* 0x000000ffffb77224 */ /* 0x000fe400078e00fb */
[----:B------:R-:W-:Y:S02]  /*c750*/  FMUL.FTZ R58, R182, c[0x0][0x2ec] ;  /* 0x0000bb00b63a7a20 */ /* 0x000fe40000410000 */
[----:B------:R-:W-:Y:S01]  /*c760*/  IMAD.MOV.U32 R182, RZ, RZ, R252 ;  /* 0x000000ffffb67224 */ /* 0x000fe200078e00fc */
[----:B------:R-:W-:Y:S01]  /*c770*/  I2F R33, R11 ;  /* 0x0000000b00217306 */ /* 0x000fe20000201400 */
[----:B-1----:R-:W-:-:S07]  /*c780*/  FMUL.FTZ R2, R105, c[0x0][0x2ec] ;  /* 0x0000bb0069027a20 */ /* 0x002fce0000410000 */
[----:B------:R1:W-:Y:S02]  /*c790*/  MUFU.TANH R232, R2 ;  /* 0x0000000200e87308 */ /* 0x0003e40000002400 */
[----:B------:R-:W-:Y:S02]  /*c7a0*/  FMUL.FTZ R179, R179, c[0x0][0x2ec] ;  /* 0x0000bb00b3b37a20 */ /* 0x000fe40000410000 */
[----:B------:R-:W-:-:S04]  /*c7b0*/  FMUL.FTZ R178, R178, c[0x0][0x2ec] ;  /* 0x0000bb00b2b27a20 */ /* 0x000fc80000410000 */
[----:B------:R-:W-:Y:S01]  /*c7c0*/  I2F R32, R10 ;  /* 0x0000000a00207306 */ /* 0x000fe20000201400 */
[----:B-1----:R-:W-:-:S07]  /*c7d0*/  FMUL.FTZ R2, R106, c[0x0][0x2ec] ;  /* 0x0000bb006a027a20 */ /* 0x002fce0000410000 */
[----:B------:R-:W-:Y:S08]  /*c7e0*/  I2F R31, R9 ;  /* 0x00000009001f7306 */ /* 0x000ff00000201400 */
[----:B------:R1:W-:Y:S08]  /*c7f0*/  MUFU.TANH R221, R2 ;  /* 0x0000000200dd7308 */ /* 0x0003f00000002400 */
[----:B------:R-:W-:Y:S01]  /*c800*/  I2F R30, R8 ;  /* 0x00000008001e7306 */ /* 0x000fe20000201400 */
[----:B-1----:R-:W-:-:S07]  /*c810*/  FMUL.FTZ R2, R107, c[0x0][0x2ec] ;  /* 0x0000bb006b027a20 */ /* 0x002fce0000410000 */
[----:B------:R-:W-:Y:S08]  /*c820*/  MUFU.TANH R179, R179 ;  /* 0x000000b300b37308 */ /* 0x000ff00000002400 */
[----:B------:R1:W-:Y:S08]  /*c830*/  MUFU.TANH R223, R2 ;  /* 0x0000000200df7308 */ /* 0x0003f00000002400 */
[----:B------:R-:W-:Y:S01]  /*c840*/  MUFU.TANH R178, R178 ;  /* 0x000000b200b27308 */ /* 0x000fe20000002400 */
[----:B-1----:R-:W-:-:S07]  /*c850*/  FMUL.FTZ R2, R208, c[0x0][0x2ec] ;  /* 0x0000bb00d0027a20 */ /* 0x002fce0000410000 */
[----:B------:R1:W-:Y:S02]  /*c860*/  MUFU.TANH R61, R2 ;  /* 0x00000002003d7308 */ /* 0x0003e40000002400 */
[----:B-1----:R-:W-:-:S06]  /*c870*/  FMUL.FTZ R2, R209, c[0x0][0x2ec] ;  /* 0x0000bb00d1027a20 */ /* 0x002fcc0000410000 */
        /* <DEDUP_REMOVED lines=11> */
[----:B--2---:R-:W-:Y:S01]  /*c930*/  FFMA.FTZ R28, R39, UR4, R64 ;  /* 0x00000004271c7c23 */ /* 0x004fe20008010040 */
[----:B------:R-:W-:Y:S01]  /*c940*/  BAR.SYNC.DEFER_BLOCKING 0x0 ;  /* 0x0000000000007b1d */ /* 0x000fe20000010000 */
[----:B------:R-:W-:-:S05]  /*c950*/  ISETP.GE.AND P5, PT, R21, R24, PT ;  /* 0x000000181500720c */ /* 0x000fca0003fa6270 */
        /* <DEDUP_REMOVED lines=35> */
[----:B------:R-:W-:-:S04]  /*cb90*/  IMAD.MOV.U32 R180, RZ, RZ, R235 ;  /* 0x000000ffffb47224 */ /* 0x000fc800078e00eb */
[----:B------:R1:W-:Y:S02]  /*cba0*/  MUFU.TANH R53, R2 ;  /* 0x0000000200357308 */ /* 0x0003e40000002400 */
[----:B-1----:R-:W-:Y:S02]  /*cbb0*/  FMUL.FTZ R2, R181, c[0x0][0x2ec] ;  /* 0x0000bb00b5027a20 */ /* 0x002fe40000410000 */
[----:B------:R-:W-:-:S04]  /*cbc0*/  IMAD.MOV.U32 R181, RZ, RZ, R220 ;  /* 0x000000ffffb57224 */ /* 0x000fc800078e00dc */
[----:B------:R1:W2:Y:S02]  /*cbd0*/  MUFU.TANH R45, R2 ;  /* 0x00000002002d7308 */ /* 0x0002a40000002400 */
[----:B-1----:R-:W-:Y:S02]  /*cbe0*/  FMUL.FTZ R2, R200, c[0x0][0x2ec] ;  /* 0x0000bb00c8027a20 */ /* 0x002fe40000410000 */
[----:B--2---:R-:W-:-:S04]  /*cbf0*/  FFMA.FTZ R45, R33, UR4, R45 ;  /* 0x00000004212d7c23 */ /* 0x004fc8000801002d */
[----:B------:R1:W-:Y:S02]  /*cc00*/  MUFU.TANH R50, R2 ;  /* 0x0000000200327308 */ /* 0x0003e40000002400 */
[----:B-1----:R-:W-:-:S06]  /*cc10*/  FMUL.FTZ R2, R201, c[0x0][0x2ec] ;  /* 0x0000bb00c9027a20 */ /* 0x002fcc0000410000 */
[----:B------:R1:W2:Y:S02]  /*cc20*/  MUFU.TANH R49, R2 ;  /* 0x0000000200317308 */ /* 0x0002a40000002400 */
[----:B-1----:R-:W-:Y:S02]  /*cc30*/  FFMA.FTZ R2, R42, UR4, R43 ;  /* 0x000000042a027c23 */ /* 0x002fe4000801002b */
[----:B------:R-:W-:-:S03]  /*cc40*/  FMUL.FTZ R43, R188, c[0x0][0x2ec] ;  /* 0x0000bb00bc2b7a20 */ /* 0x000fc60000410000 */
[----:B------:R-:W-:Y:S01]  /*cc50*/  FSEL R52, R2, -INF , !P6 ;  /* 0xff80000002347808 */ /* 0x000fe20007000000 */
[----:B------:R-:W-:Y:S01]  /*cc60*/  FFMA.FTZ R2, R40, UR4, R61 ;  /* 0x0000000428027c23 */ /* 0x000fe2000801003d */
[-C--:B------:R-:W-:Y:S01]  /*cc70*/  ISETP.GE.AND P6, PT, R22, R24.reuse, PT ;  /* 0x000000181600720c */ /* 0x080fe20003fc6270 */
[----:B------:R1:W3:Y:S03]  /*cc80*/  MUFU.TANH R48, R43 ;  /* 0x0000002b00307308 */ /* 0x0002e60000002400 */
[----:B------:R-:W-:Y:S01]  /*cc90*/  FSEL R55, R2, -INF , !P6 ;  /* 0xff80000002377808 */ /* 0x000fe20007000000 */
[----:B------:R-:W-:Y:S01]  /*cca0*/  FFMA.FTZ R2, R38, UR4, R57 ;  /* 0x0000000426027c23 */ /* 0x000fe20008010039 */
[----:B------:R-:W-:Y:S01]  /*ccb0*/  FSEL R57, R28, -INF , !P5 ;  /* 0xff8000001c397808 */ /* 0x000fe20006800000 */
[----:B------:R-:W-:Y:S01]  /*ccc0*/  FMUL.FTZ R28, R192, c[0x0][0x2ec] ;  /* 0x0000bb00c01c7a20 */ /* 0x000fe20000410000 */
[-C--:B------:R-:W-:Y:S01]  /*ccd0*/  ISETP.GE.AND P6, PT, R20, R24.reuse, PT ;  /* 0x000000181400720c */ /* 0x080fe20003fc6270 */
[----:B------:R-:W-:Y:S01]  /*cce0*/  MUFU.TANH R61, R58 ;  /* 0x0000003a003d7308 */ /* 0x000fe20000002400 */
[----:B------:R-:W-:-:S02]  /*ccf0*/  ISETP.GE.AND P5, PT, R19, R24, PT ;  /* 0x000000181300720c */ /* 0x000fc40003fa6270 */
[----:B------:R-:W-:Y:S02]  /*cd00*/  FSEL R212, R2, -INF , !P6 ;  /* 0xff80000002d47808 */ /* 0x000fe40007000000 */
[----:B------:R-:W-:Y:S02]  /*cd10*/  ISETP.GE.AND P6, PT, R18, R24, PT ;  /* 0x000000181200720c */ /* 0x000fe40003fc6270 */
[----:B------:R-:W-:Y:S01]  /*cd20*/  IADD3 R2, R0, 0x38, RZ ;  /* 0x0000003800027810 */ /* 0x000fe20007ffe0ff */
[----:B-1----:R-:W-:Y:S01]  /*cd30*/  FMUL.FTZ R43, R189, c[0x0][0x2ec] ;  /* 0x0000bb00bd2b7a20 */ /* 0x002fe20000410000 */
[----:B------:R1:W-:Y:S08]  /*cd40*/  MUFU.TANH R46, R28 ;  /* 0x0000001c002e7308 */ /* 0x0003f00000002400 */
[----:B------:R4:W5:Y:S01]  /*cd50*/  MUFU.TANH R47, R43 ;  /* 0x0000002b002f7308 */ /* 0x0009620000002400 */
[----:B-1----:R-:W-:-:S05]  /*cd60*/  FFMA.FTZ R28, R36, UR4, R56 ;  /* 0x00000004241c7c23 */ /* 0x002fca0008010038 */
[----:B------:R-:W-:Y:S02]  /*cd70*/  FSEL R215, R28, -INF , !P6 ;  /* 0xff8000001cd77808 */ /* 0x000fe40007000000 */
[-C--:B------:R-:W-:Y:S01]  /*cd80*/  ISETP.GE.AND P6, PT, R16, R24.reuse, PT ;  /* 0x000000181000720c */ /* 0x080fe20003fc6270 */
[----:B----4-:R-:W-:Y:S01]  /*cd90*/  FFMA.FTZ R43, R37, UR4, R60 ;  /* 0x00000004252b7c23 */ /* 0x010fe2000801003c */
[----:B------:R-:W1:Y:S04]  /*cda0*/  I2F R28, R2 ;  /* 0x00000002001c7306 */ /* 0x000e680000201400 */
[----:B------:R-:W-:Y:S01]  /*cdb0*/  FSEL R214, R43, -INF , !P5 ;  /* 0xff8000002bd67808 */ /* 0x000fe20006800000 */
[----:B------:R-:W-:Y:S01]  /*cdc0*/  FFMA.FTZ R43, R34, UR4, R53 ;  /* 0x00000004222b7c23 */ /* 0x000fe20008010035 */
[----:B------:R-:W-:-:S02]  /*cdd0*/  ISETP.GE.AND P5, PT, R17, R24, PT ;  /* 0x000000181100720c */ /* 0x000fc40003fa6270 */
[----:B------:R-:W4:Y:S02]  /*cde0*/  MUFU.TANH R60, R59 ;  /* 0x0000003b003c7308 */ /* 0x000f240000002400 */
[----:B------:R-:W-:Y:S01]  /*cdf0*/  FSEL R220, R44, -INF , !P5 ;  /* 0xff8000002cdc7808 */ /* 0x000fe20006800000 */
[----:B--2---:R-:W-:Y:S01]  /*ce00*/  FFMA.FTZ R44, R31, UR4, R49 ;  /* 0x000000041f2c7c23 */ /* 0x004fe20008010031 */
[-C--:B------:R-:W-:Y:S02]  /*ce10*/  ISETP.GE.AND P5, PT, R11, R24.reuse, PT ;  /* 0x000000180b00720c */ /* 0x080fe40003fa6270 */
[----:B------:R-:W-:Y:S01]  /*ce20*/  FSEL R238, R43, -INF , !P6 ;  /* 0xff8000002bee7808 */ /* 0x000fe20007000000 */
[----:B------:R-:W-:Y:S01]  /*ce30*/  FFMA.FTZ R43, R32, UR4, R50 ;  /* 0x00000004202b7c23 */ /* 0x000fe20008010032 */
[-C--:B------:R-:W-:Y:S02]  /*ce40*/  ISETP.GE.AND P6, PT, R10, R24.reuse, PT ;  /* 0x000000180a00720c */ /* 0x080fe40003fc6270 */
[----:B------:R-:W-:Y:S01]  /*ce50*/  FSEL R237, R45, -INF , !P5 ;  /* 0xff8000002ded7808 */ /* 0x000fe20006800000 */
[----:B------:R-:W-:Y:S01]  /*ce60*/  FMUL.FTZ R45, R202, c[0x0][0x2ec] ;  /* 0x0000bb00ca2d7a20 */ /* 0x000fe20000410000 */
[----:B------:R-:W-:-:S02]  /*ce70*/  ISETP.GE.AND P5, PT, R9, R24, PT ;  /* 0x000000180900720c */ /* 0x000fc40003fa6270 */
[----:B------:R-:W-:Y:S01]  /*ce80*/  FSEL R239, R43, -INF , !P6 ;  /* 0xff8000002bef7808 */ /* 0x000fe20007000000 */
[----:B---3--:R-:W-:Y:S01]  /*ce90*/  FFMA.FTZ R43, R30, UR4, R48 ;  /* 0x000000041e2b7c23 */ /* 0x008fe20008010030 */
[----:B------:R-:W-:Y:S01]  /*cea0*/  FSEL R240, R44, -INF , !P5 ;  /* 0xff8000002cf07808 */ /* 0x000fe20006800000 */
[----:B-----5:R-:W-:Y:S01]  /*ceb0*/  FFMA.FTZ R44, R29, UR4, R47 ;  /* 0x000000041d2c7c23 */ /* 0x020fe2000801002f */
[-C--:B------:R-:W-:Y:S01]  /*cec0*/  ISETP.GE.AND P6, PT, R8, R24.reuse, PT ;  /* 0x000000180800720c */ /* 0x080fe20003fc6270 */
[----:B------:R-:W2:Y:S01]  /*ced0*/  MUFU.TANH R45, R45 ;  /* 0x0000002d002d7308 */ /* 0x000ea20000002400 */
[----:B------:R-:W-:Y:S02]  /*cee0*/  ISETP.GE.AND P5, PT, R3, R24, PT ;  /* 0x000000180300720c */ /* 0x000fe40003fa6270 */
[----:B------:R-:W-:Y:S01]  /*cef0*/  FSEL R251, R43, -INF , !P6 ;  /* 0xff8000002bfb7808 */ /* 0x000fe20007000000 */
[----:B-1----:R-:W-:Y:S01]  /*cf00*/  FFMA.FTZ R43, R28, UR4, R46 ;  /* 0x000000041c2b7c23 */ /* 0x002fe2000801002e */
[----:B------:R-:W-:Y:S01]  /*cf10*/  FSEL R247, R44, -INF , !P5 ;  /* 0xff8000002cf77808 */ /* 0x000fe20006800000 */
[----:B------:R-:W-:Y:S01]  /*cf20*/  FMUL.FTZ R44, R190, c[0x0][0x2ec] ;  /* 0x0000bb00be2c7a20 */ /* 0x000fe20000410000 */
[----:B------:R-:W-:Y:S01]  /*cf30*/  ISETP.GE.AND P6, PT, R0, R26, PT ;  /* 0x0000001a0000720c */ /* 0x000fe20003fc6270 */
[----:B------:R-:W-:Y:S01]  /*cf40*/  FMUL.FTZ R46, R194, c[0x0][0x2ec] ;  /* 0x0000bb00c22e7a20 */ /* 0x000fe20000410000 */
[----:B------:R-:W-:Y:S01]  /*cf50*/  ISETP.GE.AND P5, PT, R2, R24, PT ;  /* 0x000000180200720c */ /* 0x000fe20003fa6270 */
[----:B------:R1:W-:Y:S01]  /*cf60*/  MUFU.TANH R47, R44 ;  /* 0x0000002c002f7308 */ /* 0x0003e20000002400 */
[----:B------:R-:W-:-:S02]  /*cf70*/  IADD3 R0, R0, 0x39, RZ ;  /* 0x0000003900007810 */ /* 0x000fc40007ffe0ff */
[----:B------:R-:W-:Y:S01]  /*cf80*/  FSEL R252, R43, -INF , !P5 ;  /* 0xff8000002bfc7808 */ /* 0x000fe20006800000 */
[----:B------:R-:W-:Y:S01]  /*cf90*/  FMUL.FTZ R43, R203, c[0x0][0x2ec] ;  /* 0x0000bb00cb2b7a20 */ /* 0x000fe20000410000 */
[----:B------:R-:W-:Y:S01]  /*cfa0*/  ISETP.GE.AND P5, PT, R0, R24, PT ;  /* 0x000000180000720c */ /* 0x000fe20003fa6270 */
[----:B------:R-:W-:Y:S02]  /*cfb0*/  FFMA.FTZ R24, R42, UR4, R213 ;  /* 0x000000042a187c23 */ /* 0x000fe400080100d5 */
[----:B------:R3:W-:Y:S03]  /*cfc0*/  MUFU.TANH R50, R43 ;  /* 0x0000002b00327308 */ /* 0x0007e60000002400 */
[----:B------:R-:W-:Y:S01]  /*cfd0*/  FSEL R53, R24, -INF , !P1 ;  /* 0xff80000018357808 */ /* 0x000fe20004800000 */
[----:B------:R-:W-:Y:S01]  /*cfe0*/  FFMA.FTZ R24, R40, UR4, R101 ;  /* 0x0000000428187c23 */ /* 0x000fe20008010065 */
[----:B------:R-:W-:Y:S01]  /*cff0*/  ISETP.GE.AND P1, PT, R23, R25, PT ;  /* 0x000000191700720c */ /* 0x000fe20003f26270 */
[----:B-1----:R-:W-:-:S02]  /*d000*/  FMUL.FTZ R44, R191, c[0x0][0x2ec] ;  /* 0x0000bb00bf2c7a20 */ /* 0x002fc40000410000 */
[----:B------:R-:W-:Y:S01]  /*d010*/  MUFU.TANH R46, R46 ;  /* 0x0000002e002e7308 */ /* 0x000fe20000002400 */
[----:B---3--:R-:W-:-:S07]  /*d020*/  FFMA.FTZ R43, R41, UR4, R103 ;  /* 0x00000004292b7c23 */ /* 0x008fce0008010067 */
[----:B------:R1:W3:Y:S01]  /*d030*/  MUFU.TANH R49, R44 ;  /* 0x0000002c00317308 */ /* 0x0002e20000002400 */
[----:B------:R-:W-:Y:S01]  /*d040*/  FSEL R56, R43, -INF , !P1 ;  /* 0xff8000002b387808 */ /* 0x000fe20004800000 */
[----:B------:R-:W-:Y:S01]  /*d050*/  FFMA.FTZ R43, R39, UR4, R102 ;  /* 0x00000004272b7c23 */ /* 0x000fe20008010066 */
[----:B------:R-:W-:-:S04]  /*d060*/  ISETP.GE.AND P1, PT, R22, R25, PT ;  /* 0x000000191600720c */ /* 0x000fc80003f26270 */
        /* <DEDUP_REMOVED lines=8> */
[----:B------:R-:W-:Y:S01]  /*d0f0*/  FFMA.FTZ R24, R36, UR4, R66 ;  /* 0x0000000424187c23 */ /* 0x000fe20008010042 */
[-C--:B------:R-:W-:Y:S01]  /*d100*/  ISETP.GE.AND P1, PT, R19, R25.reuse, PT ;  /* 0x000000191300720c */ /* 0x080fe20003f26270 */
[----:B------:R4:W-:Y:S03]  /*d110*/  MUFU.TANH R48, R44 ;  /* 0x0000002c00307308 */ /* 0x0009e60000002400 */
[----:B------:R-:W-:Y:S01]  /*d120*/  FSEL R210, R43, -INF , !P1 ;  /* 0xff8000002bd27808 */ /* 0x000fe20004800000 */
[----:B------:R-:W-:Y:S01]  /*d130*/  FFMA.FTZ R43, R35, UR4, R65 ;  /* 0x00000004232b7c23 */ /* 0x000fe20008010041 */
[----:B------:R-:W-:-:S04]  /*d140*/  ISETP.GE.AND P1, PT, R18, R25, PT ;  /* 0x000000191200720c */ /* 0x000fc80003f26270 */
[----:B------:R-:W-:Y:S01]  /*d150*/  FSEL R211, R24, -INF , !P1 ;  /* 0xff80000018d37808 */ /* 0x000fe20004800000 */
[----:B------:R-:W-:Y:S01]  /*d160*/  FFMA.FTZ R24, R34, UR4, R61 ;  /* 0x0000000422187c23 */ /* 0x000fe2000801003d */
[----:B------:R-:W-:-:S04]  /*d170*/  ISETP.GE.AND P1, PT, R17, R25, PT ;  /* 0x000000191100720c */ /* 0x000fc80003f26270 */
[----:B------:R-:W-:Y:S01]  /*d180*/  FSEL R213, R43, -INF , !P1 ;  /* 0xff8000002bd57808 */ /* 0x000fe20004800000 */
[----:B----4-:R-:W-:Y:S01]  /*d190*/  FFMA.FTZ R44, R33, UR4, R60 ;  /* 0x00000004212c7c23 */ /* 0x010fe2000801003c */
[----:B------:R-:W-:Y:S01]  /*d1a0*/  ISETP.GE.AND P1, PT, R16, R25, PT ;  /* 0x000000191000720c */ /* 0x000fe20003f26270 */
[----:B--2---:R-:W-:-:S03]  /*d1b0*/  FFMA.FTZ R43, R32, UR4, R45 ;  /* 0x00000004202b7c23 */ /* 0x004fc6000801002d */
[----:B------:R-:W-:Y:S01]  /*d1c0*/  FSEL R233, R24, -INF , !P1 ;  /* 0xff80000018e97808 */ /* 0x000fe20004800000 */
[----:B------:R-:W-:Y:S01]  /*d1d0*/  FMUL.FTZ R24, R195, c[0x0][0x2ec] ;  /* 0x0000bb00c3187a20 */ /* 0x000fe20000410000 */
[----:B------:R-:W-:-:S03]  /*d1e0*/  ISETP.GE.AND P1, PT, R11, R25, PT ;  /* 0x000000190b00720c */ /* 0x000fc60003f26270 */
[----:B------:R1:W-:Y:S01]  /*d1f0*/  MUFU.TANH R45, R24 ;  /* 0x00000018002d7308 */ /* 0x0003e20000002400 */
[----:B------:R-:W-:Y:S01]  /*d200*/  FSEL R234, R44, -INF , !P1 ;  /* 0xff8000002cea7808 */ /* 0x000fe20004800000 */
[----:B---3--:R-:W-:Y:S01]  /*d210*/  FFMA.FTZ R44, R29, UR4, R49 ;  /* 0x000000041d2c7c23 */ /* 0x008fe20008010031 */
[----:B------:R-:W-:-:S04]  /*d220*/  ISETP.GE.AND P1, PT, R10, R25, PT ;  /* 0x000000190a00720c */ /* 0x000fc80003f26270 */
[----:B------:R-:W-:Y:S01]  /*d230*/  FSEL R235, R43, -INF , !P1 ;  /* 0xff8000002beb7808 */ /* 0x000fe20004800000 */
[----:B------:R-:W-:Y:S01]  /*d240*/  FFMA.FTZ R43, R30, UR4, R47 ;  /* 0x000000041e2b7c23 */ /* 0x000fe2000801002f */
[----:B------:R-:W-:Y:S01]  /*d250*/  ISETP.GE.AND P1, PT, R9, R25, PT ;  /* 0x000000190900720c */ /* 0x000fe20003f26270 */
[----:B------:R-:W-:-:S04]  /*d260*/  FMUL.FTZ R47, R51, c[0x0][0x2ec] ;  /* 0x0000bb00332f7a20 */ /* 0x000fc80000410000 */
[----:B------:R-:W-:Y:S01]  /*d270*/  MUFU.TANH R66, R47 ;  /* 0x0000002f00427308 */ /* 0x000fe20000002400 */
[----:B-1----:R-:W-:Y:S02]  /*d280*/  FFMA.FTZ R24, R31, UR4, R50 ;  /* 0x000000041f187c23 */ /* 0x002fe40008010032 */
[----:B------:R-:W-:-:S03]  /*d290*/  FMUL.FTZ R50, R177, c[0x0][0x2ec] ;  /* 0x0000bb00b1327a20 */ /* 0x000fc60000410000 */
[----:B------:R-:W-:Y:S02]  /*d2a0*/  FSEL R236, R24, -INF , !P1 ;  /* 0xff80000018ec7808 */ /* 0x000fe40004800000 */
[-C--:B------:R-:W-:Y:S01]  /*d2b0*/  ISETP.GE.AND P1, PT, R8, R25.reuse, PT ;  /* 0x000000190800720c */ /* 0x080fe20003f26270 */
[----:B------:R-:W1:Y:S03]  /*d2c0*/  I2F R24, R0 ;  /* 0x0000000000187306 */ /* 0x000e660000201400 */
[----:B------:R-:W-:Y:S01]  /*d2d0*/  FSEL R246, R43, -INF , !P1 ;  /* 0xff8000002bf67808 */ /* 0x000fe20004800000 */
[----:B------:R-:W-:Y:S01]  /*d2e0*/  FFMA.FTZ R43, R28, UR4, R46 ;  /* 0x000000041c2b7c23 */ /* 0x000fe2000801002e */
[----:B------:R-:W-:-:S03]  /*d2f0*/  ISETP.GE.AND P1, PT, R3, R25, PT ;  /* 0x000000190300720c */ /* 0x000fc60003f26270 */
[----:B------:R-:W-:Y:S01]  /*d300*/  MUFU.TANH R50, R50 ;  /* 0x0000003200327308 */ /* 0x000fe20000002400 */
[----:B------:R-:W-:Y:S01]  /*d310*/  FSEL R245, R44, -INF , !P1 ;  /* 0xff8000002cf57808 */ /* 0x000fe20004800000 */
[----:B------:R-:W-:Y:S01]  /*d320*/  FMUL.FTZ R44, R108, c[0x0][0x2ec] ;  /* 0x0000bb006c2c7a20 */ /* 0x000fe20000410000 */
[----:B------:R-:W-:-:S04]  /*d330*/  ISETP.GE.AND P1, PT, R2, R25, PT ;  /* 0x000000190200720c */ /* 0x000fc80003f26270 */
[----:B------:R-:W-:Y:S01]  /*d340*/  FSEL R244, R43, -INF , !P1 ;  /* 0xff8000002bf47808 */ /* 0x000fe20004800000 */
[----:B-1----:R-:W-:Y:S01]  /*d350*/  FFMA.FTZ R43, R24, UR4, R48 ;  /* 0x00000004182b7c23 */ /* 0x002fe20008010030 */
[----:B------:R-:W-:Y:S01]  /*d360*/  ISETP.GE.AND P1, PT, R0, R25, PT ;  /* 0x000000190000720c */ /* 0x000fe20003f26270 */
[----:B------:R-:W-:Y:S01]  /*d370*/  FFMA.FTZ R25, R24, UR4, R45 ;  /* 0x0000000418197c23 */ /* 0x000fe2000801002d */
[----:B------:R1:W2:Y:S02]  /*d380*/  MUFU.TANH R64, R44 ;  /* 0x0000002c00407308 */ /* 0x0002a40000002400 */
[----:B------:R-:W-:Y:S01]  /*d390*/  FSEL R242, R43, -INF , !P5 ;  /* 0xff8000002bf27808 */ /* 0x000fe20006800000 */
[----:B------:R-:W-:Y:S01]  /*d3a0*/  FMUL.FTZ R43, R110, c[0x0][0x2ec] ;  /* 0x0000bb006e2b7a20 */ /* 0x000fe20000410000 */
[----:B------:R-:W-:Y:S01]  /*d3b0*/  FSEL R243, R25, -INF , !P1 ;  /* 0xff80000019f37808 */ /* 0x000fe20004800000 */
[----:B------:R-:W-:Y:S01]  /*d3c0*/  FFMA.FTZ R25, R42, UR4, R222 ;  /* 0x000000042a197c23 */ /* 0x000fe200080100de */
[----:B------:R-:W-:-:S02]  /*d3d0*/  ISETP.GE.AND P5, PT, R23, R27, PT ;  /* 0x0000001b1700720c */ /* 0x000fc40003fa6270 */
[----:B------:R-:W-:Y:S01]  /*d3e0*/  ISETP.GE.AND P1, PT, R23, R26, PT ;  /* 0x0000001a1700720c */ /* 0x000fe20003f26270 */
[----:B------:R-:W-:Y:S01]  /*d3f0*/  FFMA.FTZ R23, R42, UR4, R221 ;  /* 0x000000042a177c23 */ /* 0x000fe200080100dd */
[----:B------:R3:W-:Y:S01]  /*d400*/  MUFU.TANH R61, R43 ;  /* 0x0000002b003d7308 */ /* 0x0007e20000002400 */
[----:B------:R-:W-:Y:S01]  /*d410*/  FSEL R42, R25, -INF , !P0 ;  /* 0xff800000192a7808 */ /* 0x000fe20004000000 */
[----:B------:R-:W-:Y:S01]  /*d420*/  FFMA.FTZ R25, R41, UR4, R232 ;  /* 0x0000000429197c23 */ /* 0x000fe200080100e8 */
[----:B------:R-:W-:Y:S01]  /*d430*/  ISETP.GE.AND P0, PT, R22, R27, PT ;  /* 0x0000001b1600720c */ /* 0x000fe20003f06270 */
[----:B-1----:R-:W-:-:S04]  /*d440*/  FMUL.FTZ R44, R109, c[0x0][0x2ec] ;  /* 0x0000bb006d2c7a20 */ /* 0x002fc80000410000 */
[----:B------:R1:W4:Y:S01]  /*d450*/  MUFU.TANH R65, R44 ;  /* 0x0000002c00417308 */ /* 0x0003220000002400 */
[----:B---3--:R-:W-:Y:S01]  /*d460*/  FSEL R43, R23, -INF , !P6 ;  /* 0xff800000172b7808 */ /* 0x008fe20007000000 */
[----:B------:R-:W-:Y:S01]  /*d470*/  FFMA.FTZ R23, R40, UR4, R105 ;  /* 0x0000000428177c23 */ /* 0x000fe20008010069 */
[-C--:B------:R-:W-:Y:S01]  /*d480*/  ISETP.GE.AND P6, PT, R22, R26.reuse, PT ;  /* 0x0000001a1600720c */ /* 0x080fe20003fc6270 */
[----:B------:R-:W-:Y:S01]  /*d490*/  FFMA.FTZ R22, R41, UR4, R223 ;  /* 0x0000000429167c23 */ /* 0x000fe200080100df */
[----:B------:R-:W-:Y:S01]  /*d4a0*/  FSEL R41, R25, -INF , !P5 ;  /* 0xff80000019297808 */ /* 0x000fe20006800000 */
[----:B------:R-:W-:Y:S01]  /*d4b0*/  FMUL.FTZ R25, R176, c[0x0][0x2ec] ;  /* 0x0000bb00b0197a20 */ /* 0x000fe20000410000 */
[CC--:B------:R-:W-:Y:S02]  /*d4c0*/  ISETP.GE.AND P5, PT, R21.reuse, R27.reuse, PT ;  /* 0x0000001b1500720c */ /* 0x0c0fe40003fa6270 */
[----:B------:R-:W-:Y:S01]  /*d4d0*/  FSEL R49, R22, -INF , !P1 ;  /* 0xff80000016317808 */ /* 0x000fe20004800000 */
[----:B------:R3:W5:Y:S01]  /*d4e0*/  MUFU.TANH R51, R25 ;  /* 0x0000001900337308 */ /* 0x0007620000002400 */
[----:B------:R-:W-:Y:S01]  /*d4f0*/  ISETP.GE.AND P1, PT, R21, R26, PT ;  /* 0x0000001a1500720c */ /* 0x000fe20003f26270 */
[----:B------:R-:W-:Y:S01]  /*d500*/  FFMA.FTZ R21, R40, UR4, R107 ;  /* 0x0000000428157c23 */ /* 0x000fe2000801006b */
[----:B------:R-:W-:Y:S01]  /*d510*/  FSEL R40, R23, -INF , !P0 ;  /* 0xff80000017287808 */ /* 0x000fe20004000000 */
[----:B-1----:R-:W-:Y:S01]  /*d520*/  FMUL.FTZ R44, R111, c[0x0][0x2ec] ;  /* 0x0000bb006f2c7a20 */ /* 0x002fe20000410000 */
[----:B------:R-:W-:-:S02]  /*d530*/  ISETP.GE.AND P0, PT, R20, R27, PT ;  /* 0x0000001b1400720c */ /* 0x000fc40003f06270 */
[----:B------:R-:W-:Y:S01]  /*d540*/  FSEL R48, R21, -INF , !P6 ;  /* 0xff80000015307808 */ /* 0x000fe20007000000 */
[----:B------:R1:W1:Y:S01]  /*d550*/  MUFU.TANH R60, R44 ;  /* 0x0000002c003c7308 */ /* 0x0002620000002400 */
[----:B------:R-:W-:Y:S02]  /*d560*/  ISETP.GE.AND P6, PT, R20, R26, PT ;  /* 0x0000001a1400720c */ /* 0x000fe40003fc6270 */
[----:B------:R-:W-:Y:S01]  /*d570*/  HMMA.16816.F32 R20, R12, R62, R180 ;  /* 0x0000003e0c14723c */ /* 0x000fe200000018b4 */
[----:B---3--:R-:W-:-:S06]  /*d580*/  FFMA.FTZ R25, R39, UR4, R208 ;  /* 0x0000000427197c23 */ /* 0x008fcc00080100d0 */
[----:B------:R-:W-:Y:S02]  /*d590*/  FFMA.FTZ R12, R39, UR4, R241 ;  /* 0x00000004270c7c23 */ /* 0x000fe400080100f1 */
[----:B------:R-:W-:Y:S01]  /*d5a0*/  FFMA.FTZ R13, R38, UR4, R204 ;  /* 0x00000004260d7c23 */ /* 0x000fe200080100cc */
[----:B------:R-:W-:Y:S02]  /*d5b0*/  FSEL R25, R25, -INF , !P5 ;  /* 0xff80000019197808 */ /* 0x000fe40006800000 */
[----:B------:R-:W-:Y:S01]  /*d5c0*/  FSEL R14, R12, -INF , !P1 ;  /* 0xff8000000c0e7808 */ /* 0x000fe20004800000 */
[----:B-1----:R-:W-:Y:S01]  /*d5d0*/  HMMA.16816.F32 R44, R4, R184, R216 ;  /* 0x000000b8042c723c */ /* 0x002fe200000018d8 */
[----:B------:R-:W-:Y:S01]  /*d5e0*/  FFMA.FTZ R12, R38, UR4, R106 ;  /* 0x00000004260c7c23 */ /* 0x000fe2000801006a */
[----:B------:R-:W-:Y:S01]  /*d5f0*/  FSEL R176, R13, -INF , !P0 ;  /* 0xff8000000db07808 */ /* 0x000fe20004000000 */
[----:B------:R-:W-:Y:S01]  /*d600*/  FFMA.FTZ R13, R37, UR4, R206 ;  /* 0x00000004250d7c23 */ /* 0x000fe200080100ce */
[----:B------:R-:W-:-:S02]  /*d610*/  ISETP.GE.AND P5, PT, R19, R27, PT ;  /* 0x0000001b1300720c */ /* 0x000fc40003fa6270 */
[----:B------:R-:W-:Y:S01]  /*d620*/  FSEL R188, R12, -INF , !P6 ;  /* 0xff8000000cbc7808 */ /* 0x000fe20007000000 */
[----:B------:R-:W-:Y:S01]  /*d630*/  FFMA.FTZ R12, R37, UR4, R205 ;  /* 0x00000004250c7c23 */ /* 0x000fe200080100cd */
[-C--:B------:R-:W-:Y:S02]  /*d640*/  ISETP.GE.AND P6, PT, R18, R26.reuse, PT ;  /* 0x0000001a1200720c */ /* 0x080fe40003fc6270 */
[----:B------:R-:W-:Y:S01]  /*d650*/  FSEL R107, R13, -INF , !P5 ;  /* 0xff8000000d6b7808 */ /* 0x000fe20006800000 */
[----:B------:R-:W-:Y:S01]  /*d660*/  HMMA.16816.F32 R20, R4, R186, R20 ;  /* 0x000000ba0414723c */ /* 0x000fe20000001814 */
[-C--:B------:R-:W-:Y:S01]  /*d670*/  ISETP.GE.AND P5, PT, R17, R27.reuse, PT ;  /* 0x0000001b1100720c */ /* 0x080fe20003fa6270 */
[----:B------:R-:W-:Y:S01]  /*d680*/  FFMA.FTZ R13, R36, UR4, R104 ;  /* 0x00000004240d7c23 */ /* 0x000fe20008010068 */
[----:B------:R-:W-:Y:S02]  /*d690*/  ISETP.GE.AND P0, PT, R18, R27, PT ;  /* 0x0000001b1200720c */ /* 0x000fe40003f06270 */
[----:B------:R-:W-:-:S02]  /*d6a0*/  ISETP.GE.AND P1, PT, R19, R26, PT ;  /* 0x0000001a1300720c */ /* 0x000fc40003f26270 */
[----:B------:R-:W-:Y:S01]  /*d6b0*/  FFMA.FTZ R4, R36, UR4, R196 ;  /* 0x0000000424047c23 */ /* 0x000fe200080100c4 */
[----:B------:R-:W-:Y:S01]  /*d6c0*/  FSEL R106, R13, -INF , !P0 ;  /* 0xff8000000d6a7808 */ /* 0x000fe20004000000 */
[C---:B------:R-:W-:Y:S01]  /*d6d0*/  FFMA.FTZ R5, R35.reuse, UR4, R197 ;  /* 0x0000000423057c23 */ /* 0x040fe200080100c5 */
[-C--:B------:R-:W-:Y:S02]  /*d6e0*/  ISETP.GE.AND P0, PT, R16, R27.reuse, PT ;  /* 0x0000001b1000720c */ /* 0x080fe40003f06270 */
[----:B------:R-:W-:Y:S01]  /*d6f0*/  FSEL R177, R4, -INF , !P6 ;  /* 0xff80000004b17808 */ /* 0x000fe20007000000 */
[----:B------:R-:W-:Y:S01]  /*d700*/  FFMA.FTZ R4, R35, UR4, R66 ;  /* 0x0000000423047c23 */ /* 0x000fe20008010042 */
[----:B------:R-:W-:Y:S01]  /*d710*/  FSEL R35, R5, -INF , !P5 ;  /* 0xff80000005237808 */ /* 0x000fe20006800000 */
[----:B--2---:R-:W-:Y:S01]  /*d720*/  FFMA.FTZ R5, R34, UR4, R64 ;  /* 0x0000000422057c23 */ /* 0x004fe20008010040 */
[----:B------:R-:W-:Y:S01]  /*d730*/  FSEL R185, R12, -INF , !P1 ;  /* 0xff8000000cb97808 */ /* 0x000fe20004800000 */
[----:B------:R-:W-:Y:S01]  /*d740*/  FMUL.FTZ R44, R44, c[0x0][0x2ec] ;  /* 0x0000bb002c2c7a20 */ /* 0x000fe20000410000 */
[-C--:B------:R-:W-:Y:S01]  /*d750*/  ISETP.GE.AND P1, PT, R17, R26.reuse, PT ;  /* 0x0000001a1100720c */ /* 0x080fe20003f26270 */
[----:B------:R-:W-:Y:S01]  /*d760*/  FMUL.FTZ R45, R45, c[0x0][0x2ec] ;  /* 0x0000bb002d2d7a20 */ /* 0x000fe20000410000 */
[----:B------:R-:W-:Y:S01]  /*d770*/  FSEL R189, R5, -INF , !P0 ;  /* 0xff80000005bd7808 */ /* 0x000fe20004000000 */
[----:B----4-:R-:W-:Y:S01]  /*d780*/  FFMA.FTZ R5, R33, UR4, R65 ;  /* 0x0000000421057c23 */ /* 0x010fe20008010041 */
[-C--:B------:R-:W-:Y:S01]  /*d790*/  ISETP.GE.AND P5, PT, R11, R27.reuse, PT ;  /* 0x0000001b0b00720c */ /* 0x080fe20003fa6270 */
[----:B------:R-:W1:Y:S01]  /*d7a0*/  MUFU.TANH R44, R44 ;  /* 0x0000002c002c7308 */ /* 0x000e620000002400 */
[----:B------:R-:W-:Y:S01]  /*d7b0*/  FSEL R184, R4, -INF , !P1 ;  /* 0xff80000004b87808 */ /* 0x000fe20004800000 */
[----:B------:R-:W-:Y:S01]  /*d7c0*/  FFMA.FTZ R4, R34, UR4, R61 ;  /* 0x0000000422047c23 */ /* 0x000fe2000801003d */
[-C--:B------:R-:W-:Y:S01]  /*d7d0*/  ISETP.GE.AND P6, PT, R16, R26.reuse, PT ;  /* 0x0000001a1000720c */ /* 0x080fe20003fc6270 */
[----:B------:R-:W-:Y:S01]  /*d7e0*/  FMUL.FTZ R20, R20, c[0x0][0x2ec] ;  /* 0x0000bb0014147a20 */ /* 0x000fe20000410000 */
[----:B------:R-:W-:Y:S01]  /*d7f0*/  FSEL R187, R5, -INF , !P5 ;  /* 0xff80000005bb7808 */ /* 0x000fe20006800000 */
[----:B-----5:R-:W-:Y:S01]  /*d800*/  FFMA.FTZ R5, R32, UR4, R51 ;  /* 0x0000000420057c23 */ /* 0x020fe20008010033 */
[-C--:B------:R-:W-:Y:S01]  /*d810*/  ISETP.GE.AND P0, PT, R10, R27.reuse, PT ;  /* 0x0000001b0a00720c */ /* 0x080fe20003f06270 */
[----:B------:R-:W2:Y:S01]  /*d820*/  MUFU.TANH R45, R45 ;  /* 0x0000002d002d7308 */ /* 0x000ea20000002400 */
[----:B------:R-:W-:Y:S01]  /*d830*/  FSEL R191, R4, -INF , !P6 ;  /* 0xff80000004bf7808 */ /* 0x000fe20007000000 */
[----:B------:R-:W-:Y:S01]  /*d840*/  FFMA.FTZ R4, R33, UR4, R60 ;  /* 0x0000000421047c23 */ /* 0x000fe2000801003c */
[-C--:B------:R-:W-:Y:S01]  /*d850*/  ISETP.GE.AND P1, PT, R11, R26.reuse, PT ;  /* 0x0000001a0b00720c */ /* 0x080fe20003f26270 */
[----:B------:R-:W-:Y:S01]  /*d860*/  FMUL.FTZ R46, R46, c[0x0][0x2ec] ;  /* 0x0000bb002e2e7a20 */ /* 0x000fe20000410000 */
[----:B------:R-:W-:Y:S01]  /*d870*/  FSEL R186, R5, -INF , !P0 ;  /* 0xff80000005ba7808 */ /* 0x000fe20004000000 */
[----:B------:R-:W-:Y:S01]  /*d880*/  FFMA.FTZ R5, R31, UR4, R50 ;  /* 0x000000041f057c23 */ /* 0x000fe20008010032 */
[----:B------:R-:W-:Y:S01]  /*d890*/  FSEL R208, R4, -INF , !P1 ;  /* 0xff80000004d07808 */ /* 0x000fe20004800000 */
[----:B------:R-:W3:Y:S01]  /*d8a0*/  MUFU.TANH R20, R20 ;  /* 0x0000001400147308 */ /* 0x000ee20000002400 */
[----:B------:R-:W-:Y:S01]  /*d8b0*/  FMUL.FTZ R47, R47, c[0x0][0x2ec] ;  /* 0x0000bb002f2f7a20 */ /* 0x000fe20000410000 */
[-C--:B------:R-:W-:Y:S01]  /*d8c0*/  ISETP.GE.AND P5, PT, R9, R27.reuse, PT ;  /* 0x0000001b0900720c */ /* 0x080fe20003fa6270 */
[----:B------:R-:W-:Y:S01]  /*d8d0*/  FFMA.FTZ R31, R31, UR4, R179 ;  /* 0x000000041f1f7c23 */ /* 0x000fe200080100b3 */
[-C--:B------:R-:W-:Y:S01]  /*d8e0*/  ISETP.GE.AND P1, PT, R9, R26.reuse, PT ;  /* 0x0000001a0900720c */ /* 0x080fe20003f26270 */
[----:B------:R-:W-:Y:S01]  /*d8f0*/  FFMA.FTZ R32, R32, UR4, R178 ;  /* 0x0000000420207c23 */ /* 0x000fe200080100b2 */
[----:B------:R-:W-:Y:S01]  /*d900*/  FSEL R178, R5, -INF , !P5 ;  /* 0xff80000005b27808 */ /* 0x000fe20006800000 */
[----:B------:R-:W-:Y:S01]  /*d910*/  FMUL.FTZ R21, R21, c[0x0][0x2ec] ;  /* 0x0000bb0015157a20 */ /* 0x000fe20000410000 */
[----:B------:R-:W-:Y:S01]  /*d920*/  FSEL R179, R31, -INF , !P1 ;  /* 0xff8000001fb37808 */ /* 0x000fe20004800000 */
[----:B------:R-:W4:Y:S01]  /*d930*/  MUFU.TANH R46, R46 ;  /* 0x0000002e002e7308 */ /* 0x000f220000002400 */
[CC--:B------:R-:W-:Y:S01]  /*d940*/  ISETP.GE.AND P5, PT, R3.reuse, R27.reuse, PT ;  /* 0x0000001b0300720c */ /* 0x0c0fe20003fa6270 */
[----:B-1----:R-:W-:Y:S01]  /*d950*/  FFMA.FTZ R4, R30, UR4, R44 ;  /* 0x000000041e047c23 */ /* 0x002fe2000801002c */
[-C--:B------:R-:W-:Y:S01]  /*d960*/  ISETP.GE.AND P1, PT, R3, R26.reuse, PT ;  /* 0x0000001a0300720c */ /* 0x080fe20003f26270 */
[----:B--2---:R-:W-:Y:S01]  /*d970*/  FFMA.FTZ R3, R29, UR4, R45 ;  /* 0x000000041d037c23 */ /* 0x004fe2000801002d */
[----:B------:R-:W-:Y:S01]  /*d980*/  ISETP.GE.AND P0, PT, R8, R27, PT ;  /* 0x0000001b0800720c */ /* 0x000fe20003f06270 */
[----:B------:R-:W-:Y:S01]  /*d990*/  FMUL.FTZ R22, R22, c[0x0][0x2ec] ;  /* 0x0000bb0016167a20 */ /* 0x000fe20000410000 */
[----:B------:R-:W-:Y:S01]  /*d9a0*/  ISETP.GE.AND P6, PT, R10, R26, PT ;  /* 0x0000001a0a00720c */ /* 0x000fe20003fc6270 */
[----:B------:R-:W1:Y:S01]  /*d9b0*/  MUFU.TANH R47, R47 ;  /* 0x0000002f002f7308 */ /* 0x000e620000002400 */
[----:B------:R-:W-:Y:S01]  /*d9c0*/  FMUL.FTZ R23, R23, c[0x0][0x2ec] ;  /* 0x0000bb0017177a20 */ /* 0x000fe20000410000 */
[----:B------:R-:W-:-:S02]  /*d9d0*/  FSEL R219, R4, -INF , !P0 ;  /* 0xff80000004db7808 */ /* 0x000fc40004000000 */
[----:B------:R-:W-:Y:S02]  /*d9e0*/  FSEL R218, R3, -INF , !P5 ;  /* 0xff80000003da7808 */ /* 0x000fe40006800000 */
[C---:B------:R-:W-:Y:S02]  /*d9f0*/  ISETP.GE.AND P0, PT, R2.reuse, R27, PT ;  /* 0x0000001b0200720c */ /* 0x040fe40003f06270 */
[----:B------:R-:W2:Y:S01]  /*da00*/  MUFU.TANH R21, R21 ;  /* 0x0000001500157308 */ /* 0x000ea20000002400 */
[-C--:B------:R-:W-:Y:S01]  /*da10*/  ISETP.GE.AND P5, PT, R2, R26.reuse, PT ;  /* 0x0000001a0200720c */ /* 0x080fe20003fa6270 */
[----:B---3--:R-:W-:Y:S01]  /*da20*/  FFMA.FTZ R2, R28, UR4, R20 ;  /* 0x000000041c027c23 */ /* 0x008fe20008010014 */
[----:B------:R-:W-:Y:S01]  /*da30*/  FSEL R190, R32, -INF , !P6 ;  /* 0xff80000020be7808 */ /* 0x000fe20007000000 */
[----:B----4-:R-:W-:Y:S01]  /*da40*/  FFMA.FTZ R30, R30, UR4, R46 ;  /* 0x000000041e1e7c23 */ /* 0x010fe2000801002e */
[----:B------:R-:W-:Y:S02]  /*da50*/  ISETP.GE.AND P6, PT, R8, R26, PT ;  /* 0x0000001a0800720c */ /* 0x000fe40003fc6270 */
[----:B------:R-:W-:Y:S01]  /*da60*/  FSEL R216, R2, -INF , !P0 ;  /* 0xff80000002d87808 */ /* 0x000fe20004000000 */
[----:B------:R-:W3:Y:S01]  /*da70*/  MUFU.TANH R5, R22 ;  /* 0x0000001600057308 */ /* 0x000ee20000002400 */
[----:B------:R-:W-:Y:S01]  /*da80*/  PLOP3.LUT P0, PT, PT, PT, UP0, 0x80, 0x0 ;  /* 0x000000000000781c */ /* 0x000fe20003f0f008 */
[----:B-1----:R-:W-:Y:S01]  /*da90*/  FFMA.FTZ R29, R29, UR4, R47 ;  /* 0x000000041d1d7c23 */ /* 0x002fe2000801002f */
[----:B------:R-:W-:-:S02]  /*daa0*/  FSEL R232, R30, -INF , !P6 ;  /* 0xff8000001ee87808 */ /* 0x000fc40007000000 */
[C---:B------:R-:W-:Y:S02]  /*dab0*/  ISETP.GE.AND P6, PT, R0.reuse, R27, PT ;  /* 0x0000001b0000720c */ /* 0x040fe40003fc6270 */
[----:B------:R-:W-:Y:S01]  /*dac0*/  FSEL R223, R29, -INF , !P1 ;  /* 0xff8000001ddf7808 */ /* 0x000fe20004800000 */
[----:B------:R-:W1:Y:S01]  /*dad0*/  MUFU.TANH R4, R23 ;  /* 0x0000001700047308 */ /* 0x000e620000002400 */
[----:B------:R-:W-:Y:S01]  /*dae0*/  ISETP.GE.AND P1, PT, R0, R26, PT ;  /* 0x0000001a0000720c */ /* 0x000fe20003f26270 */
[----:B--2---:R-:W-:-:S05]  /*daf0*/  FFMA.FTZ R0, R24, UR4, R21 ;  /* 0x0000000418007c23 */ /* 0x004fca0008010015 */
[----:B------:R-:W-:Y:S01]  /*db00*/  FSEL R217, R0, -INF , !P6 ;  /* 0xff80000000d97808 */ /* 0x000fe20007000000 */
[----:B---3--:R-:W-:-:S05]  /*db10*/  FFMA.FTZ R28, R28, UR4, R5 ;  /* 0x000000041c1c7c23 */ /* 0x008fca0008010005 */
[----:B------:R-:W-:Y:S01]  /*db20*/  FSEL R221, R28, -INF , !P5 ;  /* 0xff8000001cdd7808 */ /* 0x000fe20006800000 */
[----:B-1----:R-:W-:-:S05]  /*db30*/  FFMA.FTZ R24, R24, UR4, R4 ;  /* 0x0000000418187c23 */ /* 0x002fca0008010004 */
        /* <DEDUP_REMOVED lines=64> */
.L_x_663:
[----:B------:R-:W-:Y:S05]  /*df40*/  BSYNC B0 ;  /* 0x0000000000007941 */ /* 0x000fea0003800000 */
.L_x_662:
[----:B------:R-:W0:Y:S02]  /*df50*/  LDGDEPBAR ;  /* 0x00000000000079af */ /* 0x000e240000000000 */
.L_x_661:
[----:B------:R-:W2:Y:S04]  /*df60*/  LDL.LU R61, [R1+0xc] ;  /* 0x00000c00013d7983 */ /* 0x000ea80000300800 */
[----:B------:R-:W3:Y:S04]  /*df70*/  LDL.LU R62, [R1] ;  /* 0x00000000013e7983 */ /* 0x000ee80000300800 */
[----:B------:R-:W4:Y:S04]  /*df80*/  LDL.LU R32, [R1+0x8] ;  /* 0x0000080001207983 */ /* 0x000f280000300800 */
[----:B------:R-:W5:Y:S01]  /*df90*/  LDL.LU R34, [R1+0x4] ;  /* 0x0000040001227983 */ /* 0x000f620000300800 */
[----:B------:R-:W-:Y:S01]  /*dfa0*/  FMNMX.FTZ R0, R248, R42, !PT ;  /* 0x0000002af8007209 */ /* 0x000fe20007810000 */
[----:B------:R-:W-:Y:S01]  /*dfb0*/  @UP0 UIADD3 UR8, UR8, -0x4, URZ ;  /* 0xfffffffc08080890 */ /* 0x000fe2000fffe03f */
        /* <DEDUP_REMOVED lines=36> */
[----:B-1----:R-:W1:Y:S01]  /*e200*/  SHFL.BFLY PT, R4, R103, 0x2, 0x1f ;  /* 0x0c401f0067047f89 */ /* 0x002e6200000e0000 */
        /* <DEDUP_REMOVED lines=41> */
[----:B------:R-:W-:Y:S01]  /*e4a0*/  FMNMX.FTZ R5, R243, R5, !PT ;  /* 0x00000005f3057209 */ /* 0x000fe20007810000 */
[----:B------:R1:W-:Y:S02]  /*e4b0*/  MUFU.EX2 R60, R3 ;  /* 0x00000003003c7308 */ /* 0x0003e40000000800 */
[----:B-1----:R-:W-:Y:S01]  /*e4c0*/  FMNMX.FTZ R101, R0, R101, !PT ;  /* 0x0000006500657209 */ /* 0x002fe20007810000 */
[----:B------:R-:W-:Y:S01]  /*e4d0*/  FFMA.FTZ R0, R40, c[0x0][0x23c], -R2 ;  /* 0x00008f0028007a23 */ /* 0x000fe20000010802 */
[----:B------:R-:W1:Y:S02]  /*e4e0*/  SHFL.BFLY PT, R6, R5, 0x2, 0x1f ;  /* 0x0c401f0005067f89 */ /* 0x000e6400000e0000 */
[----:B------:R-:W-:-:S02]  /*e4f0*/  FSETP.NEU.FTZ.AND P1, PT, R101, -INF , PT ;  /* 0xff8000006500780b */ /* 0x000fc40003f3d000 */
[----:B------:R1:W-:Y:S01]  /*e500*/  MUFU.EX2 R65, R0 ;  /* 0x0000000000417308 */ /* 0x0003e20000000800 */
[----:B------:R-:W-:-:S07]  /*e510*/  FFMA.FTZ R3, R41, c[0x0][0x23c], -R2 ;  /* 0x00008f0029037a23 */ /* 0x000fce0000010802 */
[----:B------:R1:W1:Y:S02]  /*e520*/  MUFU.EX2 R29, R3 ;  /* 0x00000003001d7308 */ /* 0x0002640000000800 */
[----:B-1----:R-:W-:Y:S02]  /*e530*/  FFMA.FTZ R0, R25, c[0x0][0x23c], -R2 ;  /* 0x00008f0019007a23 */ /* 0x002fe40000010802 */
[----:B------:R-:W-:Y:S04]  /*e540*/  LDSM.16.MT88.4 R24, [R224+0xa000] ;  /* 0x00a00000e018783b */ /* 0x000fe80000004200 */
[----:B------:R1:W-:Y:S01]  /*e550*/  MUFU.EX2 R64, R0 ;  /* 0x0000000000407308 */ /* 0x0003e20000000800 */
[----:B------:R-:W-:-:S05]  /*e560*/  FMUL.FTZ R3, R101, c[0x0][0x23c] ;  /* 0x00008f0065037a20 */ /* 0x000fca0000410000 */
[----:B------:R-:W-:-:S05]  /*e570*/  FSEL R3, R3, RZ, P1 ;  /* 0x000000ff03037208 */ /* 0x000fca0000800000 */
[----:B-1----:R-:W-:-:S04]  /*e580*/  FFMA.FTZ R0, R43, c[0x0][0x23c], -R3 ;  /* 0x00008f002b007a23 */ /* 0x002fc80000010803 */
[----:B------:R1:W-:Y:S02]  /*e590*/  MUFU.EX2 R31, R0 ;  /* 0x00000000001f7308 */ /* 0x0003e40000000800 */
[----:B-1----:R-:W-:Y:S01]  /*e5a0*/  FMNMX.FTZ R0, R4, R7, !PT ;  /* 0x0000000704007209 */ /* 0x002fe20007810000 */
[----:B------:R-:W-:-:S04]  /*e5b0*/  FFMA.FTZ R4, R49, c[0x0][0x23c], -R3 ;  /* 0x00008f0031047a23 */ /* 0x000fc80000010803 */
[----:B------:R-:W1:Y:S01]  /*e5c0*/  SHFL.BFLY PT, R9, R0, 0x1, 0x1f ;  /* 0x0c201f0000097f89 */ /* 0x000e6200000e0000 */
[----:B------:R1:W-:Y:S02]  /*e5d0*/  MUFU.EX2 R33, R4 ;  /* 0x0000000400217308 */ /* 0x0003e40000000800 */
[----:B-1----:R-:W-:Y:S01]  /*e5e0*/  FMNMX.FTZ R4, R5, R6, !PT ;  /* 0x0000000605047209 */ /* 0x002fe20007810000 */
[----:B------:R-:W-:Y:S01]  /*e5f0*/  FFMA.FTZ R5, R48, c[0x0][0x23c], -R3 ;  /* 0x00008f0030057a23 */ /* 0x000fe20000010803 */
[----:B------:R-:W-:Y:S01]  /*e600*/  FSEL R6, R103, RZ, P2 ;  /* 0x000000ff67067208 */ /* 0x000fe20001000000 */
[----:B------:R-:W-:Y:S03]  /*e610*/  LDSM.16.MT88.4 R48, [R224+0xb000] ;  /* 0x00b00000e030783b */ /* 0x000fe60000004200 */
[----:B------:R1:W-:Y:S01]  /*e620*/  MUFU.EX2 R11, R5 ;  /* 0x00000005000b7308 */ /* 0x0003e20000000800 */
[----:B------:R-:W1:Y:S01]  /*e630*/  SHFL.BFLY PT, R8, R4, 0x1, 0x1f ;  /* 0x0c201f0004087f89 */ /* 0x000e6200000e0000 */
[----:B------:R-:W-:Y:S01]  /*e640*/  FADD.FTZ R7, R248, -R6 ;  /* 0x80000006f8077221 */ /* 0x000fe20000010000 */
[----:B------:R-:W-:-:S02]  /*e650*/  FSEL R6, R101, RZ, P1 ;  /* 0x000000ff65067208 */ /* 0x000fc40000800000 */
[----:B------:R-:W-:Y:S01]  /*e660*/  FMNMX.FTZ R105, R0, R9, !PT ;  /* 0x0000000900697209 */ /* 0x000fe20007810000 */
[----:B------:R-:W-:-:S03]  /*e670*/  FMUL.FTZ R7, R7, c[0x0][0x23c] ;  /* 0x00008f0007077a20 */ /* 0x000fc60000410000 */
[C---:B------:R-:W-:Y:S01]  /*e680*/  FSETP.NEU.FTZ.AND P2, PT, R105.reuse, -INF , PT ;  /* 0xff8000006900780b */ /* 0x040fe20003f5d000 */
[----:B------:R-:W-:Y:S01]  /*e690*/  FMUL.FTZ R0, R105, c[0x0][0x23c] ;  /* 0x00008f0069007a20 */ /* 0x000fe20000410000 */
[----:B------:R-:W1:Y:S02]  /*e6a0*/  MUFU.EX2 R102, R7 ;  /* 0x0000000700667308 */ /* 0x000e640000000800 */
[----:B-1----:R-:W-:Y:S02]  /*e6b0*/  FFMA.FTZ R5, R14, c[0x0][0x23c], -R3 ;  /* 0x00008f000e057a23 */ /* 0x002fe40000010803 */
[----:B------:R-:W-:-:S04]  /*e6c0*/  FSEL R13, R0, RZ, P2 ;  /* 0x000000ff000d7208 */ /* 0x000fc80001000000 */
[----:B------:R1:W1:Y:S01]  /*e6d0*/  MUFU.EX2 R30, R5 ;  /* 0x00000005001e7308 */ /* 0x0002620000000800 */
[--C-:B------:R-:W-:Y:S02]  /*e6e0*/  FFMA.FTZ R0, R52, c[0x0][0x23c], -R13.reuse ;  /* 0x00008f0034007a23 */ /* 0x100fe4000001080d */
[--C-:B------:R-:W-:Y:S01]  /*e6f0*/  FFMA.FTZ R9, R54, c[0x0][0x23c], -R13.reuse ;  /* 0x00008f0036097a23 */ /* 0x100fe2000001080d */
[----:B------:R-:W-:Y:S01]  /*e700*/  FMNMX.FTZ R104, R4, R8, !PT ;  /* 0x0000000804687209 */ /* 0x000fe20007810000 */
[----:B------:R-:W-:-:S03]  /*e710*/  FFMA.FTZ R8, R55, c[0x0][0x23c], -R13 ;  /* 0x00008f0037087a23 */ /* 0x000fc6000001080d */
[----:B------:R1:W-:Y:S01]  /*e720*/  MUFU.EX2 R66, R0 ;  /* 0x0000000000427308 */ /* 0x0003e20000000800 */
[----:B------:R-:W-:Y:S01]  /*e730*/  F2FP.PACK_AB R4, R29, R60 ;  /* 0x0000003c1d04723e */ /* 0x000fe200000000ff */
[-C--:B------:R-:W-:Y:S01]  /*e740*/  FMUL.FTZ R136, R136, R102.reuse ;  /* 0x0000006688887220 */ /* 0x080fe20000410000 */
[----:B------:R-:W-:Y:S01]  /*e750*/  FSETP.NEU.FTZ.AND P1, PT, R104, -INF , PT ;  /* 0xff8000006800780b */ /* 0x000fe20003f3d000 */
[-C--:B------:R-:W-:Y:S02]  /*e760*/  FMUL.FTZ R137, R137, R102.reuse ;  /* 0x0000006689897220 */ /* 0x080fe40000410000 */
[----:B------:R-:W-:Y:S02]  /*e770*/  FMUL.FTZ R112, R112, R102 ;  /* 0x0000006670707220 */ /* 0x000fe40000410000 */
[----:B-1----:R-:W-:Y:S01]  /*e780*/  FADD.FTZ R5, R231, -R6 ;  /* 0x80000006e7057221 */ /* 0x002fe20000010000 */
[----:B------:R-:W-:Y:S01]  /*e790*/  F2FP.PACK_AB R6, R64, R65 ;  /* 0x000000414006723e */ /* 0x000fe200000000ff */
[----:B------:R1:W-:Y:S01]  /*e7a0*/  MUFU.EX2 R28, R9 ;  /* 0x00000009001c7308 */ /* 0x0003e20000000800 */
[----:B------:R-:W-:Y:S01]  /*e7b0*/  F2FP.PACK_AB R7, R30, R11 ;  /* 0x0000000b1e07723e */ /* 0x000fe200000000ff */
[----:B------:R-:W-:-:S02]  /*e7c0*/  FMUL.FTZ R5, R5, c[0x0][0x23c] ;  /* 0x00008f0005057a20 */ /* 0x000fc40000410000 */
[-C--:B------:R-:W-:Y:S02]  /*e7d0*/  FMUL.FTZ R113, R113, R102.reuse ;  /* 0x0000006671717220 */ /* 0x080fe40000410000 */
[----:B------:R-:W-:Y:S02]  /*e7e0*/  FMUL.FTZ R0, R104, c[0x0][0x23c] ;  /* 0x00008f0068007a20 */ /* 0x000fe40000410000 */
[----:B------:R2:W2:Y:S01]  /*e7f0*/  MUFU.EX2 R100, R5 ;  /* 0x0000000500647308 */ /* 0x0004a20000000800 */
[-C--:B------:R-:W-:Y:S02]  /*e800*/  FMUL.FTZ R164, R164, R102.reuse ;  /* 0x00000066a4a47220 */ /* 0x080fe40000410000 */
[----:B------:R-:W-:Y:S01]  /*e810*/  FSEL R12, R0, RZ, P1 ;  /* 0x000000ff000c7208 */ /* 0x000fe20000800000 */
[----:B------:R-:W-:Y:S02]  /*e820*/  FFMA.FTZ R0, R57, c[0x0][0x23c], -R13 ;  /* 0x00008f0039007a23 */ /* 0x000fe4000001080d */
[----:B------:R-:W-:-:S02]  /*e830*/  FMUL.FTZ R165, R165, R102 ;  /* 0x00000066a5a57220 */ /* 0x000fc40000410000 */
[----:B-1----:R-:W-:Y:S01]  /*e840*/  FFMA.FTZ R9, R53, c[0x0][0x23c], -R12 ;  /* 0x00008f0035097a23 */ /* 0x002fe2000001080c */
[----:B------:R1:W-:Y:S01]  /*e850*/  MUFU.EX2 R63, R8 ;  /* 0x00000008003f7308 */ /* 0x0003e20000000800 */
[-C--:B------:R-:W-:Y:S02]  /*e860*/  FMUL.FTZ R76, R76, R102.reuse ;  /* 0x000000664c4c7220 */ /* 0x080fe40000410000 */
[-C--:B------:R-:W-:Y:S02]  /*e870*/  FMUL.FTZ R77, R77, R102.reuse ;  /* 0x000000664d4d7220 */ /* 0x080fe40000410000 */
[----:B------:R-:W-:Y:S01]  /*e880*/  FMUL.FTZ R92, R92, R102 ;  /* 0x000000665c5c7220 */ /* 0x000fe20000410000 */
[----:B--2---:R-:W-:Y:S01]  /*e890*/  F2FP.PACK_AB R5, R33, R31 ;  /* 0x0000001f2105723e */ /* 0x004fe200000000ff */
[-C--:B------:R-:W-:Y:S01]  /*e8a0*/  FMUL.FTZ R138, R138, R100.reuse ;  /* 0x000000648a8a7220 */ /* 0x080fe20000410000 */
[----:B------:R2:W2:Y:S01]  /*e8b0*/  MUFU.EX2 R67, R9 ;  /* 0x0000000900437308 */ /* 0x0004a20000000800 */
[----:B------:R-:W-:-:S02]  /*e8c0*/  FMUL.FTZ R139, R139, R100 ;  /* 0x000000648b8b7220 */ /* 0x000fc40000410000 */
[-C--:B------:R-:W-:Y:S02]  /*e8d0*/  FMUL.FTZ R114, R114, R100.reuse ;  /* 0x0000006472727220 */ /* 0x080fe40000410000 */
[-C--:B------:R-:W-:Y:S02]  /*e8e0*/  FMUL.FTZ R115, R115, R100.reuse ;  /* 0x0000006473737220 */ /* 0x080fe40000410000 */
[----:B-1----:R-:W-:Y:S01]  /*e8f0*/  FFMA.FTZ R8, R56, c[0x0][0x23c], -R12 ;  /* 0x00008f0038087a23 */ /* 0x002fe2000001080c */
[----:B------:R-:W-:Y:S01]  /*e900*/  HMMA.16816.F32 R192, R4, R22, R136 ;  /* 0x0000001604c0723c */ /* 0x000fe20000001888 */
[----:B------:R1:W-:Y:S01]  /*e910*/  MUFU.EX2 R138, R0 ;  /* 0x00000000008a7308 */ /* 0x0003e20000000800 */
[-C--:B------:R-:W-:Y:S02]  /*e920*/  FMUL.FTZ R166, R166, R100.reuse ;  /* 0x00000064a6a67220 */ /* 0x080fe40000410000 */
[-C--:B------:R-:W-:Y:S02]  /*e930*/  FMUL.FTZ R167, R167, R100.reuse ;  /* 0x00000064a7a77220 */ /* 0x080fe40000410000 */
[----:B------:R-:W-:-:S02]  /*e940*/  FMUL.FTZ R78, R78, R100 ;  /* 0x000000644e4e7220 */ /* 0x000fc40000410000 */
[----:B--2---:R-:W-:Y:S01]  /*e950*/  FFMA.FTZ R9, R58, c[0x0][0x23c], -R12 ;  /* 0x00008f003a097a23 */ /* 0x004fe2000001080c */
[----:B------:R2:W-:Y:S01]  /*e960*/  MUFU.EX2 R139, R8 ;  /* 0x00000008008b7308 */ /* 0x0005e20000000800 */
[----:B------:R-:W-:Y:S01]  /*e970*/  FMUL.FTZ R79, R79, R100 ;  /* 0x000000644f4f7220 */ /* 0x000fe20000410000 */
[C---:B------:R-:W-:Y:S01]  /*e980*/  HMMA.16816.F32 R204, R4.reuse, R16, R112 ;  /* 0x0000001004cc723c */ /* 0x040fe20000001870 */
[----:B------:R-:W-:Y:S02]  /*e990*/  FMUL.FTZ R93, R93, R102 ;  /* 0x000000665d5d7220 */ /* 0x000fe40000410000 */
[-C--:B------:R-:W-:Y:S02]  /*e9a0*/  FMUL.FTZ R94, R94, R100.reuse ;  /* 0x000000645e5e7220 */ /* 0x080fe40000410000 */
[----:B------:R-:W-:Y:S01]  /*e9b0*/  FMUL.FTZ R95, R95, R100 ;  /* 0x000000645f5f7220 */ /* 0x000fe20000410000 */
[----:B-1----:R-:W-:Y:S01]  /*e9c0*/  FSEL R0, R105, RZ, P2 ;  /* 0x000000ff69007208 */ /* 0x002fe20001000000 */
[----:B------:R1:W1:Y:S01]  /*e9d0*/  MUFU.EX2 R241, R9 ;  /* 0x0000000900f17308 */ /* 0x0002620000000800 */
[-C--:B------:R-:W-:Y:S01]  /*e9e0*/  FMUL.FTZ R120, R120, R102.reuse ;  /* 0x0000006678787220 */ /* 0x080fe20000410000 */
[----:B------:R-:W-:Y:S01]  /*e9f0*/  HMMA.16816.F32 R112, R4, R44, R164 ;  /* 0x0000002c0470723c */ /* 0x000fe200000018a4 */
[----:B------:R-:W-:-:S02]  /*ea00*/  FMUL.FTZ R121, R121, R102 ;  /* 0x0000006679797220 */ /* 0x000fc40000410000 */
[----:B------:R-:W-:Y:S01]  /*ea10*/  FADD.FTZ R10, R249, -R0 ;  /* 0x80000000f90a7221 */ /* 0x000fe20000010000 */
[----:B------:R-:W-:Y:S01]  /*ea20*/  FSEL R0, R104, RZ, P1 ;  /* 0x000000ff68007208 */ /* 0x000fe20000800000 */
[----:B--2---:R-:W-:Y:S02]  /*ea30*/  FFMA.FTZ R8, R59, c[0x0][0x23c], -R12 ;  /* 0x00008f003b087a23 */ /* 0x004fe4000001080c */
[----:B------:R-:W-:Y:S01]  /*ea40*/  FMUL.FTZ R10, R10, c[0x0][0x23c] ;  /* 0x00008f000a0a7a20 */ /* 0x000fe20000410000 */
[C---:B------:R-:W-:Y:S01]  /*ea50*/  HMMA.16816.F32 R164, R4.reuse, R50, R76 ;  /* 0x0000003204a4723c */ /* 0x040fe2000000184c */
[----:B------:R-:W-:Y:S01]  /*ea60*/  FADD.FTZ R0, R250, -R0 ;  /* 0x80000000fa007221 */ /* 0x000fe20000010000 */
[----:B------:R-:W-:Y:S01]  /*ea70*/  MUFU.EX2 R137, R8 ;  /* 0x0000000800897308 */ /* 0x000fe20000000800 */
[-C--:B------:R-:W-:Y:S02]  /*ea80*/  FMUL.FTZ R122, R122, R100.reuse ;  /* 0x000000647a7a7220 */ /* 0x080fe40000410000 */
[----:B------:R-:W-:Y:S01]  /*ea90*/  FMUL.FTZ R0, R0, c[0x0][0x23c] ;  /* 0x00008f0000007a20 */ /* 0x000fe20000410000 */
[----:B-1----:R-:W-:Y:S01]  /*eaa0*/  MOV R9, R65 ;  /* 0x0000004100097202 */ /* 0x002fe20000000f00 */
[----:B------:R-:W-:Y:S01]  /*eab0*/  FMUL.FTZ R123, R123, R100 ;  /* 0x000000647b7b7220 */ /* 0x000fe20000410000 */
[----:B------:R-:W-:Y:S01]  /*eac0*/  HMMA.16816.F32 R76, R4, R38, R92 ;  /* 0x00000026044c723c */ /* 0x000fe2000000185c */
[-C--:B------:R-:W-:Y:S01]  /*ead0*/  FMUL.FTZ R168, R168, R102.reuse ;  /* 0x00000066a8a87220 */ /* 0x080fe20000410000 */
[----:B------:R1:W2:Y:S01]  /*eae0*/  MUFU.EX2 R15, R10 ;  /* 0x0000000a000f7308 */ /* 0x0002a20000000800 */
[----:B------:R-:W-:-:S02]  /*eaf0*/  FMUL.FTZ R169, R169, R102 ;  /* 0x00000066a9a97220 */ /* 0x000fc40000410000 */
[-C--:B------:R-:W-:Y:S02]  /*eb00*/  FMUL.FTZ R170, R170, R100.reuse ;  /* 0x00000064aaaa7220 */ /* 0x080fe40000410000 */
[----:B------:R-:W-:Y:S01]  /*eb10*/  FMUL.FTZ R171, R171, R100 ;  /* 0x00000064abab7220 */ /* 0x000fe20000410000 */
[----:B------:R-:W-:Y:S01]  /*eb20*/  MOV R92, R67 ;  /* 0x00000043005c7202 */ /* 0x000fe20000000f00 */
[-C--:B------:R-:W-:Y:S01]  /*eb30*/  FMUL.FTZ R132, R132, R102.reuse ;  /* 0x0000006684847220 */ /* 0x080fe20000410000 */
[----:B------:R-:W2:Y:S01]  /*eb40*/  MUFU.EX2 R14, R0 ;  /* 0x00000000000e7308 */ /* 0x000ea20000000800 */
[----:B------:R-:W-:Y:S01]  /*eb50*/  FMUL.FTZ R133, R133, R102 ;  /* 0x0000006685857220 */ /* 0x000fe20000410000 */
[----:B------:R-:W-:Y:S01]  /*eb60*/  MOV R95, R66 ;  /* 0x00000042005f7202 */ /* 0x000fe20000000f00 */
[-C--:B------:R-:W-:Y:S01]  /*eb70*/  FMUL.FTZ R134, R134, R100.reuse ;  /* 0x0000006486867220 */ /* 0x080fe20000410000 */
[C---:B------:R-:W-:Y:S01]  /*eb80*/  HMMA.16816.F32 R200, R4.reuse, R18, R120 ;  /* 0x0000001204c8723c */ /* 0x040fe20000001878 */
[----:B------:R-:W-:Y:S01]  /*eb90*/  FMUL.FTZ R135, R135, R100 ;  /* 0x0000006487877220 */ /* 0x000fe20000410000 */
[----:B-----5:R-:W-:Y:S01]  /*eba0*/  MOV R93, R34 ;  /* 0x00000022005d7202 */ /* 0x020fe20000000f00 */
[-C--:B------:R-:W-:Y:S01]  /*ebb0*/  FMUL.FTZ R148, R148, R102.reuse ;  /* 0x0000006694947220 */ /* 0x080fe20000410000 */
[----:B-1----:R-:W-:Y:S01]  /*ebc0*/  MOV R10, R241 ;  /* 0x000000f1000a7202 */ /* 0x002fe20000000f00 */
[----:B------:R-:W-:Y:S01]  /*ebd0*/  FMUL.FTZ R149, R149, R102 ;  /* 0x0000006695957220 */ /* 0x000fe20000410000 */
[----:B------:R-:W-:Y:S01]  /*ebe0*/  MOV R94, R31 ;  /* 0x0000001f005e7202 */ /* 0x000fe20000000f00 */
        /* <DEDUP_REMOVED lines=13> */
[----:B------:R-:W-:Y:S01]  /*ecc0*/  MOV R135, R64 ;  /* 0x0000004000877202 */ /* 0x000fe20000000f00 */
[----:B------:R-:W-:Y:S01]  /*ecd0*/  FMUL.FTZ R88, R88, R102 ;  /* 0x0000006658587220 */ /* 0x000fe20000410000 */
[----:B---3--:R-:W-:Y:S01]  /*ece0*/  MOV R134, R62 ;  /* 0x0000003e00867202 */ /* 0x008fe20000000f00 */
[----:B------:R-:W-:Y:S01]  /*ecf0*/  FMUL.FTZ R89, R89, R102 ;  /* 0x0000006659597220 */ /* 0x000fe20000410000 */
[----:B------:R-:W-:Y:S01]  /*ed00*/  MOV R133, R61 ;  /* 0x0000003d00857202 */ /* 0x000fe20000000f00 */
[-C--:B------:R-:W-:Y:S01]  /*ed10*/  FMUL.FTZ R90, R90, R100.reuse ;  /* 0x000000645a5a7220 */ /* 0x080fe20000410000 */
[----:B------:R-:W-:Y:S01]  /*ed20*/  HMMA.16816.F32 R180, R4, R26, R152 ;  /* 0x0000001a04b4723c */ /* 0x000fe20000001898 */
[----:B------:R-:W-:Y:S01]  /*ed30*/  FMUL.FTZ R91, R91, R100 ;  /* 0x000000645b5b7220 */ /* 0x000fe20000410000 */
[----:B------:R-:W-:Y:S01]  /*ed40*/  MOV R132, R60 ;  /* 0x0000003c00847202 */ /* 0x000fe20000000f00 */
[----:B--2---:R-:W-:-:S02]  /*ed50*/  FMUL.FTZ R116, R116, R15 ;  /* 0x0000000f74747220 */ /* 0x004fc40000410000 */
[-C--:B------:R-:W-:Y:S02]  /*ed60*/  FMUL.FTZ R117, R117, R15.reuse ;  /* 0x0000000f75757220 */ /* 0x080fe40000410000 */
[-C--:B------:R-:W-:Y:S01]  /*ed70*/  FMUL.FTZ R118, R118, R14.reuse ;  /* 0x0000000e76767220 */ /* 0x080fe20000410000 */
[C---:B------:R-:W-:Y:S01]  /*ed80*/  HMMA.16816.F32 R168, R4.reuse, R48, R72 ;  /* 0x0000003004a8723c */ /* 0x040fe20000001848 */
[-C--:B------:R-:W-:Y:S02]  /*ed90*/  FMUL.FTZ R119, R119, R14.reuse ;  /* 0x0000000e77777220 */ /* 0x080fe40000410000 */
[----:B------:R-:W-:Y:S02]  /*eda0*/  FFMA.FTZ R0, R176, c[0x0][0x23c], -R2 ;  /* 0x00008f00b0007a23 */ /* 0x000fe40000010802 */
[-C--:B------:R-:W-:Y:S02]  /*edb0*/  FMUL.FTZ R144, R144, R15.reuse ;  /* 0x0000000f90907220 */ /* 0x080fe40000410000 */
[----:B------:R-:W-:Y:S01]  /*edc0*/  FMUL.FTZ R145, R145, R15 ;  /* 0x0000000f91917220 */ /* 0x000fe20000410000 */
[----:B------:R-:W-:Y:S01]  /*edd0*/  HMMA.16816.F32 R88, R4, R36, R88 ;  /* 0x000000240458723c */ /* 0x000fe20000001858 */
[----:B------:R-:W-:-:S02]  /*ede0*/  FMUL.FTZ R146, R146, R14 ;  /* 0x0000000e92927220 */ /* 0x000fc40000410000 */
[----:B------:R-:W-:Y:S02]  /*edf0*/  FMUL.FTZ R147, R147, R14 ;  /* 0x0000000e93937220 */ /* 0x000fe40000410000 */
[----:B------:R-:W-:Y:S02]  /*ee00*/  FMUL.FTZ R124, R124, R15 ;  /* 0x0000000f7c7c7220 */ /* 0x000fe40000410000 */
[----:B------:R-:W-:Y:S01]  /*ee10*/  F2FP.PACK_AB R4, R28, R95 ;  /* 0x0000005f1c04723e */ /* 0x000fe200000000ff */
[----:B------:R-:W-:Y:S01]  /*ee20*/  FMUL.FTZ R125, R125, R15 ;  /* 0x0000000f7d7d7220 */ /* 0x000fe20000410000 */
[----:B------:R-:W-:Y:S01]  /*ee30*/  F2FP.PACK_AB R5, R139, R92 ;  /* 0x0000005c8b05723e */ /* 0x000fe200000000ff */
[-C--:B------:R-:W-:Y:S01]  /*ee40*/  FMUL.FTZ R126, R126, R14.reuse ;  /* 0x0000000e7e7e7220 */ /* 0x080fe20000410000 */
[----:B------:R-:W-:Y:S01]  /*ee50*/  F2FP.PACK_AB R6, R138, R63 ;  /* 0x0000003f8a06723e */ /* 0x000fe200000000ff */
[----:B------:R-:W-:Y:S01]  /*ee60*/  FMUL.FTZ R127, R127, R14 ;  /* 0x0000000e7f7f7220 */ /* 0x000fe20000410000 */
[----:B------:R-:W-:Y:S01]  /*ee70*/  F2FP.PACK_AB R7, R137, R10 ;  /* 0x0000000a8907723e */ /* 0x000fe200000000ff */
[----:B------:R-:W-:-:S02]  /*ee80*/  FFMA.FTZ R8, R106, c[0x0][0x23c], -R2 ;  /* 0x00008f006a087a23 */ /* 0x000fc40000010802 */
[-C--:B------:R-:W-:Y:S02]  /*ee90*/  FMUL.FTZ R160, R160, R15.reuse ;  /* 0x0000000fa0a07220 */ /* 0x080fe40000410000 */
[----:B------:R1:W-:Y:S01]  /*eea0*/  MUFU.EX2 R136, R8 ;  /* 0x0000000800887308 */ /* 0x0003e20000000800 */
[-C--:B------:R-:W-:Y:S01]  /*eeb0*/  FMUL.FTZ R161, R161, R15.reuse ;  /* 0x0000000fa1a17220 */ /* 0x080fe20000410000 */
[C---:B------:R-:W-:Y:S01]  /*eec0*/  HMMA.16816.F32 R152, R4.reuse, R16, R116 ;  /* 0x000000100498723c */ /* 0x040fe20000001874 */
[-C--:B------:R-:W-:Y:S02]  /*eed0*/  FMUL.FTZ R162, R162, R14.reuse ;  /* 0x0000000ea2a27220 */ /* 0x080fe40000410000 */
[----:B------:R-:W-:Y:S02]  /*eee0*/  FMUL.FTZ R163, R163, R14 ;  /* 0x0000000ea3a37220 */ /* 0x000fe40000410000 */
[----:B------:R-:W-:Y:S01]  /*eef0*/  FMUL.FTZ R68, R68, R15 ;  /* 0x0000000f44447220 */ /* 0x000fe20000410000 */
[----:B------:R2:W-:Y:S01]  /*ef00*/  MUFU.EX2 R117, R0 ;  /* 0x0000000000757308 */ /* 0x0005e20000000800 */
[----:B------:R-:W-:Y:S01]  /*ef10*/  MOV R16, R33 ;  /* 0x0000002100107202 */ /* 0x000fe20000000f00 */
[C---:B------:R-:W-:Y:S01]  /*ef20*/  HMMA.16816.F32 R64, R4.reuse, R24, R144 ;  /* 0x000000180440723c */ /* 0x040fe20000001890 */
[----:B----4-:R-:W-:Y:S01]  /*ef30*/  MOV R119, R32 ;  /* 0x0000002000777202 */ /* 0x010fe20000000f00 */
[----:B------:R-:W-:Y:S01]  /*ef40*/  FMUL.FTZ R69, R69, R15 ;  /* 0x0000000f45457220 */ /* 0x000fe20000410000 */
[----:B------:R-:W-:Y:S01]  /*ef50*/  MOV R118, R30 ;  /* 0x0000001e00767202 */ /* 0x000fe20000000f00 */
[----:B------:R-:W-:Y:S01]  /*ef60*/  FMUL.FTZ R70, R70, R14 ;  /* 0x0000000e46467220 */ /* 0x000fe20000410000 */
[----:B------:R-:W-:Y:S01]  /*ef70*/  MOV R116, R28 ;  /* 0x0000001c00747202 */ /* 0x000fe20000000f00 */
[----:B-1----:R-:W-:Y:S01]  /*ef80*/  FFMA.FTZ R8, R188, c[0x0][0x23c], -R3 ;  /* 0x00008f00bc087a23 */ /* 0x002fe20000010803 */
[----:B------:R-:W-:Y:S01]  /*ef90*/  MOV R17, R63 ;  /* 0x0000003f00117202 */ /* 0x000fe20000000f00 */
[----:B------:R-:W-:Y:S01]  /*efa0*/  HMMA.16816.F32 R148, R4, R18, R124 ;  /* 0x000000120494723c */ /* 0x000fe2000000187c */
[----:B------:R-:W-:Y:S01]  /*efb0*/  FMUL.FTZ R71, R71, R14 ;  /* 0x0000000e47477220 */ /* 0x000fe20000410000 */
[----:B------:R-:W-:Y:S01]  /*efc0*/  MUFU.EX2 R250, R8 ;  /* 0x0000000800fa7308 */ /* 0x000fe20000000800 */
[----:B------:R-:W-:Y:S01]  /*efd0*/  FMUL.FTZ R84, R84, R15 ;  /* 0x0000000f54547220 */ /* 0x000fe20000410000 */
[----:B------:R-:W-:Y:S01]  /*efe0*/  MOV R146, R139 ;  /* 0x0000008b00927202 */ /* 0x000fe20000000f00 */
[----:B------:R-:W-:-:S02]  /*eff0*/  FMUL.FTZ R85, R85, R15 ;  /* 0x0000000f55557220 */ /* 0x000fc40000410000 */
[----:B--2---:R-:W-:Y:S01]  /*f000*/  FFMA.FTZ R0, R107, c[0x0][0x23c], -R2 ;  /* 0x00008f006b007a23 */ /* 0x004fe20000010802 */
[----:B------:R-:W-:Y:S01]  /*f010*/  MOV R127, R29 ;  /* 0x0000001d007f7202 */ /* 0x000fe20000000f00 */
[-C--:B------:R-:W-:Y:S01]  /*f020*/  FMUL.FTZ R86, R86, R14.reuse ;  /* 0x0000000e56567220 */ /* 0x080fe20000410000 */
[----:B------:R-:W-:Y:S01]  /*f030*/  LDSM.16.MT88.4 R28, [R226+0x9400] ;  /* 0x00940000e21c783b */ /* 0x000fe20000004200 */
[----:B------:R1:W2:Y:S01]  /*f040*/  MUFU.EX2 R147, R0 ;  /* 0x0000000000937308 */ /* 0x0002a20000000800 */
[----:B------:R-:W-:Y:S01]  /*f050*/  FMUL.FTZ R87, R87, R14 ;  /* 0x0000000e57577220 */ /* 0x000fe20000410000 */
        /* <DEDUP_REMOVED lines=8> */
[----:B------:R-:W-:Y:S01]  /*f0e0*/  HMMA.16816.F32 R40, R4, R48, R68 ;  /* 0x000000300428723c */ /* 0x000fe20000001844 */
[----:B------:R-:W-:-:S02]  /*f0f0*/  FMUL.FTZ R140, R140, R15 ;  /* 0x0000000f8c8c7220 */ /* 0x000fc40000410000 */
[-C--:B------:R-:W-:Y:S02]  /*f100*/  FMUL.FTZ R141, R141, R15.reuse ;  /* 0x0000000f8d8d7220 */ /* 0x080fe40000410000 */
[-C--:B------:R-:W-:Y:S02]  /*f110*/  FMUL.FTZ R142, R142, R14.reuse ;  /* 0x0000000e8e8e7220 */ /* 0x080fe40000410000 */
[----:B-1----:R-:W-:Y:S01]  /*f120*/  FFMA.FTZ R0, R35, c[0x0][0x23c], -R2 ;  /* 0x00008f0023007a23 */ /* 0x002fe20000010802 */
[----:B------:R-:W-:Y:S01]  /*f130*/  HMMA.16816.F32 R52, R4, R36, R84 ;  /* 0x000000240434723c */ /* 0x000fe20000001854 */
[----:B------:R-:W-:Y:S01]  /*f140*/  LDSM.16.MT88.4 R32, [R224+0x9400] ;  /* 0x00940000e020783b */ /* 0x000fe20000004200 */
[----:B------:R-:W-:Y:S01]  /*f150*/  FMUL.FTZ R143, R143, R14 ;  /* 0x0000000e8f8f7220 */ /* 0x000fe20000410000 */
[----:B------:R1:W-:Y:S01]  /*f160*/  MUFU.EX2 R18, R0 ;  /* 0x0000000000127308 */ /* 0x0003e20000000800 */
        /* <DEDUP_REMOVED lines=8> */
[C---:B------:R-:W-:Y:S01]  /*f1f0*/  HMMA.16816.F32 R140, R4.reuse, R22, R140 ;  /* 0x00000016048c723c */ /* 0x040fe2000000188c */
[----:B------:R-:W-:Y:S01]  /*f200*/  FMUL.FTZ R175, R175, R14 ;  /* 0x0000000eafaf7220 */ /* 0x000fe20000410000 */
[----:B------:R-:W-:Y:S01]  /*f210*/  MOV R128, R137 ;  /* 0x0000008900807202 */ /* 0x000fe20000000f00 */
[----:B-1----:R-:W-:Y:S01]  /*f220*/  FFMA.FTZ R0, R185, c[0x0][0x23c], -R3 ;  /* 0x00008f00b9007a23 */ /* 0x002fe20000010803 */
[----:B------:R-:W-:Y:S01]  /*f230*/  MOV R129, R138 ;  /* 0x0000008a00817202 */ /* 0x000fe20000000f00 */
[----:B------:R-:W-:Y:S01]  /*f240*/  FMUL.FTZ R80, R80, R15 ;  /* 0x0000000f50507220 */ /* 0x000fe20000410000 */
[----:B------:R-:W-:Y:S01]  /*f250*/  MOV R131, R9 ;  /* 0x0000000900837202 */ /* 0x000fe20000000f00 */
[----:B------:R1:W3:Y:S01]  /*f260*/  MUFU.EX2 R248, R0 ;  /* 0x0000000000f87308 */ /* 0x0002e20000000800 */
[----:B------:R-:W-:Y:S01]  /*f270*/  FMUL.FTZ R81, R81, R15 ;  /* 0x0000000f51517220 */ /* 0x000fe20000410000 */
[----:B------:R-:W-:Y:S01]  /*f280*/  HMMA.16816.F32 R60, R4, R26, R156 ;  /* 0x0000001a043c723c */ /* 0x000fe2000000189c */
[-C--:B------:R-:W-:Y:S01]  /*f290*/  FMUL.FTZ R82, R82, R14.reuse ;  /* 0x0000000e52527220 */ /* 0x080fe20000410000 */
[----:B------:R-:W-:Y:S01]  /*f2a0*/  MOV R130, R11 ;  /* 0x0000000b00827202 */ /* 0x000fe20000000f00 */
[----:B------:R-:W-:Y:S01]  /*f2b0*/  FMUL.FTZ R83, R83, R14 ;  /* 0x0000000e53537220 */ /* 0x000fe20000410000 */
[----:B------:R-:W4:Y:S01]  /*f2c0*/  LDSM.16.MT88.4 R24, [R224+0xa400] ;  /* 0x00a40000e018783b */ /* 0x000f220000004200 */
[----:B------:R-:W-:-:S02]  /*f2d0*/  FMUL.FTZ R96, R96, R15 ;  /* 0x0000000f60607220 */ /* 0x000fc40000410000 */
[----:B------:R-:W-:Y:S01]  /*f2e0*/  FMUL.FTZ R97, R97, R15 ;  /* 0x0000000f61617220 */ /* 0x000fe20000410000 */
[C---:B------:R-:W-:Y:S01]  /*f2f0*/  HMMA.16816.F32 R44, R4.reuse, R46, R172 ;  /* 0x0000002e042c723c */ /* 0x040fe200000018ac */
[-C--:B------:R-:W-:Y:S01]  /*f300*/  FMUL.FTZ R98, R98, R14.reuse ;  /* 0x0000000e62627220 */ /* 0x080fe20000410000 */
[----:B------:R-:W-:Y:S01]  /*f310*/  LDSM.16.MT88.4 R20, [R226+0xb400] ;  /* 0x00b40000e214783b */ /* 0x000fe20000004200 */
[----:B------:R-:W-:Y:S01]  /*f320*/  FMUL.FTZ R99, R99, R14 ;  /* 0x0000000e63637220 */ /* 0x000fe20000410000 */
[----:B------:R-:W-:Y:S01]  /*f330*/  MOV R157, R94 ;  /* 0x0000005e009d7202 */ /* 0x000fe20000000f00 */
[----:B------:R-:W-:Y:S01]  /*f340*/  FFMA.FTZ R8, R212, c[0x0][0x23c], -R13 ;  /* 0x00008f00d4087a23 */ /* 0x000fe2000001080d */
[----:B------:R-:W-:Y:S01]  /*f350*/  LDSM.16.MT88.4 R172, [R226+0xac00] ;  /* 0x00ac0000e2ac783b */ /* 0x000fe20000004200 */
[----:B-1----:R-:W-:Y:S01]  /*f360*/  FFMA.FTZ R0, R177, c[0x0][0x23c], -R3 ;  /* 0x00008f00b1007a23 */ /* 0x002fe20000010803 */
[C---:B------:R-:W-:Y:S01]  /*f370*/  HMMA.16816.F32 R48, R4.reuse, R50, R80 ;  /* 0x000000320430723c */ /* 0x040fe20000001850 */
[----:B------:R1:W-:Y:S07]  /*f380*/  MUFU.EX2 R231, R8 ;  /* 0x0000000800e77308 */ /* 0x0003ee0000000800 */
[----:B------:R-:W-:Y:S01]  /*f390*/  HMMA.16816.F32 R36, R4, R38, R96 ;  /* 0x000000260424723c */ /* 0x000fe20000001860 */
[----:B------:R5:W-:Y:S06]  /*f3a0*/  MUFU.EX2 R249, R0 ;  /* 0x0000000000f97308 */ /* 0x000bec0000000800 */
[----:B--2---:R-:W-:-:S02]  /*f3b0*/  F2FP.PACK_AB R4, R147, R117 ;  /* 0x000000759304723e */ /* 0x004fc400000000ff */
[----:B---3--:R-:W-:Y:S01]  /*f3c0*/  F2FP.PACK_AB R5, R248, R250 ;  /* 0x000000faf805723e */ /* 0x008fe200000000ff */
[----:B-1----:R-:W1:Y:S01]  /*f3d0*/  LDSM.16.MT88.4 R8, [R226+0xa400] ;  /* 0x00a40000e208783b */ /* 0x002e620000004200 */
[----:B-----5:R-:W-:-:S04]  /*f3e0*/  FFMA.FTZ R0, R184, c[0x0][0x23c], -R3 ;  /* 0x00008f00b8007a23 */ /* 0x020fc80000010803 */
[----:B------:R2:W3:Y:S02]  /*f3f0*/  MUFU.EX2 R241, R0 ;  /* 0x0000000000f17308 */ /* 0x0004e40000000800 */
[----:B--2---:R-:W-:Y:S01]  /*f400*/  FFMA.FTZ R0, R214, c[0x0][0x23c], -R13 ;  /* 0x00008f00d6007a23 */ /* 0x004fe2000001080d */
[----:B------:R-:W-:Y:S02]  /*f410*/  MOV R214, R18 ;  /* 0x0000001200d67202 */ /* 0x000fe40000000f00 */
[----:B---3--:R-:W-:-:S03]  /*f420*/  F2FP.PACK_AB R7, R241, R249 ;  /* 0x000000f9f107723e */ /* 0x008fc600000000ff */
[----:B------:R2:W3:Y:S01]  /*f430*/  MUFU.EX2 R212, R0 ;  /* 0x0000000000d47308 */ /* 0x0004e20000000800 */
[-C--:B------:R-:W-:Y:S01]  /*f440*/  F2FP.PACK_AB R6, R214, R136.reuse ;  /* 0x00000088d606723e */ /* 0x080fe200000000ff */
[----:B------:R-:W5:Y:S06]  /*f450*/  LDSM.16.MT88.4 R16, [R224+0xb400] ;  /* 0x00b40000e010783b */ /* 0x000f6c0000004200 */
[----:B----4-:R-:W-:Y:S01]  /*f460*/  HMMA.16816.F32 R120, R4, R24, R120 ;  /* 0x000000180478723c */ /* 0x010fe20000001878 */
[----:B--2---:R-:W-:Y:S01]  /*f470*/  FFMA.FTZ R0, R215, c[0x0][0x23c], -R13 ;  /* 0x00008f00d7007a23 */ /* 0x004fe2000001080d */
[----:B------:R-:W-:-:S06]  /*f480*/  MOV R215, R136 ;  /* 0x0000008800d77202 */ /* 0x000fcc0000000f00 */
[C---:B-1----:R-:W-:Y:S08]  /*f490*/  HMMA.16816.F32 R112, R4.reuse, R8, R112 ;  /* 0x000000080470723c */ /* 0x042ff00000001870 */
[C---:B------:R-:W-:Y:S01]  /*f4a0*/  HMMA.16816.F32 R136, R4.reuse, R32, R204 ;  /* 0x000000200488723c */ /* 0x040fe200000018cc */
[----:B------:R1:W-:Y:S06]  /*f4b0*/  MUFU.EX2 R204, R0 ;  /* 0x0000000000cc7308 */ /* 0x0003ec0000000800 */
[----:B------:R-:W-:Y:S01]  /*f4c0*/  MOV R207, R147 ;  /* 0x0000009300cf7202 */ /* 0x000fe20000000f00 */
[----:B------:R-:W-:Y:S01]  /*f4d0*/  HMMA.16816.F32 R108, R4, R10, R108 ;  /* 0x0000000a046c723c */ /* 0x000fe2000000186c */
[----:B------:R-:W-:-:S02]  /*f4e0*/  MOV R147, R116 ;  /* 0x0000007400937202 */ /* 0x000fc40000000f00 */
[----:B------:R-:W-:Y:S02]  /*f4f0*/  MOV R206, R117 ;  /* 0x0000007500ce7202 */ /* 0x000fe40000000f00 */
[----:B------:R-:W-:Y:S02]  /*f500*/  MOV R205, R118 ;  /* 0x0000007600cd7202 */ /* 0x000fe40000000f00 */
[----:B------:R-:W-:Y:S01]  /*f510*/  MOV R116, R119 ;  /* 0x0000007700747202 */ /* 0x000fe20000000f00 */
[----:B-----5:R-:W-:Y:S01]  /*f520*/  HMMA.16816.F32 R96, R4, R16, R168 ;  /* 0x000000100460723c */ /* 0x020fe200000018a8 */
[----:B-1----:R-:W-:Y:S01]  /*f530*/  FFMA.FTZ R0, R220, c[0x0][0x23c], -R13 ;  /* 0x00008f00dc007a23 */ /* 0x002fe2000001080d */
[----:B------:R-:W-:Y:S02]  /*f540*/  MOV R117, R92 ;  /* 0x0000005c00757202 */ /* 0x000fe40000000f00 */
[----:B------:R-:W-:Y:S02]  /*f550*/  MOV R118, R93 ;  /* 0x0000005d00767202 */ /* 0x000fe40000000f00 */
[----:B------:R-:W-:-:S02]  /*f560*/  MOV R119, R132 ;  /* 0x0000008400777202 */ /* 0x000fc40000000f00 */
[----:B------:R-:W-:Y:S01]  /*f570*/  MOV R92, R133 ;  /* 0x00000085005c7202 */ /* 0x000fe20000000f00 */
[C---:B------:R-:W-:Y:S01]  /*f580*/  HMMA.16816.F32 R88, R4.reuse, R20, R88 ;  /* 0x000000140458723c */ /* 0x040fe20000001858 */
[----:B------:R-:W-:Y:S02]  /*f590*/  MOV R93, R134 ;  /* 0x00000086005d7202 */ /* 0x000fe40000000f00 */
[----:B------:R-:W-:Y:S02]  /*f5a0*/  MOV R220, R135 ;  /* 0x0000008700dc7202 */ /* 0x000fe40000000f00 */
[----:B------:R-:W-:Y:S02]  /*f5b0*/  MOV R145, R117 ;  /* 0x0000007500917202 */ /* 0x000fe40000000f00 */
[----:B------:R-:W-:Y:S01]  /*f5c0*/  MOV R144, R118 ;  /* 0x0000007600907202 */ /* 0x000fe20000000f00 */
[----:B------:R-:W-:Y:S01]  /*f5d0*/  HMMA.16816.F32 R132, R4, R34, R200 ;  /* 0x000000220484723c */ /* 0x000fe200000018c8 */
[----:B------:R1:W-:Y:S01]  /*f5e0*/  MUFU.EX2 R200, R0 ;  /* 0x0000000000c87308 */ /* 0x0003e20000000800 */
[----:B------:R-:W-:-:S02]  /*f5f0*/  MOV R159, R119 ;  /* 0x00000077009f7202 */ /* 0x000fc40000000f00 */
[----:B------:R-:W-:-:S03]  /*f600*/  MOV R158, R92 ;  /* 0x0000005c009e7202 */ /* 0x000fc60000000f00 */
[----:B------:R-:W-:Y:S01]  /*f610*/  MOV R203, R128 ;  /* 0x0000008000cb7202 */ /* 0x000fe20000000f00 */
[----:B------:R-:W-:Y:S01]  /*f620*/  HMMA.16816.F32 R76, R4, R22, R76 ;  /* 0x00000016044c723c */ /* 0x000fe2000000184c */
[----:B------:R-:W-:Y:S02]  /*f630*/  MOV R202, R129 ;  /* 0x0000008100ca7202 */ /* 0x000fe40000000f00 */
[----:B------:R-:W-:Y:S01]  /*f640*/  MOV R201, R130 ;  /* 0x0000008200c97202 */ /* 0x000fe20000000f00 */
[----:B-1----:R-:W-:Y:S01]  /*f650*/  FFMA.FTZ R0, R209, c[0x0][0x23c], -R12 ;  /* 0x00008f00d1007a23 */ /* 0x002fe2000001080c */
[----:B------:R-:W-:-:S03]  /*f660*/  MOV R209, R131 ;  /* 0x0000008300d17202 */ /* 0x000fc60000000f00 */
[----:B------:R-:W-:Y:S01]  /*f670*/  HMMA.16816.F32 R128, R4, R28, R196 ;  /* 0x0000001c0480723c */ /* 0x000fe200000018c4 */
[----:B------:R1:W-:Y:S06]  /*f680*/  MUFU.EX2 R196, R0 ;  /* 0x0000000000c47308 */ /* 0x0003ec0000000800 */
[----:B------:R-:W-:Y:S02]  /*f690*/  MOV R199, R124 ;  /* 0x0000007c00c77202 */ /* 0x000fe40000000f00 */
[----:B------:R-:W-:Y:S02]  /*f6a0*/  MOV R198, R125 ;  /* 0x0000007d00c67202 */ /* 0x000fe40000000f00 */
[----:B------:R-:W-:Y:S01]  /*f6b0*/  MOV R197, R126 ;  /* 0x0000007e00c57202 */ /* 0x000fe20000000f00 */
[----:B-1----:R-:W-:Y:S01]  /*f6c0*/  FFMA.FTZ R0, R210, c[0x0][0x23c], -R12 ;  /* 0x00008f00d2007a23 */ /* 0x002fe2000001080c */
[----:B------:R-:W-:-:S02]  /*f6d0*/  MOV R210, R127 ;  /* 0x0000007f00d27202 */ /* 0x000fc40000000f00 */
[----:B------:R-:W-:Y:S01]  /*f6e0*/  HMMA.16816.F32 R124, R4, R30, R192 ;  /* 0x0000001e047c723c */ /* 0x000fe200000018c0 */
[----:B------:R1:W2:Y:S06]  /*f6f0*/  MUFU.EX2 R194, R0 ;  /* 0x0000000000c27308 */ /* 0x0002ac0000000800 */
[----:B------:R-:W-:Y:S02]  /*f700*/  MOV R195, R146 ;  /* 0x0000009200c37202 */ /* 0x000fe40000000f00 */
[----:B------:R-:W-:Y:S01]  /*f710*/  MOV R146, R93 ;  /* 0x0000005d00927202 */ /* 0x000fe20000000f00 */
[----:B-1----:R-:W-:Y:S01]  /*f720*/  FFMA.FTZ R0, R211, c[0x0][0x23c], -R12 ;  /* 0x00008f00d3007a23 */ /* 0x002fe2000001080c */
[----:B------:R-:W-:-:S02]  /*f730*/  MOV R211, R147 ;  /* 0x0000009300d37202 */ /* 0x000fc40000000f00 */
[----:B------:R-:W-:Y:S01]  /*f740*/  MOV R147, R95 ;  /* 0x0000005f00937202 */ /* 0x000fe20000000f00 */
[----:B------:R1:W-:Y:S01]  /*f750*/  MUFU.EX2 R193, R0 ;  /* 0x0000000000c17308 */ /* 0x0003e20000000800 */
[----:B------:R-:W-:Y:S01]  /*f760*/  HMMA.16816.F32 R92, R4, R18, R164 ;  /* 0x00000012045c723c */ /* 0x000fe200000018a4 */
[----:B-1----:R-:W-:Y:S01]  /*f770*/  FFMA.FTZ R0, R213, c[0x0][0x23c], -R12 ;  /* 0x00008f00d5007a23 */ /* 0x002fe2000001080c */
[----:B------:R-:W-:-:S06]  /*f780*/  MOV R213, R116 ;  /* 0x0000007400d57202 */ /* 0x000fcc0000000f00 */
[----:B------:R-:W-:Y:S01]  /*f790*/  HMMA.16816.F32 R116, R4, R26, R180 ;  /* 0x0000001a0474723c */ /* 0x000fe200000018b4 */
[----:B------:R1:W4:Y:S06]  /*f7a0*/  MUFU.EX2 R192, R0 ;  /* 0x0000000000c07308 */ /* 0x00032c0000000800 */
[----:B---3--:R-:W-:Y:S02]  /*f7b0*/  F2FP.PACK_AB R4, R212, R231 ;  /* 0x000000e7d404723e */ /* 0x008fe400000000ff */
[----:B--2---:R-:W-:Y:S02]  /*f7c0*/  F2FP.PACK_AB R5, R194, R196 ;  /* 0x000000c4c205723e */ /* 0x004fe400000000ff */
[----:B------:R-:W-:Y:S01]  /*f7d0*/  F2FP.PACK_AB R6, R200, R204 ;  /* 0x000000ccc806723e */ /* 0x000fe200000000ff */
[----:B-1----:R-:W-:Y:S01]  /*f7e0*/  FFMA.FTZ R0, R189, c[0x0][0x23c], -R2 ;  /* 0x00008f00bd007a23 */ /* 0x002fe20000010802 */
[----:B----4-:R-:W-:-:S03]  /*f7f0*/  F2FP.PACK_AB R7, R192, R193 ;  /* 0x000000c1c007723e */ /* 0x010fc600000000ff */
[----:B------:R1:W-:Y:S04]  /*f800*/  MUFU.EX2 R189, R0 ;  /* 0x0000000000bd7308 */ /* 0x0003e80000000800 */
[C---:B------:R-:W-:Y:S08]  /*f810*/  HMMA.16816.F32 R64, R4.reuse, R24, R64 ;  /* 0x000000180440723c */ /* 0x040ff00000001840 */
[----:B------:R-:W-:Y:S01]  /*f820*/  HMMA.16816.F32 R60, R4, R26, R60 ;  /* 0x0000001a043c723c */ /* 0x000fe2000000183c */
[----:B------:R-:W2:Y:S01]  /*f830*/  LDSM.16.MT88.4 R24, [R224+0xa800] ;  /* 0x00a80000e018783b */ /* 0x000ea20000004200 */
[----:B-1----:R-:W-:-:S04]  /*f840*/  FFMA.FTZ R0, R187, c[0x0][0x23c], -R2 ;  /* 0x00008f00bb007a23 */ /* 0x002fc80000010802 */
[----:B------:R1:W3:Y:S02]  /*f850*/  MUFU.EX2 R188, R0 ;  /* 0x0000000000bc7308 */ /* 0x0002e40000000800 */
[C---:B------:R-:W-:Y:S08]  /*f860*/  HMMA.16816.F32 R84, R4.reuse, R32, R152 ;  /* 0x000000200454723c */ /* 0x040ff00000001898 */
[----:B------:R-:W-:Y:S01]  /*f870*/  HMMA.16816.F32 R80, R4, R34, R148 ;  /* 0x000000220450723c */ /* 0x000fe20000001894 */
[----:B------:R-:W4:Y:S01]  /*f880*/  LDSM.16.MT88.4 R32, [R224+0x9800] ;  /* 0x00980000e020783b */ /* 0x000f220000004200 */
[----:B-1----:R-:W-:-:S06]  /*f890*/  FFMA.FTZ R0, R186, c[0x0][0x23c], -R2 ;  /* 0x00008f00ba007a23 */ /* 0x002fcc0000010802 */
[C---:B------:R-:W-:Y:S01]  /*f8a0*/  HMMA.16816.F32 R56, R4.reuse, R8, R56 ;  /* 0x000000080438723c */ /* 0x040fe20000001838 */
[----:B------:R1:W-:Y:S07]  /*f8b0*/  MUFU.EX2 R187, R0 ;  /* 0x0000000000bb7308 */ /* 0x0003ee0000000800 */
[C---:B------:R-:W-:Y:S01]  /*f8c0*/  HMMA.16816.F32 R44, R4.reuse, R10, R44 ;  /* 0x0000000a042c723c */ /* 0x040fe2000000182c */
[----:B------:R-:W5:Y:S07]  /*f8d0*/  LDSM.16.MT88.4 R8, [R226+0xa800] ;  /* 0x00a80000e208783b */ /* 0x000f6e0000004200 */
[----:B------:R-:W-:Y:S01]  /*f8e0*/  HMMA.16816.F32 R40, R4, R16, R40 ;  /* 0x000000100428723c */ /* 0x000fe20000001828 */
[----:B-1----:R-:W-:-:S04]  /*f8f0*/  FFMA.FTZ R0, R178, c[0x0][0x23c], -R2 ;  /* 0x00008f00b2007a23 */ /* 0x002fc80000010802 */
        /* <DEDUP_REMOVED lines=8> */
[----:B------:R3:W-:Y:S02]  /*f980*/  MUFU.EX2 R185, R0 ;  /* 0x0000000000b97308 */ /* 0x0007e40000000800 */
[----:B------:R-:W-:Y:S03]  /*f990*/  LDSM.16.MT88.4 R140, [R226+0x9c00] ;  /* 0x009c0000e28c783b */ /* 0x000fe60000004200 */
        /* <DEDUP_REMOVED lines=13> */
[----:B--2---:R-:W-:-:S06]  /*fa70*/  FFMA.FTZ R0, R179, c[0x0][0x23c], -R3 ;  /* 0x00008f00b3007a23 */ /* 0x004fcc0000010803 */
        /* <DEDUP_REMOVED lines=10> */
[C---:B-----5:R-:W-:Y:S08]  /*fb20*/  HMMA.16816.F32 R168, R4.reuse, R10, R108 ;  /* 0x0000000a04a8723c */ /* 0x060ff0000000186c */
[----:B------:R-:W-:Y:S01]  /*fb30*/  HMMA.16816.F32 R116, R4, R16, R96 ;  /* 0x000000100474723c */ /* 0x000fe20000001860 */
[----:B--2---:R-:W-:Y:S01]  /*fb40*/  FFMA.FTZ R0, R239, c[0x0][0x23c], -R13 ;  /* 0x00008f00ef007a23 */ /* 0x004fe2000001080d */
[----:B------:R-:W-:-:S06]  /*fb50*/  MOV R239, R146 ;  /* 0x0000009200ef7202 */ /* 0x000fcc0000000f00 */
[C---:B-1----:R-:W-:Y:S01]  /*fb60*/  HMMA.16816.F32 R136, R4.reuse, R30, R124 ;  /* 0x0000001e0488723c */ /* 0x042fe2000000187c */
[----:B------:R-:W1:Y:S01]  /*fb70*/  LDSM.16.MT88.4 R124, [R224+0x9c00] ;  /* 0x009c0000e07c783b */ /* 0x000e620000004200 */
[----:B------:R2:W-:Y:S06]  /*fb80*/  MUFU.EX2 R179, R0 ;  /* 0x0000000000b37308 */ /* 0x0005ec0000000800 */
[C---:B------:R-:W-:Y:S08]  /*fb90*/  HMMA.16816.F32 R148, R4.reuse, R24, R120 ;  /* 0x000000180494723c */ /* 0x040ff00000001878 */
[----:B------:R-:W-:Y:S01]  /*fba0*/  HMMA.16816.F32 R164, R4, R8, R112 ;  /* 0x0000000804a4723c */ /* 0x000fe20000001870 */
[----:B--2---:R-:W-:Y:S01]  /*fbb0*/  FFMA.FTZ R0, R240, c[0x0][0x23c], -R13 ;  /* 0x00008f00f0007a23 */ /* 0x004fe2000001080d */
[----:B------:R-:W-:-:S03]  /*fbc0*/  MOV R240, R147 ;  /* 0x0000009300f07202 */ /* 0x000fc60000000f00 */
[----:B------:R2:W4:Y:S03]  /*fbd0*/  MUFU.EX2 R178, R0 ;  /* 0x0000000000b27308 */ /* 0x0005260000000800 */
        /* <DEDUP_REMOVED lines=8> */
[----:B------:R2:W5:Y:S02]  /*fc60*/  MUFU.EX2 R176, R0 ;  /* 0x0000000000b07308 */ /* 0x0005640000000800 */
[----:B---3--:R-:W-:Y:S02]  /*fc70*/  F2FP.PACK_AB R4, R180, R181 ;  /* 0x000000b5b404723e */ /* 0x008fe400000000ff */
[----:B----4-:R-:W-:Y:S01]  /*fc80*/  F2FP.PACK_AB R6, R178, R179 ;  /* 0x000000b3b206723e */ /* 0x010fe200000000ff */
[----:B--2---:R-:W-:Y:S01]  /*fc90*/  FFMA.FTZ R0, R235, c[0x0][0x23c], -R12 ;  /* 0x00008f00eb007a23 */ /* 0x004fe2000001080c */
[----:B-----5:R-:W-:-:S03]  /*fca0*/  F2FP.PACK_AB R5, R176, R177 ;  /* 0x000000b1b005723e */ /* 0x020fc600000000ff */
[----:B------:R2:W-:Y:S02]  /*fcb0*/  MUFU.EX2 R107, R0 ;  /* 0x00000000006b7308 */ /* 0x0005e40000000800 */
[----:B--2---:R-:W-:-:S06]  /*fcc0*/  FFMA.FTZ R0, R236, c[0x0][0x23c], -R12 ;  /* 0x00008f00ec007a23 */ /* 0x004fcc000001080c */
[----:B------:R-:W2:Y:S02]  /*fcd0*/  MUFU.EX2 R106, R0 ;  /* 0x00000000006a7308 */ /* 0x000ea40000000800 */
[----:B--2---:R-:W-:Y:S01]  /*fce0*/  F2FP.PACK_AB R7, R106, R107 ;  /* 0x0000006b6a07723e */ /* 0x004fe200000000ff */
[----:B------:R-:W-:-:S06]  /*fcf0*/  FFMA.FTZ R0, R219, c[0x0][0x23c], -R2 ;  /* 0x00008f00db007a23 */ /* 0x000fcc0000010802 */
[C---:B------:R-:W-:Y:S01]  /*fd00*/  HMMA.16816.F32 R68, R4.reuse, R30, R68 ;  /* 0x0000001e0444723c */ /* 0x040fe20000001844 */
[----:B------:R2:W-:Y:S07]  /*fd10*/  MUFU.EX2 R31, R0 ;  /* 0x00000000001f7308 */ /* 0x0005ee0000000800 */
[C---:B------:R-:W-:Y:S08]  /*fd20*/  HMMA.16816.F32 R128, R4.reuse, R28, R72 ;  /* 0x0000001c0480723c */ /* 0x040ff00000001848 */
[----:B------:R-:W-:Y:S01]  /*fd30*/  HMMA.16816.F32 R60, R4, R26, R60 ;  /* 0x0000001a043c723c */ /* 0x000fe2000000183c */
[----:B--2---:R-:W-:-:S04]  /*fd40*/  FFMA.FTZ R0, R218, c[0x0][0x23c], -R2 ;  /* 0x00008f00da007a23 */ /* 0x004fc80000010802 */
[----:B------:R2:W3:Y:S03]  /*fd50*/  MUFU.EX2 R30, R0 ;  /* 0x00000000001e7308 */ /* 0x0004e60000000800 */
[C---:B------:R-:W-:Y:S08]  /*fd60*/  HMMA.16816.F32 R64, R4.reuse, R24, R64 ;  /* 0x000000180440723c */ /* 0x040ff00000001840 */
[----:B------:R-:W-:Y:S01]  /*fd70*/  HMMA.16816.F32 R52, R4, R20, R52 ;  /* 0x000000140434723c */ /* 0x000fe20000001834 */
[--C-:B--2---:R-:W-:Y:S01]  /*fd80*/  FFMA.FTZ R0, R216, c[0x0][0x23c], -R2.reuse ;  /* 0x00008f00d8007a23 */ /* 0x104fe20000010802 */
[----:B---3--:R-:W-:Y:S01]  /*fd90*/  F2FP.PACK_AB R92, R30, R31 ;  /* 0x0000001f1e5c723e */ /* 0x008fe200000000ff */
[----:B------:R-:W-:-:S05]  /*fda0*/  FFMA.FTZ R2, R217, c[0x0][0x23c], -R2 ;  /* 0x00008f00d9027a23 */ /* 0x000fca0000010802 */
[C---:B------:R-:W-:Y:S01]  /*fdb0*/  HMMA.16816.F32 R84, R4.reuse, R32, R84 ;  /* 0x000000200454723c */ /* 0x040fe20000001854 */
[----:B------:R2:W-:Y:S07]  /*fdc0*/  MUFU.EX2 R29, R0 ;  /* 0x00000000001d7308 */ /* 0x0005ee0000000800 */
[C---:B------:R-:W-:Y:S01]  /*fdd0*/  HMMA.16816.F32 R32, R4.reuse, R34, R80 ;  /* 0x000000220420723c */ /* 0x040fe20000001850 */
[----:B------:R-:W3:Y:S01]  /*fde0*/  LDSM.16.MT88.4 R80, [R224+0xbc00] ;  /* 0x00bc0000e050783b */ /* 0x000ee20000004200 */
[----:B------:R-:W4:Y:S06]  /*fdf0*/  MUFU.EX2 R28, R2 ;  /* 0x00000002001c7308 */ /* 0x000f2c0000000800 */
[----:B------:R-:W-:Y:S01]  /*fe00*/  HMMA.16816.F32 R56, R4, R8, R56 ;  /* 0x000000080438723c */ /* 0x000fe20000001838 */
[----:B--2---:R-:W-:-:S04]  /*fe10*/  FFMA.FTZ R0, R232, c[0x0][0x23c], -R3 ;  /* 0x00008f00e8007a23 */ /* 0x004fc80000010803 */
[----:B------:R2:W-:Y:S02]  /*fe20*/  MUFU.EX2 R27, R0 ;  /* 0x00000000001b7308 */ /* 0x0005e40000000800 */
[----:B------:R-:W-:Y:S01]  /*fe30*/  FFMA.FTZ R8, R239, R15, R240 ;  /* 0x0000000fef087223 */ /* 0x000fe200000100f0 */
[----:B------:R-:W-:Y:S01]  /*fe40*/  HMMA.16816.F32 R44, R4, R10, R44 ;  /* 0x0000000a042c723c */ /* 0x000fe2000000182c */
[----:B----4-:R-:W-:Y:S01]  /*fe50*/  F2FP.PACK_AB R94, R28, R29 ;  /* 0x0000001d1c5e723e */ /* 0x010fe200000000ff */
[----:B------:R-:W-:Y:S02]  /*fe60*/  FFMA.FTZ R2, R208, R102, R190 ;  /* 0x00000066d0027223 */ /* 0x000fe400000100be */
[----:B------:R-:W-:-:S03]  /*fe70*/  FADD.FTZ R8, R211, R8 ;  /* 0x00000008d3087221 */ /* 0x000fc60000010000 */
[----:B------:R-:W-:Y:S01]  /*fe80*/  FADD.FTZ R10, R210, R2 ;  /* 0x00000002d20a7221 */ /* 0x000fe20000010000 */
[----:B------:R-:W-:Y:S01]  /*fe90*/  HMMA.16816.F32 R40, R4, R16, R40 ;  /* 0x000000100428723c */ /* 0x000fe20000001828 */
[----:B--2---:R-:W-:-:S07]  /*fea0*/  FFMA.FTZ R0, R223, c[0x0][0x23c], -R3 ;  /* 0x00008f00df007a23 */ /* 0x004fce0000010803 */
[C---:B------:R-:W-:Y:S01]  /*feb0*/  HMMA.16816.F32 R48, R4.reuse, R18, R48 ;  /* 0x000000120430723c */ /* 0x040fe20000001830 */
[----:B------:R2:W4:Y:S07]  /*fec0*/  MUFU.EX2 R26, R0 ;  /* 0x00000000001a7308 */ /* 0x00052e0000000800 */
[----:B------:R-:W-:Y:S01]  /*fed0*/  HMMA.16816.F32 R36, R4, R22, R36 ;  /* 0x000000160424723c */ /* 0x000fe20000001824 */
[----:B------:R-:W5:Y:S01]  /*fee0*/  LDSM.16.MT88.4 R4, [R226+0xbc00] ;  /* 0x00bc0000e204783b */ /* 0x000f620000004200 */
[----:B--2---:R-:W-:Y:S01]  /*fef0*/  FFMA.FTZ R0, R221, c[0x0][0x23c], -R3 ;  /* 0x00008f00dd007a23 */ /* 0x004fe20000010803 */
[----:B----4-:R-:W-:-:S03]  /*ff00*/  F2FP.PACK_AB R93, R26, R27 ;  /* 0x0000001b1a5d723e */ /* 0x010fc600000000ff */
[----:B------:R2:W-:Y:S02]  /*ff10*/  MUFU.EX2 R25, R0 ;  /* 0x0000000000197308 */ /* 0x0005e40000000800 */
[----:B--2---:R-:W-:Y:S02]  /*ff20*/  FFMA.FTZ R0, R222, c[0x0][0x23c], -R3 ;  /* 0x00008f00de007a23 */ /* 0x004fe40000010803 */
[----:B------:R-:W-:-:S04]  /*ff30*/  FFMA.FTZ R3, R238, R14, R237 ;  /* 0x0000000eee037223 */ /* 0x000fc800000100ed */
[----:B------:R2:W4:Y:S01]  /*ff40*/  MUFU.EX2 R24, R0 ;  /* 0x0000000000187308 */ /* 0x0005220000000800 */
[----:B------:R-:W-:Y:S02]  /*ff50*/  FADD.FTZ R11, R195, R3 ;  /* 0x00000003c30b7221 */ /* 0x000fe40000010000 */
[----:B------:R-:W-:Y:S02]  /*ff60*/  FADD.FTZ R3, R198, R8 ;  /* 0x00000008c6037221 */ /* 0x000fe40000010000 */
[----:B------:R-:W-:Y:S02]  /*ff70*/  FADD.FTZ R2, R199, R11 ;  /* 0x0000000bc7027221 */ /* 0x000fe40000010000 */
[----:B------:R-:W-:Y:S02]  /*ff80*/  FADD.FTZ R3, R202, R3 ;  /* 0x00000003ca037221 */ /* 0x000fe40000010000 */
[----:B------:R-:W-:Y:S02]  /*ff90*/  FADD.FTZ R2, R203, R2 ;  /* 0x00000002cb027221 */ /* 0x000fe40000010000 */
[----:B------:R-:W-:-:S02]  /*ffa0*/  FADD.FTZ R3, R231, R3 ;  /* 0x00000003e7037221 */ /* 0x000fc40000010000 */
[----:B------:R-:W-:Y:S02]  /*ffb0*/  FADD.FTZ R2, R196, R2 ;  /* 0x00000002c4027221 */ /* 0x000fe40000010000 */
[----:B--2---:R-:W-:Y:S01]  /*ffc0*/  FFMA.FTZ R0, R251, c[0x0][0x23c], -R13 ;  /* 0x00008f00fb007a23 */ /* 0x004fe2000001080d */
[----:B----4-:R-:W-:Y:S01]  /*ffd0*/  F2FP.PACK_AB R95, R24, R25 ;  /* 0x00000019185f723e */ /* 0x010fe200000000ff */
[----:B------:R-:W-:Y:S02]  /*ffe0*/  FADD.FTZ R3, R212, R3 ;  /* 0x00000003d4037221 */ /* 0x000fe40000010000 */
[----:B------:R2:W-:Y:S01]  /*fff0*/  MUFU.EX2 R21, R0 ;  /* 0x0000000000157308 */ /* 0x0005e20000000800 */
[----:B------:R-:W-:-:S03]  /*10000*/  FADD.FTZ R2, R194, R2 ;  /* 0x00000002c2027221 */ /* 0x000fc60000010000 */
[C---:B-1----:R-:W-:Y:S08]  /*10010*/  HMMA.16816.F32 R112, R92.reuse, R124, R160 ;  /* 0x0000007c5c70723c */ /* 0x042ff000000018a0 */
[----:B------:R-:W-:Y:S01]  /*10020*/  HMMA.16816.F32 R120, R92, R126, R144 ;  /* 0x0000007e5c78723c */ /* 0x000fe20000001890 */
[----:B--2---:R-:W-:-:S04]  /*10030*/  FFMA.FTZ R0, R247, c[0x0][0x23c], -R13 ;  /* 0x00008f00f7007a23 */ /* 0x004fc8000001080d */
        /* <DEDUP_REMOVED lines=9> */
[----:B------:R1:W4:Y:S03]  /*100d0*/  MUFU.EX2 R18, R0 ;  /* 0x0000000000127308 */ /* 0x0003260000000800 */
[C---:B------:R-:W-:Y:S08]  /*100e0*/  HMMA.16816.F32 R168, R92.reuse, R174, R168 ;  /* 0x000000ae5ca8723c */ /* 0x040ff000000018a8 */
[----:B---3--:R-:W-:Y:S01]  /*100f0*/  HMMA.16816.F32 R72, R92, R80, R116 ;  /* 0x000000505c48723c */ /* 0x008fe20000001874 */
[----:B-1----:R-:W-:-:S07]  /*10100*/  FFMA.FTZ R0, R246, c[0x0][0x23c], -R12 ;  /* 0x00008f00f6007a23 */ /* 0x002fce000001080c */
[C---:B------:R-:W-:Y:S01]  /*10110*/  HMMA.16816.F32 R76, R92.reuse, R82, R108 ;  /* 0x000000525c4c723c */ /* 0x040fe2000000186c */
[----:B------:R1:W-:Y:S07]  /*10120*/  MUFU.EX2 R17, R0 ;  /* 0x0000000000117308 */ /* 0x0003ee0000000800 */
[C---:B-----5:R-:W-:Y:S08]  /*10130*/  HMMA.16816.F32 R88, R92.reuse, R4, R88 ;  /* 0x000000045c58723c */ /* 0x060ff00000001858 */
[----:B------:R-:W-:Y:S01]  /*10140*/  HMMA.16816.F32 R92, R92, R6, R96 ;  /* 0x000000065c5c723c */ /* 0x000fe20000001860 */
[----:B-1----:R-:W-:-:S04]  /*10150*/  FFMA.FTZ R0, R245, c[0x0][0x23c], -R12 ;  /* 0x00008f00f5007a23 */ /* 0x002fc8000001080c */
[----:B------:R1:W3:Y:S02]  /*10160*/  MUFU.EX2 R16, R0 ;  /* 0x0000000000107308 */ /* 0x0002e40000000800 */
[----:B--2---:R-:W-:Y:S02]  /*10170*/  F2FP.PACK_AB R96, R20, R21 ;  /* 0x000000151460723e */ /* 0x004fe400000000ff */
[----:B----4-:R-:W-:Y:S01]  /*10180*/  F2FP.PACK_AB R98, R18, R19 ;  /* 0x000000131262723e */ /* 0x010fe200000000ff */
[----:B-1----:R-:W-:Y:S01]  /*10190*/  FFMA.FTZ R0, R244, c[0x0][0x23c], -R12 ;  /* 0x00008f00f4007a23 */ /* 0x002fe2000001080c */
[----:B---3--:R-:W-:-:S03]  /*101a0*/  F2FP.PACK_AB R97, R16, R17 ;  /* 0x000000111061723e */ /* 0x008fc600000000ff */
        /* <DEDUP_REMOVED lines=64> */
[----:B------:R-:W-:Y:S01]  /*105b0*/  FADD.FTZ R2, R28, R2 ;  /* 0x000000021c027221 */ /* 0x000fe20000010000 */
[----:B------:R1:W-:Y:S01]  /*105c0*/  STL [R1], R4 ;  /* 0x0000000401007387 */ /* 0x0003e20000100800 */
[----:B------:R-:W-:-:S03]  /*105d0*/  FADD.FTZ R0, R24, R0 ;  /* 0x0000000018007221 */ /* 0x000fc60000010000 */
[----:B------:R1:W-:Y:S04]  /*105e0*/  STL [R1+0x4], R3 ;  /* 0x0000040301007387 */ /* 0x0003e80000100800 */
[----:B------:R1:W-:Y:S04]  /*105f0*/  STL [R1+0xc], R2 ;  /* 0x00000c0201007387 */ /* 0x0003e80000100800 */
[----:B------:R1:W-:Y:S01]  /*10600*/  STL [R1+0x8], R0 ;  /* 0x0000080001007387 */ /* 0x0003e20000100800 */
[----:B------:R-:W-:Y:S05]  /*10610*/  @P0 BRA `(.L_x_664) ;  /* 0x0000001000000947 */ /* 0x000fea0003800000 */
.L_x_657:
[----:B-1----:R-:W-:-:S12]  /*10620*/  UIADD3 UR8, UR14, -0x1, URZ ;  /* 0xffffffff0e087890 */ /* 0x002fd8000fffe03f */
.L_x_664:
[----:B------:R-:W-:-:S13]  /*10630*/  ISETP.LE.AND P0, PT, RZ, UR8, PT ;  /* 0x00000008ff007c0c */ /* 0x000fda000bf03270 */
[----:B------:R-:W-:Y:S05]  /*10640*/  @!P0 BRA `(.L_x_665) ;  /* 0x000043a000008947 */ /* 0x000fea0003800000 */
[----:B------:R-:W2:Y:S01]  /*10650*/  LDL R6, [R1+0x30] ;  /* 0x0000300001067983 */ /* 0x000ea20000100800 */
[----:B------:R-:W-:Y:S01]  /*10660*/  IMAD.MOV.U32 R106, RZ, RZ, R104 ;  /* 0x000000ffff6a7224 */ /* 0x000fe200078e0068 */
[----:B------:R-:W-:Y:S01]  /*10670*/  MOV R107, R101 ;  /* 0x00000065006b7202 */ /* 0x000fe20000000f00 */
[----:B------:R-:W-:Y:S01]  /*10680*/  IMAD.MOV.U32 R100, RZ, RZ, R105 ;  /* 0x000000ffff647224 */ /* 0x000fe200078e0069 */
[----:B-1----:R-:W3:Y:S01]  /*10690*/  LDL R0, [R1+0x34] ;  /* 0x0000340001007983 */ /* 0x002ee20000100800 */
[----:B------:R-:W-:-:S03]  /*106a0*/  IMAD.MOV.U32 R108, RZ, RZ, R103 ;  /* 0x000000ffff6c7224 */ /* 0x000fc600078e0067 */
[----:B------:R-:W4:Y:S04]  /*106b0*/  LDL.LU.64 R4, [R1+0x38] ;  /* 0x0000380001047983 */ /* 0x000f280000300a00 */
[----:B------:R-:W4:Y:S04]  /*106c0*/  LDL.LU.64 R2, [R1+0x40] ;  /* 0x0000400001027983 */ /* 0x000f280000300a00 */
[----:B------:R-:W5:Y:S01]  /*106d0*/  LDL.64 R8, [R1+0x18] ;  /* 0x0000180001087983 */ /* 0x000f620000100a00 */
[----:B----4-:R-:W-:-:S05]  /*106e0*/  MOV R3, R5 ;  /* 0x0000000500037202 */ /* 0x010fca0000000f00 */
[----:B------:R1:W-:Y:S01]  /*106f0*/  STL.64 [R1+0x10], R2 ;  /* 0x0000100201007387 */ /* 0x0003e20000100a00 */
[----:B-----5:R-:W-:Y:S02]  /*10700*/  ISETP.GE.AND P4, PT, R8, c[0x0][0x220], PT ;  /* 0x0000880008007a0c */ /* 0x020fe40003f86270 */
[----:B--2---:R-:W-:Y:S02]  /*10710*/  ISETP.GE.AND P3, PT, R6, c[0x0][0x220], PT ;  /* 0x0000880006007a0c */ /* 0x004fe40003f66270 */
[----:B---3--:R-:W-:Y:S01]  /*10720*/  ISETP.GE.AND P2, PT, R0, c[0x0][0x220], PT ;  /* 0x0000880000007a0c */ /* 0x008fe20003f46270 */
[----:B------:R-:W-:Y:S05]  /*10730*/  BRA `(.L_x_666) ;  /* 0x000003e000007947 */ /* 0x000fea0003800000 */
.L_x_668:
        /* <DEDUP_REMOVED lines=30> */
[----:B------:R-:W-:Y:S01]  /*10920*/  @!P2 LEA R6, P0, R2, c[0x0][0x168], 0x1 ;  /* 0x00005a000206aa11 */ /* 0x000fe200078008ff */
        /* <DEDUP_REMOVED lines=31> */
.L_x_666:
        /* <DEDUP_REMOVED lines=190> */
[----:B------:R-:W-:Y:S02]  /*11700*/  FMUL.FTZ R17, R17, c[0x0][0x2ec] ;  /* 0x0000bb0011117a20 */ /* 0x000fe40000410000 */
[----:B------:R-:W-:Y:S01]  /*11710*/  FMUL.FTZ R18, R18, c[0x0][0x2ec] ;  /* 0x0000bb0012127a20 */ /* 0x000fe20000410000 */
[----:B------:R4:W1:Y:S01]  /*11720*/  MUFU.TANH R214, R7 ;  /* 0x0000000700d67308 */ /* 0x0008620000002400 */
[----:B------:R-:W-:Y:S09]  /*11730*/  FMUL.FTZ R19, R19, c[0x0][0x2ec] ;  /* 0x0000bb0013137a20 */ /* 0x000ff20000410000 */
[----:B------:R-:W1:Y:S10]  /*11740*/  MUFU.TANH R212, R8 ;  /* 0x0000000800d47308 */ /* 0x000e740000002400 */
[----:B------:R-:W1:Y:S01]  /*11750*/  MUFU.TANH R211, R9 ;  /* 0x0000000900d37308 */ /* 0x000e620000002400 */
[----:B----4-:R-:W4:Y:S09]  /*11760*/  LDSM.16.M88.4 R4, [R227+0x8400] ;  /* 0x00840000e304783b */ /* 0x010f320000000200 */
[----:B------:R-:W1:Y:S10]  /*11770*/  MUFU.TANH R207, R10 ;  /* 0x0000000a00cf7308 */ /* 0x000e740000002400 */
[----:B------:R5:W1:Y:S10]  /*11780*/  MUFU.TANH R209, R11 ;  /* 0x0000000b00d17308 */ /* 0x000a740000002400 */
[----:B------:R-:W1:Y:S10]  /*11790*/  MUFU.TANH R208, R12 ;  /* 0x0000000c00d07308 */ /* 0x000e740000002400 */
[----:B------:R-:W1:Y:S01]  /*117a0*/  MUFU.TANH R210, R13 ;  /* 0x0000000d00d27308 */ /* 0x000e620000002400 */
[----:B-----5:R-:W5:Y:S01]  /*117b0*/  LDSM.16.M88.4 R8, [R227+0x8800] ;  /* 0x00880000e308783b */ /* 0x020f620000000200 */
[-C--:B----4-:R-:W-:Y:S08]  /*117c0*/  HMMA.16816.F32 R20, R180, R4.reuse, R20 ;  /* 0x00000004b414723c */ /* 0x090ff00000001814 */
[----:B------:R-:W4:Y:S01]  /*117d0*/  MUFU.TANH R205, R14 ;  /* 0x0000000e00cd7308 */ /* 0x000f220000002400 */
[C---:B------:R-:W-:Y:S09]  /*117e0*/  HMMA.16816.F32 R24, R176.reuse, R4, R24 ;  /* 0x00000004b018723c */ /* 0x040ff20000001818 */
[----:B------:R-:W1:Y:S01]  /*117f0*/  MUFU.TANH R206, R15 ;  /* 0x0000000f00ce7308 */ /* 0x000e620000002400 */
[-C--:B------:R-:W-:Y:S08]  /*11800*/  HMMA.16816.F32 R28, R176, R6.reuse, R28 ;  /* 0x00000006b01c723c */ /* 0x080ff0000000181c */
[C---:B------:R-:W-:Y:S01]  /*11810*/  HMMA.16816.F32 R32, R180.reuse, R6, R32 ;  /* 0x00000006b420723c */ /* 0x040fe20000001820 */
[----:B------:R-:W1:Y:S01]  /*11820*/  MUFU.TANH R204, R16 ;  /* 0x0000001000cc7308 */ /* 0x000e620000002400 */
        /* <DEDUP_REMOVED lines=20> */
[----:B------:R-:W2:Y:S03]  /*11970*/  MUFU.TANH R189, R32 ;  /* 0x0000002000bd7308 */ /* 0x000ea60000002400 */
[----:B------:R-:W-:Y:S02]  /*11980*/  FMUL.FTZ R37, R37, c[0x0][0x2ec] ;  /* 0x0000bb0025257a20 */ /* 0x000fe40000410000 */
[----:B------:R-:W-:Y:S02]  /*11990*/  FMUL.FTZ R38, R38, c[0x0][0x2ec] ;  /* 0x0000bb0026267a20 */ /* 0x000fe40000410000 */
[-C--:B-1----:R-:W-:Y:S03]  /*119a0*/  HMMA.16816.F32 R52, R180, R4.reuse, R52 ;  /* 0x00000004b434723c */ /* 0x082fe60000001834 */
[----:B------:R-:W1:Y:S01]  /*119b0*/  MUFU.TANH R188, R33 ;  /* 0x0000002100bc7308 */ /* 0x000e620000002400 */
[----:B------:R-:W-:Y:S02]  /*119c0*/  FMUL.FTZ R39, R39, c[0x0][0x2ec] ;  /* 0x0000bb0027277a20 */ /* 0x000fe40000410000 */
[----:B------:R-:W-:Y:S02]  /*119d0*/  FMUL.FTZ R42, R42, c[0x0][0x2ec] ;  /* 0x0000bb002a2a7a20 */ /* 0x000fe40000410000 */
[C---:B------:R-:W-:Y:S04]  /*119e0*/  HMMA.16816.F32 R56, R176.reuse, R4, R56 ;  /* 0x00000004b038723c */ /* 0x040fe80000001838 */
[----:B------:R-:W-:Y:S01]  /*119f0*/  FMUL.FTZ R43, R43, c[0x0][0x2ec] ;  /* 0x0000bb002b2b7a20 */ /* 0x000fe20000410000 */
[----:B------:R-:W1:Y:S01]  /*11a00*/  MUFU.TANH R186, R34 ;  /* 0x0000002200ba7308 */ /* 0x000e620000002400 */
        /* <DEDUP_REMOVED lines=14> */
[----:B------:R2:W2:Y:S01]  /*11af0*/  MUFU.TANH R184, R37 ;  /* 0x0000002500b87308 */ /* 0x0004a20000002400 */
[----:B------:R-:W-:Y:S02]  /*11b00*/  FMUL.FTZ R24, R24, c[0x0][0x2ec] ;  /* 0x0000bb0018187a20 */ /* 0x000fe40000410000 */
[----:B------:R-:W-:Y:S02]  /*11b10*/  FMUL.FTZ R25, R25, c[0x0][0x2ec] ;  /* 0x0000bb0019197a20 */ /* 0x000fe40000410000 */
[----:B-----5:R-:W-:Y:S02]  /*11b20*/  FMUL.FTZ R35, R58, c[0x0][0x2ec] ;  /* 0x0000bb003a237a20 */ /* 0x020fe40000410000 */
[----:B------:R-:W-:Y:S02]  /*11b30*/  FMUL.FTZ R32, R64, c[0x0][0x2ec] ;  /* 0x0000bb0040207a20 */ /* 0x000fe40000410000 */
[----:B------:R-:W-:Y:S01]  /*11b40*/  FMUL.FTZ R33, R65, c[0x0][0x2ec] ;  /* 0x0000bb0041217a20 */ /* 0x000fe20000410000 */
[----:B------:R5:W3:Y:S01]  /*11b50*/  MUFU.TANH R110, R38 ;  /* 0x00000026006e7308 */ /* 0x000ae20000002400 */
[----:B------:R-:W-:Y:S02]  /*11b60*/  FMUL.FTZ R31, R66, c[0x0][0x2ec] ;  /* 0x0000bb00421f7a20 */ /* 0x000fe40000410000 */
[----:B------:R-:W-:Y:S02]  /*11b70*/  FMUL.FTZ R34, R67, c[0x0][0x2ec] ;  /* 0x0000bb0043227a20 */ /* 0x000fe40000410000 */
[----:B-1----:R-:W-:Y:S02]  /*11b80*/  FMUL.FTZ R36, R56, c[0x0][0x2ec] ;  /* 0x0000bb0038247a20 */ /* 0x002fe40000410000 */
[----:B------:R-:W-:Y:S02]  /*11b90*/  FMUL.FTZ R26, R26, c[0x0][0x2ec] ;  /* 0x0000bb001a1a7a20 */ /* 0x000fe40000410000 */
[----:B------:R-:W-:Y:S01]  /*11ba0*/  FMUL.FTZ R27, R27, c[0x0][0x2ec] ;  /* 0x0000bb001b1b7a20 */ /* 0x000fe20000410000 */
[----:B------:R1:W1:Y:S01]  /*11bb0*/  MUFU.TANH R105, R39 ;  /* 0x0000002700697308 */ /* 0x0002620000002400 */
[----:B------:R-:W-:Y:S02]  /*11bc0*/  FMUL.FTZ R28, R28, c[0x0][0x2ec] ;  /* 0x0000bb001c1c7a20 */ /* 0x000fe40000410000 */
[----:B------:R-:W-:Y:S02]  /*11bd0*/  FMUL.FTZ R29, R29, c[0x0][0x2ec] ;  /* 0x0000bb001d1d7a20 */ /* 0x000fe40000410000 */
[----:B--2---:R-:W-:Y:S02]  /*11be0*/  FMUL.FTZ R37, R59, c[0x0][0x2ec] ;  /* 0x0000bb003b257a20 */ /* 0x004fe40000410000 */
        /* <DEDUP_REMOVED lines=8> */
[----:B------:R2:W2:Y:S01]  /*11c70*/  MUFU.TANH R199, R20 ;  /* 0x0000001400c77308 */ /* 0x0004a20000002400 */
[----:B------:R-:W-:Y:S02]  /*11c80*/  FMUL.FTZ R60, R60, c[0x0][0x2ec] ;  /* 0x0000bb003c3c7a20 */ /* 0x000fe40000410000 */
[----:B------:R-:W-:Y:S02]  /*11c90*/  FMUL.FTZ R62, R62, c[0x0][0x2ec] ;  /* 0x0000bb003e3e7a20 */ /* 0x000fe40000410000 */
[----:B-1----:R-:W-:Y:S05]  /*11ca0*/  FMUL.FTZ R39, R55, c[0x0][0x2ec] ;  /* 0x0000bb0037277a20 */ /* 0x002fea0000410000 */
        /* <DEDUP_REMOVED lines=15> */
[----:B------:R-:W1:Y:S10]  /*11da0*/  MUFU.TANH R45, R45 ;  /* 0x0000002d002d7308 */ /* 0x000e740000002400 */
[----:B------:R-:W1:Y:S10]  /*11db0*/  MUFU.TANH R46, R46 ;  /* 0x0000002e002e7308 */ /* 0x000e740000002400 */
[----:B------:R-:W1:Y:S10]  /*11dc0*/  MUFU.TANH R47, R47 ;  /* 0x0000002f002f7308 */ /* 0x000e740000002400 */
[----:B------:R1:W1:Y:S10]  /*11dd0*/  MUFU.TANH R42, R48 ;  /* 0x00000030002a7308 */ /* 0x0002740000002400 */
[----:B------:R-:W1:Y:S10]  /*11de0*/  MUFU.TANH R49, R49 ;  /* 0x0000003100317308 */ /* 0x000e740000002400 */
[----:B------:R-:W1:Y:S10]  /*11df0*/  MUFU.TANH R50, R50 ;  /* 0x0000003200327308 */ /* 0x000e740000002400 */
[----:B------:R-:W1:Y:S10]  /*11e00*/  MUFU.TANH R51, R51 ;  /* 0x0000003300337308 */ /* 0x000e740000002400 */
[----:B------:R-:W1:Y:S10]  /*11e10*/  MUFU.TANH R52, R52 ;  /* 0x0000003400347308 */ /* 0x000e740000002400 */
[----:B------:R-:W1:Y:S10]  /*11e20*/  MUFU.TANH R53, R53 ;  /* 0x0000003500357308 */ /* 0x000e740000002400 */
[----:B------:R-:W1:Y:S10]  /*11e30*/  MUFU.TANH R38, R38 ;  /* 0x0000002600267308 */ /* 0x000e740000002400 */
[----:B------:R-:W1:Y:S10]  /*11e40*/  MUFU.TANH R39, R39 ;  /* 0x0000002700277308 */ /* 0x000e740000002400 */
[----:B------:R-:W1:Y:S10]  /*11e50*/  MUFU.TANH R36, R36 ;  /* 0x0000002400247308 */ /* 0x000e740000002400 */
[----:B------:R1:W1:Y:S10]  /*11e60*/  MUFU.TANH R55, R57 ;  /* 0x0000003900377308 */ /* 0x0002740000002400 */
[----:B------:R-:W1:Y:S10]  /*11e70*/  MUFU.TANH R35, R35 ;  /* 0x0000002300237308 */ /* 0x000e740000002400 */
[----:B------:R-:W1:Y:S10]  /*11e80*/  MUFU.TANH R37, R37 ;  /* 0x0000002500257308 */ /* 0x000e740000002400 */
[----:B------:R1:W1:Y:S10]  /*11e90*/  MUFU.TANH R54, R60 ;  /* 0x0000003c00367308 */ /* 0x0002740000002400 */
[----:B------:R-:W1:Y:S10]  /*11ea0*/  MUFU.TANH R61, R61 ;  /* 0x0000003d003d7308 */ /* 0x000e740000002400 */
[----:B------:R1:W1:Y:S10]  /*11eb0*/  MUFU.TANH R109, R62 ;  /* 0x0000003e006d7308 */ /* 0x0002740000002400 */
[----:B------:R-:W1:Y:S10]  /*11ec0*/  MUFU.TANH R3, R3 ;  /* 0x0000000300037308 */ /* 0x000e740000002400 */
[----:B------:R-:W1:Y:S10]  /*11ed0*/  MUFU.TANH R32, R32 ;  /* 0x0000002000207308 */ /* 0x000e740000002400 */
[----:B------:R-:W1:Y:S10]  /*11ee0*/  MUFU.TANH R33, R33 ;  /* 0x0000002100217308 */ /* 0x000e740000002400 */
[----:B------:R-:W1:Y:S10]  /*11ef0*/  MUFU.TANH R31, R31 ;  /* 0x0000001f001f7308 */ /* 0x000e740000002400 */
[----:B------:R-:W1:Y:S02]  /*11f00*/  MUFU.TANH R34, R34 ;  /* 0x0000002200227308 */ /* 0x000e640000002400 */
[----:B-1234-:R-:W-:-:S05]  /*11f10*/  @P5 BRA `(.L_x_668) ;  /* 0xffffe82000005947 */ /* 0x01efca000383ffff */
.L_x_667:
[----:B------:R-:W2:Y:S01]  /*11f20*/  S2R R2, SR_TID.X ;  /* 0x0000000000027919 */ /* 0x000ea20000002100 */
[----:B------:R-:W-:Y:S01]  /*11f30*/  MOV R0, UR8 ;  /* 0x0000000800007c02 */ /* 0x000fe20008000f00 */
[----:B------:R-:W-:Y:S01]  /*11f40*/  UIADD3 UR8, UR8, -0x1, URZ ;  /* 0xffffffff08087890 */ /* 0x000fe2000fffe03f */
[----:B--2---:R-:W-:Y:S04]  /*11f50*/  SHF.L.U32 R2, R2, 0x1, RZ ;  /* 0x0000000102027819 */ /* 0x004fe800000006ff */
[----:B------:R-:W-:Y:S04]  /*11f60*/  LOP3.LUT R2, R2, 0x6, RZ, 0xc0, !PT ;  /* 0x0000000602027812 */ /* 0x000fe800078ec0ff */
[----:B------:R-:W-:Y:S04]  /*11f70*/  LEA R0, R0, R2, 0x6 ;  /* 0x0000000200007211 */ /* 0x000fe800078e30ff */
[----:B------:R-:W2:Y:S01]  /*11f80*/  I2F R5, R0 ;  /* 0x0000000000057306 */ /* 0x000ea20000201400 */
[C---:B------:R-:W-:Y:S02]  /*11f90*/  IADD3 R4, R0.reuse, 0x1, RZ ;  /* 0x0000000100047810 */ /* 0x040fe40007ffe0ff */
[C---:B------:R-:W-:Y:S02]  /*11fa0*/  IADD3 R2, R0.reuse, 0x8, RZ ;  /* 0x0000000800027810 */ /* 0x040fe40007ffe0ff */
[C---:B-1----:R-:W-:Y:S02]  /*11fb0*/  IADD3 R7, R0.reuse, 0x9, RZ ;  /* 0x0000000900077810 */ /* 0x042fe40007ffe0ff */
[C---:B------:R-:W-:Y:S02]  /*11fc0*/  IADD3 R9, R0.reuse, 0x11, RZ ;  /* 0x0000001100097810 */ /* 0x040fe40007ffe0ff */
[C---:B------:R-:W-:Y:S01]  /*11fd0*/  IADD3 R12, R0.reuse, 0x19, RZ ;  /* 0x00000019000c7810 */ /* 0x040fe20007ffe0ff */
[----:B------:R-:W1:Y:S01]  /*11fe0*/  I2F R4, R4 ;  /* 0x0000000400047306 */ /* 0x000e620000201400 */
[C---:B------:R-:W-:Y:S02]  /*11ff0*/  IADD3 R14, R0.reuse, 0x21, RZ ;  /* 0x00000021000e7810 */ /* 0x040fe40007ffe0ff */
[C---:B------:R-:W-:Y:S02]  /*12000*/  IADD3 R13, R0.reuse, 0x28, RZ ;  /* 0x00000028000d7810 */ /* 0x040fe40007ffe0ff */
[C---:B------:R-:W-:Y:S02]  /*12010*/  IADD3 R10, R0.reuse, 0x29, RZ ;  /* 0x00000029000a7810 */ /* 0x040fe40007ffe0ff */
[C---:B------:R-:W-:Y:S02]  /*12020*/  IADD3 R6, R0.reuse, 0x10, RZ ;  /* 0x0000001000067810 */ /* 0x040fe40007ffe0ff */
[C---:B------:R-:W-:Y:S01]  /*12030*/  IADD3 R8, R0.reuse, 0x18, RZ ;  /* 0x0000001800087810 */ /* 0x040fe20007ffe0ff */
[----:B------:R-:W3:Y:S01]  /*12040*/  I2F R2, R2 ;  /* 0x0000000200027306 */ /* 0x000ee20000201400 */
[C---:B------:R-:W-:Y:S01]  /*12050*/  IADD3 R11, R0.reuse, 0x20, RZ ;  /* 0x00000020000b7810 */ /* 0x040fe20007ffe0ff */
[C---:B--2---:R-:W-:Y:S02]  /*12060*/  FFMA.FTZ R23, R5.reuse, UR4, R207 ;  /* 0x0000000405177c23 */ /* 0x044fe400080100cf */
[C---:B------:R-:W-:Y:S02]  /*12070*/  FFMA.FTZ R15, R5.reuse, UR4, R215 ;  /* 0x00000004050f7c23 */ /* 0x040fe400080100d7 */
[C---:B------:R-:W-:Y:S04]  /*12080*/  FFMA.FTZ R19, R5.reuse, UR4, R213 ;  /* 0x0000000405137c23 */ /* 0x040fe800080100d5 */
[----:B------:R-:W2:Y:S01]  /*12090*/  I2F R6, R6 ;  /* 0x0000000600067306 */ /* 0x000ea20000201400 */
[----:B------:R-:W-:Y:S01]  /*120a0*/  FFMA.FTZ R27, R5, UR4, R212 ;  /* 0x00000004051b7c23 */ /* 0x000fe200080100d4 */
[----:B------:R-:W-:Y:S01]  /*120b0*/  IADD3 R5, R0, 0x38, RZ ;  /* 0x0000003800057810 */ /* 0x000fe20007ffe0ff */
[C---:B-1----:R-:W-:Y:S02]  /*120c0*/  FFMA.FTZ R22, R4.reuse, UR4, R214 ;  /* 0x0000000404167c23 */ /* 0x042fe400080100d6 */
[C---:B------:R-:W-:Y:S02]  /*120d0*/  FFMA.FTZ R18, R4.reuse, UR4, R216 ;  /* 0x0000000404127c23 */ /* 0x040fe400080100d8 */
[C---:B------:R-:W-:Y:S03]  /*120e0*/  FFMA.FTZ R26, R4.reuse, UR4, R209 ;  /* 0x00000004041a7c23 */ /* 0x040fe600080100d1 */
[----:B------:R-:W1:Y:S01]  /*120f0*/  I2F R7, R7 ;  /* 0x0000000700077306 */ /* 0x000e620000201400 */
[----:B------:R-:W-:Y:S01]  /*12100*/  FFMA.FTZ R30, R4, UR4, R211 ;  /* 0x00000004041e7c23 */ /* 0x000fe200080100d3 */
[----:B------:R-:W-:Y:S01]  /*12110*/  IADD3 R4, R0, 0x30, RZ ;  /* 0x0000003000047810 */ /* 0x000fe20007ffe0ff */
[C---:B---3--:R-:W-:Y:S02]  /*12120*/  FFMA.FTZ R21, R2.reuse, UR4, R200 ;  /* 0x0000000402157c23 */ /* 0x048fe400080100c8 */
[C---:B------:R-:W-:Y:S02]  /*12130*/  FFMA.FTZ R17, R2.reuse, UR4, R204 ;  /* 0x0000000402117c23 */ /* 0x040fe400080100cc */
[C---:B------:R-:W-:Y:S03]  /*12140*/  FFMA.FTZ R25, R2.reuse, UR4, R205 ;  /* 0x0000000402197c23 */ /* 0x040fe600080100cd */
[----:B------:R-:W3:Y:S01]  /*12150*/  I2F R9, R9 ;  /* 0x0000000900097306 */ /* 0x000ee20000201400 */
[----:B------:R-:W-:Y:S02]  /*12160*/  FFMA.FTZ R29, R2, UR4, R208 ;  /* 0x00000004021d7c23 */ /* 0x000fe400080100d0 */
[C---:B--2---:R-:W-:Y:S02]  /*12170*/  FFMA.FTZ R40, R6.reuse, UR4, R199 ;  /* 0x0000000406287c23 */ /* 0x044fe400080100c7 */
[C---:B------:R-:W-:Y:S02]  /*12180*/  FFMA.FTZ R56, R6.reuse, UR4, R197 ;  /* 0x0000000406387c23 */ /* 0x040fe400080100c5 */
[C---:B------:R-:W-:Y:S03]  /*12190*/  FFMA.FTZ R111, R6.reuse, UR4, R111 ;  /* 0x00000004066f7c23 */ /* 0x040fe6000801006f */
[----:B------:R-:W2:Y:S01]  /*121a0*/  I2F R2, R4 ;  /* 0x0000000400027306 */ /* 0x000ea20000201400 */
[----:B------:R-:W-:Y:S01]  /*121b0*/  FFMA.FTZ R179, R6, UR4, R196 ;  /* 0x0000000406b37c23 */ /* 0x000fe200080100c4 */
[----:B------:R-:W-:Y:S01]  /*121c0*/  FMNMX.FTZ R6, R15, R100, !PT ;  /* 0x000000640f067209 */ /* 0x000fe20007810000 */
[C---:B-1----:R-:W-:Y:S03]  /*121d0*/  FFMA.FTZ R20, R7.reuse, UR4, R202 ;  /* 0x0000000407147c23 */ /* 0x042fe600080100ca */
[----:B------:R-:W-:Y:S01]  /*121e0*/  FMNMX.FTZ R6, R18, R6, !PT ;  /* 0x0000000612067209 */ /* 0x000fe20007810000 */
[C---:B------:R-:W-:Y:S02]  /*121f0*/  FFMA.FTZ R16, R7.reuse, UR4, R203 ;  /* 0x0000000407107c23 */ /* 0x040fe400080100cb */
[C---:B------:R-:W-:Y:S01]  /*12200*/  FFMA.FTZ R24, R7.reuse, UR4, R206 ;  /* 0x0000000407187c23 */ /* 0x040fe200080100ce */
[----:B------:R-:W1:Y:S01]  /*12210*/  I2F R8, R8 ;  /* 0x0000000800087306 */ /* 0x000e620000201400 */
[----:B------:R-:W-:Y:S01]  /*12220*/  FFMA.FTZ R28, R7, UR4, R210 ;  /* 0x00000004071c7c23 */ /* 0x000fe200080100d2 */
[----:B------:R-:W-:Y:S01]  /*12230*/  FMNMX.FTZ R7, R17, R6, !PT ;  /* 0x0000000611077209 */ /* 0x000fe20007810000 */
[C---:B---3--:R-:W-:Y:S03]  /*12240*/  FFMA.FTZ R41, R9.reuse, UR4, R201 ;  /* 0x0000000409297c23 */ /* 0x048fe600080100c9 */
[----:B------:R-:W-:Y:S01]  /*12250*/  FMNMX.FTZ R7, R16, R7, !PT ;  /* 0x0000000710077209 */ /* 0x000fe20007810000 */
[C---:B------:R-:W-:Y:S02]  /*12260*/  FFMA.FTZ R57, R9.reuse, UR4, R198 ;  /* 0x0000000409397c23 */ /* 0x040fe400080100c6 */
[C---:B------:R-:W-:Y:S01]  /*12270*/  FFMA.FTZ R180, R9.reuse, UR4, R195 ;  /* 0x0000000409b47c23 */ /* 0x040fe200080100c3 */
[----:B------:R-:W3:Y:S01]  /*12280*/  I2F R12, R12 ;  /* 0x0000000c000c7306 */ /* 0x000ee20000201400 */
[----:B------:R-:W-:Y:S02]  /*12290*/  FFMA.FTZ R176, R9, UR4, R193 ;  /* 0x0000000409b07c23 */ /* 0x000fe400080100c1 */
[----:B--2---:R-:W-:Y:S01]  /*122a0*/  FFMA.FTZ R237, R2, UR4, R52 ;  /* 0x0000000402ed7c23 */ /* 0x004fe20008010034 */
[----:B------:R-:W-:Y:S01]  /*122b0*/  IADD3 R4, R0, 0x31, RZ ;  /* 0x0000003100047810 */ /* 0x000fe20007ffe0ff */
[----:B------:R-:W-:Y:S01]  /*122c0*/  FFMA.FTZ R249, R2, UR4, R38 ;  /* 0x0000000402f97c23 */ /* 0x000fe20008010026 */
[----:B------:R-:W-:Y:S01]  /*122d0*/  IADD3 R0, R0, 0x39, RZ ;  /* 0x0000003900007810 */ /* 0x000fe20007ffe0ff */
[C---:B------:R-:W-:Y:S03]  /*122e0*/  FFMA.FTZ R220, R2.reuse, UR4, R36 ;  /* 0x0000000402dc7c23 */ /* 0x040fe60008010024 */
[----:B------:R-:W2:Y:S01]  /*122f0*/  I2F R11, R11 ;  /* 0x0000000b000b7306 */ /* 0x000ea20000201400 */
[----:B------:R-:W-:Y:S01]  /*12300*/  FFMA.FTZ R62, R2, UR4, R35 ;  /* 0x00000004023e7c23 */ /* 0x000fe20008010023 */
[----:B------:R-:W-:Y:S01]  /*12310*/  FMNMX.FTZ R2, R19, R106, !PT ;  /* 0x0000006a13027209 */ /* 0x000fe20007810000 */
[C---:B-1----:R-:W-:Y:S02]  /*12320*/  FFMA.FTZ R44, R8.reuse, UR4, R189 ;  /* 0x00000004082c7c23 */ /* 0x042fe400080100bd */
[----:B------:R-:W-:Y:S01]  /*12330*/  FFMA.FTZ R60, R8, UR4, R186 ;  /* 0x00000004083c7c23 */ /* 0x000fe200080100ba */
[----:B------:R-:W-:Y:S01]  /*12340*/  FMNMX.FTZ R6, R22, R2, !PT ;  /* 0x0000000216067209 */ /* 0x000fe20007810000 */
[C---:B------:R-:W-:Y:S01]  /*12350*/  FFMA.FTZ R177, R8.reuse, UR4, R190 ;  /* 0x0000000408b17c23 */ /* 0x040fe200080100be */
[----:B------:R-:W-:Y:S02]  /*12360*/  FMNMX.FTZ R2, R23, R107, !PT ;  /* 0x0000006b17027209 */ /* 0x000fe40007810000 */
[----:B------:R-:W1:Y:S01]  /*12370*/  I2F R14, R14 ;  /* 0x0000000e000e7306 */ /* 0x000e620000201400 */
[----:B------:R-:W-:Y:S01]  /*12380*/  FFMA.FTZ R192, R8, UR4, R192 ;  /* 0x0000000408c07c23 */ /* 0x000fe200080100c0 */
[----:B------:R-:W-:Y:S02]  /*12390*/  FMNMX.FTZ R8, R40, R7, !PT ;  /* 0x0000000728087209 */ /* 0x000fe40007810000 */
[----:B------:R-:W-:Y:S01]  /*123a0*/  FMNMX.FTZ R6, R21, R6, !PT ;  /* 0x0000000615067209 */ /* 0x000fe20007810000 */
[C---:B---3--:R-:W-:Y:S01]  /*123b0*/  FFMA.FTZ R48, R12.reuse, UR4, R188 ;  /* 0x000000040c307c23 */ /* 0x048fe200080100bc */
[----:B------:R-:W-:Y:S01]  /*123c0*/  FMNMX.FTZ R8, R41, R8, !PT ;  /* 0x0000000829087209 */ /* 0x000fe20007810000 */
[----:B------:R-:W-:Y:S01]  /*123d0*/  FFMA.FTZ R67, R12, UR4, R187 ;  /* 0x000000040c437c23 */ /* 0x000fe200080100bb */
[----:B------:R-:W-:Y:S01]  /*123e0*/  FMNMX.FTZ R7, R20, R6, !PT ;  /* 0x0000000614077209 */ /* 0x000fe20007810000 */
[----:B------:R-:W-:Y:S01]  /*123f0*/  FFMA.FTZ R181, R12, UR4, R194 ;  /* 0x000000040cb57c23 */ /* 0x000fe200080100c2 */
[----:B------:R-:W3:Y:S01]  /*12400*/  I2F R13, R13 ;  /* 0x0000000d000d7306 */ /* 0x000ee20000201400 */
[----:B------:R-:W-:Y:S01]  /*12410*/  FMNMX.FTZ R8, R44, R8, !PT ;  /* 0x000000082c087209 */ /* 0x000fe20007810000 */
[----:B------:R-:W-:Y:S01]  /*12420*/  FFMA.FTZ R178, R12, UR4, R191 ;  /* 0x000000040cb27c23 */ /* 0x000fe200080100bf */
[----:B------:R-:W-:Y:S01]  /*12430*/  FMNMX.FTZ R6, R27, R108, !PT ;  /* 0x0000006c1b067209 */ /* 0x000fe20007810000 */
[C---:B--2---:R-:W-:Y:S01]  /*12440*/  FFMA.FTZ R185, R11.reuse, UR4, R185 ;  /* 0x000000040bb97c23 */ /* 0x044fe200080100b9 */
[----:B------:R-:W-:Y:S01]  /*12450*/  FMNMX.FTZ R7, R56, R7, !PT ;  /* 0x0000000738077209 */ /* 0x000fe20007810000 */
[C---:B------:R-:W-:Y:S01]  /*12460*/  FFMA.FTZ R187, R11.reuse, UR4, R110 ;  /* 0x000000040bbb7c23 */ /* 0x040fe2000801006e */
[----:B------:R-:W-:Y:S01]  /*12470*/  FMNMX.FTZ R6, R30, R6, !PT ;  /* 0x000000061e067209 */ /* 0x000fe20007810000 */
[----:B------:R-:W-:Y:S01]  /*12480*/  FFMA.FTZ R196, R11, UR4, R104 ;  /* 0x000000040bc47c23 */ /* 0x000fe20008010068 */
[----:B------:R-:W-:Y:S01]  /*12490*/  FMNMX.FTZ R7, R57, R7, !PT ;  /* 0x0000000739077209 */ /* 0x000fe20007810000 */
[----:B------:R-:W2:Y:S01]  /*124a0*/  I2F R10, R10 ;  /* 0x0000000a000a7306 */ /* 0x000ea20000201400 */
[----:B------:R-:W-:Y:S01]  /*124b0*/  FMNMX.FTZ R2, R26, R2, !PT ;  /* 0x000000021a027209 */ /* 0x000fe20007810000 */
[----:B------:R-:W-:Y:S01]  /*124c0*/  FFMA.FTZ R191, R11, UR4, R102 ;  /* 0x000000040bbf7c23 */ /* 0x000fe20008010066 */
[----:B------:R-:W-:Y:S01]  /*124d0*/  FMNMX.FTZ R6, R29, R6, !PT ;  /* 0x000000061d067209 */ /* 0x000fe20007810000 */
[----:B-1----:R-:W-:Y:S01]  /*124e0*/  FFMA.FTZ R186, R14, UR4, R105 ;  /* 0x000000040eba7c23 */ /* 0x002fe20008010069 */
[----:B------:R-:W-:Y:S01]  /*124f0*/  FMNMX.FTZ R105, R48, R8, !PT ;  /* 0x0000000830697209 */ /* 0x000fe20007810000 */
[----:B------:R-:W-:Y:S01]  /*12500*/  FFMA.FTZ R184, R14, UR4, R184 ;  /* 0x000000040eb87c23 */ /* 0x000fe200080100b8 */
[----:B------:R-:W-:Y:S01]  /*12510*/  FMNMX.FTZ R7, R60, R7, !PT ;  /* 0x000000073c077209 */ /* 0x000fe20007810000 */
[C---:B------:R-:W-:Y:S01]  /*12520*/  FFMA.FTZ R190, R14.reuse, UR4, R101 ;  /* 0x000000040ebe7c23 */ /* 0x040fe20008010065 */
[----:B------:R-:W-:Y:S01]  /*12530*/  FMNMX.FTZ R105, R185, R105, !PT ;  /* 0x00000069b9697209 */ /* 0x000fe20007810000 */
[----:B------:R-:W1:Y:S01]  /*12540*/  I2F R4, R4 ;  /* 0x0000000400047306 */ /* 0x000e620000201400 */
[----:B------:R-:W-:Y:S01]  /*12550*/  FMNMX.FTZ R2, R25, R2, !PT ;  /* 0x0000000219027209 */ /* 0x000fe20007810000 */
[----:B------:R-:W-:Y:S01]  /*12560*/  FFMA.FTZ R195, R14, UR4, R103 ;  /* 0x000000040ec37c23 */ /* 0x000fe20008010067 */
[----:B------:R-:W-:Y:S01]  /*12570*/  FMNMX.FTZ R105, R184, R105, !PT ;  /* 0x00000069b8697209 */ /* 0x000fe20007810000 */
[C---:B---3--:R-:W-:Y:S01]  /*12580*/  FFMA.FTZ R182, R13.reuse, UR4, R42 ;  /* 0x000000040db67c23 */ /* 0x048fe2000801002a */
[----:B------:R-:W-:Y:S01]  /*12590*/  FMNMX.FTZ R6, R28, R6, !PT ;  /* 0x000000061c067209 */ /* 0x000fe20007810000 */
[----:B------:R-:W-:Y:S01]  /*125a0*/  FFMA.FTZ R188, R13, UR4, R50 ;  /* 0x000000040dbc7c23 */ /* 0x000fe20008010032 */
[----:B------:R-:W-:Y:S01]  /*125b0*/  FMNMX.FTZ R7, R67, R7, !PT ;  /* 0x0000000743077209 */ /* 0x000fe20007810000 */
[C---:B------:R-:W-:Y:S01]  /*125c0*/  FFMA.FTZ R193, R13.reuse, UR4, R46 ;  /* 0x000000040dc17c23 */ /* 0x040fe2000801002e */
[----:B------:R-:W-:Y:S01]  /*125d0*/  FMNMX.FTZ R105, R182, R105, !PT ;  /* 0x00000069b6697209 */ /* 0x000fe20007810000 */
        /* <DEDUP_REMOVED lines=18> */
[----:B------:R-:W-:Y:S01]  /*12700*/  FFMA.FTZ R219, R4, UR4, R37 ;  /* 0x0000000404db7c23 */ /* 0x000fe20008010025 */
[----:B------:R-:W-:Y:S01]  /*12710*/  FMNMX.FTZ R105, R238, R105, !PT ;  /* 0x00000069ee697209 */ /* 0x000fe20007810000 */
[----:B------:R-:W-:Y:S01]  /*12720*/  FFMA.FTZ R244, R4, UR4, R55 ;  /* 0x0000000404f47c23 */ /* 0x000fe20008010037 */
[----:B------:R-:W-:Y:S01]  /*12730*/  FMNMX.FTZ R6, R192, R6, !PT ;  /* 0x00000006c0067209 */ /* 0x000fe20007810000 */
[----:B------:R-:W-:Y:S01]  /*12740*/  LDSM.16.MT88.4 R36, [R226+0x9000] ;  /* 0x00900000e224783b */ /* 0x000fe20000004200 */
[----:B------:R-:W-:Y:S01]  /*12750*/  FMNMX.FTZ R7, R188, R7, !PT ;  /* 0x00000007bc077209 */ /* 0x000fe20007810000 */
[----:B---3--:R-:W-:Y:S01]  /*12760*/  FFMA.FTZ R239, R5, UR4, R32 ;  /* 0x0000000405ef7c23 */ /* 0x008fe20008010020 */
        /* <DEDUP_REMOVED lines=9> */
[----:B--2---:R-:W-:Y:S01]  /*12800*/  FFMA.FTZ R240, R0, UR4, R33 ;  /* 0x0000000400f07c23 */ /* 0x004fe20008010021 */
[----:B------:R-:W-:Y:S01]  /*12810*/  FMNMX.FTZ R8, R196, R6, !PT ;  /* 0x00000006c4087209 */ /* 0x000fe20007810000 */
[C---:B------:R-:W-:Y:S01]  /*12820*/  FFMA.FTZ R59, R0.reuse, UR4, R34 ;  /* 0x00000004003b7c23 */ /* 0x040fe20008010022 */
[----:B------:R-:W-:Y:S01]  /*12830*/  FMNMX.FTZ R6, R249, R7, !PT ;  /* 0x00000007f9067209 */ /* 0x000fe20007810000 */
[----:B------:R-:W-:Y:S01]  /*12840*/  FFMA.FTZ R3, R0, UR4, R3 ;  /* 0x0000000400037c23 */ /* 0x000fe20008010003 */
[----:B------:R-:W-:Y:S01]  /*12850*/  FMNMX.FTZ R105, R240, R105, !PT ;  /* 0x00000069f0697209 */ /* 0x000fe20007810000 */
[----:B------:R-:W-:Y:S01]  /*12860*/  FFMA.FTZ R61, R0, UR4, R61 ;  /* 0x00000004003d7c23 */ /* 0x000fe2000801003d */
        /* <DEDUP_REMOVED lines=16> */
[----:B-1----:R-:W-:Y:S02]  /*12970*/  FMNMX.FTZ R105, R105, R7, !PT ;  /* 0x0000000769697209 */ /* 0x002fe40007810000 */
[----:B------:R-:W-:Y:S02]  /*12980*/  FMNMX.FTZ R2, R3, R2, !PT ;  /* 0x0000000203027209 */ /* 0x000fe40007810000 */
[----:B------:R-:W-:Y:S01]  /*12990*/  FMNMX.FTZ R5, R244, R4, !PT ;  /* 0x00000004f4057209 */ /* 0x000fe20007810000 */
[----:B------:R-:W1:Y:S03]  /*129a0*/  SHFL.BFLY PT, R7, R105, 0x1, 0x1f ;  /* 0x0c201f0069077f89 */ /* 0x000e6600000e0000 */
[----:B------:R-:W-:Y:S04]  /*129b0*/  FMNMX.FTZ R5, R252, R5, !PT ;  /* 0x00000005fc057209 */ /* 0x000fe80007810000 */
[----:B------:R-:W-:Y:S01]  /*129c0*/  FMNMX.FTZ R5, R61, R5, !PT ;  /* 0x000000053d057209 */ /* 0x000fe20007810000 */
[----:B------:R-:W3:Y:S01]  /*129d0*/  SHFL.BFLY PT, R0, R2, 0x2, 0x1f ;  /* 0x0c401f0002007f89 */ /* 0x000ee200000e0000 */
[----:B--2---:R-:W-:Y:S07]  /*129e0*/  FMNMX.FTZ R104, R104, R8, !PT ;  /* 0x0000000868687209 */ /* 0x004fee0007810000 */
[----:B------:R-:W2:Y:S01]  /*129f0*/  SHFL.BFLY PT, R6, R5, 0x2, 0x1f ;  /* 0x0c401f0005067f89 */ /* 0x000ea200000e0000 */
[----:B-1----:R-:W-:Y:S07]  /*12a00*/  FMNMX.FTZ R105, R105, R7, !PT ;  /* 0x0000000769697209 */ /* 0x002fee0007810000 */
[----:B------:R-:W1:Y:S01]  /*12a10*/  SHFL.BFLY PT, R8, R104, 0x1, 0x1f ;  /* 0x0c201f0068087f89 */ /* 0x000e6200000e0000 */
[C---:B------:R-:W-:Y:S02]  /*12a20*/  FSETP.NEU.FTZ.AND P0, PT, R105.reuse, -INF , PT ;  /* 0xff8000006900780b */ /* 0x040fe40003f1d000 */
[----:B---3--:R-:W-:Y:S01]  /*12a30*/  FMNMX.FTZ R2, R2, R0, !PT ;  /* 0x0000000002027209 */ /* 0x008fe20007810000 */
[----:B------:R-:W-:Y:S04]  /*12a40*/  FADD.FTZ R0, -R105, R100 ;  /* 0x0000006469007221 */ /* 0x000fe80000010100 */
[----:B------:R-:W-:Y:S01]  /*12a50*/  FMUL.FTZ R0, R0, c[0x0][0x23c] ;  /* 0x00008f0000007a20 */ /* 0x000fe20000410000 */
[----:B------:R-:W3:Y:S01]  /*12a60*/  SHFL.BFLY PT, R4, R2, 0x1, 0x1f ;  /* 0x0c201f0002047f89 */ /* 0x000ee200000e0000 */
[----:B--2---:R-:W-:Y:S02]  /*12a70*/  FMNMX.FTZ R5, R5, R6, !PT ;  /* 0x0000000605057209 */ /* 0x004fe40007810000 */
[----:B------:R2:W4:Y:S05]  /*12a80*/  MUFU.EX2 R102, R0 ;  /* 0x0000000000667308 */ /* 0x00052a0000000800 */
[----:B------:R-:W5:Y:S01]  /*12a90*/  SHFL.BFLY PT, R103, R5, 0x1, 0x1f ;  /* 0x0c201f0005677f89 */ /* 0x000f6200000e0000 */
[----:B-1----:R-:W-:Y:S02]  /*12aa0*/  FMNMX.FTZ R104, R104, R8, !PT ;  /* 0x0000000868687209 */ /* 0x002fe40007810000 */
[----:B---3--:R-:W-:Y:S03]  /*12ab0*/  FMNMX.FTZ R101, R2, R4, !PT ;  /* 0x0000000402657209 */ /* 0x008fe60007810000 */
[----:B--2---:R-:W-:Y:S02]  /*12ac0*/  FADD.FTZ R0, -R104, R106 ;  /* 0x0000006a68007221 */ /* 0x004fe40000010100 */
[----:B------:R-:W-:Y:S02]  /*12ad0*/  FMUL.FTZ R106, R105, c[0x0][0x23c] ;  /* 0x00008f00696a7a20 */ /* 0x000fe40000410000 */
[----:B------:R-:W-:Y:S01]  /*12ae0*/  FMUL.FTZ R0, R0, c[0x0][0x23c] ;  /* 0x00008f0000007a20 */ /* 0x000fe20000410000 */
[----:B-----5:R-:W-:Y:S01]  /*12af0*/  FMNMX.FTZ R103, R5, R103, !PT ;  /* 0x0000006705677209 */ /* 0x020fe20007810000 */
[----:B----4-:R-:W-:Y:S01]  /*12b00*/  FMUL.FTZ R32, R102, R140 ;  /* 0x0000008c66207220 */ /* 0x010fe20000410000 */
[----:B------:R-:W-:Y:S01]  /*12b10*/  FSEL R106, R106, RZ, P0 ;  /* 0x000000ff6a6a7208 */ /* 0x000fe20000000000 */
[----:B------:R1:W2:Y:S01]  /*12b20*/  MUFU.EX2 R100, R0 ;  /* 0x0000000000647308 */ /* 0x0002a20000000800 */
[----:B------:R-:W-:Y:S01]  /*12b30*/  FSETP.NEU.FTZ.AND P0, PT, R104, -INF , PT ;  /* 0xff8000006800780b */ /* 0x000fe20003f1d000 */
[----:B------:R-:W-:Y:S01]  /*12b40*/  FMUL.FTZ R110, R103, c[0x0][0x23c] ;  /* 0x00008f00676e7a20 */ /* 0x000fe20000410000 */
[----:B------:R-:W-:Y:S01]  /*12b50*/  MOV R140, R220 ;  /* 0x000000dc008c7202 */ /* 0x000fe20000000f00 */
[--C-:B------:R-:W-:Y:S02]  /*12b60*/  FFMA.FTZ R4, R15, c[0x0][0x23c], -R106.reuse ;  /* 0x00008f000f047a23 */ /* 0x100fe4000001086a */
[--C-:B------:R-:W-:Y:S02]  /*12b70*/  FFMA.FTZ R5, R16, c[0x0][0x23c], -R106.reuse ;  /* 0x00008f0010057a23 */ /* 0x100fe4000001086a */
[C---:B------:R-:W-:Y:S01]  /*12b80*/  FMUL.FTZ R33, R102.reuse, R141 ;  /* 0x0000008d66217220 */ /* 0x040fe20000410000 */
[----:B------:R-:W-:Y:S01]  /*12b90*/  MOV R141, R219 ;  /* 0x000000db008d7202 */ /* 0x000fe20000000f00 */
[----:B------:R3:W-:Y:S01]  /*12ba0*/  MUFU.EX2 R222, R4 ;  /* 0x0000000400de7308 */ /* 0x0007e20000000800 */
[----:B------:R-:W-:Y:S02]  /*12bb0*/  FMUL.FTZ R16, R102, R124 ;  /* 0x0000007c66107220 */ /* 0x000fe40000410000 */
[--C-:B------:R-:W-:Y:S02]  /*12bc0*/  FFMA.FTZ R41, R41, c[0x0][0x23c], -R106.reuse ;  /* 0x00008f0029297a23 */ /* 0x100fe4000001086a */
[--C-:B------:R-:W-:Y:S02]  /*12bd0*/  FFMA.FTZ R44, R44, c[0x0][0x23c], -R106.reuse ;  /* 0x00008f002c2c7a23 */ /* 0x100fe4000001086a */
[--C-:B------:R-:W-:Y:S02]  /*12be0*/  FFMA.FTZ R51, R48, c[0x0][0x23c], -R106.reuse ;  /* 0x00008f0030337a23 */ /* 0x100fe4000001086a */
[C---:B------:R-:W-:Y:S01]  /*12bf0*/  FMUL.FTZ R48, R102.reuse, R156 ;  /* 0x0000009c66307220 */ /* 0x040fe20000410000 */
[----:B------:R-:W-:Y:S01]  /*12c00*/  MUFU.EX2 R66, R5 ;  /* 0x0000000500427308 */ /* 0x000fe20000000800 */
[C---:B------:R-:W-:Y:S02]  /*12c10*/  FMUL.FTZ R49, R102.reuse, R157 ;  /* 0x0000009d66317220 */ /* 0x040fe40000410000 */
[----:B------:R-:W-:Y:S02]  /*12c20*/  FMUL.FTZ R68, R102, R68 ;  /* 0x0000004466447220 */ /* 0x000fe40000410000 */
[----:B-1----:R-:W-:Y:S02]  /*12c30*/  FADD.FTZ R0, -R101, R107 ;  /* 0x0000006b65007221 */ /* 0x002fe40000010100 */
[----:B------:R-:W-:Y:S02]  /*12c40*/  FMUL.FTZ R107, R104, c[0x0][0x23c] ;  /* 0x00008f00686b7a20 */ /* 0x000fe40000410000 */
[----:B------:R-:W-:Y:S01]  /*12c50*/  FMUL.FTZ R0, R0, c[0x0][0x23c] ;  /* 0x00008f0000007a20 */ /* 0x000fe20000410000 */
[----:B------:R-:W-:Y:S01]  /*12c60*/  MUFU.EX2 R235, R41 ;  /* 0x0000002900eb7308 */ /* 0x000fe20000000800 */
[C---:B--2---:R-:W-:Y:S01]  /*12c70*/  FMUL.FTZ R34, R100.reuse, R142 ;  /* 0x0000008e64227220 */ /* 0x044fe20000410000 */
[----:B------:R-:W-:Y:S01]  /*12c80*/  FSEL R107, R107, RZ, P0 ;  /* 0x000000ff6b6b7208 */ /* 0x000fe20000000000 */
[----:B------:R-:W-:Y:S01]  /*12c90*/  FMUL.FTZ R35, R100, R143 ;  /* 0x0000008f64237220 */ /* 0x000fe20000410000 */
[----:B------:R-:W-:Y:S01]  /*12ca0*/  FSETP.NEU.FTZ.AND P0, PT, R101, -INF , PT ;  /* 0xff8000006500780b */ /* 0x000fe20003f1d000 */
[--C-:B---3--:R-:W-:Y:S02]  /*12cb0*/  FFMA.FTZ R4, R18, c[0x0][0x23c], -R106.reuse ;  /* 0x00008f0012047a23 */ /* 0x108fe4000001086a */
[--C-:B------:R-:W-:Y:S02]  /*12cc0*/  FFMA.FTZ R6, R20, c[0x0][0x23c], -R107.reuse ;  /* 0x00008f0014067a23 */ /* 0x100fe4000001086b */
[C---:B------:R-:W-:Y:S01]  /*12cd0*/  FMUL.FTZ R7, R100.reuse, R119 ;  /* 0x0000007764077220 */ /* 0x040fe20000410000 */
[----:B------:R1:W-:Y:S01]  /*12ce0*/  MUFU.EX2 R63, R4 ;  /* 0x00000004003f7308 */ /* 0x0003e20000000800 */
[C---:B------:R-:W-:Y:S02]  /*12cf0*/  FMUL.FTZ R18, R100.reuse, R126 ;  /* 0x0000007e64127220 */ /* 0x040fe40000410000 */
[--C-:B------:R-:W-:Y:S02]  /*12d00*/  FFMA.FTZ R57, R57, c[0x0][0x23c], -R107.reuse ;  /* 0x00008f0039397a23 */ /* 0x100fe4000001086b */
[----:B------:R-:W-:Y:S02]  /*12d10*/  FMUL.FTZ R50, R100, R158 ;  /* 0x0000009e64327220 */ /* 0x000fe40000410000 */
[--C-:B------:R-:W-:Y:S02]  /*12d20*/  FFMA.FTZ R60, R60, c[0x0][0x23c], -R107.reuse ;  /* 0x00008f003c3c7a23 */ /* 0x100fe4000001086b */
[--C-:B------:R-:W-:Y:S01]  /*12d30*/  FFMA.FTZ R67, R67, c[0x0][0x23c], -R107.reuse ;  /* 0x00008f0043437a23 */ /* 0x100fe2000001086b */
[----:B------:R2:W3:Y:S01]  /*12d40*/  MUFU.EX2 R2, R0 ;  /* 0x0000000000027308 */ /* 0x0004e20000000800 */
[----:B------:R-:W-:Y:S02]  /*12d50*/  FMUL.FTZ R69, R102, R69 ;  /* 0x0000004566457220 */ /* 0x000fe40000410000 */
[C---:B------:R-:W-:Y:S02]  /*12d60*/  FMUL.FTZ R70, R100.reuse, R70 ;  /* 0x0000004664467220 */ /* 0x040fe40000410000 */
[----:B------:R-:W-:Y:S02]  /*12d70*/  FMUL.FTZ R71, R100, R71 ;  /* 0x0000004764477220 */ /* 0x000fe40000410000 */
[C---:B------:R-:W-:Y:S02]  /*12d80*/  FMUL.FTZ R80, R102.reuse, R80 ;  /* 0x0000005066507220 */ /* 0x040fe40000410000 */
[----:B------:R-:W-:Y:S01]  /*12d90*/  FMUL.FTZ R81, R102, R81 ;  /* 0x0000005166517220 */ /* 0x000fe20000410000 */
[----:B------:R4:W-:Y:S01]  /*12da0*/  MUFU.EX2 R65, R6 ;  /* 0x0000000600417308 */ /* 0x0009e20000000800 */
[C---:B------:R-:W-:Y:S02]  /*12db0*/  FMUL.FTZ R82, R100.reuse, R82 ;  /* 0x0000005264527220 */ /* 0x040fe40000410000 */
[----:B------:R-:W-:Y:S02]  /*12dc0*/  FMUL.FTZ R83, R100, R83 ;  /* 0x0000005364537220 */ /* 0x000fe40000410000 */
[----:B-1----:R-:W-:Y:S02]  /*12dd0*/  FFMA.FTZ R4, R17, c[0x0][0x23c], -R106 ;  /* 0x00008f0011047a23 */ /* 0x002fe4000001086a */
[C---:B------:R-:W-:Y:S02]  /*12de0*/  FMUL.FTZ R17, R102.reuse, R125 ;  /* 0x0000007d66117220 */ /* 0x040fe40000410000 */
[C---:B------:R-:W-:Y:S01]  /*12df0*/  FMUL.FTZ R84, R102.reuse, R84 ;  /* 0x0000005466547220 */ /* 0x040fe20000410000 */
[----:B------:R-:W1:Y:S01]  /*12e00*/  MUFU.EX2 R218, R4 ;  /* 0x0000000400da7308 */ /* 0x000e620000000800 */
[----:B------:R-:W-:Y:S02]  /*12e10*/  FMUL.FTZ R85, R102, R85 ;  /* 0x0000005566557220 */ /* 0x000fe40000410000 */
[----:B------:R-:W-:Y:S02]  /*12e20*/  FMUL.FTZ R86, R100, R86 ;  /* 0x0000005664567220 */ /* 0x000fe40000410000 */
[----:B--2---:R-:W-:Y:S02]  /*12e30*/  FADD.FTZ R0, -R103, R108 ;  /* 0x0000006c67007221 */ /* 0x004fe40000010100 */
[----:B------:R-:W-:Y:S02]  /*12e40*/  FMUL.FTZ R108, R101, c[0x0][0x23c] ;  /* 0x00008f00656c7a20 */ /* 0x000fe40000410000 */
[----:B------:R-:W-:Y:S01]  /*12e50*/  FMUL.FTZ R0, R0, c[0x0][0x23c] ;  /* 0x00008f0000007a20 */ /* 0x000fe20000410000 */
[----:B------:R-:W-:Y:S01]  /*12e60*/  MUFU.EX2 R233, R44 ;  /* 0x0000002c00e97308 */ /* 0x000fe20000000800 */
[----:B---3--:R-:W-:Y:S01]  /*12e70*/  FMUL.FTZ R10, R2, R114 ;  /* 0x00000072020a7220 */ /* 0x008fe20000410000 */
[----:B------:R-:W-:Y:S01]  /*12e80*/  FSEL R108, R108, RZ, P0 ;  /* 0x000000ff6c6c7208 */ /* 0x000fe20000000000 */
[----:B------:R-:W-:Y:S01]  /*12e90*/  FMUL.FTZ R11, R2, R115 ;  /* 0x00000073020b7220 */ /* 0x000fe20000410000 */
[----:B------:R-:W-:Y:S01]  /*12ea0*/  FSETP.NEU.FTZ.AND P0, PT, R103, -INF , PT ;  /* 0xff8000006700780b */ /* 0x000fe20003f1d000 */
[----:B----4-:R-:W-:Y:S02]  /*12eb0*/  FMUL.FTZ R6, R100, R118 ;  /* 0x0000007664067220 */ /* 0x010fe40000410000 */
[--C-:B------:R-:W-:Y:S01]  /*12ec0*/  FFMA.FTZ R111, R111, c[0x0][0x23c], -R108.reuse ;  /* 0x00008f006f6f7a23 */ /* 0x100fe2000001086c */
[----:B------:R-:W-:Y:S01]  /*12ed0*/  FSEL R110, R110, RZ, P0 ;  /* 0x000000ff6e6e7208 */ /* 0x000fe20000000000 */
[----:B------:R-:W-:Y:S01]  /*12ee0*/  FFMA.FTZ R5, R23, c[0x0][0x23c], -R108 ;  /* 0x00008f0017057a23 */ /* 0x000fe2000001086c */
[----:B------:R-:W2:Y:S01]  /*12ef0*/  MUFU.EX2 R0, R0 ;  /* 0x0000000000007308 */ /* 0x000ea20000000800 */
[----:B------:R-:W-:Y:S02]  /*12f00*/  FMUL.FTZ R14, R2, R122 ;  /* 0x0000007a020e7220 */ /* 0x000fe40000410000 */
[----:B------:R-:W-:Y:S01]  /*12f10*/  FFMA.FTZ R8, R30, c[0x0][0x23c], -R110 ;  /* 0x00008f001e087a23 */ /* 0x000fe2000001086e */
[-C--:B-1----:R-:W-:Y:S01]  /*12f20*/  MOV R142, R218.reuse ;  /* 0x000000da008e7202 */ /* 0x082fe20000000f00 */
[--C-:B------:R-:W-:Y:S01]  /*12f30*/  FFMA.FTZ R4, R19, c[0x0][0x23c], -R107.reuse ;  /* 0x00008f0013047a23 */ /* 0x100fe2000001086b */
[----:B------:R-:W-:Y:S01]  /*12f40*/  F2FP.PACK_AB R118, R66, R218 ;  /* 0x000000da4276723e */ /* 0x000fe200000000ff */
[C---:B------:R-:W-:Y:S02]  /*12f50*/  FMUL.FTZ R30, R2.reuse, R138 ;  /* 0x0000008a021e7220 */ /* 0x040fe40000410000 */
[----:B------:R-:W-:Y:S01]  /*12f60*/  FMUL.FTZ R15, R2, R123 ;  /* 0x0000007b020f7220 */ /* 0x000fe20000410000 */
[----:B------:R-:W1:Y:S01]  /*12f70*/  MUFU.EX2 R221, R4 ;  /* 0x0000000400dd7308 */ /* 0x000e620000000800 */
[----:B------:R-:W-:Y:S02]  /*12f80*/  FMUL.FTZ R19, R100, R127 ;  /* 0x0000007f64137220 */ /* 0x000fe40000410000 */
[C---:B------:R-:W-:Y:S01]  /*12f90*/  FMUL.FTZ R31, R2.reuse, R139 ;  /* 0x0000008b021f7220 */ /* 0x040fe20000410000 */
[----:B------:R-:W-:Y:S01]  /*12fa0*/  MOV R139, R222 ;  /* 0x000000de008b7202 */ /* 0x000fe20000000f00 */
[C---:B------:R-:W-:Y:S01]  /*12fb0*/  FMUL.FTZ R42, R2.reuse, R150 ;  /* 0x00000096022a7220 */ /* 0x040fe20000410000 */
[----:B------:R-:W-:Y:S01]  /*12fc0*/  LDSM.16.MT88.4 R124, [R224+0xb000] ;  /* 0x00b00000e07c783b */ /* 0x000fe20000004200 */
[C---:B------:R-:W-:Y:S01]  /*12fd0*/  FMUL.FTZ R43, R2.reuse, R151 ;  /* 0x00000097022b7220 */ /* 0x040fe20000410000 */
[----:B------:R-:W-:Y:S01]  /*12fe0*/  MOV R150, R59 ;  /* 0x0000003b00967202 */ /* 0x000fe20000000f00 */
[C---:B------:R-:W-:Y:S01]  /*12ff0*/  FMUL.FTZ R46, R2.reuse, R154 ;  /* 0x0000009a022e7220 */ /* 0x040fe20000410000 */
[----:B------:R3:W-:Y:S01]  /*13000*/  MUFU.EX2 R220, R111 ;  /* 0x0000006f00dc7308 */ /* 0x0007e20000000800 */
[C---:B------:R-:W-:Y:S01]  /*13010*/  FMUL.FTZ R47, R2.reuse, R155 ;  /* 0x0000009b022f7220 */ /* 0x040fe20000410000 */
[----:B------:R-:W-:Y:S01]  /*13020*/  MOV R151, R58 ;  /* 0x0000003a00977202 */ /* 0x000fe20000000f00 */
[----:B------:R-:W-:Y:S02]  /*13030*/  FMUL.FTZ R58, R2, R166 ;  /* 0x000000a6023a7220 */ /* 0x000fe40000410000 */
[C---:B--2---:R-:W-:Y:S02]  /*13040*/  FMUL.FTZ R9, R0.reuse, R113 ;  /* 0x0000007100097220 */ /* 0x044fe40000410000 */
[C---:B------:R-:W-:Y:S02]  /*13050*/  FMUL.FTZ R12, R0.reuse, R120 ;  /* 0x00000078000c7220 */ /* 0x040fe40000410000 */
[C---:B------:R-:W-:Y:S01]  /*13060*/  FMUL.FTZ R13, R0.reuse, R121 ;  /* 0x00000079000d7220 */ /* 0x040fe20000410000 */
[----:B------:R2:W-:Y:S01]  /*13070*/  MUFU.EX2 R245, R5 ;  /* 0x0000000500f57308 */ /* 0x0005e20000000800 */
[C---:B------:R-:W-:Y:S01]  /*13080*/  FMUL.FTZ R41, R0.reuse, R149 ;  /* 0x0000009500297220 */ /* 0x040fe20000410000 */
[----:B------:R-:W-:Y:S01]  /*13090*/  LDSM.16.MT88.4 R120, [R226+0xa000] ;  /* 0x00a00000e278783b */ /* 0x000fe20000004200 */
[----:B------:R-:W-:Y:S01]  /*130a0*/  FMUL.FTZ R44, R0, R152 ;  /* 0x00000098002c7220 */ /* 0x000fe20000410000 */
[----:B-1----:R-:W-:Y:S01]  /*130b0*/  MOV R138, R221 ;  /* 0x000000dd008a7202 */ /* 0x002fe20000000f00 */
[--C-:B------:R-:W-:Y:S02]  /*130c0*/  FFMA.FTZ R4, R22, c[0x0][0x23c], -R107.reuse ;  /* 0x00008f0016047a23 */ /* 0x100fe4000001086b */
[----:B------:R-:W-:Y:S02]  /*130d0*/  FMUL.FTZ R45, R0, R153 ;  /* 0x00000099002d7220 */ /* 0x000fe40000410000 */
[C---:B------:R-:W-:Y:S01]  /*130e0*/  FMUL.FTZ R59, R2.reuse, R167 ;  /* 0x000000a7023b7220 */ /* 0x040fe20000410000 */
[----:B------:R-:W1:Y:S01]  /*130f0*/  MUFU.EX2 R64, R4 ;  /* 0x0000000400407308 */ /* 0x000e620000000800 */
[C---:B------:R-:W-:Y:S02]  /*13100*/  FMUL.FTZ R74, R2.reuse, R74 ;  /* 0x0000004a024a7220 */ /* 0x040fe40000410000 */
[----:B------:R-:W-:Y:S02]  /*13110*/  FMUL.FTZ R75, R2, R75 ;  /* 0x0000004b024b7220 */ /* 0x000fe40000410000 */
[--C-:B---3--:R-:W-:Y:S02]  /*13120*/  FFMA.FTZ R111, R176, c[0x0][0x23c], -R108.reuse ;  /* 0x00008f00b06f7a23 */ /* 0x108fe4000001086c */
[C---:B------:R-:W-:Y:S02]  /*13130*/  FMUL.FTZ R72, R0.reuse, R72 ;  /* 0x0000004800487220 */ /* 0x040fe40000410000 */
[----:B------:R-:W-:Y:S01]  /*13140*/  FMUL.FTZ R73, R0, R73 ;  /* 0x0000004900497220 */ /* 0x000fe20000410000 */
[----:B------:R3:W-:Y:S01]  /*13150*/  MUFU.EX2 R242, R8 ;  /* 0x0000000800f27308 */ /* 0x0007e20000000800 */
[C---:B------:R-:W-:Y:S02]  /*13160*/  FMUL.FTZ R78, R2.reuse, R78 ;  /* 0x0000004e024e7220 */ /* 0x040fe40000410000 */
[----:B------:R-:W-:Y:S02]  /*13170*/  FMUL.FTZ R79, R2, R79 ;  /* 0x0000004f024f7220 */ /* 0x000fe40000410000 */
[----:B--2---:R-:W-:Y:S02]  /*13180*/  FMUL.FTZ R5, R102, R117 ;  /* 0x0000007566057220 */ /* 0x004fe40000410000 */
[C---:B------:R-:W-:Y:S02]  /*13190*/  FMUL.FTZ R76, R0.reuse, R76 ;  /* 0x0000004c004c7220 */ /* 0x040fe40000410000 */
[----:B------:R-:W-:Y:S01]  /*131a0*/  FMUL.FTZ R77, R0, R77 ;  /* 0x0000004d004d7220 */ /* 0x000fe20000410000 */
[----:B------:R2:W-:Y:S01]  /*131b0*/  MUFU.EX2 R234, R51 ;  /* 0x0000003300ea7308 */ /* 0x0005e20000000800 */
[----:B------:R-:W-:Y:S02]  /*131c0*/  FMUL.FTZ R87, R100, R87 ;  /* 0x0000005764577220 */ /* 0x000fe40000410000 */
[----:B------:R-:W-:Y:S01]  /*131d0*/  FMUL.FTZ R90, R2, R90 ;  /* 0x0000005a025a7220 */ /* 0x000fe20000410000 */
[----:B-1----:R-:W-:Y:S01]  /*131e0*/  F2FP.PACK_AB R117, R64, R221 ;  /* 0x000000dd4075723e */ /* 0x002fe200000000ff */
[--C-:B------:R-:W-:Y:S02]  /*131f0*/  FFMA.FTZ R4, R21, c[0x0][0x23c], -R107.reuse ;  /* 0x00008f0015047a23 */ /* 0x100fe4000001086b */
[----:B------:R-:W1:Y:S01]  /*13200*/  LDSM.16.MT88.4 R20, [R224+0x9000] ;  /* 0x00900000e014783b */ /* 0x000e620000004200 */
[----:B------:R-:W-:Y:S02]  /*13210*/  FMUL.FTZ R91, R2, R91 ;  /* 0x0000005b025b7220 */ /* 0x000fe40000410000 */
[----:B------:R4:W-:Y:S01]  /*13220*/  MUFU.EX2 R221, R111 ;  /* 0x0000006f00dd7308 */ /* 0x0009e20000000800 */
[C---:B------:R-:W-:Y:S02]  /*13230*/  FMUL.FTZ R88, R0.reuse, R88 ;  /* 0x0000005800587220 */ /* 0x040fe40000410000 */
[C---:B------:R-:W-:Y:S02]  /*13240*/  FMUL.FTZ R89, R0.reuse, R89 ;  /* 0x0000005900597220 */ /* 0x040fe40000410000 */
[----:B---3--:R-:W-:Y:S02]  /*13250*/  FMUL.FTZ R8, R0, R112 ;  /* 0x0000007000087220 */ /* 0x008fe40000410000 */
[C---:B------:R-:W-:Y:S02]  /*13260*/  FMUL.FTZ R94, R2.reuse, R94 ;  /* 0x0000005e025e7220 */ /* 0x040fe40000410000 */
[----:B------:R-:W-:Y:S01]  /*13270*/  FMUL.FTZ R95, R2, R95 ;  /* 0x0000005f025f7220 */ /* 0x000fe20000410000 */
[----:B------:R-:W3:Y:S01]  /*13280*/  MUFU.EX2 R217, R4 ;  /* 0x0000000400d97308 */ /* 0x000ee20000000800 */
[C---:B------:R-:W-:Y:S02]  /*13290*/  FMUL.FTZ R92, R0.reuse, R92 ;  /* 0x0000005c005c7220 */ /* 0x040fe40000410000 */
[----:B------:R-:W-:Y:S02]  /*132a0*/  FMUL.FTZ R93, R0, R93 ;  /* 0x0000005d005d7220 */ /* 0x000fe40000410000 */
[----:B--2---:R-:W-:Y:S02]  /*132b0*/  FMUL.FTZ R51, R100, R159 ;  /* 0x0000009f64337220 */ /* 0x004fe40000410000 */
[C---:B------:R-:W-:Y:S01]  /*132c0*/  FMUL.FTZ R96, R102.reuse, R96 ;  /* 0x0000006066607220 */ /* 0x040fe20000410000 */
[----:B------:R-:W-:Y:S01]  /*132d0*/  LDSM.16.MT88.4 R156, [R224+0xac00] ;  /* 0x00ac0000e09c783b */ /* 0x000fe20000004200 */
[----:B------:R-:W-:Y:S01]  /*132e0*/  FMUL.FTZ R97, R102, R97 ;  /* 0x0000006166617220 */ /* 0x000fe20000410000 */
[----:B------:R2:W-:Y:S01]  /*132f0*/  MUFU.EX2 R232, R57 ;  /* 0x0000003900e87308 */ /* 0x0005e20000000800 */
[C---:B------:R-:W-:Y:S02]  /*13300*/  FMUL.FTZ R98, R100.reuse, R98 ;  /* 0x0000006264627220 */ /* 0x040fe40000410000 */
[----:B------:R-:W-:Y:S02]  /*13310*/  FMUL.FTZ R99, R100, R99 ;  /* 0x0000006364637220 */ /* 0x000fe40000410000 */
[--C-:B----4-:R-:W-:Y:S02]  /*13320*/  FFMA.FTZ R111, R177, c[0x0][0x23c], -R108.reuse ;  /* 0x00008f00b16f7a23 */ /* 0x110fe4000001086c */
[--C-:B------:R-:W-:Y:S03]  /*13330*/  FFMA.FTZ R109, R109, c[0x0][0x23c], -R108.reuse ;  /* 0x00008f006d6d7a23 */ /* 0x100fe6000001086c */
[----:B------:R4:W-:Y:S01]  /*13340*/  MUFU.EX2 R218, R111 ;  /* 0x0000006f00da7308 */ /* 0x0009e20000000800 */
[-C--:B---3--:R-:W-:Y:S01]  /*13350*/  MOV R143, R217.reuse ;  /* 0x000000d9008f7202 */ /* 0x088fe20000000f00 */
[--C-:B------:R-:W-:Y:S01]  /*13360*/  FFMA.FTZ R4, R26, c[0x0][0x23c], -R108.reuse ;  /* 0x00008f001a047a23 */ /* 0x100fe2000001086c */
[----:B------:R-:W-:Y:S01]  /*13370*/  F2FP.PACK_AB R119, R65, R217 ;  /* 0x000000d94177723e */ /* 0x000fe200000000ff */
[----:B------:R-:W-:Y:S06]  /*13380*/  FMUL.FTZ R26, R2, R134 ;  /* 0x00000086021a7220 */ /* 0x000fec0000410000 */
[----:B------:R3:W5:Y:S01]  /*13390*/  MUFU.EX2 R247, R4 ;  /* 0x0000000400f77308 */ /* 0x0007620000000800 */
[----:B--2---:R-:W-:Y:S09]  /*133a0*/  FMUL.FTZ R57, R0, R165 ;  /* 0x000000a500397220 */ /* 0x004ff20000410000 */
[----:B------:R2:W-:Y:S01]  /*133b0*/  MUFU.EX2 R223, R67 ;  /* 0x0000004300df7308 */ /* 0x0005e20000000800 */
[--C-:B----4-:R-:W-:Y:S09]  /*133c0*/  FFMA.FTZ R111, R178, c[0x0][0x23c], -R108.reuse ;  /* 0x00008f00b26f7a23 */ /* 0x110ff2000001086c */
[----:B------:R4:W-:Y:S01]  /*133d0*/  MUFU.EX2 R219, R111 ;  /* 0x0000006f00db7308 */ /* 0x0009e20000000800 */
[----:B---3--:R-:W-:Y:S01]  /*133e0*/  FFMA.FTZ R4, R25, c[0x0][0x23c], -R108 ;  /* 0x00008f0019047a23 */ /* 0x008fe2000001086c */
[----:B-----5:R-:W-:Y:S01]  /*133f0*/  F2FP.PACK_AB R113, R247, R245 ;  /* 0x000000f5f771723e */ /* 0x020fe200000000ff */
[----:B------:R-:W-:Y:S07]  /*13400*/  FMUL.FTZ R25, R0, R133 ;  /* 0x0000008500197220 */ /* 0x000fee0000410000 */
[----:B------:R3:W-:Y:S01]  /*13410*/  MUFU.EX2 R250, R4 ;  /* 0x0000000400fa7308 */ /* 0x0007e20000000800 */
[----:B--2---:R-:W-:Y:S02]  /*13420*/  FMUL.FTZ R67, R100, R175 ;  /* 0x000000af64437220 */ /* 0x004fe40000410000 */
[----:B----4-:R-:W-:Y:S07]  /*13430*/  FFMA.FTZ R111, R179, c[0x0][0x23c], -R110 ;  /* 0x00008f00b36f7a23 */ /* 0x010fee000001086e */
[----:B------:R2:W-:Y:S01]  /*13440*/  MUFU.EX2 R217, R111 ;  /* 0x0000006f00d97308 */ /* 0x0005e20000000800 */
[----:B---3--:R-:W-:Y:S02]  /*13450*/  FFMA.FTZ R4, R24, c[0x0][0x23c], -R108 ;  /* 0x00008f0018047a23 */ /* 0x008fe4000001086c */
[----:B------:R-:W-:Y:S07]  /*13460*/  FMUL.FTZ R24, R0, R132 ;  /* 0x0000008400187220 */ /* 0x000fee0000410000 */
[----:B------:R3:W4:Y:S01]  /*13470*/  MUFU.EX2 R251, R4 ;  /* 0x0000000400fb7308 */ /* 0x0007220000000800 */
[--C-:B------:R-:W-:Y:S09]  /*13480*/  FFMA.FTZ R132, R188, c[0x0][0x23c], -R107.reuse ;  /* 0x00008f00bc847a23 */ /* 0x100ff2000001086b */
[----:B------:R5:W-:Y:S01]  /*13490*/  MUFU.EX2 R206, R132 ;  /* 0x0000008400ce7308 */ /* 0x000be20000000800 */
[--C-:B--2---:R-:W-:Y:S09]  /*134a0*/  FFMA.FTZ R111, R180, c[0x0][0x23c], -R110.reuse ;  /* 0x00008f00b46f7a23 */ /* 0x104ff2000001086e */
[----:B------:R2:W-:Y:S01]  /*134b0*/  MUFU.EX2 R216, R111 ;  /* 0x0000006f00d87308 */ /* 0x0005e20000000800 */
[--C-:B---3--:R-:W-:Y:S01]  /*134c0*/  FFMA.FTZ R4, R27, c[0x0][0x23c], -R110.reuse ;  /* 0x00008f001b047a23 */ /* 0x108fe2000001086e */
[----:B----4-:R-:W-:Y:S01]  /*134d0*/  F2FP.PACK_AB R115, R251, R250 ;  /* 0x000000fafb73723e */ /* 0x010fe200000000ff */
[----:B------:R-:W-:Y:S07]  /*134e0*/  FMUL.FTZ R27, R2, R135 ;  /* 0x00000087021b7220 */ /* 0x000fee0000410000 */
[----:B------:R3:W4:Y:S01]  /*134f0*/  MUFU.EX2 R241, R4 ;  /* 0x0000000400f17308 */ /* 0x0007220000000800 */
[----:B-----5:R-:W-:Y:S09]  /*13500*/  LDSM.16.MT88.4 R132, [R224+0x9800] ;  /* 0x00980000e084783b */ /* 0x020ff20000004200 */
[----:B------:R-:W-:Y:S01]  /*13510*/  MUFU.EX2 R188, R109 ;  /* 0x0000006d00bc7308 */ /* 0x000fe20000000800 */
[--C-:B--2---:R-:W-:Y:S09]  /*13520*/  FFMA.FTZ R111, R192, c[0x0][0x23c], -R110.reuse ;  /* 0x00008f00c06f7a23 */ /* 0x104ff2000001086e */
[----:B------:R2:W-:Y:S01]  /*13530*/  MUFU.EX2 R215, R111 ;  /* 0x0000006f00d77308 */ /* 0x0005e20000000800 */
[--C-:B---3--:R-:W-:Y:S01]  /*13540*/  FFMA.FTZ R4, R29, c[0x0][0x23c], -R110.reuse ;  /* 0x00008f001d047a23 */ /* 0x108fe2000001086e */
[----:B----4-:R-:W-:Y:S01]  /*13550*/  F2FP.PACK_AB R112, R242, R241 ;  /* 0x000000f1f270723e */ /* 0x010fe200000000ff */
[----:B------:R-:W-:Y:S01]  /*13560*/  FMUL.FTZ R29, R0, R137 ;  /* 0x00000089001d7220 */ /* 0x000fe20000410000 */
[----:B------:R-:W-:Y:S01]  /*13570*/  MOV R137, R64 ;  /* 0x0000004000897202 */ /* 0x000fe20000000f00 */
[----:B------:R-:W-:Y:S05]  /*13580*/  FMUL.FTZ R64, R102, R172 ;  /* 0x000000ac66407220 */ /* 0x000fea0000410000 */
[----:B------:R3:W-:Y:S01]  /*13590*/  MUFU.EX2 R243, R4 ;  /* 0x0000000400f37308 */ /* 0x0007e20000000800 */
[--C-:B--2---:R-:W-:Y:S09]  /*135a0*/  FFMA.FTZ R111, R181, c[0x0][0x23c], -R110.reuse ;  /* 0x00008f00b56f7a23 */ /* 0x104ff2000001086e */
[----:B------:R2:W-:Y:S01]  /*135b0*/  MUFU.EX2 R214, R111 ;  /* 0x0000006f00d67308 */ /* 0x0005e20000000800 */
[----:B---3--:R-:W-:Y:S02]  /*135c0*/  FFMA.FTZ R4, R28, c[0x0][0x23c], -R110 ;  /* 0x00008f001c047a23 */ /* 0x008fe4000001086e */
[----:B------:R-:W-:Y:S01]  /*135d0*/  FMUL.FTZ R28, R0, R136 ;  /* 0x00000088001c7220 */ /* 0x000fe20000410000 */
[----:B------:R-:W-:Y:S06]  /*135e0*/  MOV R136, R63 ;  /* 0x0000003f00887202 */ /* 0x000fec0000000f00 */
[----:B------:R3:W4:Y:S01]  /*135f0*/  MUFU.EX2 R246, R4 ;  /* 0x0000000400f67308 */ /* 0x0007220000000800 */
[--C-:B--2---:R-:W-:Y:S09]  /*13600*/  FFMA.FTZ R111, R185, c[0x0][0x23c], -R106.reuse ;  /* 0x00008f00b96f7a23 */ /* 0x104ff2000001086a */
[----:B------:R2:W-:Y:S01]  /*13610*/  MUFU.EX2 R213, R111 ;  /* 0x0000006f00d57308 */ /* 0x0005e20000000800 */
[----:B---3--:R-:W-:Y:S01]  /*13620*/  FMUL.FTZ R4, R102, R116 ;  /* 0x0000007466047220 */ /* 0x008fe20000410000 */
[----:B------:R-:W-:Y:S01]  /*13630*/  F2FP.PACK_AB R116, R63, R222 ;  /* 0x000000de3f74723e */ /* 0x000fe200000000ff */
[----:B------:R-:W-:Y:S01]  /*13640*/  FMUL.FTZ R63, R2, R171 ;  /* 0x000000ab023f7220 */ /* 0x000fe20000410000 */
[----:B----4-:R-:W-:Y:S06]  /*13650*/  F2FP.PACK_AB R114, R246, R243 ;  /* 0x000000f3f672723e */ /* 0x010fec00000000ff */
[----:B------:R3:W-:Y:S01]  /*13660*/  MUFU.EX2 R222, R60 ;  /* 0x0000003c00de7308 */ /* 0x0007e20000000800 */
[-C--:B-1----:R-:W-:Y:S08]  /*13670*/  HMMA.16816.F32 R4, R116, R20.reuse, R4 ;  /* 0x000000147404723c */ /* 0x082ff00000001804 */
[C---:B------:R-:W-:Y:S04]  /*13680*/  HMMA.16816.F32 R8, R112.reuse, R20, R8 ;  /* 0x000000147008723c */ /* 0x040fe80000001808 */
[--C-:B--2---:R-:W-:Y:S03]  /*13690*/  FFMA.FTZ R111, R184, c[0x0][0x23c], -R106.reuse ;  /* 0x00008f00b86f7a23 */ /* 0x104fe6000001086a */
[C---:B------:R-:W-:Y:S01]  /*136a0*/  FMUL.FTZ R20, R102.reuse, R128 ;  /* 0x0000008066147220 */ /* 0x040fe20000410000 */
[-C--:B------:R-:W-:Y:S01]  /*136b0*/  HMMA.16816.F32 R12, R112, R22.reuse, R12 ;  /* 0x00000016700c723c */ /* 0x080fe2000000180c */
[----:B------:R1:W-:Y:S03]  /*136c0*/  MUFU.EX2 R211, R111 ;  /* 0x0000006f00d37308 */ /* 0x0003e60000000800 */
[----:B------:R-:W-:Y:S02]  /*136d0*/  FMUL.FTZ R21, R102, R129 ;  /* 0x0000008166157220 */ /* 0x000fe40000410000 */
[----:B---3--:R-:W-:Y:S02]  /*136e0*/  FMUL.FTZ R60, R0, R168 ;  /* 0x000000a8003c7220 */ /* 0x008fe40000410000 */
[C---:B------:R-:W-:Y:S07]  /*136f0*/  HMMA.16816.F32 R16, R116.reuse, R22, R16 ;  /* 0x000000167410723c */ /* 0x040fee0000001810 */
[C---:B------:R-:W-:Y:S02]  /*13700*/  FMUL.FTZ R22, R100.reuse, R130 ;  /* 0x0000008264167220 */ /* 0x040fe40000410000 */
[----:B------:R-:W-:Y:S02]  /*13710*/  FMUL.FTZ R23, R100, R131 ;  /* 0x0000008364177220 */ /* 0x000fe40000410000 */
[----:B------:R-:W-:Y:S05]  /*13720*/  LDSM.16.MT88.4 R128, [R226+0x9400] ;  /* 0x00940000e280783b */ /* 0x000fea0000004200 */
[-C--:B------:R-:W-:Y:S03]  /*13730*/  HMMA.16816.F32 R20, R116, R36.reuse, R20 ;  /* 0x000000247414723c */ /* 0x080fe60000001814 */
[--C-:B-1----:R-:W-:Y:S04]  /*13740*/  FFMA.FTZ R111, R182, c[0x0][0x23c], -R106.reuse ;  /* 0x00008f00b66f7a23 */ /* 0x102fe8000001086a */
[----:B------:R1:W-:Y:S01]  /*13750*/  MUFU.EX2 R212, R111 ;  /* 0x0000006f00d47308 */ /* 0x0003e20000000800 */
[C---:B------:R-:W-:Y:S07]  /*13760*/  HMMA.16816.F32 R24, R112.reuse, R36, R24 ;  /* 0x000000247018723c */ /* 0x040fee0000001818 */
[--C-:B------:R-:W-:Y:S01]  /*13770*/  FFMA.FTZ R36, R40, c[0x0][0x23c], -R106.reuse ;  /* 0x00008f0028247a23 */ /* 0x100fe2000001086a */
[-C--:B------:R-:W-:Y:S03]  /*13780*/  HMMA.16816.F32 R28, R112, R38.reuse, R28 ;  /* 0x00000026701c723c */ /* 0x080fe6000000181c */
[----:B------:R2:W3:Y:S01]  /*13790*/  MUFU.EX2 R236, R36 ;  /* 0x0000002400ec7308 */ /* 0x0004e20000000800 */
[C---:B------:R-:W-:Y:S01]  /*137a0*/  FMUL.FTZ R37, R102.reuse, R145 ;  /* 0x0000009166257220 */ /* 0x040fe20000410000 */
[----:B------:R-:W-:Y:S01]  /*137b0*/  MOV R145, R65 ;  /* 0x0000004100917202 */ /* 0x000fe20000000f00 */
[----:B------:R-:W-:Y:S02]  /*137c0*/  FMUL.FTZ R65, R102, R173 ;  /* 0x000000ad66417220 */ /* 0x000fe40000410000 */
[C---:B------:R-:W-:Y:S04]  /*137d0*/  HMMA.16816.F32 R32, R116.reuse, R38, R32 ;  /* 0x000000267420723c */ /* 0x040fe80000001820 */
[----:B------:R-:W-:Y:S02]  /*137e0*/  FMUL.FTZ R40, R0, R148 ;  /* 0x0000009400287220 */ /* 0x000fe40000410000 */
[----:B-1----:R-:W-:Y:S02]  /*137f0*/  FFMA.FTZ R111, R183, c[0x0][0x23c], -R106 ;  /* 0x00008f00b76f7a23 */ /* 0x002fe4000001086a */
[C---:B------:R-:W-:Y:S01]  /*13800*/  FMUL.FTZ R38, R100.reuse, R146 ;  /* 0x0000009264267220 */ /* 0x040fe20000410000 */
[----:B------:R-:W-:Y:S01]  /*13810*/  LDSM.16.MT88.4 R180, [R224+0xbc00] ;  /* 0x00bc0000e0b4783b */ /* 0x000fe20000004200 */
[----:B------:R1:W-:Y:S02]  /*13820*/  MUFU.EX2 R210, R111 ;  /* 0x0000006f00d27308 */ /* 0x0003e40000000800 */
[----:B------:R-:W-:Y:S01]  /*13830*/  FMUL.FTZ R39, R100, R147 ;  /* 0x0000009364277220 */ /* 0x000fe20000410000 */
[----:B------:R-:W-:Y:S01]  /*13840*/  MOV R146, R61 ;  /* 0x0000003d00927202 */ /* 0x000fe20000000f00 */
[----:B------:R-:W-:Y:S01]  /*13850*/  FMUL.FTZ R61, R0, R169 ;  /* 0x000000a9003d7220 */ /* 0x000fe20000410000 */
[----:B------:R-:W-:Y:S01]  /*13860*/  MOV R147, R62 ;  /* 0x0000003e00937202 */ /* 0x000fe20000000f00 */
[----:B------:R-:W-:Y:S02]  /*13870*/  FMUL.FTZ R62, R2, R170 ;  /* 0x000000aa023e7220 */ /* 0x000fe40000410000 */
[----:B--2---:R-:W-:Y:S01]  /*13880*/  FMUL.FTZ R36, R102, R144 ;  /* 0x0000009066247220 */ /* 0x004fe20000410000 */
[----:B------:R-:W-:Y:S01]  /*13890*/  MOV R144, R66 ;  /* 0x0000004200907202 */ /* 0x000fe20000000f00 */
[----:B------:R-:W-:Y:S02]  /*138a0*/  FMUL.FTZ R66, R100, R174 ;  /* 0x000000ae64427220 */ /* 0x000fe40000410000 */
[----:B------:R-:W-:Y:S03]  /*138b0*/  LDSM.16.MT88.4 R172, [R226+0xac00] ;  /* 0x00ac0000e2ac783b */ /* 0x000fe60000004200 */
[-C--:B------:R-:W-:Y:S08]  /*138c0*/  HMMA.16816.F32 R36, R116, R52.reuse, R36 ;  /* 0x000000347424723c */ /* 0x080ff00000001824 */
[C---:B------:R-:W-:Y:S04]  /*138d0*/  HMMA.16816.F32 R40, R112.reuse, R52, R40 ;  /* 0x000000347028723c */ /* 0x040fe80000001828 */
[--C-:B-1----:R-:W-:Y:S03]  /*138e0*/  FFMA.FTZ R111, R187, c[0x0][0x23c], -R107.reuse ;  /* 0x00008f00bb6f7a23 */ /* 0x102fe6000001086b */
[--C-:B------:R-:W-:Y:S01]  /*138f0*/  FFMA.FTZ R52, R56, c[0x0][0x23c], -R107.reuse ;  /* 0x00008f0038347a23 */ /* 0x100fe2000001086b */
[-C--:B------:R-:W-:Y:S01]  /*13900*/  HMMA.16816.F32 R44, R112, R54.reuse, R44 ;  /* 0x00000036702c723c */ /* 0x080fe2000000182c */
[----:B------:R1:W-:Y:S03]  /*13910*/  MUFU.EX2 R209, R111 ;  /* 0x0000006f00d17308 */ /* 0x0003e60000000800 */
[----:B------:R-:W-:Y:S02]  /*13920*/  FMUL.FTZ R53, R102, R161 ;  /* 0x000000a166357220 */ /* 0x000fe40000410000 */
[----:B------:R-:W-:Y:S02]  /*13930*/  FMUL.FTZ R56, R0, R164 ;  /* 0x000000a400387220 */ /* 0x000fe40000410000 */
[C---:B------:R-:W-:Y:S03]  /*13940*/  HMMA.16816.F32 R48, R116.reuse, R54, R48 ;  /* 0x000000367430723c */ /* 0x040fe60000001830 */
[----:B------:R2:W4:Y:S04]  /*13950*/  MUFU.EX2 R231, R52 ;  /* 0x0000003400e77308 */ /* 0x0005280000000800 */
[C---:B------:R-:W-:Y:S02]  /*13960*/  FMUL.FTZ R54, R100.reuse, R162 ;  /* 0x000000a264367220 */ /* 0x040fe40000410000 */
[----:B------:R-:W-:Y:S03]  /*13970*/  FMUL.FTZ R55, R100, R163 ;  /* 0x000000a364377220 */ /* 0x000fe60000410000 */
[--C-:B-1----:R-:W-:Y:S04]  /*13980*/  FFMA.FTZ R111, R186, c[0x0][0x23c], -R107.reuse ;  /* 0x00008f00ba6f7a23 */ /* 0x102fe8000001086b */
[----:B------:R1:W-:Y:S01]  /*13990*/  MUFU.EX2 R208, R111 ;  /* 0x0000006f00d07308 */ /* 0x0003e20000000800 */
[----:B--2---:R-:W-:Y:S07]  /*139a0*/  FMUL.FTZ R52, R102, R160 ;  /* 0x000000a066347220 */ /* 0x004fee0000410000 */
[-C--:B------:R-:W-:Y:S08]  /*139b0*/  HMMA.16816.F32 R52, R116, R120.reuse, R52 ;  /* 0x000000787434723c */ /* 0x080ff00000001834 */
[C---:B------:R-:W-:Y:S04]  /*139c0*/  HMMA.16816.F32 R56, R112.reuse, R120, R56 ;  /* 0x000000787038723c */ /* 0x040fe80000001838 */
[--C-:B-1----:R-:W-:Y:S04]  /*139d0*/  FFMA.FTZ R111, R189, c[0x0][0x23c], -R107.reuse ;  /* 0x00008f00bd6f7a23 */ /* 0x102fe8000001086b */
[-C--:B------:R-:W-:Y:S01]  /*139e0*/  HMMA.16816.F32 R60, R112, R122.reuse, R60 ;  /* 0x0000007a703c723c */ /* 0x080fe2000000183c */
[----:B------:R1:W-:Y:S07]  /*139f0*/  MUFU.EX2 R207, R111 ;  /* 0x0000006f00cf7308 */ /* 0x0003ee0000000800 */
[C---:B------:R-:W-:Y:S01]  /*13a00*/  HMMA.16816.F32 R64, R116.reuse, R122, R64 ;  /* 0x0000007a7440723c */ /* 0x040fe20000001840 */
[----:B------:R-:W2:Y:S07]  /*13a10*/  LDSM.16.MT88.4 R120, [R226+0xb000] ;  /* 0x00b00000e278783b */ /* 0x000eae0000004200 */
[-C--:B------:R-:W-:Y:S08]  /*13a20*/  HMMA.16816.F32 R68, R116, R124.reuse, R68 ;  /* 0x0000007c7444723c */ /* 0x080ff00000001844 */
[C---:B------:R-:W-:Y:S04]  /*13a30*/  HMMA.16816.F32 R72, R112.reuse, R124, R72 ;  /* 0x0000007c7048723c */ /* 0x040fe80000001848 */
[--C-:B-1----:R-:W-:Y:S04]  /*13a40*/  FFMA.FTZ R111, R191, c[0x0][0x23c], -R108.reuse ;  /* 0x00008f00bf6f7a23 */ /* 0x102fe8000001086c */
[-C--:B------:R-:W-:Y:S01]  /*13a50*/  HMMA.16816.F32 R76, R112, R126.reuse, R76 ;  /* 0x0000007e704c723c */ /* 0x080fe2000000184c */
[----:B------:R1:W-:Y:S07]  /*13a60*/  MUFU.EX2 R205, R111 ;  /* 0x0000006f00cd7308 */ /* 0x0003ee0000000800 */
[C---:B------:R-:W-:Y:S01]  /*13a70*/  HMMA.16816.F32 R80, R116.reuse, R126, R80 ;  /* 0x0000007e7450723c */ /* 0x040fe20000001850 */
[----:B------:R-:W5:Y:S07]  /*13a80*/  LDSM.16.MT88.4 R124, [R224+0x9400] ;  /* 0x00940000e07c783b */ /* 0x000f6e0000004200 */
[-C--:B--2---:R-:W-:Y:S08]  /*13a90*/  HMMA.16816.F32 R84, R116, R120.reuse, R84 ;  /* 0x000000787454723c */ /* 0x084ff00000001854 */
[C---:B------:R-:W-:Y:S04]  /*13aa0*/  HMMA.16816.F32 R88, R112.reuse, R120, R88 ;  /* 0x000000787058723c */ /* 0x040fe80000001858 */
[--C-:B-1----:R-:W-:Y:S04]  /*13ab0*/  FFMA.FTZ R111, R190, c[0x0][0x23c], -R108.reuse ;  /* 0x00008f00be6f7a23 */ /* 0x102fe8000001086c */
[-C--:B------:R-:W-:Y:S01]  /*13ac0*/  HMMA.16816.F32 R92, R112, R122.reuse, R92 ;  /* 0x0000007a705c723c */ /* 0x080fe2000000185c */
[----:B------:R1:W2:Y:S06]  /*13ad0*/  MUFU.EX2 R203, R111 ;  /* 0x0000006f00cb7308 */ /* 0x0002ac0000000800 */
[----:B---3--:R-:W-:Y:S01]  /*13ae0*/  F2FP.PACK_AB R112, R235, R236 ;  /* 0x000000eceb70723e */ /* 0x008fe200000000ff */
[----:B------:R-:W-:Y:S01]  /*13af0*/  HMMA.16816.F32 R96, R116, R122, R96 ;  /* 0x0000007a7460723c */ /* 0x000fe20000001860 */
[----:B------:R-:W3:Y:S03]  /*13b00*/  LDSM.16.MT88.4 R120, [R224+0xa400] ;  /* 0x00a40000e078783b */ /* 0x000ee60000004200 */
[----:B------:R-:W-:Y:S02]  /*13b10*/  F2FP.PACK_AB R114, R234, R233 ;  /* 0x000000e9ea72723e */ /* 0x000fe400000000ff */
[----:B----4-:R-:W-:Y:S02]  /*13b20*/  F2FP.PACK_AB R113, R232, R231 ;  /* 0x000000e7e871723e */ /* 0x010fe400000000ff */
[----:B------:R-:W-:Y:S04]  /*13b30*/  F2FP.PACK_AB R115, R223, R222 ;  /* 0x000000dedf73723e */ /* 0x000fe800000000ff */
[----:B------:R-:W-:Y:S02]  /*13b40*/  F2FP.PACK_AB R117, R221, R220 ;  /* 0x000000dcdd75723e */ /* 0x000fe400000000ff */
[----:B------:R-:W-:Y:S01]  /*13b50*/  F2FP.PACK_AB R119, R219, R218 ;  /* 0x000000dadb77723e */ /* 0x000fe200000000ff */
[-C--:B-----5:R-:W-:Y:S05]  /*13b60*/  HMMA.16816.F32 R4, R112, R124.reuse, R4 ;  /* 0x0000007c7004723c */ /* 0x0a0fea0000001804 */
[--C-:B-1----:R-:W-:Y:S01]  /*13b70*/  FFMA.FTZ R111, R193, c[0x0][0x23c], -R108.reuse ;  /* 0x00008f00c16f7a23 */ /* 0x102fe2000001086c */
[----:B------:R-:W-:Y:S02]  /*13b80*/  F2FP.PACK_AB R116, R216, R217 ;  /* 0x000000d9d874723e */ /* 0x000fe400000000ff */
[----:B------:R-:W-:Y:S01]  /*13b90*/  F2FP.PACK_AB R118, R214, R215 ;  /* 0x000000d7d676723e */ /* 0x000fe200000000ff */
[----:B------:R1:W-:Y:S06]  /*13ba0*/  MUFU.EX2 R204, R111 ;  /* 0x0000006f00cc7308 */ /* 0x0003ec0000000800 */
[C---:B------:R-:W-:Y:S08]  /*13bb0*/  HMMA.16816.F32 R8, R116.reuse, R124, R8 ;  /* 0x0000007c7408723c */ /* 0x040ff00000001808 */
[-C--:B------:R-:W-:Y:S08]  /*13bc0*/  HMMA.16816.F32 R12, R116, R126.reuse, R12 ;  /* 0x0000007e740c723c */ /* 0x080ff0000000180c */
[C---:B------:R-:W-:Y:S01]  /*13bd0*/  HMMA.16816.F32 R16, R112.reuse, R126, R16 ;  /* 0x0000007e7010723c */ /* 0x040fe20000001810 */
[----:B------:R-:W4:Y:S03]  /*13be0*/  LDSM.16.MT88.4 R124, [R226+0xa400] ;  /* 0x00a40000e27c783b */ /* 0x000f260000004200 */
[----:B-1----:R-:W-:Y:S04]  /*13bf0*/  FFMA.FTZ R111, R194, c[0x0][0x23c], -R108 ;  /* 0x00008f00c26f7a23 */ /* 0x002fe8000001086c */
[-C--:B------:R-:W-:Y:S01]  /*13c00*/  HMMA.16816.F32 R20, R112, R128.reuse, R20 ;  /* 0x000000807014723c */ /* 0x080fe20000001814 */
[----:B------:R1:W5:Y:S07]  /*13c10*/  MUFU.EX2 R202, R111 ;  /* 0x0000006f00ca7308 */ /* 0x00036e0000000800 */
[C---:B------:R-:W-:Y:S08]  /*13c20*/  HMMA.16816.F32 R24, R116.reuse, R128, R24 ;  /* 0x000000807418723c */ /* 0x040ff00000001818 */
[-C--:B------:R-:W-:Y:S08]  /*13c30*/  HMMA.16816.F32 R28, R116, R130.reuse, R28 ;  /* 0x00000082741c723c */ /* 0x080ff0000000181c */
[C---:B------:R-:W-:Y:S01]  /*13c40*/  HMMA.16816.F32 R32, R112.reuse, R130, R32 ;  /* 0x000000827020723c */ /* 0x040fe20000001820 */
[----:B------:R-:W2:Y:S03]  /*13c50*/  LDSM.16.MT88.4 R128, [R224+0xb400] ;  /* 0x00b40000e080783b */ /* 0x000ea60000004200 */
[--C-:B-1----:R-:W-:Y:S04]  /*13c60*/  FFMA.FTZ R111, R196, c[0x0][0x23c], -R110.reuse ;  /* 0x00008f00c46f7a23 */ /* 0x102fe8000001086e */
[-C--:B---3--:R-:W-:Y:S01]  /*13c70*/  HMMA.16816.F32 R36, R112, R120.reuse, R36 ;  /* 0x000000787024723c */ /* 0x088fe20000001824 */
[----:B------:R1:W-:Y:S07]  /*13c80*/  MUFU.EX2 R201, R111 ;  /* 0x0000006f00c97308 */ /* 0x0003ee0000000800 */
[C---:B------:R-:W-:Y:S08]  /*13c90*/  HMMA.16816.F32 R40, R116.reuse, R120, R40 ;  /* 0x000000787428723c */ /* 0x040ff00000001828 */
[-C--:B------:R-:W-:Y:S08]  /*13ca0*/  HMMA.16816.F32 R44, R116, R122.reuse, R44 ;  /* 0x0000007a742c723c */ /* 0x080ff0000000182c */
[C---:B------:R-:W-:Y:S01]  /*13cb0*/  HMMA.16816.F32 R48, R112.reuse, R122, R48 ;  /* 0x0000007a7030723c */ /* 0x040fe20000001830 */
[----:B------:R-:W3:Y:S03]  /*13cc0*/  LDSM.16.MT88.4 R120, [R226+0xb400] ;  /* 0x00b40000e278783b */ /* 0x000ee60000004200 */
[--C-:B-1----:R-:W-:Y:S04]  /*13cd0*/  FFMA.FTZ R111, R195, c[0x0][0x23c], -R110.reuse ;  /* 0x00008f00c36f7a23 */ /* 0x102fe8000001086e */
[-C--:B----4-:R-:W-:Y:S01]  /*13ce0*/  HMMA.16816.F32 R52, R112, R124.reuse, R52 ;  /* 0x0000007c7034723c */ /* 0x090fe20000001834 */
[----:B------:R1:W4:Y:S07]  /*13cf0*/  MUFU.EX2 R200, R111 ;  /* 0x0000006f00c87308 */ /* 0x00032e0000000800 */
[C---:B------:R-:W-:Y:S08]  /*13d00*/  HMMA.16816.F32 R56, R116.reuse, R124, R56 ;  /* 0x0000007c7438723c */ /* 0x040ff00000001838 */
[-C--:B------:R-:W-:Y:S08]  /*13d10*/  HMMA.16816.F32 R60, R116, R126.reuse, R60 ;  /* 0x0000007e743c723c */ /* 0x080ff0000000183c */
[C---:B------:R-:W-:Y:S01]  /*13d20*/  HMMA.16816.F32 R64, R112.reuse, R126, R64 ;  /* 0x0000007e7040723c */ /* 0x040fe20000001840 */
[----:B------:R-:W4:Y:S03]  /*13d30*/  LDSM.16.MT88.4 R124, [R226+0x9800] ;  /* 0x00980000e27c783b */ /* 0x000f260000004200 */
[--C-:B-1----:R-:W-:Y:S04]  /*13d40*/  FFMA.FTZ R111, R197, c[0x0][0x23c], -R110.reuse ;  /* 0x00008f00c56f7a23 */ /* 0x102fe8000001086e */
[-C--:B--2---:R-:W-:Y:S01]  /*13d50*/  HMMA.16816.F32 R68, R112, R128.reuse, R68 ;  /* 0x000000807044723c */ /* 0x084fe20000001844 */
[----:B------:R1:W-:Y:S07]  /*13d60*/  MUFU.EX2 R199, R111 ;  /* 0x0000006f00c77308 */ /* 0x0003ee0000000800 */
[C---:B------:R-:W-:Y:S08]  /*13d70*/  HMMA.16816.F32 R72, R116.reuse, R128, R72 ;  /* 0x000000807448723c */ /* 0x040ff00000001848 */
[-C--:B------:R-:W-:Y:S08]  /*13d80*/  HMMA.16816.F32 R76, R116, R130.reuse, R76 ;  /* 0x00000082744c723c */ /* 0x080ff0000000184c */
[C---:B------:R-:W-:Y:S01]  /*13d90*/  HMMA.16816.F32 R80, R112.reuse, R130, R80 ;  /* 0x000000827050723c */ /* 0x040fe20000001850 */
[----:B------:R-:W-:Y:S03]  /*13da0*/  LDSM.16.MT88.4 R128, [R226+0xa800] ;  /* 0x00a80000e280783b */ /* 0x000fe60000004200 */
[----:B-1----:R-:W-:Y:S04]  /*13db0*/  FFMA.FTZ R111, R198, c[0x0][0x23c], -R110 ;  /* 0x00008f00c66f7a23 */ /* 0x002fe8000001086e */
[-C--:B---3--:R-:W-:Y:S01]  /*13dc0*/  HMMA.16816.F32 R84, R112, R120.reuse, R84 ;  /* 0x000000787054723c */ /* 0x088fe20000001854 */
[----:B------:R1:W2:Y:S07]  /*13dd0*/  MUFU.EX2 R198, R111 ;  /* 0x0000006f00c67308 */ /* 0x0002ae0000000800 */
[C---:B------:R-:W-:Y:S08]  /*13de0*/  HMMA.16816.F32 R88, R116.reuse, R120, R88 ;  /* 0x000000787458723c */ /* 0x040ff00000001858 */
[-C--:B------:R-:W-:Y:S07]  /*13df0*/  HMMA.16816.F32 R92, R116, R122.reuse, R92 ;  /* 0x0000007a745c723c */ /* 0x080fee000000185c */
[----:B------:R-:W-:Y:S01]  /*13e00*/  F2FP.PACK_AB R117, R203, R205 ;  /* 0x000000cdcb75723e */ /* 0x000fe200000000ff */
[----:B------:R-:W-:Y:S01]  /*13e10*/  HMMA.16816.F32 R96, R112, R122, R96 ;  /* 0x0000007a7060723c */ /* 0x000fe20000001860 */
[----:B------:R-:W3:Y:S03]  /*13e20*/  LDSM.16.MT88.4 R120, [R224+0xa800] ;  /* 0x00a80000e078783b */ /* 0x000ee60000004200 */
[--C-:B-1----:R-:W-:Y:S01]  /*13e30*/  FFMA.FTZ R111, R237, c[0x0][0x23c], -R106.reuse ;  /* 0x00008f00ed6f7a23 */ /* 0x102fe2000001086a */
[----:B-----5:R-:W-:Y:S02]  /*13e40*/  F2FP.PACK_AB R119, R202, R204 ;  /* 0x000000ccca77723e */ /* 0x020fe400000000ff */
[----:B------:R-:W-:Y:S01]  /*13e50*/  F2FP.PACK_AB R112, R211, R213 ;  /* 0x000000d5d370723e */ /* 0x000fe200000000ff */
[----:B------:R1:W-:Y:S01]  /*13e60*/  MUFU.EX2 R196, R111 ;  /* 0x0000006f00c47308 */ /* 0x0003e20000000800 */
[----:B------:R-:W-:Y:S03]  /*13e70*/  F2FP.PACK_AB R114, R210, R212 ;  /* 0x000000d4d272723e */ /* 0x000fe600000000ff */
[----:B------:R-:W-:Y:S02]  /*13e80*/  F2FP.PACK_AB R113, R208, R209 ;  /* 0x000000d1d071723e */ /* 0x000fe400000000ff */
[----:B------:R-:W-:Y:S02]  /*13e90*/  F2FP.PACK_AB R115, R207, R206 ;  /* 0x000000cecf73723e */ /* 0x000fe400000000ff */
[----:B----4-:R-:W-:Y:S02]  /*13ea0*/  F2FP.PACK_AB R116, R200, R201 ;  /* 0x000000c9c874723e */ /* 0x010fe400000000ff */
[----:B--2---:R-:W-:Y:S03]  /*13eb0*/  F2FP.PACK_AB R118, R198, R199 ;  /* 0x000000c7c676723e */ /* 0x004fe600000000ff */
[-C--:B------:R-:W-:Y:S08]  /*13ec0*/  HMMA.16816.F32 R4, R112, R132.reuse, R4 ;  /* 0x000000847004723c */ /* 0x080ff00000001804 */
[C---:B------:R-:W-:Y:S04]  /*13ed0*/  HMMA.16816.F32 R8, R116.reuse, R132, R8 ;  /* 0x000000847408723c */ /* 0x040fe80000001808 */
[--C-:B-1----:R-:W-:Y:S04]  /*13ee0*/  FFMA.FTZ R111, R238, c[0x0][0x23c], -R106.reuse ;  /* 0x00008f00ee6f7a23 */ /* 0x102fe8000001086a */
[-C--:B------:R-:W-:Y:S01]  /*13ef0*/  HMMA.16816.F32 R12, R116, R134.reuse, R12 ;  /* 0x00000086740c723c */ /* 0x080fe2000000180c */
[----:B------:R1:W-:Y:S07]  /*13f00*/  MUFU.EX2 R197, R111 ;  /* 0x0000006f00c57308 */ /* 0x0003ee0000000800 */
[C---:B------:R-:W-:Y:S08]  /*13f10*/  HMMA.16816.F32 R16, R112.reuse, R134, R16 ;  /* 0x000000867010723c */ /* 0x040ff00000001810 */
[-C--:B------:R-:W-:Y:S08]  /*13f20*/  HMMA.16816.F32 R20, R112, R124.reuse, R20 ;  /* 0x0000007c7014723c */ /* 0x080ff00000001814 */
[C---:B------:R-:W-:Y:S04]  /*13f30*/  HMMA.16816.F32 R24, R116.reuse, R124, R24 ;  /* 0x0000007c7418723c */ /* 0x040fe80000001818 */
[--C-:B-1----:R-:W-:Y:S02]  /*13f40*/  FFMA.FTZ R111, R239, c[0x0][0x23c], -R106.reuse ;  /* 0x00008f00ef6f7a23 */ /* 0x102fe4000001086a */
[----:B------:R-:W-:Y:S02]  /*13f50*/  FFMA.FTZ R106, R240, c[0x0][0x23c], -R106 ;  /* 0x00008f00f06a7a23 */ /* 0x000fe4000001086a */
[-C--:B------:R-:W-:Y:S01]  /*13f60*/  HMMA.16816.F32 R28, R116, R126.reuse, R28 ;  /* 0x0000007e741c723c */ /* 0x080fe2000000181c */
[----:B------:R-:W-:Y:S07]  /*13f70*/  MUFU.EX2 R195, R111 ;  /* 0x0000006f00c37308 */ /* 0x000fee0000000800 */
[C---:B------:R-:W-:Y:S01]  /*13f80*/  HMMA.16816.F32 R32, R112.reuse, R126, R32 ;  /* 0x0000007e7020723c */ /* 0x040fe20000001820 */
[----:B------:R-:W1:Y:S02]  /*13f90*/  LDSM.16.MT88.4 R124, [R224+0xb800] ;  /* 0x00b80000e07c783b */ /* 0x000e640000004200 */
[----:B------:R2:W-:Y:S05]  /*13fa0*/  MUFU.EX2 R194, R106 ;  /* 0x0000006a00c27308 */ /* 0x0005ea0000000800 */
[-C--:B---3--:R-:W-:Y:S08]  /*13fb0*/  HMMA.16816.F32 R36, R112, R120.reuse, R36 ;  /* 0x000000787024723c */ /* 0x088ff00000001824 */
[C---:B------:R-:W-:Y:S08]  /*13fc0*/  HMMA.16816.F32 R40, R116.reuse, R120, R40 ;  /* 0x000000787428723c */ /* 0x040ff00000001828 */
[-C--:B------:R-:W-:Y:S04]  /*13fd0*/  HMMA.16816.F32 R44, R116, R122.reuse, R44 ;  /* 0x0000007a742c723c */ /* 0x080fe8000000182c */
[--C-:B--2---:R-:W-:Y:S01]  /*13fe0*/  FFMA.FTZ R106, R249, c[0x0][0x23c], -R107.reuse ;  /* 0x00008f00f96a7a23 */ /* 0x104fe2000001086b */
[----:B------:R-:W-:Y:S03]  /*13ff0*/  MOV R249, R137 ;  /* 0x0000008900f97202 */ /* 0x000fe60000000f00 */
[C---:B------:R-:W-:Y:S01]  /*14000*/  HMMA.16816.F32 R48, R112.reuse, R122, R48 ;  /* 0x0000007a7030723c */ /* 0x040fe20000001830 */
[----:B------:R2:W-:Y:S01]  /*14010*/  MUFU.EX2 R192, R106 ;  /* 0x0000006a00c07308 */ /* 0x0005e20000000800 */
[----:B------:R-:W3:Y:S06]  /*14020*/  LDSM.16.MT88.4 R120, [R226+0xb800] ;  /* 0x00b80000e278783b */ /* 0x000eec0000004200 */
[-C--:B------:R-:W-:Y:S08]  /*14030*/  HMMA.16816.F32 R52, R112, R128.reuse, R52 ;  /* 0x000000807034723c */ /* 0x080ff00000001834 */
[C---:B------:R-:W-:Y:S08]  /*14040*/  HMMA.16816.F32 R56, R116.reuse, R128, R56 ;  /* 0x000000807438723c */ /* 0x040ff00000001838 */
[-C--:B------:R-:W-:Y:S04]  /*14050*/  HMMA.16816.F32 R60, R116, R130.reuse, R60 ;  /* 0x00000082743c723c */ /* 0x080fe8000000183c */
[--C-:B--2---:R-:W-:Y:S01]  /*14060*/  FFMA.FTZ R106, R248, c[0x0][0x23c], -R107.reuse ;  /* 0x00008f00f86a7a23 */ /* 0x104fe2000001086b */
[----:B------:R-:W-:Y:S03]  /*14070*/  MOV R248, R136 ;  /* 0x0000008800f87202 */ /* 0x000fe60000000f00 */
[C---:B------:R-:W-:Y:S01]  /*14080*/  HMMA.16816.F32 R64, R112.reuse, R130, R64 ;  /* 0x000000827040723c */ /* 0x040fe20000001840 */
[----:B------:R2:W4:Y:S01]  /*14090*/  MUFU.EX2 R193, R106 ;  /* 0x0000006a00c17308 */ /* 0x0005220000000800 */
[----:B------:R-:W5:Y:S06]  /*140a0*/  LDSM.16.MT88.4 R128, [R224+0x9c00] ;  /* 0x009c0000e080783b */ /* 0x000f6c0000004200 */
[-C--:B-1----:R-:W-:Y:S08]  /*140b0*/  HMMA.16816.F32 R68, R112, R124.reuse, R68 ;  /* 0x0000007c7044723c */ /* 0x082ff00000001844 */
[C---:B------:R-:W-:Y:S08]  /*140c0*/  HMMA.16816.F32 R72, R116.reuse, R124, R72 ;  /* 0x0000007c7448723c */ /* 0x040ff00000001848 */
[-C--:B------:R-:W-:Y:S04]  /*140d0*/  HMMA.16816.F32 R76, R116, R126.reuse, R76 ;  /* 0x0000007e744c723c */ /* 0x080fe8000000184c */
[--C-:B--2---:R-:W-:Y:S01]  /*140e0*/  FFMA.FTZ R106, R151, c[0x0][0x23c], -R107.reuse ;  /* 0x00008f00976a7a23 */ /* 0x104fe2000001086b */
[----:B----4-:R-:W-:Y:S01]  /*140f0*/  F2FP.PACK_AB R109, R193, R192 ;  /* 0x000000c0c16d723e */ /* 0x010fe200000000ff */
[----:B------:R-:W-:Y:S01]  /*14100*/  FFMA.FTZ R107, R150, c[0x0][0x23c], -R107 ;  /* 0x00008f00966b7a23 */ /* 0x000fe2000001086b */
[----:B------:R-:W-:Y:S01]  /*14110*/  MOV R150, R146 ;  /* 0x0000009200967202 */ /* 0x000fe20000000f00 */
[C---:B------:R-:W-:Y:S01]  /*14120*/  HMMA.16816.F32 R80, R112.reuse, R126, R80 ;  /* 0x0000007e7050723c */ /* 0x040fe20000001850 */
[----:B------:R1:W-:Y:S03]  /*14130*/  MUFU.EX2 R191, R106 ;  /* 0x0000006a00bf7308 */ /* 0x0003e60000000800 */
[----:B------:R-:W-:Y:S02]  /*14140*/  MOV R146, R144 ;  /* 0x0000009000927202 */ /* 0x000fe40000000f00 */
[----:B------:R-:W-:Y:S02]  /*14150*/  MOV R144, R142 ;  /* 0x0000008e00907202 */ /* 0x000fe40000000f00 */
[-C--:B---3--:R-:W-:Y:S03]  /*14160*/  HMMA.16816.F32 R84, R112, R120.reuse, R84 ;  /* 0x000000787054723c */ /* 0x088fe60000001854 */
[----:B------:R-:W2:Y:S01]  /*14170*/  MUFU.EX2 R190, R107 ;  /* 0x0000006b00be7308 */ /* 0x000ea20000000800 */
[----:B------:R-:W-:Y:S02]  /*14180*/  MOV R238, R146 ;  /* 0x0000009200ee7202 */ /* 0x000fe40000000f00 */
[----:B------:R-:W-:Y:S02]  /*14190*/  MOV R240, R144 ;  /* 0x0000009000f07202 */ /* 0x000fe40000000f00 */
[C---:B------:R-:W-:Y:S08]  /*141a0*/  HMMA.16816.F32 R88, R116.reuse, R120, R88 ;  /* 0x000000787458723c */ /* 0x040ff00000001858 */
[-C--:B------:R-:W-:Y:S04]  /*141b0*/  HMMA.16816.F32 R92, R116, R122.reuse, R92 ;  /* 0x0000007a745c723c */ /* 0x080fe8000000185c */
[--C-:B-1----:R-:W-:Y:S01]  /*141c0*/  FFMA.FTZ R106, R147, c[0x0][0x23c], -R108.reuse ;  /* 0x00008f00936a7a23 */ /* 0x102fe2000001086c */
[----:B------:R-:W-:Y:S02]  /*141d0*/  MOV R147, R145 ;  /* 0x0000009100937202 */ /* 0x000fe40000000f00 */
[----:B------:R-:W-:Y:S01]  /*141e0*/  MOV R145, R143 ;  /* 0x0000008f00917202 */ /* 0x000fe20000000f00 */
[----:B------:R-:W-:Y:S01]  /*141f0*/  HMMA.16816.F32 R96, R112, R122, R96 ;  /* 0x0000007a7060723c */ /* 0x000fe20000001860 */
[----:B------:R1:W-:Y:S03]  /*14200*/  MUFU.EX2 R189, R106 ;  /* 0x0000006a00bd7308 */ /* 0x0003e60000000800 */
[----:B--2---:R-:W-:Y:S02]  /*14210*/  F2FP.PACK_AB R111, R190, R191 ;  /* 0x000000bfbe6f723e */ /* 0x004fe400000000ff */
[----:B------:R-:W-:Y:S02]  /*14220*/  MOV R237, R147 ;  /* 0x0000009300ed7202 */ /* 0x000fe40000000f00 */
[----:B------:R-:W-:Y:S01]  /*14230*/  MOV R239, R145 ;  /* 0x0000009100ef7202 */ /* 0x000fe20000000f00 */
[--C-:B-1----:R-:W-:Y:S03]  /*14240*/  FFMA.FTZ R106, R141, c[0x0][0x23c], -R108.reuse ;  /* 0x00008f008d6a7a23 */ /* 0x102fe6000001086c */
[----:B------:R-:W-:Y:S02]  /*14250*/  FFMA.FTZ R108, R3, c[0x0][0x23c], -R108 ;  /* 0x00008f00036c7a23 */ /* 0x000fe4000001086c */
[--C-:B------:R-:W-:Y:S01]  /*14260*/  FFMA.FTZ R3, R140, c[0x0][0x23c], -R110.reuse ;  /* 0x00008f008c037a23 */ /* 0x100fe2000001086e */
[----:B------:R-:W1:Y:S01]  /*14270*/  MUFU.EX2 R187, R106 ;  /* 0x0000006a00bb7308 */ /* 0x000e620000000800 */
[----:B------:R-:W2:Y:S09]  /*14280*/  LDSM.16.MT88.4 R140, [R226+0x9c00] ;  /* 0x009c0000e28c783b */ /* 0x000eb20000004200 */
[----:B------:R3:W-:Y:S10]  /*14290*/  MUFU.EX2 R185, R3 ;  /* 0x0000000300b97308 */ /* 0x0007f40000000800 */
[----:B------:R4:W2:Y:S01]  /*142a0*/  MUFU.EX2 R186, R108 ;  /* 0x0000006c00ba7308 */ /* 0x0008a20000000800 */
[----:B-1----:R-:W-:Y:S01]  /*142b0*/  F2FP.PACK_AB R177, R187, R189 ;  /* 0x000000bdbbb1723e */ /* 0x002fe200000000ff */
[--C-:B---3--:R-:W-:Y:S08]  /*142c0*/  FFMA.FTZ R3, R244, c[0x0][0x23c], -R110.reuse ;  /* 0x00008f00f4037a23 */ /* 0x108ff0000001086e */
[----:B------:R1:W3:Y:S01]  /*142d0*/  MUFU.EX2 R184, R3 ;  /* 0x0000000300b87308 */ /* 0x0002e20000000800 */
[----:B----4-:R-:W-:Y:S02]  /*142e0*/  F2FP.PACK_AB R108, R197, R196 ;  /* 0x000000c4c56c723e */ /* 0x010fe400000000ff */
[----:B--2---:R-:W-:Y:S01]  /*142f0*/  F2FP.PACK_AB R179, R186, R188 ;  /* 0x000000bcbab3723e */ /* 0x004fe200000000ff */
[--C-:B-1----:R-:W-:Y:S01]  /*14300*/  FFMA.FTZ R3, R252, c[0x0][0x23c], -R110.reuse ;  /* 0x00008f00fc037a23 */ /* 0x102fe2000001086e */
[----:B---3--:R-:W-:Y:S01]  /*14310*/  F2FP.PACK_AB R176, R184, R185 ;  /* 0x000000b9b8b0723e */ /* 0x008fe200000000ff */
[----:B------:R-:W-:Y:S04]  /*14320*/  FFMA.FTZ R110, R150, c[0x0][0x23c], -R110 ;  /* 0x00008f00966e7a23 */ /* 0x000fe8000001086e */
[----:B------:R1:W-:Y:S10]  /*14330*/  MUFU.EX2 R107, R3 ;  /* 0x00000003006b7308 */ /* 0x0003f40000000800 */
[----:B------:R2:W3:Y:S01]  /*14340*/  MUFU.EX2 R106, R110 ;  /* 0x0000006e006a7308 */ /* 0x0004e20000000800 */
[----:B-1----:R-:W4:Y:S04]  /*14350*/  LDL.LU R3, [R1] ;  /* 0x0000000001037983 */ /* 0x002f280000300800 */
[----:B------:R-:W4:Y:S04]  /*14360*/  LDL.LU R252, [R1+0x4] ;  /* 0x0000040001fc7983 */ /* 0x000f280000300800 */
[----:B------:R-:W4:Y:S01]  /*14370*/  LDL.LU R244, [R1+0xc] ;  /* 0x00000c0001f47983 */ /* 0x000f220000300800 */
[----:B--2---:R-:W-:Y:S02]  /*14380*/  F2FP.PACK_AB R110, R194, R195 ;  /* 0x000000c3c26e723e */ /* 0x004fe400000000ff */
[----:B---3--:R-:W-:Y:S05]  /*14390*/  F2FP.PACK_AB R178, R106, R107 ;  /* 0x0000006b6ab2723e */ /* 0x008fea00000000ff */
[-C--:B-----5:R-:W-:Y:S01]  /*143a0*/  HMMA.16816.F32 R116, R108, R128.reuse, R4 ;  /* 0x000000806c74723c */ /* 0x0a0fe20000001804 */
[----:B------:R-:W1:Y:S07]  /*143b0*/  LDSM.16.MT88.4 R4, [R226+0xbc00] ;  /* 0x00bc0000e204783b */ /* 0x000e6e0000004200 */
[C---:B------:R-:W-:Y:S01]  /*143c0*/  HMMA.16816.F32 R112, R176.reuse, R128, R8 ;  /* 0x00000080b070723c */ /* 0x040fe20000001808 */
[----:B------:R-:W2:Y:S06]  /*143d0*/  LDL.LU R8, [R1+0x8] ;  /* 0x0000080001087983 */ /* 0x000eac0000300800 */
        /* <DEDUP_REMOVED lines=23> */
[----:B------:R-:W-:Y:S07]  /*14550*/  HMMA.16816.F32 R96, R108, R6, R96 ;  /* 0x000000066c60723c */ /* 0x000fee0000001860 */
[----:B------:R-:W-:Y:S01]  /*14560*/  MOV R108, R103 ;  /* 0x00000067006c7202 */ /* 0x000fe20000000f00 */
[----:B----4-:R-:W-:Y:S04]  /*14570*/  FFMA.FTZ R3, R102, R3, R10 ;  /* 0x0000000366037223 */ /* 0x010fe8000001000a */
[----:B------:R-:W-:Y:S02]  /*14580*/  FFMA.FTZ R100, R100, R252, R11 ;  /* 0x000000fc64647223 */ /* 0x000fe4000001000b */
[----:B------:R-:W-:Y:S04]  /*14590*/  FADD.FTZ R3, R248, R3 ;  /* 0x00000003f8037221 */ /* 0x000fe80000010000 */
[----:B------:R-:W-:Y:S04]  /*145a0*/  FADD.FTZ R3, R240, R3 ;  /* 0x00000003f0037221 */ /* 0x000fe80000010000 */
[----:B------:R-:W-:Y:S04]  /*145b0*/  FADD.FTZ R3, R238, R3 ;  /* 0x00000003ee037221 */ /* 0x000fe80000010000 */
[----:B------:R-:W-:Y:S04]  /*145c0*/  FADD.FTZ R11, R236, R3 ;  /* 0x00000003ec0b7221 */ /* 0x000fe80000010000 */
[----:B------:R-:W-:Y:S02]  /*145d0*/  FADD.FTZ R11, R235, R11 ;  /* 0x0000000beb0b7221 */ /* 0x000fe40000010000 */
[----:B--2---:R-:W-:Y:S02]  /*145e0*/  FFMA.FTZ R2, R2, R8, R245 ;  /* 0x0000000802027223 */ /* 0x004fe400000100f5 */
        /* <DEDUP_REMOVED lines=57> */
[----:B------:R-:W-:Y:S02]  /*14980*/  FADD.FTZ R2, R190, R2 ;  /* 0x00000002be027221 */ /* 0x000fe40000010000 */
[----:B------:R-:W-:Y:S01]  /*14990*/  FADD.FTZ R0, R106, R0 ;  /* 0x000000006a007221 */ /* 0x000fe20000010000 */
[----:B------:R1:W-:Y:S01]  /*149a0*/  STL [R1], R3 ;  /* 0x0000000301007387 */ /* 0x0003e20000100800 */
[----:B------:R-:W-:Y:S03]  /*149b0*/  MOV R106, R104 ;  /* 0x00000068006a7202 */ /* 0x000fe60000000f00 */
[----:B------:R1:W-:Y:S04]  /*149c0*/  STL [R1+0x4], R2 ;  /* 0x0000040201007387 */ /* 0x0003e80000100800 */
[----:B------:R1:W-:Y:S02]  /*149d0*/  STL [R1+0xc], R0 ;  /* 0x00000c0001007387 */ /* 0x0003e40000100800 */
[----:B-1----:R-:W-:-:S05]  /*149e0*/  @P5 BRA `(.L_x_666) ;  /* 0xffffc13000005947 */ /* 0x002fca000383ffff */
.L_x_665:
[----:B-1----:R-:W2:Y:S04]  /*149f0*/  LDL.LU R3, [R1] ;  /* 0x0000000001037983 */ /* 0x002ea80000300800 */
[----:B------:R-:W1:Y:S01]  /*14a00*/  S2R R108, SR_TID.X ;  /* 0x00000000006c7919 */ /* 0x000e620000002100 */
[----:B------:R-:W3:Y:S01]  /*14a10*/  S2UR UR4, SR_CTAID.Y ;  /* 0x00000000000479c3 */ /* 0x000ee20000002600 */
[----:B------:R-:W-:-:S02]  /*14a20*/  UISETP.NE.AND UP0, UPT, UR9, -0x1, UPT ;  /* 0xffffffff0900788c */ /* 0x000fc4000bf05270 */
[----:B------:R-:W4:Y:S01]  /*14a30*/  LDL.LU R8, [R1+0x4] ;  /* 0x0000040001087983 */ /* 0x000f220000300800 */
[----:B------:R-:W-:-:S03]  /*14a40*/  ULDC.64 UR6, c[0x0][0x1e8] ;  /* 0x00007a0000067ab9 */ /* 0x000fc60000000a00 */
[----:B------:R-:W5:Y:S04]  /*14a50*/  LDL.LU R7, [R1+0xc] ;  /* 0x00000c0001077983 */ /* 0x000f680000300800 */
[----:B------:R-:W5:Y:S01]  /*14a60*/  LDL.LU R6, [R1+0x8] ;  /* 0x0000080001067983 */ /* 0x000f620000300800 */
[----:B------:R-:W-:Y:S01]  /*14a70*/  @UP0 UIMAD.WIDE.U32 UR16, UR9, UR6, URZ ;  /* 0x00000006091002a5 */ /* 0x000fe2000f8e003f */
[----:B------:R-:W3:Y:S01]  /*14a80*/  S2UR UR13, SR_CTAID.X ;  /* 0x00000000000d79c3 */ /* 0x000ee20000002500 */
[----:B------:R-:W-:Y:S01]  /*14a90*/  ULDC UR11, c[0x0][0x214] ;  /* 0x00008500000b7ab9 */ /* 0x000fe20000000800 */
[----:B------:R-:W-:Y:S01]  /*14aa0*/  BSSY B0, `(.L_x_669) ;  /* 0x000016c000007945 */ /* 0x000fe20003800000 */
[----:B------:R-:W-:Y:S02]  /*14ab0*/  @UP0 UIMAD UR8, UR9, UR7, UR17 ;  /* 0x00000007090802a4 */ /* 0x000fe4000f8e0211 */
[----:B------:R-:W-:-:S02]  /*14ac0*/  UMOV UR26, URZ ;  /* 0x0000003f001a7c82 */ /* 0x000fc40008000000 */
[----:B------:R-:W-:Y:S01]  /*14ad0*/  ULDC.64 UR6, c[0x0][0x1e0] ;  /* 0x0000780000067ab9 */ /* 0x000fe20000000a00 */
[----:B------:R-:W3:Y:S01]  /*14ae0*/  S2UR UR14, SR_CTAID.Z ;  /* 0x00000000000e79c3 */ /* 0x000ee20000002700 */
[----:B------:R-:W-:Y:S01]  /*14af0*/  UMOV UR27, URZ ;  /* 0x0000003f001b7c82 */ /* 0x000fe20008000000 */
[----:B-1----:R-:W-:Y:S01]  /*14b00*/  SHF.R.S32.HI R107, RZ, 0x1f, R108 ;  /* 0x0000001fff6b7819 */ /* 0x002fe2000001146c */
[----:B---3--:R-:W-:Y:S02]  /*14b10*/  @!UP0 USHF.R.S32.HI UR15, URZ, 0x1f, UR4 ;  /* 0x0000001f3f0f8899 */ /* 0x008fe40008011404 */
[----:B------:R-:W-:Y:S01]  /*14b20*/  @!UP0 UIMAD.WIDE.U32 UR24, UR4, UR6, URZ ;  /* 0x00000006041882a5 */ /* 0x000fe2000f8e003f */
[CC--:B------:R-:W-:Y:S01]  /*14b30*/  LEA.HI R106, R107.reuse, R108.reuse, RZ, 0x2 ;  /* 0x0000006c6b6a7211 */ /* 0x0c0fe200078f10ff */
[----:B------:R-:W-:Y:S01]  /*14b40*/  @!UP0 UIMAD UR15, UR15, UR6, URZ ;  /* 0x000000060f0f82a4 */ /* 0x000fe2000f8e023f */
[----:B------:R-:W-:Y:S02]  /*14b50*/  LEA.HI R107, R107, R108, RZ, 0x5 ;  /* 0x0000006c6b6b7211 */ /* 0x000fe400078f28ff */
[----:B------:R-:W-:Y:S01]  /*14b60*/  SHF.R.S32.HI R47, RZ, 0x2, R106 ;  /* 0x00000002ff2f7819 */ /* 0x000fe2000001146a */
[----:B------:R-:W-:-:S02]  /*14b70*/  ULDC.U8 UR6, c[0x0][0x329] ;  /* 0x0000ca4000067ab9 */ /* 0x000fc40000000000 */
[----:B------:R-:W-:Y:S02]  /*14b80*/  UISETP.NE.AND UP1, UPT, UR6, URZ, UPT ;  /* 0x0000003f0600728c */ /* 0x000fe4000bf25270 */
[----:B------:R-:W-:Y:S02]  /*14b90*/  @!UP0 UIMAD UR15, UR4, UR7, UR15 ;  /* 0x00000007040f82a4 */ /* 0x000fe4000f8e020f */
[----:B------:R-:W-:Y:S02]  /*14ba0*/  @!UP0 UMOV UR16, UR24 ;  /* 0x0000001800108c82 */ /* 0x000fe40008000000 */
[----:B------:R-:W-:Y:S02]  /*14bb0*/  ULDC.U8 UR7, c[0x0][0x328] ;  /* 0x0000ca0000077ab9 */ /* 0x000fe40000000000 */
[----:B------:R-:W-:Y:S02]  /*14bc0*/  UISETP.NE.AND UP2, UPT, UR7, URZ, UPT ;  /* 0x0000003f0700728c */ /* 0x000fe4000bf45270 */
[----:B------:R-:W-:-:S02]  /*14bd0*/  @!UP0 UIADD3 UR8, UR25, UR15, URZ ;  /* 0x0000000f19088290 */ /* 0x000fc4000fffe03f */
[----:B------:R-:W-:Y:S02]  /*14be0*/  UISETP.NE.OR UP3, UPT, UR6, URZ, !UP2 ;  /* 0x0000003f0600728c */ /* 0x000fe4000d765670 */
[----:B------:R-:W-:Y:S02]  /*14bf0*/  @UP1 ULDC UR17, c[0x0][0x210] ;  /* 0x0000840000111ab9 */ /* 0x000fe40000000800 */
[----:B------:R-:W-:Y:S02]  /*14c00*/  ULDC UR7, c[0x0][0x234] ;  /* 0x00008d0000077ab9 */ /* 0x000fe40000000800 */
[----:B------:R-:W-:Y:S02]  /*14c10*/  @UP1 UIMAD UR17, UR17, UR11, URZ ;  /* 0x0000000b111112a4 */ /* 0x000fe4000f8e023f */
[----:B------:R-:W-:Y:S02]  /*14c20*/  @!UP1 USEL UR17, UR11, UR7, !UP2 ;  /* 0x000000070b119287 */ /* 0x000fe4000d000000 */
[----:B------:R-:W-:-:S02]  /*14c30*/  ULDC UR6, c[0x0][0x1c0] ;  /* 0x0000700000067ab9 */ /* 0x000fc40000000800 */
[----:B------:R-:W-:Y:S02]  /*14c40*/  @UP1 UMOV UR18, 0x1 ;  /* 0x0000000100121882 */ /* 0x000fe40000000000 */
[----:B------:R-:W-:Y:S02]  /*14c50*/  @!UP1 UIMAD UR18, UR17, UR6, URZ ;  /* 0x00000006111292a4 */ /* 0x000fe4000f8e023f */
[----:B------:R-:W-:Y:S02]  /*14c60*/  @!UP3 UIMAD UR22, UR4, UR11, URZ ;  /* 0x0000000b0416b2a4 */ /* 0x000fe4000f8e023f */
[----:B------:R-:W-:Y:S02]  /*14c70*/  @UP1 ULDC UR19, c[0x0][0x210] ;  /* 0x0000840000131ab9 */ /* 0x000fe40000000800 */
[----:B------:R-:W-:Y:S02]  /*14c80*/  UIMAD UR4, UR4, UR18, URZ ;  /* 0x00000012040472a4 */ /* 0x000fe4000f8e023f */
[----:B------:R-:W-:-:S02]  /*14c90*/  @!UP1 UMOV UR19, 0x1 ;  /* 0x0000000100139882 */ /* 0x000fc40000000000 */
[----:B------:R-:W-:Y:S02]  /*14ca0*/  @!UP3 USEL UR22, UR22, UR9, !UP0 ;  /* 0x000000091616b287 */ /* 0x000fe4000c000000 */
[----:B------:R-:W-:Y:S02]  /*14cb0*/  UIMAD UR6, UR13, UR19, URZ ;  /* 0x000000130d0672a4 */ /* 0x000fe4000f8e023f */
[----:B------:R-:W-:Y:S02]  /*14cc0*/  USEL UR4, UR4, URZ, UP3 ;  /* 0x0000003f04047287 */ /* 0x000fe40009800000 */
[----:B------:R-:W-:Y:S02]  /*14cd0*/  USHF.L.U32 UR6, UR6, 0x7, URZ ;  /* 0x0000000706067899 */ /* 0x000fe4000800063f */
[----:B------:R-:W-:Y:S02]  /*14ce0*/  UIMAD UR17, UR14, UR17, UR4 ;  /* 0x000000110e1172a4 */ /* 0x000fe4000f8e0204 */
[----:B------:R-:W-:-:S02]  /*14cf0*/  @!UP3 UMOV UR26, UR22 ;  /* 0x00000016001abc82 */ /* 0x000fc40008000000 */
[----:B------:R-:W-:Y:S02]  /*14d00*/  USHF.R.S32.HI UR4, URZ, 0x1f, UR6 ;  /* 0x0000001f3f047899 */ /* 0x000fe40008011406 */
[----:B------:R-:W-:Y:S02]  /*14d10*/  @!UP3 USHF.R.S32.HI UR27, URZ, 0x1f, UR22 ;  /* 0x0000001f3f1bb899 */ /* 0x000fe40008011416 */
[----:B------:R-:W-:Y:S02]  /*14d20*/  USHF.R.S32.HI UR7, URZ, 0x1f, UR17 ;  /* 0x0000001f3f077899 */ /* 0x000fe40008011411 */
[----:B------:R-:W-:-:S04]  /*14d30*/  UIADD3 UR6, UP2, UP1, UR6, UR26, UR17 ;  /* 0x0000001a06067290 */ /* 0x000fc8000f95e011 */
[----:B------:R-:W-:Y:S01]  /*14d40*/  UIADD3.X UR4, UR4, UR27, UR7, UP2, UP1 ;  /* 0x0000001b04047290 */ /* 0x000fe200097e2407 */
[----:B--2---:R-:W1:Y:S04]  /*14d50*/  SHFL.BFLY PT, R2, R3, 0x2, 0x1f ;  /* 0x0c401f0003027f89 */ /* 0x004e6800000e0000 */
[----:B----4-:R-:W2:Y:S04]  /*14d60*/  SHFL.BFLY PT, R0, R8, 0x2, 0x1f ;  /* 0x0c401f0008007f89 */ /* 0x010ea800000e0000 */
[----:B-----5:R-:W3:Y:S04]  /*14d70*/  SHFL.BFLY PT, R4, R7, 0x2, 0x1f ;  /* 0x0c401f0007047f89 */ /* 0x020ee800000e0000 */
[----:B------:R-:W-:Y:S01]  /*14d80*/  SHFL.BFLY PT, R5, R6, 0x2, 0x1f ;  /* 0x0c401f0006057f89 */ /* 0x000fe200000e0000 */
[----:B-1----:R-:W-:-:S05]  /*14d90*/  FADD.FTZ R2, R2, R3 ;  /* 0x0000000302027221 */ /* 0x002fca0000010000 */
[----:B------:R-:W1:Y:S01]  /*14da0*/  SHFL.BFLY PT, R3, R2, 0x1, 0x1f ;  /* 0x0c201f0002037f89 */ /* 0x000e6200000e0000 */
[----:B--2---:R-:W-:Y:S01]  /*14db0*/  FADD.FTZ R0, R0, R8 ;  /* 0x0000000800007221 */ /* 0x004fe20000010000 */
[----:B------:R-:W-:Y:S01]  /*14dc0*/  SHF.R.S32.HI R8, RZ, 0x5, R107 ;  /* 0x00000005ff087819 */ /* 0x000fe2000001146b */
[----:B---3--:R-:W-:-:S03]  /*14dd0*/  FADD.FTZ R4, R4, R7 ;  /* 0x0000000704047221 */ /* 0x008fc60000010000 */
[----:B------:R-:W2:Y:S04]  /*14de0*/  SHFL.BFLY PT, R48, R0, 0x1, 0x1f ;  /* 0x0c201f0000307f89 */ /* 0x000ea800000e0000 */
[----:B------:R-:W3:Y:S01]  /*14df0*/  SHFL.BFLY PT, R7, R4, 0x1, 0x1f ;  /* 0x0c201f0004077f89 */ /* 0x000ee200000e0000 */
[----:B-1----:R-:W-:Y:S01]  /*14e00*/  FADD.FTZ R49, R2, R3 ;  /* 0x0000000302317221 */ /* 0x002fe20000010000 */
[----:B------:R-:W-:Y:S01]  /*14e10*/  MOV R3, 0x3f800000 ;  /* 0x3f80000000037802 */ /* 0x000fe20000000f00 */
[----:B------:R-:W-:Y:S01]  /*14e20*/  FADD.FTZ R2, R5, R6 ;  /* 0x0000000605027221 */ /* 0x000fe20000010000 */
[----:B------:R-:W-:Y:S02]  /*14e30*/  LOP3.LUT R5, R106, 0xfffffffc, RZ, 0xc0, !PT ;  /* 0xfffffffc6a057812 */ /* 0x000fe400078ec0ff */
[----:B------:R-:W-:-:S02]  /*14e40*/  FSETP.NE.FTZ.AND P5, PT, R49, RZ, PT ;  /* 0x000000ff3100720b */ /* 0x000fc40003fb5000 */
[----:B------:R-:W1:Y:S01]  /*14e50*/  SHFL.BFLY PT, R6, R2, 0x1, 0x1f ;  /* 0x0c201f0002067f89 */ /* 0x000e6200000e0000 */
[----:B--2---:R-:W-:Y:S01]  /*14e60*/  FADD.FTZ R48, R0, R48 ;  /* 0x0000003000307221 */ /* 0x004fe20000010000 */
[----:B------:R-:W-:Y:S02]  /*14e70*/  MOV R0, 0x3f800000 ;  /* 0x3f80000000007802 */ /* 0x000fe40000000f00 */
[----:B------:R-:W-:Y:S01]  /*14e80*/  IADD3 R5, -R5, R108, RZ ;  /* 0x0000006c05057210 */ /* 0x000fe20007ffe1ff */
[----:B---3--:R-:W-:Y:S01]  /*14e90*/  FADD.FTZ R102, R4, R7 ;  /* 0x0000000704667221 */ /* 0x008fe20000010000 */
[----:B------:R-:W-:Y:S02]  /*14ea0*/  FSETP.NE.FTZ.AND P4, PT, R48, RZ, PT ;  /* 0x000000ff3000720b */ /* 0x000fe40003f95000 */
[----:B------:R-:W-:Y:S02]  /*14eb0*/  LEA R50, R8, R5, 0x8 ;  /* 0x0000000508327211 */ /* 0x000fe400078e40ff */
[----:B------:R-:W-:Y:S01]  /*14ec0*/  FSETP.NE.FTZ.AND P3, PT, R102, RZ, PT ;  /* 0x000000ff6600720b */ /* 0x000fe20003f75000 */
[----:B------:R-:W2:Y:S08]  /*14ed0*/  @P5 MUFU.RCP R0, R49 ;  /* 0x0000003100005308 */ /* 0x000eb00000001000 */
[----:B------:R-:W-:Y:S01]  /*14ee0*/  @P4 MUFU.RCP R3, R48 ;  /* 0x0000003000034308 */ /* 0x000fe20000001000 */
[----:B-1----:R-:W-:Y:S01]  /*14ef0*/  FADD.FTZ R100, R2, R6 ;  /* 0x0000000602647221 */ /* 0x002fe20000010000 */
[----:B------:R-:W-:Y:S01]  /*14f00*/  MOV R2, 0x3f800000 ;  /* 0x3f80000000027802 */ /* 0x000fe20000000f00 */
[----:B--2---:R-:W-:-:S03]  /*14f10*/  FMUL.FTZ R116, R0, R116 ;  /* 0x0000007400747220 */ /* 0x004fc60000410000 */
[----:B------:R-:W-:Y:S01]  /*14f20*/  FSETP.NE.FTZ.AND P2, PT, R100, RZ, PT ;  /* 0x000000ff6400720b */ /* 0x000fe20003f55000 */
[C---:B------:R-:W-:Y:S01]  /*14f30*/  FMUL.FTZ R44, R0.reuse, R117 ;  /* 0x00000075002c7220 */ /* 0x040fe20000410000 */
[----:B------:R-:W1:Y:S01]  /*14f40*/  @P3 MUFU.RCP R2, R102 ;  /* 0x0000006600023308 */ /* 0x000e620000001000 */
        /* <DEDUP_REMOVED lines=70> */
[----:B------:R-:W-:Y:S01]  /*153b0*/  SHF.R.S32.HI R2, RZ, 0x1f, R47 ;  /* 0x0000001fff027819 */ /* 0x000fe2000001142f */
[----:B-1----:R-:W-:Y:S01]  /*153c0*/  FMUL.FTZ R115, R0, R115 ;  /* 0x0000007300737220 */ /* 0x002fe20000410000 */
[----:B------:R-:W-:Y:S01]  /*153d0*/  F2FP.PACK_AB R10, R10, R88 ;  /* 0x000000580a0a723e */ /* 0x000fe200000000ff */
        /* <DEDUP_REMOVED lines=52> */
[----:B------:R-:W-:Y:S01]  /*15720*/  FMUL.FTZ R36, R3, R143 ;  /* 0x0000008f03247220 */ /* 0x000fe20000410000 */
        /* <DEDUP_REMOVED lines=163> */
.L_x_670:
[----:B---34-:R-:W-:Y:S05]  /*16160*/  BSYNC B0 ;  /* 0x0000000000007941 */ /* 0x018fea0003800000 */
.L_x_669:
        /* <DEDUP_REMOVED lines=37> */
.L_x_672:
[----:B----4-:R-:W-:Y:S05]  /*163c0*/  BSYNC B0 ;  /* 0x0000000000007941 */ /* 0x010fea0003800000 */
.L_x_671:
        /* <DEDUP_REMOVED lines=20> */
.L_x_674:
[----:B------:R-:W-:Y:S05]  /*16510*/  BSYNC B0 ;  /* 0x0000000000007941 */ /* 0x000fea0003800000 */
.L_x_673:
        /* <DEDUP_REMOVED lines=20> */
.L_x_676:
[----:B------:R-:W-:Y:S05]  /*16660*/  BSYNC B0 ;  /* 0x0000000000007941 */ /* 0x000fea0003800000 */
.L_x_675:
        /* <DEDUP_REMOVED lines=21> */
.L_x_635:
[----:B-1----:R-:W-:Y:S01]  /*167c0*/  UISETP.NE.AND UP4, UPT, UR9, -0x1, UPT ;  /* 0xffffffff0900788c */ /* 0x002fe2000bf85270 */
[----:B------:R-:W-:Y:S01]  /*167d0*/  SHF.R.S32.HI R6, RZ, 0x1f, R27 ;  /* 0x0000001fff067819 */ /* 0x000fe2000001141b */
[----:B------:R-:W-:Y:S01]  /*167e0*/  ULDC.64 UR6, c[0x0][0x1e8] ;  /* 0x00007a0000067ab9 */ /* 0x000fe20000000a00 */
[----:B------:R-:W1:Y:S01]  /*167f0*/  S2R R12, SR_CTAID.Z ;  /* 0x00000000000c7919 */ /* 0x000e620000002700 */
[----:B------:R-:W-:Y:S01]  /*16800*/  ULDC.64 UR4, c[0x0][0x1e0] ;  /* 0x0000780000047ab9 */ /* 0x000fe20000000a00 */
[----:B------:R-:W-:Y:S01]  /*16810*/  LEA.HI R6, R6, R27, RZ, 0x2 ;  /* 0x0000001b06067211 */ /* 0x000fe200078f10ff */
[----:B------:R-:W-:Y:S01]  /*16820*/  USHF.R.S32.HI UR13, URZ, 0x1f, UR26 ;  /* 0x0000001f3f0d7899 */ /* 0x000fe2000801141a */
[----:B------:R-:W-:Y:S01]  /*16830*/  BSSY B0, `(.L_x_677) ;  /* 0x0000046000007945 */ /* 0x000fe20003800000 */
[----:B------:R-:W-:Y:S01]  /*16840*/  ULDC.U8 UR16, c[0x0][0x328] ;  /* 0x0000ca0000107ab9 */ /* 0x000fe20000000000 */
[----:B------:R-:W-:Y:S01]  /*16850*/  LOP3.LUT R0, R6, 0xfffffffc, RZ, 0xc0, !PT ;  /* 0xfffffffc06007812 */ /* 0x000fe200078ec0ff */
[----:B------:R-:W-:Y:S01]  /*16860*/  UISETP.NE.AND UP3, UPT, UR16, URZ, UPT ;  /* 0x0000003f1000728c */ /* 0x000fe2000bf65270 */
[----:B------:R-:W-:Y:S01]  /*16870*/  SHF.R.S32.HI R6, RZ, 0x2, R6 ;  /* 0x00000002ff067819 */ /* 0x000fe20000011406 */
[----:B------:R-:W-:-:S02]  /*16880*/  @UP4 UIMAD.WIDE.U32 UR14, UR9, UR6, URZ ;  /* 0x00000006090e42a5 */ /* 0x000fc4000f8e003f */
[----:B------:R-:W-:Y:S01]  /*16890*/  @!UP4 USHF.R.S32.HI UR17, URZ, 0x1f, UR24 ;  /* 0x0000001f3f11c899 */ /* 0x000fe20008011418 */
[----:B------:R-:W-:Y:S01]  /*168a0*/  IMAD.IADD R15, R27, 0x1, -R0 ;  /* 0x000000011b0f7824 */ /* 0x000fe200078e0a00 */
[----:B------:R-:W-:Y:S01]  /*168b0*/  @UP4 UIMAD UR7, UR9, UR7, UR15 ;  /* 0x00000007090742a4 */ /* 0x000fe2000f8e020f */
[----:B------:R-:W-:Y:S01]  /*168c0*/  SHF.R.S32.HI R7, RZ, 0x1f, R6 ;  /* 0x0000001fff077819 */ /* 0x000fe20000011406 */
[----:B------:R-:W-:Y:S01]  /*168d0*/  @!UP4 UIMAD UR17, UR17, UR4, URZ ;  /* 0x000000041111c2a4 */ /* 0x000fe2000f8e023f */
[----:B------:R-:W-:Y:S01]  /*168e0*/  IMAD.SHL.U32 R0, R15, 0x8, RZ ;  /* 0x000000080f007824 */ /* 0x000fe200078e00ff */
[----:B------:R-:W-:Y:S02]  /*168f0*/  ULDC.U8 UR15, c[0x0][0x329] ;  /* 0x0000ca40000f7ab9 */ /* 0x000fe40000000000 */
[----:B------:R-:W-:Y:S02]  /*16900*/  UISETP.NE.AND UP1, UPT, UR15, URZ, UPT ;  /* 0x0000003f0f00728c */ /* 0x000fe4000bf25270 */
[----:B------:R-:W-:Y:S01]  /*16910*/  @!UP4 UIMAD.WIDE.U32 UR18, UR24, UR4, URZ ;  /* 0x000000041812c2a5 */ /* 0x000fe2000f8e003f */
[C---:B------:R-:W-:Y:S01]  /*16920*/  IADD3 R18, R0.reuse, 0x20, RZ ;  /* 0x0000002000127810 */ /* 0x040fe20007ffe0ff */
[----:B------:R-:W-:Y:S01]  /*16930*/  @!UP4 UIMAD UR17, UR24, UR5, UR17 ;  /* 0x000000051811c2a4 */ /* 0x000fe2000f8e0211 */
[----:B------:R-:W-:Y:S01]  /*16940*/  IADD3 R17, R0, 0x40, RZ ;  /* 0x0000004000117810 */ /* 0x000fe20007ffe0ff */
[----:B------:R-:W-:-:S02]  /*16950*/  ULDC UR11, c[0x0][0x214] ;  /* 0x00008500000b7ab9 */ /* 0x000fc40000000800 */
[----:B------:R-:W-:Y:S02]  /*16960*/  ULDC.64 UR4, c[0x0][0x1f0] ;  /* 0x00007c0000047ab9 */ /* 0x000fe40000000a00 */
[----:B------:R-:W-:Y:S02]  /*16970*/  UIMAD UR4, UR13, UR4, URZ ;  /* 0x000000040d0472a4 */ /* 0x000fe4000f8e023f */
[----:B------:R-:W-:Y:S02]  /*16980*/  UISETP.NE.OR UP2, UPT, UR15, URZ, !UP3 ;  /* 0x0000003f0f00728c */ /* 0x000fe4000df45670 */
[----:B------:R-:W-:Y:S02]  /*16990*/  @UP1 ULDC UR13, c[0x0][0x210] ;  /* 0x00008400000d1ab9 */ /* 0x000fe40000000800 */
[----:B------:R-:W-:Y:S02]  /*169a0*/  ULDC UR8, c[0x0][0x234] ;  /* 0x00008d0000087ab9 */ /* 0x000fe40000000800 */
[----:B------:R-:W-:-:S02]  /*169b0*/  @UP1 UIMAD UR13, UR13, UR11, URZ ;  /* 0x0000000b0d0d12a4 */ /* 0x000fc4000f8e023f */
[----:B------:R-:W-:Y:S02]  /*169c0*/  @!UP1 USEL UR13, UR11, UR8, !UP3 ;  /* 0x000000080b0d9287 */ /* 0x000fe4000d800000 */
[----:B------:R-:W-:Y:S02]  /*169d0*/  UISETP.NE.OR UP0, UPT, UR9, -0x1, UP2 ;  /* 0xffffffff0900788c */ /* 0x000fe40009705670 */
[----:B------:R-:W-:Y:S02]  /*169e0*/  ULDC UR6, c[0x0][0x1c0] ;  /* 0x0000700000067ab9 */ /* 0x000fe40000000800 */
[----:B------:R-:W-:Y:S02]  /*169f0*/  @UP1 UMOV UR15, 0x1 ;  /* 0x00000001000f1882 */ /* 0x000fe40000000000 */
[----:B------:R-:W-:Y:S02]  /*16a00*/  @!UP1 UIMAD UR15, UR13, UR6, URZ ;  /* 0x000000060d0f92a4 */ /* 0x000fe4000f8e023f */
[----:B------:R-:W-:-:S02]  /*16a10*/  @!UP4 UMOV UR14, UR18 ;  /* 0x00000012000ecc82 */ /* 0x000fc40008000000 */
[----:B------:R-:W-:Y:S01]  /*16a20*/  @!UP4 UIADD3 UR7, UR19, UR17, URZ ;  /* 0x000000111307c290 */ /* 0x000fe2000fffe03f */
[C---:B------:R-:W-:Y:S01]  /*16a30*/  IADD3 R2, P0, R0.reuse, UR14, RZ ;  /* 0x0000000e00027c10 */ /* 0x040fe2000ff1e0ff */
[----:B------:R-:W-:Y:S02]  /*16a40*/  UIADD3 UR12, -UR25, UR12, URZ ;  /* 0x0000000c190c7290 */ /* 0x000fe4000fffe13f */
[----:B------:R-:W-:Y:S02]  /*16a50*/  UIMAD UR15, UR24, UR15, URZ ;  /* 0x0000000f180f72a4 */ /* 0x000fe4000f8e023f */
[----:B------:R-:W-:Y:S01]  /*16a60*/  @!UP0 UIMAD UR9, UR24, UR11, URZ ;  /* 0x0000000b180982a4 */ /* 0x000fe2000f8e023f */
[----:B------:R-:W-:Y:S01]  /*16a70*/  LEA.HI.X.SX32 R3, R0, UR7, 0x1, P0 ;  /* 0x0000000700037c11 */ /* 0x000fe200080f0eff */
[----:B------:R-:W-:Y:S01]  /*16a80*/  USEL UR15, UR15, URZ, UP2 ;  /* 0x0000003f0f0f7287 */ /* 0x000fe20009000000 */
[----:B------:R-:W-:Y:S01]  /*16a90*/  ISETP.GE.AND P0, PT, R6, UR12, PT ;  /* 0x0000000c06007c0c */ /* 0x000fe2000bf06270 */
[----:B------:R-:W-:-:S02]  /*16aa0*/  @UP1 ULDC UR16, c[0x0][0x210] ;  /* 0x0000840000101ab9 */ /* 0x000fc40000000800 */
[----:B------:R-:W-:Y:S01]  /*16ab0*/  @!UP1 UMOV UR16, 0x1 ;  /* 0x0000000100109882 */ /* 0x000fe20000000000 */
[----:B-1----:R-:W-:Y:S01]  /*16ac0*/  IMAD.WIDE.U32 R12, R12, c[0x0][0x1f0], R2 ;  /* 0x00007c000c0c7a25 */ /* 0x002fe200078e0002 */
[----:B------:R-:W-:Y:S02]  /*16ad0*/  UIMAD UR13, UR26, UR13, UR15 ;  /* 0x0000000d1a0d72a4 */ /* 0x000fe4000f8e020f */
[----:B------:R-:W-:Y:S01]  /*16ae0*/  UIMAD UR25, UR25, UR16, URZ ;  /* 0x00000010191972a4 */ /* 0x000fe2000f8e023f */
[----:B------:R-:W-:Y:S01]  /*16af0*/  IMAD.U32 R2, RZ, RZ, UR10 ;  /* 0x0000000aff027e24 */ /* 0x000fe2000f8e00ff */
[----:B------:R-:W-:Y:S02]  /*16b00*/  UMOV UR22, URZ ;  /* 0x0000003f00167c82 */ /* 0x000fe40008000000 */
[----:B------:R-:W-:Y:S01]  /*16b10*/  @!UP2 UMOV UR22, UR9 ;  /* 0x000000090016ac82 */ /* 0x000fe20008000000 */
[----:B------:R-:W-:Y:S01]  /*16b20*/  IMAD.WIDE R2, R2, 0x80, R6 ;  /* 0x0000008002027825 */ /* 0x000fe200078e0206 */
[----:B------:R-:W-:-:S02]  /*16b30*/  UIMAD UR4, UR26, UR5, UR4 ;  /* 0x000000051a0472a4 */ /* 0x000fc4000f8e0204 */
[----:B------:R-:W-:Y:S02]  /*16b40*/  UMOV UR23, URZ ;  /* 0x0000003f00177c82 */ /* 0x000fe40008000000 */
[----:B------:R-:W-:Y:S02]  /*16b50*/  USHF.R.S32.HI UR7, URZ, 0x1f, UR13 ;  /* 0x0000001f3f077899 */ /* 0x000fe4000801140d */
        /* <DEDUP_REMOVED lines=19> */
.L_x_678:
[----:B------:R-:W-:Y:S05]  /*16c90*/  BSYNC B0 ;  /* 0x0000000000007941 */ /* 0x000fea0003800000 */
.L_x_677:
        /* <DEDUP_REMOVED lines=20> */
.L_x_680:
[----:B------:R-:W-:Y:S05]  /*16de0*/  BSYNC B0 ;  /* 0x0000000000007941 */ /* 0x000fea0003800000 */
.L_x_679:
        /* <DEDUP_REMOVED lines=20> */
.L_x_682:
[----:B------:R-:W-:Y:S05]  /*16f30*/  BSYNC B0 ;  /* 0x0000000000007941 */ /* 0x000fea0003800000 */
.L_x_681:
        /* <DEDUP_REMOVED lines=19> */
.L_x_684:
[----:B------:R-:W-:Y:S05]  /*17070*/  BSYNC B0 ;  /* 0x0000000000007941 */ /* 0x000fea0003800000 */
.L_x_683:
        /* <DEDUP_REMOVED lines=35> */
.L_x_685:
        /* <DEDUP_REMOVED lines=13> */
.L_x_995:


//--------------------- .text._ZN5flash16flash_fwd_kernelI23Flash_fwd_kernel_traitsILi96ELi64ELi64ELi4ELb0ELb0EN7cutlass6half_tE19Flash_kernel_traitsILi96ELi64ELi64ELi4ES3_EELb1ELb1ELb0ELb0ELb0ELb0ELb0ELb0EEEvNS_16Flash_fwd_paramsE --------------------------
	.section	.text._ZN5flash16flash_fwd_kernelI23Flash_fwd_kernel_traitsILi96ELi64ELi64ELi4ELb0ELb0EN7cutlass6half_tE19Flash_kernel_traitsILi96ELi64ELi64ELi4ES3_EELb1ELb1ELb0ELb0ELb0ELb0ELb0ELb0EEEvNS_16Flash_fwd_paramsE,"ax",@progbits
	.sectioninfo	@"SHI_REGISTERS=160"
	.align	128
        .global         _ZN5flash16flash_fwd_kernelI23Flash_fwd_kernel_traitsILi96ELi64ELi64ELi4ELb0ELb0EN7cutlass6half_tE19Flash_kernel_traitsILi96ELi64ELi64ELi4ES3_EELb1ELb1ELb0ELb0ELb0ELb0ELb0ELb0EEEvNS_16Flash_fwd_paramsE
        .type           _ZN5flash16flash_fwd_kernelI23Flash_fwd_kernel_traitsILi96ELi64ELi64ELi4ELb0ELb0EN7cutlass6half_tE19Flash_kernel_traitsILi96ELi64ELi64ELi4ES3_EELb1ELb1ELb0ELb0ELb0ELb0ELb0ELb0EEEvNS_16Flash_fwd_paramsE,@function
        .size           _ZN5flash16flash_fwd_kernelI23Flash_fwd_kernel_traitsILi96ELi64ELi64ELi4ELb0ELb0EN7cutlass6half_tE19Flash_kernel_traitsILi96ELi64ELi64ELi4ES3_EELb1ELb1ELb0ELb0ELb0ELb0ELb0ELb0EEEvNS_16Flash_fwd_paramsE,(.L_x_996 - _ZN5flash16flash_fwd_kernelI23Flash_fwd_kernel_traitsILi96ELi64ELi64ELi4ELb0ELb0EN7cutlass6half_tE19Flash_kernel_traitsILi96ELi64ELi64ELi4ES3_EELb1ELb1ELb0ELb0ELb0ELb0ELb0ELb0EEEvNS_16Flash_fwd_paramsE)
        .other          _ZN5flash16flash_fwd_kernelI23Flash_fwd_kernel_traitsILi96ELi64ELi64ELi4ELb0ELb0EN7cutlass6half_tE19Flash_kernel_traitsILi96ELi64ELi64ELi4ES3_EELb1ELb1ELb0ELb0ELb0ELb0ELb0ELb0EEEvNS_16Flash_fwd_paramsE,@"STO_CUDA_ENTRY STV_DEFAULT"
_ZN5flash16flash_fwd_kernelI23Flash_fwd_kernel_traitsILi96ELi64ELi64ELi4ELb0ELb0EN7cutlass6half_tE19Flash_kernel_traitsILi96ELi64ELi64ELi4ES3_EELb1ELb1ELb0ELb0ELb0ELb0ELb0ELb0EEEvNS_16Flash_fwd_paramsE:
.text._ZN5flash16flash_fwd_kernelI23Flash_fwd_kernel_traitsILi96ELi64ELi64ELi4ELb0ELb0EN7cutlass6half_tE19Flash_kernel_traitsILi96ELi64ELi64ELi4ES3_EELb1ELb1ELb0ELb0ELb0ELb0ELb0ELb0EEEvNS_16Flash_fwd_paramsE:
[----:B------:R-:W-:Y:S02]  /*0000*/  MOV R1, c[0x0][0x28] ;  /* 0x00000a0000017a02 */ /* 0x000fe40000000f00 */
[----:B------:R-:W-:Y:S02]  /*0010*/  ULDC.U8 UR4, c[0x0][0x304] ;  /* 0x0000c10000047ab9 */ /* 0x000fe40000000000 */
[----:B------:R-:W-:Y:S01]  /*0020*/  ISETP.NE.AND P1, PT, RZ, UR4, PT ;  /* 0x00000004ff007c0c */ /* 0x000fe2000bf25270 */
[----:B------:R-:W-:Y:S02]  /*0030*/  ULDC.64 UR24, c[0x0][0x2f0] ;  /* 0x0000bc0000187ab9 */ /* 0x000fe40000000a00 */
[----:B------:R-:W-:Y:S01]  /*0040*/  IMAD.U32 R6, RZ, RZ, UR24 ;  /* 0x00000018ff067e24 */ /* 0x000fe2000f8e00ff */
[----:B------:R-:W-:Y:S01]  /*0050*/  ULDC.64 UR22, c[0x0][0x118] ;  /* 0x0000460000167ab9 */ /* 0x000fe20000000a00 */
[----:B------:R-:W-:-:S08]  /*0060*/  IMAD.U32 R7, RZ, RZ, UR25 ;  /* 0x00000019ff077e24 */ /* 0x000fd0000f8e00ff */
[----:B------:R-:W2:Y:S01]  /*0070*/  @P1 LDG.E.64 R6, [R6.64] ;  /* 0x0000001606061981 */ /* 0x000ea2000c1e1b00 */
[----:B------:R-:W-:Y:S02]  /*0080*/  IMAD.MOV.U32 R8, RZ, RZ, c[0x0][0x2f8] ;  /* 0x0000be00ff087624 */ /* 0x000fe400078e00ff */
[----:B------:R-:W-:-:S05]  /*0090*/  IMAD.MOV.U32 R9, RZ, RZ, c[0x0][0x2fc] ;  /* 0x0000bf00ff097624 */ /* 0x000fca00078e00ff */
[----:B------:R-:W3:Y:S01]  /*00a0*/  @P1 LDG.E.64 R4, [R8.64] ;  /* 0x0000001608041981 */ /* 0x000ee2000c1e1b00 */
[----:B------:R-:W-:Y:S01]  /*00b0*/  ISETP.NE.U32.AND P3, PT, RZ, c[0x0][0x240], PT ;  /* 0x00009000ff007a0c */ /* 0x000fe20003f65070 */
[----:B------:R-:W-:Y:S01]  /*00c0*/  IMAD.MOV.U32 R118, RZ, RZ, -0x1 ;  /* 0xffffffffff767424 */ /* 0x000fe200078e00ff */
[----:B------:R-:W1:Y:S01]  /*00d0*/  LDC.U8 R0, c[0x0][0x312] ;  /* 0x0000c480ff007b82 */ /* 0x000e620000000000 */
[----:B------:R-:W4:Y:S01]  /*00e0*/  S2R R20, SR_CTAID.X ;  /* 0x0000000000147919 */ /* 0x000f220000002500 */
[----:B------:R-:W-:-:S03]  /*00f0*/  ISETP.NE.AND.EX P3, PT, RZ, c[0x0][0x244], PT, P3 ;  /* 0x00009100ff007a0c */ /* 0x000fc60003f65330 */
[----:B------:R-:W4:Y:S04]  /*0100*/  S2R R14, SR_CTAID.Y ;  /* 0x00000000000e7919 */ /* 0x000f280000002600 */
[----:B------:R-:W4:Y:S04]  /*0110*/  S2R R27, SR_CTAID.Z ;  /* 0x00000000001b7919 */ /* 0x000f280000002700 */
[----:B------:R-:W4:Y:S01]  /*0120*/  S2R R10, SR_TID.X ;  /* 0x00000000000a7919 */ /* 0x000f220000002100 */
[----:B-1----:R-:W-:Y:S02]  /*0130*/  ISETP.NE.AND P4, PT, R0, RZ, PT ;  /* 0x000000ff0000720c */ /* 0x002fe40003f85270 */
[----:B----4-:R-:W-:-:S04]  /*0140*/  LOP3.LUT R3, R27, R20, R14, 0xfe, !PT ;  /* 0x000000141b037212 */ /* 0x010fc800078efe0e */
[----:B------:R-:W-:Y:S01]  /*0150*/  LOP3.LUT P2, RZ, R3, R10, RZ, 0xfc, !PT ;  /* 0x0000000a03ff7212 */ /* 0x000fe2000784fcff */
[----:B------:R-:W-:-:S04]  /*0160*/  IMAD.MOV.U32 R3, RZ, RZ, 0x4 ;  /* 0x00000004ff037424 */ /* 0x000fc800078e00ff */
[----:B------:R-:W-:-:S08]  /*0170*/  IMAD.WIDE R24, R14, R3, c[0x0][0x240] ;  /* 0x000090000e187625 */ /* 0x000fd000078e0203 */
[----:B------:R-:W-:Y:S02]  /*0180*/  @!P2 IMAD.MOV.U32 R18, RZ, RZ, c[0x0][0x308] ;  /* 0x0000c200ff12a624 */ /* 0x000fe400078e00ff */
[----:B------:R-:W-:Y:S01]  /*0190*/  @!P2 IMAD.MOV.U32 R19, RZ, RZ, c[0x0][0x30c] ;  /* 0x0000c300ff13a624 */ /* 0x000fe200078e00ff */
[----:B--2---:R-:W1:Y:S08]  /*01a0*/  @P1 R2UR UR24, R6 ;  /* 0x00000000061813c2 */ /* 0x004e7000000e0000 */
[----:B------:R-:W2:Y:S01]  /*01b0*/  @P1 R2UR UR25, R7 ;  /* 0x00000000071913c2 */ /* 0x000ea200000e0000 */
[----:B---3--:R-:W-:-:S05]  /*01c0*/  @P1 IADD3 R8, P0, R4, c[0x0][0x300], RZ ;  /* 0x0000c00004081a10 */ /* 0x008fca0007f1e0ff */
[----:B------:R-:W-:Y:S01]  /*01d0*/  @P1 IMAD.X R9, RZ, RZ, R5, P0 ;  /* 0x000000ffff091224 */ /* 0x000fe200000e0605 */
[----:B------:R-:W-:Y:S02]  /*01e0*/  ISETP.NE.U32.AND P0, PT, RZ, c[0x0][0x250], PT ;  /* 0x00009400ff007a0c */ /* 0x000fe40003f05070 */
[----:B------:R-:W-:Y:S02]  /*01f0*/  ISETP.EQ.U32.AND P1, PT, RZ, c[0x0][0x248], PT ;  /* 0x00009200ff007a0c */ /* 0x000fe40003f22070 */
[----:B------:R-:W-:Y:S01]  /*0200*/  @!P2 STG.E.64 [R18.64+0x8], R8 ;  /* 0x000008081200a986 */ /* 0x000fe2000c101b16 */
[----:B------:R-:W-:Y:S02]  /*0210*/  ISETP.NE.AND.EX P0, PT, RZ, c[0x0][0x254], PT, P0 ;  /* 0x00009500ff007a0c */ /* 0x000fe40003f05300 */
[----:B------:R-:W-:Y:S02]  /*0220*/  SHF.R.S32.HI R17, RZ, 0x1f, R10 ;  /* 0x0000001fff117819 */ /* 0x000fe4000001140a */
[----:B-1----:R-:W-:-:S02]  /*0230*/  MOV R12, UR24 ;  /* 0x00000018000c7c02 */ /* 0x002fc40008000f00 */
[----:B------:R-:W-:Y:S01]  /*0240*/  ISETP.EQ.OR.EX P1, PT, RZ, c[0x0][0x24c], !P4, P1 ;  /* 0x00009300ff007a0c */ /* 0x000fe20006722710 */
[----:B--2---:R-:W-:-:S05]  /*0250*/  IMAD.U32 R13, RZ, RZ, UR25 ;  /* 0x00000019ff0d7e24 */ /* 0x004fca000f8e00ff */
[----:B------:R1:W-:Y:S04]  /*0260*/  @!P2 STG.E.64 [R18.64], R12 ;  /* 0x0000000c1200a986 */ /* 0x0003e8000c101b16 */
[----:B------:R2:W3:Y:S04]  /*0270*/  @P3 LDG.E R118, [R24.64] ;  /* 0x0000001618763981 */ /* 0x0004e8000c1e1900 */
[----:B------:R2:W3:Y:S01]  /*0280*/  @P3 LDG.E R123, [R24.64+0x4] ;  /* 0x00000416187b3981 */ /* 0x0004e2000c1e1900 */
[----:B------:R-:W-:Y:S01]  /*0290*/  ISETP.NE.U32.AND P2, PT, RZ, c[0x0][0x248], PT ;  /* 0x00009200ff007a0c */ /* 0x000fe20003f45070 */
[----:B------:R-:W-:-:S02]  /*02a0*/  IMAD R11, R14, c[0x0][0x1c0], R27 ;  /* 0x000070000e0b7a24 */ /* 0x000fc400078e021b */
[----:B------:R-:W-:Y:S01]  /*02b0*/  IMAD.MOV.U32 R5, RZ, RZ, RZ ;  /* 0x000000ffff057224 */ /* 0x000fe200078e00ff */
[----:B------:R-:W-:Y:S01]  /*02c0*/  ISETP.NE.AND.EX P2, PT, RZ, c[0x0][0x24c], PT, P2 ;  /* 0x00009300ff007a0c */ /* 0x000fe20003f45320 */
[----:B------:R-:W-:Y:S02]  /*02d0*/  IMAD.MOV.U32 R16, RZ, RZ, -0x1 ;  /* 0xffffffffff107424 */ /* 0x000fe400078e00ff */
[----:B------:R-:W-:Y:S01]  /*02e0*/  @P0 IMAD.WIDE R22, R14, R3, c[0x0][0x250] ;  /* 0x000094000e160625 */ /* 0x000fe200078e0203 */
[----:B------:R-:W-:-:S03]  /*02f0*/  SHF.L.U32 R11, R11, 0x5, RZ ;  /* 0x000000050b0b7819 */ /* 0x000fc600000006ff */
[----:B------:R-:W-:Y:S01]  /*0300*/  IMAD.WIDE R6, R14, R3, c[0x0][0x248] ;  /* 0x000092000e067625 */ /* 0x000fe200078e0203 */
[----:B------:R4:W5:Y:S01]  /*0310*/  @P0 LDG.E R5, [R22.64] ;  /* 0x0000001616050981 */ /* 0x000962000c1e1900 */
[----:B-1----:R-:W-:-:S03]  /*0320*/  LEA.HI R19, R17, R10, RZ, 0x5 ;  /* 0x0000000a11137211 */ /* 0x002fc600078f28ff */
[----:B------:R4:W5:Y:S01]  /*0330*/  @!P1 LDG.E R16, [R6.64] ;  /* 0x0000001606109981 */ /* 0x000962000c1e1900 */
[----:B------:R-:W-:Y:S02]  /*0340*/  SHF.R.S32.HI R0, RZ, 0x1f, R11 ;  /* 0x0000001fff007819 */ /* 0x000fe4000001140b */
[----:B------:R-:W-:-:S05]  /*0350*/  LOP3.LUT R13, R19, 0xffffffe0, RZ, 0xc0, !PT ;  /* 0xffffffe0130d7812 */ /* 0x000fca00078ec0ff */
[----:B--2---:R-:W-:-:S05]  /*0360*/  IMAD.IADD R24, R10, 0x1, -R13 ;  /* 0x000000010a187824 */ /* 0x004fca00078e0a0d */
[--C-:B------:R-:W-:Y:S02]  /*0370*/  IADD3 R96, P1, P0, R11, R8, R24.reuse ;  /* 0x000000080b607210 */ /* 0x100fe4000783e018 */
[----:B------:R-:W-:-:S04]  /*0380*/  SHF.R.S32.HI R2, RZ, 0x1f, R24 ;  /* 0x0000001fff027819 */ /* 0x000fc80000011418 */
[----:B------:R-:W-:Y:S01]  /*0390*/  IADD3.X R0, R0, R9, R2, P1, P0 ;  /* 0x0000000900007210 */ /* 0x000fe20000fe0402 */
[----:B---3--:R-:W-:Y:S02]  /*03a0*/  @P3 IMAD.IADD R123, R123, 0x1, -R118 ;  /* 0x000000017b7b3824 */ /* 0x008fe400078e0a76 */
[----:B------:R-:W-:Y:S01]  /*03b0*/  @!P3 IMAD.MOV.U32 R123, RZ, RZ, c[0x0][0x214] ;  /* 0x00008500ff7bb624 */ /* 0x000fe200078e00ff */
[----:B------:R-:W-:Y:S05]  /*03c0*/  @!P2 BRA `(.L_x_686) ;  /* 0x000000400000a947 */ /* 0x000fea0003800000 */
[----:B----4-:R-:W2:Y:S02]  /*03d0*/  @P4 LDG.E R9, [R6.64+0x4] ;  /* 0x0000041606094981 */ /* 0x010ea4000c1e1900 */
[----:B--2--5:R-:W-:-:S06]  /*03e0*/  @P4 IADD3 R4, R9, -R16, RZ ;  /* 0x8000001009044210 */ /* 0x024fcc0007ffe0ff */
[----:B------:R1:W5:Y:S01]  /*03f0*/  @!P4 LDG.E R4, [R6.64] ;  /* 0x000000160604c981 */ /* 0x000362000c1e1900 */
[----:B------:R-:W-:Y:S05]  /*0400*/  BRA `(.L_x_687) ;  /* 0x0000001000007947 */ /* 0x000fea0003800000 */
.L_x_686:
[----:B----4-:R-:W-:Y:S02]  /*0410*/  MOV R4, c[0x0][0x218] ;  /* 0x0000860000047a02 */ /* 0x010fe40000000f00 */
.L_x_687:
        /* <DEDUP_REMOVED lines=24> */
[----:B------:R-:W-:Y:S01]  /*05a0*/  ISETP.NE.AND P1, PT, R118, -0x1, PT ;  /* 0xffffffff7600780c */ /* 0x000fe20003f25270 */
[----:B------:R-:W1:Y:S01]  /*05b0*/  LDC.U8 R6, c[0x0][0x2d8] ;  /* 0x0000b600ff067b82 */ /* 0x000e620000000000 */
        /* <DEDUP_REMOVED lines=13> */
[----:B-1----:R-:W-:Y:S01]  /*0690*/  SHF.R.S32.HI R8, RZ, 0x1f, R5 ;  /* 0x0000001fff087819 */ /* 0x002fe20000011405 */
        /* <DEDUP_REMOVED lines=9> */
.L_x_689:
[----:B-1----:R-:W-:-:S04]  /*0730*/  IABS R8, c[0x0][0x1c8] ;  /* 0x0000720000087a13 */ /* 0x002fc80000000000 */
        /* <DEDUP_REMOVED lines=14> */
[----:B------:R-:W-:Y:S01]  /*0820*/  ISETP.GE.AND P1, PT, R4, RZ, PT ;  /* 0x000000ff0400720c */ /* 0x000fe20003f26270 */
[----:B------:R-:W-:Y:S01]  /*0830*/  @P0 IMAD.IADD R4, R5, 0x1, R16 ;  /* 0x0000000105040824 */ /* 0x000fe200078e0210 */
[----:B------:R-:W-:-:S09]  /*0840*/  SHF.R.S32.HI R16, RZ, 0x1f, R27 ;  /* 0x0000001fff107819 */ /* 0x000fd2000001141b */
[----:B------:R-:W-:Y:S01]  /*0850*/  @!P2 IMAD.IADD R7, R7, 0x1, -R8 ;  /* 0x000000010707a824 */ /* 0x000fe200078e0a08 */
[----:B------:R-:W-:Y:S02]  /*0860*/  @!P2 IADD3 R100, R100, 0x1, RZ ;  /* 0x000000016464a810 */ /* 0x000fe40007ffe0ff */
[----:B------:R-:W-:Y:S02]  /*0870*/  ISETP.NE.AND P2, PT, RZ, c[0x0][0x1c8], PT ;  /* 0x00007200ff007a0c */ /* 0x000fe40003f45270 */
[----:B------:R-:W-:Y:S01]  /*0880*/  ISETP.GE.U32.AND P3, PT, R7, R8, PT ;  /* 0x000000080700720c */ /* 0x000fe20003f66070 */
[----:B------:R-:W-:-:S04]  /*0890*/  @P0 IMAD.WIDE.U32 R8, R4, c[0x0][0x1a0], RZ ;  /* 0x0000680004080a25 */ /* 0x000fc800078e00ff */
[----:B------:R-:W-:-:S08]  /*08a0*/  @P0 IMAD R4, R4, c[0x0][0x1a4], R9 ;  /* 0x0000690004040a24 */ /* 0x000fd000078e0209 */
        /* <DEDUP_REMOVED lines=14> */
.L_x_690:
[CC--:B------:R-:W-:Y:S01]  /*0990*/  LEA.HI R9, R17.reuse, R10.reuse, RZ, 0x2 ;  /* 0x0000000a11097211 */ /* 0x0c0fe200078f10ff */
[----:B------:R-:W-:Y:S01]  /*09a0*/  IMAD R16, R16, c[0x0][0x1a8], RZ ;  /* 0x00006a0010107a24 */ /* 0x000fe200078e02ff */
[-C--:B------:R-:W-:Y:S01]  /*09b0*/  LEA.HI R15, R17, R10.reuse, RZ, 0x3 ;  /* 0x0000000a110f7211 */ /* 0x080fe200078f18ff */
[----:B------:R-:W-:Y:S01]  /*09c0*/  BSSY B0, `(.L_x_691) ;  /* 0x000005e000007945 */ /* 0x000fe20003800000 */
[----:B------:R-:W-:Y:S01]  /*09d0*/  LOP3.LUT R5, R9, 0xfffffffc, RZ, 0xc0, !PT ;  /* 0xfffffffc09057812 */ /* 0x000fe200078ec0ff */
[----:B------:R-:W-:Y:S01]  /*09e0*/  IMAD R29, R27, c[0x0][0x1ac], R16 ;  /* 0x00006b001b1d7a24 */ /* 0x000fe200078e0210 */
[----:B------:R-:W-:Y:S02]  /*09f0*/  SHF.R.S32.HI R18, RZ, 0x3, R15 ;  /* 0x00000003ff127819 */ /* 0x000fe4000001140f */
[----:B------:R-:W-:Y:S01]  /*0a00*/  SHF.R.S32.HI R22, RZ, 0x2, R9 ;  /* 0x00000002ff167819 */ /* 0x000fe20000011409 */
[----:B------:R-:W-:Y:S01]  /*0a10*/  IMAD.IADD R128, R10, 0x1, -R5 ;  /* 0x000000010a807824 */ /* 0x000fe200078e0a05 */
[----:B------:R-:W-:Y:S01]  /*0a20*/  LEA.HI R17, R17, R10, RZ, 0x4 ;  /* 0x0000000a11117211 */ /* 0x000fe200078f20ff */
[----:B------:R-:W-:Y:S01]  /*0a30*/  IMAD.SHL.U32 R5, R18, 0x40, RZ ;  /* 0x0000004012057824 */ /* 0x000fe200078e00ff */
[----:B------:R-:W-:Y:S01]  /*0a40*/  LEA.HI R9, R9, R22, RZ, 0x1 ;  /* 0x0000001609097211 */ /* 0x000fe200078f08ff */
[----:B------:R-:W-:Y:S01]  /*0a50*/  IMAD.SHL.U32 R128, R128, 0x8, RZ ;  /* 0x0000000880807824 */ /* 0x000fe200078e00ff */
[----:B------:R-:W-:-:S02]  /*0a60*/  LOP3.LUT R7, R17, 0xfffffff0, RZ, 0xc0, !PT ;  /* 0xfffffff011077812 */ /* 0x000fc400078ec0ff */
[----:B------:R-:W-:Y:S02]  /*0a70*/  LOP3.LUT R5, R5, 0xc0, RZ, 0xc0, !PT ;  /* 0x000000c005057812 */ /* 0x000fe400078ec0ff */
[----:B------:R-:W-:Y:S02]  /*0a80*/  IADD3 R30, P0, R128, R30, RZ ;  /* 0x0000001e801e7210 */ /* 0x000fe40007f1e0ff */
[--C-:B------:R-:W-:Y:S02]  /*0a90*/  SHF.R.S32.HI R129, RZ, 0x1f, R128.reuse ;  /* 0x0000001fff817819 */ /* 0x100fe40000011480 */
[----:B------:R-:W-:Y:S02]  /*0aa0*/  LOP3.LUT R14, R5, 0x18, R128, 0xf8, !PT ;  /* 0x00000018050e7812 */ /* 0x000fe400078ef880 */
[----:B------:R-:W-:Y:S01]  /*0ab0*/  SHF.R.U32.HI R5, RZ, 0x3, R5 ;  /* 0x00000003ff057819 */ /* 0x000fe20000011605 */
[----:B------:R-:W-:Y:S01]  /*0ac0*/  IMAD.X R31, R129, 0x1, R3, P0 ;  /* 0x00000001811f7824 */ /* 0x000fe200000e0603 */
[----:B------:R-:W-:Y:S01]  /*0ad0*/  SHF.R.S32.HI R23, RZ, 0x1f, R22 ;  /* 0x0000001fff177819 */ /* 0x000fe20000011416 */
[----:B------:R-:W-:Y:S01]  /*0ae0*/  IMAD.WIDE.U32 R32, R22, c[0x0][0x198], R128 ;  /* 0x0000660016207a25 */ /* 0x000fe200078e0080 */
[----:B------:R-:W-:-:S02]  /*0af0*/  LOP3.LUT R9, R9, 0x7fffffe, RZ, 0xc0, !PT ;  /* 0x07fffffe09097812 */ /* 0x000fc400078ec0ff */
[----:B------:R-:W-:Y:S01]  /*0b00*/  LOP3.LUT R5, R14, R5, RZ, 0x3c, !PT ;  /* 0x000000050e057212 */ /* 0x000fe200078e3cff */
[----:B------:R-:W-:Y:S01]  /*0b10*/  IMAD.IADD R14, R10, 0x1, -R7 ;  /* 0x000000010a0e7824 */ /* 0x000fe200078e0a07 */
[----:B------:R-:W-:Y:S01]  /*0b20*/  SHF.R.S32.HI R19, RZ, 0x5, R19 ;  /* 0x00000005ff137819 */ /* 0x000fe20000011413 */
[----:B------:R-:W-:Y:S01]  /*0b30*/  IMAD.WIDE.U32 R26, R27, c[0x0][0x1a8], R30 ;  /* 0x00006a001b1a7a25 */ /* 0x000fe200078e001e */
[----:B------:R-:W-:Y:S02]  /*0b40*/  SHF.R.S32.HI R103, RZ, 0x1f, R100 ;  /* 0x0000001fff677819 */ /* 0x000fe40000011464 */
[----:B------:R-:W-:Y:S01]  /*0b50*/  LEA.HI R13, R14, R14, RZ, 0x1 ;  /* 0x0000000e0e0d7211 */ /* 0x000fe200078f08ff */
[----:B------:R-:W-:Y:S01]  /*0b60*/  IMAD R3, R23, c[0x0][0x1a0], RZ ;  /* 0x0000680017037a24 */ /* 0x000fe200078e02ff */
[----:B------:R-:W-:Y:S01]  /*0b70*/  IADD3 R124, P1, R124, R32, RZ ;  /* 0x000000207c7c7210 */ /* 0x000fe20007f3e0ff */
[----:B------:R-:W-:Y:S01]  /*0b80*/  IMAD.WIDE.U32 R30, R22, c[0x0][0x1a0], R128 ;  /* 0x00006800161e7a25 */ /* 0x000fe200078e0080 */
[----:B------:R-:W-:-:S02]  /*0b90*/  SHF.R.S32.HI R7, RZ, 0x1, R13 ;  /* 0x00000001ff077819 */ /* 0x000fc4000001140d */
[----:B------:R-:W-:Y:S01]  /*0ba0*/  SHF.R.S32.HI R16, RZ, 0x1f, R13 ;  /* 0x0000001fff107819 */ /* 0x000fe2000001140d */
[----:B------:R-:W-:Y:S01]  /*0bb0*/  IMAD.IADD R120, R22, 0x1, -R9 ;  /* 0x0000000116787824 */ /* 0x000fe200078e0a09 */
[----:B------:R-:W-:Y:S01]  /*0bc0*/  IADD3 R8, P0, R8, R30, RZ ;  /* 0x0000001e08087210 */ /* 0x000fe20007f1e0ff */
[----:B------:R-:W-:Y:S01]  /*0bd0*/  IMAD R3, R22, c[0x0][0x1a4], R3 ;  /* 0x0000690016037a24 */ /* 0x000fe200078e0203 */
[----:B------:R-:W-:Y:S01]  /*0be0*/  LEA.HI R16, R16, R7, RZ, 0x2 ;  /* 0x0000000710107211 */ /* 0x000fe200078f10ff */
[----:B------:R-:W-:Y:S01]  /*0bf0*/  IMAD R120, R19, 0x8, R120 ;  /* 0x0000000813787824 */ /* 0x000fe200078e0278 */
[----:B------:R-:W-:Y:S01]  /*0c00*/  IADD3 R122, R128, 0x20, RZ ;  /* 0x00000020807a7810 */ /* 0x000fe20007ffe0ff */
[----:B------:R-:W-:Y:S01]  /*0c10*/  IMAD R127, R103, c[0x0][0x1b0], RZ ;  /* 0x00006c00677f7a24 */ /* 0x000fe200078e02ff */
[----:B------:R-:W-:Y:S01]  /*0c20*/  IADD3.X R9, R4, R31, R3, P0, !PT ;  /* 0x0000001f04097210 */ /* 0x000fe200007fe403 */
[----:B------:R-:W-:Y:S01]  /*0c30*/  IMAD.U32 R120, R120, 0x20, R5 ;  /* 0x0000002078787824 */ /* 0x000fe200078e0005 */
[----:B------:R-:W-:Y:S01]  /*0c40*/  LOP3.LUT R16, R16, 0xfffffffc, RZ, 0xc0, !PT ;  /* 0xfffffffc10107812 */ /* 0x000fe200078ec0ff */
[----:B------:R-:W-:Y:S01]  /*0c50*/  IMAD.IADD R4, R123, 0x1, -R12 ;  /* 0x000000017b047824 */ /* 0x000fe200078e0a0c */
[----:B------:R-:W-:Y:S01]  /*0c60*/  IADD3 R121, R128, 0x40, RZ ;  /* 0x0000004080797810 */ /* 0x000fe20007ffe0ff */
[----:B------:R-:W-:-:S02]  /*0c70*/  IMAD R5, R23, c[0x0][0x198], RZ ;  /* 0x0000660017057a24 */ /* 0x000fc400078e02ff */
[----:B------:R-:W-:Y:S01]  /*0c80*/  IMAD.IADD R16, R7, 0x1, -R16 ;  /* 0x0000000107107824 */ /* 0x000fe200078e0a10 */
[C---:B------:R-:W-:Y:S01]  /*0c90*/  ISETP.GE.AND P0, PT, R22.reuse, R4, PT ;  /* 0x000000041600720c */ /* 0x040fe20003f06270 */
[----:B------:R-:W-:Y:S02]  /*0ca0*/  IMAD R5, R22, c[0x0][0x19c], R5 ;  /* 0x0000670016057a24 */ /* 0x000fe400078e0205 */
[----:B------:R-:W-:Y:S02]  /*0cb0*/  IMAD R103, R103, c[0x0][0x1b8], RZ ;  /* 0x00006e0067677a24 */ /* 0x000fe400078e02ff */
[----:B------:R-:W-:Y:S01]  /*0cc0*/  IMAD R127, R100, c[0x0][0x1b4], R127 ;  /* 0x00006d00647f7a24 */ /* 0x000fe200078e027f */
[----:B------:R-:W-:Y:S01]  /*0cd0*/  IADD3.X R125, R28, R33, R5, P1, !PT ;  /* 0x000000211c7d7210 */ /* 0x000fe20000ffe405 */
[----:B------:R-:W-:Y:S01]  /*0ce0*/  IMAD R103, R100, c[0x0][0x1bc], R103 ;  /* 0x00006f0064677a24 */ /* 0x000fe200078e0267 */
[----:B------:R-:W-:Y:S01]  /*0cf0*/  LOP3.LUT P1, RZ, R16, 0x2, RZ, 0xc0, !PT ;  /* 0x0000000210ff7812 */ /* 0x000fe2000782c0ff */
[----:B------:R-:W-:-:S02]  /*0d00*/  IMAD.MOV.U32 R5, RZ, RZ, 0x10 ;  /* 0x00000010ff057424 */ /* 0x000fc400078e00ff */
[----:B------:R-:W-:-:S03]  /*0d10*/  IMAD.WIDE.U32 R124, R100, c[0x0][0x1b0], R124 ;  /* 0x00006c00647c7a25 */ /* 0x000fc600078e007c */
[----:B------:R-:W-:Y:S01]  /*0d20*/  SEL R3, R5, 0xfffffff0, !P1 ;  /* 0xfffffff005037807 */ /* 0x000fe20004800000 */
[----:B------:R-:W-:-:S04]  /*0d30*/  IMAD.WIDE.U32 R100, R100, c[0x0][0x1b8], R8 ;  /* 0x00006e0064647a25 */ /* 0x000fc800078e0008 */
[----:B------:R-:W-:-:S04]  /*0d40*/  IMAD.WIDE R130, R20, 0x40, R22 ;  /* 0x0000004014827825 */ /* 0x000fc800078e0216 */
        /* <DEDUP_REMOVED lines=37> */
.L_x_692:
[----:B------:R-:W-:Y:S05]  /*0fa0*/  BSYNC B0 ;  /* 0x0000000000007941 */ /* 0x000fea0003800000 */
.L_x_691:
        /* <DEDUP_REMOVED lines=40> */
.L_x_694:
[----:B------:R-:W-:Y:S05]  /*1230*/  BSYNC B0 ;  /* 0x0000000000007941 */ /* 0x000fea0003800000 */
.L_x_693:
        /* <DEDUP_REMOVED lines=38> */
.L_x_696:
[----:B------:R-:W-:Y:S05]  /*14a0*/  BSYNC B0 ;  /* 0x0000000000007941 */ /* 0x000fea0003800000 */
.L_x_695:
[----:B------:R-:W-:Y:S01]  /*14b0*/  ISETP.GE.AND P0, PT, R9, R8, PT ;  /* 0x000000080900720c */ /* 0x000fe20003f06270 */
        /* <DEDUP_REMOVED lines=36> */
.L_x_698:
[----:B------:R-:W-:Y:S05]  /*1700*/  BSYNC B0 ;  /* 0x0000000000007941 */ /* 0x000fea0003800000 */
.L_x_697:
[----:B------:R-:W0:Y:S01]  /*1710*/  LDGDEPBAR ;  /* 0x00000000000079af */ /* 0x000e220000000000 */
[----:B------:R-:W-:Y:S01]  /*1720*/  LOP3.LUT R21, R13, 0x7fffffe, RZ, 0xc0, !PT ;  /* 0x07fffffe0d157812 */ /* 0x000fe200078ec0ff */
[----:B------:R-:W-:Y:S01]  /*1730*/  IMAD R4, R88, UR16, RZ ;  /* 0x0000001058047c24 */ /* 0x000fe2000f8e02ff */
[----:B------:R-:W-:Y:S01]  /*1740*/  LOP3.LUT R13, R15, 0xfffffff8, RZ, 0xc0, !PT ;  /* 0xfffffff80f0d7812 */ /* 0x000fe200078ec0ff */
[----:B------:R-:W-:Y:S01]  /*1750*/  IMAD.SHL.U32 R16, R16, 0x40, RZ ;  /* 0x0000004010107824 */ /* 0x000fe200078e00ff */
[----:B------:R-:W-:Y:S01]  /*1760*/  ISETP.GE.AND P0, PT, R22, R8, PT ;  /* 0x000000081600720c */ /* 0x000fe20003f06270 */
[----:B------:R-:W-:Y:S01]  /*1770*/  IMAD.IADD R15, R14, 0x1, -R21 ;  /* 0x000000010e0f7824 */ /* 0x000fe200078e0a15 */
[----:B------:R-:W-:Y:S01]  /*1780*/  SHF.R.S32.HI R22, RZ, 0x4, R17 ;  /* 0x00000004ff167819 */ /* 0x000fe20000011411 */
[----:B------:R-:W-:Y:S01]  /*1790*/  IMAD.IADD R13, R10, 0x1, -R13 ;  /* 0x000000010a0d7824 */ /* 0x000fe200078e0a0d */
[----:B------:R-:W-:Y:S01]  /*17a0*/  SHF.R.S32.HI R11, RZ, 0x1f, R14 ;  /* 0x0000001fff0b7819 */ /* 0x000fe2000001140e */
[----:B------:R-:W-:Y:S01]  /*17b0*/  IMAD R7, R7, UR17, R4 ;  /* 0x0000001107077c24 */ /* 0x000fe2000f8e0204 */
[----:B------:R-:W-:Y:S01]  /*17c0*/  LEA.HI R17, R17, R22, RZ, 0x1 ;  /* 0x0000001611117211 */ /* 0x000fe200078f08ff */
[----:B------:R-:W-:Y:S01]  /*17d0*/  IMAD R12, R19, 0x10, R12 ;  /* 0x00000010130c7824 */ /* 0x000fe200078e020c */
[----:B------:R-:W-:Y:S01]  /*17e0*/  LEA.HI R14, R11, R14, RZ, 0x3 ;  /* 0x0000000e0b0e7211 */ /* 0x000fe200078f18ff */
[----:B------:R-:W-:Y:S01]  /*17f0*/  IMAD R97, R20, 0x4, R19 ;  /* 0x0000000414617824 */ /* 0x000fe200078e0213 */
[----:B------:R-:W-:Y:S01]  /*1800*/  LEA.HI R11, R13, R13, RZ, 0x1 ;  /* 0x0000000d0d0b7211 */ /* 0x000fe200078f08ff */
[----:B------:R-:W-:Y:S01]  /*1810*/  IMAD.MOV.U32 R102, RZ, RZ, R100 ;  /* 0x000000ffff667224 */ /* 0x000fe200078e0064 */
[----:B------:R-:W-:Y:S01]  /*1820*/  LOP3.LUT R17, R17, 0xfffffffe, RZ, 0xc0, !PT ;  /* 0xfffffffe11117812 */ /* 0x000fe200078ec0ff */
[----:B------:R-:W-:Y:S01]  /*1830*/  IMAD.SHL.U32 R14, R14, 0x20, RZ ;  /* 0x000000200e0e7824 */ /* 0x000fe200078e00ff */
[----:B------:R-:W-:Y:S01]  /*1840*/  LOP3.LUT R4, R11, 0x7fffffe, RZ, 0xc0, !PT ;  /* 0x07fffffe0b047812 */ /* 0x000fe200078ec0ff */
[----:B------:R-:W-:Y:S01]  /*1850*/  IMAD.SHL.U32 R89, R10, 0x2, RZ ;  /* 0x000000020a597824 */ /* 0x000fe200078e00ff */
[----:B------:R-:W-:Y:S01]  /*1860*/  LOP3.LUT R16, R16, 0xc0, RZ, 0xc0, !PT ;  /* 0x000000c010107812 */ /* 0x000fe200078ec0ff */
[----:B------:R-:W-:Y:S01]  /*1870*/  IMAD.IADD R17, R22, 0x1, -R17 ;  /* 0x0000000116117824 */ /* 0x000fe200078e0a11 */
[----:B------:R-:W-:Y:S01]  /*1880*/  SHF.R.S32.HI R11, RZ, 0x1, R11 ;  /* 0x00000001ff0b7819 */ /* 0x000fe2000001140b */
[----:B------:R-:W-:-:S04]  /*1890*/  DEPBAR.LE SB0, 0x0 ;  /* 0x000080000000791a */ /* 0x000fc80000000000 */
[----:B------:R-:W-:Y:S01]  /*18a0*/  BAR.SYNC.DEFER_BLOCKING 0x0 ;  /* 0x0000000000007b1d */ /* 0x000fe20000010000 */
[----:B------:R-:W-:Y:S01]  /*18b0*/  IMAD.IADD R4, R13, 0x1, -R4 ;  /* 0x000000010d047824 */ /* 0x000fe200078e0a04 */
[----:B------:R-:W-:Y:S01]  /*18c0*/  LOP3.LUT P1, RZ, R11, 0x2, RZ, 0xc0, !PT ;  /* 0x000000020bff7812 */ /* 0x000fe2000782c0ff */
[----:B------:R-:W-:Y:S01]  /*18d0*/  IMAD.SHL.U32 R13, R17, 0x8, RZ ;  /* 0x00000008110d7824 */ /* 0x000fe200078e00ff */
[----:B------:R-:W-:Y:S01]  /*18e0*/  SHF.R.S32.HI R119, RZ, 0x1f, R24 ;  /* 0x0000001fff777819 */ /* 0x000fe20000011418 */
[----:B------:R-:W-:Y:S01]  /*18f0*/  IMAD.SHL.U32 R11, R11, 0x40, RZ ;  /* 0x000000400b0b7824 */ /* 0x000fe200078e00ff */
[----:B------:R-:W-:Y:S01]  /*1900*/  LOP3.LUT R14, R14, 0xffffff00, RZ, 0xc0, !PT ;  /* 0xffffff000e0e7812 */ /* 0x000fe200078ec0ff */
[----:B------:R-:W-:Y:S01]  /*1910*/  IMAD R116, R17, 0x8, R4 ;  /* 0x0000000811747824 */ /* 0x000fe200078e0204 */
[----:B------:R-:W-:Y:S01]  /*1920*/  LOP3.LUT R13, R16, 0x8, R13, 0xf8, !PT ;  /* 0x00000008100d7812 */ /* 0x000fe200078ef80d */
[----:B------:R-:W-:Y:S01]  /*1930*/  UIADD3 UR15, UR24, -0x4ab325aa, URZ ;  /* 0xb54cda56180f7890 */ /* 0x000fe2000fffe03f */
[----:B------:R-:W-:Y:S01]  /*1940*/  SHF.R.U32.HI R16, RZ, 0x3, R16 ;  /* 0x00000003ff107819 */ /* 0x000fe20000011610 */
[--C-:B------:R-:W-:Y:S01]  /*1950*/  IMAD R20, R19, 0x200, R14.reuse ;  /* 0x0000020013147824 */ /* 0x100fe200078e020e */
[----:B------:R-:W-:Y:S01]  /*1960*/  LOP3.LUT R11, R11, 0xc0, RZ, 0xc0, !PT ;  /* 0x000000c00b0b7812 */ /* 0x000fe200078ec0ff */
[----:B------:R-:W-:Y:S01]  /*1970*/  IMAD R14, R15, 0x20, R14 ;  /* 0x000000200f0e7824 */ /* 0x000fe200078e020e */
[----:B------:R-:W-:Y:S01]  /*1980*/  LOP3.LUT R13, R13, R16, RZ, 0x3c, !PT ;  /* 0x000000100d0d7212 */ /* 0x000fe200078e3cff */
[----:B------:R-:W-:Y:S01]  /*1990*/  IMAD.SHL.U32 R16, R18, 0x8, RZ ;  /* 0x0000000812107824 */ /* 0x000fe200078e00ff */
[----:B------:R-:W-:Y:S01]  /*19a0*/  LEA.HI R119, R119, R24, RZ, 0x2 ;  /* 0x0000001877777211 */ /* 0x000fe200078f10ff */
[----:B------:R-:W-:Y:S01]  /*19b0*/  IMAD R20, R15, 0x20, R20 ;  /* 0x000000200f147824 */ /* 0x000fe200078e0214 */
[----:B------:R-:W-:Y:S01]  /*19c0*/  UIADD3 UR14, UR25, 0x646e171e, URZ ;  /* 0x646e171e190e7890 */ /* 0x000fe2000fffe03f */
[----:B------:R-:W-:Y:S01]  /*19d0*/  IMAD.IADD R4, R13, 0x1, R14 ;  /* 0x000000010d047824 */ /* 0x000fe200078e020e */
[----:B------:R-:W-:Y:S01]  /*19e0*/  LOP3.LUT R16, R11, 0x8, R16, 0xf8, !PT ;  /* 0x000000080b107812 */ /* 0x000fe200078ef810 */
[----:B------:R-:W-:Y:S01]  /*19f0*/  IMAD.WIDE.U32 R14, R88, UR17, R102 ;  /* 0x00000011580e7c25 */ /* 0x000fe2000f8e0066 */
[----:B------:R-:W-:Y:S01]  /*1a00*/  SHF.R.U32.HI R11, RZ, 0x3, R11 ;  /* 0x00000003ff0b7819 */ /* 0x000fe2000001160b */
[----:B------:R-:W-:Y:S01]  /*1a10*/  BSSY B0, `(.L_x_699) ;  /* 0x000002d000007945 */ /* 0x000fe20003800000 */
[----:B------:R3:W-:Y:S01]  /*1a20*/  @P0 STS [R120+0x6000], RZ ;  /* 0x006000ff78000388 */ /* 0x0007e20000000800 */
[----:B------:R-:W-:Y:S01]  /*1a30*/  SHF.R.S32.HI R119, RZ, 0x2, R119 ;  /* 0x00000002ff777819 */ /* 0x000fe20000011477 */
[----:B------:R-:W-:Y:S01]  /*1a40*/  IMAD.IADD R117, R13, 0x1, R20 ;  /* 0x000000010d757824 */ /* 0x000fe200078e0214 */
[----:B------:R-:W-:Y:S01]  /*1a50*/  LOP3.LUT R11, R16, R11, RZ, 0x3c, !PT ;  /* 0x0000000b100b7212 */ /* 0x000fe200078e3cff */
[----:B------:R3:W-:Y:S01]  /*1a60*/  @P0 STS [R120+0x6004], RZ ;  /* 0x006004ff78000388 */ /* 0x0007e20000000800 */
[----:B------:R-:W-:Y:S01]  /*1a70*/  IADD3 R12, R12, 0x1, R119 ;  /* 0x000000010c0c7810 */ /* 0x000fe20007ffe077 */
[----:B------:R-:W-:Y:S01]  /*1a80*/  IMAD.IADD R10, R15, 0x1, R7 ;  /* 0x000000010f0a7824 */ /* 0x000fe200078e0207 */
[----:B------:R-:W-:Y:S01]  /*1a90*/  LOP3.LUT R89, R89, 0x6, RZ, 0xc0, !PT ;  /* 0x0000000659597812 */ /* 0x000fe200078ec0ff */
[----:B------:R3:W-:Y:S01]  /*1aa0*/  @P0 STS.64 [R120+0x6008], RZ ;  /* 0x006008ff78000388 */ /* 0x0007e20000000a00 */
[----:B------:R-:W-:Y:S01]  /*1ab0*/  IMAD.U32 R116, R116, 0x20, R11 ;  /* 0x0000002074747824 */ /* 0x000fe200078e000b */
[----:B------:R-:W-:Y:S01]  /*1ac0*/  IADD3 R11, R2, R12, -R123 ;  /* 0x0000000c020b7210 */ /* 0x000fe20007ffe87b */
[----:B------:R-:W-:Y:S01]  /*1ad0*/  IMAD.SHL.U32 R117, R117, 0x2, RZ ;  /* 0x0000000275757824 */ /* 0x000fe200078e00ff */
[----:B------:R3:W-:Y:S01]  /*1ae0*/  @P0 STS.128 [R120+0x7000], RZ ;  /* 0x007000ff78000388 */ /* 0x0007e20000000c00 */
[----:B------:R-:W-:-:S02]  /*1af0*/  SEL R5, R5, 0xfffffff0, !P1 ;  /* 0xfffffff005057807 */ /* 0x000fc40004800000 */
[----:B------:R-:W-:Y:S01]  /*1b00*/  IADD3 R7, R11, c[0x0][0x2e8], RZ ;  /* 0x0000ba000b077a10 */ /* 0x000fe20007ffe0ff */
        /* <DEDUP_REMOVED lines=29> */
.L_x_700:
[----:B------:R-:W-:Y:S05]  /*1ce0*/  BSYNC B0 ;  /* 0x0000000000007941 */ /* 0x000fea0003800000 */
.L_x_699:
        /* <DEDUP_REMOVED lines=36> */
.L_x_702:
[----:B------:R-:W-:Y:S05]  /*1f30*/  BSYNC B0 ;  /* 0x0000000000007941 */ /* 0x000fea0003800000 */
.L_x_701:
[----:B------:R-:W-:Y:S01]  /*1f40*/  IMAD.SHL.U32 R116, R116, 0x2, RZ ;  /* 0x0000000274747824 */ /* 0x000fe200078e00ff */
[----:B------:R-:W-:Y:S01]  /*1f50*/  LDSM.16.M88.4 R44, [R117] ;  /* 0x00000000752c783b */ /* 0x000fe20000000200 */
[----:B------:R-:W-:Y:S01]  /*1f60*/  IMAD R115, R3, 0x2, R117 ;  /* 0x0000000203737824 */ /* 0x000fe200078e0275 */
[----:B------:R-:W-:Y:S01]  /*1f70*/  IMNMX R105, R7, R2, PT ;  /* 0x0000000207697217 */ /* 0x000fe20003800200 */
[----:B------:R-:W-:Y:S01]  /*1f80*/  IMAD R113, R5, 0x2, R116 ;  /* 0x0000000205717824 */ /* 0x000fe200078e0274 */
[----:B----4-:R-:W4:Y:S01]  /*1f90*/  LDSM.16.M88.4 R16, [R116+0x3000] ;  /* 0x003000007410783b */ /* 0x010f220000000200 */
[----:B------:R-:W-:Y:S01]  /*1fa0*/  IMAD R89, R88, 0x40, R89 ;  /* 0x0000004058597824 */ /* 0x000fe200078e0259 */
[----:B------:R-:W-:Y:S02]  /*1fb0*/  IADD3 R5, R7, 0x8, RZ ;  /* 0x0000000807057810 */ /* 0x000fe40007ffe0ff */
[----:B------:R-:W5:Y:S02]  /*1fc0*/  LDSM.16.M88.4 R60, [R116+0x3400] ;  /* 0x00340000743c783b */ /* 0x000f640000000200 */
[----:B------:R-:W-:-:S02]  /*1fd0*/  IADD3 R7, R89, 0x1, RZ ;  /* 0x0000000159077810 */ /* 0x000fc40007ffe0ff */
[----:B------:R-:W1:Y:S01]  /*1fe0*/  LDSM.16.M88.4 R52, [R116+0x3800] ;  /* 0x003800007434783b */ /* 0x000e620000000200 */
[----:B------:R-:W-:Y:S02]  /*1ff0*/  IMNMX R104, R5, R2, PT ;  /* 0x0000000205687217 */ /* 0x000fe40003800200 */
[----:B------:R-:W-:Y:S01]  /*2000*/  IADD3 R2, R89, 0x8, RZ ;  /* 0x0000000859027810 */ /* 0x000fe20007ffe0ff */
[----:B------:R-:W2:Y:S01]  /*2010*/  LDSM.16.M88.4 R12, [R116+0x3c00] ;  /* 0x003c0000740c783b */ /* 0x000ea20000000200 */
[CC--:B------:R-:W-:Y:S02]  /*2020*/  ISETP.GE.AND P5, PT, R7.reuse, R105.reuse, PT ;  /* 0x000000690700720c */ /* 0x0c0fe40003fa6270 */
[----:B------:R-:W-:Y:S01]  /*2030*/  ISETP.GE.AND P3, PT, R7, R104, PT ;  /* 0x000000680700720c */ /* 0x000fe20003f66270 */
[----:B------:R-:W-:Y:S01]  /*2040*/  LDSM.16.M88.4 R36, [R115] ;  /* 0x000000007324783b */ /* 0x000fe20000000200 */
[C---:B------:R-:W-:Y:S02]  /*2050*/  IADD3 R7, R89.reuse, 0x9, RZ ;  /* 0x0000000959077810 */ /* 0x040fe40007ffe0ff */
[----:B------:R-:W-:Y:S01]  /*2060*/  IADD3 R5, R89, 0x10, RZ ;  /* 0x0000001059057810 */ /* 0x000fe20007ffe0ff */
[----:B------:R-:W3:Y:S01]  /*2070*/  LDSM.16.M88.4 R76, [R113+0x3000] ;  /* 0x00300000714c783b */ /* 0x000ee20000000200 */
[----:B------:R-:W-:-:S02]  /*2080*/  ISETP.GE.AND P4, PT, R2, R105, PT ;  /* 0x000000690200720c */ /* 0x000fc40003f86270 */
[-C--:B------:R-:W-:Y:S01]  /*2090*/  ISETP.GE.AND P6, PT, R7, R104.reuse, PT ;  /* 0x000000680700720c */ /* 0x080fe20003fc6270 */
[----:B------:R-:W1:Y:S01]  /*20a0*/  LDSM.16.M88.4 R40, [R113+0x3c00] ;  /* 0x003c00007128783b */ /* 0x000e620000000200 */
[----:B------:R-:W-:Y:S02]  /*20b0*/  ISETP.GE.AND P0, PT, R2, R104, PT ;  /* 0x000000680200720c */ /* 0x000fe40003f06270 */
[----:B------:R-:W-:Y:S01]  /*20c0*/  IADD3 R2, R89, 0x11, RZ ;  /* 0x0000001159027810 */ /* 0x000fe20007ffe0ff */
[----:B------:R-:W2:Y:S01]  /*20d0*/  LDSM.16.M88.4 R68, [R113+0x3800] ;  /* 0x003800007144783b */ /* 0x000ea20000000200 */
[-C--:B------:R-:W-:Y:S02]  /*20e0*/  ISETP.GE.AND P1, PT, R5, R105.reuse, PT ;  /* 0x000000690500720c */ /* 0x080fe40003f26270 */
[----:B------:R-:W-:Y:S01]  /*20f0*/  ISETP.GE.AND P2, PT, R7, R105, PT ;  /* 0x000000690700720c */ /* 0x000fe20003f46270 */
[----:B------:R-:W2:Y:S04]  /*2100*/  LDSM.16.M88.4 R72, [R113+0x3400] ;  /* 0x003400007148783b */ /* 0x000ea80000000200 */
[----:B-1----:R-:W-:Y:S01]  /*2110*/  LDSM.16.M88.4 R8, [R117+0x1000] ;  /* 0x001000007508783b */ /* 0x002fe20000000200 */
[C---:B----4-:R-:W-:Y:S03]  /*2120*/  HMMA.16816.F32 R20, R44.reuse, R16, RZ ;  /* 0x000000102c14723c */ /* 0x050fe600000018ff */
[----:B------:R-:W1:Y:S04]  /*2130*/  LDSM.16.M88.4 R32, [R116+0x4000] ;  /* 0x004000007420783b */ /* 0x000e680000000200 */
[----:B------:R-:W-:Y:S01]  /*2140*/  LDSM.16.M88.4 R24, [R116+0x4800] ;  /* 0x004800007418783b */ /* 0x000fe20000000200 */
[C---:B------:R-:W-:Y:S03]  /*2150*/  HMMA.16816.F32 R16, R44.reuse, R18, RZ ;  /* 0x000000122c10723c */ /* 0x040fe600000018ff */
[----:B--2---:R-:W-:Y:S04]  /*2160*/  LDSM.16.M88.4 R28, [R116+0x4400] ;  /* 0x00440000741c783b */ /* 0x004fe80000000200 */
        /* <DEDUP_REMOVED lines=45> */
[C---:B------:R-:W-:Y:S08]  /*2440*/  HMMA.16816.F32 R52, R80.reuse, R74, R52 ;  /* 0x0000004a5034723c */ /* 0x040ff00000001834 */
[----:B------:R-:W-:Y:S08]  /*2450*/  HMMA.16816.F32 R60, R80, R78, R60 ;  /* 0x0000004e503c723c */ /* 0x000ff0000000183c */
[C---:B--2---:R-:W-:Y:S08]  /*2460*/  HMMA.16816.F32 R48, R40.reuse, R24, R48 ;  /* 0x000000182830723c */ /* 0x044ff00000001830 */
[C---:B------:R-:W-:Y:S01]  /*2470*/  HMMA.16816.F32 R44, R40.reuse, R26, R44 ;  /* 0x0000001a282c723c */ /* 0x040fe2000000182c */
[----:B------:R-:W2:Y:S07]  /*2480*/  LDSM.16.M88.4 R24, [R113+0x5800] ;  /* 0x005800007118783b */ /* 0x000eae0000000200 */
        /* <DEDUP_REMOVED lines=10> */
[----:B------:R-:W-:Y:S02]  /*2530*/  FSEL R5, R71, -INF , !P3 ;  /* 0xff80000047057808 */ /* 0x000fe40005800000 */
[----:B------:R-:W-:Y:S01]  /*2540*/  ISETP.GE.AND P3, PT, R2, R105, PT ;  /* 0x000000690200720c */ /* 0x000fe20003f66270 */
[----:B-1----:R-:W-:Y:S01]  /*2550*/  HMMA.16816.F32 R64, R12, R20, R64 ;  /* 0x000000140c40723c */ /* 0x002fe20000001840 */
[----:B------:R-:W-:Y:S02]  /*2560*/  FSEL R7, R18, -INF , !P0 ;  /* 0xff80000012077808 */ /* 0x000fe40004000000 */
[----:B------:R-:W-:-:S04]  /*2570*/  FSEL R37, R17, -INF , !P2 ;  /* 0xff80000011257808 */ /* 0x000fc80005000000 */
[----:B------:R-:W-:Y:S01]  /*2580*/  FSEL R21, R16, -INF , !P4 ;  /* 0xff80000010157808 */ /* 0x000fe20006000000 */
[C---:B--2---:R-:W-:Y:S01]  /*2590*/  HMMA.16816.F32 R56, R12.reuse, R24, R56 ;  /* 0x000000180c38723c */ /* 0x044fe20000001838 */
[C---:B------:R-:W-:Y:S02]  /*25a0*/  IADD3 R16, R89.reuse, 0x20, RZ ;  /* 0x0000002059107810 */ /* 0x040fe40007ffe0ff */
[-C--:B------:R-:W-:Y:S02]  /*25b0*/  ISETP.GE.AND P4, PT, R2, R104.reuse, PT ;  /* 0x000000680200720c */ /* 0x080fe40003f86270 */
[C---:B------:R-:W-:Y:S02]  /*25c0*/  IADD3 R20, R89.reuse, 0x18, RZ ;  /* 0x0000001859147810 */ /* 0x040fe40007ffe0ff */
[----:B------:R-:W-:Y:S01]  /*25d0*/  IADD3 R2, R89, 0x19, RZ ;  /* 0x0000001959027810 */ /* 0x000fe20007ffe0ff */
[----:B------:R-:W-:Y:S01]  /*25e0*/  HMMA.16816.F32 R52, R12, R26, R52 ;  /* 0x0000001a0c34723c */ /* 0x000fe20000001834 */
[C---:B------:R-:W-:Y:S01]  /*25f0*/  ISETP.GE.AND P0, PT, R20.reuse, R105, PT ;  /* 0x000000691400720c */ /* 0x040fe20003f06270 */
[----:B------:R-:W-:Y:S01]  /*2600*/  BAR.SYNC.DEFER_BLOCKING 0x0 ;  /* 0x0000000000007b1d */ /* 0x000fe20000010000 */
[----:B------:R-:W-:-:S05]  /*2610*/  ISETP.GE.AND P2, PT, R20, R104, PT ;  /* 0x000000681400720c */ /* 0x000fca0003f46270 */
[C---:B------:R-:W-:Y:S01]  /*2620*/  HMMA.16816.F32 R60, R12.reuse, R22, R60 ;  /* 0x000000160c3c723c */ /* 0x040fe2000000183c */
[----:B------:R-:W-:Y:S02]  /*2630*/  FSEL R25, R64, -INF , !P1 ;  /* 0xff80000040197808 */ /* 0x000fe40004800000 */
[----:B------:R-:W-:Y:S02]  /*2640*/  ISETP.GE.AND P1, PT, R2, R104, PT ;  /* 0x000000680200720c */ /* 0x000fe40003f26270 */
[----:B------:R-:W-:Y:S02]  /*2650*/  FSEL R39, R65, -INF , !P3 ;  /* 0xff80000041277808 */ /* 0x000fe40005800000 */
[----:B------:R-:W-:Y:S01]  /*2660*/  FSEL R23, R19, -INF , !P6 ;  /* 0xff80000013177808 */ /* 0x000fe20007000000 */
[----:B---3--:R-:W-:Y:S01]  /*2670*/  HMMA.16816.F32 R48, R12, R8, R48 ;  /* 0x000000080c30723c */ /* 0x008fe20000001830 */
[----:B------:R-:W-:Y:S02]  /*2680*/  FSEL R19, R66, -INF , !P5 ;  /* 0xff80000042137808 */ /* 0x000fe40006800000 */
[----:B------:R-:W-:-:S02]  /*2690*/  ISETP.GE.AND P5, PT, R16, R105, PT ;  /* 0x000000691000720c */ /* 0x000fc40003fa6270 */
[----:B------:R-:W-:Y:S02]  /*26a0*/  ISETP.GE.AND P6, PT, R2, R105, PT ;  /* 0x000000690200720c */ /* 0x000fe40003fc6270 */
[C---:B------:R-:W-:Y:S01]  /*26b0*/  IADD3 R8, R89.reuse, 0x29, RZ ;  /* 0x0000002959087810 */ /* 0x040fe20007ffe0ff */
[----:B------:R-:W-:Y:S01]  /*26c0*/  HMMA.16816.F32 R44, R12, R10, R44 ;  /* 0x0000000a0c2c723c */ /* 0x000fe2000000182c */
[----:B------:R-:W-:Y:S02]  /*26d0*/  FSEL R27, R56, -INF , !P5 ;  /* 0xff800000381b7808 */ /* 0x000fe40006800000 */
[----:B------:R-:W-:Y:S02]  /*26e0*/  ISETP.GE.AND P5, PT, R8, R104, PT ;  /* 0x000000680800720c */ /* 0x000fe40003fa6270 */
[----:B------:R-:W-:Y:S02]  /*26f0*/  IADD3 R2, R89, 0x21, RZ ;  /* 0x0000002159027810 */ /* 0x000fe40007ffe0ff */
[----:B------:R-:W-:-:S02]  /*2700*/  FSEL R85, R55, -INF , !P5 ;  /* 0xff80000037557808 */ /* 0x000fc40006800000 */
[----:B------:R-:W-:Y:S02]  /*2710*/  FSEL R67, R67, -INF , !P4 ;  /* 0xff80000043437808 */ /* 0x000fe40006000000 */
[----:B------:R-:W-:Y:S02]  /*2720*/  FSEL R43, R60, -INF , !P0 ;  /* 0xff8000003c2b7808 */ /* 0x000fe40004000000 */
[-C--:B------:R-:W-:Y:S02]  /*2730*/  ISETP.GE.AND P5, PT, R89, R105.reuse, PT ;  /* 0x000000695900720c */ /* 0x080fe40003fa6270 */
[-C--:B------:R-:W-:Y:S02]  /*2740*/  ISETP.GE.AND P3, PT, R16, R104.reuse, PT ;  /* 0x000000681000720c */ /* 0x080fe40003f66270 */
[C---:B------:R-:W-:Y:S02]  /*2750*/  ISETP.GE.AND P4, PT, R2.reuse, R105, PT ;  /* 0x000000690200720c */ /* 0x040fe40003f86270 */
[----:B------:R-:W-:-:S02]  /*2760*/  ISETP.GE.AND P0, PT, R2, R104, PT ;  /* 0x000000680200720c */ /* 0x000fc40003f06270 */
[C---:B------:R-:W-:Y:S02]  /*2770*/  IADD3 R16, R89.reuse, 0x28, RZ ;  /* 0x0000002859107810 */ /* 0x040fe40007ffe0ff */
[----:B------:R-:W-:Y:S02]  /*2780*/  IADD3 R2, R89, 0x30, RZ ;  /* 0x0000003059027810 */ /* 0x000fe40007ffe0ff */
[----:B------:R-:W-:Y:S02]  /*2790*/  FSEL R68, R68, -INF , !P5 ;  /* 0xff80000044447808 */ /* 0x000fe40006800000 */
[----:B------:R-:W-:Y:S02]  /*27a0*/  FSEL R17, R62, -INF , !P2 ;  /* 0xff8000003e117808 */ /* 0x000fe40005000000 */
[----:B------:R-:W-:Y:S02]  /*27b0*/  FSEL R34, R58, -INF , !P3 ;  /* 0xff8000003a227808 */ /* 0x000fe40005800000 */
[----:B------:R-:W-:-:S02]  /*27c0*/  FSEL R29, R57, -INF , !P4 ;  /* 0xff800000391d7808 */ /* 0x000fc40006000000 */
[----:B------:R-:W-:Y:S02]  /*27d0*/  ISETP.GE.AND P5, PT, R98, 0x2, PT ;  /* 0x000000026200780c */ /* 0x000fe40003fa6270 */
[-C--:B------:R-:W-:Y:S02]  /*27e0*/  ISETP.GE.AND P2, PT, R16, R105.reuse, PT ;  /* 0x000000691000720c */ /* 0x080fe40003f46270 */
[C---:B------:R-:W-:Y:S02]  /*27f0*/  ISETP.GE.AND P3, PT, R2.reuse, R105, PT ;  /* 0x000000690200720c */ /* 0x040fe40003f66270 */
[----:B------:R-:W-:Y:S02]  /*2800*/  ISETP.GE.AND P4, PT, R2, R104, PT ;  /* 0x000000680200720c */ /* 0x000fe40003f86270 */
[----:B------:R-:W-:Y:S02]  /*2810*/  IADD3 R2, R89, 0x31, RZ ;  /* 0x0000003159027810 */ /* 0x000fe40007ffe0ff */
[----:B------:R-:W-:-:S02]  /*2820*/  FSEL R41, R61, -INF , !P6 ;  /* 0xff8000003d297808 */ /* 0x000fc40007000000 */
[----:B------:R-:W-:Y:S02]  /*2830*/  FSEL R63, R63, -INF , !P1 ;  /* 0xff8000003f3f7808 */ /* 0x000fe40004800000 */
[----:B------:R-:W-:Y:S02]  /*2840*/  FSEL R35, R59, -INF , !P0 ;  /* 0xff8000003b237808 */ /* 0x000fe40004000000 */
[----:B------:R-:W-:Y:S02]  /*2850*/  FSEL R30, R52, -INF , !P2 ;  /* 0xff800000341e7808 */ /* 0x000fe40005000000 */
[----:B------:R-:W-:Y:S02]  /*2860*/  ISETP.GE.AND P6, PT, R16, R104, PT ;  /* 0x000000681000720c */ /* 0x000fe40003fc6270 */
[-C--:B------:R-:W-:Y:S02]  /*2870*/  ISETP.GE.AND P1, PT, R8, R105.reuse, PT ;  /* 0x000000690800720c */ /* 0x080fe40003f26270 */
        /* <DEDUP_REMOVED lines=9> */
[CC--:B------:R-:W-:Y:S02]  /*2910*/  ISETP.GE.AND P6, PT, R8.reuse, R105.reuse, PT ;  /* 0x000000690800720c */ /* 0x0c0fe40003fc6270 */
        /* <DEDUP_REMOVED lines=68> */
.L_x_705:
[----:B------:R-:W-:Y:S05]  /*2d60*/  BSYNC B0 ;  /* 0x0000000000007941 */ /* 0x000fea0003800000 */
.L_x_704:
[----:B------:R-:W0:Y:S02]  /*2d70*/  LDGDEPBAR ;  /* 0x00000000000079af */ /* 0x000e240000000000 */
.L_x_703:
[----:B------:R-:W-:Y:S01]  /*2d80*/  FMNMX.FTZ R2, R68, R69, !PT ;  /* 0x0000004544027209 */ /* 0x000fe20007810000 */
[----:B------:R-:W-:Y:S01]  /*2d90*/  IMAD.WIDE.U32 R60, R97, -0x326172a9, RZ ;  /* 0xcd9e8d57613c7825 */ /* 0x000fe200078e00ff */
[----:B------:R-:W-:Y:S01]  /*2da0*/  LOP3.LUT R99, R0, UR24, RZ, 0x3c, !PT ;  /* 0x0000001800637c12 */ /* 0x000fe2000f8e3cff */
[----:B------:R-:W-:Y:S01]  /*2db0*/  UIADD3 UR12, UR25, -0x4498517b, URZ ;  /* 0xbb67ae85190c7890 */ /* 0x000fe2000fffe03f */
[----:B------:R-:W-:Y:S01]  /*2dc0*/  FMNMX.FTZ R2, R21, R2, !PT ;  /* 0x0000000215027209 */ /* 0x000fe20007810000 */
[----:B------:R-:W-:Y:S01]  /*2dd0*/  IMAD.SHL.U32 R62, R88, 0x2, RZ ;  /* 0x00000002583e7824 */ /* 0x000fe200078e00ff */
[----:B------:R-:W-:Y:S01]  /*2de0*/  LOP3.LUT R70, R61, R99, RZ, 0x3c, !PT ;  /* 0x000000633d467212 */ /* 0x000fe200078e3cff */
[----:B------:R-:W-:Y:S01]  /*2df0*/  IMAD.WIDE.U32 R64, R96, -0x2daee0ad, RZ ;  /* 0xd2511f5360407825 */ /* 0x000fe200078e00ff */
[----:B------:R-:W-:Y:S01]  /*2e00*/  FMNMX.FTZ R2, R37, R2, !PT ;  /* 0x0000000225027209 */ /* 0x000fe20007810000 */
[----:B------:R-:W-:Y:S02]  /*2e10*/  UIADD3 UR13, UR24, -0x61c88647, URZ ;  /* 0x9e3779b9180d7890 */ /* 0x000fe4000fffe03f */
[----:B------:R-:W-:Y:S01]  /*2e20*/  IMAD.WIDE.U32 R70, R70, -0x2daee0ad, RZ ;  /* 0xd2511f5346467825 */ /* 0x000fe200078e00ff */
[----:B------:R-:W-:Y:S01]  /*2e30*/  FMNMX.FTZ R2, R25, R2, !PT ;  /* 0x0000000219027209 */ /* 0x000fe20007810000 */
[----:B------:R-:W-:-:S02]  /*2e40*/  UIADD3 UR11, UR24, 0x3c6ef372, URZ ;  /* 0x3c6ef372180b7890 */ /* 0x000fc4000fffe03f */
[----:B------:R-:W-:Y:S01]  /*2e50*/  UIADD3 UR10, UR25, 0x76cf5d0a, URZ ;  /* 0x76cf5d0a190a7890 */ /* 0x000fe2000fffe03f */
[----:B------:R-:W-:Y:S01]  /*2e60*/  FMNMX.FTZ R2, R39, R2, !PT ;  /* 0x0000000227027209 */ /* 0x000fe20007810000 */
[----:B------:R-:W-:Y:S01]  /*2e70*/  UIADD3 UR8, UR25, 0x32370b8f, URZ ;  /* 0x32370b8f19087890 */ /* 0x000fe2000fffe03f */
[----:B------:R-:W-:Y:S01]  /*2e80*/  IMAD.SHL.U32 R114, R4, 0x2, RZ ;  /* 0x0000000204727824 */ /* 0x000fe200078e00ff */
[----:B------:R-:W-:Y:S01]  /*2e90*/  UIADD3 UR9, UR24, -0x255992d5, URZ ;  /* 0xdaa66d2b18097890 */ /* 0x000fe2000fffe03f */
[----:B------:R-:W-:Y:S01]  /*2ea0*/  FMNMX.FTZ R2, R43, R2, !PT ;  /* 0x000000022b027209 */ /* 0x000fe20007810000 */
[----:B------:R-:W-:Y:S01]  /*2eb0*/  UIADD3 UR7, UR24, 0x78dde6e4, URZ ;  /* 0x78dde6e418077890 */ /* 0x000fe2000fffe03f */
[----:B------:R-:W-:Y:S01]  /*2ec0*/  IMAD R112, R3, 0x2, R114 ;  /* 0x0000000203707824 */ /* 0x000fe200078e0272 */
[----:B------:R-:W-:Y:S01]  /*2ed0*/  UIADD3 UR6, UR25, -0x126145ec, URZ ;  /* 0xed9eba1419067890 */ /* 0x000fe2000fffe03f */
[----:B------:R-:W-:Y:S01]  /*2ee0*/  FMNMX.FTZ R2, R41, R2, !PT ;  /* 0x0000000229027209 */ /* 0x000fe20007810000 */
[----:B------:R-:W-:Y:S01]  /*2ef0*/  UIADD3 UR4, UR25, -0x56f99767, URZ ;  /* 0xa906689919047890 */ /* 0x000fe2000fffe03f */
[----:B------:R-:W-:Y:S01]  /*2f00*/  IMAD R89, R6, 0x10000, R6 ;  /* 0x0001000006597824 */ /* 0x000fe200078e0206 */
[----:B------:R-:W-:Y:S01]  /*2f10*/  UIADD3 UR5, UR24, 0x1715609d, URZ ;  /* 0x1715609d18057890 */ /* 0x000fe2000fffe03f */
[----:B------:R-:W-:Y:S01]  /*2f20*/  FMNMX.FTZ R2, R27, R2, !PT ;  /* 0x000000021b027209 */ /* 0x000fe20007810000 */
[----:B------:R-:W-:Y:S03]  /*2f30*/  LDSM.16.MT88.4 R48, [R112+0x6000] ;  /* 0x006000007030783b */ /* 0x000fe60000004200 */
[----:B------:R-:W-:Y:S01]  /*2f40*/  FMNMX.FTZ R9, R29, R2, !PT ;  /* 0x000000021d097209 */ /* 0x000fe20007810000 */
[----:B------:R-:W-:Y:S03]  /*2f50*/  LDSM.16.MT88.4 R56, [R114+0x7000] ;  /* 0x007000007238783b */ /* 0x000fe60000004200 */
[----:B------:R-:W-:Y:S01]  /*2f60*/  FMNMX.FTZ R2, R30, R9, !PT ;  /* 0x000000091e027209 */ /* 0x000fe20007810000 */
[----:B------:R-:W-:Y:S03]  /*2f70*/  LDSM.16.MT88.4 R72, [R114+0x8000] ;  /* 0x008000007248783b */ /* 0x000fe60000004200 */
[----:B------:R-:W-:-:S04]  /*2f80*/  FMNMX.FTZ R9, R31, R2, !PT ;  /* 0x000000021f097209 */ /* 0x000fc80007810000 */
[----:B------:R-:W-:-:S04]  /*2f90*/  FMNMX.FTZ R2, R32, R9, !PT ;  /* 0x0000000920027209 */ /* 0x000fc80007810000 */
[----:B------:R-:W-:Y:S02]  /*2fa0*/  FMNMX.FTZ R9, R33, R2, !PT ;  /* 0x0000000221097209 */ /* 0x000fe40007810000 */
[----:B------:R-:W-:Y:S02]  /*2fb0*/  FMNMX.FTZ R2, R8, R5, !PT ;  /* 0x0000000508027209 */ /* 0x000fe40007810000 */
[----:B-1----:R-:W-:Y:S02]  /*2fc0*/  FMNMX.FTZ R12, R76, R9, !PT ;  /* 0x000000094c0c7209 */ /* 0x002fe40007810000 */
[----:B------:R-:W-:Y:S02]  /*2fd0*/  FMNMX.FTZ R2, R7, R2, !PT ;  /* 0x0000000207027209 */ /* 0x000fe40007810000 */
        /* <DEDUP_REMOVED lines=12> */
[----:B------:R-:W-:-:S04]  /*30a0*/  FMNMX.FTZ R10, R85, R10, !PT ;  /* 0x0000000a550a7209 */ /* 0x000fc80007810000 */
[----:B------:R-:W-:-:S04]  /*30b0*/  FMNMX.FTZ R10, R91, R10, !PT ;  /* 0x0000000a5b0a7209 */ /* 0x000fc80007810000 */
[----:B------:R-:W-:-:S04]  /*30c0*/  FMNMX.FTZ R11, R93, R10, !PT ;  /* 0x0000000a5d0b7209 */ /* 0x000fc80007810000 */
[----:B------:R-:W-:-:S04]  /*30d0*/  FMNMX.FTZ R10, R94, R11, !PT ;  /* 0x0000000b5e0a7209 */ /* 0x000fc80007810000 */
[----:B------:R-:W-:-:S05]  /*30e0*/  FMNMX.FTZ R11, R95, R10, !PT ;  /* 0x0000000a5f0b7209 */ /* 0x000fca0007810000 */
[----:B------:R-:W2:Y:S01]  /*30f0*/  SHFL.BFLY PT, R0, R11, 0x2, 0x1f ;  /* 0x0c401f000b007f89 */ /* 0x000ea200000e0000 */
[----:B-1----:R-:W-:Y:S02]  /*3100*/  FMNMX.FTZ R2, R9, R2, !PT ;  /* 0x0000000209027209 */ /* 0x002fe40007810000 */
[----:B------:R-:W-:Y:S02]  /*3110*/  LOP3.LUT R9, R65, UR25, R62, 0x96, !PT ;  /* 0x0000001941097c12 */ /* 0x000fe4000f8e963e */
[C---:B------:R-:W-:Y:S01]  /*3120*/  FSETP.NEU.FTZ.AND P0, PT, R2.reuse, -INF , PT ;  /* 0xff8000000200780b */ /* 0x040fe20003f1d000 */
[----:B------:R-:W-:Y:S02]  /*3130*/  FMUL.FTZ R90, R2, c[0x0][0x23c] ;  /* 0x00008f00025a7a20 */ /* 0x000fe40000410000 */
[----:B------:R-:W-:-:S03]  /*3140*/  IMAD.WIDE.U32 R12, R9, -0x326172a9, RZ ;  /* 0xcd9e8d57090c7825 */ /* 0x000fc600078e00ff */
[----:B------:R-:W-:Y:S02]  /*3150*/  FSEL R90, R90, RZ, P0 ;  /* 0x000000ff5a5a7208 */ /* 0x000fe40000000000 */
[----:B------:R-:W-:-:S03]  /*3160*/  LOP3.LUT R9, R13, UR13, R60, 0x96, !PT ;  /* 0x0000000d0d097c12 */ /* 0x000fc6000f8e963c */
[----:B------:R-:W-:Y:S01]  /*3170*/  FFMA.FTZ R87, R68, c[0x0][0x23c], -R90 ;  /* 0x00008f0044577a23 */ /* 0x000fe2000001085a */
[----:B------:R-:W-:Y:S01]  /*3180*/  LOP3.LUT R68, R71, UR12, R64, 0x96, !PT ;  /* 0x0000000c47447c12 */ /* 0x000fe2000f8e9640 */
[----:B------:R-:W-:Y:S02]  /*3190*/  FFMA.FTZ R86, R69, c[0x0][0x23c], -R90 ;  /* 0x00008f0045567a23 */ /* 0x000fe4000001085a */
[----:B------:R-:W-:Y:S02]  /*31a0*/  IMAD.WIDE.U32 R44, R9, -0x2daee0ad, RZ ;  /* 0xd2511f53092c7825 */ /* 0x000fe400078e00ff */
[----:B------:R-:W-:Y:S01]  /*31b0*/  MUFU.EX2 R87, R87 ;  /* 0x0000005700577308 */ /* 0x000fe20000000800 */
[----:B--2---:R-:W-:Y:S01]  /*31c0*/  FMNMX.FTZ R0, R11, R0, !PT ;  /* 0x000000000b007209 */ /* 0x004fe20007810000 */
[----:B------:R-:W-:Y:S01]  /*31d0*/  IMAD.WIDE.U32 R68, R68, -0x326172a9, RZ ;  /* 0xcd9e8d5744447825 */ /* 0x000fe200078e00ff */
[----:B------:R-:W-:-:S03]  /*31e0*/  LOP3.LUT R10, R45, UR10, R70, 0x96, !PT ;  /* 0x0000000a2d0a7c12 */ /* 0x000fc6000f8e9646 */
[----:B------:R-:W1:Y:S01]  /*31f0*/  SHFL.BFLY PT, R11, R0, 0x1, 0x1f ;  /* 0x0c201f00000b7f89 */ /* 0x000e6200000e0000 */
[----:B------:R-:W-:Y:S01]  /*3200*/  LOP3.LUT R9, R69, UR11, R12, 0x96, !PT ;  /* 0x0000000b45097c12 */ /* 0x000fe2000f8e960c */
[----:B------:R-:W-:Y:S01]  /*3210*/  IMAD.WIDE.U32 R12, R10, -0x326172a9, RZ ;  /* 0xcd9e8d570a0c7825 */ /* 0x000fe200078e00ff */
[----:B------:R-:W-:Y:S03]  /*3220*/  MUFU.EX2 R86, R86 ;  /* 0x0000005600567308 */ /* 0x000fe60000000800 */
[----:B------:R-:W-:Y:S01]  /*3230*/  IMAD.WIDE.U32 R14, R9, -0x2daee0ad, RZ ;  /* 0xd2511f53090e7825 */ /* 0x000fe200078e00ff */
[----:B------:R-:W-:-:S03]  /*3240*/  LOP3.LUT R9, R13, UR9, R68, 0x96, !PT ;  /* 0x000000090d097c12 */ /* 0x000fc6000f8e9644 */
[----:B------:R-:W-:Y:S01]  /*3250*/  FFMA.FTZ R106, R37, c[0x0][0x23c], -R90 ;  /* 0x00008f00256a7a23 */ /* 0x000fe2000001085a */
[----:B------:R-:W-:Y:S01]  /*3260*/  LOP3.LUT R36, R15, UR8, R44, 0x96, !PT ;  /* 0x000000080f247c12 */ /* 0x000fe2000f8e962c */
[----:B------:R-:W-:Y:S02]  /*3270*/  FFMA.FTZ R109, R21, c[0x0][0x23c], -R90 ;  /* 0x00008f00156d7a23 */ /* 0x000fe4000001085a */
[----:B------:R-:W-:Y:S02]  /*3280*/  IMAD.WIDE.U32 R20, R9, -0x2daee0ad, RZ ;  /* 0xd2511f5309147825 */ /* 0x000fe400078e00ff */
[----:B------:R-:W-:Y:S02]  /*3290*/  MUFU.EX2 R106, R106 ;  /* 0x0000006a006a7308 */ /* 0x000fe40000000800 */
[----:B------:R-:W-:Y:S01]  /*32a0*/  IMAD.WIDE.U32 R36, R36, -0x326172a9, RZ ;  /* 0xcd9e8d5724247825 */ /* 0x000fe200078e00ff */
[----:B------:R-:W-:-:S03]  /*32b0*/  LOP3.LUT R9, R21, UR6, R14, 0x96, !PT ;  /* 0x0000000615097c12 */ /* 0x000fc6000f8e960e */
[----:B------:R-:W-:Y:S01]  /*32c0*/  FFMA.FTZ R22, R39, c[0x0][0x23c], -R90 ;  /* 0x00008f0027167a23 */ /* 0x000fe2000001085a */
[----:B------:R-:W-:Y:S01]  /*32d0*/  LOP3.LUT R12, R37, UR7, R12, 0x96, !PT ;  /* 0x00000007250c7c12 */ /* 0x000fe2000f8e960c */
[----:B------:R-:W-:Y:S01]  /*32e0*/  IMAD.WIDE.U32 R38, R9, -0x326172a9, RZ ;  /* 0xcd9e8d5709267825 */ /* 0x000fe200078e00ff */
[----:B-1----:R-:W-:Y:S01]  /*32f0*/  FMNMX.FTZ R0, R0, R11, !PT ;  /* 0x0000000b00007209 */ /* 0x002fe20007810000 */
[----:B------:R-:W1:Y:S02]  /*3300*/  MUFU.EX2 R109, R109 ;  /* 0x0000006d006d7308 */ /* 0x000e640000000800 */
[----:B------:R-:W-:Y:S01]  /*3310*/  IMAD.WIDE.U32 R12, R12, -0x2daee0ad, RZ ;  /* 0xd2511f530c0c7825 */ /* 0x000fe200078e00ff */
[C---:B------:R-:W-:Y:S02]  /*3320*/  FSETP.NEU.FTZ.AND P0, PT, R0.reuse, -INF , PT ;  /* 0xff8000000000780b */ /* 0x040fe40003f1d000 */
[----:B------:R-:W-:Y:S01]  /*3330*/  LOP3.LUT R36, R39, UR5, R36, 0x96, !PT ;  /* 0x0000000527247c12 */ /* 0x000fe2000f8e9624 */
[----:B------:R-:W-:Y:S01]  /*3340*/  FMUL.FTZ R108, R0, c[0x0][0x23c] ;  /* 0x00008f00006c7a20 */ /* 0x000fe20000410000 */
[----:B------:R-:W-:Y:S01]  /*3350*/  LOP3.LUT R9, R13, UR4, R20, 0x96, !PT ;  /* 0x000000040d097c12 */ /* 0x000fe2000f8e9614 */
[--C-:B------:R-:W-:Y:S01]  /*3360*/  FFMA.FTZ R21, R43, c[0x0][0x23c], -R90.reuse ;  /* 0x00008f002b157a23 */ /* 0x100fe2000001085a */
[----:B------:R-:W-:Y:S01]  /*3370*/  MUFU.EX2 R22, R22 ;  /* 0x0000001600167308 */ /* 0x000fe20000000800 */
[----:B------:R-:W-:Y:S01]  /*3380*/  FFMA.FTZ R20, R41, c[0x0][0x23c], -R90 ;  /* 0x00008f0029147a23 */ /* 0x000fe2000001085a */
[----:B------:R-:W-:Y:S01]  /*3390*/  FSEL R108, R108, RZ, P0 ;  /* 0x000000ff6c6c7208 */ /* 0x000fe20000000000 */
[----:B------:R-:W-:Y:S01]  /*33a0*/  IMAD.WIDE.U32 R14, R9, -0x326172a9, RZ ;  /* 0xcd9e8d57090e7825 */ /* 0x000fe200078e00ff */
[----:B------:R-:W2:Y:S03]  /*33b0*/  LDSM.16.MT88.4 R40, [R114+0x6000] ;  /* 0x006000007228783b */ /* 0x000ea60000004200 */
[----:B------:R-:W-:Y:S01]  /*33c0*/  FFMA.FTZ R107, R7, c[0x0][0x23c], -R108 ;  /* 0x00008f00076b7a23 */ /* 0x000fe2000001086c */
[----:B------:R-:W-:Y:S01]  /*33d0*/  LOP3.LUT R9, R15, UR15, R38, 0x96, !PT ;  /* 0x0000000f0f097c12 */ /* 0x000fe2000f8e9626 */
[----:B------:R-:W-:Y:S01]  /*33e0*/  FFMA.FTZ R26, R23, c[0x0][0x23c], -R108 ;  /* 0x00008f00171a7a23 */ /* 0x000fe2000001086c */
[----:B------:R-:W-:Y:S01]  /*33f0*/  SHF.R.U32.HI R10, RZ, 0x10, R14 ;  /* 0x00000010ff0a7819 */ /* 0x000fe2000001160e */
[--C-:B------:R-:W-:Y:S01]  /*3400*/  FFMA.FTZ R79, R8, c[0x0][0x23c], -R108.reuse ;  /* 0x00008f00084f7a23 */ /* 0x100fe2000001086c */
[C---:B------:R-:W-:Y:S01]  /*3410*/  LOP3.LUT R15, R14.reuse, 0xffff, RZ, 0xc0, !PT ;  /* 0x0000ffff0e0f7812 */ /* 0x040fe200078ec0ff */
[----:B------:R-:W-:Y:S01]  /*3420*/  FFMA.FTZ R78, R5, c[0x0][0x23c], -R108 ;  /* 0x00008f00054e7a23 */ /* 0x000fe2000001086c */
[----:B------:R-:W-:Y:S01]  /*3430*/  LOP3.LUT R16, R14, 0xff, RZ, 0xc0, !PT ;  /* 0x000000ff0e107812 */ /* 0x000fe200078ec0ff */
[----:B------:R-:W-:Y:S01]  /*3440*/  MUFU.EX2 R107, R107 ;  /* 0x0000006b006b7308 */ /* 0x000fe20000000800 */
[----:B------:R-:W-:Y:S01]  /*3450*/  SHF.R.U32.HI R14, RZ, 0x18, R14 ;  /* 0x00000018ff0e7819 */ /* 0x000fe2000001160e */
[----:B------:R-:W-:Y:S01]  /*3460*/  IMAD.WIDE.U32 R36, R36, -0x2daee0ad, RZ ;  /* 0xd2511f5324247825 */ /* 0x000fe200078e00ff */
[----:B------:R-:W-:-:S02]  /*3470*/  LOP3.LUT R5, R10, 0xff, RZ, 0xc0, !PT ;  /* 0x000000ff0a057812 */ /* 0x000fc400078ec0ff */
[----:B------:R-:W-:Y:S01]  /*3480*/  SHF.R.U32.HI R15, RZ, 0x8, R15 ;  /* 0x00000008ff0f7819 */ /* 0x000fe2000001160f */
[----:B------:R-:W-:Y:S01]  /*3490*/  FFMA.FTZ R25, R25, c[0x0][0x23c], -R90 ;  /* 0x00008f0019197a23 */ /* 0x000fe2000001085a */
[----:B------:R-:W-:Y:S01]  /*34a0*/  SHF.R.U32.HI R4, RZ, 0x10, R9 ;  /* 0x00000010ff047819 */ /* 0x000fe20000011609 */
[----:B------:R-:W3:Y:S01]  /*34b0*/  MUFU.EX2 R26, R26 ;  /* 0x0000001a001a7308 */ /* 0x000ee20000000800 */
[----:B------:R-:W-:Y:S01]  /*34c0*/  PRMT R14, R5, 0x5410, R14 ;  /* 0x00005410050e7816 */ /* 0x000fe2000000000e */
[--C-:B------:R-:W-:Y:S01]  /*34d0*/  FFMA.FTZ R28, R19, c[0x0][0x23c], -R108.reuse ;  /* 0x00008f00131c7a23 */ /* 0x100fe2000001086c */
[----:B------:R-:W-:Y:S01]  /*34e0*/  PRMT R16, R16, 0x5410, R15 ;  /* 0x0000541010107816 */ /* 0x000fe2000000000f */
[--C-:B------:R-:W-:Y:S01]  /*34f0*/  FFMA.FTZ R24, R17, c[0x0][0x23c], -R108.reuse ;  /* 0x00008f0011187a23 */ /* 0x100fe2000001086c */
[C---:B------:R-:W-:Y:S01]  /*3500*/  LOP3.LUT R5, R9.reuse, 0xffff, RZ, 0xc0, !PT ;  /* 0x0000ffff09057812 */ /* 0x040fe200078ec0ff */
[--C-:B------:R-:W-:Y:S01]  /*3510*/  HSET2.LE.AND R83, R14, R89.reuse, PT ;  /* 0x000000590e537233 */ /* 0x100fe20003803000 */
[----:B------:R-:W-:Y:S01]  /*3520*/  LOP3.LUT R80, R9, 0xff, RZ, 0xc0, !PT ;  /* 0x000000ff09507812 */ /* 0x000fe200078ec0ff */
[----:B------:R-:W-:Y:S01]  /*3530*/  MUFU.EX2 R79, R79 ;  /* 0x0000004f004f7308 */ /* 0x000fe20000000800 */
[----:B------:R-:W-:Y:S01]  /*3540*/  SHF.R.U32.HI R9, RZ, 0x18, R9 ;  /* 0x00000018ff097819 */ /* 0x000fe20000011609 */
[--C-:B------:R-:W-:Y:S01]  /*3550*/  HSET2.LE.AND R82, R16, R89.reuse, PT ;  /* 0x0000005910527233 */ /* 0x100fe20003803000 */
[----:B------:R-:W-:Y:S01]  /*3560*/  LOP3.LUT R4, R4, 0xff, RZ, 0xc0, !PT ;  /* 0x000000ff04047812 */ /* 0x000fe200078ec0ff */
[--C-:B------:R-:W-:Y:S01]  /*3570*/  FFMA.FTZ R3, R63, c[0x0][0x23c], -R108.reuse ;  /* 0x00008f003f037a23 */ /* 0x100fe2000001086c */
[----:B------:R-:W-:Y:S01]  /*3580*/  SHF.R.U32.HI R5, RZ, 0x8, R5 ;  /* 0x00000008ff057819 */ /* 0x000fe20000011605 */
[----:B------:R-:W-:Y:S01]  /*3590*/  FFMA.FTZ R23, R67, c[0x0][0x23c], -R108 ;  /* 0x00008f0043177a23 */ /* 0x000fe2000001086c */
[----:B------:R-:W-:Y:S01]  /*35a0*/  PRMT R16, R4, 0x5410, R9 ;  /* 0x0000541004107816 */ /* 0x000fe20000000009 */
[----:B------:R-:W4:Y:S01]  /*35b0*/  MUFU.EX2 R78, R78 ;  /* 0x0000004e004e7308 */ /* 0x000f220000000800 */
[----:B------:R-:W-:Y:S01]  /*35c0*/  PRMT R80, R80, 0x5410, R5 ;  /* 0x0000541050507816 */ /* 0x000fe20000000005 */
[----:B------:R-:W-:Y:S01]  /*35d0*/  FFMA.FTZ R111, R77, c[0x0][0x23c], -R90 ;  /* 0x00008f004d6f7a23 */ /* 0x000fe2000001085a */
[----:B-1----:R-:W-:Y:S01]  /*35e0*/  F2FP.PACK_AB R5, R106, R109 ;  /* 0x0000006d6a05723e */ /* 0x002fe200000000ff */
[--C-:B------:R-:W-:Y:S01]  /*35f0*/  HSET2.LE.AND R81, R16, R89.reuse, PT ;  /* 0x0000005910517233 */ /* 0x100fe20003803000 */
[----:B------:R-:W-:Y:S01]  /*3600*/  LOP3.LUT R13, R36, 0xffff, RZ, 0xc0, !PT ;  /* 0x0000ffff240d7812 */ /* 0x000fe200078ec0ff */
[----:B------:R-:W-:Y:S01]  /*3610*/  HSET2.LE.AND R80, R80, R89, PT ;  /* 0x0000005950507233 */ /* 0x000fe20003803000 */
[----:B---3--:R-:W-:Y:S01]  /*3620*/  F2FP.PACK_AB R16, R26, R107 ;  /* 0x0000006b1a10723e */ /* 0x008fe200000000ff */
[----:B------:R-:W-:Y:S01]  /*3630*/  MUFU.EX2 R21, R21 ;  /* 0x0000001500157308 */ /* 0x000fe20000000800 */
[----:B------:R-:W-:Y:S01]  /*3640*/  LOP3.LUT R8, R37, UR14, R12, 0x96, !PT ;  /* 0x0000000e25087c12 */ /* 0x000fe2000f8e960c */
[--C-:B------:R-:W-:Y:S01]  /*3650*/  FFMA.FTZ R133, R29, c[0x0][0x23c], -R90.reuse ;  /* 0x00008f001d857a23 */ /* 0x100fe2000001085a */
[----:B------:R-:W-:Y:S01]  /*3660*/  LOP3.LUT R82, R82, R5, RZ, 0xc0, !PT ;  /* 0x0000000552527212 */ /* 0x000fe200078ec0ff */
[--C-:B------:R-:W-:Y:S01]  /*3670*/  FFMA.FTZ R31, R31, c[0x0][0x23c], -R90.reuse ;  /* 0x00008f001f1f7a23 */ /* 0x100fe2000001085a */
[----:B------:R-:W1:Y:S01]  /*3680*/  LDSM.16.MT88.4 R4, [R114+0x6400] ;  /* 0x006400007204783b */ /* 0x000e620000004200 */
[----:B------:R-:W-:Y:S01]  /*3690*/  LOP3.LUT R12, R36, 0xff, RZ, 0xc0, !PT ;  /* 0x000000ff240c7812 */ /* 0x000fe200078ec0ff */
[----:B------:R-:W-:Y:S01]  /*36a0*/  FFMA.FTZ R29, R33, c[0x0][0x23c], -R90 ;  /* 0x00008f00211d7a23 */ /* 0x000fe2000001085a */
[----:B------:R-:W3:Y:S01]  /*36b0*/  MUFU.EX2 R20, R20 ;  /* 0x0000001400147308 */ /* 0x000ee20000000800 */
[----:B----4-:R-:W-:-:S02]  /*36c0*/  F2FP.PACK_AB R14, R78, R79 ;  /* 0x0000004f4e0e723e */ /* 0x010fc400000000ff */
[----:B------:R-:W-:Y:S02]  /*36d0*/  SHF.R.U32.HI R13, RZ, 0x8, R13 ;  /* 0x00000008ff0d7819 */ /* 0x000fe4000001160d */
[----:B------:R-:W-:Y:S02]  /*36e0*/  LOP3.LUT R83, R83, R16, RZ, 0xc0, !PT ;  /* 0x0000001053537212 */ /* 0x000fe400078ec0ff */
[----:B------:R-:W-:Y:S01]  /*36f0*/  F2FP.PACK_AB R9, R86, R87 ;  /* 0x000000575609723e */ /* 0x000fe200000000ff */
[----:B------:R-:W4:Y:S01]  /*3700*/  MUFU.EX2 R25, R25 ;  /* 0x0000001900197308 */ /* 0x000f220000000800 */
[----:B------:R-:W-:Y:S02]  /*3710*/  LOP3.LUT R16, R8, 0xffff, RZ, 0xc0, !PT ;  /* 0x0000ffff08107812 */ /* 0x000fe400078ec0ff */
[----:B------:R-:W-:Y:S02]  /*3720*/  LOP3.LUT R81, R81, R14, RZ, 0xc0, !PT ;  /* 0x0000000e51517212 */ /* 0x000fe400078ec0ff */
[----:B------:R-:W-:-:S02]  /*3730*/  PRMT R12, R12, 0x5410, R13 ;  /* 0x000054100c0c7816 */ /* 0x000fc4000000000d */
[----:B------:R-:W-:Y:S01]  /*3740*/  SHF.R.U32.HI R14, RZ, 0x10, R8 ;  /* 0x00000010ff0e7819 */ /* 0x000fe20000011608 */
[----:B------:R-:W-:Y:S01]  /*3750*/  MUFU.EX2 R28, R28 ;  /* 0x0000001c001c7308 */ /* 0x000fe20000000800 */
[----:B------:R-:W-:Y:S02]  /*3760*/  SHF.R.U32.HI R11, RZ, 0x10, R36 ;  /* 0x00000010ff0b7819 */ /* 0x000fe40000011624 */
[----:B------:R-:W-:Y:S02]  /*3770*/  LOP3.LUT R80, R80, R9, RZ, 0xc0, !PT ;  /* 0x0000000950507212 */ /* 0x000fe400078ec0ff */
[----:B------:R-:W-:Y:S02]  /*3780*/  SHF.R.U32.HI R16, RZ, 0x8, R16 ;  /* 0x00000008ff107819 */ /* 0x000fe40000011610 */
[----:B------:R-:W-:Y:S01]  /*3790*/  LOP3.LUT R9, R8, 0xff, RZ, 0xc0, !PT ;  /* 0x000000ff08097812 */ /* 0x000fe200078ec0ff */
[----:B------:R-:W-:Y:S01]  /*37a0*/  MUFU.EX2 R24, R24 ;  /* 0x0000001800187308 */ /* 0x000fe20000000800 */
[----:B------:R-:W-:Y:S01]  /*37b0*/  SHF.R.U32.HI R13, RZ, 0x18, R8 ;  /* 0x00000018ff0d7819 */ /* 0x000fe20000011608 */
[----:B------:R-:W-:Y:S01]  /*37c0*/  HMMA.16816.F32 R44, R80, R48, RZ ;  /* 0x00000030502c723c */ /* 0x000fe200000018ff */
[----:B------:R-:W-:Y:S01]  /*37d0*/  LOP3.LUT R8, R14, 0xff, RZ, 0xc0, !PT ;  /* 0x000000ff0e087812 */ /* 0x000fe200078ec0ff */
[----:B------:R-:W-:Y:S01]  /*37e0*/  HSET2.LE.AND R14, R12, R89, PT ;  /* 0x000000590c0e7233 */ /* 0x000fe20003803000 */
[----:B------:R-:W-:-:S02]  /*37f0*/  SHF.R.U32.HI R10, RZ, 0x18, R36 ;  /* 0x00000018ff0a7819 */ /* 0x000fc40000011624 */
[----:B------:R-:W-:Y:S01]  /*3800*/  LOP3.LUT R11, R11, 0xff, RZ, 0xc0, !PT ;  /* 0x000000ff0b0b7812 */ /* 0x000fe200078ec0ff */
[----:B------:R-:W5:Y:S01]  /*3810*/  MUFU.EX2 R3, R3 ;  /* 0x0000000300037308 */ /* 0x000f620000000800 */
[----:B------:R-:W-:Y:S01]  /*3820*/  PRMT R12, R9, 0x5410, R16 ;  /* 0x00005410090c7816 */ /* 0x000fe20000000010 */
[C---:B--2---:R-:W-:Y:S01]  /*3830*/  HMMA.16816.F32 R36, R80.reuse, R40, RZ ;  /* 0x000000285024723c */ /* 0x044fe200000018ff */
[----:B------:R-:W2:Y:S01]  /*3840*/  LDSM.16.MT88.4 R16, [R112+0x6400] ;  /* 0x006400007010783b */ /* 0x000ea20000004200 */
[----:B---3--:R-:W-:Y:S02]  /*3850*/  F2FP.PACK_AB R15, R20, R21 ;  /* 0x00000015140f723e */ /* 0x008fe400000000ff */
[----:B------:R-:W-:Y:S01]  /*3860*/  PRMT R10, R11, 0x5410, R10 ;  /* 0x000054100b0a7816 */ /* 0x000fe2000000000a */
[--C-:B------:R-:W-:Y:S01]  /*3870*/  HSET2.LE.AND R12, R12, R89.reuse, PT ;  /* 0x000000590c0c7233 */ /* 0x100fe20003803000 */
[----:B------:R-:W3:Y:S01]  /*3880*/  MUFU.EX2 R23, R23 ;  /* 0x0000001700177308 */ /* 0x000ee20000000800 */
[----:B------:R-:W-:Y:S01]  /*3890*/  PRMT R8, R8, 0x5410, R13 ;  /* 0x0000541008087816 */ /* 0x000fe2000000000d */
[C---:B------:R-:W-:Y:S01]  /*38a0*/  HMMA.16816.F32 R40, R80.reuse, R42, RZ ;  /* 0x0000002a5028723c */ /* 0x040fe200000018ff */
[----:B------:R-:W-:Y:S01]  /*38b0*/  LOP3.LUT R14, R14, R15, RZ, 0xc0, !PT ;  /* 0x0000000f0e0e7212 */ /* 0x000fe200078ec0ff */
[--C-:B------:R-:W-:Y:S01]  /*38c0*/  HSET2.LE.AND R15, R10, R89.reuse, PT ;  /* 0x000000590a0f7233 */ /* 0x100fe20003803000 */
[----:B----4-:R-:W-:Y:S01]  /*38d0*/  F2FP.PACK_AB R9, R22, R25 ;  /* 0x000000191609723e */ /* 0x010fe200000000ff */
[----:B------:R-:W-:Y:S01]  /*38e0*/  HSET2.LE.AND R13, R8, R89, PT ;  /* 0x00000059080d7233 */ /* 0x000fe20003803000 */
[----:B-----5:R-:W-:Y:S01]  /*38f0*/  F2FP.PACK_AB R10, R3, R24 ;  /* 0x00000018030a723e */ /* 0x020fe200000000ff */
[----:B------:R-:W-:Y:S01]  /*3900*/  MUFU.EX2 R33, R133 ;  /* 0x0000008500217308 */ /* 0x000fe20000000800 */
[----:B------:R-:W-:Y:S01]  /*3910*/  LOP3.LUT R12, R12, R9, RZ, 0xc0, !PT ;  /* 0x000000090c0c7212 */ /* 0x000fe200078ec0ff */
[----:B------:R-:W-:Y:S01]  /*3920*/  HMMA.16816.F32 R52, R80, R56, RZ ;  /* 0x000000385034723c */ /* 0x000fe200000018ff */
[----:B------:R-:W-:-:S02]  /*3930*/  LOP3.LUT R15, R15, R10, RZ, 0xc0, !PT ;  /* 0x0000000a0f0f7212 */ /* 0x000fc400078ec0ff */
[----:B---3--:R-:W-:-:S03]  /*3940*/  F2FP.PACK_AB R8, R23, R28 ;  /* 0x0000001c1708723e */ /* 0x008fc600000000ff */
[----:B------:R-:W-:Y:S02]  /*3950*/  MUFU.EX2 R31, R31 ;  /* 0x0000001f001f7308 */ /* 0x000fe40000000800 */
[----:B------:R-:W-:Y:S01]  /*3960*/  HMMA.16816.F32 R56, R80, R58, RZ ;  /* 0x0000003a5038723c */ /* 0x000fe200000018ff */
[----:B------:R-:W-:Y:S02]  /*3970*/  LOP3.LUT R13, R13, R8, RZ, 0xc0, !PT ;  /* 0x000000080d0d7212 */ /* 0x000fe400078ec0ff */
[----:B------:R-:W3:Y:S03]  /*3980*/  LDSM.16.MT88.4 R8, [R114+0x7400] ;  /* 0x007400007208783b */ /* 0x000ee60000004200 */
[----:B------:R-:W-:Y:S02]  /*3990*/  MUFU.EX2 R29, R29 ;  /* 0x0000001d001d7308 */ /* 0x000fe40000000800 */
[C---:B-1----:R-:W-:Y:S08]  /*39a0*/  HMMA.16816.F32 R36, R12.reuse, R4, R36 ;  /* 0x000000040c24723c */ /* 0x042ff00000001824 */
[C---:B------:R-:W-:Y:S01]  /*39b0*/  HMMA.16816.F32 R40, R12.reuse, R6, R40 ;  /* 0x000000060c28723c */ /* 0x040fe20000001828 */
[----:B------:R-:W1:Y:S07]  /*39c0*/  LDSM.16.MT88.4 R4, [R112+0x7000] ;  /* 0x007000007004783b */ /* 0x000e6e0000004200 */
[----:B--2---:R-:W-:Y:S07]  /*39d0*/  HMMA.16816.F32 R44, R12, R16, R44 ;  /* 0x000000100c2c723c */ /* 0x004fee000000182c */
[----:B------:R-:W-:Y:S01]  /*39e0*/  IADD3 R17, R62, 0x1, RZ ;  /* 0x000000013e117810 */ /* 0x000fe20007ffe0ff */
[----:B------:R-:W-:Y:S03]  /*39f0*/  HMMA.16816.F32 R48, R80, R50, RZ ;  /* 0x000000325030723c */ /* 0x000fe600000018ff */
[----:B------:R-:W-:-:S02]  /*3a00*/  LOP3.LUT R16, R65, UR25, R17, 0x96, !PT ;  /* 0x0000001941107c12 */ /* 0x000fc4000f8e9611 */
[----:B------:R-:W2:Y:S03]  /*3a10*/  LDSM.16.MT88.4 R64, [R112+0x7400] ;  /* 0x007400007040783b */ /* 0x000ea60000004200 */
[----:B------:R-:W-:Y:S01]  /*3a20*/  IMAD.WIDE.U32 R16, R16, -0x326172a9, RZ ;  /* 0xcd9e8d5710107825 */ /* 0x000fe200078e00ff */
[----:B---3--:R-:W-:Y:S04]  /*3a30*/  HMMA.16816.F32 R52, R12, R8, R52 ;  /* 0x000000080c34723c */ /* 0x008fe80000001834 */
[----:B------:R-:W-:-:S03]  /*3a40*/  LOP3.LUT R16, R69, UR11, R16, 0x96, !PT ;  /* 0x0000000b45107c12 */ /* 0x000fc6000f8e9610 */
[----:B------:R-:W-:Y:S02]  /*3a50*/  LOP3.LUT R8, R17, UR13, R60, 0x96, !PT ;  /* 0x0000000d11087c12 */ /* 0x000fe4000f8e963c */
[----:B------:R-:W-:Y:S01]  /*3a60*/  IMAD.WIDE.U32 R16, R16, -0x2daee0ad, RZ ;  /* 0xd2511f5310107825 */ /* 0x000fe200078e00ff */
[----:B------:R-:W-:Y:S03]  /*3a70*/  HMMA.16816.F32 R56, R12, R10, R56 ;  /* 0x0000000a0c38723c */ /* 0x000fe60000001838 */
[----:B------:R-:W-:-:S05]  /*3a80*/  IMAD.WIDE.U32 R8, R8, -0x2daee0ad, RZ ;  /* 0xd2511f5308087825 */ /* 0x000fca00078e00ff */
[----:B------:R-:W-:Y:S01]  /*3a90*/  LOP3.LUT R70, R9, UR10, R70, 0x96, !PT ;  /* 0x0000000a09467c12 */ /* 0x000fe2000f8e9646 */
[----:B-1----:R-:W-:Y:S04]  /*3aa0*/  HMMA.16816.F32 R60, R80, R4, RZ ;  /* 0x00000004503c723c */ /* 0x002fe800000018ff */
[----:B------:R-:W-:-:S03]  /*3ab0*/  IMAD.WIDE.U32 R70, R70, -0x326172a9, RZ ;  /* 0xcd9e8d5746467825 */ /* 0x000fc600078e00ff */
[----:B------:R-:W-:Y:S01]  /*3ac0*/  LOP3.LUT R4, R17, UR8, R8, 0x96, !PT ;  /* 0x0000000811047c12 */ /* 0x000fe2000f8e9608 */
[----:B------:R-:W-:Y:S01]  /*3ad0*/  HMMA.16816.F32 R48, R12, R18, R48 ;  /* 0x000000120c30723c */ /* 0x000fe20000001830 */
[----:B------:R-:W-:-:S03]  /*3ae0*/  LOP3.LUT R68, R71, UR9, R68, 0x96, !PT ;  /* 0x0000000947447c12 */ /* 0x000fc6000f8e9644 */
[----:B------:R-:W-:-:S04]  /*3af0*/  IMAD.WIDE.U32 R10, R4, -0x326172a9, RZ ;  /* 0xcd9e8d57040a7825 */ /* 0x000fc800078e00ff */
[----:B------:R-:W-:Y:S01]  /*3b00*/  HMMA.16816.F32 R4, R80, R6, RZ ;  /* 0x000000065004723c */ /* 0x000fe200000018ff */
[----:B------:R-:W-:Y:S01]  /*3b10*/  IMAD.WIDE.U32 R68, R68, -0x2daee0ad, RZ ;  /* 0xd2511f5344447825 */ /* 0x000fe200078e00ff */
[----:B------:R-:W-:-:S04]  /*3b20*/  LOP3.LUT R17, R11, UR7, R70, 0x96, !PT ;  /* 0x000000070b117c12 */ /* 0x000fc8000f8e9646 */
[----:B------:R-:W-:Y:S01]  /*3b30*/  LOP3.LUT R8, R69, UR6, R16, 0x96, !PT ;  /* 0x0000000645087c12 */ /* 0x000fe2000f8e9610 */
[----:B------:R-:W-:Y:S01]  /*3b40*/  IMAD.WIDE.U32 R16, R17, -0x2daee0ad, RZ ;  /* 0xd2511f5311107825 */ /* 0x000fe200078e00ff */
[----:B--2---:R-:W-:Y:S03]  /*3b50*/  HMMA.16816.F32 R60, R12, R64, R60 ;  /* 0x000000400c3c723c */ /* 0x004fe6000000183c */
[----:B------:R-:W-:Y:S01]  /*3b60*/  IMAD.WIDE.U32 R8, R8, -0x326172a9, RZ ;  /* 0xcd9e8d5708087825 */ /* 0x000fe200078e00ff */
[----:B------:R-:W-:-:S04]  /*3b70*/  LOP3.LUT R134, R17, UR4, R68, 0x96, !PT ;  /* 0x0000000411867c12 */ /* 0x000fc8000f8e9644 */
[----:B------:R-:W-:Y:S01]  /*3b80*/  LOP3.LUT R9, R9, UR5, R10, 0x96, !PT ;  /* 0x0000000509097c12 */ /* 0x000fe2000f8e960a */
[----:B------:R-:W-:Y:S01]  /*3b90*/  IMAD.WIDE.U32 R134, R134, -0x326172a9, RZ ;  /* 0xcd9e8d5786867825 */ /* 0x000fe200078e00ff */
[----:B------:R-:W-:Y:S03]  /*3ba0*/  HMMA.16816.F32 R68, R80, R72, RZ ;  /* 0x000000485044723c */ /* 0x000fe600000018ff */
[----:B------:R-:W-:Y:S01]  /*3bb0*/  IMAD.WIDE.U32 R18, R9, -0x2daee0ad, RZ ;  /* 0xd2511f5309127825 */ /* 0x000fe200078e00ff */
[----:B------:R-:W-:Y:S02]  /*3bc0*/  LOP3.LUT R8, R135, UR15, R8, 0x96, !PT ;  /* 0x0000000f87087c12 */ /* 0x000fe4000f8e9608 */
[----:B------:R-:W-:Y:S02]  /*3bd0*/  LOP3.LUT R10, R134, 0xff, RZ, 0xc0, !PT ;  /* 0x000000ff860a7812 */ /* 0x000fe400078ec0ff */
[----:B------:R-:W-:Y:S01]  /*3be0*/  HMMA.16816.F32 R64, R12, R66, R4 ;  /* 0x000000420c40723c */ /* 0x000fe20000001804 */
[----:B------:R-:W-:-:S02]  /*3bf0*/  SHF.R.U32.HI R132, RZ, 0x10, R8 ;  /* 0x00000010ff847819 */ /* 0x000fc40000011608 */
[----:B------:R-:W-:Y:S02]  /*3c00*/  LOP3.LUT R110, R18, 0xff, RZ, 0xc0, !PT ;  /* 0x000000ff126e7812 */ /* 0x000fe400078ec0ff */
[----:B------:R-:W-:Y:S02]  /*3c10*/  LOP3.LUT R132, R132, 0xff, RZ, 0xc0, !PT ;  /* 0x000000ff84847812 */ /* 0x000fe400078ec0ff */
[----:B------:R-:W-:Y:S01]  /*3c20*/  LOP3.LUT R7, R134, 0xffff, RZ, 0xc0, !PT ;  /* 0x0000ffff86077812 */ /* 0x000fe200078ec0ff */
[----:B------:R-:W-:Y:S01]  /*3c30*/  HMMA.16816.F32 R72, R80, R74, RZ ;  /* 0x0000004a5048723c */ /* 0x000fe200000018ff */
[----:B------:R-:W-:Y:S02]  /*3c40*/  LOP3.LUT R4, R18, 0xffff, RZ, 0xc0, !PT ;  /* 0x0000ffff12047812 */ /* 0x000fe400078ec0ff */
[----:B------:R-:W-:Y:S02]  /*3c50*/  SHF.R.U32.HI R7, RZ, 0x8, R7 ;  /* 0x00000008ff077819 */ /* 0x000fe40000011607 */
[----:B------:R-:W-:-:S02]  /*3c60*/  LOP3.LUT R5, R19, UR14, R16, 0x96, !PT ;  /* 0x0000000e13057c12 */ /* 0x000fc4000f8e9610 */
[----:B------:R-:W-:Y:S02]  /*3c70*/  PRMT R10, R10, 0x5410, R7 ;  /* 0x000054100a0a7816 */ /* 0x000fe40000000007 */
[----:B------:R-:W-:Y:S02]  /*3c80*/  SHF.R.U32.HI R7, RZ, 0x18, R8 ;  /* 0x00000018ff077819 */ /* 0x000fe40000011608 */
[----:B------:R-:W-:Y:S01]  /*3c90*/  SHF.R.U32.HI R16, RZ, 0x10, R18 ;  /* 0x00000010ff107819 */ /* 0x000fe20000011612 */
[----:B------:R-:W-:Y:S01]  /*3ca0*/  HSET2.LE.AND R10, R10, R89, PT ;  /* 0x000000590a0a7233 */ /* 0x000fe20003803000 */
[----:B------:R-:W-:Y:S02]  /*3cb0*/  PRMT R132, R132, 0x5410, R7 ;  /* 0x0000541084847816 */ /* 0x000fe40000000007 */
[----:B------:R-:W-:Y:S02]  /*3cc0*/  SHF.R.U32.HI R7, RZ, 0x8, R4 ;  /* 0x00000008ff077819 */ /* 0x000fe40000011604 */
[----:B------:R-:W-:-:S02]  /*3cd0*/  SHF.R.U32.HI R9, RZ, 0x18, R18 ;  /* 0x00000018ff097819 */ /* 0x000fc40000011612 */
[----:B------:R-:W-:Y:S02]  /*3ce0*/  PRMT R110, R110, 0x5410, R7 ;  /* 0x000054106e6e7816 */ /* 0x000fe40000000007 */
[C---:B------:R-:W-:Y:S02]  /*3cf0*/  LOP3.LUT R7, R5.reuse, 0xffff, RZ, 0xc0, !PT ;  /* 0x0000ffff05077812 */ /* 0x040fe400078ec0ff */
[C---:B------:R-:W-:Y:S02]  /*3d00*/  LOP3.LUT R11, R8.reuse, 0xffff, RZ, 0xc0, !PT ;  /* 0x0000ffff080b7812 */ /* 0x040fe400078ec0ff */
[----:B------:R-:W-:Y:S02]  /*3d10*/  SHF.R.U32.HI R18, RZ, 0x10, R5 ;  /* 0x00000010ff127819 */ /* 0x000fe40000011605 */
[----:B------:R-:W-:Y:S02]  /*3d20*/  LOP3.LUT R92, R5, 0xff, RZ, 0xc0, !PT ;  /* 0x000000ff055c7812 */ /* 0x000fe400078ec0ff */
        /* <DEDUP_REMOVED lines=8> */
[--C-:B------:R-:W-:Y:S01]  /*3db0*/  HSET2.LE.AND R8, R8, R89.reuse, PT ;  /* 0x0000005908087233 */ /* 0x100fe20003803000 */
[----:B------:R-:W1:Y:S01]  /*3dc0*/  LDSM.16.MT88.4 R4, [R114+0x8400] ;  /* 0x008400007204783b */ /* 0x000e620000004200 */
[--C-:B------:R-:W-:Y:S01]  /*3dd0*/  SHF.R.U32.HI R17, RZ, 0x10, R134.reuse ;  /* 0x00000010ff117819 */ /* 0x100fe20000011686 */
[--C-:B------:R-:W-:Y:S01]  /*3de0*/  HSET2.LE.AND R19, R92, R89.reuse, PT ;  /* 0x000000595c137233 */ /* 0x100fe20003803000 */
[----:B------:R-:W-:Y:S01]  /*3df0*/  SHF.R.U32.HI R134, RZ, 0x18, R134 ;  /* 0x00000018ff867819 */ /* 0x000fe20000011686 */
[--C-:B------:R-:W-:Y:S01]  /*3e00*/  HSET2.LE.AND R18, R18, R89.reuse, PT ;  /* 0x0000005912127233 */ /* 0x100fe20003803000 */
[----:B------:R-:W-:Y:S01]  /*3e10*/  LOP3.LUT R17, R17, 0xff, RZ, 0xc0, !PT ;  /* 0x000000ff11117812 */ /* 0x000fe200078ec0ff */
[--C-:B------:R-:W-:Y:S01]  /*3e20*/  FFMA.FTZ R92, R27, c[0x0][0x23c], -R90.reuse ;  /* 0x00008f001b5c7a23 */ /* 0x100fe2000001085a */
[----:B------:R-:W-:Y:S01]  /*3e30*/  LOP3.LUT R16, R16, 0xff, RZ, 0xc0, !PT ;  /* 0x000000ff10107812 */ /* 0x000fe200078ec0ff */
[----:B------:R-:W-:Y:S01]  /*3e40*/  FFMA.FTZ R27, R76, c[0x0][0x23c], -R90 ;  /* 0x00008f004c1b7a23 */ /* 0x000fe2000001085a */
[----:B------:R-:W-:Y:S01]  /*3e50*/  PRMT R134, R17, 0x5410, R134 ;  /* 0x0000541011867816 */ /* 0x000fe20000000086 */
[--C-:B------:R-:W-:Y:S01]  /*3e60*/  HSET2.LE.AND R17, R110, R89.reuse, PT ;  /* 0x000000596e117233 */ /* 0x100fe20003803000 */
[----:B------:R-:W-:Y:S01]  /*3e70*/  PRMT R16, R16, 0x5410, R9 ;  /* 0x0000541010107816 */ /* 0x000fe20000000009 */
[--C-:B------:R-:W-:Y:S01]  /*3e80*/  HSET2.LE.AND R9, R132, R89.reuse, PT ;  /* 0x0000005984097233 */ /* 0x100fe20003803000 */
[----:B------:R-:W-:Y:S01]  /*3e90*/  FADD.FTZ R132, R79, R78 ;  /* 0x0000004e4f847221 */ /* 0x000fe20000010000 */
[--C-:B------:R-:W-:Y:S01]  /*3ea0*/  HSET2.LE.AND R11, R134, R89.reuse, PT ;  /* 0x00000059860b7233 */ /* 0x100fe20003803000 */
[----:B------:R-:W-:Y:S01]  /*3eb0*/  FADD.FTZ R110, R87, R86 ;  /* 0x00000056576e7221 */ /* 0x000fe20000010000 */
[----:B------:R-:W-:Y:S01]  /*3ec0*/  HSET2.LE.AND R16, R16, R89, PT ;  /* 0x0000005910107233 */ /* 0x000fe20003803000 */
[--C-:B------:R-:W-:Y:S01]  /*3ed0*/  FFMA.FTZ R89, R30, c[0x0][0x23c], -R90.reuse ;  /* 0x00008f001e597a23 */ /* 0x100fe2000001085a */
[----:B------:R-:W-:Y:S01]  /*3ee0*/  MUFU.EX2 R27, R27 ;  /* 0x0000001b001b7308 */ /* 0x000fe20000000800 */
[----:B------:R-:W-:-:S02]  /*3ef0*/  FFMA.FTZ R30, R32, c[0x0][0x23c], -R90 ;  /* 0x00008f00201e7a23 */ /* 0x000fc4000001085a */
[--C-:B------:R-:W-:Y:S02]  /*3f00*/  FFMA.FTZ R87, R84, c[0x0][0x23c], -R108.reuse ;  /* 0x00008f0054577a23 */ /* 0x100fe4000001086c */
[--C-:B------:R-:W-:Y:S02]  /*3f10*/  FFMA.FTZ R84, R85, c[0x0][0x23c], -R108.reuse ;  /* 0x00008f0055547a23 */ /* 0x100fe4000001086c */
[----:B------:R-:W-:Y:S01]  /*3f20*/  FFMA.FTZ R85, R91, c[0x0][0x23c], -R108 ;  /* 0x00008f005b557a23 */ /* 0x000fe2000001086c */
[----:B------:R-:W-:Y:S01]  /*3f30*/  MUFU.EX2 R90, R92 ;  /* 0x0000005c005a7308 */ /* 0x000fe20000000800 */
[----:B------:R-:W-:Y:S02]  /*3f40*/  FADD.FTZ R109, R109, R110 ;  /* 0x0000006e6d6d7221 */ /* 0x000fe40000010000 */
[----:B------:R-:W-:-:S04]  /*3f50*/  FADD.FTZ R91, R107, R132 ;  /* 0x000000846b5b7221 */ /* 0x000fc80000010000 */
[----:B------:R-:W-:Y:S01]  /*3f60*/  FADD.FTZ R91, R26, R91 ;  /* 0x0000005b1a5b7221 */ /* 0x000fe20000010000 */
[----:B------:R-:W-:Y:S03]  /*3f70*/  MUFU.EX2 R32, R89 ;  /* 0x0000005900207308 */ /* 0x000fe60000000800 */
[----:B------:R-:W-:Y:S01]  /*3f80*/  FADD.FTZ R28, R28, R91 ;  /* 0x0000005b1c1c7221 */ /* 0x000fe20000010000 */
[C---:B-1----:R-:W-:Y:S03]  /*3f90*/  HMMA.16816.F32 R68, R12.reuse, R4, R68 ;  /* 0x000000040c44723c */ /* 0x042fe60000001844 */
[----:B------:R-:W-:Y:S01]  /*3fa0*/  FADD.FTZ R23, R23, R28 ;  /* 0x0000001c17177221 */ /* 0x000fe20000010000 */
[----:B------:R-:W-:Y:S03]  /*3fb0*/  MUFU.EX2 R87, R87 ;  /* 0x0000005700577308 */ /* 0x000fe60000000800 */
[----:B------:R-:W-:Y:S01]  /*3fc0*/  FADD.FTZ R24, R24, R23 ;  /* 0x0000001718187221 */ /* 0x000fe20000010000 */
[----:B------:R-:W-:Y:S01]  /*3fd0*/  HMMA.16816.F32 R72, R12, R6, R72 ;  /* 0x000000060c48723c */ /* 0x000fe20000001848 */
[----:B------:R-:W1:Y:S03]  /*3fe0*/  LDSM.16.MT88.4 R4, [R112+0x8000] ;  /* 0x008000007004783b */ /* 0x000e660000004200 */
[----:B------:R-:W-:Y:S01]  /*3ff0*/  MUFU.EX2 R84, R84 ;  /* 0x0000005400547308 */ /* 0x000fe20000000800 */
[----:B------:R-:W-:-:S07]  /*4000*/  FADD.FTZ R3, R3, R24 ;  /* 0x0000001803037221 */ /* 0x000fce0000010000 */
[----:B------:R-:W-:Y:S08]  /*4010*/  MUFU.EX2 R30, R30 ;  /* 0x0000001e001e7308 */ /* 0x000ff00000000800 */
[----:B------:R-:W2:Y:S08]  /*4020*/  MUFU.EX2 R86, R111 ;  /* 0x0000006f00567308 */ /* 0x000eb00000000800 */
[----:B------:R-:W-:Y:S01]  /*4030*/  MUFU.EX2 R85, R85 ;  /* 0x0000005500557308 */ /* 0x000fe20000000800 */
[C---:B-1----:R-:W-:Y:S07]  /*4040*/  HMMA.16816.F32 R76, R80.reuse, R4, RZ ;  /* 0x00000004504c723c */ /* 0x042fee00000018ff */
[--C-:B------:R-:W-:Y:S01]  /*4050*/  FFMA.FTZ R5, R34, c[0x0][0x23c], -R108.reuse ;  /* 0x00008f0022057a23 */ /* 0x100fe2000001086c */
[----:B------:R-:W-:Y:S01]  /*4060*/  HMMA.16816.F32 R80, R80, R6, RZ ;  /* 0x000000065050723c */ /* 0x000fe200000018ff */
[----:B------:R-:W-:-:S02]  /*4070*/  FFMA.FTZ R4, R35, c[0x0][0x23c], -R108 ;  /* 0x00008f0023047a23 */ /* 0x000fc4000001086c */
[----:B------:R1:W-:Y:S01]  /*4080*/  MUFU.EX2 R92, R5 ;  /* 0x00000005005c7308 */ /* 0x0003e20000000800 */
[--C-:B------:R-:W-:Y:S02]  /*4090*/  FFMA.FTZ R34, R93, c[0x0][0x23c], -R108.reuse ;  /* 0x00008f005d227a23 */ /* 0x100fe4000001086c */
[--C-:B------:R-:W-:Y:S01]  /*40a0*/  FFMA.FTZ R35, R94, c[0x0][0x23c], -R108.reuse ;  /* 0x00008f005e237a23 */ /* 0x100fe2000001086c */
[----:B--2---:R-:W-:Y:S01]  /*40b0*/  F2FP.PACK_AB R6, R86, R27 ;  /* 0x0000001b5606723e */ /* 0x004fe200000000ff */
[----:B------:R-:W-:Y:S02]  /*40c0*/  FFMA.FTZ R108, R95, c[0x0][0x23c], -R108 ;  /* 0x00008f005f6c7a23 */ /* 0x000fe4000001086c */
[----:B------:R-:W-:Y:S01]  /*40d0*/  FADD.FTZ R94, R106, R109 ;  /* 0x0000006d6a5e7221 */ /* 0x000fe20000010000 */
[----:B------:R-:W2:Y:S01]  /*40e0*/  MUFU.EX2 R89, R4 ;  /* 0x0000000400597308 */ /* 0x000ea20000000800 */
[----:B------:R-:W-:Y:S02]  /*40f0*/  LOP3.LUT R6, R17, R6, RZ, 0xc0, !PT ;  /* 0x0000000611067212 */ /* 0x000fe400078ec0ff */
[----:B------:R-:W-:-:S04]  /*4100*/  FADD.FTZ R25, R25, R94 ;  /* 0x0000005e19197221 */ /* 0x000fc80000010000 */
[----:B------:R-:W-:Y:S01]  /*4110*/  FADD.FTZ R22, R22, R25 ;  /* 0x0000001916167221 */ /* 0x000fe20000010000 */
[----:B------:R-:W3:Y:S01]  /*4120*/  MUFU.EX2 R34, R34 ;  /* 0x0000002200227308 */ /* 0x000ee20000000800 */
[----:B-1----:R-:W-:Y:S02]  /*4130*/  F2FP.PACK_AB R5, R33, R90 ;  /* 0x0000005a2105723e */ /* 0x002fe400000000ff */
[----:B------:R-:W-:Y:S02]  /*4140*/  FADD.FTZ R21, R21, R22 ;  /* 0x0000001615157221 */ /* 0x000fe40000010000 */
[----:B------:R-:W-:Y:S02]  /*4150*/  LOP3.LUT R8, R8, R5, RZ, 0xc0, !PT ;  /* 0x0000000508087212 */ /* 0x000fe400078ec0ff */
[----:B------:R-:W-:Y:S01]  /*4160*/  F2FP.PACK_AB R5, R31, R32 ;  /* 0x000000201f05723e */ /* 0x000fe200000000ff */
[----:B------:R-:W-:Y:S01]  /*4170*/  MUFU.EX2 R35, R35 ;  /* 0x0000002300237308 */ /* 0x000fe20000000800 */
[----:B--2---:R-:W-:Y:S01]  /*4180*/  F2FP.PACK_AB R4, R89, R92 ;  /* 0x0000005c5904723e */ /* 0x004fe200000000ff */
[----:B------:R-:W-:Y:S01]  /*4190*/  FADD.FTZ R21, R20, R21 ;  /* 0x0000001514157221 */ /* 0x000fe20000010000 */
[----:B------:R-:W-:Y:S01]  /*41a0*/  LOP3.LUT R10, R10, R5, RZ, 0xc0, !PT ;  /* 0x000000050a0a7212 */ /* 0x000fe200078ec0ff */
[----:B------:R-:W-:Y:S01]  /*41b0*/  FADD.FTZ R92, R92, R3 ;  /* 0x000000035c5c7221 */ /* 0x000fe20000010000 */
[----:B------:R-:W-:Y:S01]  /*41c0*/  LOP3.LUT R9, R9, R4, RZ, 0xc0, !PT ;  /* 0x0000000409097212 */ /* 0x000fe200078ec0ff */
[----:B------:R-:W-:Y:S01]  /*41d0*/  FADD.FTZ R90, R90, R21 ;  /* 0x000000155a5a7221 */ /* 0x000fe20000010000 */
[----:B------:R-:W-:Y:S01]  /*41e0*/  F2FP.PACK_AB R4, R84, R87 ;  /* 0x000000575404723e */ /* 0x000fe200000000ff */
[----:B------:R-:W1:Y:S01]  /*41f0*/  MUFU.EX2 R108, R108 ;  /* 0x0000006c006c7308 */ /* 0x000e620000000800 */
[----:B---3--:R-:W-:Y:S01]  /*4200*/  F2FP.PACK_AB R5, R34, R85 ;  /* 0x000000552205723e */ /* 0x008fe200000000ff */
[----:B------:R-:W-:Y:S01]  /*4210*/  FADD.FTZ R33, R33, R90 ;  /* 0x0000005a21217221 */ /* 0x000fe20000010000 */
[----:B------:R-:W-:Y:S01]  /*4220*/  LOP3.LUT R11, R11, R4, RZ, 0xc0, !PT ;  /* 0x000000040b0b7212 */ /* 0x000fe200078ec0ff */
[----:B------:R-:W-:Y:S01]  /*4230*/  FADD.FTZ R92, R89, R92 ;  /* 0x0000005c595c7221 */ /* 0x000fe20000010000 */
[----:B------:R-:W-:Y:S01]  /*4240*/  F2FP.PACK_AB R4, R29, R30 ;  /* 0x0000001e1d04723e */ /* 0x000fe200000000ff */
[----:B------:R-:W-:Y:S01]  /*4250*/  FADD.FTZ R32, R32, R33 ;  /* 0x0000002120207221 */ /* 0x000fe20000010000 */
[----:B------:R-:W-:Y:S01]  /*4260*/  LOP3.LUT R5, R18, R5, RZ, 0xc0, !PT ;  /* 0x0000000512057212 */ /* 0x000fe200078ec0ff */
[----:B------:R-:W-:Y:S01]  /*4270*/  FADD.FTZ R87, R87, R92 ;  /* 0x0000005c57577221 */ /* 0x000fe20000010000 */
[----:B------:R-:W-:Y:S01]  /*4280*/  LOP3.LUT R4, R19, R4, RZ, 0xc0, !PT ;  /* 0x0000000413047212 */ /* 0x000fe200078ec0ff */
[----:B------:R-:W-:-:S02]  /*4290*/  FADD.FTZ R31, R31, R32 ;  /* 0x000000201f1f7221 */ /* 0x000fc40000010000 */
[----:B------:R-:W-:Y:S02]  /*42a0*/  FADD.FTZ R84, R84, R87 ;  /* 0x0000005754547221 */ /* 0x000fe40000010000 */
[----:B------:R-:W-:Y:S01]  /*42b0*/  FADD.FTZ R30, R30, R31 ;  /* 0x0000001f1e1e7221 */ /* 0x000fe20000010000 */
[----:B-1----:R-:W-:Y:S01]  /*42c0*/  F2FP.PACK_AB R7, R108, R35 ;  /* 0x000000236c07723e */ /* 0x002fe200000000ff */
[----:B------:R-:W-:Y:S02]  /*42d0*/  FADD.FTZ R85, R85, R84 ;  /* 0x0000005455557221 */ /* 0x000fe40000010000 */
[----:B------:R-:W-:Y:S01]  /*42e0*/  FADD.FTZ R30, R29, R30 ;  /* 0x0000001e1d1e7221 */ /* 0x000fe20000010000 */
[----:B------:R-:W-:Y:S01]  /*42f0*/  LOP3.LUT R7, R16, R7, RZ, 0xc0, !PT ;  /* 0x0000000710077212 */ /* 0x000fe200078ec0ff */
[----:B------:R-:W-:Y:S01]  /*4300*/  FADD.FTZ R34, R34, R85 ;  /* 0x0000005522227221 */ /* 0x000fe20000010000 */
[----:B------:R-:W1:Y:S01]  /*4310*/  LDSM.16.MT88.4 R16, [R112+0x8400] ;  /* 0x008400007010783b */ /* 0x000e620000004200 */
[----:B------:R-:W-:-:S02]  /*4320*/  FADD.FTZ R27, R27, R30 ;  /* 0x0000001e1b1b7221 */ /* 0x000fc40000010000 */
[----:B------:R-:W-:Y:S02]  /*4330*/  FADD.FTZ R35, R35, R34 ;  /* 0x0000002223237221 */ /* 0x000fe40000010000 */
[----:B------:R-:W-:Y:S02]  /*4340*/  FADD.FTZ R109, R86, R27 ;  /* 0x0000001b566d7221 */ /* 0x000fe40000010000 */
[----:B------:R-:W-:Y:S01]  /*4350*/  FADD.FTZ R108, R108, R35 ;  /* 0x000000236c6c7221 */ /* 0x000fe20000010000 */
[C---:B-1----:R-:W-:Y:S08]  /*4360*/  HMMA.16816.F32 R76, R12.reuse, R16, R76 ;  /* 0x000000100c4c723c */ /* 0x042ff0000000184c */
[----:B------:R-:W-:Y:S01]  /*4370*/  HMMA.16816.F32 R80, R12, R18, R80 ;  /* 0x000000120c50723c */ /* 0x000fe20000001850 */
[----:B------:R-:W1:Y:S04]  /*4380*/  LDSM.16.MT88.4 R12, [R114+0x6800] ;  /* 0x00680000720c783b */ /* 0x000e680000004200 */
[----:B------:R-:W2:Y:S03]  /*4390*/  LDSM.16.MT88.4 R16, [R112+0x6800] ;  /* 0x006800007010783b */ /* 0x000ea60000004200 */
        /* <DEDUP_REMOVED lines=14> */
[----:B------:R-:W1:Y:S07]  /*4480*/  LDSM.16.MT88.4 R12, [R112+0x8800] ;  /* 0x00880000700c783b */ /* 0x000e6e0000004200 */
[C---:B--2---:R-:W-:Y:S08]  /*4490*/  HMMA.16816.F32 R36, R4.reuse, R16, R36 ;  /* 0x000000100424723c */ /* 0x044ff00000001824 */
[----:B------:R-:W-:Y:S01]  /*44a0*/  HMMA.16816.F32 R40, R4, R18, R40 ;  /* 0x000000120428723c */ /* 0x000fe20000001828 */
[----:B------:R-:W2:Y:S07]  /*44b0*/  LDSM.16.MT88.4 R16, [R112+0x7c00] ;  /* 0x007c00007010783b */ /* 0x000eae0000004200 */
[C---:B-1----:R-:W-:Y:S08]  /*44c0*/  HMMA.16816.F32 R76, R8.reuse, R12, R76 ;  /* 0x0000000c084c723c */ /* 0x042ff0000000184c */
[----:B------:R-:W-:Y:S01]  /*44d0*/  HMMA.16816.F32 R80, R8, R14, R80 ;  /* 0x0000000e0850723c */ /* 0x000fe20000001850 */
[----:B------:R-:W1:Y:S04]  /*44e0*/  LDSM.16.MT88.4 R12, [R112+0x6c00] ;  /* 0x006c0000700c783b */ /* 0x000e680000004200 */
[----:B------:R-:W3:Y:S03]  /*44f0*/  LDSM.16.MT88.4 R8, [R114+0x7c00] ;  /* 0x007c00007208783b */ /* 0x000ee60000004200 */
[C---:B--2---:R-:W-:Y:S08]  /*4500*/  HMMA.16816.F32 R60, R4.reuse, R16, R60 ;  /* 0x00000010043c723c */ /* 0x044ff0000000183c */
[C---:B------:R-:W-:Y:S08]  /*4510*/  HMMA.16816.F32 R64, R4.reuse, R18, R64 ;  /* 0x000000120440723c */ /* 0x040ff00000001840 */
[C---:B-1----:R-:W-:Y:S08]  /*4520*/  HMMA.16816.F32 R44, R4.reuse, R12, R44 ;  /* 0x0000000c042c723c */ /* 0x042ff0000000182c */
[C---:B------:R-:W-:Y:S01]  /*4530*/  HMMA.16816.F32 R48, R4.reuse, R14, R48 ;  /* 0x0000000e0430723c */ /* 0x040fe20000001830 */
[----:B------:R-:W1:Y:S07]  /*4540*/  LDSM.16.MT88.4 R12, [R114+0x8c00] ;  /* 0x008c0000720c783b */ /* 0x000e6e0000004200 */
[C---:B---3--:R-:W-:Y:S08]  /*4550*/  HMMA.16816.F32 R52, R4.reuse, R8, R52 ;  /* 0x000000080434723c */ /* 0x048ff00000001834 */
[C---:B------:R-:W-:Y:S01]  /*4560*/  HMMA.16816.F32 R56, R4.reuse, R10, R56 ;  /* 0x0000000a0438723c */ /* 0x040fe20000001838 */
[----:B------:R-:W2:Y:S07]  /*4570*/  LDSM.16.MT88.4 R8, [R112+0x8c00] ;  /* 0x008c00007008783b */ /* 0x000eae0000004200 */
[C---:B-1----:R-:W-:Y:S08]  /*4580*/  HMMA.16816.F32 R68, R4.reuse, R12, R68 ;  /* 0x0000000c0444723c */ /* 0x042ff00000001844 */
[C---:B------:R-:W-:Y:S08]  /*4590*/  HMMA.16816.F32 R72, R4.reuse, R14, R72 ;  /* 0x0000000e0448723c */ /* 0x040ff00000001848 */
[C---:B--2---:R-:W-:Y:S08]  /*45a0*/  HMMA.16816.F32 R76, R4.reuse, R8, R76 ;  /* 0x00000008044c723c */ /* 0x044ff0000000184c */
[----:B------:R-:W-:Y:S01]  /*45b0*/  HMMA.16816.F32 R80, R4, R10, R80 ;  /* 0x0000000a0450723c */ /* 0x000fe20000001850 */
[----:B------:R-:W-:Y:S05]  /*45c0*/  @!UPT UIADD3 URZ, URZ, URZ, URZ ;  /* 0x0000003f3f3ff290 */ /* 0x000fea000fffe03f */
[----:B------:R-:W-:Y:S11]  /*45d0*/  @!P5 BRA `(.L_x_706) ;  /* 0x00002d600000d947 */ /* 0x000ff60003800000 */
[----:B------:R-:W-:-:S04]  /*45e0*/  DEPBAR.LE SB0, 0x0 ;  /* 0x000080000000791a */ /* 0x000fc80000000000 */
[----:B------:R-:W-:Y:S01]  /*45f0*/  IADD3 R3, R98, -0x2, RZ ;  /* 0xfffffffe62037810 */ /* 0x000fe20007ffe0ff */
[----:B------:R-:W-:Y:S01]  /*4600*/  IMAD.MOV.U32 R6, RZ, RZ, R100 ;  /* 0x000000ffff067224 */ /* 0x000fe200078e0064 */
[----:B------:R-:W-:Y:S01]  /*4610*/  BAR.SYNC.DEFER_BLOCKING 0x0 ;  /* 0x0000000000007b1d */ /* 0x000fe20000010000 */
[----:B------:R-:W-:Y:S01]  /*4620*/  ISETP.GE.AND P4, PT, R128, c[0x0][0x220], PT ;  /* 0x0000880080007a0c */ /* 0x000fe20003f86270 */
[----:B------:R-:W-:Y:S01]  /*4630*/  IMAD.MOV.U32 R7, RZ, RZ, R103 ;  /* 0x000000ffff077224 */ /* 0x000fe200078e0067 */
        /* <DEDUP_REMOVED lines=55> */
[----:B------:R-:W3:Y:S04]  /*49b0*/  LDSM.16.M88.4 R20, [R116+0x3400] ;  /* 0x003400007414783b */ /* 0x000ee80000000200 */
[----:B------:R-:W-:Y:S04]  /*49c0*/  LDSM.16.M88.4 R84, [R115] ;  /* 0x000000007354783b */ /* 0x000fe80000000200 */
[----:B------:R-:W5:Y:S04]  /*49d0*/  LDSM.16.M88.4 R16, [R113+0x3000] ;  /* 0x003000007110783b */ /* 0x000f680000000200 */
[----:B--2---:R-:W2:Y:S04]  /*49e0*/  LDSM.16.M88.4 R12, [R116+0x3800] ;  /* 0x00380000740c783b */ /* 0x004ea80000000200 */
[----:B-1----:R-:W1:Y:S04]  /*49f0*/  LDSM.16.M88.4 R8, [R113+0x3400] ;  /* 0x003400007108783b */ /* 0x002e680000000200 */
[----:B------:R-:W1:Y:S04]  /*4a00*/  LDSM.16.M88.4 R88, [R116+0x3c00] ;  /* 0x003c00007458783b */ /* 0x000e680000000200 */
[----:B------:R-:W1:Y:S04]  /*4a10*/  LDSM.16.M88.4 R92, [R113+0x3800] ;  /* 0x00380000715c783b */ /* 0x000e680000000200 */
[----:B------:R-:W2:Y:S04]  /*4a20*/  S2R R3, SR_TID.X ;  /* 0x0000000000037919 */ /* 0x000ea80000002100 */
[----:B------:R-:W0:Y:S01]  /*4a30*/  LDGDEPBAR ;  /* 0x00000000000079af */ /* 0x000e220000000000 */
[C---:B----4-:R-:W-:Y:S08]  /*4a40*/  HMMA.16816.F32 R32, R4.reuse, R28, RZ ;  /* 0x0000001c0420723c */ /* 0x050ff000000018ff */
[C---:B------:R-:W-:Y:S08]  /*4a50*/  HMMA.16816.F32 R28, R4.reuse, R30, RZ ;  /* 0x0000001e041c723c */ /* 0x040ff000000018ff */
[----:B---3--:R-:W-:Y:S01]  /*4a60*/  HMMA.16816.F32 R24, R4, R20, RZ ;  /* 0x000000140418723c */ /* 0x008fe200000018ff */
[----:B--2---:R-:W-:-:S05]  /*4a70*/  IMAD.SHL.U32 R3, R3, 0x2, RZ ;  /* 0x0000000203037824 */ /* 0x004fca00078e00ff */
[----:B------:R-:W-:Y:S02]  /*4a80*/  LOP3.LUT R3, R3, 0x6, RZ, 0xc0, !PT ;  /* 0x0000000603037812 */ /* 0x000fe400078ec0ff */
[----:B------:R-:W-:Y:S08]  /*4a90*/  HMMA.16816.F32 R20, R4, R22, RZ ;  /* 0x000000160414723c */ /* 0x000ff000000018ff */
[C---:B-----5:R-:W-:Y:S08]  /*4aa0*/  HMMA.16816.F32 R32, R84.reuse, R16, R32 ;  /* 0x000000105420723c */ /* 0x060ff00000001820 */
[----:B------:R-:W-:Y:S08]  /*4ab0*/  HMMA.16816.F32 R28, R84, R18, R28 ;  /* 0x00000012541c723c */ /* 0x000ff0000000181c */
[----:B------:R-:W-:Y:S08]  /*4ac0*/  HMMA.16816.F32 R16, R4, R12, RZ ;  /* 0x0000000c0410723c */ /* 0x000ff000000018ff */
[C---:B-1----:R-:W-:Y:S08]  /*4ad0*/  HMMA.16816.F32 R24, R84.reuse, R8, R24 ;  /* 0x000000085418723c */ /* 0x042ff00000001818 */
[----:B------:R-:W-:Y:S08]  /*4ae0*/  HMMA.16816.F32 R20, R84, R10, R20 ;  /* 0x0000000a5414723c */ /* 0x000ff00000001814 */
[C---:B------:R-:W-:Y:S08]  /*4af0*/  HMMA.16816.F32 R12, R4.reuse, R14, RZ ;  /* 0x0000000e040c723c */ /* 0x040ff000000018ff */
[C---:B------:R-:W-:Y:S08]  /*4b00*/  HMMA.16816.F32 R8, R4.reuse, R88, RZ ;  /* 0x000000580408723c */ /* 0x040ff000000018ff */
[----:B------:R-:W-:Y:S01]  /*4b10*/  HMMA.16816.F32 R4, R4, R90, RZ ;  /* 0x0000005a0404723c */ /* 0x000fe200000018ff */
[----:B------:R-:W1:Y:S07]  /*4b20*/  LDSM.16.M88.4 R88, [R113+0x3c00] ;  /* 0x003c00007158783b */ /* 0x000e6e0000000200 */
[C---:B------:R-:W-:Y:S08]  /*4b30*/  HMMA.16816.F32 R16, R84.reuse, R92, R16 ;  /* 0x0000005c5410723c */ /* 0x040ff00000001810 */
[C---:B------:R-:W-:Y:S01]  /*4b40*/  HMMA.16816.F32 R12, R84.reuse, R94, R12 ;  /* 0x0000005e540c723c */ /* 0x040fe2000000180c */
[----:B------:R-:W-:Y:S07]  /*4b50*/  LDSM.16.M88.4 R92, [R116+0x4000] ;  /* 0x00400000745c783b */ /* 0x000fee0000000200 */
[C---:B-1----:R-:W-:Y:S08]  /*4b60*/  HMMA.16816.F32 R8, R84.reuse, R88, R8 ;  /* 0x000000585408723c */ /* 0x042ff00000001808 */
        /* <DEDUP_REMOVED lines=49> */
[C---:B-1----:R-:W-:Y:S07]  /*4e80*/  HMMA.16816.F32 R16, R92.reuse, R88, R16 ;  /* 0x000000585c10723c */ /* 0x042fee0000001810 */
[----:B------:R-:W-:Y:S01]  /*4e90*/  IADD3 R88, R98, -0x2, RZ ;  /* 0xfffffffe62587810 */ /* 0x000fe20007ffe0ff */
[----:B------:R-:W-:Y:S04]  /*4ea0*/  HMMA.16816.F32 R12, R92, R90, R12 ;  /* 0x0000005a5c0c723c */ /* 0x000fe8000000180c */
[----:B------:R-:W-:-:S04]  /*4eb0*/  IMAD R3, R88, 0x40, R3 ;  /* 0x0000004058037824 */ /* 0x000fc800078e0203 */
[C---:B--2---:R-:W-:Y:S07]  /*4ec0*/  HMMA.16816.F32 R8, R92.reuse, R84, R8 ;  /* 0x000000545c08723c */ /* 0x044fee0000001808 */
[----:B------:R-:W-:Y:S01]  /*4ed0*/  IADD3 R84, R3, 0x1, RZ ;  /* 0x0000000103547810 */ /* 0x000fe20007ffe0ff */
[----:B------:R-:W-:Y:S01]  /*4ee0*/  HMMA.16816.F32 R4, R92, R86, R4 ;  /* 0x000000565c04723c */ /* 0x000fe20000001804 */
[----:B------:R-:W-:Y:S02]  /*4ef0*/  BAR.SYNC.DEFER_BLOCKING 0x0 ;  /* 0x0000000000007b1d */ /* 0x000fe40000010000 */
[----:B------:R-:W-:-:S02]  /*4f00*/  ISETP.GE.AND P0, PT, R84, R105, PT ;  /* 0x000000695400720c */ /* 0x000fc40003f06270 */
[-C--:B------:R-:W-:Y:S02]  /*4f10*/  ISETP.GE.AND P5, PT, R84, R104.reuse, PT ;  /* 0x000000685400720c */ /* 0x080fe40003fa6270 */
[----:B------:R-:W-:Y:S02]  /*4f20*/  IADD3 R84, R3, 0x8, RZ ;  /* 0x0000000803547810 */ /* 0x000fe40007ffe0ff */
[----:B------:R-:W-:Y:S02]  /*4f30*/  FSEL R110, R33, -INF , !P0 ;  /* 0xff800000216e7808 */ /* 0x000fe40004000000 */
[C---:B------:R-:W-:Y:S02]  /*4f40*/  ISETP.GE.AND P6, PT, R84.reuse, R105, PT ;  /* 0x000000695400720c */ /* 0x040fe40003fc6270 */
        /* <DEDUP_REMOVED lines=8> */
[CC--:B------:R-:W-:Y:S02]  /*4fd0*/  ISETP.GE.AND P2, PT, R28.reuse, R105.reuse, PT ;  /* 0x000000691c00720c */ /* 0x0c0fe40003f46270 */
[----:B------:R-:W-:Y:S02]  /*4fe0*/  ISETP.GE.AND P0, PT, R28, R104, PT ;  /* 0x000000681c00720c */ /* 0x000fe40003f06270 */
[----:B------:R-:W-:Y:S02]  /*4ff0*/  IADD3 R28, R3, 0x11, RZ ;  /* 0x00000011031c7810 */ /* 0x000fe40007ffe0ff */
[----:B------:R-:W-:Y:S02]  /*5000*/  FSEL R107, R31, -INF , !P6 ;  /* 0xff8000001f6b7808 */ /* 0x000fe40007000000 */
[----:B------:R-:W-:Y:S02]  /*5010*/  ISETP.GE.AND P6, PT, R28, R105, PT ;  /* 0x000000691c00720c */ /* 0x000fe40003fc6270 */
[----:B------:R-:W-:-:S02]  /*5020*/  FSEL R84, R24, -INF , !P2 ;  /* 0xff80000018547808 */ /* 0x000fc40005000000 */
[----:B------:R-:W-:Y:S02]  /*5030*/  IADD3 R24, R3, 0x18, RZ ;  /* 0x0000001803187810 */ /* 0x000fe40007ffe0ff */
[----:B------:R-:W-:Y:S02]  /*5040*/  FSEL R33, R26, -INF , !P0 ;  /* 0xff8000001a217808 */ /* 0x000fe40004000000 */
[----:B------:R-:W-:Y:S02]  /*5050*/  FSEL R86, R25, -INF , !P6 ;  /* 0xff80000019567808 */ /* 0x000fe40007000000 */
[-C--:B------:R-:W-:Y:S02]  /*5060*/  ISETP.GE.AND P2, PT, R28, R104.reuse, PT ;  /* 0x000000681c00720c */ /* 0x080fe40003f46270 */
[C---:B------:R-:W-:Y:S02]  /*5070*/  ISETP.GE.AND P0, PT, R24.reuse, R105, PT ;  /* 0x000000691800720c */ /* 0x040fe40003f06270 */
[----:B------:R-:W-:-:S02]  /*5080*/  ISETP.GE.AND P6, PT, R24, R104, PT ;  /* 0x000000681800720c */ /* 0x000fc40003fc6270 */
[----:B------:R-:W-:Y:S02]  /*5090*/  IADD3 R24, R3, 0x19, RZ ;  /* 0x0000001903187810 */ /* 0x000fe40007ffe0ff */
[----:B------:R-:W-:Y:S02]  /*50a0*/  FSEL R85, R27, -INF , !P2 ;  /* 0xff8000001b557808 */ /* 0x000fe40005000000 */
[----:B------:R-:W-:Y:S02]  /*50b0*/  ISETP.GE.AND P2, PT, R24, R105, PT ;  /* 0x000000691800720c */ /* 0x000fe40003f46270 */
[----:B------:R-:W-:Y:S02]  /*50c0*/  FSEL R90, R20, -INF , !P0 ;  /* 0xff800000145a7808 */ /* 0x000fe40004000000 */
[----:B------:R-:W-:Y:S02]  /*50d0*/  IADD3 R20, R3, 0x20, RZ ;  /* 0x0000002003147810 */ /* 0x000fe40007ffe0ff */
[----:B------:R-:W-:-:S02]  /*50e0*/  FSEL R93, R22, -INF , !P6 ;  /* 0xff800000165d7808 */ /* 0x000fc40007000000 */
[----:B------:R-:W-:Y:S02]  /*50f0*/  FSEL R94, R21, -INF , !P2 ;  /* 0xff800000155e7808 */ /* 0x000fe40005000000 */
[-C--:B------:R-:W-:Y:S02]  /*5100*/  ISETP.GE.AND P0, PT, R24, R104.reuse, PT ;  /* 0x000000681800720c */ /* 0x080fe40003f06270 */
[C---:B------:R-:W-:Y:S02]  /*5110*/  ISETP.GE.AND P6, PT, R20.reuse, R105, PT ;  /* 0x000000691400720c */ /* 0x040fe40003fc6270 */
[----:B------:R-:W-:Y:S02]  /*5120*/  ISETP.GE.AND P2, PT, R20, R104, PT ;  /* 0x000000681400720c */ /* 0x000fe40003f46270 */
[----:B------:R-:W-:Y:S02]  /*5130*/  IADD3 R20, R3, 0x21, RZ ;  /* 0x0000002103147810 */ /* 0x000fe40007ffe0ff */
[----:B------:R-:W-:-:S02]  /*5140*/  FSEL R95, R23, -INF , !P0 ;  /* 0xff800000175f7808 */ /* 0x000fc40004000000 */
[----:B------:R-:W-:Y:S02]  /*5150*/  FSEL R16, R16, -INF , !P6 ;  /* 0xff80000010107808 */ /* 0x000fe40007000000 */
[CC--:B------:R-:W-:Y:S02]  /*5160*/  ISETP.GE.AND P0, PT, R20.reuse, R105.reuse, PT ;  /* 0x000000691400720c */ /* 0x0c0fe40003f06270 */
[----:B------:R-:W-:Y:S02]  /*5170*/  ISETP.GE.AND P6, PT, R20, R104, PT ;  /* 0x000000681400720c */ /* 0x000fe40003fc6270 */
[----:B------:R-:W-:Y:S02]  /*5180*/  IADD3 R20, R3, 0x28, RZ ;  /* 0x0000002803147810 */ /* 0x000fe40007ffe0ff */
[----:B------:R-:W-:Y:S02]  /*5190*/  FSEL R21, R18, -INF , !P2 ;  /* 0xff80000012157808 */ /* 0x000fe40005000000 */
[----:B------:R-:W-:-:S02]  /*51a0*/  ISETP.GE.AND P2, PT, R20, R105, PT ;  /* 0x000000691400720c */ /* 0x000fc40003f46270 */
[----:B------:R-:W-:Y:S02]  /*51b0*/  IADD3 R18, R3, 0x29, RZ ;  /* 0x0000002903127810 */ /* 0x000fe40007ffe0ff */
[----:B------:R-:W-:Y:S02]  /*51c0*/  FSEL R17, R17, -INF , !P0 ;  /* 0xff80000011117808 */ /* 0x000fe40004000000 */
[----:B------:R-:W-:Y:S02]  /*51d0*/  FSEL R19, R19, -INF , !P6 ;  /* 0xff80000013137808 */ /* 0x000fe40007000000 */
[----:B------:R-:W-:Y:S02]  /*51e0*/  FSEL R12, R12, -INF , !P2 ;  /* 0xff8000000c0c7808 */ /* 0x000fe40005000000 */
[----:B------:R-:W-:Y:S02]  /*51f0*/  ISETP.GE.AND P0, PT, R20, R104, PT ;  /* 0x000000681400720c */ /* 0x000fe40003f06270 */
[----:B------:R-:W-:-:S02]  /*5200*/  ISETP.GE.AND P6, PT, R18, R105, PT ;  /* 0x000000691200720c */ /* 0x000fc40003fc6270 */
[-C--:B------:R-:W-:Y:S02]  /*5210*/  ISETP.GE.AND P2, PT, R18, R104.reuse, PT ;  /* 0x000000681200720c */ /* 0x080fe40003f46270 */
[----:B------:R-:W-:Y:S02]  /*5220*/  IADD3 R18, R3, 0x30, RZ ;  /* 0x0000003003127810 */ /* 0x000fe40007ffe0ff */
[----:B------:R-:W-:Y:S02]  /*5230*/  FSEL R23, R14, -INF , !P0 ;  /* 0xff8000000e177808 */ /* 0x000fe40004000000 */
[----:B------:R-:W-:Y:S02]  /*5240*/  FSEL R13, R13, -INF , !P6 ;  /* 0xff8000000d0d7808 */ /* 0x000fe40007000000 */
[C---:B------:R-:W-:Y:S02]  /*5250*/  ISETP.GE.AND P0, PT, R18.reuse, R105, PT ;  /* 0x000000691200720c */ /* 0x040fe40003f06270 */
[----:B------:R-:W-:-:S02]  /*5260*/  ISETP.GE.AND P6, PT, R18, R104, PT ;  /* 0x000000681200720c */ /* 0x000fc40003fc6270 */
[C---:B------:R-:W-:Y:S02]  /*5270*/  IADD3 R18, R3.reuse, 0x31, RZ ;  /* 0x0000003103127810 */ /* 0x040fe40007ffe0ff */
[----:B------:R-:W-:Y:S02]  /*5280*/  FSEL R14, R8, -INF , !P0 ;  /* 0xff800000080e7808 */ /* 0x000fe40004000000 */
[----:B------:R-:W-:Y:S02]  /*5290*/  ISETP.GE.AND P0, PT, R18, R104, PT ;  /* 0x000000681200720c */ /* 0x000fe40003f06270 */
[----:B------:R-:W-:Y:S02]  /*52a0*/  IADD3 R8, R3, 0x38, RZ ;  /* 0x0000003803087810 */ /* 0x000fe40007ffe0ff */
[----:B------:R-:W-:Y:S02]  /*52b0*/  FSEL R25, R10, -INF , !P6 ;  /* 0xff8000000a197808 */ /* 0x000fe40007000000 */
[----:B------:R-:W-:-:S02]  /*52c0*/  ISETP.GE.AND P6, PT, R8, R105, PT ;  /* 0x000000690800720c */ /* 0x000fc40003fc6270 */
[----:B------:R-:W-:Y:S02]  /*52d0*/  FSEL R24, R11, -INF , !P0 ;  /* 0xff8000000b187808 */ /* 0x000fe40004000000 */
[----:B------:R-:W-:Y:S02]  /*52e0*/  ISETP.GE.AND P0, PT, R3, R105, PT ;  /* 0x000000690300720c */ /* 0x000fe40003f06270 */
[----:B------:R-:W-:Y:S02]  /*52f0*/  FSEL R20, R4, -INF , !P6 ;  /* 0xff80000004147808 */ /* 0x000fe40007000000 */
[----:B------:R-:W-:Y:S02]  /*5300*/  FSEL R4, R32, -INF , !P0 ;  /* 0xff80000020047808 */ /* 0x000fe40004000000 */
[----:B------:R-:W-:Y:S02]  /*5310*/  FSEL R15, R15, -INF , !P2 ;  /* 0xff8000000f0f7808 */ /* 0x000fe40005000000 */
[----:B------:R-:W-:-:S02]  /*5320*/  ISETP.GE.AND P0, PT, R98, 0x3, PT ;  /* 0x000000036200780c */ /* 0x000fc40003f06270 */
[----:B------:R-:W-:-:S04]  /*5330*/  ISETP.GE.AND P2, PT, R18, R105, PT ;  /* 0x000000691200720c */ /* 0x000fc80003f46270 */
[----:B------:R-:W-:Y:S02]  /*5340*/  FSEL R18, R9, -INF , !P2 ;  /* 0xff80000009127808 */ /* 0x000fe40005000000 */
[-C--:B------:R-:W-:Y:S02]  /*5350*/  ISETP.GE.AND P2, PT, R8, R104.reuse, PT ;  /* 0x000000680800720c */ /* 0x080fe40003f46270 */
[----:B------:R-:W-:Y:S02]  /*5360*/  IADD3 R8, R3, 0x39, RZ ;  /* 0x0000003903087810 */ /* 0x000fe40007ffe0ff */
        /* <DEDUP_REMOVED lines=65> */
.L_x_709:
[----:B------:R-:W-:Y:S05]  /*5780*/  BSYNC B0 ;  /* 0x0000000000007941 */ /* 0x000fea0003800000 */
.L_x_708:
[----:B------:R-:W0:Y:S02]  /*5790*/  LDGDEPBAR ;  /* 0x00000000000079af */ /* 0x000e240000000000 */
.L_x_707:
[----:B------:R-:W-:Y:S01]  /*57a0*/  FMNMX.FTZ R3, R2, R4, !PT ;  /* 0x0000000402037209 */ /* 0x000fe20007810000 */
[----:B-1----:R-:W-:Y:S01]  /*57b0*/  IMAD.WIDE.U32 R34, R96, -0x2daee0ad, RZ ;  /* 0xd2511f5360227825 */ /* 0x002fe200078e00ff */
        /* <DEDUP_REMOVED lines=37> */
[----:B-1----:R-:W-:Y:S01]  /*5a10*/  FMNMX.FTZ R32, R31, R32, !PT ;  /* 0x000000201f207209 */ /* 0x002fe20007810000 */
[----:B------:R-:W-:-:S03]  /*5a20*/  IMAD.WIDE.U32 R30, R97, -0x326172a9, RZ ;  /* 0xcd9e8d57611e7825 */ /* 0x000fc600078e00ff */
[C---:B------:R-:W-:Y:S01]  /*5a30*/  FSETP.NEU.FTZ.AND P1, PT, R32.reuse, -INF , PT ;  /* 0xff8000002000780b */ /* 0x040fe20003f3d000 */
[----:B------:R-:W-:Y:S01]  /*5a40*/  FMUL.FTZ R29, R32, c[0x0][0x23c] ;  /* 0x00008f00201d7a20 */ /* 0x000fe20000410000 */
[----:B--2---:R-:W-:Y:S02]  /*5a50*/  FMNMX.FTZ R3, R8, R3, !PT ;  /* 0x0000000308037209 */ /* 0x004fe40007810000 */
[----:B------:R-:W-:Y:S02]  /*5a60*/  FSEL R5, R32, RZ, P1 ;  /* 0x000000ff20057208 */ /* 0x000fe40000800000 */
[----:B------:R-:W-:Y:S02]  /*5a70*/  FSEL R29, R29, RZ, P1 ;  /* 0x000000ff1d1d7208 */ /* 0x000fe40000800000 */
[C---:B------:R-:W-:Y:S01]  /*5a80*/  FSETP.NEU.FTZ.AND P1, PT, R3.reuse, -INF , PT ;  /* 0xff8000000300780b */ /* 0x040fe20003f3d000 */
[----:B------:R-:W-:Y:S02]  /*5a90*/  FADD.FTZ R6, R2, -R5 ;  /* 0x8000000502067221 */ /* 0x000fe40000010000 */
[--C-:B------:R-:W-:Y:S01]  /*5aa0*/  FFMA.FTZ R7, R4, c[0x0][0x23c], -R29.reuse ;  /* 0x00008f0004077a23 */ /* 0x100fe2000001081d */
[----:B------:R-:W-:Y:S01]  /*5ab0*/  FSEL R5, R3, RZ, P1 ;  /* 0x000000ff03057208 */ /* 0x000fe20000800000 */
[----:B------:R-:W-:Y:S01]  /*5ac0*/  FMUL.FTZ R6, R6, c[0x0][0x23c] ;  /* 0x00008f0006067a20 */ /* 0x000fe20000410000 */
[----:B------:R-:W-:Y:S01]  /*5ad0*/  LOP3.LUT R4, R31, R99, RZ, 0x3c, !PT ;  /* 0x000000631f047212 */ /* 0x000fe200078e3cff */
[----:B------:R-:W-:Y:S01]  /*5ae0*/  MUFU.EX2 R2, R7 ;  /* 0x0000000700027308 */ /* 0x000fe20000000800 */
[----:B------:R-:W-:-:S02]  /*5af0*/  FFMA.FTZ R31, R110, c[0x0][0x23c], -R29 ;  /* 0x00008f006e1f7a23 */ /* 0x000fc4000001081d */
[----:B------:R-:W-:Y:S02]  /*5b00*/  FADD.FTZ R28, R0, -R5 ;  /* 0x80000005001c7221 */ /* 0x000fe40000010000 */
[----:B------:R-:W-:Y:S02]  /*5b10*/  IMAD.SHL.U32 R0, R88, 0x2, RZ ;  /* 0x0000000258007824 */ /* 0x000fe400078e00ff */
[----:B------:R-:W-:Y:S01]  /*5b20*/  IMAD.WIDE.U32 R4, R4, -0x2daee0ad, RZ ;  /* 0xd2511f5304047825 */ /* 0x000fe200078e00ff */
[----:B------:R-:W1:Y:S02]  /*5b30*/  MUFU.EX2 R6, R6 ;  /* 0x0000000600067308 */ /* 0x000e640000000800 */
[----:B------:R-:W-:Y:S01]  /*5b40*/  IADD3 R8, R0, 0x1, RZ ;  /* 0x0000000100087810 */ /* 0x000fe20007ffe0ff */
[----:B------:R-:W-:Y:S01]  /*5b50*/  FMUL.FTZ R28, R28, c[0x0][0x23c] ;  /* 0x00008f001c1c7a20 */ /* 0x000fe20000410000 */
[----:B------:R-:W-:Y:S01]  /*5b60*/  LOP3.LUT R0, R35, UR25, R0, 0x96, !PT ;  /* 0x0000001923007c12 */ /* 0x000fe2000f8e9600 */
[--C-:B------:R-:W-:Y:S01]  /*5b70*/  FFMA.FTZ R91, R106, c[0x0][0x23c], -R29.reuse ;  /* 0x00008f006a5b7a23 */ /* 0x100fe2000001081d */
[----:B------:R-:W-:Y:S01]  /*5b80*/  LOP3.LUT R34, R5, UR12, R34, 0x96, !PT ;  /* 0x0000000c05227c12 */ /* 0x000fe2000f8e9622 */
[--C-:B------:R-:W-:Y:S01]  /*5b90*/  FFMA.FTZ R106, R86, c[0x0][0x23c], -R29.reuse ;  /* 0x00008f00566a7a23 */ /* 0x100fe2000001081d */
[----:B------:R-:W-:Y:S01]  /*5ba0*/  LOP3.LUT R8, R35, UR25, R8, 0x96, !PT ;  /* 0x0000001923087c12 */ /* 0x000fe2000f8e9608 */
[----:B------:R-:W-:Y:S01]  /*5bb0*/  MUFU.EX2 R28, R28 ;  /* 0x0000001c001c7308 */ /* 0x000fe20000000800 */
[----:B------:R-:W-:-:S02]  /*5bc0*/  FFMA.FTZ R105, R94, c[0x0][0x23c], -R29 ;  /* 0x00008f005e697a23 */ /* 0x000fc4000001081d */
[----:B------:R-:W-:-:S04]  /*5bd0*/  IMAD.WIDE.U32 R34, R34, -0x326172a9, RZ ;  /* 0xcd9e8d5722227825 */ /* 0x000fc800078e00ff */
[-C--:B-1----:R-:W-:Y:S01]  /*5be0*/  FFMA.FTZ R104, R109, R6.reuse, R2 ;  /* 0x000000066d687223 */ /* 0x082fe20000010002 */
[----:B------:R-:W1:Y:S01]  /*5bf0*/  MUFU.EX2 R31, R31 ;  /* 0x0000001f001f7308 */ /* 0x000e620000000800 */
[-C--:B------:R-:W-:Y:S02]  /*5c00*/  FMUL.FTZ R36, R36, R6.reuse ;  /* 0x0000000624247220 */ /* 0x080fe40000410000 */
[-C--:B------:R-:W-:Y:S02]  /*5c10*/  FMUL.FTZ R37, R37, R6.reuse ;  /* 0x0000000625257220 */ /* 0x080fe40000410000 */
[-C--:B------:R-:W-:Y:S02]  /*5c20*/  FMUL.FTZ R40, R40, R6.reuse ;  /* 0x0000000628287220 */ /* 0x080fe40000410000 */
[-C--:B------:R-:W-:Y:S01]  /*5c30*/  FMUL.FTZ R41, R41, R6.reuse ;  /* 0x0000000629297220 */ /* 0x080fe20000410000 */
[----:B------:R-:W-:Y:S01]  /*5c40*/  MUFU.EX2 R91, R91 ;  /* 0x0000005b005b7308 */ /* 0x000fe20000000800 */
[----:B------:R-:W-:-:S02]  /*5c50*/  FMUL.FTZ R44, R44, R6 ;  /* 0x000000062c2c7220 */ /* 0x000fc40000410000 */
[-C--:B------:R-:W-:Y:S02]  /*5c60*/  FMUL.FTZ R45, R45, R6.reuse ;  /* 0x000000062d2d7220 */ /* 0x080fe40000410000 */
[-C--:B------:R-:W-:Y:S02]  /*5c70*/  FMUL.FTZ R48, R48, R6.reuse ;  /* 0x0000000630307220 */ /* 0x080fe40000410000 */
[-C--:B------:R-:W-:Y:S01]  /*5c80*/  FMUL.FTZ R49, R49, R6.reuse ;  /* 0x0000000631317220 */ /* 0x080fe20000410000 */
        /* <DEDUP_REMOVED lines=18> */
[----:B------:R-:W-:-:S04]  /*5db0*/  IMAD.WIDE.U32 R6, R0, -0x326172a9, RZ ;  /* 0xcd9e8d5700067825 */ /* 0x000fc800078e00ff */
[----:B------:R-:W-:Y:S01]  /*5dc0*/  FMUL.FTZ R0, R3, c[0x0][0x23c] ;  /* 0x00008f0003007a20 */ /* 0x000fe20000410000 */
[----:B------:R-:W-:Y:S01]  /*5dd0*/  LOP3.LUT R7, R7, UR13, R30, 0x96, !PT ;  /* 0x0000000d07077c12 */ /* 0x000fe2000f8e961e */
[----:B------:R-:W-:Y:S01]  /*5de0*/  IMAD.WIDE.U32 R110, R8, -0x326172a9, RZ ;  /* 0xcd9e8d57086e7825 */ /* 0x000fe200078e00ff */
[----:B------:R-:W-:Y:S02]  /*5df0*/  LOP3.LUT R6, R35, UR11, R6, 0x96, !PT ;  /* 0x0000000b23067c12 */ /* 0x000fe4000f8e9606 */
[----:B------:R-:W-:Y:S01]  /*5e00*/  FSEL R0, R0, RZ, P1 ;  /* 0x000000ff00007208 */ /* 0x000fe20000800000 */
[----:B-1----:R-:W-:Y:S01]  /*5e10*/  FADD.FTZ R104, R31, R104 ;  /* 0x000000681f687221 */ /* 0x002fe20000010000 */
[----:B------:R-:W-:Y:S01]  /*5e20*/  LOP3.LUT R10, R111, UR13, R30, 0x96, !PT ;  /* 0x0000000d6f0a7c12 */ /* 0x000fe2000f8e961e */
[----:B------:R-:W-:Y:S01]  /*5e30*/  FMUL.FTZ R38, R38, R28 ;  /* 0x0000001c26267220 */ /* 0x000fe20000410000 */
[----:B------:R-:W-:Y:S01]  /*5e40*/  LOP3.LUT R8, R35, UR11, R110, 0x96, !PT ;  /* 0x0000000b23087c12 */ /* 0x000fe2000f8e966e */
[----:B------:R-:W-:Y:S01]  /*5e50*/  FFMA.FTZ R5, R11, c[0x0][0x23c], -R0 ;  /* 0x00008f000b057a23 */ /* 0x000fe20000010800 */
[----:B------:R-:W-:Y:S01]  /*5e60*/  F2FP.PACK_AB R11, R31, R2 ;  /* 0x000000021f0b723e */ /* 0x000fe200000000ff */
[----:B------:R-:W-:-:S04]  /*5e70*/  IMAD.WIDE.U32 R134, R10, -0x2daee0ad, RZ ;  /* 0xd2511f530a867825 */ /* 0x000fc800078e00ff */
[----:B------:R-:W1:Y:S01]  /*5e80*/  MUFU.EX2 R5, R5 ;  /* 0x0000000500057308 */ /* 0x000e620000000800 */
[----:B------:R-:W-:Y:S01]  /*5e90*/  IMAD.WIDE.U32 R30, R8, -0x2daee0ad, RZ ;  /* 0xd2511f53081e7825 */ /* 0x000fe200078e00ff */
[----:B------:R-:W-:-:S03]  /*5ea0*/  LOP3.LUT R2, R135, UR10, R4, 0x96, !PT ;  /* 0x0000000a87027c12 */ /* 0x000fc6000f8e9604 */
[-C--:B------:R-:W-:Y:S02]  /*5eb0*/  FMUL.FTZ R39, R39, R28.reuse ;  /* 0x0000001c27277220 */ /* 0x080fe40000410000 */
[-C--:B------:R-:W-:Y:S02]  /*5ec0*/  FMUL.FTZ R42, R42, R28.reuse ;  /* 0x0000001c2a2a7220 */ /* 0x080fe40000410000 */
[-C--:B------:R-:W-:Y:S02]  /*5ed0*/  FMUL.FTZ R43, R43, R28.reuse ;  /* 0x0000001c2b2b7220 */ /* 0x080fe40000410000 */
[-C--:B------:R-:W-:Y:S02]  /*5ee0*/  FMUL.FTZ R46, R46, R28.reuse ;  /* 0x0000001c2e2e7220 */ /* 0x080fe40000410000 */
[-C--:B------:R-:W-:Y:S02]  /*5ef0*/  FMUL.FTZ R47, R47, R28.reuse ;  /* 0x0000001c2f2f7220 */ /* 0x080fe40000410000 */
[----:B------:R-:W-:-:S02]  /*5f00*/  FMUL.FTZ R50, R50, R28 ;  /* 0x0000001c32327220 */ /* 0x000fc40000410000 */
[----:B-1----:R-:W-:Y:S02]  /*5f10*/  FFMA.FTZ R110, R108, R28, R5 ;  /* 0x0000001c6c6e7223 */ /* 0x002fe40000010005 */
[----:B------:R-:W-:-:S04]  /*5f20*/  IMAD.WIDE.U32 R108, R7, -0x2daee0ad, RZ ;  /* 0xd2511f53076c7825 */ /* 0x000fc800078e00ff */
[-C--:B------:R-:W-:Y:S01]  /*5f30*/  FMUL.FTZ R51, R51, R28.reuse ;  /* 0x0000001c33337220 */ /* 0x080fe20000410000 */
[----:B------:R-:W-:Y:S01]  /*5f40*/  LOP3.LUT R132, R109, UR10, R4, 0x96, !PT ;  /* 0x0000000a6d847c12 */ /* 0x000fe2000f8e9604 */
[----:B------:R-:W-:Y:S01]  /*5f50*/  FMUL.FTZ R54, R54, R28 ;  /* 0x0000001c36367220 */ /* 0x000fe20000410000 */
[----:B------:R-:W-:Y:S01]  /*5f60*/  LOP3.LUT R4, R31, UR8, R134, 0x96, !PT ;  /* 0x000000081f047c12 */ /* 0x000fe2000f8e9686 */
[----:B------:R-:W-:-:S04]  /*5f70*/  IMAD.WIDE.U32 R134, R2, -0x326172a9, RZ ;  /* 0xcd9e8d5702867825 */ /* 0x000fc800078e00ff */
[----:B------:R-:W-:-:S04]  /*5f80*/  IMAD.WIDE.U32 R132, R132, -0x326172a9, RZ ;  /* 0xcd9e8d5784847825 */ /* 0x000fc800078e00ff */
[----:B------:R-:W-:Y:S01]  /*5f90*/  IMAD.WIDE.U32 R136, R4, -0x326172a9, RZ ;  /* 0xcd9e8d5704887825 */ /* 0x000fe200078e00ff */
[--C-:B------:R-:W-:Y:S02]  /*5fa0*/  LOP3.LUT R2, R133, UR9, R34.reuse, 0x96, !PT ;  /* 0x0000000985027c12 */ /* 0x100fe4000f8e9622 */
[----:B------:R-:W-:Y:S01]  /*5fb0*/  LOP3.LUT R34, R135, UR9, R34, 0x96, !PT ;  /* 0x0000000987227c12 */ /* 0x000fe2000f8e9622 */
[-C--:B------:R-:W-:Y:S02]  /*5fc0*/  FMUL.FTZ R55, R55, R28.reuse ;  /* 0x0000001c37377220 */ /* 0x080fe40000410000 */
[----:B------:R-:W-:Y:S02]  /*5fd0*/  FMUL.FTZ R58, R58, R28 ;  /* 0x0000001c3a3a7220 */ /* 0x000fe40000410000 */
[----:B------:R-:W-:-:S04]  /*5fe0*/  IMAD.WIDE.U32 R34, R34, -0x2daee0ad, RZ ;  /* 0xd2511f5322227825 */ /* 0x000fc800078e00ff */
[-C--:B------:R-:W-:Y:S01]  /*5ff0*/  FMUL.FTZ R59, R59, R28.reuse ;  /* 0x0000001c3b3b7220 */ /* 0x080fe20000410000 */
[----:B------:R-:W-:Y:S01]  /*6000*/  LOP3.LUT R7, R35, UR6, R30, 0x96, !PT ;  /* 0x0000000623077c12 */ /* 0x000fe2000f8e961e */
[-C--:B------:R-:W-:Y:S01]  /*6010*/  FMUL.FTZ R62, R62, R28.reuse ;  /* 0x0000001c3e3e7220 */ /* 0x080fe20000410000 */
[----:B------:R-:W-:Y:S01]  /*6020*/  LOP3.LUT R30, R137, UR7, R134, 0x96, !PT ;  /* 0x00000007891e7c12 */ /* 0x000fe2000f8e9686 */
[----:B------:R-:W-:Y:S02]  /*6030*/  FMUL.FTZ R63, R63, R28 ;  /* 0x0000001c3f3f7220 */ /* 0x000fe40000410000 */
[----:B------:R-:W-:-:S04]  /*6040*/  IMAD.WIDE.U32 R134, R7, -0x326172a9, RZ ;  /* 0xcd9e8d5707867825 */ /* 0x000fc800078e00ff */
[----:B------:R-:W-:-:S04]  /*6050*/  IMAD.WIDE.U32 R30, R30, -0x2daee0ad, RZ ;  /* 0xd2511f531e1e7825 */ /* 0x000fc800078e00ff */
[----:B------:R-:W-:Y:S01]  /*6060*/  IMAD.WIDE.U32 R6, R6, -0x2daee0ad, RZ ;  /* 0xd2511f5306067825 */ /* 0x000fe200078e00ff */
[----:B------:R-:W-:-:S03]  /*6070*/  LOP3.LUT R4, R31, UR4, R34, 0x96, !PT ;  /* 0x000000041f047c12 */ /* 0x000fc6000f8e9622 */
[----:B------:R-:W-:Y:S02]  /*6080*/  FMUL.FTZ R66, R66, R28 ;  /* 0x0000001c42427220 */ /* 0x000fe40000410000 */
[----:B------:R-:W-:-:S04]  /*6090*/  IMAD.WIDE.U32 R34, R4, -0x326172a9, RZ ;  /* 0xcd9e8d5704227825 */ /* 0x000fc800078e00ff */
[-C--:B------:R-:W-:Y:S01]  /*60a0*/  FMUL.FTZ R67, R67, R28.reuse ;  /* 0x0000001c43437220 */ /* 0x080fe20000410000 */
[----:B------:R-:W-:Y:S01]  /*60b0*/  LOP3.LUT R4, R34, 0xffff, RZ, 0xc0, !PT ;  /* 0x0000ffff22047812 */ /* 0x000fe200078ec0ff */
[-C--:B------:R-:W-:Y:S01]  /*60c0*/  FMUL.FTZ R70, R70, R28.reuse ;  /* 0x0000001c46467220 */ /* 0x080fe20000410000 */
[----:B------:R-:W-:Y:S01]  /*60d0*/  LOP3.LUT R31, R34, 0xff, RZ, 0xc0, !PT ;  /* 0x000000ff221f7812 */ /* 0x000fe200078ec0ff */
[-C--:B------:R-:W-:Y:S01]  /*60e0*/  FMUL.FTZ R71, R71, R28.reuse ;  /* 0x0000001c47477220 */ /* 0x080fe20000410000 */
[----:B------:R-:W-:Y:S01]  /*60f0*/  SHF.R.U32.HI R4, RZ, 0x8, R4 ;  /* 0x00000008ff047819 */ /* 0x000fe20000011604 */
[-C--:B------:R-:W-:Y:S01]  /*6100*/  FMUL.FTZ R74, R74, R28.reuse ;  /* 0x0000001c4a4a7220 */ /* 0x080fe20000410000 */
[----:B------:R-:W-:Y:S01]  /*6110*/  LOP3.LUT R87, R35, UR15, R134, 0x96, !PT ;  /* 0x0000000f23577c12 */ /* 0x000fe2000f8e9686 */
[-C--:B------:R-:W-:Y:S01]  /*6120*/  FMUL.FTZ R75, R75, R28.reuse ;  /* 0x0000001c4b4b7220 */ /* 0x080fe20000410000 */
[----:B------:R-:W-:Y:S01]  /*6130*/  PRMT R31, R31, 0x5410, R4 ;  /* 0x000054101f1f7816 */ /* 0x000fe20000000004 */
[-C--:B------:R-:W-:Y:S01]  /*6140*/  FMUL.FTZ R78, R78, R28.reuse ;  /* 0x0000001c4e4e7220 */ /* 0x080fe20000410000 */
[----:B------:R-:W-:Y:S01]  /*6150*/  LOP3.LUT R4, R7, UR8, R108, 0x96, !PT ;  /* 0x0000000807047c12 */ /* 0x000fe2000f8e966c */
[-C--:B------:R-:W-:Y:S01]  /*6160*/  FMUL.FTZ R79, R79, R28.reuse ;  /* 0x0000001c4f4f7220 */ /* 0x080fe20000410000 */
[--C-:B------:R-:W-:Y:S01]  /*6170*/  SHF.R.U32.HI R35, RZ, 0x10, R34.reuse ;  /* 0x00000010ff237819 */ /* 0x100fe20000011622 */
[-C--:B------:R-:W-:Y:S01]  /*6180*/  FMUL.FTZ R82, R82, R28.reuse ;  /* 0x0000001c52527220 */ /* 0x080fe20000410000 */
[----:B------:R-:W-:Y:S01]  /*6190*/  SHF.R.U32.HI R34, RZ, 0x18, R34 ;  /* 0x00000018ff227819 */ /* 0x000fe20000011622 */
[----:B------:R-:W-:Y:S01]  /*61a0*/  FMUL.FTZ R83, R83, R28 ;  /* 0x0000001c53537220 */ /* 0x000fe20000410000 */
        /* <DEDUP_REMOVED lines=13> */
[----:B------:R-:W1:Y:S01]  /*6280*/  MUFU.EX2 R133, R133 ;  /* 0x0000008500857308 */ /* 0x000e620000000800 */
[----:B------:R-:W-:Y:S01]  /*6290*/  LOP3.LUT R6, R137, UR15, R6, 0x96, !PT ;  /* 0x0000000f89067c12 */ /* 0x000fe2000f8e9606 */
[--C-:B------:R-:W-:Y:S02]  /*62a0*/  FFMA.FTZ R92, R89, c[0x0][0x23c], -R0.reuse ;  /* 0x00008f00595c7a23 */ /* 0x100fe40000010800 */
[----:B------:R-:W-:Y:S01]  /*62b0*/  FFMA.FTZ R89, R107, c[0x0][0x23c], -R0 ;  /* 0x00008f006b597a23 */ /* 0x000fe20000010800 */
[----:B------:R-:W-:Y:S01]  /*62c0*/  LOP3.LUT R2, R6, 0xffff, RZ, 0xc0, !PT ;  /* 0x0000ffff06027812 */ /* 0x000fe200078ec0ff */
[----:B------:R-:W-:Y:S01]  /*62d0*/  IMAD.WIDE.U32 R134, R134, -0x2daee0ad, RZ ;  /* 0xd2511f5386867825 */ /* 0x000fe200078e00ff */
[----:B------:R-:W-:Y:S01]  /*62e0*/  LOP3.LUT R7, R6, 0xff, RZ, 0xc0, !PT ;  /* 0x000000ff06077812 */ /* 0x000fe200078ec0ff */
[----:B------:R-:W-:Y:S01]  /*62f0*/  MUFU.EX2 R92, R92 ;  /* 0x0000005c005c7308 */ /* 0x000fe20000000800 */
[----:B------:R-:W-:Y:S01]  /*6300*/  SHF.R.U32.HI R2, RZ, 0x8, R2 ;  /* 0x00000008ff027819 */ /* 0x000fe20000011602 */
[--C-:B------:R-:W-:Y:S01]  /*6310*/  FFMA.FTZ R107, R84, c[0x0][0x23c], -R29.reuse ;  /* 0x00008f00546b7a23 */ /* 0x100fe2000001081d */
[----:B------:R-:W-:Y:S01]  /*6320*/  LOP3.LUT R8, R135, UR14, R132, 0x96, !PT ;  /* 0x0000000e87087c12 */ /* 0x000fe2000f8e9684 */
[----:B------:R-:W-:Y:S01]  /*6330*/  FFMA.FTZ R94, R85, c[0x0][0x23c], -R0 ;  /* 0x00008f00555e7a23 */ /* 0x000fe20000010800 */
[----:B------:R-:W-:Y:S01]  /*6340*/  PRMT R7, R7, 0x5410, R2 ;  /* 0x0000541007077816 */ /* 0x000fe20000000002 */
[----:B------:R-:W-:Y:S01]  /*6350*/  FFMA.FTZ R84, R90, c[0x0][0x23c], -R29 ;  /* 0x00008f005a547a23 */ /* 0x000fe2000001081d */
[----:B------:R-:W2:Y:S01]  /*6360*/  LDC.U8 R2, c[0x0][0x2d8] ;  /* 0x0000b600ff027b82 */ /* 0x000ea20000000000 */
[----:B-1----:R-:W-:Y:S01]  /*6370*/  F2FP.PACK_AB R5, R133, R5 ;  /* 0x000000058505723e */ /* 0x002fe200000000ff */
[----:B------:R-:W1:Y:S01]  /*6380*/  MUFU.EX2 R89, R89 ;  /* 0x0000005900597308 */ /* 0x000e620000000800 */
[----:B------:R-:W-:Y:S01]  /*6390*/  SHF.R.U32.HI R109, RZ, 0x10, R8 ;  /* 0x00000010ff6d7819 */ /* 0x000fe20000011608 */
[--C-:B------:R-:W-:Y:S01]  /*63a0*/  FFMA.FTZ R86, R95, c[0x0][0x23c], -R0.reuse ;  /* 0x00008f005f567a23 */ /* 0x100fe20000010800 */
[C---:B------:R-:W-:Y:S01]  /*63b0*/  LOP3.LUT R10, R8.reuse, 0xffff, RZ, 0xc0, !PT ;  /* 0x0000ffff080a7812 */ /* 0x040fe200078ec0ff */
[--C-:B------:R-:W-:Y:S01]  /*63c0*/  FFMA.FTZ R85, R23, c[0x0][0x23c], -R0.reuse ;  /* 0x00008f0017557a23 */ /* 0x100fe20000010800 */
[----:B------:R-:W-:Y:S01]  /*63d0*/  LOP3.LUT R111, R8, 0xff, RZ, 0xc0, !PT ;  /* 0x000000ff086f7812 */ /* 0x000fe200078ec0ff */
[----:B------:R-:W-:Y:S01]  /*63e0*/  FFMA.FTZ R90, R15, c[0x0][0x23c], -R0 ;  /* 0x00008f000f5a7a23 */ /* 0x000fe20000010800 */
[----:B------:R-:W-:Y:S01]  /*63f0*/  SHF.R.U32.HI R8, RZ, 0x18, R8 ;  /* 0x00000018ff087819 */ /* 0x000fe20000011608 */
[----:B------:R-:W3:Y:S01]  /*6400*/  MUFU.EX2 R107, R107 ;  /* 0x0000006b006b7308 */ /* 0x000ee20000000800 */
[----:B------:R-:W-:Y:S01]  /*6410*/  LOP3.LUT R109, R109, 0xff, RZ, 0xc0, !PT ;  /* 0x000000ff6d6d7812 */ /* 0x000fe200078ec0ff */
[----:B------:R-:W-:Y:S01]  /*6420*/  FADD.FTZ R104, R108, R104 ;  /* 0x000000686c687221 */ /* 0x000fe20000010000 */
[----:B------:R-:W-:Y:S01]  /*6430*/  SHF.R.U32.HI R10, RZ, 0x8, R10 ;  /* 0x00000008ff0a7819 */ /* 0x000fe2000001160a */
[----:B------:R-:W-:Y:S01]  /*6440*/  FADD.FTZ R133, R133, R110 ;  /* 0x0000006e85857221 */ /* 0x000fe20000010000 */
[----:B------:R-:W-:Y:S01]  /*6450*/  PRMT R109, R109, 0x5410, R8 ;  /* 0x000054106d6d7816 */ /* 0x000fe20000000008 */
[----:B------:R-:W-:Y:S01]  /*6460*/  FFMA.FTZ R21, R21, c[0x0][0x23c], -R0 ;  /* 0x00008f0015157a23 */ /* 0x000fe20000010800 */
[----:B------:R-:W-:Y:S01]  /*6470*/  PRMT R111, R111, 0x5410, R10 ;  /* 0x000054106f6f7816 */ /* 0x000fe2000000000a */
[----:B------:R-:W-:Y:S01]  /*6480*/  MUFU.EX2 R94, R94 ;  /* 0x0000005e005e7308 */ /* 0x000fe20000000800 */
[----:B-1----:R-:W-:Y:S01]  /*6490*/  F2FP.PACK_AB R8, R89, R92 ;  /* 0x0000005c5908723e */ /* 0x002fe200000000ff */
[----:B------:R-:W-:Y:S01]  /*64a0*/  FADD.FTZ R92, R92, R133 ;  /* 0x000000855c5c7221 */ /* 0x000fe20000010000 */
[----:B------:R-:W-:Y:S01]  /*64b0*/  @P0 IADD3 R133, R98, -0x3, RZ ;  /* 0xfffffffd62850810 */ /* 0x000fe20007ffe0ff */
[----:B------:R-:W-:Y:S01]  /*64c0*/  FFMA.FTZ R25, R25, c[0x0][0x23c], -R0 ;  /* 0x00008f0019197a23 */ /* 0x000fe20000010800 */
[----:B--2---:R-:W-:-:S03]  /*64d0*/  PRMT R2, R2, 0x7054, R2 ;  /* 0x0000705402027816 */ /* 0x004fc60000000002 */
[----:B------:R-:W-:Y:S02]  /*64e0*/  MUFU.EX2 R84, R84 ;  /* 0x0000005400547308 */ /* 0x000fe40000000800 */
[----:B------:R-:W-:Y:S01]  /*64f0*/  HSET2.LE.AND R4, R7, R2, PT ;  /* 0x0000000207047233 */ /* 0x000fe20003803000 */
[--C-:B------:R-:W-:Y:S02]  /*6500*/  SHF.R.U32.HI R7, RZ, 0x10, R6.reuse ;  /* 0x00000010ff077819 */ /* 0x100fe40000011606 */
[----:B------:R-:W-:Y:S02]  /*6510*/  SHF.R.U32.HI R6, RZ, 0x18, R6 ;  /* 0x00000018ff067819 */ /* 0x000fe40000011606 */
[----:B------:R-:W-:Y:S01]  /*6520*/  LOP3.LUT R7, R7, 0xff, RZ, 0xc0, !PT ;  /* 0x000000ff07077812 */ /* 0x000fe200078ec0ff */
[----:B------:R-:W-:Y:S01]  /*6530*/  MUFU.EX2 R86, R86 ;  /* 0x0000005600567308 */ /* 0x000fe20000000800 */
[----:B------:R-:W-:Y:S02]  /*6540*/  LOP3.LUT R4, R4, R11, RZ, 0xc0, !PT ;  /* 0x0000000b04047212 */ /* 0x000fe400078ec0ff */
[----:B------:R-:W-:-:S05]  /*6550*/  PRMT R7, R7, 0x5410, R6 ;  /* 0x0000541007077816 */ /* 0x000fca0000000006 */
[----:B------:R-:W-:Y:S01]  /*6560*/  HSET2.LE.AND R6, R7, R2, PT ;  /* 0x0000000207067233 */ /* 0x000fe20003803000 */
[----:B------:R-:W-:Y:S01]  /*6570*/  LOP3.LUT R7, R136, 0xff, RZ, 0xc0, !PT ;  /* 0x000000ff88077812 */ /* 0x000fe200078ec0ff */
[----:B------:R-:W-:Y:S03]  /*6580*/  MUFU.EX2 R85, R85 ;  /* 0x0000005500557308 */ /* 0x000fe60000000800 */
[----:B------:R-:W-:Y:S02]  /*6590*/  LOP3.LUT R5, R6, R5, RZ, 0xc0, !PT ;  /* 0x0000000506057212 */ /* 0x000fe400078ec0ff */
[----:B------:R-:W-:-:S03]  /*65a0*/  LOP3.LUT R6, R136, 0xffff, RZ, 0xc0, !PT ;  /* 0x0000ffff88067812 */ /* 0x000fc600078ec0ff */
[----:B------:R-:W-:Y:S01]  /*65b0*/  MUFU.EX2 R90, R90 ;  /* 0x0000005a005a7308 */ /* 0x000fe20000000800 */
[----:B------:R-:W-:-:S04]  /*65c0*/  SHF.R.U32.HI R6, RZ, 0x8, R6 ;  /* 0x00000008ff067819 */ /* 0x000fc80000011606 */
[----:B------:R-:W-:-:S05]  /*65d0*/  PRMT R7, R7, 0x5410, R6 ;  /* 0x0000541007077816 */ /* 0x000fca0000000006 */
[----:B------:R-:W-:Y:S01]  /*65e0*/  HSET2.LE.AND R6, R7, R2, PT ;  /* 0x0000000207067233 */ /* 0x000fe20003803000 */
[----:B------:R-:W-:Y:S01]  /*65f0*/  F2FP.PACK_AB R7, R91, R108 ;  /* 0x0000006c5b07723e */ /* 0x000fe200000000ff */
[----:B------:R-:W-:Y:S01]  /*6600*/  FFMA.FTZ R108, R17, c[0x0][0x23c], -R29 ;  /* 0x00008f00116c7a23 */ /* 0x000fe2000001081d */
[----:B------:R-:W-:Y:S02]  /*6610*/  SHF.R.U32.HI R17, RZ, 0x10, R87 ;  /* 0x00000010ff117819 */ /* 0x000fe40000011657 */
[----:B------:R-:W-:Y:S02]  /*6620*/  LOP3.LUT R6, R6, R7, RZ, 0xc0, !PT ;  /* 0x0000000706067212 */ /* 0x000fe400078ec0ff */
[--C-:B------:R-:W-:Y:S01]  /*6630*/  SHF.R.U32.HI R7, RZ, 0x10, R136.reuse ;  /* 0x00000010ff077819 */ /* 0x100fe20000011688 */
[----:B------:R-:W-:Y:S01]  /*6640*/  MUFU.EX2 R108, R108 ;  /* 0x0000006c006c7308 */ /* 0x000fe20000000800 */
[----:B------:R-:W-:Y:S02]  /*6650*/  SHF.R.U32.HI R136, RZ, 0x18, R136 ;  /* 0x00000018ff887819 */ /* 0x000fe40000011688 */
[----:B------:R-:W-:-:S02]  /*6660*/  LOP3.LUT R7, R7, 0xff, RZ, 0xc0, !PT ;  /* 0x000000ff07077812 */ /* 0x000fc400078ec0ff */
[----:B------:R-:W-:Y:S02]  /*6670*/  LOP3.LUT R17, R17, 0xff, RZ, 0xc0, !PT ;  /* 0x000000ff11117812 */ /* 0x000fe400078ec0ff */
[----:B------:R-:W-:-:S05]  /*6680*/  PRMT R7, R7, 0x5410, R136 ;  /* 0x0000541007077816 */ /* 0x000fca0000000088 */
[----:B------:R-:W-:-:S05]  /*6690*/  HSET2.LE.AND R7, R7, R2, PT ;  /* 0x0000000207077233 */ /* 0x000fca0003803000 */
[----:B------:R-:W-:Y:S02]  /*66a0*/  LOP3.LUT R7, R7, R8, RZ, 0xc0, !PT ;  /* 0x0000000807077212 */ /* 0x000fe400078ec0ff */
[----:B------:R-:W1:Y:S05]  /*66b0*/  LDSM.16.MT88.4 R8, [R114+0x6000] ;  /* 0x006000007208783b */ /* 0x000e6a0000004200 */
        /* <DEDUP_REMOVED lines=15> */
[C---:B-1----:R-:W-:Y:S07]  /*67b0*/  HMMA.16816.F32 R76, R4.reuse, R8, R76 ;  /* 0x00000008044c723c */ /* 0x042fee000000184c */
[----:B------:R-:W-:Y:S01]  /*67c0*/  SHF.R.U32.HI R9, RZ, 0x18, R134 ;  /* 0x00000018ff097819 */ /* 0x000fe20000011686 */
[----:B------:R-:W-:Y:S07]  /*67d0*/  HMMA.16816.F32 R80, R4, R10, R80 ;  /* 0x0000000a0450723c */ /* 0x000fee0000001850 */
[C---:B------:R-:W-:Y:S01]  /*67e0*/  LOP3.LUT R7, R134.reuse, 0xffff, RZ, 0xc0, !PT ;  /* 0x0000ffff86077812 */ /* 0x040fe200078ec0ff */
[--C-:B------:R-:W-:Y:S01]  /*67f0*/  FFMA.FTZ R135, R33, c[0x0][0x23c], -R0.reuse ;  /* 0x00008f0021877a23 */ /* 0x100fe20000010800 */
[----:B------:R-:W-:Y:S01]  /*6800*/  LOP3.LUT R4, R134, 0xff, RZ, 0xc0, !PT ;  /* 0x000000ff86047812 */ /* 0x000fe200078ec0ff */
[----:B------:R-:W-:Y:S01]  /*6810*/  FFMA.FTZ R33, R93, c[0x0][0x23c], -R0 ;  /* 0x00008f005d217a23 */ /* 0x000fe20000010800 */
[----:B------:R-:W-:Y:S01]  /*6820*/  SHF.R.U32.HI R7, RZ, 0x8, R7 ;  /* 0x00000008ff077819 */ /* 0x000fe20000011607 */
[----:B------:R-:W-:Y:S01]  /*6830*/  FFMA.FTZ R93, R16, c[0x0][0x23c], -R29 ;  /* 0x00008f00105d7a23 */ /* 0x000fe2000001081d */
[----:B---3--:R-:W-:Y:S01]  /*6840*/  F2FP.PACK_AB R5, R106, R107 ;  /* 0x0000006b6a05723e */ /* 0x008fe200000000ff */
[----:B------:R-:W1:Y:S01]  /*6850*/  MUFU.EX2 R135, R135 ;  /* 0x0000008700877308 */ /* 0x000e620000000800 */
[----:B------:R-:W-:-:S02]  /*6860*/  PRMT R7, R4, 0x5410, R7 ;  /* 0x0000541004077816 */ /* 0x000fc40000000007 */
[----:B------:R-:W-:-:S04]  /*6870*/  SHF.R.U32.HI R4, RZ, 0x10, R134 ;  /* 0x00000010ff047819 */ /* 0x000fc80000011686 */
[----:B------:R-:W-:Y:S01]  /*6880*/  LOP3.LUT R4, R4, 0xff, RZ, 0xc0, !PT ;  /* 0x000000ff04047812 */ /* 0x000fe200078ec0ff */
[----:B------:R-:W2:Y:S03]  /*6890*/  MUFU.EX2 R33, R33 ;  /* 0x0000002100217308 */ /* 0x000ea60000000800 */
[----:B------:R-:W-:Y:S01]  /*68a0*/  PRMT R9, R4, 0x5410, R9 ;  /* 0x0000541004097816 */ /* 0x000fe20000000009 */
[----:B------:R-:W-:Y:S01]  /*68b0*/  HSET2.LE.AND R4, R111, R2, PT ;  /* 0x000000026f047233 */ /* 0x000fe20003803000 */
[----:B-1----:R-:W-:-:S03]  /*68c0*/  F2FP.PACK_AB R6, R94, R135 ;  /* 0x000000875e06723e */ /* 0x002fc600000000ff */
[----:B------:R-:W-:Y:S01]  /*68d0*/  MUFU.EX2 R93, R93 ;  /* 0x0000005d005d7308 */ /* 0x000fe20000000800 */
[----:B------:R-:W-:Y:S01]  /*68e0*/  LOP3.LUT R4, R4, R5, RZ, 0xc0, !PT ;  /* 0x0000000504047212 */ /* 0x000fe200078ec0ff */
[----:B------:R-:W-:Y:S01]  /*68f0*/  HSET2.LE.AND R5, R109, R2, PT ;  /* 0x000000026d057233 */ /* 0x000fe20003803000 */
[----:B------:R-:W-:-:S04]  /*6900*/  FFMA.FTZ R109, R22, c[0x0][0x23c], -R29 ;  /* 0x00008f00166d7a23 */ /* 0x000fc8000001081d */
[----:B------:R-:W-:Y:S01]  /*6910*/  LOP3.LUT R5, R5, R6, RZ, 0xc0, !PT ;  /* 0x0000000605057212 */ /* 0x000fe200078ec0ff */
[--C-:B------:R-:W-:Y:S01]  /*6920*/  HSET2.LE.AND R6, R7, R2.reuse, PT ;  /* 0x0000000207067233 */ /* 0x100fe20003803000 */
[----:B------:R-:W-:Y:S01]  /*6930*/  F2FP.PACK_AB R7, R105, R84 ;  /* 0x000000546907723e */ /* 0x000fe200000000ff */
[----:B------:R-:W-:Y:S01]  /*6940*/  MUFU.EX2 R109, R109 ;  /* 0x0000006d006d7308 */ /* 0x000fe20000000800 */
[----:B--2---:R-:W-:Y:S02]  /*6950*/  F2FP.PACK_AB R8, R86, R33 ;  /* 0x000000215608723e */ /* 0x004fe400000000ff */
[----:B------:R-:W-:Y:S01]  /*6960*/  LOP3.LUT R6, R6, R7, RZ, 0xc0, !PT ;  /* 0x0000000706067212 */ /* 0x000fe200078ec0ff */
        /* <DEDUP_REMOVED lines=21> */
[----:B------:R-:W-:Y:S01]  /*6ac0*/  LOP3.LUT R5, R35, 0xff, RZ, 0xc0, !PT ;  /* 0x000000ff23057812 */ /* 0x000fe200078ec0ff */
[--C-:B------:R-:W-:Y:S01]  /*6ad0*/  FFMA.FTZ R35, R13, c[0x0][0x23c], -R29.reuse ;  /* 0x00008f000d237a23 */ /* 0x100fe2000001081d */
[----:B------:R-:W-:Y:S01]  /*6ae0*/  LOP3.LUT R7, R87, 0xffff, RZ, 0xc0, !PT ;  /* 0x0000ffff57077812 */ /* 0x000fe200078ec0ff */
[----:B------:R-:W-:Y:S01]  /*6af0*/  FADD.FTZ R6, R91, R104 ;  /* 0x000000685b067221 */ /* 0x000fe20000010000 */
[----:B------:R-:W-:Y:S01]  /*6b00*/  PRMT R5, R5, 0x5410, R34 ;  /* 0x0000541005057816 */ /* 0x000fe20000000022 */
[----:B------:R-:W-:Y:S01]  /*6b10*/  FFMA.FTZ R34, R12, c[0x0][0x23c], -R29 ;  /* 0x00008f000c227a23 */ /* 0x000fe2000001081d */
[----:B------:R-:W-:Y:S01]  /*6b20*/  SHF.R.U32.HI R7, RZ, 0x8, R7 ;  /* 0x00000008ff077819 */ /* 0x000fe20000011607 */
[----:B------:R-:W-:Y:S01]  /*6b30*/  MUFU.EX2 R35, R35 ;  /* 0x0000002300237308 */ /* 0x000fe20000000800 */
[----:B------:R-:W-:Y:S01]  /*6b40*/  LOP3.LUT R4, R87, 0xff, RZ, 0xc0, !PT ;  /* 0x000000ff57047812 */ /* 0x000fe200078ec0ff */
[----:B------:R-:W-:Y:S01]  /*6b50*/  FADD.FTZ R107, R107, R6 ;  /* 0x000000066b6b7221 */ /* 0x000fe20000010000 */
[--C-:B------:R-:W-:Y:S01]  /*6b60*/  HSET2.LE.AND R6, R31, R2.reuse, PT ;  /* 0x000000021f067233 */ /* 0x100fe20003803000 */
[----:B------:R-:W-:Y:S01]  /*6b70*/  FFMA.FTZ R91, R18, c[0x0][0x23c], -R29 ;  /* 0x00008f00125b7a23 */ /* 0x000fe2000001081d */
[----:B------:R-:W-:Y:S01]  /*6b80*/  PRMT R13, R4, 0x5410, R7 ;  /* 0x00005410040d7816 */ /* 0x000fe20000000007 */
[----:B------:R-:W-:Y:S01]  /*6b90*/  HSET2.LE.AND R5, R5, R2, PT ;  /* 0x0000000205057233 */ /* 0x000fe20003803000 */
[----:B------:R-:W-:Y:S01]  /*6ba0*/  SHF.R.U32.HI R4, RZ, 0x18, R87 ;  /* 0x00000018ff047819 */ /* 0x000fe20000011657 */
[----:B------:R-:W2:Y:S01]  /*6bb0*/  MUFU.EX2 R34, R34 ;  /* 0x0000002200227308 */ /* 0x000ea20000000800 */
[----:B------:R-:W-:-:S02]  /*6bc0*/  FFMA.FTZ R87, R19, c[0x0][0x23c], -R0 ;  /* 0x00008f0013577a23 */ /* 0x000fc40000010800 */
[----:B------:R-:W-:Y:S01]  /*6bd0*/  PRMT R17, R17, 0x5410, R4 ;  /* 0x0000541011117816 */ /* 0x000fe20000000004 */
[----:B------:R-:W-:Y:S02]  /*6be0*/  FADD.FTZ R4, R89, R92 ;  /* 0x0000005c59047221 */ /* 0x000fe40000010000 */
[--C-:B------:R-:W-:Y:S02]  /*6bf0*/  FFMA.FTZ R89, R14, c[0x0][0x23c], -R29.reuse ;  /* 0x00008f000e597a23 */ /* 0x100fe4000001081d */
[----:B------:R3:W-:Y:S01]  /*6c00*/  MUFU.EX2 R104, R21 ;  /* 0x0000001500687308 */ /* 0x0007e20000000800 */
[----:B------:R-:W-:Y:S01]  /*6c10*/  FADD.FTZ R135, R135, R4 ;  /* 0x0000000487877221 */ /* 0x000fe20000010000 */
[----:B------:R-:W-:Y:S01]  /*6c20*/  F2FP.PACK_AB R4, R90, R85 ;  /* 0x000000555a04723e */ /* 0x000fe200000000ff */
[----:B------:R-:W-:Y:S02]  /*6c30*/  FFMA.FTZ R92, R20, c[0x0][0x23c], -R29 ;  /* 0x00008f00145c7a23 */ /* 0x000fe4000001081d */
[----:B------:R-:W-:-:S02]  /*6c40*/  FADD.FTZ R29, R106, R107 ;  /* 0x0000006b6a1d7221 */ /* 0x000fc40000010000 */
[----:B------:R-:W-:Y:S01]  /*6c50*/  FADD.FTZ R106, R94, R135 ;  /* 0x000000875e6a7221 */ /* 0x000fe20000010000 */
[----:B------:R-:W4:Y:S01]  /*6c60*/  MUFU.EX2 R87, R87 ;  /* 0x0000005700577308 */ /* 0x000f220000000800 */
[----:B--2---:R-:W-:Y:S01]  /*6c70*/  F2FP.PACK_AB R7, R35, R34 ;  /* 0x000000222307723e */ /* 0x004fe200000000ff */
[----:B------:R-:W-:-:S03]  /*6c80*/  FADD.FTZ R84, R84, R29 ;  /* 0x0000001d54547221 */ /* 0x000fc60000010000 */
[----:B------:R-:W-:Y:S02]  /*6c90*/  LOP3.LUT R6, R6, R7, RZ, 0xc0, !PT ;  /* 0x0000000706067212 */ /* 0x000fe400078ec0ff */
[----:B------:R-:W-:Y:S01]  /*6ca0*/  LOP3.LUT R7, R5, R4, RZ, 0xc0, !PT ;  /* 0x0000000405077212 */ /* 0x000fe200078ec0ff */
[--C-:B------:R-:W-:Y:S01]  /*6cb0*/  HSET2.LE.AND R4, R13, R2.reuse, PT ;  /* 0x000000020d047233 */ /* 0x100fe20003803000 */
[----:B------:R-:W-:Y:S01]  /*6cc0*/  F2FP.PACK_AB R5, R108, R93 ;  /* 0x0000005d6c05723e */ /* 0x000fe200000000ff */
[----:B---3--:R-:W2:Y:S01]  /*6cd0*/  LDSM.16.MT88.4 R20, [R112+0x6800] ;  /* 0x006800007014783b */ /* 0x008ea20000004200 */
[----:B------:R-:W-:Y:S02]  /*6ce0*/  MUFU.EX2 R94, R91 ;  /* 0x0000005b005e7308 */ /* 0x000fe40000000800 */
[----:B------:R-:W-:Y:S01]  /*6cf0*/  LOP3.LUT R4, R4, R5, RZ, 0xc0, !PT ;  /* 0x0000000504047212 */ /* 0x000fe200078ec0ff */
[----:B------:R-:W-:Y:S01]  /*6d00*/  HSET2.LE.AND R5, R17, R2, PT ;  /* 0x0000000211057233 */ /* 0x000fe20003803000 */
[----:B----4-:R-:W-:Y:S01]  /*6d10*/  F2FP.PACK_AB R12, R87, R104 ;  /* 0x00000068570c723e */ /* 0x010fe200000000ff */
[----:B------:R-:W3:Y:S03]  /*6d20*/  LDSM.16.MT88.4 R16, [R114+0x7800] ;  /* 0x007800007210783b */ /* 0x000ee60000004200 */
[----:B------:R-:W-:Y:S01]  /*6d30*/  MUFU.EX2 R89, R89 ;  /* 0x0000005900597308 */ /* 0x000fe20000000800 */
[----:B------:R-:W-:-:S02]  /*6d40*/  LOP3.LUT R5, R5, R12, RZ, 0xc0, !PT ;  /* 0x0000000c05057212 */ /* 0x000fc400078ec0ff */
[----:B------:R-:W4:Y:S05]  /*6d50*/  LDSM.16.MT88.4 R12, [R112+0x7800] ;  /* 0x00780000700c783b */ /* 0x000f2a0000004200 */
[C---:B-1----:R-:W-:Y:S01]  /*6d60*/  HMMA.16816.F32 R36, R4.reuse, R8, R36 ;  /* 0x000000080424723c */ /* 0x042fe20000001824 */
[----:B------:R-:W1:Y:S07]  /*6d70*/  MUFU.EX2 R92, R92 ;  /* 0x0000005c005c7308 */ /* 0x000e6e0000000800 */
[----:B------:R-:W-:Y:S01]  /*6d80*/  HMMA.16816.F32 R40, R4, R10, R40 ;  /* 0x0000000a0428723c */ /* 0x000fe20000001828 */
[----:B------:R-:W5:Y:S01]  /*6d90*/  LDSM.16.MT88.4 R8, [R114+0x8800] ;  /* 0x008800007208783b */ /* 0x000f620000004200 */
[----:B-1----:R-:W-:-:S06]  /*6da0*/  F2FP.PACK_AB R95, R109, R92 ;  /* 0x0000005c6d5f723e */ /* 0x002fcc00000000ff */
[C---:B--2---:R-:W-:Y:S07]  /*6db0*/  HMMA.16816.F32 R44, R4.reuse, R20, R44 ;  /* 0x00000014042c723c */ /* 0x044fee000000182c */
[----:B------:R-:W-:Y:S01]  /*6dc0*/  FADD.FTZ R21, R33, R106 ;  /* 0x0000006a21157221 */ /* 0x000fe20000010000 */
[----:B---3--:R-:W-:Y:S01]  /*6dd0*/  HMMA.16816.F32 R56, R4, R18, R56 ;  /* 0x000000120438723c */ /* 0x008fe20000001838 */
[----:B------:R1:W-:Y:S02]  /*6de0*/  MUFU.EX2 R33, R25 ;  /* 0x0000001900217308 */ /* 0x0003e40000000800 */
[----:B------:R-:W-:-:S04]  /*6df0*/  FADD.FTZ R21, R86, R21 ;  /* 0x0000001556157221 */ /* 0x000fc80000010000 */
[----:B------:R-:W-:Y:S01]  /*6e00*/  FADD.FTZ R104, R104, R21 ;  /* 0x0000001568687221 */ /* 0x000fe20000010000 */
[----:B----4-:R-:W-:Y:S03]  /*6e10*/  HMMA.16816.F32 R60, R4, R12, R60 ;  /* 0x0000000c043c723c */ /* 0x010fe6000000183c */
[----:B------:R-:W-:-:S04]  /*6e20*/  FADD.FTZ R104, R87, R104 ;  /* 0x0000006857687221 */ /* 0x000fc80000010000 */
[----:B------:R-:W-:Y:S01]  /*6e30*/  FADD.FTZ R85, R85, R104 ;  /* 0x0000006855557221 */ /* 0x000fe20000010000 */
[----:B------:R-:W-:Y:S01]  /*6e40*/  HMMA.16816.F32 R64, R4, R14, R64 ;  /* 0x0000000e0440723c */ /* 0x000fe20000001840 */
[----:B------:R-:W2:Y:S02]  /*6e50*/  LDSM.16.MT88.4 R12, [R112+0x8800] ;  /* 0x00880000700c783b */ /* 0x000ea40000004200 */
[----:B------:R-:W-:-:S05]  /*6e60*/  FADD.FTZ R90, R90, R85 ;  /* 0x000000555a5a7221 */ /* 0x000fca0000010000 */
[C---:B-----5:R-:W-:Y:S07]  /*6e70*/  HMMA.16816.F32 R68, R4.reuse, R8, R68 ;  /* 0x000000080444723c */ /* 0x060fee0000001844 */
[----:B------:R-:W-:Y:S01]  /*6e80*/  IMAD.WIDE.U32 R8, R28, -0x2daee0ad, RZ ;  /* 0xd2511f531c087825 */ /* 0x000fe200078e00ff */
[----:B------:R-:W-:Y:S04]  /*6e90*/  HMMA.16816.F32 R72, R4, R10, R72 ;  /* 0x0000000a0448723c */ /* 0x000fe80000001848 */
[----:B------:R-:W-:-:S03]  /*6ea0*/  LOP3.LUT R30, R9, UR14, R30, 0x96, !PT ;  /* 0x0000000e091e7c12 */ /* 0x000fc6000f8e961e */
[C---:B------:R-:W-:Y:S01]  /*6eb0*/  LOP3.LUT R10, R8.reuse, 0xffff, RZ, 0xc0, !PT ;  /* 0x0000ffff080a7812 */ /* 0x040fe200078ec0ff */
[C---:B------:R-:W-:Y:S01]  /*6ec0*/  HMMA.16816.F32 R52, R4.reuse, R16, R52 ;  /* 0x000000100434723c */ /* 0x040fe20000001834 */
[--C-:B------:R-:W-:Y:S02]  /*6ed0*/  SHF.R.U32.HI R9, RZ, 0x10, R8.reuse ;  /* 0x00000010ff097819 */ /* 0x100fe40000011608 */
[----:B------:R-:W-:Y:S02]  /*6ee0*/  LOP3.LUT R11, R8, 0xff, RZ, 0xc0, !PT ;  /* 0x000000ff080b7812 */ /* 0x000fe400078ec0ff */
[----:B------:R-:W-:Y:S02]  /*6ef0*/  SHF.R.U32.HI R8, RZ, 0x18, R8 ;  /* 0x00000018ff087819 */ /* 0x000fe40000011608 */
[----:B------:R-:W-:Y:S01]  /*6f00*/  LOP3.LUT R9, R9, 0xff, RZ, 0xc0, !PT ;  /* 0x000000ff09097812 */ /* 0x000fe200078ec0ff */
[----:B------:R-:W-:Y:S01]  /*6f10*/  HMMA.16816.F32 R48, R4, R22, R48 ;  /* 0x000000160430723c */ /* 0x000fe20000001830 */
[----:B------:R-:W-:Y:S01]  /*6f20*/  SHF.R.U32.HI R10, RZ, 0x8, R10 ;  /* 0x00000008ff0a7819 */ /* 0x000fe2000001160a */
[----:B------:R-:W-:Y:S01]  /*6f30*/  LDSM.16.MT88.4 R20, [R114+0x7c00] ;  /* 0x007c00007214783b */ /* 0x000fe20000004200 */
[----:B------:R-:W-:-:S02]  /*6f40*/  PRMT R9, R9, 0x5410, R8 ;  /* 0x0000541009097816 */ /* 0x000fc40000000008 */
[--C-:B------:R-:W-:Y:S02]  /*6f50*/  SHF.R.U32.HI R8, RZ, 0x10, R30.reuse ;  /* 0x00000010ff087819 */ /* 0x100fe4000001161e */
[----:B------:R-:W-:Y:S02]  /*6f60*/  SHF.R.U32.HI R19, RZ, 0x18, R30 ;  /* 0x00000018ff137819 */ /* 0x000fe4000001161e */
[----:B------:R-:W-:Y:S01]  /*6f70*/  LOP3.LUT R8, R8, 0xff, RZ, 0xc0, !PT ;  /* 0x000000ff08087812 */ /* 0x000fe200078ec0ff */
[C---:B--2---:R-:W-:Y:S01]  /*6f80*/  HMMA.16816.F32 R76, R4.reuse, R12, R76 ;  /* 0x0000000c044c723c */ /* 0x044fe2000000184c */
[----:B------:R-:W-:Y:S02]  /*6f90*/  LOP3.LUT R17, R30, 0xffff, RZ, 0xc0, !PT ;  /* 0x0000ffff1e117812 */ /* 0x000fe400078ec0ff */
[----:B------:R-:W-:Y:S02]  /*6fa0*/  PRMT R11, R11, 0x5410, R10 ;  /* 0x000054100b0b7816 */ /* 0x000fe4000000000a */
[----:B------:R-:W-:Y:S01]  /*6fb0*/  PRMT R19, R8, 0x5410, R19 ;  /* 0x0000541008137816 */ /* 0x000fe20000000013 */
[----:B------:R-:W-:Y:S01]  /*6fc0*/  FADD.FTZ R8, R105, R84 ;  /* 0x0000005469087221 */ /* 0x000fe20000010000 */
[----:B------:R-:W-:Y:S01]  /*6fd0*/  SHF.R.U32.HI R17, RZ, 0x8, R17 ;  /* 0x00000008ff117819 */ /* 0x000fe20000011611 */
[----:B------:R-:W-:Y:S01]  /*6fe0*/  HMMA.16816.F32 R80, R4, R14, R80 ;  /* 0x0000000e0450723c */ /* 0x000fe20000001850 */
[----:B------:R-:W-:Y:S01]  /*6ff0*/  LOP3.LUT R10, R30, 0xff, RZ, 0xc0, !PT ;  /* 0x000000ff1e0a7812 */ /* 0x000fe200078ec0ff */
[----:B------:R-:W-:Y:S01]  /*7000*/  FADD.FTZ R91, R93, R8 ;  /* 0x000000085d5b7221 */ /* 0x000fe20000010000 */
[----:B------:R-:W2:Y:S01]  /*7010*/  LDSM.16.MT88.4 R28, [R114+0x6c00] ;  /* 0x006c0000721c783b */ /* 0x000ea20000004200 */
[--C-:B------:R-:W-:Y:S01]  /*7020*/  FFMA.FTZ R8, R24, c[0x0][0x23c], -R0.reuse ;  /* 0x00008f0018087a23 */ /* 0x100fe20000010800 */
[----:B------:R-:W-:Y:S01]  /*7030*/  PRMT R17, R10, 0x5410, R17 ;  /* 0x000054100a117816 */ /* 0x000fe20000000011 */
[--C-:B------:R-:W-:Y:S01]  /*7040*/  FFMA.FTZ R93, R26, c[0x0][0x23c], -R0.reuse ;  /* 0x00008f001a5d7a23 */ /* 0x100fe20000010800 */
[--C-:B------:R-:W-:Y:S01]  /*7050*/  HSET2.LE.AND R6, R11, R2.reuse, PT ;  /* 0x000000020b067233 */ /* 0x100fe20003803000 */
[----:B------:R-:W-:Y:S01]  /*7060*/  FFMA.FTZ R84, R27, c[0x0][0x23c], -R0 ;  /* 0x00008f001b547a23 */ /* 0x000fe20000010800 */
[--C-:B------:R-:W-:Y:S01]  /*7070*/  HSET2.LE.AND R7, R9, R2.reuse, PT ;  /* 0x0000000209077233 */ /* 0x100fe20003803000 */
[----:B------:R3:W4:Y:S01]  /*7080*/  MUFU.EX2 R0, R8 ;  /* 0x0000000800007308 */ /* 0x0007220000000800 */
[--C-:B------:R-:W-:Y:S01]  /*7090*/  HSET2.LE.AND R4, R17, R2.reuse, PT ;  /* 0x0000000211047233 */ /* 0x100fe20003803000 */
[----:B-1----:R-:W1:Y:S01]  /*70a0*/  LDSM.16.MT88.4 R24, [R112+0x6c00] ;  /* 0x006c00007018783b */ /* 0x002e620000004200 */
[----:B------:R-:W-:Y:S01]  /*70b0*/  HSET2.LE.AND R2, R19, R2, PT ;  /* 0x0000000213027233 */ /* 0x000fe20003803000 */
[----:B------:R-:W-:Y:S01]  /*70c0*/  FADD.FTZ R91, R108, R91 ;  /* 0x0000005b6c5b7221 */ /* 0x000fe20000010000 */
[----:B------:R-:W-:Y:S01]  /*70d0*/  F2FP.PACK_AB R5, R94, R89 ;  /* 0x000000595e05723e */ /* 0x000fe200000000ff */
[----:B------:R-:W5:Y:S01]  /*70e0*/  LDSM.16.MT88.4 R16, [R112+0x7c00] ;  /* 0x007c00007010783b */ /* 0x000f620000004200 */
[----:B------:R-:W-:Y:S01]  /*70f0*/  LOP3.LUT R6, R6, R95, RZ, 0xc0, !PT ;  /* 0x0000005f06067212 */ /* 0x000fe200078ec0ff */
[----:B------:R-:W-:Y:S01]  /*7100*/  MUFU.EX2 R93, R93 ;  /* 0x0000005d005d7308 */ /* 0x000fe20000000800 */
[----:B------:R-:W-:Y:S01]  /*7110*/  LOP3.LUT R4, R4, R5, RZ, 0xc0, !PT ;  /* 0x0000000504047212 */ /* 0x000fe200078ec0ff */
[----:B------:R-:W1:Y:S04]  /*7120*/  LDSM.16.MT88.4 R12, [R114+0x8c00] ;  /* 0x008c0000720c783b */ /* 0x000e680000004200 */
[----:B---3--:R-:W3:Y:S02]  /*7130*/  LDSM.16.MT88.4 R8, [R112+0x8c00] ;  /* 0x008c00007008783b */ /* 0x008ee40000004200 */
[----:B------:R-:W2:Y:S01]  /*7140*/  MUFU.EX2 R108, R84 ;  /* 0x00000054006c7308 */ /* 0x000ea20000000800 */
[----:B----4-:R-:W-:Y:S01]  /*7150*/  F2FP.PACK_AB R5, R0, R33 ;  /* 0x000000210005723e */ /* 0x010fe200000000ff */
[----:B------:R-:W-:-:S03]  /*7160*/  FADD.FTZ R33, R33, R90 ;  /* 0x0000005a21217221 */ /* 0x000fc60000010000 */
[----:B------:R-:W-:Y:S02]  /*7170*/  LOP3.LUT R5, R2, R5, RZ, 0xc0, !PT ;  /* 0x0000000502057212 */ /* 0x000fe400078ec0ff */
[----:B--2---:R-:W-:-:S04]  /*7180*/  F2FP.PACK_AB R2, R108, R93 ;  /* 0x0000005d6c02723e */ /* 0x004fc800000000ff */
[----:B------:R-:W-:Y:S01]  /*7190*/  LOP3.LUT R7, R7, R2, RZ, 0xc0, !PT ;  /* 0x0000000207077212 */ /* 0x000fe200078ec0ff */
[----:B------:R-:W-:-:S04]  /*71a0*/  FADD.FTZ R2, R34, R91 ;  /* 0x0000005b22027221 */ /* 0x000fc80000010000 */
[----:B------:R-:W-:Y:S02]  /*71b0*/  FADD.FTZ R2, R35, R2 ;  /* 0x0000000223027221 */ /* 0x000fe40000010000 */
[C---:B------:R-:W-:Y:S02]  /*71c0*/  HMMA.16816.F32 R36, R4.reuse, R28, R36 ;  /* 0x0000001c0424723c */ /* 0x040fe40000001824 */
[----:B------:R-:W-:Y:S02]  /*71d0*/  FADD.FTZ R89, R89, R2 ;  /* 0x0000000259597221 */ /* 0x000fe40000010000 */
[--C-:B------:R-:W-:Y:S02]  /*71e0*/  IMAD.MOV.U32 R2, RZ, RZ, R32.reuse ;  /* 0x000000ffff027224 */ /* 0x100fe400078e0020 */
[----:B------:R-:W-:Y:S02]  /*71f0*/  FADD.FTZ R89, R94, R89 ;  /* 0x000000595e597221 */ /* 0x000fe40000010000 */
[----:B------:R-:W-:Y:S01]  /*7200*/  HMMA.16816.F32 R40, R4, R30, R40 ;  /* 0x0000001e0428723c */ /* 0x000fe20000001828 */
[----:B------:R-:W-:-:S02]  /*7210*/  @P0 IMAD.MOV.U32 R2, RZ, RZ, R32 ;  /* 0x000000ffff020224 */ /* 0x000fc400078e0020 */
[----:B------:R-:W-:-:S04]  /*7220*/  FADD.FTZ R92, R92, R89 ;  /* 0x000000595c5c7221 */ /* 0x000fc80000010000 */
[----:B------:R-:W-:Y:S01]  /*7230*/  FADD.FTZ R109, R109, R92 ;  /* 0x0000005c6d6d7221 */ /* 0x000fe20000010000 */
[C---:B-1----:R-:W-:Y:S08]  /*7240*/  HMMA.16816.F32 R44, R4.reuse, R24, R44 ;  /* 0x00000018042c723c */ /* 0x042ff0000000182c */
[C---:B------:R-:W-:Y:S08]  /*7250*/  HMMA.16816.F32 R48, R4.reuse, R26, R48 ;  /* 0x0000001a0430723c */ /* 0x040ff00000001830 */
[C---:B------:R-:W-:Y:S08]  /*7260*/  HMMA.16816.F32 R52, R4.reuse, R20, R52 ;  /* 0x000000140434723c */ /* 0x040ff00000001834 */
[C---:B------:R-:W-:Y:S08]  /*7270*/  HMMA.16816.F32 R56, R4.reuse, R22, R56 ;  /* 0x000000160438723c */ /* 0x040ff00000001838 */
[C---:B-----5:R-:W-:Y:S08]  /*7280*/  HMMA.16816.F32 R60, R4.reuse, R16, R60 ;  /* 0x00000010043c723c */ /* 0x060ff0000000183c */
[C---:B------:R-:W-:Y:S08]  /*7290*/  HMMA.16816.F32 R64, R4.reuse, R18, R64 ;  /* 0x000000120440723c */ /* 0x040ff00000001840 */
[C---:B------:R-:W-:Y:S08]  /*72a0*/  HMMA.16816.F32 R68, R4.reuse, R12, R68 ;  /* 0x0000000c0444723c */ /* 0x040ff00000001844 */
[C---:B------:R-:W-:Y:S08]  /*72b0*/  HMMA.16816.F32 R72, R4.reuse, R14, R72 ;  /* 0x0000000e0448723c */ /* 0x040ff00000001848 */
[C---:B---3--:R-:W-:Y:S08]  /*72c0*/  HMMA.16816.F32 R76, R4.reuse, R8, R76 ;  /* 0x00000008044c723c */ /* 0x048ff0000000184c */
[----:B------:R-:W-:Y:S07]  /*72d0*/  HMMA.16816.F32 R80, R4, R10, R80 ;  /* 0x0000000a0450723c */ /* 0x000fee0000001850 */
[----:B------:R-:W-:-:S02]  /*72e0*/  FADD.FTZ R4, R0, R33 ;  /* 0x0000002100047221 */ /* 0x000fc40000010000 */
[--C-:B------:R-:W-:Y:S02]  /*72f0*/  IMAD.MOV.U32 R0, RZ, RZ, R3.reuse ;  /* 0x000000ffff007224 */ /* 0x100fe400078e0003 */
[----:B------:R-:W-:Y:S02]  /*7300*/  FADD.FTZ R93, R93, R4 ;  /* 0x000000045d5d7221 */ /* 0x000fe40000010000 */
[----:B------:R-:W-:Y:S02]  /*7310*/  @P0 IMAD.MOV.U32 R0, RZ, RZ, R3 ;  /* 0x000000ffff000224 */ /* 0x000fe400078e0003 */
[----:B------:R-:W-:Y:S01]  /*7320*/  FADD.FTZ R108, R108, R93 ;  /* 0x0000005d6c6c7221 */ /* 0x000fe20000010000 */
[----:B------:R-:W-:Y:S05]  /*7330*/  @P0 BRA `(.L_x_710) ;  /* 0x0000001000000947 */ /* 0x000fea0003800000 */
.L_x_706:
[----:B------:R-:W-:-:S07]  /*7340*/  IADD3 R133, R88, -0x1, RZ ;  /* 0xffffffff58857810 */ /* 0x000fce0007ffe0ff */
.L_x_710:
[----:B------:R-:W-:-:S13]  /*7350*/  ISETP.GE.AND P0, PT, R133, RZ, PT ;  /* 0x000000ff8500720c */ /* 0x000fda0003f06270 */
[----:B------:R-:W-:Y:S05]  /*7360*/  @!P0 BRA `(.L_x_711) ;  /* 0x000027e000008947 */ /* 0x000fea0003800000 */
[----:B------:R-:W1:Y:S01]  /*7370*/  LDC.U8 R132, c[0x0][0x2d8] ;  /* 0x0000b600ff847b82 */ /* 0x000e620000000000 */
[----:B------:R-:W-:Y:S01]  /*7380*/  IMAD.WIDE.U32 R136, R97, -0x326172a9, RZ ;  /* 0xcd9e8d5761887825 */ /* 0x000fe200078e00ff */
[----:B------:R-:W-:Y:S02]  /*7390*/  ISETP.GE.AND P4, PT, R128, c[0x0][0x220], PT ;  /* 0x0000880080007a0c */ /* 0x000fe40003f86270 */
[----:B------:R-:W-:Y:S01]  /*73a0*/  ISETP.GE.AND P3, PT, R122, c[0x0][0x220], PT ;  /* 0x000088007a007a0c */ /* 0x000fe20003f66270 */
[----:B------:R-:W-:Y:S01]  /*73b0*/  IMAD.MOV.U32 R3, RZ, RZ, R0 ;  /* 0x000000ffff037224 */ /* 0x000fe200078e0000 */
[----:B------:R-:W-:Y:S01]  /*73c0*/  LOP3.LUT R134, R137, R99, RZ, 0x3c, !PT ;  /* 0x0000006389867212 */ /* 0x000fe200078e3cff */
[----:B------:R-:W-:Y:S01]  /*73d0*/  IMAD.MOV.U32 R85, RZ, RZ, R2 ;  /* 0x000000ffff557224 */ /* 0x000fe200078e0002 */
[----:B------:R-:W-:Y:S01]  /*73e0*/  ISETP.GE.AND P2, PT, R121, c[0x0][0x220], PT ;  /* 0x0000880079007a0c */ /* 0x000fe20003f46270 */
[----:B------:R-:W-:Y:S01]  /*73f0*/  IMAD.WIDE.U32 R138, R96, -0x2daee0ad, RZ ;  /* 0xd2511f53608a7825 */ /* 0x000fe200078e00ff */
[----:B------:R-:W-:-:S03]  /*7400*/  MOV R140, R100 ;  /* 0x00000064008c7202 */ /* 0x000fc60000000f00 */
[----:B------:R-:W-:-:S04]  /*7410*/  IMAD.WIDE.U32 R134, R134, -0x2daee0ad, RZ ;  /* 0xd2511f5386867825 */ /* 0x000fc800078e00ff */
[----:B------:R-:W-:Y:S01]  /*7420*/  IMAD.MOV.U32 R141, RZ, RZ, R103 ;  /* 0x000000ffff8d7224 */ /* 0x000fe200078e0067 */
[----:B-1----:R-:W-:Y:S01]  /*7430*/  PRMT R132, R132, 0x7054, R132 ;  /* 0x0000705484847816 */ /* 0x002fe20000000084 */
[----:B------:R-:W-:Y:S05]  /*7440*/  BRA `(.L_x_712) ;  /* 0x0000038000007947 */ /* 0x000fea0003800000 */
.L_x_714:
[----:B------:R1:W-:Y:S01]  /*7450*/  @P4 STS [R120+0x3000], RZ ;  /* 0x003000ff78004388 */ /* 0x0003e20000000800 */
[----:B------:R-:W-:Y:S03]  /*7460*/  IADD3 R87, R133, -0x1, RZ ;  /* 0xffffffff85577810 */ /* 0x000fe60007ffe0ff */
[----:B------:R1:W-:Y:S01]  /*7470*/  @P4 STS [R120+0x3004], RZ ;  /* 0x003004ff78004388 */ /* 0x0003e20000000800 */
[----:B------:R-:W-:Y:S01]  /*7480*/  SHF.R.S32.HI R0, RZ, 0x1f, R87 ;  /* 0x0000001fff007819 */ /* 0x000fe20000011457 */
[C---:B------:R-:W-:Y:S02]  /*7490*/  IMAD.WIDE.U32 R88, R87.reuse, c[0x0][0x198], RZ ;  /* 0x0000660057587a25 */ /* 0x040fe400078e00ff */
[----:B------:R1:W-:Y:S02]  /*74a0*/  @P4 STS.64 [R120+0x3008], RZ ;  /* 0x003008ff78004388 */ /* 0x0003e40000000a00 */
[----:B------:R-:W-:Y:S04]  /*74b0*/  IMAD R0, R0, c[0x0][0x198], RZ ;  /* 0x0000660000007a24 */ /* 0x000fe800078e02ff */
[----:B------:R-:W-:Y:S01]  /*74c0*/  IMAD R0, R87, c[0x0][0x19c], R0 ;  /* 0x0000670057007a24 */ /* 0x000fe200078e0200 */
[C---:B------:R-:W-:Y:S03]  /*74d0*/  LEA R87, P1, R88.reuse, R124, 0x6 ;  /* 0x0000007c58577211 */ /* 0x040fe600078230ff */
[----:B------:R-:W-:Y:S01]  /*74e0*/  IMAD.IADD R89, R89, 0x1, R0 ;  /* 0x0000000159597824 */ /* 0x000fe200078e0200 */
[C---:B------:R-:W-:Y:S02]  /*74f0*/  @!P4 LEA R96, P0, R87.reuse, c[0x0][0x168], 0x1 ;  /* 0x00005a005760ca11 */ /* 0x040fe400078008ff */
[C---:B------:R-:W-:Y:S02]  /*7500*/  @!P3 LEA R90, P6, R87.reuse, c[0x0][0x168], 0x1 ;  /* 0x00005a00575aba11 */ /* 0x040fe400078c08ff */
[----:B------:R-:W-:Y:S02]  /*7510*/  LEA.HI.X R2, R88, R127, R89, 0x6, P1 ;  /* 0x0000007f58027211 */ /* 0x000fe400008f3459 */
[C---:B------:R-:W-:Y:S02]  /*7520*/  @!P2 LEA R88, P1, R87.reuse, c[0x0][0x168], 0x1 ;  /* 0x00005a005758aa11 */ /* 0x040fe400078208ff */
[C-C-:B------:R-:W-:Y:S02]  /*7530*/  @!P4 LEA.HI.X R97, R87.reuse, c[0x0][0x16c], R2.reuse, 0x1, P0 ;  /* 0x00005b005761ca11 */ /* 0x140fe400000f0c02 */
[C-C-:B------:R-:W-:Y:S02]  /*7540*/  @!P3 LEA.HI.X R91, R87.reuse, c[0x0][0x16c], R2.reuse, 0x1, P6 ;  /* 0x00005b00575bba11 */ /* 0x140fe400030f0c02 */
[C---:B------:R-:W-:Y:S01]  /*7550*/  @!P2 LEA.HI.X R89, R87.reuse, c[0x0][0x16c], R2, 0x1, P1 ;  /* 0x00005b005759aa11 */ /* 0x040fe200008f0c02 */
[----:B------:R-:W-:Y:S01]  /*7560*/  @!PT LDS RZ, [RZ] ;  /* 0x00000000fffff984 */ /* 0x000fe20000000800 */
[----:B------:R-:W-:Y:S01]  /*7570*/  @!PT LDS RZ, [RZ] ;  /* 0x00000000fffff984 */ /* 0x000fe20000000800 */
[----:B------:R-:W-:Y:S01]  /*7580*/  @!PT LDS RZ, [RZ] ;  /* 0x00000000fffff984 */ /* 0x000fe20000000800 */
[----:B------:R1:W-:Y:S01]  /*7590*/  @!P4 LDGSTS.E.BYPASS.LTC128B.128 [R120+0x3000], [R96.64] ;  /* 0x030000006078cfae */ /* 0x0003e2000b901d56 */
[----:B------:R-:W-:Y:S03]  /*75a0*/  IADD3 R0, P0, R87, UR19, RZ ;  /* 0x0000001357007c10 */ /* 0x000fe6000ff1e0ff */
        /* <DEDUP_REMOVED lines=34> */
.L_x_712:
        /* <DEDUP_REMOVED lines=22> */
[----:B------:R-:W-:Y:S02]  /*7930*/  @!P2 LEA R86, P0, R87, c[0x0][0x170], 0x1 ;  /* 0x00005c005756aa11 */ /* 0x000fe400078008ff */
        /* <DEDUP_REMOVED lines=113> */
.L_x_713:
[----:B------:R-:W-:Y:S01]  /*8050*/  FMNMX.FTZ R0, R4, R85, !PT ;  /* 0x0000005504007209 */ /* 0x000fe20007810000 */
[----:B------:R-:W-:Y:S01]  /*8060*/  IMAD.SHL.U32 R105, R133, 0x2, RZ ;  /* 0x0000000285697824 */ /* 0x000fe200078e00ff */
        /* <DEDUP_REMOVED lines=28> */
[----:B------:R-:W-:Y:S02]  /*8230*/  LOP3.LUT R110, R135, UR12, R138, 0x96, !PT ;  /* 0x0000000c876e7c12 */ /* 0x000fe4000f8e968a */
[----:B------:R-:W-:Y:S02]  /*8240*/  FMNMX.FTZ R88, R33, R0, !PT ;  /* 0x0000000021587209 */ /* 0x000fe40007810000 */
[----:B------:R-:W-:Y:S01]  /*8250*/  FMNMX.FTZ R0, R34, R91, !PT ;  /* 0x0000005b22007209 */ /* 0x000fe20007810000 */
[----:B------:R-:W-:Y:S01]  /*8260*/  IMAD.WIDE.U32 R110, R110, -0x326172a9, RZ ;  /* 0xcd9e8d576e6e7825 */ /* 0x000fe200078e00ff */
[----:B------:R-:W-:Y:S01]  /*8270*/  IADD3 R133, R133, -0x1, RZ ;  /* 0xffffffff85857810 */ /* 0x000fe20007ffe0ff */
[----:B------:R-:W-:Y:S01]  /*8280*/  SHFL.BFLY PT, R91, R88, 0x2, 0x1f ;  /* 0x0c401f00585b7f89 */ /* 0x000fe200000e0000 */
[----:B------:R-:W-:Y:S07]  /*8290*/  FMNMX.FTZ R89, R35, R0, !PT ;  /* 0x0000000023597209 */ /* 0x000fee0007810000 */
[----:B------:R-:W1:Y:S02]  /*82a0*/  SHFL.BFLY PT, R0, R89, 0x2, 0x1f ;  /* 0x0c401f0059007f89 */ /* 0x000e6400000e0000 */
[----:B-1----:R-:W-:Y:S02]  /*82b0*/  FMNMX.FTZ R87, R89, R0, !PT ;  /* 0x0000000059577209 */ /* 0x002fe40007810000 */
[----:B------:R-:W-:Y:S04]  /*82c0*/  FMNMX.FTZ R93, R88, R91, !PT ;  /* 0x0000005b585d7209 */ /* 0x000fe80007810000 */
[----:B------:R-:W1:Y:S08]  /*82d0*/  SHFL.BFLY PT, R0, R87, 0x1, 0x1f ;  /* 0x0c201f0057007f89 */ /* 0x000e7000000e0000 */
[----:B------:R-:W2:Y:S01]  /*82e0*/  SHFL.BFLY PT, R2, R93, 0x1, 0x1f ;  /* 0x0c201f005d027f89 */ /* 0x000ea200000e0000 */
[----:B-1----:R-:W-:Y:S02]  /*82f0*/  FMNMX.FTZ R0, R87, R0, !PT ;  /* 0x0000000057007209 */ /* 0x002fe40007810000 */
[----:B------:R-:W-:Y:S02]  /*8300*/  LOP3.LUT R87, R139, UR25, R105, 0x96, !PT ;  /* 0x000000198b577c12 */ /* 0x000fe4000f8e9669 */
[----:B------:R-:W-:Y:S01]  /*8310*/  IADD3 R105, R105, 0x1, RZ ;  /* 0x0000000169697810 */ /* 0x000fe20007ffe0ff */
        /* <DEDUP_REMOVED lines=10> */
[----:B------:R-:W-:Y:S02]  /*83c0*/  FMUL.FTZ R3, R85, c[0x0][0x23c] ;  /* 0x00008f0055037a20 */ /* 0x000fe40000410000 */
[--C-:B------:R-:W-:Y:S01]  /*83d0*/  FFMA.FTZ R88, R4, c[0x0][0x23c], -R104.reuse ;  /* 0x00008f0004587a23 */ /* 0x100fe20000010868 */
[----:B------:R-:W-:Y:S01]  /*83e0*/  FSEL R102, R102, RZ, P0 ;  /* 0x000000ff66667208 */ /* 0x000fe20000000000 */
[--C-:B------:R-:W-:Y:S02]  /*83f0*/  FFMA.FTZ R143, R8, c[0x0][0x23c], -R104.reuse ;  /* 0x00008f00088f7a23 */ /* 0x100fe40000010868 */
[----:B------:R-:W-:Y:S02]  /*8400*/  FFMA.FTZ R89, R5, c[0x0][0x23c], -R104 ;  /* 0x00008f0005597a23 */ /* 0x000fe40000010868 */
[----:B------:R-:W3:Y:S01]  /*8410*/  MUFU.EX2 R88, R88 ;  /* 0x0000005800587308 */ /* 0x000ee20000000800 */
[--C-:B------:R-:W-:Y:S02]  /*8420*/  FFMA.FTZ R92, R6, c[0x0][0x23c], -R102.reuse ;  /* 0x00008f00065c7a23 */ /* 0x100fe40000010866 */
[--C-:B------:R-:W-:Y:S02]  /*8430*/  FFMA.FTZ R145, R10, c[0x0][0x23c], -R102.reuse ;  /* 0x00008f000a917a23 */ /* 0x100fe40000010866 */
[----:B------:R-:W-:Y:S02]  /*8440*/  FFMA.FTZ R142, R11, c[0x0][0x23c], -R102 ;  /* 0x00008f000b8e7a23 */ /* 0x000fe40000010866 */
[----:B------:R-:W-:Y:S02]  /*8450*/  FFMA.FTZ R101, R17, c[0x0][0x23c], -R104 ;  /* 0x00008f0011657a23 */ /* 0x000fe40000010868 */
[--C-:B------:R-:W-:Y:S01]  /*8460*/  FFMA.FTZ R100, R18, c[0x0][0x23c], -R102.reuse ;  /* 0x00008f0012647a23 */ /* 0x100fe20000010866 */
[----:B------:R-:W-:Y:S01]  /*8470*/  MUFU.EX2 R92, R92 ;  /* 0x0000005c005c7308 */ /* 0x000fe20000000800 */
[----:B------:R-:W-:Y:S02]  /*8480*/  FFMA.FTZ R103, R19, c[0x0][0x23c], -R102 ;  /* 0x00008f0013677a23 */ /* 0x000fe40000010866 */
[----:B------:R-:W-:Y:S02]  /*8490*/  FFMA.FTZ R106, R13, c[0x0][0x23c], -R104 ;  /* 0x00008f000d6a7a23 */ /* 0x000fe40000010868 */
[----:B-1----:R-:W-:Y:S04]  /*84a0*/  IMAD.WIDE.U32 R86, R87, -0x326172a9, RZ ;  /* 0xcd9e8d5757567825 */ /* 0x002fe800078e00ff */
[C---:B--2---:R-:W-:Y:S01]  /*84b0*/  FMUL.FTZ R36, R84.reuse, R36 ;  /* 0x0000002454247220 */ /* 0x044fe20000410000 */
[----:B------:R-:W-:Y:S01]  /*84c0*/  MUFU.EX2 R3, R3 ;  /* 0x0000000300037308 */ /* 0x000fe20000000800 */
[----:B------:R-:W-:Y:S01]  /*84d0*/  LOP3.LUT R86, R111, UR11, R86, 0x96, !PT ;  /* 0x0000000b6f567c12 */ /* 0x000fe2000f8e9656 */
[C---:B------:R-:W-:Y:S01]  /*84e0*/  FMUL.FTZ R37, R84.reuse, R37 ;  /* 0x0000002554257220 */ /* 0x040fe20000410000 */
[----:B------:R-:W-:Y:S01]  /*84f0*/  LOP3.LUT R87, R87, UR13, R136, 0x96, !PT ;  /* 0x0000000d57577c12 */ /* 0x000fe2000f8e9688 */
[C---:B------:R-:W-:Y:S02]  /*8500*/  FMUL.FTZ R40, R84.reuse, R40 ;  /* 0x0000002854287220 */ /* 0x040fe40000410000 */
[----:B------:R-:W-:Y:S02]  /*8510*/  FMUL.FTZ R41, R84, R41 ;  /* 0x0000002954297220 */ /* 0x000fe40000410000 */
[----:B------:R-:W-:Y:S02]  /*8520*/  IMAD.WIDE.U32 R90, R87, -0x2daee0ad, RZ ;  /* 0xd2511f53575a7825 */ /* 0x000fe400078e00ff */
[----:B------:R-:W-:Y:S02]  /*8530*/  MUFU.EX2 R143, R143 ;  /* 0x0000008f008f7308 */ /* 0x000fe40000000800 */
[----:B------:R-:W-:Y:S04]  /*8540*/  IMAD.WIDE.U32 R86, R86, -0x2daee0ad, RZ ;  /* 0xd2511f5356567825 */ /* 0x000fe800078e00ff */
[C---:B------:R-:W-:Y:S01]  /*8550*/  FMUL.FTZ R44, R84.reuse, R44 ;  /* 0x0000002c542c7220 */ /* 0x040fe20000410000 */
[----:B------:R-:W-:Y:S01]  /*8560*/  LOP3.LUT R90, R87, UR8, R90, 0x96, !PT ;  /* 0x00000008575a7c12 */ /* 0x000fe2000f8e965a */
        /* <DEDUP_REMOVED lines=23> */
[----:B---3--:R-:W-:Y:S01]  /*86e0*/  FFMA.FTZ R109, R84, R109, R88 ;  /* 0x0000006d546d7223 */ /* 0x008fe20000010058 */
[----:B------:R-:W-:Y:S01]  /*86f0*/  LOP3.LUT R84, R91, UR10, R134, 0x96, !PT ;  /* 0x0000000a5b547c12 */ /* 0x000fe2000f8e9686 */
[----:B------:R-:W-:Y:S01]  /*8700*/  IMAD.WIDE.U32 R90, R90, -0x326172a9, RZ ;  /* 0xcd9e8d575a5a7825 */ /* 0x000fe200078e00ff */
[----:B-1----:R-:W-:Y:S02]  /*8710*/  F2FP.PACK_AB R88, R89, R88 ;  /* 0x000000585958723e */ /* 0x002fe400000000ff */
[----:B------:R-:W-:Y:S01]  /*8720*/  MUFU.EX2 R103, R103 ;  /* 0x0000006700677308 */ /* 0x000fe20000000800 */
[----:B------:R-:W-:Y:S04]  /*8730*/  IMAD.WIDE.U32 R94, R84, -0x326172a9, RZ ;  /* 0xcd9e8d57545e7825 */ /* 0x000fe800078e00ff */
[----:B------:R-:W-:Y:S01]  /*8740*/  FFMA.FTZ R146, R3, R108, R92 ;  /* 0x0000006c03927223 */ /* 0x000fe2000001005c */
[----:B------:R-:W-:Y:S01]  /*8750*/  LOP3.LUT R84, R95, UR9, R110, 0x96, !PT ;  /* 0x000000095f547c12 */ /* 0x000fe2000f8e966e */
[----:B------:R-:W-:Y:S01]  /*8760*/  FFMA.FTZ R108, R9, c[0x0][0x23c], -R104 ;  /* 0x00008f00096c7a23 */ /* 0x000fe20000010868 */
[----:B------:R-:W-:Y:S01]  /*8770*/  LOP3.LUT R94, R91, UR7, R94, 0x96, !PT ;  /* 0x000000075b5e7c12 */ /* 0x000fe2000f8e965e */
[----:B------:R-:W-:Y:S01]  /*8780*/  FADD.FTZ R109, R89, R109 ;  /* 0x0000006d596d7221 */ /* 0x000fe20000010000 */
[----:B------:R-:W-:Y:S01]  /*8790*/  MUFU.EX2 R100, R100 ;  /* 0x0000006400647308 */ /* 0x000fe20000000800 */
[----:B------:R-:W-:Y:S04]  /*87a0*/  IMAD.WIDE.U32 R96, R84, -0x2daee0ad, RZ ;  /* 0xd2511f5354607825 */ /* 0x000fe800078e00ff */
[----:B------:R-:W-:Y:S01]  /*87b0*/  IMAD.WIDE.U32 R94, R94, -0x2daee0ad, RZ ;  /* 0xd2511f535e5e7825 */ /* 0x000fe200078e00ff */
[----:B------:R-:W-:Y:S03]  /*87c0*/  LOP3.LUT R84, R97, UR6, R86, 0x96, !PT ;  /* 0x0000000661547c12 */ /* 0x000fe6000f8e9656 */
[----:B------:R-:W-:Y:S01]  /*87d0*/  FMUL.FTZ R38, R3, R38 ;  /* 0x0000002603267220 */ /* 0x000fe20000410000 */
[----:B------:R-:W-:Y:S01]  /*87e0*/  LOP3.LUT R96, R95, UR4, R96, 0x96, !PT ;  /* 0x000000045f607c12 */ /* 0x000fe2000f8e9660 */
[----:B------:R-:W1:Y:S01]  /*87f0*/  MUFU.EX2 R108, R108 ;  /* 0x0000006c006c7308 */ /* 0x000e620000000800 */
[----:B------:R-:W-:Y:S04]  /*8800*/  IMAD.WIDE.U32 R86, R84, -0x326172a9, RZ ;  /* 0xcd9e8d5754567825 */ /* 0x000fe800078e00ff */
[----:B------:R-:W-:Y:S01]  /*8810*/  IMAD.WIDE.U32 R96, R96, -0x326172a9, RZ ;  /* 0xcd9e8d5760607825 */ /* 0x000fe200078e00ff */
[----:B------:R-:W-:Y:S03]  /*8820*/  LOP3.LUT R93, R87, UR5, R90, 0x96, !PT ;  /* 0x00000005575d7c12 */ /* 0x000fe6000f8e965a */
[----:B------:R-:W-:Y:S01]  /*8830*/  FFMA.FTZ R95, R7, c[0x0][0x23c], -R102 ;  /* 0x00008f00075f7a23 */ /* 0x000fe20000010866 */
[C---:B------:R-:W-:Y:S01]  /*8840*/  LOP3.LUT R84, R96.reuse, 0xffff, RZ, 0xc0, !PT ;  /* 0x0000ffff60547812 */ /* 0x040fe200078ec0ff */
[C---:B------:R-:W-:Y:S01]  /*8850*/  FMUL.FTZ R39, R3.reuse, R39 ;  /* 0x0000002703277220 */ /* 0x040fe20000410000 */
[----:B------:R-:W-:Y:S01]  /*8860*/  LOP3.LUT R87, R96, 0xff, RZ, 0xc0, !PT ;  /* 0x000000ff60577812 */ /* 0x000fe200078ec0ff */
[----:B------:R-:W-:Y:S01]  /*8870*/  FMUL.FTZ R42, R3, R42 ;  /* 0x0000002a032a7220 */ /* 0x000fe20000410000 */
[----:B------:R-:W-:Y:S01]  /*8880*/  SHF.R.U32.HI R84, RZ, 0x8, R84 ;  /* 0x00000008ff547819 */ /* 0x000fe20000011654 */
[----:B------:R-:W2:Y:S01]  /*8890*/  MUFU.EX2 R95, R95 ;  /* 0x0000005f005f7308 */ /* 0x000ea20000000800 */
[----:B------:R-:W-:Y:S01]  /*88a0*/  LOP3.LUT R89, R97, UR15, R86, 0x96, !PT ;  /* 0x0000000f61597c12 */ /* 0x000fe2000f8e9656 */
[----:B------:R-:W-:Y:S01]  /*88b0*/  FFMA.FTZ R86, R16, c[0x0][0x23c], -R104 ;  /* 0x00008f0010567a23 */ /* 0x000fe20000010868 */
[----:B------:R-:W-:Y:S01]  /*88c0*/  PRMT R87, R87, 0x5410, R84 ;  /* 0x0000541057577816 */ /* 0x000fe20000000054 */
[C---:B------:R-:W-:Y:S01]  /*88d0*/  FMUL.FTZ R43, R3.reuse, R43 ;  /* 0x0000002b032b7220 */ /* 0x040fe20000410000 */
[--C-:B------:R-:W-:Y:S01]  /*88e0*/  SHF.R.U32.HI R84, RZ, 0x10, R96.reuse ;  /* 0x00000010ff547819 */ /* 0x100fe20000011660 */
[C---:B------:R-:W-:Y:S02]  /*88f0*/  FMUL.FTZ R46, R3.reuse, R46 ;  /* 0x0000002e032e7220 */ /* 0x040fe40000410000 */
[--C-:B------:R-:W-:Y:S01]  /*8900*/  HSET2.LE.AND R90, R87, R132.reuse, PT ;  /* 0x00000084575a7233 */ /* 0x100fe20003803000 */
[----:B-1----:R-:W-:Y:S01]  /*8910*/  F2FP.PACK_AB R87, R108, R143 ;  /* 0x0000008f6c57723e */ /* 0x002fe200000000ff */
[----:B------:R-:W1:Y:S01]  /*8920*/  MUFU.EX2 R86, R86 ;  /* 0x0000005600567308 */ /* 0x000e620000000800 */
[----:B------:R-:W-:Y:S01]  /*8930*/  LOP3.LUT R84, R84, 0xff, RZ, 0xc0, !PT ;  /* 0x000000ff54547812 */ /* 0x000fe200078ec0ff */
[C---:B------:R-:W-:Y:S01]  /*8940*/  FMUL.FTZ R47, R3.reuse, R47 ;  /* 0x0000002f032f7220 */ /* 0x040fe20000410000 */
[----:B------:R-:W-:Y:S01]  /*8950*/  LOP3.LUT R90, R90, R87, RZ, 0xc0, !PT ;  /* 0x000000575a5a7212 */ /* 0x000fe200078ec0ff */
[----:B------:R-:W-:Y:S01]  /*8960*/  FMUL.FTZ R50, R3, R50 ;  /* 0x0000003203327220 */ /* 0x000fe20000410000 */
[----:B------:R-:W-:Y:S01]  /*8970*/  SHF.R.U32.HI R87, RZ, 0x18, R96 ;  /* 0x00000018ff577819 */ /* 0x000fe20000011660 */
[----:B------:R-:W-:Y:S03]  /*8980*/  IMAD.WIDE.U32 R96, R93, -0x2daee0ad, RZ ;  /* 0xd2511f535d607825 */ /* 0x000fe600078e00ff */
[----:B------:R-:W-:Y:S01]  /*8990*/  PRMT R87, R84, 0x5410, R87 ;  /* 0x0000541054577816 */ /* 0x000fe20000000057 */
[C---:B------:R-:W-:Y:S01]  /*89a0*/  FMUL.FTZ R51, R3.reuse, R51 ;  /* 0x0000003303337220 */ /* 0x040fe20000410000 */
[----:B------:R-:W-:Y:S01]  /*89b0*/  F2FP.PACK_AB R84, R142, R145 ;  /* 0x000000918e54723e */ /* 0x000fe200000000ff */
[----:B------:R-:W-:Y:S01]  /*89c0*/  FMUL.FTZ R54, R3, R54 ;  /* 0x0000003603367220 */ /* 0x000fe20000410000 */
[----:B------:R-:W-:Y:S01]  /*89d0*/  LOP3.LUT R93, R97, UR14, R94, 0x96, !PT ;  /* 0x0000000e615d7c12 */ /* 0x000fe2000f8e965e */
[--C-:B------:R-:W-:Y:S01]  /*89e0*/  HSET2.LE.AND R91, R87, R132.reuse, PT ;  /* 0x00000084575b7233 */ /* 0x100fe20003803000 */
[C---:B------:R-:W-:Y:S01]  /*89f0*/  LOP3.LUT R87, R96.reuse, 0xff, RZ, 0xc0, !PT ;  /* 0x000000ff60577812 */ /* 0x040fe200078ec0ff */
[----:B--2---:R-:W-:Y:S01]  /*8a00*/  FADD.FTZ R146, R95, R146 ;  /* 0x000000925f927221 */ /* 0x004fe20000010000 */
[----:B------:R-:W-:Y:S01]  /*8a10*/  MUFU.EX2 R106, R106 ;  /* 0x0000006a006a7308 */ /* 0x000fe20000000800 */
[----:B------:R-:W-:Y:S01]  /*8a20*/  FMUL.FTZ R55, R3, R55 ;  /* 0x0000003703377220 */ /* 0x000fe20000410000 */
[----:B------:R-:W-:Y:S01]  /*8a30*/  LOP3.LUT R91, R91, R84, RZ, 0xc0, !PT ;  /* 0x000000545b5b7212 */ /* 0x000fe200078ec0ff */
[C---:B------:R-:W-:Y:S01]  /*8a40*/  FMUL.FTZ R58, R3.reuse, R58 ;  /* 0x0000003a033a7220 */ /* 0x040fe20000410000 */
[----:B------:R-:W-:Y:S01]  /*8a50*/  LOP3.LUT R84, R96, 0xffff, RZ, 0xc0, !PT ;  /* 0x0000ffff60547812 */ /* 0x000fe200078ec0ff */
[C---:B------:R-:W-:Y:S02]  /*8a60*/  FMUL.FTZ R59, R3.reuse, R59 ;  /* 0x0000003b033b7220 */ /* 0x040fe40000410000 */
[C---:B------:R-:W-:Y:S01]  /*8a70*/  FMUL.FTZ R62, R3.reuse, R62 ;  /* 0x0000003e033e7220 */ /* 0x040fe20000410000 */
[----:B------:R-:W-:Y:S01]  /*8a80*/  SHF.R.U32.HI R84, RZ, 0x8, R84 ;  /* 0x00000008ff547819 */ /* 0x000fe20000011654 */
[C---:B------:R-:W-:Y:S02]  /*8a90*/  FMUL.FTZ R63, R3.reuse, R63 ;  /* 0x0000003f033f7220 */ /* 0x040fe40000410000 */
[----:B------:R-:W-:Y:S01]  /*8aa0*/  FMUL.FTZ R66, R3, R66 ;  /* 0x0000004203427220 */ /* 0x000fe20000410000 */
[----:B------:R-:W-:Y:S01]  /*8ab0*/  PRMT R87, R87, 0x5410, R84 ;  /* 0x0000541057577816 */ /* 0x000fe20000000054 */
[C---:B------:R-:W-:Y:S01]  /*8ac0*/  FMUL.FTZ R67, R3.reuse, R67 ;  /* 0x0000004303437220 */ /* 0x040fe20000410000 */
[--C-:B------:R-:W-:Y:S01]  /*8ad0*/  SHF.R.U32.HI R84, RZ, 0x10, R96.reuse ;  /* 0x00000010ff547819 */ /* 0x100fe20000011660 */
[----:B------:R-:W-:Y:S01]  /*8ae0*/  FMUL.FTZ R70, R3, R70 ;  /* 0x0000004603467220 */ /* 0x000fe20000410000 */
[----:B------:R-:W-:Y:S01]  /*8af0*/  SHF.R.U32.HI R96, RZ, 0x18, R96 ;  /* 0x00000018ff607819 */ /* 0x000fe20000011660 */
[--C-:B------:R-:W-:Y:S01]  /*8b00*/  HSET2.LE.AND R98, R87, R132.reuse, PT ;  /* 0x0000008457627233 */ /* 0x100fe20003803000 */
[----:B-1----:R-:W-:Y:S01]  /*8b10*/  F2FP.PACK_AB R87, R101, R86 ;  /* 0x000000566557723e */ /* 0x002fe200000000ff */
[C---:B------:R-:W-:Y:S02]  /*8b20*/  FMUL.FTZ R71, R3.reuse, R71 ;  /* 0x0000004703477220 */ /* 0x040fe40000410000 */
[C---:B------:R-:W-:Y:S01]  /*8b30*/  FMUL.FTZ R74, R3.reuse, R74 ;  /* 0x0000004a034a7220 */ /* 0x040fe20000410000 */
[----:B------:R-:W-:Y:S01]  /*8b40*/  LOP3.LUT R98, R98, R87, RZ, 0xc0, !PT ;  /* 0x0000005762627212 */ /* 0x000fe200078ec0ff */
[C---:B------:R-:W-:Y:S01]  /*8b50*/  FMUL.FTZ R75, R3.reuse, R75 ;  /* 0x0000004b034b7220 */ /* 0x040fe20000410000 */
[----:B------:R-:W-:Y:S01]  /*8b60*/  LOP3.LUT R87, R84, 0xff, RZ, 0xc0, !PT ;  /* 0x000000ff54577812 */ /* 0x000fe200078ec0ff */
[----:B------:R-:W-:Y:S01]  /*8b70*/  FMUL.FTZ R78, R3, R78 ;  /* 0x0000004e034e7220 */ /* 0x000fe20000410000 */
[----:B------:R-:W-:Y:S01]  /*8b80*/  F2FP.PACK_AB R84, R103, R100 ;  /* 0x000000646754723e */ /* 0x000fe200000000ff */
[----:B------:R-:W-:Y:S01]  /*8b90*/  FMUL.FTZ R79, R3, R79 ;  /* 0x0000004f034f7220 */ /* 0x000fe20000410000 */
[----:B------:R-:W-:Y:S01]  /*8ba0*/  PRMT R87, R87, 0x5410, R96 ;  /* 0x0000541057577816 */ /* 0x000fe20000000060 */
[C---:B------:R-:W-:Y:S02]  /*8bb0*/  FMUL.FTZ R82, R3.reuse, R82 ;  /* 0x0000005203527220 */ /* 0x040fe40000410000 */
[----:B------:R-:W-:Y:S02]  /*8bc0*/  FMUL.FTZ R83, R3, R83 ;  /* 0x0000005303537220 */ /* 0x000fe40000410000 */
[--C-:B------:R-:W-:Y:S01]  /*8bd0*/  HSET2.LE.AND R99, R87, R132.reuse, PT ;  /* 0x0000008457637233 */ /* 0x100fe20003803000 */
[----:B------:R-:W-:Y:S01]  /*8be0*/  LOP3.LUT R87, R89, 0xffff, RZ, 0xc0, !PT ;  /* 0x0000ffff59577812 */ /* 0x000fe200078ec0ff */
[--C-:B------:R-:W-:Y:S02]  /*8bf0*/  FFMA.FTZ R144, R14, c[0x0][0x23c], -R102.reuse ;  /* 0x00008f000e907a23 */ /* 0x100fe40000010866 */
[----:B------:R-:W-:Y:S01]  /*8c00*/  FFMA.FTZ R107, R15, c[0x0][0x23c], -R102 ;  /* 0x00008f000f6b7a23 */ /* 0x000fe20000010866 */
[----:B------:R-:W-:Y:S01]  /*8c10*/  LOP3.LUT R99, R99, R84, RZ, 0xc0, !PT ;  /* 0x0000005463637212 */ /* 0x000fe200078ec0ff */
[----:B------:R-:W-:Y:S01]  /*8c20*/  FFMA.FTZ R147, R12, c[0x0][0x23c], -R104 ;  /* 0x00008f000c937a23 */ /* 0x000fe20000010868 */
[----:B------:R-:W-:Y:S01]  /*8c30*/  LOP3.LUT R84, R89, 0xff, RZ, 0xc0, !PT ;  /* 0x000000ff59547812 */ /* 0x000fe200078ec0ff */
[----:B------:R-:W-:Y:S01]  /*8c40*/  MUFU.EX2 R144, R144 ;  /* 0x0000009000907308 */ /* 0x000fe20000000800 */
[----:B------:R-:W-:Y:S01]  /*8c50*/  SHF.R.U32.HI R87, RZ, 0x8, R87 ;  /* 0x00000008ff577819 */ /* 0x000fe20000011657 */
[--C-:B------:R-:W-:Y:S02]  /*8c60*/  FFMA.FTZ R148, R23, c[0x0][0x23c], -R102.reuse ;  /* 0x00008f0017947a23 */ /* 0x100fe40000010866 */
[--C-:B------:R-:W-:Y:S01]  /*8c70*/  FFMA.FTZ R149, R26, c[0x0][0x23c], -R102.reuse ;  /* 0x00008f001a957a23 */ /* 0x100fe20000010866 */
[----:B------:R-:W-:Y:S01]  /*8c80*/  PRMT R87, R84, 0x5410, R87 ;  /* 0x0000541054577816 */ /* 0x000fe20000000057 */
[----:B------:R-:W-:Y:S01]  /*8c90*/  FFMA.FTZ R154, R31, c[0x0][0x23c], -R102 ;  /* 0x00008f001f9a7a23 */ /* 0x000fe20000010866 */
[--C-:B------:R-:W-:Y:S01]  /*8ca0*/  SHF.R.U32.HI R84, RZ, 0x10, R89.reuse ;  /* 0x00000010ff547819 */ /* 0x100fe20000011659 */
[----:B------:R-:W-:Y:S01]  /*8cb0*/  FADD.FTZ R145, R145, R146 ;  /* 0x0000009291917221 */ /* 0x000fe20000010000 */
[----:B------:R-:W-:Y:S01]  /*8cc0*/  SHF.R.U32.HI R89, RZ, 0x18, R89 ;  /* 0x00000018ff597819 */ /* 0x000fe20000011659 */
[--C-:B------:R-:W-:Y:S01]  /*8cd0*/  HSET2.LE.AND R87, R87, R132.reuse, PT ;  /* 0x0000008457577233 */ /* 0x100fe20003803000 */
[----:B------:R-:W-:Y:S01]  /*8ce0*/  LOP3.LUT R84, R84, 0xff, RZ, 0xc0, !PT ;  /* 0x000000ff54547812 */ /* 0x000fe200078ec0ff */
[----:B------:R-:W1:Y:S01]  /*8cf0*/  MUFU.EX2 R147, R147 ;  /* 0x0000009300937308 */ /* 0x000e620000000800 */
[----:B------:R-:W-:Y:S02]  /*8d00*/  FFMA.FTZ R146, R27, c[0x0][0x23c], -R102 ;  /* 0x00008f001b927a23 */ /* 0x000fe40000010866 */
[----:B------:R-:W-:Y:S01]  /*8d10*/  PRMT R89, R84, 0x5410, R89 ;  /* 0x0000541054597816 */ /* 0x000fe20000000059 */
[--C-:B------:R-:W-:Y:S01]  /*8d20*/  FFMA.FTZ R151, R24, c[0x0][0x23c], -R104.reuse ;  /* 0x00008f0018977a23 */ /* 0x100fe20000010868 */
[----:B------:R-:W-:Y:S01]  /*8d30*/  F2FP.PACK_AB R84, R95, R92 ;  /* 0x0000005c5f54723e */ /* 0x000fe200000000ff */
[----:B------:R-:W-:Y:S01]  /*8d40*/  FFMA.FTZ R150, R28, c[0x0][0x23c], -R104 ;  /* 0x00008f001c967a23 */ /* 0x000fe20000010868 */
[----:B------:R-:W-:Y:S01]  /*8d50*/  LOP3.LUT R88, R87, R88, RZ, 0xc0, !PT ;  /* 0x0000005857587212 */ /* 0x000fe200078ec0ff */
[--C-:B------:R-:W-:Y:S01]  /*8d60*/  HSET2.LE.AND R89, R89, R132.reuse, PT ;  /* 0x0000008459597233 */ /* 0x100fe20003803000 */
[----:B------:R-:W-:Y:S01]  /*8d70*/  LOP3.LUT R87, R93, 0xff, RZ, 0xc0, !PT ;  /* 0x000000ff5d577812 */ /* 0x000fe200078ec0ff */
[----:B------:R-:W2:Y:S01]  /*8d80*/  MUFU.EX2 R107, R107 ;  /* 0x0000006b006b7308 */ /* 0x000ea20000000800 */
[----:B------:R-:W-:Y:S02]  /*8d90*/  IMAD.MOV.U32 R3, RZ, RZ, R0 ;  /* 0x000000ffff037224 */ /* 0x000fe400078e0000 */
[----:B------:R-:W-:Y:S01]  /*8da0*/  LOP3.LUT R89, R89, R84, RZ, 0xc0, !PT ;  /* 0x0000005459597212 */ /* 0x000fe200078ec0ff */
[----:B------:R-:W-:Y:S01]  /*8db0*/  IMAD.MOV.U32 R85, RZ, RZ, R2 ;  /* 0x000000ffff557224 */ /* 0x000fe200078e0002 */
[----:B------:R-:W-:Y:S04]  /*8dc0*/  LOP3.LUT R84, R93, 0xffff, RZ, 0xc0, !PT ;  /* 0x0000ffff5d547812 */ /* 0x000fe800078ec0ff */
[----:B------:R-:W-:Y:S01]  /*8dd0*/  SHF.R.U32.HI R84, RZ, 0x8, R84 ;  /* 0x00000008ff547819 */ /* 0x000fe20000011654 */
[----:B------:R-:W-:Y:S03]  /*8de0*/  MUFU.EX2 R148, R148 ;  /* 0x0000009400947308 */ /* 0x000fe60000000800 */
[----:B------:R-:W-:Y:S02]  /*8df0*/  PRMT R87, R87, 0x5410, R84 ;  /* 0x0000541057577816 */ /* 0x000fe40000000054 */
[--C-:B------:R-:W-:Y:S02]  /*8e00*/  SHF.R.U32.HI R84, RZ, 0x10, R93.reuse ;  /* 0x00000010ff547819 */ /* 0x100fe4000001165d */
[----:B------:R-:W-:Y:S01]  /*8e10*/  SHF.R.U32.HI R93, RZ, 0x18, R93 ;  /* 0x00000018ff5d7819 */ /* 0x000fe2000001165d */
[--C-:B------:R-:W-:Y:S01]  /*8e20*/  HSET2.LE.AND R96, R87, R132.reuse, PT ;  /* 0x0000008457607233 */ /* 0x100fe20003803000 */
[----:B------:R-:W-:Y:S01]  /*8e30*/  LOP3.LUT R84, R84, 0xff, RZ, 0xc0, !PT ;  /* 0x000000ff54547812 */ /* 0x000fe200078ec0ff */
[----:B------:R-:W-:Y:S01]  /*8e40*/  MUFU.EX2 R151, R151 ;  /* 0x0000009700977308 */ /* 0x000fe20000000800 */
[----:B-1----:R-:W-:Y:S02]  /*8e50*/  F2FP.PACK_AB R87, R106, R147 ;  /* 0x000000936a57723e */ /* 0x002fe400000000ff */
[----:B------:R-:W-:Y:S02]  /*8e60*/  PRMT R93, R84, 0x5410, R93 ;  /* 0x00005410545d7816 */ /* 0x000fe4000000005d */
[----:B--2---:R-:W-:Y:S02]  /*8e70*/  F2FP.PACK_AB R84, R107, R144 ;  /* 0x000000906b54723e */ /* 0x004fe400000000ff */
[----:B------:R-:W-:Y:S01]  /*8e80*/  LOP3.LUT R96, R96, R87, RZ, 0xc0, !PT ;  /* 0x0000005760607212 */ /* 0x000fe200078ec0ff */
[--C-:B------:R-:W-:Y:S02]  /*8e90*/  HSET2.LE.AND R97, R93, R132.reuse, PT ;  /* 0x000000845d617233 */ /* 0x100fe40003803000 */
[----:B------:R-:W1:Y:S01]  /*8ea0*/  LDSM.16.MT88.4 R92, [R114+0x6000] ;  /* 0x00600000725c783b */ /* 0x000e620000004200 */
[----:B------:R-:W-:Y:S02]  /*8eb0*/  MUFU.EX2 R149, R149 ;  /* 0x0000009500957308 */ /* 0x000fe40000000800 */
[----:B------:R-:W-:Y:S02]  /*8ec0*/  LOP3.LUT R97, R97, R84, RZ, 0xc0, !PT ;  /* 0x0000005461617212 */ /* 0x000fe400078ec0ff */
[----:B------:R-:W-:Y:S01]  /*8ed0*/  LOP3.LUT R84, R139, UR25, R105, 0x96, !PT ;  /* 0x000000198b547c12 */ /* 0x000fe2000f8e9669 */
[----:B------:R-:W-:Y:S05]  /*8ee0*/  FFMA.FTZ R105, R22, c[0x0][0x23c], -R102 ;  /* 0x00008f0016697a23 */ /* 0x000fea0000010866 */
[----:B------:R-:W-:Y:S10]  /*8ef0*/  MUFU.EX2 R146, R146 ;  /* 0x0000009200927308 */ /* 0x000ff40000000800 */
[----:B------:R-:W2:Y:S10]  /*8f00*/  MUFU.EX2 R105, R105 ;  /* 0x0000006900697308 */ /* 0x000eb40000000800 */
[----:B------:R-:W-:Y:S01]  /*8f10*/  MUFU.EX2 R150, R150 ;  /* 0x0000009600967308 */ /* 0x000fe20000000800 */
        /* <DEDUP_REMOVED lines=34> */
[----:B------:R-:W-:Y:S01]  /*9140*/  IMAD.WIDE.U32 R88, R84, -0x326172a9, RZ ;  /* 0xcd9e8d5754587825 */ /* 0x000fe200078e00ff */
[----:B------:R-:W-:Y:S04]  /*9150*/  HMMA.16816.F32 R80, R96, R90, R80 ;  /* 0x0000005a6050723c */ /* 0x000fe80000001850 */
[----:B------:R-:W-:Y:S02]  /*9160*/  LOP3.LUT R87, R89, UR13, R136, 0x96, !PT ;  /* 0x0000000d59577c12 */ /* 0x000fe4000f8e9688 */
[----:B------:R-:W-:Y:S03]  /*9170*/  LOP3.LUT R84, R111, UR11, R88, 0x96, !PT ;  /* 0x0000000b6f547c12 */ /* 0x000fe6000f8e9658 */
[----:B------:R-:W-:Y:S04]  /*9180*/  IMAD.WIDE.U32 R88, R87, -0x2daee0ad, RZ ;  /* 0xd2511f5357587825 */ /* 0x000fe800078e00ff */
[----:B------:R-:W-:Y:S01]  /*9190*/  IMAD.WIDE.U32 R98, R84, -0x2daee0ad, RZ ;  /* 0xd2511f5354627825 */ /* 0x000fe200078e00ff */
[----:B------:R-:W-:Y:S03]  /*91a0*/  LOP3.LUT R84, R89, UR10, R134, 0x96, !PT ;  /* 0x0000000a59547c12 */ /* 0x000fe6000f8e9686 */
[----:B------:R-:W-:Y:S01]  /*91b0*/  FFMA.FTZ R87, R21, c[0x0][0x23c], -R104 ;  /* 0x00008f0015577a23 */ /* 0x000fe20000010868 */
[----:B------:R-:W-:Y:S01]  /*91c0*/  LOP3.LUT R96, R99, UR8, R88, 0x96, !PT ;  /* 0x0000000863607c12 */ /* 0x000fe2000f8e9658 */
[----:B------:R-:W-:Y:S04]  /*91d0*/  IMAD.WIDE.U32 R152, R84, -0x326172a9, RZ ;  /* 0xcd9e8d5754987825 */ /* 0x000fe800078e00ff */
[----:B------:R-:W-:Y:S01]  /*91e0*/  IMAD.WIDE.U32 R96, R96, -0x326172a9, RZ ;  /* 0xcd9e8d5760607825 */ /* 0x000fe200078e00ff */
[----:B------:R-:W-:Y:S01]  /*91f0*/  LOP3.LUT R111, R153, UR9, R110, 0x96, !PT ;  /* 0x00000009996f7c12 */ /* 0x000fe2000f8e966e */
[----:B------:R-:W-:Y:S02]  /*9200*/  MUFU.EX2 R87, R87 ;  /* 0x0000005700577308 */ /* 0x000fe40000000800 */
[----:B------:R-:W-:Y:S01]  /*9210*/  FFMA.FTZ R110, R20, c[0x0][0x23c], -R104 ;  /* 0x00008f00146e7a23 */ /* 0x000fe20000010868 */
[----:B------:R-:W-:Y:S01]  /*9220*/  LOP3.LUT R152, R97, UR7, R152, 0x96, !PT ;  /* 0x0000000761987c12 */ /* 0x000fe2000f8e9698 */
[----:B------:R-:W-:Y:S04]  /*9230*/  IMAD.WIDE.U32 R94, R111, -0x2daee0ad, RZ ;  /* 0xd2511f536f5e7825 */ /* 0x000fe800078e00ff */
[----:B------:R-:W-:Y:S01]  /*9240*/  IMAD.WIDE.U32 R152, R152, -0x2daee0ad, RZ ;  /* 0xd2511f5398987825 */ /* 0x000fe200078e00ff */
[----:B------:R-:W-:Y:S01]  /*9250*/  LOP3.LUT R98, R95, UR6, R98, 0x96, !PT ;  /* 0x000000065f627c12 */ /* 0x000fe2000f8e9662 */
[----:B------:R-:W1:Y:S02]  /*9260*/  MUFU.EX2 R110, R110 ;  /* 0x0000006e006e7308 */ /* 0x000e640000000800 */
[----:B------:R-:W-:Y:S01]  /*9270*/  FFMA.FTZ R111, R32, c[0x0][0x23c], -R104 ;  /* 0x00008f00206f7a23 */ /* 0x000fe20000010868 */
[----:B------:R-:W-:Y:S01]  /*9280*/  LOP3.LUT R94, R153, UR4, R94, 0x96, !PT ;  /* 0x00000004995e7c12 */ /* 0x000fe2000f8e965e */
[----:B------:R-:W-:Y:S04]  /*9290*/  IMAD.WIDE.U32 R98, R98, -0x326172a9, RZ ;  /* 0xcd9e8d5762627825 */ /* 0x000fe800078e00ff */
[----:B------:R-:W-:Y:S01]  /*92a0*/  IMAD.WIDE.U32 R94, R94, -0x326172a9, RZ ;  /* 0xcd9e8d575e5e7825 */ /* 0x000fe200078e00ff */
[----:B------:R-:W-:Y:S03]  /*92b0*/  LOP3.LUT R96, R99, UR5, R96, 0x96, !PT ;  /* 0x0000000563607c12 */ /* 0x000fe6000f8e9660 */
[----:B------:R-:W-:Y:S01]  /*92c0*/  FFMA.FTZ R153, R29, c[0x0][0x23c], -R104 ;  /* 0x00008f001d997a23 */ /* 0x000fe20000010868 */
[----:B------:R-:W-:Y:S01]  /*92d0*/  LOP3.LUT R88, R95, UR15, R98, 0x96, !PT ;  /* 0x0000000f5f587c12 */ /* 0x000fe2000f8e9662 */
[----:B------:R-:W-:Y:S01]  /*92e0*/  FADD.FTZ R29, R143, R109 ;  /* 0x0000006d8f1d7221 */ /* 0x000fe20000010000 */
[----:B------:R-:W-:Y:S01]  /*92f0*/  LOP3.LUT R90, R94, 0xffff, RZ, 0xc0, !PT ;  /* 0x0000ffff5e5a7812 */ /* 0x000fe200078ec0ff */
[--C-:B------:R-:W-:Y:S01]  /*9300*/  FFMA.FTZ R109, R34, c[0x0][0x23c], -R102.reuse ;  /* 0x00008f00226d7a23 */ /* 0x100fe20000010866 */
[----:B------:R-:W-:Y:S01]  /*9310*/  LOP3.LUT R84, R88, 0xffff, RZ, 0xc0, !PT ;  /* 0x0000ffff58547812 */ /* 0x000fe200078ec0ff */
[--C-:B------:R-:W-:Y:S01]  /*9320*/  FFMA.FTZ R143, R30, c[0x0][0x23c], -R102.reuse ;  /* 0x00008f001e8f7a23 */ /* 0x100fe20000010866 */
[----:B------:R-:W-:Y:S01]  /*9330*/  LOP3.LUT R95, R94, 0xff, RZ, 0xc0, !PT ;  /* 0x000000ff5e5f7812 */ /* 0x000fe200078ec0ff */
[----:B------:R-:W-:Y:S01]  /*9340*/  FFMA.FTZ R102, R35, c[0x0][0x23c], -R102 ;  /* 0x00008f0023667a23 */ /* 0x000fe20000010866 */
[----:B------:R-:W-:Y:S01]  /*9350*/  SHF.R.U32.HI R97, RZ, 0x10, R94 ;  /* 0x00000010ff617819 */ /* 0x000fe2000001165e */
[----:B------:R-:W-:Y:S01]  /*9360*/  FADD.FTZ R108, R108, R29 ;  /* 0x0000001d6c6c7221 */ /* 0x000fe20000010000 */
[----:B------:R-:W-:Y:S01]  /*9370*/  LOP3.LUT R93, R88, 0xff, RZ, 0xc0, !PT ;  /* 0x000000ff585d7812 */ /* 0x000fe200078ec0ff */
[----:B------:R-:W-:Y:S01]  /*9380*/  FADD.FTZ R35, R142, R145 ;  /* 0x000000918e237221 */ /* 0x000fe20000010000 */
[----:B------:R-:W-:Y:S01]  /*9390*/  SHF.R.U32.HI R84, RZ, 0x8, R84 ;  /* 0x00000008ff547819 */ /* 0x000fe20000011654 */
[----:B------:R-:W-:Y:S01]  /*93a0*/  IMAD.WIDE.U32 R156, R96, -0x2daee0ad, RZ ;  /* 0xd2511f53609c7825 */ /* 0x000fe200078e00ff */
[----:B------:R-:W-:Y:S01]  /*93b0*/  SHF.R.U32.HI R90, RZ, 0x8, R90 ;  /* 0x00000008ff5a7819 */ /* 0x000fe2000001165a */
[----:B------:R3:W-:Y:S01]  /*93c0*/  MUFU.EX2 R145, R153 ;  /* 0x0000009900917308 */ /* 0x0007e20000000800 */
[----:B------:R-:W-:Y:S02]  /*93d0*/  SHF.R.U32.HI R155, RZ, 0x10, R88 ;  /* 0x00000010ff9b7819 */ /* 0x000fe40000011658 */
[----:B------:R-:W-:Y:S01]  /*93e0*/  PRMT R93, R93, 0x5410, R84 ;  /* 0x000054105d5d7816 */ /* 0x000fe20000000054 */
[----:B------:R-:W-:Y:S01]  /*93f0*/  FFMA.FTZ R84, R25, c[0x0][0x23c], -R104 ;  /* 0x00008f0019547a23 */ /* 0x000fe20000010868 */
[----:B------:R-:W-:Y:S01]  /*9400*/  PRMT R95, R95, 0x5410, R90 ;  /* 0x000054105f5f7816 */ /* 0x000fe2000000005a */
[----:B------:R-:W-:Y:S01]  /*9410*/  FFMA.FTZ R104, R33, c[0x0][0x23c], -R104 ;  /* 0x00008f0021687a23 */ /* 0x000fe20000010868 */
[----:B------:R-:W-:Y:S01]  /*9420*/  SHF.R.U32.HI R90, RZ, 0x18, R94 ;  /* 0x00000018ff5a7819 */ /* 0x000fe2000001165e */
[--C-:B------:R-:W-:Y:S01]  /*9430*/  HSET2.LE.AND R32, R93, R132.reuse, PT ;  /* 0x000000845d207233 */ /* 0x100fe20003803000 */
[----:B------:R-:W-:Y:S01]  /*9440*/  SHF.R.U32.HI R88, RZ, 0x18, R88 ;  /* 0x00000018ff587819 */ /* 0x000fe20000011658 */
[----:B------:R-:W4:Y:S01]  /*9450*/  MUFU.EX2 R84, R84 ;  /* 0x0000005400547308 */ /* 0x000f220000000800 */
[----:B------:R-:W-:Y:S01]  /*9460*/  LOP3.LUT R97, R97, 0xff, RZ, 0xc0, !PT ;  /* 0x000000ff61617812 */ /* 0x000fe200078ec0ff */
[--C-:B------:R-:W-:Y:S01]  /*9470*/  HSET2.LE.AND R34, R95, R132.reuse, PT ;  /* 0x000000845f227233 */ /* 0x100fe20003803000 */
[----:B------:R-:W-:Y:S01]  /*9480*/  LOP3.LUT R155, R155, 0xff, RZ, 0xc0, !PT ;  /* 0x000000ff9b9b7812 */ /* 0x000fe200078ec0ff */
[----:B------:R-:W-:Y:S01]  /*9490*/  LDSM.16.MT88.4 R92, [R112+0x6800] ;  /* 0x00680000705c783b */ /* 0x000fe20000004200 */
[----:B------:R-:W-:Y:S02]  /*94a0*/  PRMT R97, R97, 0x5410, R90 ;  /* 0x0000541061617816 */ /* 0x000fe4000000005a */
[----:B------:R-:W-:Y:S02]  /*94b0*/  PRMT R155, R155, 0x5410, R88 ;  /* 0x000054109b9b7816 */ /* 0x000fe40000000058 */
[----:B--2---:R-:W-:Y:S01]  /*94c0*/  F2FP.PACK_AB R30, R148, R105 ;  /* 0x00000069941e723e */ /* 0x004fe200000000ff */
[----:B------:R-:W-:Y:S01]  /*94d0*/  MUFU.EX2 R143, R143 ;  /* 0x0000008f008f7308 */ /* 0x000fe20000000800 */
[----:B-1----:R-:W-:Y:S01]  /*94e0*/  F2FP.PACK_AB R31, R87, R110 ;  /* 0x0000006e571f723e */ /* 0x002fe200000000ff */
[----:B------:R-:W1:Y:S01]  /*94f0*/  LDSM.16.MT88.4 R88, [R114+0x6800] ;  /* 0x006800007258783b */ /* 0x000e620000004200 */
[--C-:B------:R-:W-:Y:S01]  /*9500*/  HSET2.LE.AND R33, R155, R132.reuse, PT ;  /* 0x000000849b217233 */ /* 0x100fe20003803000 */
[----:B---3--:R-:W-:Y:S02]  /*9510*/  LOP3.LUT R153, R157, UR14, R152, 0x96, !PT ;  /* 0x0000000e9d997c12 */ /* 0x008fe4000f8e9698 */
[----:B------:R-:W-:Y:S02]  /*9520*/  LOP3.LUT R32, R32, R31, RZ, 0xc0, !PT ;  /* 0x0000001f20207212 */ /* 0x000fe400078ec0ff */
[----:B------:R-:W-:Y:S02]  /*9530*/  LOP3.LUT R33, R33, R30, RZ, 0xc0, !PT ;  /* 0x0000001e21217212 */ /* 0x000fe400078ec0ff */
[----:B------:R-:W-:Y:S01]  /*9540*/  F2FP.PACK_AB R30, R146, R149 ;  /* 0x00000095921e723e */ /* 0x000fe200000000ff */
[----:B------:R-:W-:Y:S01]  /*9550*/  MUFU.EX2 R152, R109 ;  /* 0x0000006d00987308 */ /* 0x000fe20000000800 */
[----:B------:R-:W-:Y:S02]  /*9560*/  SHF.R.U32.HI R31, RZ, 0x10, R156 ;  /* 0x00000010ff1f7819 */ /* 0x000fe4000001169c */
[----:B----4-:R-:W-:Y:S04]  /*9570*/  F2FP.PACK_AB R29, R84, R151 ;  /* 0x00000097541d723e */ /* 0x010fe800000000ff */
[----:B------:R-:W-:Y:S01]  /*9580*/  LOP3.LUT R34, R34, R29, RZ, 0xc0, !PT ;  /* 0x0000001d22227212 */ /* 0x000fe200078ec0ff */
[----:B------:R-:W-:Y:S02]  /*9590*/  FADD.FTZ R29, R147, R108 ;  /* 0x0000006c931d7221 */ /* 0x000fe40000010000 */
[----:B------:R-:W-:Y:S01]  /*95a0*/  FADD.FTZ R108, R144, R35 ;  /* 0x00000023906c7221 */ /* 0x000fe20000010000 */
[--C-:B------:R-:W-:Y:S01]  /*95b0*/  HSET2.LE.AND R35, R97, R132.reuse, PT ;  /* 0x0000008461237233 */ /* 0x100fe20003803000 */
[----:B------:R-:W-:Y:S01]  /*95c0*/  FADD.FTZ R29, R106, R29 ;  /* 0x0000001d6a1d7221 */ /* 0x000fe20000010000 */
[----:B------:R-:W-:Y:S01]  /*95d0*/  LDSM.16.MT88.4 R96, [R112+0x8800] ;  /* 0x008800007060783b */ /* 0x000fe20000004200 */
[----:B------:R-:W-:Y:S01]  /*95e0*/  FADD.FTZ R155, R107, R108 ;  /* 0x0000006c6b9b7221 */ /* 0x000fe20000010000 */
[----:B------:R-:W-:Y:S01]  /*95f0*/  MUFU.EX2 R144, R111 ;  /* 0x0000006f00907308 */ /* 0x000fe20000000800 */
[----:B------:R-:W-:Y:S01]  /*9600*/  LOP3.LUT R35, R35, R30, RZ, 0xc0, !PT ;  /* 0x0000001e23237212 */ /* 0x000fe200078ec0ff */
[----:B------:R-:W-:Y:S01]  /*9610*/  FADD.FTZ R86, R86, R29 ;  /* 0x0000001d56567221 */ /* 0x000fe20000010000 */
[----:B------:R-:W-:Y:S01]  /*9620*/  LOP3.LUT R30, R156, 0xffff, RZ, 0xc0, !PT ;  /* 0x0000ffff9c1e7812 */ /* 0x000fe200078ec0ff */
[----:B------:R-:W-:Y:S01]  /*9630*/  FADD.FTZ R100, R100, R155 ;  /* 0x0000009b64647221 */ /* 0x000fe20000010000 */
[----:B------:R-:W-:Y:S01]  /*9640*/  LOP3.LUT R107, R31, 0xff, RZ, 0xc0, !PT ;  /* 0x000000ff1f6b7812 */ /* 0x000fe200078ec0ff */
[----:B------:R-:W-:Y:S01]  /*9650*/  FADD.FTZ R101, R101, R86 ;  /* 0x0000005665657221 */ /* 0x000fe20000010000 */
[----:B------:R-:W-:Y:S01]  /*9660*/  LOP3.LUT R31, R153, 0xff, RZ, 0xc0, !PT ;  /* 0x000000ff991f7812 */ /* 0x000fe200078ec0ff */
[----:B------:R-:W-:Y:S02]  /*9670*/  FADD.FTZ R100, R103, R100 ;  /* 0x0000006467647221 */ /* 0x000fe40000010000 */
[----:B------:R-:W-:Y:S01]  /*9680*/  FADD.FTZ R86, R110, R101 ;  /* 0x000000656e567221 */ /* 0x000fe20000010000 */
[----:B------:R2:W3:Y:S03]  /*9690*/  MUFU.EX2 R147, R104 ;  /* 0x0000006800937308 */ /* 0x0004e60000000800 */
[----:B------:R-:W-:Y:S01]  /*96a0*/  FADD.FTZ R86, R87, R86 ;  /* 0x0000005657567221 */ /* 0x000fe20000010000 */
[C---:B-1----:R-:W-:Y:S03]  /*96b0*/  HMMA.16816.F32 R36, R32.reuse, R88, R36 ;  /* 0x000000582024723c */ /* 0x042fe60000001824 */
[----:B------:R-:W-:Y:S03]  /*96c0*/  FADD.FTZ R151, R151, R86 ;  /* 0x0000005697977221 */ /* 0x000fe60000010000 */
[----:B------:R-:W1:Y:S01]  /*96d0*/  MUFU.EX2 R142, R154 ;  /* 0x0000009a008e7308 */ /* 0x000e620000000800 */
[----:B------:R-:W-:Y:S01]  /*96e0*/  FADD.FTZ R151, R84, R151 ;  /* 0x0000009754977221 */ /* 0x000fe20000010000 */
[C---:B------:R-:W-:Y:S01]  /*96f0*/  HMMA.16816.F32 R40, R32.reuse, R90, R40 ;  /* 0x0000005a2028723c */ /* 0x040fe20000001828 */
[----:B------:R-:W4:Y:S07]  /*9700*/  LDSM.16.MT88.4 R88, [R114+0x7800] ;  /* 0x007800007258783b */ /* 0x000f2e0000004200 */
[C---:B------:R-:W-:Y:S01]  /*9710*/  HMMA.16816.F32 R44, R32.reuse, R92, R44 ;  /* 0x0000005c202c723c */ /* 0x040fe2000000182c */
[----:B--2---:R-:W-:Y:S03]  /*9720*/  LOP3.LUT R104, R153, 0xffff, RZ, 0xc0, !PT ;  /* 0x0000ffff99687812 */ /* 0x004fe600078ec0ff */
[----:B---3--:R-:W-:Y:S04]  /*9730*/  F2FP.PACK_AB R29, R147, R144 ;  /* 0x00000090931d723e */ /* 0x008fe800000000ff */
[C---:B------:R-:W-:Y:S01]  /*9740*/  HMMA.16816.F32 R48, R32.reuse, R94, R48 ;  /* 0x0000005e2030723c */ /* 0x040fe20000001830 */
[----:B------:R-:W2:Y:S03]  /*9750*/  LDSM.16.MT88.4 R92, [R112+0x7800] ;  /* 0x00780000705c783b */ /* 0x000ea60000004200 */
[----:B------:R-:W-:Y:S04]  /*9760*/  SHF.R.U32.HI R104, RZ, 0x8, R104 ;  /* 0x00000008ff687819 */ /* 0x000fe80000011668 */
[----:B------:R-:W-:Y:S01]  /*9770*/  PRMT R31, R31, 0x5410, R104 ;  /* 0x000054101f1f7816 */ /* 0x000fe20000000068 */
[C---:B----4-:R-:W-:Y:S08]  /*9780*/  HMMA.16816.F32 R52, R32.reuse, R88, R52 ;  /* 0x000000582034723c */ /* 0x050ff00000001834 */
[C---:B------:R-:W-:Y:S01]  /*9790*/  HMMA.16816.F32 R56, R32.reuse, R90, R56 ;  /* 0x0000005a2038723c */ /* 0x040fe20000001838 */
[----:B------:R-:W3:Y:S07]  /*97a0*/  LDSM.16.MT88.4 R88, [R114+0x8800] ;  /* 0x008800007258783b */ /* 0x000eee0000004200 */
[C---:B--2---:R-:W-:Y:S07]  /*97b0*/  HMMA.16816.F32 R60, R32.reuse, R92, R60 ;  /* 0x0000005c203c723c */ /* 0x044fee000000183c */
[----:B------:R-:W-:Y:S01]  /*97c0*/  LOP3.LUT R92, R156, 0xff, RZ, 0xc0, !PT ;  /* 0x000000ff9c5c7812 */ /* 0x000fe200078ec0ff */
[C---:B------:R-:W-:Y:S01]  /*97d0*/  HMMA.16816.F32 R64, R32.reuse, R94, R64 ;  /* 0x0000005e2040723c */ /* 0x040fe20000001840 */
[----:B------:R-:W-:Y:S03]  /*97e0*/  SHF.R.U32.HI R93, RZ, 0x8, R30 ;  /* 0x00000008ff5d7819 */ /* 0x000fe6000001161e */
[----:B------:R-:W-:Y:S02]  /*97f0*/  SHF.R.U32.HI R30, RZ, 0x18, R156 ;  /* 0x00000018ff1e7819 */ /* 0x000fe4000001169c */
[----:B------:R-:W-:Y:S02]  /*9800*/  PRMT R111, R92, 0x5410, R93 ;  /* 0x000054105c6f7816 */ /* 0x000fe4000000005d */
[----:B------:R-:W2:Y:S01]  /*9810*/  LDSM.16.MT88.4 R92, [R114+0x6c00] ;  /* 0x006c0000725c783b */ /* 0x000ea20000004200 */
[----:B------:R-:W-:Y:S03]  /*9820*/  PRMT R107, R107, 0x5410, R30 ;  /* 0x000054106b6b7816 */ /* 0x000fe6000000001e */
[----:B-1----:R-:W-:Y:S01]  /*9830*/  F2FP.PACK_AB R30, R142, R143 ;  /* 0x0000008f8e1e723e */ /* 0x002fe200000000ff */
[C---:B---3--:R-:W-:Y:S07]  /*9840*/  HMMA.16816.F32 R68, R32.reuse, R88, R68 ;  /* 0x000000582044723c */ /* 0x048fee0000001844 */
[--C-:B------:R-:W-:Y:S01]  /*9850*/  SHF.R.U32.HI R89, RZ, 0x10, R153.reuse ;  /* 0x00000010ff597819 */ /* 0x100fe20000011699 */
[C---:B------:R-:W-:Y:S01]  /*9860*/  HMMA.16816.F32 R72, R32.reuse, R90, R72 ;  /* 0x0000005a2048723c */ /* 0x040fe20000001848 */
[----:B------:R-:W-:Y:S02]  /*9870*/  SHF.R.U32.HI R88, RZ, 0x18, R153 ;  /* 0x00000018ff587819 */ /* 0x000fe40000011699 */
[----:B------:R-:W1:Y:S01]  /*9880*/  MUFU.EX2 R153, R102 ;  /* 0x0000006600997308 */ /* 0x000e620000000800 */
[----:B------:R-:W-:Y:S03]  /*9890*/  LOP3.LUT R89, R89, 0xff, RZ, 0xc0, !PT ;  /* 0x000000ff59597812 */ /* 0x000fe600078ec0ff */
[--C-:B------:R-:W-:Y:S01]  /*98a0*/  HSET2.LE.AND R90, R111, R132.reuse, PT ;  /* 0x000000846f5a7233 */ /* 0x100fe20003803000 */
[C---:B------:R-:W-:Y:S01]  /*98b0*/  HMMA.16816.F32 R76, R32.reuse, R96, R76 ;  /* 0x00000060204c723c */ /* 0x040fe2000000184c */
[----:B------:R-:W-:Y:S01]  /*98c0*/  PRMT R89, R89, 0x5410, R88 ;  /* 0x0000541059597816 */ /* 0x000fe20000000058 */
[----:B------:R-:W-:Y:S02]  /*98d0*/  LDSM.16.MT88.4 R108, [R112+0x8c00] ;  /* 0x008c0000706c783b */ /* 0x000fe40000004200 */
[----:B------:R-:W-:Y:S01]  /*98e0*/  LOP3.LUT R90, R90, R29, RZ, 0xc0, !PT ;  /* 0x0000001d5a5a7212 */ /* 0x000fe200078ec0ff */
[----:B------:R-:W-:Y:S01]  /*98f0*/  FADD.FTZ R29, R105, R100 ;  /* 0x00000064691d7221 */ /* 0x000fe20000010000 */
[--C-:B------:R-:W-:Y:S02]  /*9900*/  HSET2.LE.AND R89, R89, R132.reuse, PT ;  /* 0x0000008459597233 */ /* 0x100fe40003803000 */
[----:B------:R-:W-:Y:S01]  /*9910*/  HMMA.16816.F32 R80, R32, R98, R80 ;  /* 0x000000622050723c */ /* 0x000fe20000001850 */
[--C-:B------:R-:W-:Y:S01]  /*9920*/  HSET2.LE.AND R91, R107, R132.reuse, PT ;  /* 0x000000846b5b7233 */ /* 0x100fe20003803000 */
[----:B------:R-:W-:Y:S02]  /*9930*/  LDSM.16.MT88.4 R32, [R112+0x7c00] ;  /* 0x007c00007020783b */ /* 0x000fe40000004200 */
[----:B------:R-:W-:Y:S01]  /*9940*/  HSET2.LE.AND R88, R31, R132, PT ;  /* 0x000000841f587233 */ /* 0x000fe20003803000 */
[----:B------:R-:W-:Y:S01]  /*9950*/  F2FP.PACK_AB R31, R145, R150 ;  /* 0x00000096911f723e */ /* 0x000fe200000000ff */
[----:B------:R-:W-:Y:S01]  /*9960*/  FADD.FTZ R148, R148, R29 ;  /* 0x0000001d94947221 */ /* 0x000fe20000010000 */
[----:B------:R-:W-:Y:S01]  /*9970*/  LOP3.LUT R89, R89, R30, RZ, 0xc0, !PT ;  /* 0x0000001e59597212 */ /* 0x000fe200078ec0ff */
[----:B------:R-:W-:Y:S01]  /*9980*/  FADD.FTZ R150, R150, R151 ;  /* 0x0000009796967221 */ /* 0x000fe20000010000 */
[----:B------:R-:W-:Y:S01]  /*9990*/  LOP3.LUT R88, R88, R31, RZ, 0xc0, !PT ;  /* 0x0000001f58587212 */ /* 0x000fe200078ec0ff */
[----:B------:R-:W-:Y:S02]  /*99a0*/  LDSM.16.MT88.4 R104, [R114+0x7c00] ;  /* 0x007c00007268783b */ /* 0x000fe40000004200 */
[----:B-1----:R-:W-:Y:S01]  /*99b0*/  F2FP.PACK_AB R30, R153, R152 ;  /* 0x00000098991e723e */ /* 0x002fe200000000ff */
[----:B------:R-:W-:Y:S02]  /*99c0*/  FADD.FTZ R149, R149, R148 ;  /* 0x0000009495957221 */ /* 0x000fe40000010000 */
[----:B------:R-:W-:Y:S01]  /*99d0*/  FADD.FTZ R145, R145, R150 ;  /* 0x0000009691917221 */ /* 0x000fe20000010000 */
[----:B------:R-:W-:Y:S01]  /*99e0*/  LOP3.LUT R91, R91, R30, RZ, 0xc0, !PT ;  /* 0x0000001e5b5b7212 */ /* 0x000fe200078ec0ff */
[----:B------:R-:W-:Y:S01]  /*99f0*/  FADD.FTZ R146, R146, R149 ;  /* 0x0000009592927221 */ /* 0x000fe20000010000 */
[----:B------:R-:W1:Y:S01]  /*9a00*/  LDSM.16.MT88.4 R100, [R112+0x6c00] ;  /* 0x006c00007064783b */ /* 0x000e620000004200 */
[----:B------:R-:W-:Y:S02]  /*9a10*/  FADD.FTZ R144, R144, R145 ;  /* 0x0000009190907221 */ /* 0x000fe40000010000 */
[----:B------:R-:W-:Y:S02]  /*9a20*/  FADD.FTZ R143, R143, R146 ;  /* 0x000000928f8f7221 */ /* 0x000fe40000010000 */
[C---:B--2---:R-:W-:Y:S02]  /*9a30*/  HMMA.16816.F32 R36, R88.reuse, R92, R36 ;  /* 0x0000005c5824723c */ /* 0x044fe40000001824 */
[----:B------:R-:W-:Y:S01]  /*9a40*/  FADD.FTZ R143, R142, R143 ;  /* 0x0000008f8e8f7221 */ /* 0x000fe20000010000 */
[----:B------:R-:W2:Y:S05]  /*9a50*/  LDSM.16.MT88.4 R96, [R114+0x8c00] ;  /* 0x008c00007260783b */ /* 0x000eaa0000004200 */
[C---:B------:R-:W-:Y:S08]  /*9a60*/  HMMA.16816.F32 R40, R88.reuse, R94, R40 ;  /* 0x0000005e5828723c */ /* 0x040ff00000001828 */
[C---:B-1----:R-:W-:Y:S08]  /*9a70*/  HMMA.16816.F32 R44, R88.reuse, R100, R44 ;  /* 0x00000064582c723c */ /* 0x042ff0000000182c */
[C---:B------:R-:W-:Y:S08]  /*9a80*/  HMMA.16816.F32 R48, R88.reuse, R102, R48 ;  /* 0x000000665830723c */ /* 0x040ff00000001830 */
[C---:B------:R-:W-:Y:S08]  /*9a90*/  HMMA.16816.F32 R52, R88.reuse, R104, R52 ;  /* 0x000000685834723c */ /* 0x040ff00000001834 */
[C---:B------:R-:W-:Y:S08]  /*9aa0*/  HMMA.16816.F32 R56, R88.reuse, R106, R56 ;  /* 0x0000006a5838723c */ /* 0x040ff00000001838 */
[C---:B------:R-:W-:Y:S08]  /*9ab0*/  HMMA.16816.F32 R60, R88.reuse, R32, R60 ;  /* 0x00000020583c723c */ /* 0x040ff0000000183c */
[C---:B------:R-:W-:Y:S08]  /*9ac0*/  HMMA.16816.F32 R64, R88.reuse, R34, R64 ;  /* 0x000000225840723c */ /* 0x040ff00000001840 */
[C---:B--2---:R-:W-:Y:S08]  /*9ad0*/  HMMA.16816.F32 R68, R88.reuse, R96, R68 ;  /* 0x000000605844723c */ /* 0x044ff00000001844 */
[C---:B------:R-:W-:Y:S08]  /*9ae0*/  HMMA.16816.F32 R72, R88.reuse, R98, R72 ;  /* 0x000000625848723c */ /* 0x040ff00000001848 */
[C---:B------:R-:W-:Y:S07]  /*9af0*/  HMMA.16816.F32 R76, R88.reuse, R108, R76 ;  /* 0x0000006c584c723c */ /* 0x040fee000000184c */
[----:B------:R-:W-:Y:S01]  /*9b00*/  FADD.FTZ R108, R152, R143 ;  /* 0x0000008f986c7221 */ /* 0x000fe20000010000 */
[----:B------:R-:W-:Y:S01]  /*9b10*/  HMMA.16816.F32 R80, R88, R110, R80 ;  /* 0x0000006e5850723c */ /* 0x000fe20000001850 */
[----:B------:R-:W-:Y:S03]  /*9b20*/  FADD.FTZ R109, R147, R144 ;  /* 0x00000090936d7221 */ /* 0x000fe60000010000 */
[----:B------:R-:W-:Y:S01]  /*9b30*/  FADD.FTZ R108, R153, R108 ;  /* 0x0000006c996c7221 */ /* 0x000fe20000010000 */
[----:B------:R-:W-:-:S05]  /*9b40*/  @P5 BRA `(.L_x_712) ;  /* 0xffffdc8000005947 */ /* 0x000fca000383ffff */
.L_x_711:
[----:B------:R-:W1:Y:S01]  /*9b50*/  SHFL.BFLY PT, R3, R108, 0x2, 0x1f ;  /* 0x0c401f006c037f89 */ /* 0x000e6200000e0000 */
[C---:B------:R-:W-:Y:S01]  /*9b60*/  ISETP.NE.AND P0, PT, R118.reuse, -0x1, PT ;  /* 0xffffffff7600780c */ /* 0x040fe20003f05270 */
[----:B------:R-:W-:Y:S01]  /*9b70*/  IMAD.MOV.U32 R8, RZ, RZ, 0x3f800000 ;  /* 0x3f800000ff087424 */ /* 0x000fe200078e00ff */
[----:B------:R-:W-:Y:S01]  /*9b80*/  MOV R9, 0x3f800000 ;  /* 0x3f80000000097802 */ /* 0x000fe20000000f00 */
[----:B------:R-:W2:Y:S01]  /*9b90*/  SHFL.BFLY PT, R6, R109, 0x2, 0x1f ;  /* 0x0c401f006d067f89 */ /* 0x000ea200000e0000 */
[----:B------:R-:W-:Y:S09]  /*9ba0*/  BSSY B0, `(.L_x_715) ;  /* 0x00000dd000007945 */ /* 0x000ff20003800000 */
[----:B------:R-:W-:-:S05]  /*9bb0*/  @P0 IMAD.WIDE.U32 R10, R118, c[0x0][0x1e8], RZ ;  /* 0x00007a00760a0a25 */ /* 0x000fca00078e00ff */
[----:B------:R-:W-:Y:S01]  /*9bc0*/  @P0 MOV R7, R10 ;  /* 0x0000000a00070202 */ /* 0x000fe20000000f00 */
[----:B-1----:R-:W-:Y:S02]  /*9bd0*/  FADD.FTZ R3, R3, R108 ;  /* 0x0000006c03037221 */ /* 0x002fe40000010000 */
[----:B--2---:R-:W-:-:S03]  /*9be0*/  FADD.FTZ R6, R6, R109 ;  /* 0x0000006d06067221 */ /* 0x004fc60000010000 */
[----:B------:R-:W1:Y:S04]  /*9bf0*/  SHFL.BFLY PT, R4, R3, 0x1, 0x1f ;  /* 0x0c201f0003047f89 */ /* 0x000e6800000e0000 */
[----:B------:R-:W2:Y:S01]  /*9c00*/  SHFL.BFLY PT, R5, R6, 0x1, 0x1f ;  /* 0x0c201f0006057f89 */ /* 0x000ea200000e0000 */
[----:B-1----:R-:W-:-:S03]  /*9c10*/  FADD.FTZ R4, R3, R4 ;  /* 0x0000000403047221 */ /* 0x002fc60000010000 */
[----:B------:R-:W1:Y:S01]  /*9c20*/  S2R R3, SR_TID.X ;  /* 0x0000000000037919 */ /* 0x000e620000002100 */
[----:B--2---:R-:W-:Y:S01]  /*9c30*/  FADD.FTZ R5, R6, R5 ;  /* 0x0000000506057221 */ /* 0x004fe20000010000 */
[----:B------:R-:W-:Y:S01]  /*9c40*/  FSETP.NE.FTZ.AND P3, PT, R4, RZ, PT ;  /* 0x000000ff0400720b */ /* 0x000fe20003f75000 */
[----:B------:R-:W-:-:S03]  /*9c50*/  @P0 IMAD R6, R118, c[0x0][0x1ec], R11 ;  /* 0x00007b0076060a24 */ /* 0x000fc600078e020b */
[----:B------:R-:W-:-:S09]  /*9c60*/  FSETP.NE.FTZ.AND P4, PT, R5, RZ, PT ;  /* 0x000000ff0500720b */ /* 0x000fd20003f95000 */
[----:B------:R-:W2:Y:S01]  /*9c70*/  @P3 MUFU.RCP R8, R4 ;  /* 0x0000000400083308 */ /* 0x000ea20000001000 */
[----:B-1----:R-:W-:-:S07]  /*9c80*/  SHF.R.S32.HI R10, RZ, 0x1f, R3 ;  /* 0x0000001fff0a7819 */ /* 0x002fce0000011403 */
[----:B------:R-:W1:Y:S01]  /*9c90*/  @P4 MUFU.RCP R9, R5 ;  /* 0x0000000500094308 */ /* 0x000e620000001000 */
[CC--:B------:R-:W-:Y:S02]  /*9ca0*/  LEA.HI R11, R10.reuse, R3.reuse, RZ, 0x2 ;  /* 0x000000030a0b7211 */ /* 0x0c0fe400078f10ff */
[----:B------:R-:W-:Y:S02]  /*9cb0*/  LEA.HI R10, R10, R3, RZ, 0x5 ;  /* 0x000000030a0a7211 */ /* 0x000fe400078f28ff */
[----:B------:R-:W-:Y:S01]  /*9cc0*/  SHF.R.S32.HI R12, RZ, 0x2, R11 ;  /* 0x00000002ff0c7819 */ /* 0x000fe2000001140b */
[----:B--2---:R-:W-:Y:S01]  /*9cd0*/  FMUL.FTZ R8, R8, c[0x0][0x2dc] ;  /* 0x0000b70008087a20 */ /* 0x004fe20000410000 */
[----:B------:R-:W-:Y:S01]  /*9ce0*/  LOP3.LUT R16, R11, 0xfffffffc, RZ, 0xc0, !PT ;  /* 0xfffffffc0b107812 */ /* 0x000fe200078ec0ff */
[----:B------:R-:W-:Y:S01]  /*9cf0*/  @P3 MUFU.LG2 R4, R4 ;  /* 0x0000000400043308 */ /* 0x000fe20000000c00 */
        /* <DEDUP_REMOVED lines=9> */
[C---:B------:R-:W-:Y:S01]  /*9d90*/  FMUL.FTZ R46, R8.reuse, R46 ;  /* 0x0000002e082e7220 */ /* 0x040fe20000410000 */
[----:B------:R-:W-:Y:S01]  /*9da0*/  F2FP.PACK_AB R38, R39, R38 ;  /* 0x000000262726723e */ /* 0x000fe200000000ff */
[----:B------:R-:W-:Y:S01]  /*9db0*/  FMUL.FTZ R47, R8, R47 ;  /* 0x0000002f082f7220 */ /* 0x000fe20000410000 */
[----:B------:R-:W-:Y:S01]  /*9dc0*/  F2FP.PACK_AB R42, R43, R42 ;  /* 0x0000002a2b2a723e */ /* 0x000fe200000000ff */
[----:B------:R-:W-:Y:S01]  /*9dd0*/  IMAD.IADD R13, R12, 0x1, -R13 ;  /* 0x000000010c0d7824 */ /* 0x000fe200078e0a0d */
[----:B------:R-:W-:Y:S01]  /*9de0*/  LOP3.LUT R10, R10, 0xffffffe0, RZ, 0xc0, !PT ;  /* 0xffffffe00a0a7812 */ /* 0x000fe200078ec0ff */
[C---:B------:R-:W-:Y:S01]  /*9df0*/  FMUL.FTZ R50, R8.reuse, R50 ;  /* 0x0000003208327220 */ /* 0x040fe20000410000 */
[----:B------:R-:W-:Y:S01]  /*9e00*/  F2FP.PACK_AB R46, R47, R46 ;  /* 0x0000002e2f2e723e */ /* 0x000fe200000000ff */
[C---:B------:R-:W-:Y:S01]  /*9e10*/  FMUL.FTZ R51, R8.reuse, R51 ;  /* 0x0000003308337220 */ /* 0x040fe20000410000 */
[----:B------:R-:W2:Y:S01]  /*9e20*/  @P4 MUFU.LG2 R5, R5 ;  /* 0x0000000500054308 */ /* 0x000ea20000000c00 */
        /* <DEDUP_REMOVED lines=24> */
[----:B------:R-:W-:Y:S01]  /*9fb0*/  IMAD R17, R14, 0x100, R17 ;  /* 0x000001000e117824 */ /* 0x000fe200078e0211 */
[----:B------:R-:W-:Y:S01]  /*9fc0*/  F2FP.PACK_AB R78, R79, R78 ;  /* 0x0000004e4f4e723e */ /* 0x000fe200000000ff */
[----:B-1----:R-:W-:Y:S01]  /*9fd0*/  FMUL.FTZ R9, R9, c[0x0][0x2dc] ;  /* 0x0000b70009097a20 */ /* 0x002fe20000410000 */
[----:B------:R-:W-:Y:S01]  /*9fe0*/  SHF.R.S32.HI R15, RZ, 0x1, R8 ;  /* 0x00000001ff0f7819 */ /* 0x000fe20000011408 */
[----:B------:R-:W-:Y:S01]  /*9ff0*/  IMAD.IADD R10, R3, 0x1, -R10 ;  /* 0x00000001030a7824 */ /* 0x000fe200078e0a0a */
[----:B------:R-:W-:Y:S01]  /*a000*/  LOP3.LUT R8, R8, 0x3fffffe, RZ, 0xc0, !PT ;  /* 0x03fffffe08087812 */ /* 0x000fe200078ec0ff */
[----:B------:R-:W-:Y:S01]  /*a010*/  FMUL.FTZ R36, R9, R36 ;  /* 0x0000002409247220 */ /* 0x000fe20000410000 */
[C---:B------:R-:W-:Y:S01]  /*a020*/  LOP3.LUT P1, RZ, R15.reuse, 0x2, RZ, 0xc0, !PT ;  /* 0x000000020fff7812 */ /* 0x040fe2000782c0ff */
[----:B------:R-:W-:Y:S01]  /*a030*/  IMAD.SHL.U32 R16, R15, 0x40, RZ ;  /* 0x000000400f107824 */ /* 0x000fe200078e00ff */
[----:B------:R-:W-:Y:S01]  /*a040*/  IADD3 R8, R13, -R8, RZ ;  /* 0x800000080d087210 */ /* 0x000fe20007ffe0ff */
[----:B------:R-:W-:Y:S01]  /*a050*/  FMUL.FTZ R37, R9, R37 ;  /* 0x0000002509257220 */ /* 0x000fe20000410000 */
[----:B------:R-:W-:Y:S01]  /*a060*/  LOP3.LUT R13, R15, 0x1, RZ, 0xc0, !PT ;  /* 0x000000010f0d7812 */ /* 0x000fe200078ec0ff */
[C---:B------:R-:W-:Y:S01]  /*a070*/  FMUL.FTZ R40, R9.reuse, R40 ;  /* 0x0000002809287220 */ /* 0x040fe20000410000 */
[----:B------:R-:W-:Y:S01]  /*a080*/  LOP3.LUT R16, R16, 0xc0, RZ, 0xc0, !PT ;  /* 0x000000c010107812 */ /* 0x000fe200078ec0ff */
[C---:B------:R-:W-:Y:S01]  /*a090*/  FMUL.FTZ R41, R9.reuse, R41 ;  /* 0x0000002909297220 */ /* 0x040fe20000410000 */
[----:B------:R-:W-:Y:S01]  /*a0a0*/  LEA R8, R8, R17, 0x4 ;  /* 0x0000001108087211 */ /* 0x000fe200078e20ff */
[C---:B------:R-:W-:Y:S01]  /*a0b0*/  FMUL.FTZ R44, R9.reuse, R44 ;  /* 0x0000002c092c7220 */ /* 0x040fe20000410000 */
[----:B------:R-:W-:Y:S01]  /*a0c0*/  LEA.HI R17, R16, R16, RZ, 0x1d ;  /* 0x0000001010117211 */ /* 0x000fe200078fe8ff */
[----:B------:R-:W-:Y:S01]  /*a0d0*/  FMUL.FTZ R45, R9, R45 ;  /* 0x0000002d092d7220 */ /* 0x000fe20000410000 */
[----:B------:R-:W-:Y:S01]  /*a0e0*/  ISETP.NE.U32.AND P2, PT, R13, 0x1, PT ;  /* 0x000000010d00780c */ /* 0x000fe20003f45070 */
[----:B------:R-:W-:Y:S01]  /*a0f0*/  FMUL.FTZ R48, R9, R48 ;  /* 0x0000003009307220 */ /* 0x000fe20000410000 */
[----:B------:R-:W1:Y:S01]  /*a100*/  LDC.U8 R13, c[0x0][0x329] ;  /* 0x0000ca40ff0d7b82 */ /* 0x000e620000000000 */
[----:B------:R-:W-:Y:S01]  /*a110*/  IMAD.U32 R8, R8, 0x2, R17 ;  /* 0x0000000208087824 */ /* 0x000fe200078e0011 */
[----:B------:R-:W-:Y:S01]  /*a120*/  F2FP.PACK_AB R36, R37, R36 ;  /* 0x000000242524723e */ /* 0x000fe200000000ff */
[----:B------:R-:W-:Y:S01]  /*a130*/  FMUL.FTZ R49, R9, R49 ;  /* 0x0000003109317220 */ /* 0x000fe20000410000 */
[----:B------:R-:W-:Y:S01]  /*a140*/  F2FP.PACK_AB R40, R41, R40 ;  /* 0x000000282928723e */ /* 0x000fe200000000ff */
[----:B------:R-:W-:Y:S01]  /*a150*/  FMUL.FTZ R52, R9, R52 ;  /* 0x0000003409347220 */ /* 0x000fe20000410000 */
[----:B------:R-:W-:Y:S01]  /*a160*/  SHF.L.U32 R17, R8, 0x1, RZ ;  /* 0x0000000108117819 */ /* 0x000fe200000006ff */
[----:B------:R-:W-:Y:S01]  /*a170*/  IMAD.MOV.U32 R8, RZ, RZ, 0x20 ;  /* 0x00000020ff087424 */ /* 0x000fe200078e00ff */
[----:B------:R-:W-:Y:S01]  /*a180*/  F2FP.PACK_AB R44, R45, R44 ;  /* 0x0000002c2d2c723e */ /* 0x000fe200000000ff */
[----:B------:R-:W-:Y:S01]  /*a190*/  FMUL.FTZ R53, R9, R53 ;  /* 0x0000003509357220 */ /* 0x000fe20000410000 */
[----:B------:R-:W-:Y:S01]  /*a1a0*/  IADD3 R15, R17, -0x10, RZ ;  /* 0xfffffff0110f7810 */ /* 0x000fe20007ffe0ff */
[C---:B------:R-:W-:Y:S01]  /*a1b0*/  FMUL.FTZ R56, R9.reuse, R56 ;  /* 0x0000003809387220 */ /* 0x040fe20000410000 */
[----:B------:R-:W-:Y:S01]  /*a1c0*/  SEL R8, R8, 0xffffffe0, !P1 ;  /* 0xffffffe008087807 */ /* 0x000fe20004800000 */
[----:B------:R-:W-:Y:S01]  /*a1d0*/  FMUL.FTZ R57, R9, R57 ;  /* 0x0000003909397220 */ /* 0x000fe20000410000 */
[----:B------:R-:W-:Y:S01]  /*a1e0*/  @P2 IADD3 R15, R17, 0x10, RZ ;  /* 0x00000010110f2810 */ /* 0x000fe20007ffe0ff */
[----:B------:R-:W-:Y:S01]  /*a1f0*/  FMUL.FTZ R60, R9, R60 ;  /* 0x0000003c093c7220 */ /* 0x000fe20000410000 */
[----:B------:R-:W-:Y:S01]  /*a200*/  IADD3 R19, R17, R8, RZ ;  /* 0x0000000811137210 */ /* 0x000fe20007ffe0ff */
[----:B------:R-:W-:Y:S01]  /*a210*/  FMUL.FTZ R61, R9, R61 ;  /* 0x0000003d093d7220 */ /* 0x000fe20000410000 */
[----:B------:R-:W-:Y:S01]  /*a220*/  F2FP.PACK_AB R48, R49, R48 ;  /* 0x000000303130723e */ /* 0x000fe200000000ff */
[----:B------:R-:W-:Y:S01]  /*a230*/  FMUL.FTZ R64, R9, R64 ;  /* 0x0000004009407220 */ /* 0x000fe20000410000 */
        /* <DEDUP_REMOVED lines=19> */
[----:B------:R-:W-:Y:S01]  /*a370*/  IMAD.IADD R21, R8, 0x1, R15 ;  /* 0x0000000108157824 */ /* 0x000fe200078e020f */
[----:B------:R3:W-:Y:S01]  /*a380*/  STS [R19], R44 ;  /* 0x0000002c13007388 */ /* 0x0007e20000000800 */
[----:B------:R-:W-:Y:S01]  /*a390*/  F2FP.PACK_AB R76, R77, R76 ;  /* 0x0000004c4d4c723e */ /* 0x000fe200000000ff */
[----:B--2---:R-:W-:Y:S01]  /*a3a0*/  @P4 FMUL.FTZ R5, R5, 0.69314718246459960938 ;  /* 0x3f31721805054820 */ /* 0x004fe20000410000 */
[----:B------:R-:W-:Y:S01]  /*a3b0*/  F2FP.PACK_AB R80, R9, R80 ;  /* 0x000000500950723e */ /* 0x000fe200000000ff */
[----:B------:R-:W-:Y:S01]  /*a3c0*/  STS [R19+0x200], R46 ;  /* 0x0002002e13007388 */ /* 0x000fe20000000800 */
[----:B------:R-:W2:Y:S01]  /*a3d0*/  LDC.U8 R9, c[0x0][0x328] ;  /* 0x0000ca00ff097b82 */ /* 0x000ea20000000000 */
[----:B------:R-:W-:-:S02]  /*a3e0*/  F2FP.PACK_AB R82, R83, R82 ;  /* 0x000000525352723e */ /* 0x000fc400000000ff */
[----:B------:R-:W-:Y:S01]  /*a3f0*/  STS [R21], R48 ;  /* 0x0000003015007388 */ /* 0x000fe20000000800 */
[----:B-1----:R-:W-:Y:S02]  /*a400*/  ISETP.NE.AND P2, PT, R13, RZ, PT ;  /* 0x000000ff0d00720c */ /* 0x002fe40003f45270 */
[----:B------:R-:W-:Y:S01]  /*a410*/  SHF.R.S32.HI R3, RZ, 0x1f, R14 ;  /* 0x0000001fff037819 */ /* 0x000fe2000001140e */
[----:B------:R-:W-:Y:S03]  /*a420*/  STS [R21+0x200], R50 ;  /* 0x0002003215007388 */ /* 0x000fe60000000800 */
[----:B------:R-:W-:Y:S01]  /*a430*/  LEA.HI R3, R3, R14, RZ, 0x2 ;  /* 0x0000000e03037211 */ /* 0x000fe200078f10ff */
[----:B------:R-:W-:Y:S03]  /*a440*/  STS [R17+0x1000], R52 ;  /* 0x0010003411007388 */ /* 0x000fe60000000800 */
[----:B------:R-:W-:Y:S01]  /*a450*/  LOP3.LUT R3, R3, 0xffffffc, RZ, 0xc0, !PT ;  /* 0x0ffffffc03037812 */ /* 0x000fe200078ec0ff */
[----:B------:R-:W-:Y:S02]  /*a460*/  STS [R17+0x1200], R54 ;  /* 0x0012003611007388 */ /* 0x000fe40000000800 */
[----:B------:R-:W-:Y:S01]  /*a470*/  @P2 MOV R16, c[0x0][0x210] ;  /* 0x0000840000102a02 */ /* 0x000fe20000000f00 */
[----:B------:R-:W-:Y:S01]  /*a480*/  @!P2 IMAD.MOV.U32 R18, RZ, RZ, c[0x0][0x214] ;  /* 0x00008500ff12a624 */ /* 0x000fe200078e00ff */
[----:B------:R-:W-:Y:S01]  /*a490*/  STS [R15+0x1000], R56 ;  /* 0x001000380f007388 */ /* 0x000fe20000000800 */
[----:B------:R-:W-:Y:S01]  /*a4a0*/  IMAD.IADD R14, R14, 0x1, -R3 ;  /* 0x000000010e0e7824 */ /* 0x000fe200078e0a03 */
[----:B------:R-:W-:Y:S01]  /*a4b0*/  MOV R3, 0x7f800000 ;  /* 0x7f80000000037802 */ /* 0x000fe20000000f00 */
[----:B------:R-:W-:Y:S01]  /*a4c0*/  @P4 FFMA.FTZ R3, R2, c[0x0][0x238], R5 ;  /* 0x00008e0002034a23 */ /* 0x000fe20000010005 */
[----:B------:R-:W-:Y:S01]  /*a4d0*/  STS [R15+0x1200], R58 ;  /* 0x0012003a0f007388 */ /* 0x000fe20000000800 */
[----:B--2---:R-:W-:-:S02]  /*a4e0*/  ISETP.NE.AND P5, PT, R9, RZ, PT ;  /* 0x000000ff0900720c */ /* 0x004fc40003fa5270 */
[----:B------:R-:W-:Y:S01]  /*a4f0*/  @!P2 ISETP.NE.AND P1, PT, R9, RZ, PT ;  /* 0x000000ff0900a20c */ /* 0x000fe20003f25270 */
[----:B------:R-:W1:Y:S01]  /*a500*/  S2R R8, SR_CTAID.Y ;  /* 0x0000000000087919 */ /* 0x000e620000002600 */
[----:B------:R-:W-:Y:S01]  /*a510*/  @P2 IMAD R9, R16, c[0x0][0x214], RZ ;  /* 0x0000850010092a24 */ /* 0x000fe200078e02ff */
[----:B------:R-:W-:Y:S02]  /*a520*/  ISETP.EQ.AND P5, PT, R13, RZ, P5 ;  /* 0x000000ff0d00720c */ /* 0x000fe40002fa2270 */
[----:B------:R-:W-:Y:S01]  /*a530*/  STS [R19+0x1000], R60 ;  /* 0x0010003c13007388 */ /* 0x000fe20000000800 */
[----:B------:R-:W-:Y:S02]  /*a540*/  @!P2 SEL R9, R18, c[0x0][0x234], !P1 ;  /* 0x00008d001209aa07 */ /* 0x000fe40004800000 */
[----:B------:R-:W-:Y:S01]  /*a550*/  @P2 MOV R13, 0x1 ;  /* 0x00000001000d2802 */ /* 0x000fe20000000f00 */
[----:B------:R-:W-:Y:S01]  /*a560*/  STS [R19+0x1200], R62 ;  /* 0x0012003e13007388 */ /* 0x000fe20000000800 */
[----:B------:R-:W-:Y:S01]  /*a570*/  LEA R14, R14, R119, 0x4 ;  /* 0x000000770e0e7211 */ /* 0x000fe200078e20ff */
[----:B------:R-:W-:-:S02]  /*a580*/  @!P2 IMAD R13, R9, c[0x0][0x1c0], RZ ;  /* 0x00007000090daa24 */ /* 0x000fc400078e02ff */
[----:B------:R-:W-:Y:S04]  /*a590*/  STS [R21+0x1000], R64 ;  /* 0x0010004015007388 */ /* 0x000fe80000000800 */
[----:B------:R-:W-:Y:S04]  /*a5a0*/  STS [R21+0x1200], R66 ;  /* 0x0012004215007388 */ /* 0x000fe80000000800 */
[----:B------:R-:W-:Y:S04]  /*a5b0*/  STS [R17+0x2000], R68 ;  /* 0x0020004411007388 */ /* 0x000fe80000000800 */
[----:B------:R-:W-:Y:S01]  /*a5c0*/  STS [R17+0x2200], R70 ;  /* 0x0022004611007388 */ /* 0x000fe20000000800 */
[----:B-1----:R-:W-:Y:S01]  /*a5d0*/  @!P0 SHF.R.S32.HI R16, RZ, 0x1f, R8 ;  /* 0x0000001fff108819 */ /* 0x002fe20000011408 */
[----:B---3--:R-:W-:-:S02]  /*a5e0*/  @!P0 IMAD.WIDE.U32 R44, R8, c[0x0][0x1e0], RZ ;  /* 0x00007800082c8a25 */ /* 0x008fc400078e00ff */
[----:B------:R-:W-:Y:S02]  /*a5f0*/  STS [R15+0x2000], R72 ;  /* 0x002000480f007388 */ /* 0x000fe40000000800 */
[C---:B------:R-:W-:Y:S02]  /*a600*/  @P5 IMAD R41, R8.reuse, c[0x0][0x214], RZ ;  /* 0x0000850008295a24 */ /* 0x040fe400078e02ff */
[----:B------:R1:W-:Y:S01]  /*a610*/  STS [R15+0x2200], R74 ;  /* 0x0022004a0f007388 */ /* 0x0003e20000000800 */
[----:B------:R-:W-:Y:S02]  /*a620*/  IMAD R13, R8, R13, RZ ;  /* 0x0000000d080d7224 */ /* 0x000fe400078e02ff */
[----:B------:R-:W-:Y:S01]  /*a630*/  @!P0 IMAD.MOV.U32 R7, RZ, RZ, R44 ;  /* 0x000000ffff078224 */ /* 0x000fe200078e002c */
[----:B------:R2:W-:Y:S01]  /*a640*/  STS [R19+0x2000], R76 ;  /* 0x0020004c13007388 */ /* 0x0005e20000000800 */
[----:B------:R-:W-:Y:S02]  /*a650*/  @P5 SEL R41, R41, R118, !P0 ;  /* 0x0000007629295207 */ /* 0x000fe40004000000 */
[----:B------:R-:W-:Y:S01]  /*a660*/  SEL R13, R13, RZ, !P5 ;  /* 0x000000ff0d0d7207 */ /* 0x000fe20006800000 */
[----:B------:R2:W-:Y:S04]  /*a670*/  STS [R19+0x2200], R78 ;  /* 0x0022004e13007388 */ /* 0x0005e80000000800 */
[----:B------:R2:W-:Y:S04]  /*a680*/  STS [R21+0x2000], R80 ;  /* 0x0020005015007388 */ /* 0x0005e80000000800 */
[----:B------:R2:W-:Y:S04]  /*a690*/  STS [R21+0x2200], R82 ;  /* 0x0022005215007388 */ /* 0x0005e80000000800 */
[----:B------:R-:W-:Y:S01]  /*a6a0*/  BAR.SYNC.DEFER_BLOCKING 0x0 ;  /* 0x0000000000007b1d */ /* 0x000fe20000010000 */
[----:B-1----:R-:W-:-:S05]  /*a6b0*/  @!P0 IMAD R15, R16, c[0x0][0x1e0], RZ ;  /* 0x00007800100f8a24 */ /* 0x002fca00078e02ff */
[----:B------:R-:W1:Y:S01]  /*a6c0*/  S2R R40, SR_CTAID.X ;  /* 0x0000000000287919 */ /* 0x000e620000002500 */
[----:B------:R-:W-:-:S03]  /*a6d0*/  @!P0 IMAD R15, R8, c[0x0][0x1e4], R15 ;  /* 0x00007900080f8a24 */ /* 0x000fc600078e020f */
[----:B------:R-:W3:Y:S02]  /*a6e0*/  S2R R42, SR_CTAID.Z ;  /* 0x00000000002a7919 */ /* 0x000ee40000002700 */
[----:B------:R-:W-:Y:S02]  /*a6f0*/  @!P0 IADD3 R6, R45, R15, RZ ;  /* 0x0000000f2d068210 */ /* 0x000fe40007ffe0ff */
[----:B------:R-:W-:Y:S01]  /*a700*/  @P2 MOV R15, c[0x0][0x210] ;  /* 0x00008400000f2a02 */ /* 0x000fe20000000f00 */
[----:B------:R-:W-:Y:S01]  /*a710*/  @!P5 CS2R R44, SRZ ;  /* 0x00000000002cd805 */ /* 0x000fe2000001ff00 */
[----:B------:R-:W-:Y:S02]  /*a720*/  @!P2 MOV R15, 0x1 ;  /* 0x00000001000fa802 */ /* 0x000fe40000000f00 */
[----:B------:R-:W-:Y:S02]  /*a730*/  LOP3.LUT P0, RZ, R10, 0x3, RZ, 0xc0, !PT ;  /* 0x000000030aff7812 */ /* 0x000fe4000780c0ff */
[----:B------:R-:W-:Y:S01]  /*a740*/  @P5 MOV R44, R41 ;  /* 0x00000029002c5202 */ /* 0x000fe20000000f00 */
[----:B------:R2:W4:Y:S01]  /*a750*/  LDS.128 R32, [R120] ;  /* 0x0000000078207984 */ /* 0x0005220000000c00 */
[----:B------:R-:W-:Y:S01]  /*a760*/  @P5 SHF.R.S32.HI R45, RZ, 0x1f, R41 ;  /* 0x0000001fff2d5819 */ /* 0x000fe20000011429 */
[----:B------:R-:W-:-:S02]  /*a770*/  @P3 FMUL.FTZ R41, R4, 0.69314718246459960938 ;  /* 0x3f31721804293820 */ /* 0x000fc40000410000 */
[----:B------:R2:W2:Y:S01]  /*a780*/  LDS.128 R28, [R120+0x800] ;  /* 0x00080000781c7984 */ /* 0x0004a20000000c00 */
[----:B-1----:R-:W-:-:S03]  /*a790*/  IMAD R8, R40, R15, RZ ;  /* 0x0000000f28087224 */ /* 0x002fc600078e02ff */
[----:B------:R1:W1:Y:S01]  /*a7a0*/  LDS.128 R24, [R120+0x1000] ;  /* 0x0010000078187984 */ /* 0x0002620000000c00 */
[----:B---3--:R-:W-:Y:S01]  /*a7b0*/  IMAD R13, R42, R9, R13 ;  /* 0x000000092a0d7224 */ /* 0x008fe200078e020d */
[----:B------:R-:W-:Y:S02]  /*a7c0*/  MOV R9, 0x7f800000 ;  /* 0x7f80000000097802 */ /* 0x000fe40000000f00 */
[----:B------:R3:W1:Y:S01]  /*a7d0*/  LDS.128 R20, [R120+0x1800] ;  /* 0x0018000078147984 */ /* 0x0006620000000c00 */
[----:B------:R-:W-:Y:S02]  /*a7e0*/  IMAD.SHL.U32 R8, R8, 0x40, RZ ;  /* 0x0000004008087824 */ /* 0x000fe400078e00ff */
[----:B------:R-:W-:Y:S01]  /*a7f0*/  @P3 FFMA.FTZ R9, R0, c[0x0][0x238], R41 ;  /* 0x00008e0000093a23 */ /* 0x000fe20000010029 */
[----:B------:R3:W1:Y:S02]  /*a800*/  LDS.128 R16, [R120+0x2000] ;  /* 0x0020000078107984 */ /* 0x0006640000000c00 */
[----:B------:R-:W-:-:S02]  /*a810*/  IADD3 R4, P2, P1, R8, R44, R13 ;  /* 0x0000002c08047210 */ /* 0x000fc4000795e00d */
        /* <DEDUP_REMOVED lines=21> */
.L_x_716:
[----:B------:R-:W-:Y:S05]  /*a970*/  BSYNC B0 ;  /* 0x0000000000007941 */ /* 0x000fea0003800000 */
.L_x_715:
[----:B------:R-:W-:Y:S01]  /*a980*/  IADD3 R4, P0, R128, R7, RZ ;  /* 0x0000000780047210 */ /* 0x000fe20007f1e0ff */
[----:B------:R-:W-:Y:S01]  /*a990*/  IMAD R123, R40, -0x40, R123 ;  /* 0xffffffc0287b7824 */ /* 0x000fe200078e027b */
[----:B---3--:R-:W-:Y:S01]  /*a9a0*/  SHF.R.S32.HI R3, RZ, 0x1f, R128 ;  /* 0x0000001fff037819 */ /* 0x008fe20000011480 */
        /* <DEDUP_REMOVED lines=20> */
[----:B-1----:R3:W-:Y:S04]  /*aaf0*/  @!P2 STG.E.128 [R2.64+0x40], R24 ;  /* 0x000040180200a986 */ /* 0x0027e8000c101d16 */
[----:B------:R3:W-:Y:S02]  /*ab00*/  @!P1 STG.E.128 [R2.64+0x80], R16 ;  /* 0x0000801002009986 */ /* 0x0007e4000c101d16 */
.L_x_718:
[----:B------:R-:W-:Y:S05]  /*ab10*/  BSYNC B0 ;  /* 0x0000000000007941 */ /* 0x000fea0003800000 */
.L_x_717:
[----:B------:R-:W-:-:S04]  /*ab20*/  LEA.HI.SX32 R0, R11, 0x20, 0x1e ;  /* 0x000000200b007811 */ /* 0x000fc800078ff2ff */
        /* <DEDUP_REMOVED lines=8> */
[----:B---3--:R-:W-:Y:S01]  /*abb0*/  IMAD R3, R130, c[0x0][0x1e8], RZ ;  /* 0x00007a0082037a24 */ /* 0x008fe200078e02ff */
        /* <DEDUP_REMOVED lines=10> */
.L_x_688:
[----:B------:R-:W1:Y:S01]  /*ac60*/  LDC.U8 R2, c[0x0][0x329] ;  /* 0x0000ca40ff027b82 */ /* 0x000e620000000000 */
[----:B------:R-:W-:Y:S01]  /*ac70*/  ISETP.NE.AND P3, PT, R118, -0x1, PT ;  /* 0xffffffff7600780c */ /* 0x000fe20003f65270 */
[----:B------:R-:W-:Y:S01]  /*ac80*/  BSSY B0, `(.L_x_719) ;  /* 0x0000044000007945 */ /* 0x000fe20003800000 */
[----:B------:R-:W-:-:S02]  /*ac90*/  LEA.HI R17, R17, R10, RZ, 0x2 ;  /* 0x0000000a11117211 */ /* 0x000fc400078f10ff */
[----:B------:R-:W-:Y:S02]  /*aca0*/  IADD3 R123, -R12, R123, RZ ;  /* 0x0000007b0c7b7210 */ /* 0x000fe40007ffe1ff */
[----:B------:R-:W-:Y:S01]  /*acb0*/  LOP3.LUT R5, R17, 0xfffffffc, RZ, 0xc0, !PT ;  /* 0xfffffffc11057812 */ /* 0x000fe200078ec0ff */
[----:B------:R-:W2:Y:S03]  /*acc0*/  LDC.U8 R0, c[0x0][0x328] ;  /* 0x0000ca00ff007b82 */ /* 0x000ea60000000000 */
[----:B------:R-:W-:-:S03]  /*acd0*/  IADD3 R10, -R5, R10, RZ ;  /* 0x0000000a050a7210 */ /* 0x000fc60007ffe1ff */
[----:B------:R-:W-:Y:S01]  /*ace0*/  @P3 IMAD.WIDE.U32 R8, R118, c[0x0][0x1e8], RZ ;  /* 0x00007a0076083a25 */ /* 0x000fe200078e00ff */
[----:B------:R-:W-:-:S03]  /*acf0*/  @!P3 SHF.R.S32.HI R7, RZ, 0x1f, R14 ;  /* 0x0000001fff07b819 */ /* 0x000fc6000001140e */
[----:B------:R-:W-:Y:S02]  /*ad00*/  @P3 IMAD.MOV.U32 R6, RZ, RZ, R8 ;  /* 0x000000ffff063224 */ /* 0x000fe400078e0008 */
[----:B------:R-:W-:Y:S01]  /*ad10*/  @!P3 IMAD R7, R7, c[0x0][0x1e0], RZ ;  /* 0x000078000707ba24 */ /* 0x000fe200078e02ff */
[----:B-1----:R-:W-:Y:S02]  /*ad20*/  ISETP.NE.AND P2, PT, R2, RZ, PT ;  /* 0x000000ff0200720c */ /* 0x002fe40003f45270 */
[----:B--2---:R-:W-:-:S04]  /*ad30*/  ISETP.NE.AND P1, PT, R0, RZ, PT ;  /* 0x000000ff0000720c */ /* 0x004fc80003f25270 */
[----:B------:R-:W-:-:S07]  /*ad40*/  ISETP.EQ.AND P1, PT, R2, RZ, P1 ;  /* 0x000000ff0200720c */ /* 0x000fce0000f22270 */
[----:B------:R-:W-:Y:S01]  /*ad50*/  @P2 IMAD.MOV.U32 R4, RZ, RZ, c[0x0][0x210] ;  /* 0x00008400ff042624 */ /* 0x000fe200078e00ff */
[----:B------:R-:W-:Y:S01]  /*ad60*/  @!P2 ISETP.NE.AND P0, PT, R0, RZ, PT ;  /* 0x000000ff0000a20c */ /* 0x000fe20003f05270 */
[----:B------:R-:W-:Y:S02]  /*ad70*/  @!P2 IMAD.MOV.U32 R0, RZ, RZ, c[0x0][0x214] ;  /* 0x00008500ff00a624 */ /* 0x000fe400078e00ff */
[----:B------:R-:W-:Y:S02]  /*ad80*/  @P2 IMAD R4, R4, c[0x0][0x214], RZ ;  /* 0x0000850004042a24 */ /* 0x000fe400078e02ff */
[----:B------:R-:W-:Y:S01]  /*ad90*/  @P2 IMAD.MOV.U32 R3, RZ, RZ, 0x1 ;  /* 0x00000001ff032424 */ /* 0x000fe200078e00ff */
[----:B------:R-:W-:Y:S01]  /*ada0*/  @!P2 SEL R4, R0, c[0x0][0x234], !P0 ;  /* 0x00008d000004aa07 */ /* 0x000fe20004000000 */
[C---:B------:R-:W-:Y:S01]  /*adb0*/  @P3 IMAD R0, R118.reuse, c[0x0][0x1ec], R9 ;  /* 0x00007b0076003a24 */ /* 0x040fe200078e0209 */
[----:B------:R-:W-:Y:S01]  /*adc0*/  ISETP.NE.OR P0, PT, R118, -0x1, !P1 ;  /* 0xffffffff7600780c */ /* 0x000fe20004f05670 */
[----:B------:R-:W-:-:S04]  /*add0*/  @!P3 IMAD.WIDE.U32 R8, R14, c[0x0][0x1e0], RZ ;  /* 0x000078000e08ba25 */ /* 0x000fc800078e00ff */
[----:B------:R-:W-:Y:S02]  /*ade0*/  @!P2 IMAD R3, R4, c[0x0][0x1c0], RZ ;  /* 0x000070000403aa24 */ /* 0x000fe400078e02ff */
[C---:B------:R-:W-:Y:S02]  /*adf0*/  @!P3 IMAD R2, R14.reuse, c[0x0][0x1e4], R7 ;  /* 0x000079000e02ba24 */ /* 0x040fe400078e0207 */
[----:B------:R-:W-:Y:S02]  /*ae00*/  IMAD R3, R14, R3, RZ ;  /* 0x000000030e037224 */ /* 0x000fe400078e02ff */
[----:B------:R-:W-:Y:S01]  /*ae10*/  @!P3 IMAD.MOV.U32 R6, RZ, RZ, R8 ;  /* 0x000000ffff06b224 */ /* 0x000fe200078e0008 */
[----:B------:R-:W-:Y:S01]  /*ae20*/  SHF.R.S32.HI R8, RZ, 0x2, R17 ;  /* 0x00000002ff087819 */ /* 0x000fe20000011411 */
[----:B------:R-:W-:Y:S01]  /*ae30*/  @!P3 IMAD.IADD R0, R9, 0x1, R2 ;  /* 0x000000010900b824 */ /* 0x000fe200078e0202 */
[----:B------:R-:W-:Y:S01]  /*ae40*/  SEL R3, R3, RZ, !P1 ;  /* 0x000000ff03037207 */ /* 0x000fe20004800000 */
[----:B------:R-:W-:Y:S01]  /*ae50*/  @!P0 IMAD R118, R14, c[0x0][0x214], RZ ;  /* 0x000085000e768a24 */ /* 0x000fe200078e02ff */
[----:B------:R-:W-:Y:S01]  /*ae60*/  SHF.R.S32.HI R2, RZ, 0x1f, R27 ;  /* 0x0000001fff027819 */ /* 0x000fe2000001141b */
[----:B------:R-:W-:Y:S01]  /*ae70*/  @P2 IMAD.MOV.U32 R5, RZ, RZ, c[0x0][0x210] ;  /* 0x00008400ff052624 */ /* 0x000fe200078e00ff */
[----:B------:R-:W-:Y:S01]  /*ae80*/  @!P1 CS2R R14, SRZ ;  /* 0x00000000000e9805 */ /* 0x000fe2000001ff00 */
[----:B------:R-:W-:Y:S01]  /*ae90*/  IMAD R4, R27, R4, R3 ;  /* 0x000000041b047224 */ /* 0x000fe200078e0203 */
[----:B------:R-:W-:Y:S01]  /*aea0*/  @P1 MOV R14, R118 ;  /* 0x00000076000e1202 */ /* 0x000fe20000000f00 */
[----:B------:R-:W-:Y:S01]  /*aeb0*/  IMAD.SHL.U32 R3, R10, 0x8, RZ ;  /* 0x000000080a037824 */ /* 0x000fe200078e00ff */
[----:B------:R-:W-:Y:S01]  /*aec0*/  @P1 SHF.R.S32.HI R15, RZ, 0x1f, R118 ;  /* 0x0000001fff0f1819 */ /* 0x000fe20000011476 */
        /* <DEDUP_REMOVED lines=8> */
[----:B------:R-:W-:Y:S01]  /*af50*/  IADD3 R0, R3, 0x40, RZ ;  /* 0x0000004003007810 */ /* 0x000fe20007ffe0ff */
[----:B------:R-:W-:-:S04]  /*af60*/  IMAD.WIDE R20, R20, 0x40, R8 ;  /* 0x0000004014147825 */ /* 0x000fc800078e0208 */
[----:B------:R-:W-:Y:S01]  /*af70*/  IMAD.WIDE.U32 R12, R27, c[0x0][0x1f0], R6 ;  /* 0x00007c001b0c7a25 */ /* 0x000fe200078e0006 */
[----:B------:R-:W-:Y:S02]  /*af80*/  SHF.R.S32.HI R7, RZ, 0x1f, R11 ;  /* 0x0000001fff077819 */ /* 0x000fe4000001140b */
[--C-:B------:R-:W-:Y:S02]  /*af90*/  IADD3 R11, P1, P0, R11, R14, R4.reuse ;  /* 0x0000000e0b0b7210 */ /* 0x100fe4000783e004 */
[----:B------:R-:W-:Y:S02]  /*afa0*/  SHF.R.S32.HI R14, RZ, 0x1f, R4 ;  /* 0x0000001fff0e7819 */ /* 0x000fe40000011404 */
[----:B------:R-:W-:Y:S02]  /*afb0*/  IADD3 R4, R3, 0x20, RZ ;  /* 0x0000002003047810 */ /* 0x000fe40007ffe0ff */
        /* <DEDUP_REMOVED lines=16> */
.L_x_720:
[----:B------:R-:W-:Y:S05]  /*b0c0*/  BSYNC B0 ;  /* 0x0000000000007941 */ /* 0x000fea0003800000 */
.L_x_719:
        /* <DEDUP_REMOVED lines=19> */
.L_x_722:
[----:B------:R-:W-:Y:S05]  /*b200*/  BSYNC B0 ;  /* 0x0000000000007941 */ /* 0x000fea0003800000 */
.L_x_721:
[----:B------:R-:W-:-:S04]  /*b210*/  ISETP.NE.AND P2, PT, R10, RZ, PT ;  /* 0x000000ff0a00720c */ /* 0x000fc80003f45270 */
[-C--:B------:R-:W-:Y:S02]  /*b220*/  ISETP.GE.OR P1, PT, R8, R123.reuse, P2 ;  /* 0x0000007b0800720c */ /* 0x080fe40001726670 */
[----:B------:R-:W-:-:S11]  /*b230*/  ISETP.GE.OR P2, PT, R2, R123, P2 ;  /* 0x0000007b0200720c */ /* 0x000fd60001746670 */
[----:B------:R-:W-:-:S05]  /*b240*/  @!P1 IMAD R0, R8, R5, RZ ;  /* 0x0000000508009224 */ /* 0x000fca00078e02ff */
[----:B------:R-:W-:-:S04]  /*b250*/  @!P1 IADD3 R3, P0, R0, R11, RZ ;  /* 0x0000000b00039210 */ /* 0x000fc80007f1e0ff */
[----:B------:R-:W-:Y:S02]  /*b260*/  @!P1 LEA.HI.X.SX32 R0, R0, R7, 0x1, P0 ;  /* 0x0000000700009211 */ /* 0x000fe400000f0eff */
[----:B------:R-:W-:-:S04]  /*b270*/  @!P1 LEA R8, P0, R3, c[0x0][0x200], 0x2 ;  /* 0x0000800003089a11 */ /* 0x000fc800078010ff */
[----:B------:R-:W-:Y:S01]  /*b280*/  @!P1 LEA.HI.X R9, R3, c[0x0][0x204], R0, 0x2, P0 ;  /* 0x0000810003099a11 */ /* 0x000fe200000f1400 */
[----:B------:R-:W-:-:S05]  /*b290*/  @!P1 IMAD.MOV.U32 R3, RZ, RZ, 0x7f800000 ;  /* 0x7f800000ff039424 */ /* 0x000fca00078e00ff */
[----:B------:R3:W-:Y:S01]  /*b2a0*/  @!P1 STG.E [R8.64], R3 ;  /* 0x0000000308009986 */ /* 0x0007e2000c101916 */
[----:B------:R-:W-:Y:S05]  /*b2b0*/  @P2 EXIT ;  /* 0x000000000000294d */ /* 0x000fea0003800000 */
[----:B------:R-:W-:Y:S02]  /*b2c0*/  IMAD R2, R2, R5, RZ ;  /* 0x0000000502027224 */ /* 0x000fe400078e02ff */
[----:B---3--:R-:W-:-:S03]  /*b2d0*/  IMAD.MOV.U32 R3, RZ, RZ, 0x7f800000 ;  /* 0x7f800000ff037424 */ /* 0x008fc600078e00ff */
[----:B------:R-:W-:-:S04]  /*b2e0*/  IADD3 R11, P0, R2, R11, RZ ;  /* 0x0000000b020b7210 */ /* 0x000fc80007f1e0ff */
[----:B------:R-:W-:Y:S02]  /*b2f0*/  LEA.HI.X.SX32 R2, R2, R7, 0x1, P0 ;  /* 0x0000000702027211 */ /* 0x000fe400000f0eff */
[----:B------:R-:W-:-:S04]  /*b300*/  LEA R4, P0, R11, c[0x0][0x200], 0x2 ;  /* 0x000080000b047a11 */ /* 0x000fc800078010ff */
[----:B------:R-:W-:-:S05]  /*b310*/  LEA.HI.X R5, R11, c[0x0][0x204], R2, 0x2, P0 ;  /* 0x000081000b057a11 */ /* 0x000fca00000f1402 */
[----:B------:R-:W-:Y:S01]  /*b320*/  STG.E [R4.64], R3 ;  /* 0x0000000304007986 */ /* 0x000fe2000c101916 */
[----:B------:R-:W-:Y:S05]  /*b330*/  EXIT ;  /* 0x000000000000794d */ /* 0x000fea0003800000 */
.L_x_723:
        /* <DEDUP_REMOVED lines=12> */
.L_x_996:


//--------------------- .text._ZN5flash16flash_fwd_kernelI23Flash_fwd_kernel_traitsILi96ELi64ELi64ELi4ELb0ELb0EN7cutlass6half_tE19Flash_kernel_traitsILi96ELi64ELi64ELi4ES3_EELb1ELb1ELb0ELb0ELb1ELb1ELb0ELb0EEEvNS_16Flash_fwd_paramsE --------------------------
	.section	.text._ZN5flash16flash_fwd_kernelI23Flash_fwd_kernel_traitsILi96ELi64ELi64ELi4ELb0ELb0EN7cutlass6half_tE19Flash_kernel_traitsILi96ELi64ELi64ELi4ES3_EELb1ELb1ELb0ELb0ELb1ELb1ELb0ELb0EEEvNS_16Flash_fwd_paramsE,"ax",@progbits
	.sectioninfo	@"SHI_REGISTERS=160"
	.align	128
        .global         _ZN5flash16flash_fwd_kernelI23Flash_fwd_kernel_traitsILi96ELi64ELi64ELi4ELb0ELb0EN7cutlass6half_tE19Flash_kernel_traitsILi96ELi64ELi64ELi4ES3_EELb1ELb1ELb0ELb0ELb1ELb1ELb0ELb0EEEvNS_16Flash_fwd_paramsE
        .type           _ZN5flash16flash_fwd_kernelI23Flash_fwd_kernel_traitsILi96ELi64ELi64ELi4ELb0ELb0EN7cutlass6half_tE19Flash_kernel_traitsILi96ELi64ELi64ELi4ES3_EELb1ELb1ELb0ELb0ELb1ELb1ELb0ELb0EEEvNS_16Flash_fwd_paramsE,@function
        .size           _ZN5flash16flash_fwd_kernelI23Flash_fwd_kernel_traitsILi96ELi64ELi64ELi4ELb0ELb0EN7cutlass6half_tE19Flash_kernel_traitsILi96ELi64ELi64ELi4ES3_EELb1ELb1ELb0ELb0ELb1ELb1ELb0ELb0EEEvNS_16Flash_fwd_paramsE,(.L_x_997 - _ZN5flash16flash_fwd_kernelI23Flash_fwd_kernel_traitsILi96ELi64ELi64ELi4ELb0ELb0EN7cutlass6half_tE19Flash_kernel_traitsILi96ELi64ELi64ELi4ES3_EELb1ELb1ELb0ELb0ELb1ELb1ELb0ELb0EEEvNS_16Flash_fwd_paramsE)
        .other          _ZN5flash16flash_fwd_kernelI23Flash_fwd_kernel_traitsILi96ELi64ELi64ELi4ELb0ELb0EN7cutlass6half_tE19Flash_kernel_traitsILi96ELi64ELi64ELi4ES3_EELb1ELb1ELb0ELb0ELb1ELb1ELb0ELb0EEEvNS_16Flash_fwd_paramsE,@"STO_CUDA_ENTRY STV_DEFAULT"
_ZN5flash16flash_fwd_kernelI23Flash_fwd_kernel_traitsILi96ELi64ELi64ELi4ELb0ELb0EN7cutlass6half_tE19Flash_kernel_traitsILi96ELi64ELi64ELi4ES3_EELb1ELb1ELb0ELb0ELb1ELb1ELb0ELb0EEEvNS_16Flash_fwd_paramsE:
.text._ZN5flash16flash_fwd_kernelI23Flash_fwd_kernel_traitsILi96ELi64ELi64ELi4ELb0ELb0EN7cutlass6half_tE19Flash_kernel_traitsILi96ELi64ELi64ELi4ES3_EELb1ELb1ELb0ELb0ELb1ELb1ELb0ELb0EEEvNS_16Flash_fwd_paramsE:
        /* <DEDUP_REMOVED lines=12> */
[----:B------:R-:W-:Y:S01]  /*00c0*/  IMAD.MOV.U32 R21, RZ, RZ, RZ ;  /* 0x000000ffff157224 */ /* 0x000fe200078e00ff */
[----:B------:R-:W-:Y:S01]  /*00d0*/  ISETP.NE.U32.AND P4, PT, RZ, c[0x0][0x258], PT ;  /* 0x00009600ff007a0c */ /* 0x000fe20003f85070 */
[----:B------:R-:W1:Y:S01]  /*00e0*/  S2R R74, SR_CTAID.X ;  /* 0x00000000004a7919 */ /* 0x000e620000002500 */
[----:B------:R-:W-:Y:S02]  /*00f0*/  ISETP.NE.AND.EX P1, PT, RZ, c[0x0][0x254], PT, P1 ;  /* 0x00009500ff007a0c */ /* 0x000fe40003f25310 */
[----:B------:R-:W-:Y:S01]  /*0100*/  ISETP.NE.AND.EX P4, PT, RZ, c[0x0][0x25c], PT, P4 ;  /* 0x00009700ff007a0c */ /* 0x000fe20003f85340 */
[----:B------:R-:W4:Y:S04]  /*0110*/  S2R R9, SR_CTAID.Y ;  /* 0x0000000000097919 */ /* 0x000f280000002600 */
[----:B------:R-:W1:Y:S04]  /*0120*/  S2R R10, SR_CTAID.Z ;  /* 0x00000000000a7919 */ /* 0x000e680000002700 */
[----:B------:R-:W5:Y:S02]  /*0130*/  S2R R81, SR_TID.X ;  /* 0x0000000000517919 */ /* 0x000f640000002100 */
[----:B------:R-:W-:-:S04]  /*0140*/  @P1 IMAD.MOV.U32 R4, RZ, RZ, 0x4 ;  /* 0x00000004ff041424 */ /* 0x000fc800078e00ff */
[----:B----4-:R-:W-:Y:S01]  /*0150*/  @P1 IMAD.WIDE R4, R9, R4, c[0x0][0x250] ;  /* 0x0000940009041625 */ /* 0x010fe200078e0204 */
[----:B-1----:R-:W-:-:S04]  /*0160*/  LOP3.LUT R0, R10, R74, R9, 0xfe, !PT ;  /* 0x0000004a0a007212 */ /* 0x002fc800078efe09 */
[----:B-----5:R-:W-:Y:S01]  /*0170*/  LOP3.LUT P3, RZ, R0, R81, RZ, 0xfc, !PT ;  /* 0x0000005100ff7212 */ /* 0x020fe2000786fcff */
[----:B------:R-:W-:-:S12]  /*0180*/  @P4 IMAD.MOV.U32 R0, RZ, RZ, 0x4 ;  /* 0x00000004ff004424 */ /* 0x000fd800078e00ff */
[----:B------:R-:W-:Y:S02]  /*0190*/  @!P3 IMAD.MOV.U32 R12, RZ, RZ, c[0x0][0x308] ;  /* 0x0000c200ff0cb624 */ /* 0x000fe400078e00ff */
[----:B------:R-:W-:Y:S01]  /*01a0*/  @!P3 IMAD.MOV.U32 R13, RZ, RZ, c[0x0][0x30c] ;  /* 0x0000c300ff0db624 */ /* 0x000fe200078e00ff */
[----:B--2---:R-:W1:Y:S08]  /*01b0*/  @P2 R2UR UR22, R6 ;  /* 0x00000000061623c2 */ /* 0x004e7000000e0000 */
[----:B------:R-:W2:Y:S01]  /*01c0*/  @P2 R2UR UR23, R7 ;  /* 0x00000000071723c2 */ /* 0x000ea200000e0000 */
[----:B---3--:R-:W-:-:S05]  /*01d0*/  @P2 IADD3 R2, P0, R14, c[0x0][0x300], RZ ;  /* 0x0000c0000e022a10 */ /* 0x008fca0007f1e0ff */
[----:B------:R-:W-:Y:S02]  /*01e0*/  @P2 IMAD.X R3, RZ, RZ, R15, P0 ;  /* 0x000000ffff032224 */ /* 0x000fe400000e060f */
[----:B------:R-:W-:-:S03]  /*01f0*/  @P4 IMAD.WIDE R14, R9, R0, c[0x0][0x258] ;  /* 0x00009600090e4625 */ /* 0x000fc600078e0200 */
[----:B------:R3:W-:Y:S01]  /*0200*/  @!P3 STG.E.64 [R12.64+0x8], R2 ;  /* 0x000008020c00b986 */ /* 0x0007e2000c101b14 */
[----:B-1----:R-:W-:Y:S02]  /*0210*/  IMAD.U32 R6, RZ, RZ, UR22 ;  /* 0x00000016ff067e24 */ /* 0x002fe4000f8e00ff */
[----:B--2---:R-:W-:-:S05]  /*0220*/  IMAD.U32 R7, RZ, RZ, UR23 ;  /* 0x00000017ff077e24 */ /* 0x004fca000f8e00ff */
[----:B------:R1:W-:Y:S04]  /*0230*/  @!P3 STG.E.64 [R12.64], R6 ;  /* 0x000000060c00b986 */ /* 0x0003e8000c101b14 */
[----:B------:R-:W2:Y:S04]  /*0240*/  @P1 LDG.E R21, [R4.64] ;  /* 0x0000001404151981 */ /* 0x000ea8000c1e1900 */
[----:B------:R-:W2:Y:S01]  /*0250*/  @P4 LDG.E R80, [R14.64] ;  /* 0x000000140e504981 */ /* 0x000ea2000c1e1900 */
[----:B------:R-:W-:Y:S01]  /*0260*/  SHF.R.S32.HI R8, RZ, 0x1f, R81 ;  /* 0x0000001fff087819 */ /* 0x000fe20000011451 */
[----:B------:R-:W-:Y:S01]  /*0270*/  IMAD.SHL.U32 R82, R74, 0x40, RZ ;  /* 0x000000404a527824 */ /* 0x000fe200078e00ff */
[----:B------:R-:W-:Y:S01]  /*0280*/  @!P4 ISETP.NE.U32.AND P3, PT, RZ, c[0x0][0x268], PT ;  /* 0x00009a00ff00ca0c */ /* 0x000fe20003f65070 */
[----:B------:R-:W-:Y:S01]  /*0290*/  IMAD R72, R9, c[0x0][0x1c0], R10 ;  /* 0x0000700009487a24 */ /* 0x000fe200078e020a */
[----:B------:R-:W-:-:S02]  /*02a0*/  LEA.HI R77, R8, R81, RZ, 0x5 ;  /* 0x00000051084d7211 */ /* 0x000fc400078f28ff */
[----:B------:R-:W-:Y:S01]  /*02b0*/  ISETP.GE.AND P2, PT, R82, c[0x0][0x214], PT ;  /* 0x0000850052007a0c */ /* 0x000fe20003f46270 */
[----:B------:R-:W-:Y:S01]  /*02c0*/  IMAD.SHL.U32 R72, R72, 0x20, RZ ;  /* 0x0000002048487824 */ /* 0x000fe200078e00ff */
[----:B------:R-:W-:Y:S02]  /*02d0*/  LOP3.LUT R0, R77, 0xffffffe0, RZ, 0xc0, !PT ;  /* 0xffffffe04d007812 */ /* 0x000fe400078ec0ff */
[----:B------:R-:W-:-:S03]  /*02e0*/  @!P4 ISETP.NE.AND.EX P3, PT, RZ, c[0x0][0x26c], PT, P3 ;  /* 0x00009b00ff00ca0c */ /* 0x000fc60003f65330 */
[----:B------:R-:W-:Y:S01]  /*02f0*/  IMAD.IADD R83, R81, 0x1, -R0 ;  /* 0x0000000151537824 */ /* 0x000fe200078e0a00 */
[----:B------:R-:W-:-:S04]  /*0300*/  @!P4 SEL R0, RZ, c[0x0][0x21c], !P3 ;  /* 0x00008700ff00ca07 */ /* 0x000fc80005800000 */
[--C-:B------:R-:W-:Y:S02]  /*0310*/  IADD3 R84, P1, P0, R72, R2, R83.reuse ;  /* 0x0000000248547210 */ /* 0x100fe4000783e053 */
[----:B------:R-:W-:Y:S02]  /*0320*/  SHF.R.S32.HI R72, RZ, 0x1f, R72 ;  /* 0x0000001fff487819 */ /* 0x000fe40000011448 */
[----:B---3--:R-:W-:-:S04]  /*0330*/  SHF.R.S32.HI R2, RZ, 0x1f, R83 ;  /* 0x0000001fff027819 */ /* 0x008fc80000011453 */
[----:B------:R-:W-:Y:S01]  /*0340*/  IADD3.X R72, R72, R3, R2, P1, P0 ;  /* 0x0000000348487210 */ /* 0x000fe20000fe0402 */
[--C-:B--2---:R-:W-:Y:S01]  /*0350*/  @P4 IMAD.IADD R80, R80, 0x1, -R21.reuse ;  /* 0x0000000150504824 */ /* 0x104fe200078e0a15 */
[----:B------:R-:W-:Y:S01]  /*0360*/  @!P4 IADD3 R80, R0, c[0x0][0x218], -R21 ;  /* 0x000086000050ca10 */ /* 0x000fe20007ffe815 */
[----:B------:R-:W-:Y:S06]  /*0370*/  @P2 EXIT ;  /* 0x000000000000294d */ /* 0x000fec0003800000 */
[----:B-1----:R-:W-:Y:S02]  /*0380*/  IADD3 R3, R82, 0x7f, RZ ;  /* 0x0000007f52037810 */ /* 0x002fe40007ffe0ff */
[C---:B------:R-:W-:Y:S02]  /*0390*/  IADD3 R5, R80.reuse, 0x3f, RZ ;  /* 0x0000003f50057810 */ /* 0x040fe40007ffe0ff */
[----:B------:R-:W-:Y:S02]  /*03a0*/  IADD3 R3, R80, -c[0x0][0x214], R3 ;  /* 0x8000850050037a10 */ /* 0x000fe40007ffe003 */
[----:B------:R-:W-:Y:S02]  /*03b0*/  SHF.R.S32.HI R2, RZ, 0x1f, R5 ;  /* 0x0000001fff027819 */ /* 0x000fe40000011405 */
[----:B------:R-:W-:-:S02]  /*03c0*/  IADD3 R3, R3, c[0x0][0x2e8], RZ ;  /* 0x0000ba0003037a10 */ /* 0x000fc40007ffe0ff */
[----:B------:R-:W-:Y:S02]  /*03d0*/  LEA.HI R2, R2, R5, RZ, 0x6 ;  /* 0x0000000502027211 */ /* 0x000fe400078f30ff */
[----:B------:R-:W-:Y:S02]  /*03e0*/  SHF.R.S32.HI R0, RZ, 0x1f, R3 ;  /* 0x0000001fff007819 */ /* 0x000fe40000011403 */
[----:B------:R-:W-:Y:S02]  /*03f0*/  SHF.R.S32.HI R2, RZ, 0x6, R2 ;  /* 0x00000006ff027819 */ /* 0x000fe40000011402 */
[----:B------:R-:W-:-:S04]  /*0400*/  LEA.HI R0, R0, R3, RZ, 0x6 ;  /* 0x0000000300007211 */ /* 0x000fc800078f30ff */
[----:B------:R-:W-:-:S04]  /*0410*/  SHF.R.S32.HI R85, RZ, 0x6, R0 ;  /* 0x00000006ff557819 */ /* 0x000fc80000011400 */
[----:B------:R-:W-:-:S04]  /*0420*/  IMNMX R85, R2, R85, PT ;  /* 0x0000005502557217 */ /* 0x000fc80003800200 */
[----:B------:R-:W-:-:S13]  /*0430*/  ISETP.GE.AND P0, PT, R85, 0x1, PT ;  /* 0x000000015500780c */ /* 0x000fda0003f06270 */
[----:B------:R-:W-:Y:S05]  /*0440*/  @!P0 BRA `(.L_x_724) ;  /* 0x0000646000008947 */ /* 0x000fea0003800000 */
[----:B------:R-:W-:Y:S01]  /*0450*/  IABS R3, c[0x0][0x1c8] ;  /* 0x0000720000037a13 */ /* 0x000fe20000000000 */
[----:B------:R-:W-:Y:S01]  /*0460*/  UMOV UR18, 0x6 ;  /* 0x0000000600127882 */ /* 0x000fe20000000000 */
[CC--:B------:R-:W-:Y:S01]  /*0470*/  LEA.HI R25, R8.reuse, R81.reuse, RZ, 0x2 ;  /* 0x0000005108197211 */ /* 0x0c0fe200078f10ff */
[----:B------:R-:W-:Y:S01]  /*0480*/  ULDC.64 UR6, c[0x0][0x198] ;  /* 0x0000660000067ab9 */ /* 0x000fe20000000a00 */
[----:B------:R-:W1:Y:S01]  /*0490*/  I2F.RP R0, R3 ;  /* 0x0000000300007306 */ /* 0x000e620000209400 */
[-C--:B------:R-:W-:Y:S01]  /*04a0*/  LEA.HI R6, R8, R81.reuse, RZ, 0x3 ;  /* 0x0000005108067211 */ /* 0x080fe200078f18ff */
[----:B------:R-:W-:Y:S01]  /*04b0*/  USHF.L.U64.HI UR16, UR6, UR18, UR7 ;  /* 0x0000001206107299 */ /* 0x000fe20008010207 */
[----:B------:R-:W-:Y:S01]  /*04c0*/  LOP3.LUT R128, R25, 0xfffffffc, RZ, 0xc0, !PT ;  /* 0xfffffffc19807812 */ /* 0x000fe200078ec0ff */
[----:B------:R-:W-:Y:S01]  /*04d0*/  USHF.L.U32 UR17, UR6, 0x6, URZ ;  /* 0x0000000606117899 */ /* 0x000fe2000800063f */
[----:B------:R-:W-:Y:S01]  /*04e0*/  SHF.R.S32.HI R13, RZ, 0x3, R6 ;  /* 0x00000003ff0d7819 */ /* 0x000fe20000011406 */
[----:B------:R-:W-:Y:S01]  /*04f0*/  ULDC.64 UR4, c[0x0][0x1a0] ;  /* 0x0000680000047ab9 */ /* 0x000fe20000000a00 */
[----:B------:R-:W-:Y:S01]  /*0500*/  LOP3.LUT R7, R10, c[0x0][0x1c8], RZ, 0x3c, !PT ;  /* 0x000072000a077a12 */ /* 0x000fe200078e3cff */
[----:B------:R-:W-:Y:S01]  /*0510*/  IMAD.IADD R128, R81, 0x1, -R128 ;  /* 0x0000000151807824 */ /* 0x000fe200078e0a80 */
[----:B------:R-:W-:Y:S01]  /*0520*/  LEA.HI R8, R8, R81, RZ, 0x4 ;  /* 0x0000005108087211 */ /* 0x000fe200078f20ff */
[----:B------:R-:W-:Y:S01]  /*0530*/  IMAD.SHL.U32 R13, R13, 0x40, RZ ;  /* 0x000000400d0d7824 */ /* 0x000fe200078e00ff */
[----:B------:R-:W-:Y:S01]  /*0540*/  ISETP.GE.AND P0, PT, R7, RZ, PT ;  /* 0x000000ff0700720c */ /* 0x000fe20003f06270 */
[----:B------:R-:W-:Y:S01]  /*0550*/  IMAD.SHL.U32 R128, R128, 0x8, RZ ;  /* 0x0000000880807824 */ /* 0x000fe200078e00ff */
[----:B------:R-:W-:Y:S01]  /*0560*/  SHF.R.S32.HI R2, RZ, 0x4, R8 ;  /* 0x00000004ff027819 */ /* 0x000fe20000011408 */
[----:B------:R-:W-:Y:S01]  /*0570*/  USHF.L.U32 UR19, UR4, 0x6, URZ ;  /* 0x0000000604137899 */ /* 0x000fe2000800063f */
[----:B------:R-:W-:Y:S01]  /*0580*/  LOP3.LUT R13, R13, 0xc0, RZ, 0xc0, !PT ;  /* 0x000000c00d0d7812 */ /* 0x000fe200078ec0ff */
[----:B-1----:R-:W1:Y:S01]  /*0590*/  MUFU.RCP R14, R0 ;  /* 0x00000000000e7308 */ /* 0x002e620000001000 */
[----:B------:R-:W-:Y:S01]  /*05a0*/  LEA.HI R5, R8, R2, RZ, 0x1 ;  /* 0x0000000208057211 */ /* 0x000fe200078f08ff */
[----:B------:R-:W-:Y:S01]  /*05b0*/  USHF.L.U64.HI UR18, UR4, UR18, UR5 ;  /* 0x0000001204127299 */ /* 0x000fe20008010205 */
[----:B------:R-:W-:-:S02]  /*05c0*/  SHF.R.S32.HI R132, RZ, 0x2, R25 ;  /* 0x00000002ff847819 */ /* 0x000fc40000011419 */
[----:B------:R-:W-:Y:S02]  /*05d0*/  LOP3.LUT R8, R8, 0xfffffff0, RZ, 0xc0, !PT ;  /* 0xfffffff008087812 */ /* 0x000fe400078ec0ff */
[----:B------:R-:W-:Y:S02]  /*05e0*/  LEA.HI R25, R25, R132, RZ, 0x1 ;  /* 0x0000008419197211 */ /* 0x000fe400078f08ff */
[----:B------:R-:W-:Y:S01]  /*05f0*/  SHF.R.S32.HI R133, RZ, 0x1f, R132 ;  /* 0x0000001fff857819 */ /* 0x000fe20000011484 */
[----:B------:R-:W-:Y:S01]  /*0600*/  IMAD.IADD R8, R81, 0x1, -R8 ;  /* 0x0000000151087824 */ /* 0x000fe200078e0a08 */
[----:B------:R-:W-:Y:S02]  /*0610*/  IADD3 R19, P1, R132, R21, RZ ;  /* 0x0000001584137210 */ /* 0x000fe40007f3e0ff */
[----:B------:R-:W-:Y:S02]  /*0620*/  LOP3.LUT R5, R5, 0xfffffffe, RZ, 0xc0, !PT ;  /* 0xfffffffe05057812 */ /* 0x000fe400078ec0ff */
[----:B------:R-:W-:-:S02]  /*0630*/  LOP3.LUT R25, R25, 0x7fffffe, RZ, 0xc0, !PT ;  /* 0x07fffffe19197812 */ /* 0x000fc400078ec0ff */
[----:B-1----:R-:W-:Y:S01]  /*0640*/  IADD3 R14, R14, 0xffffffe, RZ ;  /* 0x0ffffffe0e0e7810 */ /* 0x002fe20007ffe0ff */
[----:B------:R-:W-:Y:S01]  /*0650*/  IMAD.IADD R5, R2, 0x1, -R5 ;  /* 0x0000000102057824 */ /* 0x000fe200078e0a05 */
[----:B------:R-:W-:Y:S01]  /*0660*/  LOP3.LUT R0, R13, 0x18, R128, 0xf8, !PT ;  /* 0x000000180d007812 */ /* 0x000fe200078ef880 */
[----:B------:R-:W-:Y:S01]  /*0670*/  IMAD.IADD R118, R132, 0x1, -R25 ;  /* 0x0000000184767824 */ /* 0x000fe200078e0a19 */
[----:B------:R-:W1:Y:S01]  /*0680*/  F2I.FTZ.U32.TRUNC.NTZ R15, R14 ;  /* 0x0000000e000f7305 */ /* 0x000e62000021f000 */
[----:B------:R-:W-:Y:S02]  /*0690*/  SHF.R.U32.HI R13, RZ, 0x3, R13 ;  /* 0x00000003ff0d7819 */ /* 0x000fe4000001160d */
[----:B------:R-:W-:Y:S01]  /*06a0*/  LEA.HI.X.SX32 R18, R21, R133, 0x1, P1 ;  /* 0x0000008515127211 */ /* 0x000fe200008f0eff */
[----:B------:R-:W-:Y:S01]  /*06b0*/  IMAD.WIDE R132, R74, 0x40, R132 ;  /* 0x000000404a847825 */ /* 0x000fe200078e0284 */
[----:B------:R-:W-:Y:S02]  /*06c0*/  LOP3.LUT R13, R0, R13, RZ, 0x3c, !PT ;  /* 0x0000000d000d7212 */ /* 0x000fe400078e3cff */
[----:B------:R-:W-:-:S02]  /*06d0*/  IABS R0, R10 ;  /* 0x0000000a00007213 */ /* 0x000fc40000000000 */
[----:B------:R-:W-:Y:S02]  /*06e0*/  SHF.R.S32.HI R75, RZ, 0x5, R77 ;  /* 0x00000005ff4b7819 */ /* 0x000fe4000001144d */
[----:B------:R-:W-:Y:S02]  /*06f0*/  LOP3.LUT R2, R6, 0xfffffff8, RZ, 0xc0, !PT ;  /* 0xfffffff806027812 */ /* 0x000fe400078ec0ff */
[----:B------:R-:W-:Y:S01]  /*0700*/  SHF.R.S32.HI R23, RZ, 0x1f, R8 ;  /* 0x0000001fff177819 */ /* 0x000fe20000011408 */
[----:B------:R-:W-:Y:S01]  /*0710*/  IMAD R118, R75, 0x8, R118 ;  /* 0x000000084b767824 */ /* 0x000fe200078e0276 */
[----:B------:R-:W-:Y:S01]  /*0720*/  SHF.R.S32.HI R129, RZ, 0x1f, R128 ;  /* 0x0000001fff817819 */ /* 0x000fe20000011480 */
[----:B-1----:R-:W-:Y:S01]  /*0730*/  IMAD.MOV R4, RZ, RZ, -R15 ;  /* 0x000000ffff047224 */ /* 0x002fe200078e0a0f */
[----:B------:R-:W-:Y:S01]  /*0740*/  IADD3 R73, R85, -0x1, RZ ;  /* 0xffffffff55497810 */ /* 0x000fe20007ffe0ff */
[----:B------:R-:W-:Y:S02]  /*0750*/  IMAD.MOV.U32 R14, RZ, RZ, RZ ;  /* 0x000000ffff0e7224 */ /* 0x000fe400078e00ff */
[----:B------:R-:W-:-:S02]  /*0760*/  IMAD R7, R4, R3, RZ ;  /* 0x0000000304077224 */ /* 0x000fc400078e02ff */
[----:B------:R-:W-:Y:S01]  /*0770*/  IMAD.IADD R17, R81, 0x1, -R2 ;  /* 0x0000000151117824 */ /* 0x000fe200078e0a02 */
[-C--:B------:R-:W-:Y:S01]  /*0780*/  LEA.HI R2, R23, R8.reuse, RZ, 0x3 ;  /* 0x0000000817027211 */ /* 0x080fe200078f18ff */
[----:B------:R-:W-:Y:S01]  /*0790*/  IMAD.HI.U32 R7, R15, R7, R14 ;  /* 0x000000070f077227 */ /* 0x000fe200078e000e */
[----:B------:R-:W-:Y:S02]  /*07a0*/  LEA.HI R15, R8, R8, RZ, 0x1 ;  /* 0x00000008080f7211 */ /* 0x000fe400078f08ff */
[----:B------:R-:W-:Y:S01]  /*07b0*/  LEA.HI R11, R17, R17, RZ, 0x1 ;  /* 0x00000011110b7211 */ /* 0x000fe200078f08ff */
[C---:B------:R-:W-:Y:S01]  /*07c0*/  IMAD R14, R18.reuse, c[0x0][0x198], RZ ;  /* 0x00006600120e7a24 */ /* 0x040fe200078e02ff */
[----:B------:R-:W-:Y:S01]  /*07d0*/  LOP3.LUT R79, R15, 0x7fffffe, RZ, 0xc0, !PT ;  /* 0x07fffffe0f4f7812 */ /* 0x000fe200078ec0ff */
[----:B------:R-:W-:Y:S01]  /*07e0*/  IMAD.HI.U32 R7, R7, R0, RZ ;  /* 0x0000000007077227 */ /* 0x000fe200078e00ff */
[--C-:B------:R-:W-:Y:S02]  /*07f0*/  SHF.R.S32.HI R16, RZ, 0x1, R15.reuse ;  /* 0x00000001ff107819 */ /* 0x100fe4000001140f */
[----:B------:R-:W-:Y:S01]  /*0800*/  SHF.R.S32.HI R15, RZ, 0x1f, R15 ;  /* 0x0000001fff0f7819 */ /* 0x000fe2000001140f */
[----:B------:R-:W-:Y:S01]  /*0810*/  IMAD.MOV R12, RZ, RZ, -R7 ;  /* 0x000000ffff0c7224 */ /* 0x000fe200078e0a07 */
[----:B------:R-:W-:Y:S01]  /*0820*/  LOP3.LUT R4, R11, 0x3fffffe, RZ, 0xc0, !PT ;  /* 0x03fffffe0b047812 */ /* 0x000fe200078ec0ff */
[----:B------:R-:W-:Y:S01]  /*0830*/  IMAD R18, R18, c[0x0][0x1a0], RZ ;  /* 0x0000680012127a24 */ /* 0x000fe200078e02ff */
[----:B------:R-:W-:Y:S01]  /*0840*/  LEA.HI R15, R15, R16, RZ, 0x2 ;  /* 0x000000100f0f7211 */ /* 0x000fe200078f10ff */
[----:B------:R-:W-:-:S02]  /*0850*/  IMAD R12, R3, R12, R0 ;  /* 0x0000000c030c7224 */ /* 0x000fc400078e0200 */
[----:B------:R-:W-:Y:S01]  /*0860*/  IMAD.IADD R79, R8, 0x1, -R79 ;  /* 0x00000001084f7824 */ /* 0x000fe200078e0a4f */
[----:B------:R-:W-:Y:S01]  /*0870*/  SHF.R.S32.HI R8, RZ, 0x1f, R9 ;  /* 0x0000001fff087819 */ /* 0x000fe20000011409 */
[----:B------:R-:W-:Y:S01]  /*0880*/  IMAD.U32 R118, R118, 0x20, R13 ;  /* 0x0000002076767824 */ /* 0x000fe200078e000d */
[----:B------:R-:W-:Y:S01]  /*0890*/  ISETP.GT.U32.AND P1, PT, R3, R12, PT ;  /* 0x0000000c0300720c */ /* 0x000fe20003f24070 */
[----:B------:R-:W-:Y:S01]  /*08a0*/  IMAD R14, R19, c[0x0][0x19c], R14 ;  /* 0x00006700130e7a24 */ /* 0x000fe200078e020e */
[----:B------:R-:W-:Y:S01]  /*08b0*/  LOP3.LUT R15, R15, 0xfffffffc, RZ, 0xc0, !PT ;  /* 0xfffffffc0f0f7812 */ /* 0x000fe200078ec0ff */
[C---:B------:R-:W-:Y:S02]  /*08c0*/  IMAD R13, R19.reuse, c[0x0][0x1a4], R18 ;  /* 0x00006900130d7a24 */ /* 0x040fe400078e0212 */
[----:B------:R-:W-:-:S04]  /*08d0*/  IMAD.WIDE.U32 R20, R19, c[0x0][0x198], R128 ;  /* 0x0000660013147a25 */ /* 0x000fc800078e0080 */
[----:B------:R-:W-:-:S04]  /*08e0*/  IMAD.WIDE.U32 R18, R19, c[0x0][0x1a0], R128 ;  /* 0x0000680013127a25 */ /* 0x000fc800078e0080 */
[----:B------:R-:W-:Y:S01]  /*08f0*/  @!P1 IMAD.IADD R12, R12, 0x1, -R3 ;  /* 0x000000010c0c9824 */ /* 0x000fe200078e0a03 */
[----:B------:R-:W-:Y:S01]  /*0900*/  @!P1 IADD3 R7, R7, 0x1, RZ ;  /* 0x0000000107079810 */ /* 0x000fe20007ffe0ff */
[----:B------:R-:W-:Y:S01]  /*0910*/  IMAD R0, R8, c[0x0][0x178], RZ ;  /* 0x00005e0008007a24 */ /* 0x000fe200078e02ff */
[----:B------:R-:W-:Y:S01]  /*0920*/  ISETP.NE.AND P1, PT, RZ, c[0x0][0x1c8], PT ;  /* 0x00007200ff007a0c */ /* 0x000fe20003f25270 */
[----:B------:R-:W-:Y:S01]  /*0930*/  IMAD.IADD R19, R19, 0x1, R13 ;  /* 0x0000000113137824 */ /* 0x000fe200078e020d */
[----:B------:R-:W-:Y:S01]  /*0940*/  ISETP.GE.U32.AND P2, PT, R12, R3, PT ;  /* 0x000000030c00720c */ /* 0x000fe20003f46070 */
[C---:B------:R-:W-:Y:S01]  /*0950*/  IMAD R0, R9.reuse, c[0x0][0x17c], R0 ;  /* 0x00005f0009007a24 */ /* 0x040fe200078e0200 */
[----:B------:R-:W-:Y:S01]  /*0960*/  SHF.R.S32.HI R13, RZ, 0x1f, R10 ;  /* 0x0000001fff0d7819 */ /* 0x000fe2000001140a */
[----:B------:R-:W-:Y:S01]  /*0970*/  IMAD.WIDE.U32 R22, R9, c[0x0][0x178], R128 ;  /* 0x00005e0009167a25 */ /* 0x000fe200078e0080 */
[----:B------:R-:W-:-:S03]  /*0980*/  SHF.R.S32.HI R3, RZ, 0x1, R11 ;  /* 0x00000001ff037819 */ /* 0x000fc6000001140b */
[----:B------:R-:W-:Y:S02]  /*0990*/  IMAD.IADD R23, R23, 0x1, R0 ;  /* 0x0000000117177824 */ /* 0x000fe400078e0200 */
[----:B------:R-:W-:Y:S02]  /*09a0*/  IMAD R13, R13, c[0x0][0x1a8], RZ ;  /* 0x00006a000d0d7a24 */ /* 0x000fe400078e02ff */
[----:B------:R-:W-:Y:S02]  /*09b0*/  IMAD.IADD R21, R21, 0x1, R14 ;  /* 0x0000000115157824 */ /* 0x000fe400078e020e */
[C---:B------:R-:W-:Y:S01]  /*09c0*/  IMAD R13, R10.reuse, c[0x0][0x1ac], R13 ;  /* 0x00006b000a0d7a24 */ /* 0x040fe200078e020d */
[----:B------:R-:W-:Y:S01]  /*09d0*/  @P2 IADD3 R7, R7, 0x1, RZ ;  /* 0x0000000107072810 */ /* 0x000fe20007ffe0ff */
[----:B------:R-:W-:-:S04]  /*09e0*/  IMAD.WIDE.U32 R22, R10, c[0x0][0x1a8], R22 ;  /* 0x00006a000a167a25 */ /* 0x000fc800078e0016 */
[C---:B------:R-:W-:Y:S02]  /*09f0*/  IMAD R14, R8.reuse, c[0x0][0x180], RZ ;  /* 0x00006000080e7a24 */ /* 0x040fe400078e02ff */
[----:B------:R-:W-:Y:S02]  /*0a00*/  IMAD R120, R8, c[0x0][0x188], RZ ;  /* 0x0000620008787a24 */ /* 0x000fe400078e02ff */
[----:B------:R-:W-:Y:S02]  /*0a10*/  IMAD.SHL.U32 R8, R3, 0x40, RZ ;  /* 0x0000004003087824 */ /* 0x000fe400078e00ff */
[----:B------:R-:W-:Y:S02]  /*0a20*/  IMAD.IADD R23, R23, 0x1, R13 ;  /* 0x0000000117177824 */ /* 0x000fe400078e020d */
[----:B------:R-:W-:Y:S01]  /*0a30*/  IMAD R11, R133, c[0x0][0x190], RZ ;  /* 0x00006400850b7a24 */ /* 0x000fe200078e02ff */
[----:B------:R-:W-:Y:S01]  /*0a40*/  LOP3.LUT R13, R8, 0xc0, RZ, 0xc0, !PT ;  /* 0x000000c0080d7812 */ /* 0x000fe200078ec0ff */
[----:B------:R-:W-:-:S04]  /*0a50*/  IMAD.WIDE.U32 R22, R132, c[0x0][0x190], R22 ;  /* 0x0000640084167a25 */ /* 0x000fc800078e0016 */
[----:B------:R-:W-:Y:S02]  /*0a60*/  IMAD R8, R132, c[0x0][0x194], R11 ;  /* 0x0000650084087a24 */ /* 0x000fe400078e020b */
[----:B------:R-:W-:Y:S01]  /*0a70*/  @!P0 IMAD.MOV R7, RZ, RZ, -R7 ;  /* 0x000000ffff078224 */ /* 0x000fe200078e0a07 */
[----:B------:R-:W-:Y:S01]  /*0a80*/  @!P1 LOP3.LUT R7, RZ, c[0x0][0x1c8], RZ, 0x33, !PT ;  /* 0x00007200ff079a12 */ /* 0x000fe200078e33ff */
[----:B------:R-:W-:Y:S01]  /*0a90*/  IMAD.IADD R0, R16, 0x1, -R15 ;  /* 0x0000000110007824 */ /* 0x000fe200078e0a0f */
[----:B------:R-:W-:Y:S01]  /*0aa0*/  LEA R16, P0, R22, c[0x0][0x160], 0x1 ;  /* 0x0000580016107a11 */ /* 0x000fe200078008ff */
[----:B------:R-:W-:Y:S01]  /*0ab0*/  IMAD.IADD R8, R23, 0x1, R8 ;  /* 0x0000000117087824 */ /* 0x000fe200078e0208 */
[----:B------:R-:W-:Y:S01]  /*0ac0*/  SHF.R.S32.HI R12, RZ, 0x1f, R7 ;  /* 0x0000001fff0c7819 */ /* 0x000fe20000011407 */
[C---:B------:R-:W-:Y:S01]  /*0ad0*/  IMAD R14, R9.reuse, c[0x0][0x184], R14 ;  /* 0x00006100090e7a24 */ /* 0x040fe200078e020e */
[----:B------:R-:W-:Y:S01]  /*0ae0*/  LOP3.LUT P1, RZ, R0, 0x2, RZ, 0xc0, !PT ;  /* 0x0000000200ff7812 */ /* 0x000fe2000782c0ff */
[----:B------:R-:W-:-:S04]  /*0af0*/  IMAD.WIDE.U32 R20, R9, c[0x0][0x180], R20 ;  /* 0x0000600009147a25 */ /* 0x000fc800078e0014 */
[----:B------:R-:W-:Y:S01]  /*0b00*/  IMAD.IADD R4, R17, 0x1, -R4 ;  /* 0x0000000111047824 */ /* 0x000fe200078e0a04 */
[----:B------:R-:W-:Y:S01]  /*0b10*/  LEA.HI.X R17, R22, c[0x0][0x164], R8, 0x1, P0 ;  /* 0x0000590016117a11 */ /* 0x000fe200000f0c08 */
[C---:B------:R-:W-:Y:S02]  /*0b20*/  IMAD R120, R9.reuse, c[0x0][0x18c], R120 ;  /* 0x0000630009787a24 */ /* 0x040fe400078e0278 */
[----:B------:R-:W-:Y:S01]  /*0b30*/  IMAD.WIDE.U32 R18, R9, c[0x0][0x188], R18 ;  /* 0x0000620009127a25 */ /* 0x000fe200078e0012 */
[----:B------:R-:W-:Y:S02]  /*0b40*/  LOP3.LUT R9, R13, 0x8, R6, 0xf8, !PT ;  /* 0x000000080d097812 */ /* 0x000fe400078ef806 */
[----:B------:R-:W-:Y:S01]  /*0b50*/  SHF.R.U32.HI R6, RZ, 0x3, R13 ;  /* 0x00000003ff067819 */ /* 0x000fe2000001160d */
[----:B------:R-:W-:Y:S02]  /*0b60*/  IMAD.IADD R21, R21, 0x1, R14 ;  /* 0x0000000115157824 */ /* 0x000fe400078e020e */
[----:B------:R-:W-:Y:S01]  /*0b70*/  IMAD R8, R12, c[0x0][0x1b0], RZ ;  /* 0x00006c000c087a24 */ /* 0x000fe200078e02ff */
[----:B------:R-:W-:Y:S01]  /*0b80*/  LOP3.LUT R6, R9, R6, RZ, 0x3c, !PT ;  /* 0x0000000609067212 */ /* 0x000fe200078e3cff */
[----:B------:R-:W-:-:S02]  /*0b90*/  IMAD.MOV.U32 R10, RZ, RZ, c[0x0][0x190] ;  /* 0x00006400ff0a7624 */ /* 0x000fc400078e00ff */
[----:B------:R-:W-:-:S03]  /*0ba0*/  IMAD.WIDE.U32 R122, R7, c[0x0][0x1b0], R20 ;  /* 0x00006c00077a7a25 */ /* 0x000fc600078e0014 */
[C---:B------:R-:W-:Y:S01]  /*0bb0*/  LEA R14, P0, R10.reuse, R16, 0x6 ;  /* 0x000000100a0e7211 */ /* 0x040fe200078030ff */
[----:B------:R-:W-:Y:S01]  /*0bc0*/  IMAD R125, R7, c[0x0][0x1b4], R8 ;  /* 0x00006d00077d7a24 */ /* 0x000fe200078e0208 */
[----:B------:R-:W-:Y:S01]  /*0bd0*/  SHF.R.S32.HI R8, RZ, 0x1f, R73 ;  /* 0x0000001fff087819 */ /* 0x000fe20000011449 */
[----:B------:R-:W-:Y:S02]  /*0be0*/  IMAD.MOV.U32 R9, RZ, RZ, c[0x0][0x194] ;  /* 0x00006500ff097624 */ /* 0x000fe400078e00ff */
[----:B------:R-:W-:Y:S02]  /*0bf0*/  IMAD R11, R73, UR16, RZ ;  /* 0x00000010490b7c24 */ /* 0x000fe4000f8e02ff */
[----:B------:R-:W-:Y:S01]  /*0c00*/  IMAD.IADD R125, R123, 0x1, R125 ;  /* 0x000000017b7d7824 */ /* 0x000fe200078e027d */
[----:B------:R-:W-:Y:S01]  /*0c10*/  LEA.HI.X R15, R10, R17, R9, 0x6, P0 ;  /* 0x000000110a0f7211 */ /* 0x000fe200000f3409 */
[----:B------:R-:W-:Y:S02]  /*0c20*/  IMAD.MOV.U32 R124, RZ, RZ, R122 ;  /* 0x000000ffff7c7224 */ /* 0x000fe400078e007a */
[----:B------:R-:W-:-:S02]  /*0c30*/  IMAD R9, R8, UR17, R11 ;  /* 0x0000001108097c24 */ /* 0x000fc4000f8e020b */
[----:B------:R-:W-:-:S04]  /*0c40*/  IMAD.WIDE.U32 R10, R73, UR17, R124 ;  /* 0x00000011490a7c25 */ /* 0x000fc8000f8e007c */
[----:B------:R-:W-:Y:S02]  /*0c50*/  IMAD.IADD R121, R19, 0x1, R120 ;  /* 0x0000000113797824 */ /* 0x000fe400078e0278 */
[----:B------:R-:W-:Y:S01]  /*0c60*/  IMAD.MOV.U32 R120, RZ, RZ, R18 ;  /* 0x000000ffff787224 */ /* 0x000fe200078e0012 */
[----:B------:R-:W-:Y:S01]  /*0c70*/  LEA R18, P0, R10, c[0x0][0x168], 0x1 ;  /* 0x00005a000a127a11 */ /* 0x000fe200078008ff */
[----:B------:R-:W-:Y:S02]  /*0c80*/  IMAD.IADD R9, R11, 0x1, R9 ;  /* 0x000000010b097824 */ /* 0x000fe400078e0209 */
[----:B------:R-:W-:Y:S02]  /*0c90*/  IMAD.SHL.U32 R118, R118, 0x2, RZ ;  /* 0x0000000276767824 */ /* 0x000fe400078e00ff */
[----:B------:R-:W-:Y:S01]  /*0ca0*/  IMAD R12, R12, c[0x0][0x1b8], RZ ;  /* 0x00006e000c0c7a24 */ /* 0x000fe200078e02ff */
[----:B------:R-:W-:Y:S01]  /*0cb0*/  LEA.HI.X R19, R10, c[0x0][0x16c], R9, 0x1, P0 ;  /* 0x00005b000a137a11 */ /* 0x000fe200000f0c09 */
[----:B------:R-:W-:Y:S01]  /*0cc0*/  IMAD R8, R8, c[0x0][0x1a0], RZ ;  /* 0x0000680008087a24 */ /* 0x000fe200078e02ff */
[----:B------:R1:W-:Y:S01]  /*0cd0*/  LDGSTS.E.BYPASS.LTC128B.128 [R118], [R16.64] ;  /* 0x0000000010767fae */ /* 0x0003e2000b901d54 */
[----:B------:R-:W-:Y:S01]  /*0ce0*/  IADD3 R20, P0, R18, UR17, RZ ;  /* 0x0000001112147c10 */ /* 0x000fe2000ff1e0ff */
[----:B------:R-:W-:-:S02]  /*0cf0*/  IMAD.WIDE.U32 R120, R7, c[0x0][0x1b8], R120 ;  /* 0x00006e0007787a25 */ /* 0x000fc400078e0078 */
[----:B------:R1:W-:Y:S01]  /*0d00*/  LDGSTS.E.BYPASS.LTC128B.128 [R118+0x1000], [R16.64+0x40] ;  /* 0x0100004010767fae */ /* 0x0003e2000b901d54 */
[----:B------:R-:W-:Y:S01]  /*0d10*/  IADD3.X R21, R19, UR16, RZ, P0, !PT ;  /* 0x0000001013157c10 */ /* 0x000fe200087fe4ff */
[----:B------:R-:W-:Y:S02]  /*0d20*/  IMAD R117, R7, c[0x0][0x1bc], R12 ;  /* 0x00006f0007757a24 */ /* 0x000fe400078e020c */
[----:B------:R1:W-:Y:S01]  /*0d30*/  LDGSTS.E.BYPASS.LTC128B.128 [R118+0x2000], [R16.64+0x80] ;  /* 0x0200008010767fae */ /* 0x0003e2000b901d54 */
[----:B------:R-:W-:-:S03]  /*0d40*/  IMAD.WIDE.U32 R10, R73, c[0x0][0x1a0], RZ ;  /* 0x00006800490a7a25 */ /* 0x000fc600078e00ff */
[----:B------:R2:W-:Y:S01]  /*0d50*/  LDGSTS.E.BYPASS.LTC128B.128 [R118+0x800], [R14.64] ;  /* 0x008000000e767fae */ /* 0x0005e2000b901d54 */
[----:B------:R-:W-:Y:S02]  /*0d60*/  IMAD R7, R73, c[0x0][0x1a4], R8 ;  /* 0x0000690049077a24 */ /* 0x000fe400078e0208 */
[----:B------:R-:W-:Y:S01]  /*0d70*/  IMAD.SHL.U32 R9, R0, 0x40, RZ ;  /* 0x0000004000097824 */ /* 0x000fe200078e00ff */
[----:B------:R2:W-:Y:S01]  /*0d80*/  LDGSTS.E.BYPASS.LTC128B.128 [R118+0x1800], [R14.64+0x40] ;  /* 0x018000400e767fae */ /* 0x0005e2000b901d54 */
[----:B------:R-:W-:Y:S02]  /*0d90*/  IMAD.SHL.U32 R78, R2, 0x20, RZ ;  /* 0x00000020024e7824 */ /* 0x000fe400078e00ff */
[----:B------:R-:W-:Y:S01]  /*0da0*/  IMAD.IADD R8, R11, 0x1, R7 ;  /* 0x000000010b087824 */ /* 0x000fe200078e0207 */
[----:B------:R2:W-:Y:S01]  /*0db0*/  LDGSTS.E.BYPASS.LTC128B.128 [R118+0x2800], [R14.64+0x80] ;  /* 0x028000800e767fae */ /* 0x0005e2000b901d54 */
[C---:B------:R-:W-:Y:S01]  /*0dc0*/  IMAD R7, R5.reuse, 0x8, R4 ;  /* 0x0000000805077824 */ /* 0x040fe200078e0204 */
[----:B------:R-:W-:Y:S01]  /*0dd0*/  LEA R4, P0, R10, R120, 0x6 ;  /* 0x000000780a047211 */ /* 0x000fe200078030ff */
[----:B------:R-:W-:Y:S01]  /*0de0*/  IMAD.SHL.U32 R5, R5, 0x8, RZ ;  /* 0x0000000805057824 */ /* 0x000fe200078e00ff */
[----:B------:R1:W-:Y:S01]  /*0df0*/  LDGSTS.E.BYPASS.LTC128B.128 [R118+0x3000], [R18.64] ;  /* 0x0300000012767fae */ /* 0x0003e2000b901d54 */
[----:B------:R-:W-:Y:S01]  /*0e00*/  IMAD.IADD R117, R121, 0x1, R117 ;  /* 0x0000000179757824 */ /* 0x000fe200078e0275 */
[----:B------:R-:W-:Y:S01]  /*0e10*/  LOP3.LUT R2, R9, 0xc0, RZ, 0xc0, !PT ;  /* 0x000000c009027812 */ /* 0x000fe200078ec0ff */
[----:B------:R-:W-:Y:S01]  /*0e20*/  IMAD R82, R75, 0x10, R82 ;  /* 0x000000104b527824 */ /* 0x000fe200078e0252 */
[----:B------:R1:W-:Y:S01]  /*0e30*/  LDGSTS.E.BYPASS.LTC128B.128 [R118+0x4000], [R18.64+0x40] ;  /* 0x0400004012767fae */ /* 0x0003e2000b901d54 */
[----:B------:R-:W-:Y:S01]  /*0e40*/  LOP3.LUT R78, R78, 0xffffff00, RZ, 0xc0, !PT ;  /* 0xffffff004e4e7812 */ /* 0x000fe200078ec0ff */
[----:B------:R-:W-:Y:S01]  /*0e50*/  IMAD.SHL.U32 R81, R81, 0x2, RZ ;  /* 0x0000000251517824 */ /* 0x000fe200078e00ff */
[----:B------:R-:W-:Y:S01]  /*0e60*/  LEA.HI.X R9, R10, R117, R8, 0x6, P0 ;  /* 0x000000750a097211 */ /* 0x000fe200000f3408 */
[----:B------:R1:W-:Y:S01]  /*0e70*/  LDGSTS.E.BYPASS.LTC128B.128 [R118+0x5000], [R18.64+0x80] ;  /* 0x0500008012767fae */ /* 0x0003e2000b901d54 */
[----:B------:R-:W-:-:S02]  /*0e80*/  LOP3.LUT R5, R2, 0x8, R5, 0xf8, !PT ;  /* 0x0000000802057812 */ /* 0x000fc400078ef805 */
[----:B------:R-:W-:Y:S01]  /*0e90*/  SHF.R.U32.HI R76, RZ, 0x3, R2 ;  /* 0x00000003ff4c7819 */ /* 0x000fe20000011602 */
[----:B------:R3:W-:Y:S01]  /*0ea0*/  LDGSTS.E.BYPASS.LTC128B.128 [R118+0x3800], [R20.64] ;  /* 0x0380000014767fae */ /* 0x0007e2000b901d54 */
[C---:B------:R-:W-:Y:S01]  /*0eb0*/  LEA R8, P0, R4.reuse, c[0x0][0x170], 0x1 ;  /* 0x00005c0004087a11 */ /* 0x040fe200078008ff */
[----:B------:R-:W-:Y:S01]  /*0ec0*/  IMAD R2, R75, 0x200, R78 ;  /* 0x000002004b027824 */ /* 0x000fe200078e024e */
[----:B------:R-:W-:Y:S01]  /*0ed0*/  LOP3.LUT R76, R5, R76, RZ, 0x3c, !PT ;  /* 0x0000004c054c7212 */ /* 0x000fe200078e3cff */
[----:B------:R3:W-:Y:S01]  /*0ee0*/  LDGSTS.E.BYPASS.LTC128B.128 [R118+0x4800], [R20.64+0x40] ;  /* 0x0480004014767fae */ /* 0x0007e2000b901d54 */
[----:B------:R-:W-:Y:S01]  /*0ef0*/  LEA.HI.X R9, R4, c[0x0][0x174], R9, 0x1, P0 ;  /* 0x00005d0004097a11 */ /* 0x000fe200000f0c09 */
[----:B------:R-:W-:Y:S01]  /*0f00*/  IMAD R5, R79, 0x20, R2 ;  /* 0x000000204f057824 */ /* 0x000fe200078e0202 */
[----:B------:R-:W-:Y:S01]  /*0f10*/  IADD3 R4, P0, R8, UR19, RZ ;  /* 0x0000001308047c10 */ /* 0x000fe2000ff1e0ff */
[----:B------:R3:W-:Y:S01]  /*0f20*/  LDGSTS.E.BYPASS.LTC128B.128 [R118+0x5800], [R20.64+0x80] ;  /* 0x0580008014767fae */ /* 0x0007e2000b901d54 */
[----:B------:R-:W-:-:S02]  /*0f30*/  IMAD.U32 R2, R7, 0x20, R6 ;  /* 0x0000002007027824 */ /* 0x000fc400078e0006 */
[----:B------:R-:W-:Y:S01]  /*0f40*/  IMAD.IADD R116, R76, 0x1, R5 ;  /* 0x000000014c747824 */ /* 0x000fe200078e0205 */
[----:B------:R-:W0:Y:S01]  /*0f50*/  LDGDEPBAR ;  /* 0x00000000000079af */ /* 0x000e220000000000 */
[----:B------:R-:W-:Y:S01]  /*0f60*/  IADD3.X R5, R9, UR18, RZ, P0, !PT ;  /* 0x0000001209057c10 */ /* 0x000fe200087fe4ff */
[----:B------:R-:W-:Y:S01]  /*0f70*/  IMAD.SHL.U32 R86, R2, 0x2, RZ ;  /* 0x0000000202567824 */ /* 0x000fe200078e00ff */
[----:B------:R-:W-:Y:S01]  /*0f80*/  LOP3.LUT P0, RZ, R3, 0x2, RZ, 0xc0, !PT ;  /* 0x0000000203ff7812 */ /* 0x000fe2000780c0ff */
[----:B------:R-:W-:Y:S01]  /*0f90*/  IMAD.SHL.U32 R116, R116, 0x2, RZ ;  /* 0x0000000274747824 */ /* 0x000fe200078e00ff */
[----:B------:R-:W-:Y:S01]  /*0fa0*/  LEA R115, R2, 0x3000, 0x1 ;  /* 0x0000300002737811 */ /* 0x000fe200078e08ff */
[----:B------:R-:W-:Y:S01]  /*0fb0*/  IMAD.MOV.U32 R3, RZ, RZ, 0x20 ;  /* 0x00000020ff037424 */ /* 0x000fe200078e00ff */
[----:B------:R-:W-:Y:S01]  /*0fc0*/  LOP3.LUT R2, R81, 0x6, RZ, 0xc0, !PT ;  /* 0x0000000651027812 */ /* 0x000fe200078ec0ff */
[----:B------:R-:W-:-:S03]  /*0fd0*/  IMAD R79, R79, 0x20, R78 ;  /* 0x000000204f4f7824 */ /* 0x000fc600078e024e */
[----:B------:R-:W-:Y:S01]  /*0fe0*/  SEL R0, R3, 0xffffffe0, !P0 ;  /* 0xffffffe003007807 */ /* 0x000fe20004000000 */
[----:B------:R-:W-:Y:S01]  /*0ff0*/  IMAD R2, R73, 0x40, R2 ;  /* 0x0000004049027824 */ /* 0x000fe200078e0202 */
[----:B------:R-:W-:-:S03]  /*1000*/  SEL R3, R3, 0xffffffe0, !P1 ;  /* 0xffffffe003037807 */ /* 0x000fc60004800000 */
[----:B------:R-:W-:Y:S01]  /*1010*/  IMAD.IADD R113, R115, 0x1, R0 ;  /* 0x0000000173717824 */ /* 0x000fe200078e0200 */
[----:B------:R-:W-:Y:S01]  /*1020*/  SHF.R.S32.HI R0, RZ, 0x1f, R83 ;  /* 0x0000001fff007819 */ /* 0x000fe20000011453 */
[----:B------:R-:W-:-:S03]  /*1030*/  IMAD.IADD R114, R116, 0x1, R3 ;  /* 0x0000000174727824 */ /* 0x000fc600078e0203 */
[----:B------:R-:W-:Y:S01]  /*1040*/  LEA.HI R0, R0, R83, RZ, 0x2 ;  /* 0x0000005300007211 */ /* 0x000fe200078f10ff */
[----:B------:R-:W-:-:S04]  /*1050*/  DEPBAR.LE SB0, 0x0 ;  /* 0x000080000000791a */ /* 0x000fc80000000000 */
[----:B------:R-:W-:Y:S01]  /*1060*/  BAR.SYNC.DEFER_BLOCKING 0x0 ;  /* 0x0000000000007b1d */ /* 0x000fe20000010000 */
[----:B------:R-:W-:-:S05]  /*1070*/  SHF.R.S32.HI R119, RZ, 0x2, R0 ;  /* 0x00000002ff777819 */ /* 0x000fca0000011400 */
        /* <DEDUP_REMOVED lines=10> */
[----:B---3--:R-:W3:Y:S04]  /*1120*/  LDSM.16.M88.4 R20, [R86+0x3000] ;  /* 0x003000005614783b */ /* 0x008ee80000000200 */
[----:B--2---:R-:W1:Y:S04]  /*1130*/  LDSM.16.M88.4 R12, [R86+0x3400] ;  /* 0x00340000560c783b */ /* 0x004e680000000200 */
[----:B------:R-:W2:Y:S04]  /*1140*/  LDSM.16.M88.4 R48, [R86+0x3800] ;  /* 0x003800005630783b */ /* 0x000ea80000000200 */
[----:B----4-:R-:W4:Y:S04]  /*1150*/  LDSM.16.M88.4 R8, [R86+0x3c00] ;  /* 0x003c00005608783b */ /* 0x010f280000000200 */
[----:B------:R-:W-:Y:S04]  /*1160*/  LDSM.16.M88.4 R56, [R114] ;  /* 0x000000007238783b */ /* 0x000fe80000000200 */
[----:B------:R-:W2:Y:S04]  /*1170*/  LDSM.16.M88.4 R36, [R113] ;  /* 0x000000007124783b */ /* 0x000ea80000000200 */
[----:B-----5:R-:W5:Y:S04]  /*1180*/  LDSM.16.M88.4 R4, [R113+0x400] ;  /* 0x000400007104783b */ /* 0x020f680000000200 */
[----:B------:R-:W4:Y:S04]  /*1190*/  LDSM.16.M88.4 R32, [R113+0x800] ;  /* 0x000800007120783b */ /* 0x000f280000000200 */
[----:B------:R-:W-:Y:S04]  /*11a0*/  LDSM.16.M88.4 R28, [R116+0x1000] ;  /* 0x00100000741c783b */ /* 0x000fe80000000200 */
[----:B------:R-:W-:Y:S01]  /*11b0*/  LDSM.16.M88.4 R60, [R113+0xc00] ;  /* 0x000c0000713c783b */ /* 0x000fe20000000200 */
[C---:B---3--:R-:W-:Y:S03]  /*11c0*/  HMMA.16816.F32 R24, R40.reuse, R20, RZ ;  /* 0x000000142818723c */ /* 0x048fe600000018ff */
[----:B------:R-:W-:Y:S04]  /*11d0*/  LDSM.16.M88.4 R64, [R114+0x1000] ;  /* 0x001000007240783b */ /* 0x000fe80000000200 */
[----:B------:R-:W-:Y:S01]  /*11e0*/  LDSM.16.M88.4 R68, [R113+0x1400] ;  /* 0x001400007144783b */ /* 0x000fe20000000200 */
[C---:B------:R-:W-:Y:S03]  /*11f0*/  HMMA.16816.F32 R20, R40.reuse, R22, RZ ;  /* 0x000000162814723c */ /* 0x040fe600000018ff */
[----:B------:R-:W0:Y:S05]  /*1200*/  LDGDEPBAR ;  /* 0x00000000000079af */ /* 0x000e2a0000000000 */
[C---:B-1----:R-:W-:Y:S08]  /*1210*/  HMMA.16816.F32 R16, R40.reuse, R12, RZ ;  /* 0x0000000c2810723c */ /* 0x042ff000000018ff */
[C---:B--2---:R-:W-:Y:S08]  /*1220*/  HMMA.16816.F32 R52, R40.reuse, R48, RZ ;  /* 0x000000302834723c */ /* 0x044ff000000018ff */
[C---:B------:R-:W-:Y:S08]  /*1230*/  HMMA.16816.F32 R12, R40.reuse, R14, RZ ;  /* 0x0000000e280c723c */ /* 0x040ff000000018ff */
[C---:B------:R-:W-:Y:S08]  /*1240*/  HMMA.16816.F32 R48, R40.reuse, R50, RZ ;  /* 0x000000322830723c */ /* 0x040ff000000018ff */
[C---:B----4-:R-:W-:Y:S08]  /*1250*/  HMMA.16816.F32 R44, R40.reuse, R8, RZ ;  /* 0x00000008282c723c */ /* 0x050ff000000018ff */
[----:B------:R-:W-:Y:S01]  /*1260*/  HMMA.16816.F32 R40, R40, R10, RZ ;  /* 0x0000000a2828723c */ /* 0x000fe200000018ff */
[----:B------:R-:W1:Y:S07]  /*1270*/  LDSM.16.M88.4 R8, [R86+0x4000] ;  /* 0x004000005608783b */ /* 0x000e6e0000000200 */
[C---:B------:R-:W-:Y:S08]  /*1280*/  HMMA.16816.F32 R24, R56.reuse, R36, R24 ;  /* 0x000000243818723c */ /* 0x040ff00000001818 */
[C---:B------:R-:W-:Y:S01]  /*1290*/  HMMA.16816.F32 R20, R56.reuse, R38, R20 ;  /* 0x000000263814723c */ /* 0x040fe20000001814 */
[----:B------:R-:W-:Y:S07]  /*12a0*/  LDSM.16.M88.4 R36, [R86+0x4400] ;  /* 0x004400005624783b */ /* 0x000fee0000000200 */
[C---:B-----5:R-:W-:Y:S08]  /*12b0*/  HMMA.16816.F32 R16, R56.reuse, R4, R16 ;  /* 0x000000043810723c */ /* 0x060ff00000001810 */
[C---:B------:R-:W-:Y:S01]  /*12c0*/  HMMA.16816.F32 R12, R56.reuse, R6, R12 ;  /* 0x00000006380c723c */ /* 0x040fe2000000180c */
[----:B------:R-:W2:Y:S07]  /*12d0*/  LDSM.16.M88.4 R4, [R86+0x4800] ;  /* 0x004800005604783b */ /* 0x000eae0000000200 */
[C---:B------:R-:W-:Y:S08]  /*12e0*/  HMMA.16816.F32 R52, R56.reuse, R32, R52 ;  /* 0x000000203834723c */ /* 0x040ff00000001834 */
[----:B------:R-:W-:Y:S01]  /*12f0*/  HMMA.16816.F32 R48, R56, R34, R48 ;  /* 0x000000223830723c */ /* 0x000fe20000001830 */
[----:B------:R-:W3:Y:S07]  /*1300*/  LDSM.16.M88.4 R32, [R86+0x4c00] ;  /* 0x004c00005620783b */ /* 0x000eee0000000200 */
[C---:B-1----:R-:W-:Y:S08]  /*1310*/  HMMA.16816.F32 R24, R28.reuse, R8, R24 ;  /* 0x000000081c18723c */ /* 0x042ff00000001818 */
[----:B------:R-:W-:Y:S01]  /*1320*/  HMMA.16816.F32 R20, R28, R10, R20 ;  /* 0x0000000a1c14723c */ /* 0x000fe20000001814 */
[----:B------:R-:W1:Y:S07]  /*1330*/  LDSM.16.M88.4 R8, [R113+0x1000] ;  /* 0x001000007108783b */ /* 0x000e6e0000000200 */
[C---:B------:R-:W-:Y:S08]  /*1340*/  HMMA.16816.F32 R44, R56.reuse, R60, R44 ;  /* 0x0000003c382c723c */ /* 0x040ff0000000182c */
[----:B------:R-:W-:Y:S01]  /*1350*/  HMMA.16816.F32 R40, R56, R62, R40 ;  /* 0x0000003e3828723c */ /* 0x000fe20000001828 */
[----:B------:R-:W4:Y:S04]  /*1360*/  LDSM.16.M88.4 R60, [R113+0x1800] ;  /* 0x00180000713c783b */ /* 0x000f280000000200 */
[----:B------:R-:W5:Y:S03]  /*1370*/  LDSM.16.M88.4 R56, [R113+0x1c00] ;  /* 0x001c00007138783b */ /* 0x000f660000000200 */
[C---:B--2---:R-:W-:Y:S08]  /*1380*/  HMMA.16816.F32 R52, R28.reuse, R4, R52 ;  /* 0x000000041c34723c */ /* 0x044ff00000001834 */
[C---:B------:R-:W-:Y:S01]  /*1390*/  HMMA.16816.F32 R48, R28.reuse, R6, R48 ;  /* 0x000000061c30723c */ /* 0x040fe20000001830 */
[----:B------:R-:W-:Y:S07]  /*13a0*/  LDSM.16.M88.4 R4, [R116+0x2000] ;  /* 0x002000007404783b */ /* 0x000fee0000000200 */
[C---:B------:R-:W-:Y:S08]  /*13b0*/  HMMA.16816.F32 R16, R28.reuse, R36, R16 ;  /* 0x000000241c10723c */ /* 0x040ff00000001810 */
[C---:B------:R-:W-:Y:S01]  /*13c0*/  HMMA.16816.F32 R12, R28.reuse, R38, R12 ;  /* 0x000000261c0c723c */ /* 0x040fe2000000180c */
[----:B------:R-:W-:Y:S07]  /*13d0*/  LDSM.16.M88.4 R36, [R86+0x5000] ;  /* 0x005000005624783b */ /* 0x000fee0000000200 */
[C---:B---3--:R-:W-:Y:S08]  /*13e0*/  HMMA.16816.F32 R44, R28.reuse, R32, R44 ;  /* 0x000000201c2c723c */ /* 0x048ff0000000182c */
[----:B------:R-:W-:Y:S01]  /*13f0*/  HMMA.16816.F32 R40, R28, R34, R40 ;  /* 0x000000221c28723c */ /* 0x000fe20000001828 */
[----:B------:R-:W2:Y:S04]  /*1400*/  LDSM.16.M88.4 R28, [R86+0x5800] ;  /* 0x00580000561c783b */ /* 0x000ea80000000200 */
[----:B------:R-:W3:Y:S03]  /*1410*/  LDSM.16.M88.4 R32, [R86+0x5400] ;  /* 0x005400005620783b */ /* 0x000ee60000000200 */
[C---:B-1----:R-:W-:Y:S08]  /*1420*/  HMMA.16816.F32 R24, R64.reuse, R8, R24 ;  /* 0x000000084018723c */ /* 0x042ff00000001818 */
[C---:B------:R-:W-:Y:S01]  /*1430*/  HMMA.16816.F32 R20, R64.reuse, R10, R20 ;  /* 0x0000000a4014723c */ /* 0x040fe20000001814 */
[----:B------:R-:W1:Y:S07]  /*1440*/  LDSM.16.M88.4 R8, [R86+0x5c00] ;  /* 0x005c00005608783b */ /* 0x000e6e0000000200 */
[C---:B----4-:R-:W-:Y:S08]  /*1450*/  HMMA.16816.F32 R52, R64.reuse, R60, R52 ;  /* 0x0000003c4034723c */ /* 0x050ff00000001834 */
[C---:B------:R-:W-:Y:S01]  /*1460*/  HMMA.16816.F32 R48, R64.reuse, R62, R48 ;  /* 0x0000003e4030723c */ /* 0x040fe20000001830 */
[----:B------:R-:W-:Y:S07]  /*1470*/  LDSM.16.M88.4 R60, [R113+0x2400] ;  /* 0x00240000713c783b */ /* 0x000fee0000000200 */
[C---:B------:R-:W-:Y:S08]  /*1480*/  HMMA.16816.F32 R16, R64.reuse, R68, R16 ;  /* 0x000000444010723c */ /* 0x040ff00000001810 */
[C---:B------:R-:W-:Y:S08]  /*1490*/  HMMA.16816.F32 R12, R64.reuse, R70, R12 ;  /* 0x00000046400c723c */ /* 0x040ff0000000180c */
[C---:B-----5:R-:W-:Y:S08]  /*14a0*/  HMMA.16816.F32 R44, R64.reuse, R56, R44 ;  /* 0x00000038402c723c */ /* 0x060ff0000000182c */
[----:B------:R-:W-:Y:S01]  /*14b0*/  HMMA.16816.F32 R64, R64, R58, R40 ;  /* 0x0000003a4040723c */ /* 0x000fe20000001828 */
[----:B------:R-:W-:Y:S04]  /*14c0*/  LDSM.16.M88.4 R56, [R114+0x2000] ;  /* 0x002000007238783b */ /* 0x000fe80000000200 */
[----:B------:R-:W4:Y:S03]  /*14d0*/  LDSM.16.M88.4 R40, [R113+0x2000] ;  /* 0x002000007128783b */ /* 0x000f260000000200 */
[C---:B--2---:R-:W-:Y:S08]  /*14e0*/  HMMA.16816.F32 R52, R4.reuse, R28, R52 ;  /* 0x0000001c0434723c */ /* 0x044ff00000001834 */
[C---:B------:R-:W-:Y:S01]  /*14f0*/  HMMA.16816.F32 R48, R4.reuse, R30, R48 ;  /* 0x0000001e0430723c */ /* 0x040fe20000001830 */
[----:B------:R-:W2:Y:S07]  /*1500*/  LDSM.16.M88.4 R28, [R113+0x2800] ;  /* 0x00280000711c783b */ /* 0x000eae0000000200 */
[C---:B------:R-:W-:Y:S08]  /*1510*/  HMMA.16816.F32 R20, R4.reuse, R38, R20 ;  /* 0x000000260414723c */ /* 0x040ff00000001814 */
[C---:B------:R-:W-:Y:S08]  /*1520*/  HMMA.16816.F32 R24, R4.reuse, R36, R24 ;  /* 0x000000240418723c */ /* 0x040ff00000001818 */
[C---:B---3--:R-:W-:Y:S08]  /*1530*/  HMMA.16816.F32 R16, R4.reuse, R32, R16 ;  /* 0x000000200410723c */ /* 0x048ff00000001810 */
[C---:B------:R-:W-:Y:S08]  /*1540*/  HMMA.16816.F32 R12, R4.reuse, R34, R12 ;  /* 0x00000022040c723c */ /* 0x040ff0000000180c */
[C---:B-1----:R-:W-:Y:S07]  /*1550*/  HMMA.16816.F32 R44, R4.reuse, R8, R44 ;  /* 0x00000008042c723c */ /* 0x042fee000000182c */
[----:B------:R-:W-:Y:S01]  /*1560*/  IADD3 R8, R2, 0x10, RZ ;  /* 0x0000001002087810 */ /* 0x000fe20007ffe0ff */
[----:B------:R-:W-:Y:S07]  /*1570*/  HMMA.16816.F32 R64, R4, R10, R64 ;  /* 0x0000000a0440723c */ /* 0x000fee0000001840 */
[----:B------:R-:W-:Y:S01]  /*1580*/  IADD3 R5, R82, 0x1, R119 ;  /* 0x0000000152057810 */ /* 0x000fe20007ffe077 */
[----:B----4-:R-:W-:Y:S01]  /*1590*/  HMMA.16816.F32 R20, R56, R42, R20 ;  /* 0x0000002a3814723c */ /* 0x010fe20000001814 */
[----:B------:R-:W-:-:S02]  /*15a0*/  IADD3 R10, R2, 0x9, RZ ;  /* 0x00000009020a7810 */ /* 0x000fc40007ffe0ff */
[----:B------:R-:W-:Y:S02]  /*15b0*/  IADD3 R0, R80, -c[0x0][0x214], R5 ;  /* 0x8000850050007a10 */ /* 0x000fe40007ffe005 */
[----:B------:R-:W1:Y:S01]  /*15c0*/  LDSM.16.M88.4 R4, [R113+0x2c00] ;  /* 0x002c00007104783b */ /* 0x000e620000000200 */
[----:B------:R-:W-:-:S04]  /*15d0*/  DEPBAR.LE SB0, 0x0 ;  /* 0x000080000000791a */ /* 0x000fc80000000000 */
[----:B------:R-:W-:Y:S01]  /*15e0*/  IADD3 R39, R0, c[0x0][0x2e8], RZ ;  /* 0x0000ba0000277a10 */ /* 0x000fe20007ffe0ff */
[C---:B------:R-:W-:Y:S01]  /*15f0*/  HMMA.16816.F32 R16, R56.reuse, R60, R16 ;  /* 0x0000003c3810723c */ /* 0x040fe20000001810 */
[----:B------:R-:W-:Y:S02]  /*1600*/  IADD3 R0, R2, 0x1, RZ ;  /* 0x0000000102007810 */ /* 0x000fe40007ffe0ff */
[C---:B------:R-:W-:Y:S02]  /*1610*/  IADD3 R33, R39.reuse, 0x8, RZ ;  /* 0x0000000827217810 */ /* 0x040fe40007ffe0ff */
[-C--:B------:R-:W-:Y:S02]  /*1620*/  IMNMX R39, R39, R80.reuse, PT ;  /* 0x0000005027277217 */ /* 0x080fe40003800200 */
[----:B------:R-:W-:Y:S01]  /*1630*/  IMNMX R33, R33, R80, PT ;  /* 0x0000005021217217 */ /* 0x000fe20003800200 */
[----:B------:R-:W-:Y:S01]  /*1640*/  HMMA.16816.F32 R12, R56, R62, R12 ;  /* 0x0000003e380c723c */ /* 0x000fe2000000180c */
[----:B------:R-:W-:-:S02]  /*1650*/  ISETP.GE.AND P5, PT, R0, R39, PT ;  /* 0x000000270000720c */ /* 0x000fc40003fa6270 */
[----:B------:R-:W-:Y:S02]  /*1660*/  ISETP.GE.AND P0, PT, R0, R33, PT ;  /* 0x000000210000720c */ /* 0x000fe40003f06270 */
[----:B------:R-:W-:Y:S02]  /*1670*/  IADD3 R0, R2, 0x8, RZ ;  /* 0x0000000802007810 */ /* 0x000fe40007ffe0ff */
[-C--:B------:R-:W-:Y:S01]  /*1680*/  ISETP.GE.AND P2, PT, R10, R39.reuse, PT ;  /* 0x000000270a00720c */ /* 0x080fe20003f46270 */
[----:B--2---:R-:W-:Y:S01]  /*1690*/  HMMA.16816.F32 R52, R56, R28, R52 ;  /* 0x0000001c3834723c */ /* 0x004fe20000001834 */
[C---:B------:R-:W-:Y:S02]  /*16a0*/  ISETP.GE.AND P1, PT, R0.reuse, R39, PT ;  /* 0x000000270000720c */ /* 0x040fe40003f26270 */
[-C--:B------:R-:W-:Y:S02]  /*16b0*/  ISETP.GE.AND P4, PT, R0, R33.reuse, PT ;  /* 0x000000210000720c */ /* 0x080fe40003f86270 */
[----:B------:R-:W-:-:S02]  /*16c0*/  ISETP.GE.AND P3, PT, R10, R33, PT ;  /* 0x000000210a00720c */ /* 0x000fc40003f66270 */
[----:B------:R-:W-:Y:S01]  /*16d0*/  ISETP.GE.AND P6, PT, R8, R39, PT ;  /* 0x000000270800720c */ /* 0x000fe20003fc6270 */
[C---:B------:R-:W-:Y:S01]  /*16e0*/  HMMA.16816.F32 R48, R56.reuse, R30, R48 ;  /* 0x0000001e3830723c */ /* 0x040fe20000001830 */
[----:B------:R-:W-:Y:S02]  /*16f0*/  FSEL R0, R20, -INF , !P1 ;  /* 0xff80000014007808 */ /* 0x000fe40004800000 */
        /* <DEDUP_REMOVED lines=8> */
[----:B-1----:R-:W-:Y:S01]  /*1780*/  HMMA.16816.F32 R44, R56, R4, R44 ;  /* 0x00000004382c723c */ /* 0x002fe2000000182c */
[C---:B------:R-:W-:Y:S02]  /*1790*/  ISETP.GE.AND P4, PT, R10.reuse, R39, PT ;  /* 0x000000270a00720c */ /* 0x040fe40003f86270 */
[----:B------:R-:W-:Y:S02]  /*17a0*/  ISETP.GE.AND P2, PT, R10, R33, PT ;  /* 0x000000210a00720c */ /* 0x000fe40003f46270 */
[----:B------:R-:W-:-:S02]  /*17b0*/  ISETP.GE.AND P3, PT, R20, R39, PT ;  /* 0x000000271400720c */ /* 0x000fc40003f66270 */
[----:B------:R-:W-:Y:S01]  /*17c0*/  ISETP.GE.AND P6, PT, R20, R33, PT ;  /* 0x000000211400720c */ /* 0x000fe20003fc6270 */
[----:B------:R-:W-:Y:S01]  /*17d0*/  HMMA.16816.F32 R64, R56, R6, R64 ;  /* 0x000000063840723c */ /* 0x000fe20000001840 */
[C---:B------:R-:W-:Y:S02]  /*17e0*/  IADD3 R10, R2.reuse, 0x19, RZ ;  /* 0x00000019020a7810 */ /* 0x040fe40007ffe0ff */
[----:B------:R-:W-:Y:S02]  /*17f0*/  IADD3 R20, R2, 0x20, RZ ;  /* 0x0000002002147810 */ /* 0x000fe40007ffe0ff */
[----:B------:R-:W-:Y:S02]  /*1800*/  FSEL R11, R18, -INF , !P1 ;  /* 0xff800000120b7808 */ /* 0x000fe40004800000 */
[----:B------:R-:W-:Y:S02]  /*1810*/  FSEL R9, R19, -INF , !P2 ;  /* 0xff80000013097808 */ /* 0x000fe40005000000 */
[----:B------:R-:W-:-:S02]  /*1820*/  FSEL R12, R12, -INF , !P3 ;  /* 0xff8000000c0c7808 */ /* 0x000fc40005800000 */
[-C--:B------:R-:W-:Y:S02]  /*1830*/  ISETP.GE.AND P1, PT, R10, R39.reuse, PT ;  /* 0x000000270a00720c */ /* 0x080fe40003f26270 */
[C---:B------:R-:W-:Y:S02]  /*1840*/  ISETP.GE.AND P2, PT, R20.reuse, R39, PT ;  /* 0x000000271400720c */ /* 0x040fe40003f46270 */
[----:B------:R-:W-:Y:S02]  /*1850*/  ISETP.GE.AND P3, PT, R20, R33, PT ;  /* 0x000000211400720c */ /* 0x000fe40003f66270 */
[C---:B------:R-:W-:Y:S02]  /*1860*/  IADD3 R20, R2.reuse, 0x21, RZ ;  /* 0x0000002102147810 */ /* 0x040fe40007ffe0ff */
[----:B------:R-:W-:Y:S02]  /*1870*/  FSEL R18, R17, -INF , !P4 ;  /* 0xff80000011127808 */ /* 0x000fe40006000000 */
[----:B------:R-:W-:-:S02]  /*1880*/  IADD3 R22, R2, 0x28, RZ ;  /* 0x0000002802167810 */ /* 0x000fc40007ffe0ff */
[-C--:B------:R-:W-:Y:S02]  /*1890*/  ISETP.GE.AND P4, PT, R10, R33.reuse, PT ;  /* 0x000000210a00720c */ /* 0x080fe40003f86270 */
[----:B------:R-:W-:Y:S02]  /*18a0*/  FSEL R10, R13, -INF , !P1 ;  /* 0xff8000000d0a7808 */ /* 0x000fe40004800000 */
[-C--:B------:R-:W-:Y:S02]  /*18b0*/  ISETP.GE.AND P1, PT, R20, R33.reuse, PT ;  /* 0x000000211400720c */ /* 0x080fe40003f26270 */
[----:B------:R-:W-:Y:S02]  /*18c0*/  FSEL R89, R52, -INF , !P2 ;  /* 0xff80000034597808 */ /* 0x000fe40005000000 */
[----:B------:R-:W-:Y:S02]  /*18d0*/  ISETP.GE.AND P2, PT, R22, R33, PT ;  /* 0x000000211600720c */ /* 0x000fe40003f46270 */
[----:B------:R-:W-:-:S02]  /*18e0*/  IADD3 R28, R2, 0x30, RZ ;  /* 0x00000030021c7810 */ /* 0x000fc40007ffe0ff */
[----:B------:R-:W-:Y:S02]  /*18f0*/  IADD3 R30, R2, 0x29, RZ ;  /* 0x00000029021e7810 */ /* 0x000fe40007ffe0ff */
[----:B------:R-:W-:Y:S02]  /*1900*/  FSEL R17, R14, -INF , !P6 ;  /* 0xff8000000e117808 */ /* 0x000fe40007000000 */
[----:B------:R-:W-:Y:S02]  /*1910*/  ISETP.GE.AND P6, PT, R20, R39, PT ;  /* 0x000000271400720c */ /* 0x000fe40003fc6270 */
[----:B------:R-:W-:Y:S02]  /*1920*/  FSEL R87, R55, -INF , !P1 ;  /* 0xff80000037577808 */ /* 0x000fe40004800000 */
[----:B------:R-:W-:Y:S02]  /*1930*/  FSEL R15, R15, -INF , !P4 ;  /* 0xff8000000f0f7808 */ /* 0x000fe40006000000 */
[----:B------:R-:W-:-:S02]  /*1940*/  IADD3 R20, R2, 0x38, RZ ;  /* 0x0000003802147810 */ /* 0x000fc40007ffe0ff */
[-C--:B------:R-:W-:Y:S02]  /*1950*/  ISETP.GE.AND P1, PT, R28, R39.reuse, PT ;  /* 0x000000271c00720c */ /* 0x080fe40003f26270 */
[----:B------:R-:W-:Y:S02]  /*1960*/  FSEL R90, R50, -INF , !P2 ;  /* 0xff800000325a7808 */ /* 0x000fe40005000000 */
[----:B------:R-:W-:Y:S02]  /*1970*/  ISETP.GE.AND P4, PT, R22, R39, PT ;  /* 0x000000271600720c */ /* 0x000fe40003f86270 */
[----:B------:R-:W-:Y:S02]  /*1980*/  FSEL R35, R54, -INF , !P3 ;  /* 0xff80000036237808 */ /* 0x000fe40005800000 */
[----:B------:R-:W-:Y:S02]  /*1990*/  ISETP.GE.AND P2, PT, R30, R33, PT ;  /* 0x000000211e00720c */ /* 0x000fe40003f46270 */
[----:B------:R-:W-:-:S02]  /*19a0*/  IADD3 R22, R2, 0x31, RZ ;  /* 0x0000003102167810 */ /* 0x000fc40007ffe0ff */
[-C--:B------:R-:W-:Y:S02]  /*19b0*/  ISETP.GE.AND P3, PT, R30, R39.reuse, PT ;  /* 0x000000271e00720c */ /* 0x080fe40003f66270 */
[----:B------:R-:W-:Y:S02]  /*19c0*/  FSEL R14, R25, -INF , !P5 ;  /* 0xff800000190e7808 */ /* 0x000fe40006800000 */
[----:B------:R-:W-:Y:S02]  /*19d0*/  FSEL R94, R44, -INF , !P1 ;  /* 0xff8000002c5e7808 */ /* 0x000fe40004800000 */
[C---:B------:R-:W-:Y:S02]  /*19e0*/  ISETP.GE.AND P5, PT, R20.reuse, R39, PT ;  /* 0x000000271400720c */ /* 0x040fe40003fa6270 */
[----:B------:R-:W-:Y:S02]  /*19f0*/  FSEL R99, R51, -INF , !P2 ;  /* 0xff80000033637808 */ /* 0x000fe40005000000 */
[----:B------:R-:W-:-:S02]  /*1a00*/  ISETP.GE.AND P1, PT, R20, R33, PT ;  /* 0x000000211400720c */ /* 0x000fc40003f26270 */
[----:B------:R-:W-:Y:S01]  /*1a10*/  FSEL R93, R49, -INF , !P3 ;  /* 0xff800000315d7808 */ /* 0x000fe20005800000 */
[----:B------:R-:W1:Y:S01]  /*1a20*/  LDC.U8 R20, c[0x0][0x2d8] ;  /* 0x0000b600ff147b82 */ /* 0x000e620000000000 */
[-C--:B------:R-:W-:Y:S02]  /*1a30*/  ISETP.GE.AND P2, PT, R22, R33.reuse, PT ;  /* 0x000000211600720c */ /* 0x080fe40003f46270 */
[----:B------:R-:W-:Y:S02]  /*1a40*/  ISETP.GE.AND P3, PT, R28, R33, PT ;  /* 0x000000211c00720c */ /* 0x000fe40003f66270 */
[----:B------:R-:W-:Y:S02]  /*1a50*/  FSEL R105, R47, -INF , !P2 ;  /* 0xff8000002f697808 */ /* 0x000fe40005000000 */
[----:B------:R-:W-:Y:S02]  /*1a60*/  FSEL R27, R27, -INF , !P0 ;  /* 0xff8000001b1b7808 */ /* 0x000fe40004000000 */
[----:B------:R-:W-:-:S02]  /*1a70*/  FSEL R101, R46, -INF , !P3 ;  /* 0xff8000002e657808 */ /* 0x000fc40005800000 */
[----:B------:R-:W-:Y:S02]  /*1a80*/  ISETP.NE.AND P2, PT, R85, 0x1, PT ;  /* 0x000000015500780c */ /* 0x000fe40003f45270 */
[C---:B------:R-:W-:Y:S01]  /*1a90*/  IADD3 R4, R2.reuse, 0x39, RZ ;  /* 0x0000003902047810 */ /* 0x040fe20007ffe0ff */
[----:B------:R-:W-:Y:S01]  /*1aa0*/  BAR.SYNC.DEFER_BLOCKING 0x0 ;  /* 0x0000000000007b1d */ /* 0x000fe20000010000 */
[C---:B------:R-:W-:Y:S02]  /*1ab0*/  ISETP.GE.AND P0, PT, R2.reuse, R39, PT ;  /* 0x000000270200720c */ /* 0x040fe40003f06270 */
[----:B------:R-:W-:Y:S02]  /*1ac0*/  ISETP.GE.AND P3, PT, R2, R33, PT ;  /* 0x000000210200720c */ /* 0x000fe40003f66270 */
[----:B------:R-:W-:Y:S02]  /*1ad0*/  SHF.R.S32.HI R2, RZ, 0x1f, R77 ;  /* 0x0000001fff027819 */ /* 0x000fe4000001144d */
[----:B------:R-:W-:-:S02]  /*1ae0*/  FSEL R91, R53, -INF , !P6 ;  /* 0xff800000355b7808 */ /* 0x000fc40007000000 */
[----:B------:R-:W-:Y:S02]  /*1af0*/  LEA.HI R2, R2, R75, RZ, 0x2 ;  /* 0x0000004b02027211 */ /* 0x000fe400078f10ff */
[----:B------:R-:W-:Y:S02]  /*1b00*/  FSEL R92, R48, -INF , !P4 ;  /* 0xff800000305c7808 */ /* 0x000fe40006000000 */
[----:B------:R-:W-:Y:S02]  /*1b10*/  FSEL R24, R24, -INF , !P0 ;  /* 0xff80000018187808 */ /* 0x000fe40004000000 */
[----:B------:R-:W-:Y:S02]  /*1b20*/  LOP3.LUT R126, R2, 0xfffffffc, RZ, 0xc0, !PT ;  /* 0xfffffffc027e7812 */ /* 0x000fe400078ec0ff */
[-C--:B------:R-:W-:Y:S02]  /*1b30*/  ISETP.GE.AND P6, PT, R22, R39.reuse, PT ;  /* 0x000000271600720c */ /* 0x080fe40003fc6270 */
[C---:B------:R-:W-:Y:S01]  /*1b40*/  ISETP.GE.AND P4, PT, R4.reuse, R39, PT ;  /* 0x000000270400720c */ /* 0x040fe20003f86270 */
[----:B------:R-:W-:Y:S01]  /*1b50*/  IMAD.IADD R126, R75, 0x1, -R126 ;  /* 0x000000014b7e7824 */ /* 0x000fe200078e0a7e */
[----:B------:R-:W-:Y:S01]  /*1b60*/  ISETP.GE.AND P0, PT, R4, R33, PT ;  /* 0x000000210400720c */ /* 0x000fe20003f06270 */
[----:B------:R-:W-:Y:S01]  /*1b70*/  IMAD.IADD R4, R76, 0x1, R79 ;  /* 0x000000014c047824 */ /* 0x000fe200078e024f */
[----:B------:R-:W-:-:S02]  /*1b80*/  FSEL R26, R26, -INF , !P3 ;  /* 0xff8000001a1a7808 */ /* 0x000fc40005800000 */
[----:B------:R-:W-:Y:S02]  /*1b90*/  FSEL R100, R45, -INF , !P6 ;  /* 0xff8000002d647808 */ /* 0x000fe40007000000 */
[----:B------:R-:W-:Y:S02]  /*1ba0*/  FSEL R96, R64, -INF , !P5 ;  /* 0xff80000040607808 */ /* 0x000fe40006800000 */
[----:B------:R-:W-:Y:S02]  /*1bb0*/  FSEL R104, R66, -INF , !P1 ;  /* 0xff80000042687808 */ /* 0x000fe40004800000 */
[----:B------:R-:W-:Y:S02]  /*1bc0*/  FSEL R95, R65, -INF , !P4 ;  /* 0xff800000415f7808 */ /* 0x000fe40006000000 */
[----:B------:R-:W-:Y:S01]  /*1bd0*/  FSEL R103, R67, -INF , !P0 ;  /* 0xff80000043677808 */ /* 0x000fe20004000000 */
[----:B------:R-:W-:Y:S05]  /*1be0*/  @!P2 BRA `(.L_x_725) ;  /* 0x000001a00000a947 */ /* 0x000fea0003800000 */
[----:B-1----:R-:W-:Y:S01]  /*1bf0*/  IADD3 R7, R85, -0x2, RZ ;  /* 0xfffffffe55077810 */ /* 0x002fe20007ffe0ff */
[----:B------:R-:W-:-:S02]  /*1c00*/  USHF.L.U32 UR7, UR6, 0x5, URZ ;  /* 0x0000000506077899 */ /* 0x000fc4000800063f */
[----:B------:R-:W-:Y:S01]  /*1c10*/  UMOV UR5, 0x5 ;  /* 0x0000000500057882 */ /* 0x000fe20000000000 */
[----:B------:R-:W-:Y:S01]  /*1c20*/  SHF.R.S32.HI R5, RZ, 0x1f, R7 ;  /* 0x0000001fff057819 */ /* 0x000fe20000011407 */
[C---:B------:R-:W-:Y:S01]  /*1c30*/  IMAD R2, R7.reuse, UR16, RZ ;  /* 0x0000001007027c24 */ /* 0x040fe2000f8e02ff */
[----:B------:R-:W-:Y:S01]  /*1c40*/  ULDC UR4, c[0x0][0x19c] ;  /* 0x0000670000047ab9 */ /* 0x000fe20000000800 */
[----:B------:R-:W-:Y:S01]  /*1c50*/  IMAD.WIDE.U32 R28, R7, UR17, R124 ;  /* 0x00000011071c7c25 */ /* 0x000fe2000f8e007c */
[----:B------:R-:W-:-:S03]  /*1c60*/  USHF.L.U64.HI UR4, UR6, UR5, UR4 ;  /* 0x0000000506047299 */ /* 0x000fc60008010204 */
[----:B------:R-:W-:Y:S01]  /*1c70*/  IMAD R2, R5, UR17, R2 ;  /* 0x0000001105027c24 */ /* 0x000fe2000f8e0202 */
[C---:B------:R-:W-:Y:S01]  /*1c80*/  LEA R30, P1, R28.reuse, c[0x0][0x168], 0x1 ;  /* 0x00005a001c1e7a11 */ /* 0x040fe200078208ff */
        /* <DEDUP_REMOVED lines=16> */
.L_x_725:
[----:B-1----:R-:W-:Y:S01]  /*1d90*/  FMNMX.FTZ R5, R24, R14, !PT ;  /* 0x0000000e18057209 */ /* 0x002fe20007810000 */
[----:B------:R-:W-:Y:S01]  /*1da0*/  IMAD.WIDE.U32 R110, R84, -0x2daee0ad, RZ ;  /* 0xd2511f53546e7825 */ /* 0x000fe200078e00ff */
[----:B------:R-:W-:Y:S01]  /*1db0*/  LOP3.LUT R21, R72, UR22, RZ, 0x3c, !PT ;  /* 0x0000001648157c12 */ /* 0x000fe2000f8e3cff */
[----:B------:R-:W-:Y:S01]  /*1dc0*/  UIADD3 UR13, UR22, -0x61c88647, URZ ;  /* 0x9e3779b9160d7890 */ /* 0x000fe2000fffe03f */
[----:B------:R-:W-:Y:S01]  /*1dd0*/  FMNMX.FTZ R5, R0, R5, !PT ;  /* 0x0000000500057209 */ /* 0x000fe20007810000 */
[----:B------:R-:W-:Y:S01]  /*1de0*/  IMAD.SHL.U32 R68, R73, 0x2, RZ ;  /* 0x0000000249447824 */ /* 0x000fe200078e00ff */
[----:B------:R-:W-:Y:S01]  /*1df0*/  UIADD3 UR12, UR23, -0x4498517b, URZ ;  /* 0xbb67ae85170c7890 */ /* 0x000fe2000fffe03f */
[----:B------:R-:W-:Y:S01]  /*1e00*/  IMAD.SHL.U32 R112, R4, 0x2, RZ ;  /* 0x0000000204707824 */ /* 0x000fe200078e00ff */
[----:B------:R-:W-:Y:S01]  /*1e10*/  FMNMX.FTZ R5, R8, R5, !PT ;  /* 0x0000000508057209 */ /* 0x000fe20007810000 */
[----:B------:R-:W-:Y:S01]  /*1e20*/  UIADD3 UR10, UR23, 0x76cf5d0a, URZ ;  /* 0x76cf5d0a170a7890 */ /* 0x000fe2000fffe03f */
[----:B------:R-:W-:Y:S01]  /*1e30*/  LOP3.LUT R30, R111, UR23, R68, 0x96, !PT ;  /* 0x000000176f1e7c12 */ /* 0x000fe2000f8e9644 */
[----:B------:R-:W-:Y:S01]  /*1e40*/  UIADD3 UR11, UR22, 0x3c6ef372, URZ ;  /* 0x3c6ef372160b7890 */ /* 0x000fe2000fffe03f */
[----:B------:R-:W-:Y:S01]  /*1e50*/  FMNMX.FTZ R5, R16, R5, !PT ;  /* 0x0000000510057209 */ /* 0x000fe20007810000 */
[----:B------:R-:W-:Y:S01]  /*1e60*/  UIADD3 UR9, UR22, -0x255992d5, URZ ;  /* 0xdaa66d2b16097890 */ /* 0x000fe2000fffe03f */
[----:B------:R-:W-:Y:S01]  /*1e70*/  IMAD.IADD R86, R3, 0x1, R112 ;  /* 0x0000000103567824 */ /* 0x000fe200078e0270 */
[----:B------:R-:W-:Y:S01]  /*1e80*/  UIADD3 UR8, UR23, 0x32370b8f, URZ ;  /* 0x32370b8f17087890 */ /* 0x000fe2000fffe03f */
[----:B------:R-:W-:Y:S01]  /*1e90*/  FMNMX.FTZ R5, R18, R5, !PT ;  /* 0x0000000512057209 */ /* 0x000fe20007810000 */
[----:B------:R-:W-:Y:S01]  /*1ea0*/  IMAD.WIDE.U32 R30, R30, -0x326172a9, RZ ;  /* 0xcd9e8d571e1e7825 */ /* 0x000fe200078e00ff */
[----:B------:R-:W-:Y:S01]  /*1eb0*/  UIADD3 UR6, UR23, -0x126145ec, URZ ;  /* 0xed9eba1417067890 */ /* 0x000fe2000fffe03f */
[----:B------:R-:W-:Y:S01]  /*1ec0*/  LDSM.16.MT88.4 R48, [R86+0x6000] ;  /* 0x006000005630783b */ /* 0x000fe20000004200 */
[----:B------:R-:W-:Y:S01]  /*1ed0*/  FMNMX.FTZ R5, R12, R5, !PT ;  /* 0x000000050c057209 */ /* 0x000fe20007810000 */
[----:B------:R-:W-:-:S02]  /*1ee0*/  UIADD3 UR7, UR22, 0x78dde6e4, URZ ;  /* 0x78dde6e416077890 */ /* 0x000fc4000fffe03f */
[----:B------:R-:W-:Y:S01]  /*1ef0*/  UIADD3 UR5, UR22, 0x1715609d, URZ ;  /* 0x1715609d16057890 */ /* 0x000fe2000fffe03f */
[----:B------:R-:W-:Y:S01]  /*1f00*/  FMNMX.FTZ R2, R10, R5, !PT ;  /* 0x000000050a027209 */ /* 0x000fe20007810000 */
[----:B------:R-:W-:Y:S01]  /*1f10*/  UIADD3 UR4, UR23, -0x56f99767, URZ ;  /* 0xa906689917047890 */ /* 0x000fe2000fffe03f */
[----:B------:R-:W-:Y:S01]  /*1f20*/  LDSM.16.MT88.4 R64, [R86+0x7000] ;  /* 0x007000005640783b */ /* 0x000fe20000004200 */
[----:B------:R-:W-:Y:S01]  /*1f30*/  UIADD3 UR14, UR23, 0x646e171e, URZ ;  /* 0x646e171e170e7890 */ /* 0x000fe2000fffe03f */
[----:B------:R-:W-:Y:S01]  /*1f40*/  FMNMX.FTZ R2, R89, R2, !PT ;  /* 0x0000000259027209 */ /* 0x000fe20007810000 */
[----:B------:R-:W-:Y:S01]  /*1f50*/  UIADD3 UR15, UR22, -0x4ab325aa, URZ ;  /* 0xb54cda56160f7890 */ /* 0x000fe2000fffe03f */
[----:B------:R-:W-:Y:S02]  /*1f60*/  LDSM.16.MT88.4 R56, [R112+0x7000] ;  /* 0x007000007038783b */ /* 0x000fe40000004200 */
        /* <DEDUP_REMOVED lines=19> */
[----:B-1----:R-:W-:Y:S01]  /*20a0*/  FMNMX.FTZ R5, R22, R5, !PT ;  /* 0x0000000516057209 */ /* 0x002fe20007810000 */
[----:B------:R-:W-:Y:S01]  /*20b0*/  IMAD R22, R74, 0x4, R75 ;  /* 0x000000044a167824 */ /* 0x000fe200078e024b */
[----:B------:R-:W-:Y:S01]  /*20c0*/  FMNMX.FTZ R6, R101, R6, !PT ;  /* 0x0000000665067209 */ /* 0x000fe20007810000 */
[----:B------:R-:W-:Y:S02]  /*20d0*/  LDSM.16.MT88.4 R72, [R112+0x8000] ;  /* 0x008000007048783b */ /* 0x000fe40000004200 */
[----:B------:R-:W-:Y:S01]  /*20e0*/  IMAD.WIDE.U32 R70, R22, -0x326172a9, RZ ;  /* 0xcd9e8d5716467825 */ /* 0x000fe200078e00ff */
[----:B------:R-:W-:Y:S01]  /*20f0*/  FMNMX.FTZ R7, R105, R6, !PT ;  /* 0x0000000669077209 */ /* 0x000fe20007810000 */
[----:B------:R-:W1:Y:S03]  /*2100*/  SHFL.BFLY PT, R2, R5, 0x1, 0x1f ;  /* 0x0c201f0005027f89 */ /* 0x000e6600000e0000 */
[----:B------:R-:W-:-:S02]  /*2110*/  FMNMX.FTZ R6, R104, R7, !PT ;  /* 0x0000000768067209 */ /* 0x000fc40007810000 */
[----:B------:R-:W-:Y:S02]  /*2120*/  LOP3.LUT R78, R71, R21, RZ, 0x3c, !PT ;  /* 0x00000015474e7212 */ /* 0x000fe400078e3cff */
[----:B------:R-:W-:Y:S02]  /*2130*/  FMNMX.FTZ R6, R103, R6, !PT ;  /* 0x0000000667067209 */ /* 0x000fe40007810000 */
[----:B------:R-:W-:Y:S01]  /*2140*/  LOP3.LUT R28, R31, UR13, R70, 0x96, !PT ;  /* 0x0000000d1f1c7c12 */ /* 0x000fe2000f8e9646 */
[----:B------:R-:W-:-:S04]  /*2150*/  IMAD.WIDE.U32 R78, R78, -0x2daee0ad, RZ ;  /* 0xd2511f534e4e7825 */ /* 0x000fc800078e00ff */
[----:B------:R-:W-:Y:S01]  /*2160*/  IMAD.WIDE.U32 R28, R28, -0x2daee0ad, RZ ;  /* 0xd2511f531c1c7825 */ /* 0x000fe200078e00ff */
[----:B------:R-:W-:-:S03]  /*2170*/  LOP3.LUT R76, R79, UR12, R110, 0x96, !PT ;  /* 0x0000000c4f4c7c12 */ /* 0x000fc6000f8e966e */
[----:B------:R-:W-:Y:S02]  /*2180*/  IMAD R110, R20, 0x10000, R20 ;  /* 0x00010000146e7824 */ /* 0x000fe400078e0214 */
[----:B------:R-:W-:Y:S01]  /*2190*/  IMAD.WIDE.U32 R76, R76, -0x326172a9, RZ ;  /* 0xcd9e8d574c4c7825 */ /* 0x000fe200078e00ff */
[----:B-1----:R-:W-:Y:S02]  /*21a0*/  FMNMX.FTZ R2, R5, R2, !PT ;  /* 0x0000000205027209 */ /* 0x002fe40007810000 */
[----:B------:R-:W1:Y:S02]  /*21b0*/  SHFL.BFLY PT, R5, R6, 0x2, 0x1f ;  /* 0x0c401f0006057f89 */ /* 0x000e6400000e0000 */
[----:B------:R-:W-:Y:S01]  /*21c0*/  LOP3.LUT R7, R77, UR11, R30, 0x96, !PT ;  /* 0x0000000b4d077c12 */ /* 0x000fe2000f8e961e */
[C---:B------:R-:W-:Y:S01]  /*21d0*/  FMUL.FTZ R109, R2.reuse, c[0x0][0x23c] ;  /* 0x00008f00026d7a20 */ /* 0x040fe20000410000 */
[----:B------:R-:W-:-:S03]  /*21e0*/  FSETP.NEU.FTZ.AND P0, PT, R2, -INF , PT ;  /* 0xff8000000200780b */ /* 0x000fc60003f1d000 */
[----:B------:R-:W-:Y:S01]  /*21f0*/  IMAD.WIDE.U32 R30, R7, -0x2daee0ad, RZ ;  /* 0xd2511f53071e7825 */ /* 0x000fe200078e00ff */
[----:B------:R-:W-:-:S05]  /*2200*/  FSEL R109, R109, RZ, P0 ;  /* 0x000000ff6d6d7208 */ /* 0x000fca0000000000 */
[--C-:B------:R-:W-:Y:S01]  /*2210*/  FFMA.FTZ R108, R24, c[0x0][0x23c], -R109.reuse ;  /* 0x00008f00186c7a23 */ /* 0x100fe2000001086d */
[----:B------:R-:W-:Y:S01]  /*2220*/  LOP3.LUT R24, R29, UR10, R78, 0x96, !PT ;  /* 0x0000000a1d187c12 */ /* 0x000fe2000f8e964e */
[--C-:B------:R-:W-:Y:S01]  /*2230*/  FFMA.FTZ R32, R0, c[0x0][0x23c], -R109.reuse ;  /* 0x00008f0000207a23 */ /* 0x100fe2000001086d */
[----:B------:R-:W-:Y:S01]  /*2240*/  LOP3.LUT R0, R31, UR8, R28, 0x96, !PT ;  /* 0x000000081f007c12 */ /* 0x000fe2000f8e961c */
[----:B------:R-:W-:Y:S02]  /*2250*/  FFMA.FTZ R29, R8, c[0x0][0x23c], -R109 ;  /* 0x00008f00081d7a23 */ /* 0x000fe4000001086d */
[----:B------:R-:W-:Y:S01]  /*2260*/  IMAD.WIDE.U32 R24, R24, -0x326172a9, RZ ;  /* 0xcd9e8d5718187825 */ /* 0x000fe200078e00ff */
[----:B------:R-:W-:Y:S03]  /*2270*/  MUFU.EX2 R108, R108 ;  /* 0x0000006c006c7308 */ /* 0x000fe60000000800 */
[----:B------:R-:W-:Y:S01]  /*2280*/  IMAD.WIDE.U32 R40, R0, -0x326172a9, RZ ;  /* 0xcd9e8d5700287825 */ /* 0x000fe200078e00ff */
[----:B-1----:R-:W-:-:S02]  /*2290*/  FMNMX.FTZ R6, R6, R5, !PT ;  /* 0x0000000506067209 */ /* 0x002fc40007810000 */
[----:B------:R-:W-:Y:S01]  /*22a0*/  LOP3.LUT R38, R25, UR9, R76, 0x96, !PT ;  /* 0x0000000919267c12 */ /* 0x000fe2000f8e964c */
[--C-:B------:R-:W-:Y:S01]  /*22b0*/  FFMA.FTZ R25, R18, c[0x0][0x23c], -R109.reuse ;  /* 0x00008f0012197a23 */ /* 0x100fe2000001086d */
[----:B------:R-:W-:Y:S01]  /*22c0*/  LOP3.LUT R8, R41, UR7, R24, 0x96, !PT ;  /* 0x0000000729087c12 */ /* 0x000fe2000f8e9618 */
[----:B------:R-:W1:Y:S01]  /*22d0*/  SHFL.BFLY PT, R5, R6, 0x1, 0x1f ;  /* 0x0c201f0006057f89 */ /* 0x000e6200000e0000 */
[----:B------:R-:W-:Y:S01]  /*22e0*/  FFMA.FTZ R107, R14, c[0x0][0x23c], -R109 ;  /* 0x00008f000e6b7a23 */ /* 0x000fe2000001086d */
[----:B------:R-:W-:Y:S01]  /*22f0*/  MUFU.EX2 R32, R32 ;  /* 0x0000002000207308 */ /* 0x000fe20000000800 */
[----:B------:R-:W-:-:S04]  /*2300*/  IMAD.WIDE.U32 R38, R38, -0x2daee0ad, RZ ;  /* 0xd2511f5326267825 */ /* 0x000fc800078e00ff */
[--C-:B------:R-:W-:Y:S01]  /*2310*/  FFMA.FTZ R28, R16, c[0x0][0x23c], -R109.reuse ;  /* 0x00008f00101c7a23 */ /* 0x100fe2000001086d */
[----:B------:R-:W-:Y:S01]  /*2320*/  LOP3.LUT R30, R39, UR6, R30, 0x96, !PT ;  /* 0x00000006271e7c12 */ /* 0x000fe2000f8e961e */
[--C-:B------:R-:W-:Y:S01]  /*2330*/  FFMA.FTZ R24, R12, c[0x0][0x23c], -R109.reuse ;  /* 0x00008f000c187a23 */ /* 0x100fe2000001086d */
[----:B------:R-:W2:Y:S01]  /*2340*/  MUFU.EX2 R29, R29 ;  /* 0x0000001d001d7308 */ /* 0x000ea20000000800 */
[----:B------:R-:W-:Y:S02]  /*2350*/  FFMA.FTZ R97, R91, c[0x0][0x23c], -R109 ;  /* 0x00008f005b617a23 */ /* 0x000fe4000001086d */
[----:B------:R-:W-:-:S04]  /*2360*/  IMAD.WIDE.U32 R30, R30, -0x326172a9, RZ ;  /* 0xcd9e8d571e1e7825 */ /* 0x000fc800078e00ff */
[--C-:B------:R-:W-:Y:S01]  /*2370*/  FFMA.FTZ R91, R100, c[0x0][0x23c], -R109.reuse ;  /* 0x00008f00645b7a23 */ /* 0x100fe2000001086d */
[----:B------:R-:W-:Y:S01]  /*2380*/  LOP3.LUT R7, R31, UR5, R40, 0x96, !PT ;  /* 0x000000051f077c12 */ /* 0x000fe2000f8e9628 */
[----:B------:R-:W-:Y:S01]  /*2390*/  IMAD.WIDE.U32 R40, R8, -0x2daee0ad, RZ ;  /* 0xd2511f5308287825 */ /* 0x000fe200078e00ff */
[----:B------:R-:W3:Y:S03]  /*23a0*/  MUFU.EX2 R107, R107 ;  /* 0x0000006b006b7308 */ /* 0x000ee60000000800 */
[--C-:B------:R-:W-:Y:S01]  /*23b0*/  FFMA.FTZ R102, R89, c[0x0][0x23c], -R109.reuse ;  /* 0x00008f0059667a23 */ /* 0x100fe2000001086d */
[----:B-1----:R-:W-:Y:S01]  /*23c0*/  FMNMX.FTZ R0, R6, R5, !PT ;  /* 0x0000000506007209 */ /* 0x002fe20007810000 */
[----:B------:R-:W-:Y:S01]  /*23d0*/  IMAD.WIDE.U32 R6, R7, -0x2daee0ad, RZ ;  /* 0xd2511f5307067825 */ /* 0x000fe200078e00ff */
[----:B------:R-:W-:Y:S02]  /*23e0*/  LOP3.LUT R18, R41, UR4, R38, 0x96, !PT ;  /* 0x0000000429127c12 */ /* 0x000fe4000f8e9626 */
[C---:B------:R-:W-:Y:S01]  /*23f0*/  FSETP.NEU.FTZ.AND P0, PT, R0.reuse, -INF , PT ;  /* 0xff8000000000780b */ /* 0x040fe20003f1d000 */
[----:B------:R-:W-:Y:S01]  /*2400*/  FMUL.FTZ R106, R0, c[0x0][0x23c] ;  /* 0x00008f00006a7a20 */ /* 0x000fe20000410000 */
[----:B------:R-:W-:Y:S01]  /*2410*/  LOP3.LUT R16, R6, 0xffff, RZ, 0xc0, !PT ;  /* 0x0000ffff06107812 */ /* 0x000fe200078ec0ff */
[----:B------:R-:W-:Y:S01]  /*2420*/  IMAD.WIDE.U32 R18, R18, -0x326172a9, RZ ;  /* 0xcd9e8d5712127825 */ /* 0x000fe200078e00ff */
[----:B------:R-:W-:Y:S01]  /*2430*/  LOP3.LUT R13, R6, 0xff, RZ, 0xc0, !PT ;  /* 0x000000ff060d7812 */ /* 0x000fe200078ec0ff */
[----:B------:R-:W-:Y:S01]  /*2440*/  MUFU.EX2 R24, R24 ;  /* 0x0000001800187308 */ /* 0x000fe20000000800 */
[----:B------:R-:W-:Y:S01]  /*2450*/  FSEL R106, R106, RZ, P0 ;  /* 0x000000ff6a6a7208 */ /* 0x000fe20000000000 */
[--C-:B------:R-:W-:Y:S01]  /*2460*/  FFMA.FTZ R98, R92, c[0x0][0x23c], -R109.reuse ;  /* 0x00008f005c627a23 */ /* 0x100fe2000001086d */
[--C-:B------:R-:W-:Y:S01]  /*2470*/  SHF.R.U32.HI R14, RZ, 0x10, R6.reuse ;  /* 0x00000010ff0e7819 */ /* 0x100fe20000011606 */
[--C-:B------:R-:W-:Y:S01]  /*2480*/  FFMA.FTZ R93, R93, c[0x0][0x23c], -R109.reuse ;  /* 0x00008f005d5d7a23 */ /* 0x100fe2000001086d */
[----:B------:R-:W-:Y:S01]  /*2490*/  SHF.R.U32.HI R45, RZ, 0x18, R6 ;  /* 0x00000018ff2d7819 */ /* 0x000fe20000011606 */
[----:B------:R-:W-:Y:S01]  /*24a0*/  FFMA.FTZ R88, R26, c[0x0][0x23c], -R106 ;  /* 0x00008f001a587a23 */ /* 0x000fe2000001086a */
[----:B------:R-:W-:Y:S01]  /*24b0*/  SHF.R.U32.HI R6, RZ, 0x10, R18 ;  /* 0x00000010ff067819 */ /* 0x000fe20000011612 */
[----:B------:R-:W-:Y:S01]  /*24c0*/  FFMA.FTZ R33, R27, c[0x0][0x23c], -R106 ;  /* 0x00008f001b217a23 */ /* 0x000fe2000001086a */
[----:B------:R-:W-:Y:S01]  /*24d0*/  LOP3.LUT R8, R7, UR14, R40, 0x96, !PT ;  /* 0x0000000e07087c12 */ /* 0x000fe2000f8e9628 */
[--C-:B------:R-:W-:Y:S01]  /*24e0*/  FFMA.FTZ R34, R37, c[0x0][0x23c], -R106.reuse ;  /* 0x00008f0025227a23 */ /* 0x100fe2000001086a */
[----:B------:R-:W-:Y:S01]  /*24f0*/  LOP3.LUT R12, R18, 0xffff, RZ, 0xc0, !PT ;  /* 0x0000ffff120c7812 */ /* 0x000fe200078ec0ff */
[----:B------:R-:W-:Y:S01]  /*2500*/  FFMA.FTZ R31, R23, c[0x0][0x23c], -R106 ;  /* 0x00008f00171f7a23 */ /* 0x000fe2000001086a */
[----:B------:R-:W1:Y:S01]  /*2510*/  LDSM.16.MT88.4 R40, [R112+0x6000] ;  /* 0x006000007028783b */ /* 0x000e620000004200 */
[----:B------:R-:W-:Y:S01]  /*2520*/  SHF.R.U32.HI R83, RZ, 0x18, R18 ;  /* 0x00000018ff537819 */ /* 0x000fe20000011612 */
[----:B------:R-:W-:Y:S01]  /*2530*/  MUFU.EX2 R88, R88 ;  /* 0x0000005800587308 */ /* 0x000fe20000000800 */
[----:B------:R-:W-:Y:S01]  /*2540*/  LOP3.LUT R6, R6, 0xff, RZ, 0xc0, !PT ;  /* 0x000000ff06067812 */ /* 0x000fe200078ec0ff */
[----:B------:R-:W-:Y:S01]  /*2550*/  FFMA.FTZ R26, R17, c[0x0][0x23c], -R106 ;  /* 0x00008f00111a7a23 */ /* 0x000fe2000001086a */
[----:B------:R-:W-:Y:S01]  /*2560*/  LOP3.LUT R5, R19, UR15, R30, 0x96, !PT ;  /* 0x0000000f13057c12 */ /* 0x000fe2000f8e961e */
[----:B------:R-:W-:Y:S01]  /*2570*/  FFMA.FTZ R23, R10, c[0x0][0x23c], -R109 ;  /* 0x00008f000a177a23 */ /* 0x000fe2000001086d */
[----:B------:R-:W-:Y:S01]  /*2580*/  LOP3.LUT R7, R18, 0xff, RZ, 0xc0, !PT ;  /* 0x000000ff12077812 */ /* 0x000fe200078ec0ff */
[----:B------:R-:W-:Y:S01]  /*2590*/  FFMA.FTZ R30, R11, c[0x0][0x23c], -R106 ;  /* 0x00008f000b1e7a23 */ /* 0x000fe2000001086a */
[----:B------:R-:W-:Y:S01]  /*25a0*/  SHF.R.U32.HI R12, RZ, 0x8, R12 ;  /* 0x00000008ff0c7819 */ /* 0x000fe2000001160c */
[----:B------:R-:W4:Y:S01]  /*25b0*/  MUFU.EX2 R33, R33 ;  /* 0x0000002100217308 */ /* 0x000f220000000800 */
[----:B------:R-:W-:Y:S01]  /*25c0*/  PRMT R83, R6, 0x5410, R83 ;  /* 0x0000541006537816 */ /* 0x000fe20000000053 */
[--C-:B------:R-:W-:Y:S01]  /*25d0*/  FFMA.FTZ R27, R9, c[0x0][0x23c], -R106.reuse ;  /* 0x00008f00091b7a23 */ /* 0x100fe2000001086a */
[----:B------:R-:W-:Y:S01]  /*25e0*/  LOP3.LUT R6, R5, 0xffff, RZ, 0xc0, !PT ;  /* 0x0000ffff05067812 */ /* 0x000fe200078ec0ff */
[----:B------:R-:W-:Y:S01]  /*25f0*/  FFMA.FTZ R100, R35, c[0x0][0x23c], -R106 ;  /* 0x00008f0023647a23 */ /* 0x000fe2000001086a */
[----:B------:R-:W-:Y:S01]  /*2600*/  SHF.R.U32.HI R4, RZ, 0x10, R5 ;  /* 0x00000010ff047819 */ /* 0x000fe20000011605 */
[--C-:B------:R-:W-:Y:S01]  /*2610*/  HSET2.LE.AND R83, R83, R110.reuse, PT ;  /* 0x0000006e53537233 */ /* 0x100fe20003803000 */
[----:B------:R-:W-:Y:S01]  /*2620*/  PRMT R7, R7, 0x5410, R12 ;  /* 0x0000541007077816 */ /* 0x000fe2000000000c */
[----:B------:R-:W-:Y:S01]  /*2630*/  MUFU.EX2 R34, R34 ;  /* 0x0000002200227308 */ /* 0x000fe20000000800 */
[----:B------:R-:W-:Y:S01]  /*2640*/  LOP3.LUT R3, R5, 0xff, RZ, 0xc0, !PT ;  /* 0x000000ff05037812 */ /* 0x000fe200078ec0ff */
[----:B------:R-:W-:Y:S01]  /*2650*/  FFMA.FTZ R94, R94, c[0x0][0x23c], -R109 ;  /* 0x00008f005e5e7a23 */ /* 0x000fe2000001086d */
[----:B------:R-:W-:Y:S01]  /*2660*/  SHF.R.U32.HI R81, RZ, 0x18, R5 ;  /* 0x00000018ff517819 */ /* 0x000fe20000011605 */
[--C-:B------:R-:W-:Y:S01]  /*2670*/  HSET2.LE.AND R82, R7, R110.reuse, PT ;  /* 0x0000006e07527233 */ /* 0x100fe20003803000 */
[----:B------:R-:W-:Y:S01]  /*2680*/  SHF.R.U32.HI R6, RZ, 0x8, R6 ;  /* 0x00000008ff067819 */ /* 0x000fe20000011606 */
[--C-:B------:R-:W-:Y:S01]  /*2690*/  FFMA.FTZ R92, R96, c[0x0][0x23c], -R109.reuse ;  /* 0x00008f00605c7a23 */ /* 0x100fe2000001086d */
[----:B------:R-:W-:Y:S01]  /*26a0*/  LOP3.LUT R4, R4, 0xff, RZ, 0xc0, !PT ;  /* 0x000000ff04047812 */ /* 0x000fe200078ec0ff */
[----:B------:R-:W5:Y:S01]  /*26b0*/  MUFU.EX2 R31, R31 ;  /* 0x0000001f001f7308 */ /* 0x000f620000000800 */
[----:B--2---:R-:W-:Y:S01]  /*26c0*/  F2FP.PACK_AB R5, R29, R32 ;  /* 0x000000201d05723e */ /* 0x004fe200000000ff */
[----:B------:R-:W-:Y:S01]  /*26d0*/  FFMA.FTZ R109, R95, c[0x0][0x23c], -R109 ;  /* 0x00008f005f6d7a23 */ /* 0x000fe2000001086d */
[----:B------:R-:W-:Y:S01]  /*26e0*/  PRMT R3, R3, 0x5410, R6 ;  /* 0x0000541003037816 */ /* 0x000fe20000000006 */
[--C-:B------:R-:W-:Y:S01]  /*26f0*/  FFMA.FTZ R95, R87, c[0x0][0x23c], -R106.reuse ;  /* 0x00008f00575f7a23 */ /* 0x100fe2000001086a */
[----:B------:R-:W-:Y:S01]  /*2700*/  PRMT R81, R4, 0x5410, R81 ;  /* 0x0000541004517816 */ /* 0x000fe20000000051 */
[--C-:B------:R-:W-:Y:S01]  /*2710*/  FFMA.FTZ R96, R90, c[0x0][0x23c], -R106.reuse ;  /* 0x00008f005a607a23 */ /* 0x100fe2000001086a */
[----:B------:R-:W-:Y:S01]  /*2720*/  LOP3.LUT R82, R82, R5, RZ, 0xc0, !PT ;  /* 0x0000000552527212 */ /* 0x000fe200078ec0ff */
[--C-:B------:R-:W-:Y:S01]  /*2730*/  HSET2.LE.AND R80, R3, R110.reuse, PT ;  /* 0x0000006e03507233 */ /* 0x100fe20003803000 */
[----:B---3--:R-:W-:Y:S01]  /*2740*/  F2FP.PACK_AB R5, R107, R108 ;  /* 0x0000006c6b05723e */ /* 0x008fe200000000ff */
[----:B------:R-:W-:Y:S01]  /*2750*/  HSET2.LE.AND R81, R81, R110, PT ;  /* 0x0000006e51517233 */ /* 0x000fe20003803000 */
[----:B----4-:R-:W-:Y:S01]  /*2760*/  F2FP.PACK_AB R4, R33, R88 ;  /* 0x000000582104723e */ /* 0x010fe200000000ff */
[--C-:B------:R-:W-:Y:S01]  /*2770*/  FFMA.FTZ R3, R15, c[0x0][0x23c], -R106.reuse ;  /* 0x00008f000f037a23 */ /* 0x100fe2000001086a */
[----:B------:R-:W-:Y:S01]  /*2780*/  LOP3.LUT R80, R80, R5, RZ, 0xc0, !PT ;  /* 0x0000000550507212 */ /* 0x000fe200078ec0ff */
[----:B------:R-:W-:Y:S01]  /*2790*/  MUFU.EX2 R26, R26 ;  /* 0x0000001a001a7308 */ /* 0x000fe20000000800 */
[----:B------:R-:W-:Y:S01]  /*27a0*/  LOP3.LUT R81, R81, R4, RZ, 0xc0, !PT ;  /* 0x0000000451517212 */ /* 0x000fe200078ec0ff */
[--C-:B------:R-:W-:Y:S01]  /*27b0*/  FFMA.FTZ R90, R101, c[0x0][0x23c], -R106.reuse ;  /* 0x00008f00655a7a23 */ /* 0x100fe2000001086a */
[----:B-----5:R-:W-:Y:S01]  /*27c0*/  F2FP.PACK_AB R6, R31, R34 ;  /* 0x000000221f06723e */ /* 0x020fe200000000ff */
[----:B------:R-:W-:Y:S01]  /*27d0*/  FFMA.FTZ R103, R103, c[0x0][0x23c], -R106 ;  /* 0x00008f0067677a23 */ /* 0x000fe2000001086a */
[----:B------:R-:W-:Y:S01]  /*27e0*/  LOP3.LUT R14, R14, 0xff, RZ, 0xc0, !PT ;  /* 0x000000ff0e0e7812 */ /* 0x000fe200078ec0ff */
[----:B------:R-:W-:Y:S01]  /*27f0*/  FADD.FTZ R33, R88, R33 ;  /* 0x0000002158217221 */ /* 0x000fe20000010000 */
[----:B------:R-:W-:Y:S01]  /*2800*/  LOP3.LUT R83, R83, R6, RZ, 0xc0, !PT ;  /* 0x0000000653537212 */ /* 0x000fe200078ec0ff */
[----:B------:R-:W2:Y:S01]  /*2810*/  MUFU.EX2 R3, R3 ;  /* 0x0000000300037308 */ /* 0x000ea20000000800 */
[----:B------:R-:W3:Y:S01]  /*2820*/  LDSM.16.MT88.4 R4, [R112+0x6400] ;  /* 0x006400007004783b */ /* 0x000ee20000004200 */
[----:B------:R-:W-:Y:S01]  /*2830*/  SHF.R.U32.HI R16, RZ, 0x8, R16 ;  /* 0x00000008ff107819 */ /* 0x000fe20000011610 */
[----:B------:R-:W-:Y:S01]  /*2840*/  FADD.FTZ R34, R34, R33 ;  /* 0x0000002122227221 */ /* 0x000fe20000010000 */
[----:B------:R-:W-:-:S02]  /*2850*/  LOP3.LUT R11, R8, 0xffff, RZ, 0xc0, !PT ;  /* 0x0000ffff080b7812 */ /* 0x000fc400078ec0ff */
[----:B------:R-:W-:Y:S01]  /*2860*/  SHF.R.U32.HI R12, RZ, 0x10, R8 ;  /* 0x00000010ff0c7819 */ /* 0x000fe20000011608 */
[C---:B-1----:R-:W-:Y:S01]  /*2870*/  HMMA.16816.F32 R36, R80.reuse, R40, RZ ;  /* 0x000000285024723c */ /* 0x042fe200000018ff */
[----:B------:R-:W1:Y:S01]  /*2880*/  MUFU.EX2 R23, R23 ;  /* 0x0000001700177308 */ /* 0x000e620000000800 */
[----:B------:R-:W-:Y:S01]  /*2890*/  PRMT R45, R14, 0x5410, R45 ;  /* 0x000054100e2d7816 */ /* 0x000fe2000000002d */
[----:B------:R-:W-:Y:S01]  /*28a0*/  FADD.FTZ R31, R31, R34 ;  /* 0x000000221f1f7221 */ /* 0x000fe20000010000 */
[----:B------:R-:W-:Y:S02]  /*28b0*/  PRMT R13, R13, 0x5410, R16 ;  /* 0x000054100d0d7816 */ /* 0x000fe40000000010 */
[----:B------:R-:W-:Y:S01]  /*28c0*/  LOP3.LUT R10, R8, 0xff, RZ, 0xc0, !PT ;  /* 0x000000ff080a7812 */ /* 0x000fe200078ec0ff */
[--C-:B------:R-:W-:Y:S01]  /*28d0*/  HSET2.LE.AND R15, R45, R110.reuse, PT ;  /* 0x0000006e2d0f7233 */ /* 0x100fe20003803000 */
[----:B------:R-:W-:Y:S01]  /*28e0*/  HMMA.16816.F32 R40, R80, R42, RZ ;  /* 0x0000002a5028723c */ /* 0x000fe200000018ff */
[----:B------:R-:W-:Y:S01]  /*28f0*/  MUFU.EX2 R28, R28 ;  /* 0x0000001c001c7308 */ /* 0x000fe20000000800 */
[----:B------:R-:W-:Y:S01]  /*2900*/  SHF.R.U32.HI R9, RZ, 0x18, R8 ;  /* 0x00000018ff097819 */ /* 0x000fe20000011608 */
[----:B------:R-:W-:Y:S01]  /*2910*/  HSET2.LE.AND R14, R13, R110, PT ;  /* 0x0000006e0d0e7233 */ /* 0x000fe20003803000 */
[----:B------:R-:W-:Y:S01]  /*2920*/  SHF.R.U32.HI R11, RZ, 0x8, R11 ;  /* 0x00000008ff0b7819 */ /* 0x000fe2000001160b */
[----:B------:R-:W4:Y:S01]  /*2930*/  LDSM.16.MT88.4 R16, [R86+0x6400] ;  /* 0x006400005610783b */ /* 0x000f220000004200 */
[----:B------:R-:W-:-:S02]  /*2940*/  LOP3.LUT R8, R12, 0xff, RZ, 0xc0, !PT ;  /* 0x000000ff0c087812 */ /* 0x000fc400078ec0ff */
[----:B--2---:R-:W-:Y:S01]  /*2950*/  F2FP.PACK_AB R12, R3, R26 ;  /* 0x0000001a030c723e */ /* 0x004fe200000000ff */
[----:B------:R-:W2:Y:S01]  /*2960*/  MUFU.EX2 R25, R25 ;  /* 0x0000001900197308 */ /* 0x000ea20000000800 */
[----:B------:R-:W-:Y:S01]  /*2970*/  PRMT R45, R10, 0x5410, R11 ;  /* 0x000054100a2d7816 */ /* 0x000fe2000000000b */
[C---:B------:R-:W-:Y:S01]  /*2980*/  HMMA.16816.F32 R60, R80.reuse, R64, RZ ;  /* 0x00000040503c723c */ /* 0x040fe200000018ff */
[----:B-1----:R-:W-:Y:S02]  /*2990*/  F2FP.PACK_AB R47, R23, R24 ;  /* 0x00000018172f723e */ /* 0x002fe400000000ff */
[----:B------:R-:W-:Y:S02]  /*29a0*/  PRMT R13, R8, 0x5410, R9 ;  /* 0x00005410080d7816 */ /* 0x000fe40000000009 */
[----:B------:R-:W-:Y:S01]  /*29b0*/  LOP3.LUT R15, R15, R12, RZ, 0xc0, !PT ;  /* 0x0000000c0f0f7212 */ /* 0x000fe200078ec0ff */
[----:B------:R-:W-:Y:S01]  /*29c0*/  MUFU.EX2 R30, R30 ;  /* 0x0000001e001e7308 */ /* 0x000fe20000000800 */
[----:B------:R-:W-:Y:S01]  /*29d0*/  LOP3.LUT R14, R14, R47, RZ, 0xc0, !PT ;  /* 0x0000002f0e0e7212 */ /* 0x000fe200078ec0ff */
[--C-:B------:R-:W-:Y:S01]  /*29e0*/  HSET2.LE.AND R12, R45, R110.reuse, PT ;  /* 0x0000006e2d0c7233 */ /* 0x100fe20003803000 */
[----:B------:R-:W1:Y:S01]  /*29f0*/  LDSM.16.MT88.4 R8, [R112+0x7400] ;  /* 0x007400007008783b */ /* 0x000e620000004200 */
[----:B------:R-:W-:Y:S01]  /*2a00*/  HSET2.LE.AND R13, R13, R110, PT ;  /* 0x0000006e0d0d7233 */ /* 0x000fe20003803000 */
[----:B------:R-:W-:Y:S03]  /*2a10*/  HMMA.16816.F32 R44, R80, R48, RZ ;  /* 0x00000030502c723c */ /* 0x000fe600000018ff */
[----:B------:R-:W5:Y:S01]  /*2a20*/  MUFU.EX2 R27, R27 ;  /* 0x0000001b001b7308 */ /* 0x000f620000000800 */
[----:B--2---:R-:W-:-:S04]  /*2a30*/  F2FP.PACK_AB R53, R25, R28 ;  /* 0x0000001c1935723e */ /* 0x004fc800000000ff */
[----:B------:R-:W-:Y:S01]  /*2a40*/  LOP3.LUT R12, R12, R53, RZ, 0xc0, !PT ;  /* 0x000000350c0c7212 */ /* 0x000fe200078ec0ff */
[C---:B------:R-:W-:Y:S02]  /*2a50*/  HMMA.16816.F32 R64, R80.reuse, R66, RZ ;  /* 0x000000425040723c */ /* 0x040fe400000018ff */
[----:B------:R-:W-:Y:S06]  /*2a60*/  MUFU.EX2 R102, R102 ;  /* 0x0000006600667308 */ /* 0x000fec0000000800 */
[----:B------:R-:W-:Y:S01]  /*2a70*/  HMMA.16816.F32 R52, R80, R56, RZ ;  /* 0x000000385034723c */ /* 0x000fe200000018ff */
[----:B-----5:R-:W-:Y:S01]  /*2a80*/  F2FP.PACK_AB R48, R27, R30 ;  /* 0x0000001e1b30723e */ /* 0x020fe200000000ff */
[----:B------:R-:W2:Y:S01]  /*2a90*/  MUFU.EX2 R97, R97 ;  /* 0x0000006100617308 */ /* 0x000ea20000000800 */
[----:B------:R-:W-:-:S02]  /*2aa0*/  FADD.FTZ R30, R30, R31 ;  /* 0x0000001f1e1e7221 */ /* 0x000fc40000010000 */
[----:B------:R-:W-:-:S03]  /*2ab0*/  LOP3.LUT R13, R13, R48, RZ, 0xc0, !PT ;  /* 0x000000300d0d7212 */ /* 0x000fc600078ec0ff */
[----:B------:R-:W-:Y:S01]  /*2ac0*/  HMMA.16816.F32 R56, R80, R58, RZ ;  /* 0x0000003a5038723c */ /* 0x000fe200000018ff */
[----:B------:R-:W-:Y:S01]  /*2ad0*/  FADD.FTZ R27, R27, R30 ;  /* 0x0000001e1b1b7221 */ /* 0x000fe20000010000 */
[----:B------:R-:W-:Y:S03]  /*2ae0*/  MUFU.EX2 R98, R98 ;  /* 0x0000006200627308 */ /* 0x000fe60000000800 */
[----:B------:R-:W-:-:S03]  /*2af0*/  FADD.FTZ R26, R26, R27 ;  /* 0x0000001b1a1a7221 */ /* 0x000fc60000010000 */
[C---:B---3--:R-:W-:Y:S01]  /*2b00*/  HMMA.16816.F32 R36, R12.reuse, R4, R36 ;  /* 0x000000040c24723c */ /* 0x048fe20000001824 */
[----:B------:R-:W-:Y:S01]  /*2b10*/  FADD.FTZ R3, R3, R26 ;  /* 0x0000001a03037221 */ /* 0x000fe20000010000 */
[----:B------:R-:W-:Y:S06]  /*2b20*/  MUFU.EX2 R93, R93 ;  /* 0x0000005d005d7308 */ /* 0x000fec0000000800 */
[C---:B------:R-:W-:Y:S01]  /*2b30*/  HMMA.16816.F32 R40, R12.reuse, R6, R40 ;  /* 0x000000060c28723c */ /* 0x040fe20000001828 */
[----:B------:R-:W3:Y:S01]  /*2b40*/  LDSM.16.MT88.4 R4, [R86+0x7400] ;  /* 0x007400005604783b */ /* 0x000ee20000004200 */
[----:B------:R-:W-:Y:S06]  /*2b50*/  MUFU.EX2 R96, R96 ;  /* 0x0000006000607308 */ /* 0x000fec0000000800 */
[C---:B----4-:R-:W-:Y:S02]  /*2b60*/  HMMA.16816.F32 R44, R12.reuse, R16, R44 ;  /* 0x000000100c2c723c */ /* 0x050fe4000000182c */
[----:B------:R-:W-:Y:S06]  /*2b70*/  MUFU.EX2 R94, R94 ;  /* 0x0000005e005e7308 */ /* 0x000fec0000000800 */
[C---:B-1----:R-:W-:Y:S02]  /*2b80*/  HMMA.16816.F32 R52, R12.reuse, R8, R52 ;  /* 0x000000080c34723c */ /* 0x042fe40000001834 */
[----:B------:R-:W-:Y:S06]  /*2b90*/  MUFU.EX2 R91, R91 ;  /* 0x0000005b005b7308 */ /* 0x000fec0000000800 */
[----:B------:R-:W-:Y:S02]  /*2ba0*/  HMMA.16816.F32 R56, R12, R10, R56 ;  /* 0x0000000a0c38723c */ /* 0x000fe40000001838 */
[----:B------:R-:W-:Y:S06]  /*2bb0*/  MUFU.EX2 R90, R90 ;  /* 0x0000005a005a7308 */ /* 0x000fec0000000800 */
[----:B------:R-:W-:Y:S02]  /*2bc0*/  HMMA.16816.F32 R48, R80, R50, RZ ;  /* 0x000000325030723c */ /* 0x000fe400000018ff */
[----:B------:R-:W-:Y:S06]  /*2bd0*/  MUFU.EX2 R92, R92 ;  /* 0x0000005c005c7308 */ /* 0x000fec0000000800 */
[C---:B---3--:R-:W-:Y:S02]  /*2be0*/  HMMA.16816.F32 R60, R12.reuse, R4, R60 ;  /* 0x000000040c3c723c */ /* 0x048fe4000000183c */
[----:B------:R-:W-:Y:S05]  /*2bf0*/  MUFU.EX2 R109, R109 ;  /* 0x0000006d006d7308 */ /* 0x000fea0000000800 */
[----:B------:R-:W-:Y:S01]  /*2c00*/  IADD3 R5, R68, 0x1, RZ ;  /* 0x0000000144057810 */ /* 0x000fe20007ffe0ff */
[----:B------:R-:W-:Y:S02]  /*2c10*/  HMMA.16816.F32 R64, R12, R6, R64 ;  /* 0x000000060c40723c */ /* 0x000fe40000001840 */
[----:B------:R-:W-:Y:S01]  /*2c20*/  MUFU.EX2 R100, R100 ;  /* 0x0000006400647308 */ /* 0x000fe20000000800 */
[----:B------:R-:W-:-:S02]  /*2c30*/  LOP3.LUT R111, R111, UR23, R5, 0x96, !PT ;  /* 0x000000176f6f7c12 */ /* 0x000fc4000f8e9605 */
[----:B------:R-:W1:Y:S03]  /*2c40*/  LDSM.16.MT88.4 R4, [R112+0x8400] ;  /* 0x008400007004783b */ /* 0x000e660000004200 */
[----:B------:R-:W-:Y:S01]  /*2c50*/  IMAD.WIDE.U32 R16, R111, -0x326172a9, RZ ;  /* 0xcd9e8d576f107825 */ /* 0x000fe200078e00ff */
[----:B------:R-:W-:Y:S01]  /*2c60*/  HMMA.16816.F32 R48, R12, R18, R48 ;  /* 0x000000120c30723c */ /* 0x000fe20000001830 */
[----:B------:R-:W3:Y:S03]  /*2c70*/  MUFU.EX2 R95, R95 ;  /* 0x0000005f005f7308 */ /* 0x000ee60000000800 */
[----:B------:R-:W-:Y:S02]  /*2c80*/  LOP3.LUT R8, R17, UR13, R70, 0x96, !PT ;  /* 0x0000000d11087c12 */ /* 0x000fe4000f8e9646 */
[----:B------:R-:W-:-:S02]  /*2c90*/  LOP3.LUT R16, R77, UR11, R16, 0x96, !PT ;  /* 0x0000000b4d107c12 */ /* 0x000fc4000f8e9610 */
[----:B------:R-:W-:Y:S01]  /*2ca0*/  HMMA.16816.F32 R68, R80, R72, RZ ;  /* 0x000000485044723c */ /* 0x000fe200000018ff */
[----:B------:R-:W-:-:S04]  /*2cb0*/  IMAD.WIDE.U32 R8, R8, -0x2daee0ad, RZ ;  /* 0xd2511f5308087825 */ /* 0x000fc800078e00ff */
[----:B------:R-:W-:Y:S01]  /*2cc0*/  IMAD.WIDE.U32 R16, R16, -0x2daee0ad, RZ ;  /* 0xd2511f5310107825 */ /* 0x000fe200078e00ff */
[----:B------:R-:W-:Y:S02]  /*2cd0*/  LOP3.LUT R78, R9, UR10, R78, 0x96, !PT ;  /* 0x0000000a094e7c12 */ /* 0x000fe4000f8e964e */
[----:B------:R-:W-:Y:S02]  /*2ce0*/  HMMA.16816.F32 R72, R80, R74, RZ ;  /* 0x0000004a5048723c */ /* 0x000fe400000018ff */
[----:B------:R-:W-:Y:S01]  /*2cf0*/  LOP3.LUT R10, R17, UR8, R8, 0x96, !PT ;  /* 0x00000008110a7c12 */ /* 0x000fe2000f8e9608 */
[----:B------:R-:W-:-:S04]  /*2d00*/  IMAD.WIDE.U32 R78, R78, -0x326172a9, RZ ;  /* 0xcd9e8d574e4e7825 */ /* 0x000fc800078e00ff */
[----:B------:R-:W-:Y:S01]  /*2d10*/  IMAD.WIDE.U32 R10, R10, -0x326172a9, RZ ;  /* 0xcd9e8d570a0a7825 */ /* 0x000fe200078e00ff */
[----:B------:R-:W-:-:S04]  /*2d20*/  LOP3.LUT R76, R79, UR9, R76, 0x96, !PT ;  /* 0x000000094f4c7c12 */ /* 0x000fc8000f8e964c */
[----:B------:R-:W-:Y:S01]  /*2d30*/  LOP3.LUT R8, R11, UR7, R78, 0x96, !PT ;  /* 0x000000070b087c12 */ /* 0x000fe2000f8e964e */
[----:B------:R-:W-:-:S04]  /*2d40*/  IMAD.WIDE.U32 R76, R76, -0x2daee0ad, RZ ;  /* 0xd2511f534c4c7825 */ /* 0x000fc800078e00ff */
[----:B------:R-:W-:Y:S01]  /*2d50*/  IMAD.WIDE.U32 R8, R8, -0x2daee0ad, RZ ;  /* 0xd2511f5308087825 */ /* 0x000fe200078e00ff */
[----:B------:R-:W-:Y:S01]  /*2d60*/  LOP3.LUT R16, R77, UR6, R16, 0x96, !PT ;  /* 0x000000064d107c12 */ /* 0x000fe2000f8e9610 */
[C---:B-1----:R-:W-:Y:S07]  /*2d70*/  HMMA.16816.F32 R68, R12.reuse, R4, R68 ;  /* 0x000000040c44723c */ /* 0x042fee0000001844 */
[----:B------:R-:W-:Y:S01]  /*2d80*/  LOP3.LUT R4, R9, UR4, R76, 0x96, !PT ;  /* 0x0000000409047c12 */ /* 0x000fe2000f8e964c */
[----:B------:R-:W-:Y:S04]  /*2d90*/  HMMA.16816.F32 R72, R12, R6, R72 ;  /* 0x000000060c48723c */ /* 0x000fe80000001848 */
[----:B------:R-:W-:-:S04]  /*2da0*/  IMAD.WIDE.U32 R4, R4, -0x326172a9, RZ ;  /* 0xcd9e8d5704047825 */ /* 0x000fc800078e00ff */
[----:B------:R-:W-:Y:S01]  /*2db0*/  IMAD.WIDE.U32 R6, R16, -0x326172a9, RZ ;  /* 0xcd9e8d5710067825 */ /* 0x000fe200078e00ff */
[----:B------:R-:W-:Y:S02]  /*2dc0*/  SHF.R.U32.HI R9, RZ, 0x10, R4 ;  /* 0x00000010ff097819 */ /* 0x000fe40000011604 */
[C---:B------:R-:W-:Y:S02]  /*2dd0*/  LOP3.LUT R11, R4.reuse, 0xff, RZ, 0xc0, !PT ;  /* 0x000000ff040b7812 */ /* 0x040fe400078ec0ff */
[----:B------:R-:W-:Y:S02]  /*2de0*/  LOP3.LUT R16, R7, UR5, R10, 0x96, !PT ;  /* 0x0000000507107c12 */ /* 0x000fe4000f8e960a */
[----:B------:R-:W-:Y:S02]  /*2df0*/  LOP3.LUT R10, R5, UR15, R6, 0x96, !PT ;  /* 0x0000000f050a7c12 */ /* 0x000fe4000f8e9606 */
[----:B------:R-:W-:Y:S01]  /*2e00*/  LOP3.LUT R6, R4, 0xffff, RZ, 0xc0, !PT ;  /* 0x0000ffff04067812 */ /* 0x000fe200078ec0ff */
[----:B------:R-:W-:Y:S01]  /*2e10*/  IMAD.WIDE.U32 R16, R16, -0x2daee0ad, RZ ;  /* 0xd2511f5310107825 */ /* 0x000fe200078e00ff */
[----:B------:R-:W-:-:S02]  /*2e20*/  SHF.R.U32.HI R4, RZ, 0x18, R4 ;  /* 0x00000018ff047819 */ /* 0x000fc40000011604 */
[----:B------:R-:W-:Y:S02]  /*2e30*/  SHF.R.U32.HI R6, RZ, 0x8, R6 ;  /* 0x00000008ff067819 */ /* 0x000fe40000011606 */
[----:B------:R-:W-:Y:S02]  /*2e40*/  LOP3.LUT R9, R9, 0xff, RZ, 0xc0, !PT ;  /* 0x000000ff09097812 */ /* 0x000fe400078ec0ff */
[----:B------:R-:W-:Y:S02]  /*2e50*/  PRMT R11, R11, 0x5410, R6 ;  /* 0x000054100b0b7816 */ /* 0x000fe40000000006 */
[----:B------:R-:W-:Y:S02]  /*2e60*/  PRMT R9, R9, 0x5410, R4 ;  /* 0x0000541009097816 */ /* 0x000fe40000000004 */
[----:B------:R-:W1:Y:S01]  /*2e70*/  LDSM.16.MT88.4 R4, [R86+0x8000] ;  /* 0x008000005604783b */ /* 0x000e620000004200 */
[----:B------:R-:W-:Y:S02]  /*2e80*/  LOP3.LUT R8, R17, UR14, R8, 0x96, !PT ;  /* 0x0000000e11087c12 */ /* 0x000fe4000f8e9608 */
[----:B------:R-:W-:-:S02]  /*2e90*/  LOP3.LUT R17, R16, 0xffff, RZ, 0xc0, !PT ;  /* 0x0000ffff10117812 */ /* 0x000fc400078ec0ff */
[----:B------:R-:W-:Y:S02]  /*2ea0*/  LOP3.LUT R19, R16, 0xff, RZ, 0xc0, !PT ;  /* 0x000000ff10137812 */ /* 0x000fe400078ec0ff */
[----:B------:R-:W-:Y:S02]  /*2eb0*/  SHF.R.U32.HI R18, RZ, 0x10, R16 ;  /* 0x00000010ff127819 */ /* 0x000fe40000011610 */
[----:B------:R-:W-:Y:S02]  /*2ec0*/  SHF.R.U32.HI R89, RZ, 0x10, R10 ;  /* 0x00000010ff597819 */ /* 0x000fe4000001160a */
[----:B------:R-:W-:Y:S02]  /*2ed0*/  SHF.R.U32.HI R16, RZ, 0x18, R16 ;  /* 0x00000018ff107819 */ /* 0x000fe40000011610 */
[----:B------:R-:W-:Y:S01]  /*2ee0*/  LOP3.LUT R89, R89, 0xff, RZ, 0xc0, !PT ;  /* 0x000000ff59597812 */ /* 0x000fe200078ec0ff */
[C---:B-1----:R-:W-:Y:S07]  /*2ef0*/  HMMA.16816.F32 R76, R80.reuse, R4, RZ ;  /* 0x00000004504c723c */ /* 0x042fee00000018ff */
[----:B------:R-:W-:Y:S01]  /*2f00*/  SHF.R.U32.HI R4, RZ, 0x8, R17 ;  /* 0x00000008ff047819 */ /* 0x000fe20000011611 */
[----:B------:R-:W-:Y:S01]  /*2f10*/  HMMA.16816.F32 R80, R80, R6, RZ ;  /* 0x000000065050723c */ /* 0x000fe200000018ff */
[----:B------:R-:W-:-:S02]  /*2f20*/  LOP3.LUT R17, R10, 0xff, RZ, 0xc0, !PT ;  /* 0x000000ff0a117812 */ /* 0x000fc400078ec0ff */
[----:B------:R-:W-:Y:S02]  /*2f30*/  PRMT R19, R19, 0x5410, R4 ;  /* 0x0000541013137816 */ /* 0x000fe40000000004 */
[----:B------:R-:W-:Y:S02]  /*2f40*/  LOP3.LUT R4, R10, 0xffff, RZ, 0xc0, !PT ;  /* 0x0000ffff0a047812 */ /* 0x000fe400078ec0ff */
[----:B------:R-:W-:Y:S01]  /*2f50*/  LOP3.LUT R7, R8, 0xffff, RZ, 0xc0, !PT ;  /* 0x0000ffff08077812 */ /* 0x000fe200078ec0ff */
[----:B------:R-:W-:Y:S01]  /*2f60*/  HSET2.LE.AND R6, R19, R110, PT ;  /* 0x0000006e13067233 */ /* 0x000fe20003803000 */
[----:B------:R-:W-:Y:S02]  /*2f70*/  SHF.R.U32.HI R4, RZ, 0x8, R4 ;  /* 0x00000008ff047819 */ /* 0x000fe40000011604 */
[----:B------:R-:W-:Y:S02]  /*2f80*/  SHF.R.U32.HI R7, RZ, 0x8, R7 ;  /* 0x00000008ff077819 */ /* 0x000fe40000011607 */
[----:B------:R-:W-:-:S02]  /*2f90*/  PRMT R17, R17, 0x5410, R4 ;  /* 0x0000541011117816 */ /* 0x000fc40000000004 */
[----:B------:R-:W-:Y:S02]  /*2fa0*/  LOP3.LUT R4, R8, 0xff, RZ, 0xc0, !PT ;  /* 0x000000ff08047812 */ /* 0x000fe400078ec0ff */
[----:B------:R-:W-:Y:S02]  /*2fb0*/  LOP3.LUT R5, R18, 0xff, RZ, 0xc0, !PT ;  /* 0x000000ff12057812 */ /* 0x000fe400078ec0ff */
[----:B------:R-:W-:Y:S02]  /*2fc0*/  PRMT R35, R4, 0x5410, R7 ;  /* 0x0000541004237816 */ /* 0x000fe40000000007 */
[--C-:B------:R-:W-:Y:S02]  /*2fd0*/  SHF.R.U32.HI R4, RZ, 0x10, R8.reuse ;  /* 0x00000010ff047819 */ /* 0x100fe40000011608 */
[----:B------:R-:W-:Y:S01]  /*2fe0*/  SHF.R.U32.HI R7, RZ, 0x18, R8 ;  /* 0x00000018ff077819 */ /* 0x000fe20000011608 */
[----:B------:R-:W-:Y:S01]  /*2ff0*/  HSET2.LE.AND R8, R17, R110, PT ;  /* 0x0000006e11087233 */ /* 0x000fe20003803000 */
[----:B------:R-:W-:-:S02]  /*3000*/  LOP3.LUT R4, R4, 0xff, RZ, 0xc0, !PT ;  /* 0x000000ff04047812 */ /* 0x000fc400078ec0ff */
[----:B------:R-:W-:Y:S02]  /*3010*/  SHF.R.U32.HI R10, RZ, 0x18, R10 ;  /* 0x00000018ff0a7819 */ /* 0x000fe4000001160a */
[----:B------:R-:W-:Y:S01]  /*3020*/  PRMT R5, R5, 0x5410, R16 ;  /* 0x0000541005057816 */ /* 0x000fe20000000010 */
[----:B------:R-:W-:Y:S01]  /*3030*/  FFMA.FTZ R16, R99, c[0x0][0x23c], -R106 ;  /* 0x00008f0063107a23 */ /* 0x000fe2000001086a */
[----:B------:R-:W-:Y:S01]  /*3040*/  PRMT R87, R4, 0x5410, R7 ;  /* 0x0000541004577816 */ /* 0x000fe20000000007 */
[--C-:B------:R-:W-:Y:S01]  /*3050*/  HSET2.LE.AND R4, R35, R110.reuse, PT ;  /* 0x0000006e23047233 */ /* 0x100fe20003803000 */
[----:B------:R-:W-:Y:S01]  /*3060*/  PRMT R89, R89, 0x5410, R10 ;  /* 0x0000541059597816 */ /* 0x000fe2000000000a */
[--C-:B------:R-:W-:Y:S01]  /*3070*/  HSET2.LE.AND R10, R11, R110.reuse, PT ;  /* 0x0000006e0b0a7233 */ /* 0x100fe20003803000 */
[--C-:B------:R-:W-:Y:S01]  /*3080*/  FFMA.FTZ R35, R104, c[0x0][0x23c], -R106.reuse ;  /* 0x00008f0068237a23 */ /* 0x100fe2000001086a */
[--C-:B------:R-:W-:Y:S01]  /*3090*/  HSET2.LE.AND R7, R5, R110.reuse, PT ;  /* 0x0000006e05077233 */ /* 0x100fe20003803000 */
[----:B------:R-:W-:Y:S01]  /*30a0*/  FADD.FTZ R99, R108, R107 ;  /* 0x0000006b6c637221 */ /* 0x000fe20000010000 */
[--C-:B------:R-:W-:Y:S01]  /*30b0*/  HSET2.LE.AND R11, R9, R110.reuse, PT ;  /* 0x0000006e090b7233 */ /* 0x100fe20003803000 */
[----:B------:R-:W-:Y:S01]  /*30c0*/  MUFU.EX2 R108, R103 ;  /* 0x00000067006c7308 */ /* 0x000fe20000000800 */
[--C-:B------:R-:W-:Y:S01]  /*30d0*/  HSET2.LE.AND R5, R87, R110.reuse, PT ;  /* 0x0000006e57057233 */ /* 0x100fe20003803000 */
[----:B------:R-:W-:Y:S01]  /*30e0*/  FFMA.FTZ R87, R105, c[0x0][0x23c], -R106 ;  /* 0x00008f0069577a23 */ /* 0x000fe2000001086a */
[----:B------:R-:W-:Y:S01]  /*30f0*/  HSET2.LE.AND R9, R89, R110, PT ;  /* 0x0000006e59097233 */ /* 0x000fe20003803000 */
[----:B--2---:R-:W-:Y:S01]  /*3100*/  F2FP.PACK_AB R17, R97, R102 ;  /* 0x000000666111723e */ /* 0x004fe200000000ff */
[----:B------:R-:W-:Y:S01]  /*3110*/  FADD.FTZ R32, R32, R99 ;  /* 0x0000006320207221 */ /* 0x000fe20000010000 */
[----:B---3--:R-:W-:Y:S01]  /*3120*/  F2FP.PACK_AB R18, R95, R100 ;  /* 0x000000645f12723e */ /* 0x008fe200000000ff */
[----:B------:R-:W-:Y:S01]  /*3130*/  FADD.FTZ R100, R100, R3 ;  /* 0x0000000364647221 */ /* 0x000fe20000010000 */
[----:B------:R-:W1:Y:S01]  /*3140*/  MUFU.EX2 R89, R16 ;  /* 0x0000001000597308 */ /* 0x000e620000000800 */
[----:B------:R-:W-:Y:S01]  /*3150*/  LOP3.LUT R8, R8, R17, RZ, 0xc0, !PT ;  /* 0x0000001108087212 */ /* 0x000fe200078ec0ff */
[----:B------:R-:W-:Y:S01]  /*3160*/  FADD.FTZ R29, R29, R32 ;  /* 0x000000201d1d7221 */ /* 0x000fe20000010000 */
[----:B------:R-:W-:Y:S01]  /*3170*/  F2FP.PACK_AB R17, R93, R98 ;  /* 0x000000625d11723e */ /* 0x000fe200000000ff */
[----:B------:R-:W-:Y:S01]  /*3180*/  FADD.FTZ R95, R95, R100 ;  /* 0x000000645f5f7221 */ /* 0x000fe20000010000 */
[----:B------:R-:W-:Y:S01]  /*3190*/  LOP3.LUT R9, R9, R18, RZ, 0xc0, !PT ;  /* 0x0000001209097212 */ /* 0x000fe200078ec0ff */
[----:B------:R-:W-:Y:S01]  /*31a0*/  FADD.FTZ R28, R28, R29 ;  /* 0x0000001d1c1c7221 */ /* 0x000fe20000010000 */
[----:B------:R-:W-:Y:S01]  /*31b0*/  LOP3.LUT R10, R10, R17, RZ, 0xc0, !PT ;  /* 0x000000110a0a7212 */ /* 0x000fe200078ec0ff */
[----:B------:R-:W2:Y:S01]  /*31c0*/  MUFU.EX2 R87, R87 ;  /* 0x0000005700577308 */ /* 0x000ea20000000800 */
[----:B------:R-:W-:Y:S01]  /*31d0*/  F2FP.PACK_AB R17, R91, R94 ;  /* 0x0000005e5b11723e */ /* 0x000fe200000000ff */
[----:B------:R-:W-:-:S03]  /*31e0*/  FADD.FTZ R25, R25, R28 ;  /* 0x0000001c19197221 */ /* 0x000fc60000010000 */
[----:B------:R-:W-:Y:S01]  /*31f0*/  LOP3.LUT R4, R4, R17, RZ, 0xc0, !PT ;  /* 0x0000001104047212 */ /* 0x000fe200078ec0ff */
[----:B------:R-:W-:Y:S01]  /*3200*/  FADD.FTZ R24, R24, R25 ;  /* 0x0000001918187221 */ /* 0x000fe20000010000 */
[----:B------:R-:W-:Y:S01]  /*3210*/  F2FP.PACK_AB R17, R109, R92 ;  /* 0x0000005c6d11723e */ /* 0x000fe200000000ff */
[----:B------:R-:W3:Y:S01]  /*3220*/  MUFU.EX2 R35, R35 ;  /* 0x0000002300237308 */ /* 0x000ee20000000800 */
[----:B-1----:R-:W-:Y:S01]  /*3230*/  F2FP.PACK_AB R16, R89, R96 ;  /* 0x000000605910723e */ /* 0x002fe200000000ff */
[----:B------:R-:W-:Y:S01]  /*3240*/  FADD.FTZ R23, R23, R24 ;  /* 0x0000001817177221 */ /* 0x000fe20000010000 */
[----:B------:R-:W-:Y:S01]  /*3250*/  LOP3.LUT R6, R6, R17, RZ, 0xc0, !PT ;  /* 0x0000001106067212 */ /* 0x000fe200078ec0ff */
[----:B------:R-:W-:Y:S01]  /*3260*/  FADD.FTZ R96, R96, R95 ;  /* 0x0000005f60607221 */ /* 0x000fe20000010000 */
[----:B------:R-:W-:Y:S01]  /*3270*/  LOP3.LUT R11, R11, R16, RZ, 0xc0, !PT ;  /* 0x000000100b0b7212 */ /* 0x000fe200078ec0ff */
[----:B------:R-:W-:Y:S01]  /*3280*/  FADD.FTZ R102, R102, R23 ;  /* 0x0000001766667221 */ /* 0x000fe20000010000 */
[----:B--2---:R-:W-:Y:S01]  /*3290*/  F2FP.PACK_AB R16, R87, R90 ;  /* 0x0000005a5710723e */ /* 0x004fe200000000ff */
[----:B------:R-:W-:-:S02]  /*32a0*/  FADD.FTZ R89, R89, R96 ;  /* 0x0000006059597221 */ /* 0x000fc40000010000 */
[----:B------:R-:W-:Y:S01]  /*32b0*/  FADD.FTZ R97, R97, R102 ;  /* 0x0000006661617221 */ /* 0x000fe20000010000 */
[----:B------:R-:W-:Y:S01]  /*32c0*/  LOP3.LUT R5, R5, R16, RZ, 0xc0, !PT ;  /* 0x0000001005057212 */ /* 0x000fe200078ec0ff */
[----:B------:R-:W-:Y:S02]  /*32d0*/  FADD.FTZ R90, R90, R89 ;  /* 0x000000595a5a7221 */ /* 0x000fe40000010000 */
[----:B------:R-:W-:Y:S01]  /*32e0*/  FADD.FTZ R98, R98, R97 ;  /* 0x0000006162627221 */ /* 0x000fe20000010000 */
[----:B---3--:R-:W-:Y:S01]  /*32f0*/  F2FP.PACK_AB R16, R108, R35 ;  /* 0x000000236c10723e */ /* 0x008fe200000000ff */
[----:B------:R-:W-:Y:S02]  /*3300*/  FADD.FTZ R90, R87, R90 ;  /* 0x0000005a575a7221 */ /* 0x000fe40000010000 */
[----:B------:R-:W-:Y:S01]  /*3310*/  FADD.FTZ R93, R93, R98 ;  /* 0x000000625d5d7221 */ /* 0x000fe20000010000 */
[----:B------:R-:W-:Y:S01]  /*3320*/  LOP3.LUT R7, R7, R16, RZ, 0xc0, !PT ;  /* 0x0000001007077212 */ /* 0x000fe200078ec0ff */
[----:B------:R-:W-:Y:S01]  /*3330*/  FADD.FTZ R35, R35, R90 ;  /* 0x0000005a23237221 */ /* 0x000fe20000010000 */
[----:B------:R-:W1:Y:S01]  /*3340*/  LDSM.16.MT88.4 R16, [R86+0x8400] ;  /* 0x008400005610783b */ /* 0x000e620000004200 */
[----:B------:R-:W-:-:S02]  /*3350*/  FADD.FTZ R94, R94, R93 ;  /* 0x0000005d5e5e7221 */ /* 0x000fc40000010000 */
[----:B------:R-:W-:Y:S02]  /*3360*/  FADD.FTZ R108, R108, R35 ;  /* 0x000000236c6c7221 */ /* 0x000fe40000010000 */
[----:B------:R-:W-:-:S04]  /*3370*/  FADD.FTZ R91, R91, R94 ;  /* 0x0000005e5b5b7221 */ /* 0x000fc80000010000 */
[----:B------:R-:W-:-:S04]  /*3380*/  FADD.FTZ R92, R92, R91 ;  /* 0x0000005b5c5c7221 */ /* 0x000fc80000010000 */
        /* <DEDUP_REMOVED lines=39> */
[----:B------:R-:W-:Y:S07]  /*3600*/  @!P2 BRA `(.L_x_726) ;  /* 0x000023900000a947 */ /* 0x000fee0003800000 */
[----:B------:R-:W-:Y:S01]  /*3610*/  IMAD.WIDE.U32 R136, R22, -0x326172a9, RZ ;  /* 0xcd9e8d5716887825 */ /* 0x000fe200078e00ff */
[----:B------:R-:W-:-:S02]  /*3620*/  IADD3 R130, R85, -0x2, RZ ;  /* 0xfffffffe55827810 */ /* 0x000fc40007ffe0ff */
[----:B------:R-:W-:Y:S01]  /*3630*/  MOV R3, R0 ;  /* 0x0000000000037202 */ /* 0x000fe20000000f00 */
[----:B------:R-:W-:Y:S01]  /*3640*/  IMAD.WIDE.U32 R138, R84, -0x2daee0ad, RZ ;  /* 0xd2511f53548a7825 */ /* 0x000fe200078e00ff */
[----:B------:R-:W-:Y:S02]  /*3650*/  LOP3.LUT R134, R137, R21, RZ, 0x3c, !PT ;  /* 0x0000001589867212 */ /* 0x000fe400078e3cff */
[----:B------:R-:W-:Y:S02]  /*3660*/  MOV R85, R2 ;  /* 0x0000000200557202 */ /* 0x000fe40000000f00 */
[----:B------:R-:W-:Y:S01]  /*3670*/  PRMT R127, R20, 0x7054, R20 ;  /* 0x00007054147f7816 */ /* 0x000fe20000000014 */
[----:B------:R-:W-:Y:S01]  /*3680*/  IMAD.WIDE.U32 R134, R134, -0x2daee0ad, RZ ;  /* 0xd2511f5386867825 */ /* 0x000fe200078e00ff */
[----:B------:R-:W-:Y:S05]  /*3690*/  BRA `(.L_x_727) ;  /* 0x0000017000007947 */ /* 0x000fea0003800000 */
.L_x_729:
        /* <DEDUP_REMOVED lines=23> */
.L_x_727:
        /* <DEDUP_REMOVED lines=10> */
[----:B------:R-:W-:Y:S02]  /*38b0*/  IADD3 R110, P0, R140, UR19, RZ ;  /* 0x000000138c6e7c10 */ /* 0x000fe4000ff1e0ff */
[----:B------:R-:W-:Y:S04]  /*38c0*/  LEA.HI.X R141, R2, c[0x0][0x174], R87, 0x1, P1 ;  /* 0x00005d00028d7a11 */ /* 0x000fe800008f0c57 */
[----:B------:R-:W-:Y:S01]  /*38d0*/  IADD3.X R111, R141, UR18, RZ, P0, !PT ;  /* 0x000000128d6f7c10 */ /* 0x000fe200087fe4ff */
[----:B------:R-:W-:Y:S01]  /*38e0*/  @!PT LDS RZ, [RZ] ;  /* 0x00000000fffff984 */ /* 0x000fe20000000800 */
[----:B------:R-:W-:Y:S01]  /*38f0*/  @!PT LDS RZ, [RZ] ;  /* 0x00000000fffff984 */ /* 0x000fe20000000800 */
[----:B------:R-:W-:Y:S01]  /*3900*/  @!PT LDS RZ, [RZ] ;  /* 0x00000000fffff984 */ /* 0x000fe20000000800 */
[----:B------:R1:W-:Y:S01]  /*3910*/  LDGSTS.E.BYPASS.LTC128B.128 [R118+0x6000], [R140.64] ;  /* 0x060000008c767fae */ /* 0x0003e2000b901d54 */
[----:B------:R-:W-:Y:S03]  /*3920*/  ISETP.GT.AND P0, PT, R130, RZ, PT ;  /* 0x000000ff8200720c */ /* 0x000fe60003f04270 */
        /* <DEDUP_REMOVED lines=16> */
[----:B------:R-:W2:Y:S07]  /*3a30*/  LDSM.16.M88.4 R96, [R113] ;  /* 0x000000007160783b */ /* 0x000eae0000000200 */
        /* <DEDUP_REMOVED lines=70> */
.L_x_728:
[----:B------:R-:W-:Y:S01]  /*3ea0*/  FMNMX.FTZ R0, R4, R85, !PT ;  /* 0x0000005504007209 */ /* 0x000fe20007810000 */
[----:B------:R-:W-:Y:S01]  /*3eb0*/  IMAD.SHL.U32 R107, R130, 0x2, RZ ;  /* 0x00000002826b7824 */ /* 0x000fe200078e00ff */
[----:B------:R-:W-:Y:S02]  /*3ec0*/  LOP3.LUT R110, R135, UR12, R138, 0x96, !PT ;  /* 0x0000000c876e7c12 */ /* 0x000fe4000f8e968a */
[----:B------:R-:W-:Y:S02]  /*3ed0*/  FMNMX.FTZ R87, R5, R0, !PT ;  /* 0x0000000005577209 */ /* 0x000fe40007810000 */
[----:B------:R-:W-:Y:S01]  /*3ee0*/  FMNMX.FTZ R0, R6, R3, !PT ;  /* 0x0000000306007209 */ /* 0x000fe20007810000 */
[----:B------:R-:W-:Y:S01]  /*3ef0*/  IMAD.WIDE.U32 R110, R110, -0x326172a9, RZ ;  /* 0xcd9e8d576e6e7825 */ /* 0x000fe200078e00ff */
        /* <DEDUP_REMOVED lines=28> */
[----:B------:R-:W-:Y:S01]  /*40c0*/  LOP3.LUT R88, R139, UR23, R107, 0x96, !PT ;  /* 0x000000178b587c12 */ /* 0x000fe2000f8e966b */
[----:B------:R-:W-:Y:S01]  /*40d0*/  SHFL.BFLY PT, R2, R95, 0x2, 0x1f ;  /* 0x0c401f005f027f89 */ /* 0x000fe200000e0000 */
[----:B------:R-:W-:Y:S02]  /*40e0*/  FMNMX.FTZ R89, R35, R0, !PT ;  /* 0x0000000023597209 */ /* 0x000fe40007810000 */
[----:B------:R-:W-:Y:S01]  /*40f0*/  IADD3 R107, R107, 0x1, RZ ;  /* 0x000000016b6b7810 */ /* 0x000fe20007ffe0ff */
[----:B------:R-:W-:Y:S01]  /*4100*/  IMAD.WIDE.U32 R90, R88, -0x326172a9, RZ ;  /* 0xcd9e8d57585a7825 */ /* 0x000fe200078e00ff */
[----:B------:R-:W-:Y:S03]  /*4110*/  IADD3 R130, R130, -0x1, RZ ;  /* 0xffffffff82827810 */ /* 0x000fe60007ffe0ff */
[----:B------:R-:W1:Y:S01]  /*4120*/  SHFL.BFLY PT, R0, R89, 0x2, 0x1f ;  /* 0x0c401f0059007f89 */ /* 0x000e6200000e0000 */
[----:B------:R-:W-:Y:S02]  /*4130*/  LOP3.LUT R88, R91, UR13, R136, 0x96, !PT ;  /* 0x0000000d5b587c12 */ /* 0x000fe4000f8e9688 */
[----:B-1----:R-:W-:Y:S02]  /*4140*/  FMNMX.FTZ R87, R89, R0, !PT ;  /* 0x0000000059577209 */ /* 0x002fe40007810000 */
[----:B------:R-:W-:Y:S01]  /*4150*/  FMNMX.FTZ R93, R95, R2, !PT ;  /* 0x000000025f5d7209 */ /* 0x000fe20007810000 */
[----:B------:R-:W-:Y:S02]  /*4160*/  IMAD.WIDE.U32 R94, R88, -0x2daee0ad, RZ ;  /* 0xd2511f53585e7825 */ /* 0x000fe400078e00ff */
[----:B------:R-:W1:Y:S08]  /*4170*/  SHFL.BFLY PT, R0, R87, 0x1, 0x1f ;  /* 0x0c201f0057007f89 */ /* 0x000e7000000e0000 */
[----:B------:R-:W2:Y:S01]  /*4180*/  SHFL.BFLY PT, R2, R93, 0x1, 0x1f ;  /* 0x0c201f005d027f89 */ /* 0x000ea200000e0000 */
[----:B-1----:R-:W-:Y:S02]  /*4190*/  FMNMX.FTZ R0, R87, R0, !PT ;  /* 0x0000000057007209 */ /* 0x002fe40007810000 */
[----:B------:R-:W-:Y:S03]  /*41a0*/  LOP3.LUT R87, R111, UR11, R90, 0x96, !PT ;  /* 0x0000000b6f577c12 */ /* 0x000fe6000f8e965a */
[----:B------:R-:W-:Y:S02]  /*41b0*/  FMUL.FTZ R104, R0, c[0x0][0x23c] ;  /* 0x00008f0000687a20 */ /* 0x000fe40000410000 */
[----:B------:R-:W-:Y:S01]  /*41c0*/  IMAD.WIDE.U32 R90, R87, -0x2daee0ad, RZ ;  /* 0xd2511f53575a7825 */ /* 0x000fe200078e00ff */
[----:B--2---:R-:W-:Y:S02]  /*41d0*/  FMNMX.FTZ R2, R93, R2, !PT ;  /* 0x000000025d027209 */ /* 0x004fe40007810000 */
[----:B------:R-:W-:Y:S02]  /*41e0*/  LOP3.LUT R87, R95, UR10, R134, 0x96, !PT ;  /* 0x0000000a5f577c12 */ /* 0x000fe4000f8e9686 */
[C---:B------:R-:W-:Y:S01]  /*41f0*/  FSETP.NEU.FTZ.AND P1, PT, R2.reuse, -INF , PT ;  /* 0xff8000000200780b */ /* 0x040fe20003f3d000 */
[C---:B------:R-:W-:Y:S02]  /*4200*/  FMUL.FTZ R105, R2.reuse, c[0x0][0x23c] ;  /* 0x00008f0002697a20 */ /* 0x040fe40000410000 */
[----:B------:R-:W-:Y:S02]  /*4210*/  FADD.FTZ R85, -R2, R85 ;  /* 0x0000005502557221 */ /* 0x000fe40000010100 */
[----:B------:R-:W-:Y:S01]  /*4220*/  IMAD.WIDE.U32 R98, R87, -0x326172a9, RZ ;  /* 0xcd9e8d5757627825 */ /* 0x000fe200078e00ff */
[----:B------:R-:W-:Y:S02]  /*4230*/  FSEL R105, R105, RZ, P1 ;  /* 0x000000ff69697208 */ /* 0x000fe40000800000 */
[----:B------:R-:W-:Y:S01]  /*4240*/  FSETP.NEU.FTZ.AND P1, PT, R0, -INF , PT ;  /* 0xff8000000000780b */ /* 0x000fe20003f3d000 */
[----:B------:R-:W-:Y:S01]  /*4250*/  FMUL.FTZ R84, R85, c[0x0][0x23c] ;  /* 0x00008f0055547a20 */ /* 0x000fe20000410000 */
[----:B------:R-:W-:Y:S01]  /*4260*/  LOP3.LUT R87, R99, UR9, R110, 0x96, !PT ;  /* 0x0000000963577c12 */ /* 0x000fe2000f8e966e */
[--C-:B------:R-:W-:Y:S01]  /*4270*/  FFMA.FTZ R89, R4, c[0x0][0x23c], -R105.reuse ;  /* 0x00008f0004597a23 */ /* 0x100fe20000010869 */
[----:B------:R-:W-:Y:S01]  /*4280*/  FSEL R104, R104, RZ, P1 ;  /* 0x000000ff68687208 */ /* 0x000fe20000800000 */
[--C-:B------:R-:W-:Y:S02]  /*4290*/  FFMA.FTZ R143, R8, c[0x0][0x23c], -R105.reuse ;  /* 0x00008f00088f7a23 */ /* 0x100fe40000010869 */
[----:B------:R-:W1:Y:S01]  /*42a0*/  MUFU.EX2 R84, R84 ;  /* 0x0000005400547308 */ /* 0x000e620000000800 */
[--C-:B------:R-:W-:Y:S02]  /*42b0*/  FFMA.FTZ R140, R9, c[0x0][0x23c], -R105.reuse ;  /* 0x00008f00098c7a23 */ /* 0x100fe40000010869 */
[----:B------:R-:W-:Y:S04]  /*42c0*/  IMAD.WIDE.U32 R96, R87, -0x2daee0ad, RZ ;  /* 0xd2511f5357607825 */ /* 0x000fe800078e00ff */
[----:B------:R-:W-:Y:S01]  /*42d0*/  FFMA.FTZ R142, R10, c[0x0][0x23c], -R104 ;  /* 0x00008f000a8e7a23 */ /* 0x000fe20000010868 */
[----:B------:R-:W-:Y:S01]  /*42e0*/  LOP3.LUT R90, R97, UR6, R90, 0x96, !PT ;  /* 0x00000006615a7c12 */ /* 0x000fe2000f8e965a */
[--C-:B------:R-:W-:Y:S01]  /*42f0*/  FFMA.FTZ R131, R11, c[0x0][0x23c], -R104.reuse ;  /* 0x00008f000b837a23 */ /* 0x100fe20000010868 */
[----:B------:R-:W2:Y:S01]  /*4300*/  MUFU.EX2 R89, R89 ;  /* 0x0000005900597308 */ /* 0x000ea20000000800 */
[--C-:B------:R-:W-:Y:S02]  /*4310*/  FFMA.FTZ R101, R16, c[0x0][0x23c], -R105.reuse ;  /* 0x00008f0010657a23 */ /* 0x100fe40000010869 */
[----:B------:R-:W-:Y:S02]  /*4320*/  FFMA.FTZ R102, R17, c[0x0][0x23c], -R105 ;  /* 0x00008f0011667a23 */ /* 0x000fe40000010869 */
[--C-:B------:R-:W-:Y:S02]  /*4330*/  FFMA.FTZ R100, R19, c[0x0][0x23c], -R104.reuse ;  /* 0x00008f0013647a23 */ /* 0x100fe40000010868 */
[--C-:B------:R-:W-:Y:S02]  /*4340*/  FFMA.FTZ R103, R18, c[0x0][0x23c], -R104.reuse ;  /* 0x00008f0012677a23 */ /* 0x100fe40000010868 */
[----:B------:R-:W-:Y:S01]  /*4350*/  FADD.FTZ R85, -R0, R3 ;  /* 0x0000000300557221 */ /* 0x000fe20000010100 */
[----:B------:R-:W-:Y:S01]  /*4360*/  MUFU.EX2 R143, R143 ;  /* 0x0000008f008f7308 */ /* 0x000fe20000000800 */
[----:B------:R-:W-:Y:S02]  /*4370*/  FFMA.FTZ R93, R6, c[0x0][0x23c], -R104 ;  /* 0x00008f00065d7a23 */ /* 0x000fe40000010868 */
[----:B------:R-:W-:Y:S02]  /*4380*/  FMUL.FTZ R3, R85, c[0x0][0x23c] ;  /* 0x00008f0055037a20 */ /* 0x000fe40000410000 */
        /* <DEDUP_REMOVED lines=29> */
[----:B--2---:R-:W-:Y:S01]  /*4560*/  FFMA.FTZ R146, R84, R109, R89 ;  /* 0x0000006d54927223 */ /* 0x004fe20000010059 */
[----:B------:R-:W-:Y:S01]  /*4570*/  LOP3.LUT R84, R91, UR8, R94, 0x96, !PT ;  /* 0x000000085b547c12 */ /* 0x000fe2000f8e965e */
[----:B------:R-:W-:Y:S04]  /*4580*/  IMAD.WIDE.U32 R90, R90, -0x326172a9, RZ ;  /* 0xcd9e8d575a5a7825 */ /* 0x000fe800078e00ff */
[----:B------:R-:W-:Y:S01]  /*4590*/  IMAD.WIDE.U32 R94, R84, -0x326172a9, RZ ;  /* 0xcd9e8d57545e7825 */ /* 0x000fe200078e00ff */
[----:B------:R-:W-:Y:S03]  /*45a0*/  MUFU.EX2 R100, R100 ;  /* 0x0000006400647308 */ /* 0x000fe60000000800 */
[----:B------:R-:W-:Y:S01]  /*45b0*/  FFMA.FTZ R144, R7, c[0x0][0x23c], -R104 ;  /* 0x00008f0007907a23 */ /* 0x000fe20000010868 */
[----:B------:R-:W-:Y:S01]  /*45c0*/  LOP3.LUT R98, R95, UR7, R98, 0x96, !PT ;  /* 0x000000075f627c12 */ /* 0x000fe2000f8e9662 */
[--C-:B------:R-:W-:Y:S01]  /*45d0*/  FFMA.FTZ R95, R5, c[0x0][0x23c], -R105.reuse ;  /* 0x00008f00055f7a23 */ /* 0x100fe20000010869 */
[----:B------:R-:W-:Y:S01]  /*45e0*/  LOP3.LUT R88, R91, UR5, R94, 0x96, !PT ;  /* 0x000000055b587c12 */ /* 0x000fe2000f8e965e */
[--C-:B------:R-:W-:Y:S02]  /*45f0*/  FFMA.FTZ R145, R12, c[0x0][0x23c], -R105.reuse ;  /* 0x00008f000c917a23 */ /* 0x100fe40000010869 */
[----:B------:R-:W-:Y:S01]  /*4600*/  IMAD.WIDE.U32 R98, R98, -0x2daee0ad, RZ ;  /* 0xd2511f5362627825 */ /* 0x000fe200078e00ff */
[----:B------:R-:W-:Y:S03]  /*4610*/  MUFU.EX2 R103, R103 ;  /* 0x0000006700677308 */ /* 0x000fe60000000800 */
[----:B------:R-:W-:Y:S01]  /*4620*/  FFMA.FTZ R109, R14, c[0x0][0x23c], -R104 ;  /* 0x00008f000e6d7a23 */ /* 0x000fe20000010868 */
[----:B------:R-:W-:Y:S01]  /*4630*/  LOP3.LUT R96, R99, UR4, R96, 0x96, !PT ;  /* 0x0000000463607c12 */ /* 0x000fe2000f8e9660 */
[--C-:B------:R-:W-:Y:S02]  /*4640*/  FFMA.FTZ R106, R15, c[0x0][0x23c], -R104.reuse ;  /* 0x00008f000f6a7a23 */ /* 0x100fe40000010868 */
[--C-:B------:R-:W-:Y:S02]  /*4650*/  FFMA.FTZ R147, R21, c[0x0][0x23c], -R105.reuse ;  /* 0x00008f0015937a23 */ /* 0x100fe40000010869 */
[----:B------:R-:W-:Y:S01]  /*4660*/  IMAD.WIDE.U32 R96, R96, -0x326172a9, RZ ;  /* 0xcd9e8d5760607825 */ /* 0x000fe200078e00ff */
[----:B------:R-:W2:Y:S03]  /*4670*/  MUFU.EX2 R95, R95 ;  /* 0x0000005f005f7308 */ /* 0x000ea60000000800 */
[----:B------:R-:W-:Y:S01]  /*4680*/  FFMA.FTZ R151, R24, c[0x0][0x23c], -R105 ;  /* 0x00008f0018977a23 */ /* 0x000fe20000010869 */
[----:B------:R-:W-:Y:S01]  /*4690*/  LOP3.LUT R84, R96, 0xffff, RZ, 0xc0, !PT ;  /* 0x0000ffff60547812 */ /* 0x000fe200078ec0ff */
        /* <DEDUP_REMOVED lines=8> */
[----:B------:R-:W-:Y:S01]  /*4720*/  FFMA.FTZ R155, R30, c[0x0][0x23c], -R104 ;  /* 0x00008f001e9b7a23 */ /* 0x000fe20000010868 */
[----:B-1----:R-:W-:Y:S01]  /*4730*/  F2FP.PACK_AB R87, R140, R143 ;  /* 0x0000008f8c57723e */ /* 0x002fe200000000ff */
[----:B------:R-:W-:Y:S02]  /*4740*/  IMAD.MOV.U32 R85, RZ, RZ, R2 ;  /* 0x000000ffff557224 */ /* 0x000fe400078e0002 */
[--C-:B------:R-:W-:Y:S01]  /*4750*/  HSET2.LE.AND R90, R84, R127.reuse, PT ;  /* 0x0000007f545a7233 */ /* 0x100fe20003803000 */
[--C-:B------:R-:W-:Y:S03]  /*4760*/  SHF.R.U32.HI R84, RZ, 0x10, R96.reuse ;  /* 0x00000010ff547819 */ /* 0x100fe60000011660 */
[----:B------:R-:W1:Y:S01]  /*4770*/  MUFU.EX2 R3, R3 ;  /* 0x0000000300037308 */ /* 0x000e620000000800 */
[----:B------:R-:W-:Y:S02]  /*4780*/  LOP3.LUT R90, R90, R87, RZ, 0xc0, !PT ;  /* 0x000000575a5a7212 */ /* 0x000fe400078ec0ff */
[----:B------:R-:W-:Y:S01]  /*4790*/  SHF.R.U32.HI R87, RZ, 0x18, R96 ;  /* 0x00000018ff577819 */ /* 0x000fe20000011660 */
[----:B------:R-:W-:Y:S01]  /*47a0*/  IMAD.WIDE.U32 R96, R88, -0x2daee0ad, RZ ;  /* 0xd2511f5358607825 */ /* 0x000fe200078e00ff */
[----:B------:R-:W-:Y:S03]  /*47b0*/  LOP3.LUT R84, R84, 0xff, RZ, 0xc0, !PT ;  /* 0x000000ff54547812 */ /* 0x000fe600078ec0ff */
[----:B--2---:R-:W-:Y:S01]  /*47c0*/  FADD.FTZ R146, R95, R146 ;  /* 0x000000925f927221 */ /* 0x004fe20000010000 */
[----:B------:R-:W-:Y:S01]  /*47d0*/  PRMT R84, R84, 0x5410, R87 ;  /* 0x0000541054547816 */ /* 0x000fe20000000057 */
[----:B------:R-:W2:Y:S01]  /*47e0*/  MUFU.EX2 R144, R144 ;  /* 0x0000009000907308 */ /* 0x000ea20000000800 */
[----:B------:R-:W-:Y:S01]  /*47f0*/  LOP3.LUT R87, R96, 0xff, RZ, 0xc0, !PT ;  /* 0x000000ff60577812 */ /* 0x000fe200078ec0ff */
[----:B------:R-:W-:Y:S01]  /*4800*/  FADD.FTZ R143, R143, R146 ;  /* 0x000000928f8f7221 */ /* 0x000fe20000010000 */
[----:B------:R-:W-:Y:S01]  /*4810*/  LOP3.LUT R92, R97, UR14, R98, 0x96, !PT ;  /* 0x0000000e615c7c12 */ /* 0x000fe2000f8e9662 */
[--C-:B------:R-:W-:Y:S01]  /*4820*/  HSET2.LE.AND R91, R84, R127.reuse, PT ;  /* 0x0000007f545b7233 */ /* 0x100fe20003803000 */
[----:B------:R-:W-:Y:S01]  /*4830*/  F2FP.PACK_AB R84, R131, R142 ;  /* 0x0000008e8354723e */ /* 0x000fe200000000ff */
[----:B------:R-:W-:Y:S02]  /*4840*/  FFMA.FTZ R146, R34, c[0x0][0x23c], -R104 ;  /* 0x00008f0022927a23 */ /* 0x000fe40000010868 */
[----:B------:R-:W-:Y:S01]  /*4850*/  FADD.FTZ R140, R140, R143 ;  /* 0x0000008f8c8c7221 */ /* 0x000fe20000010000 */
[----:B------:R-:W-:Y:S01]  /*4860*/  LOP3.LUT R91, R91, R84, RZ, 0xc0, !PT ;  /* 0x000000545b5b7212 */ /* 0x000fe200078ec0ff */
[----:B------:R-:W-:Y:S01]  /*4870*/  MUFU.EX2 R145, R145 ;  /* 0x0000009100917308 */ /* 0x000fe20000000800 */
[----:B------:R-:W-:Y:S01]  /*4880*/  LOP3.LUT R84, R96, 0xffff, RZ, 0xc0, !PT ;  /* 0x0000ffff60547812 */ /* 0x000fe200078ec0ff */
[----:B-1----:R-:W-:Y:S03]  /*4890*/  FFMA.FTZ R141, R3, R108, R93 ;  /* 0x0000006c038d7223 */ /* 0x002fe6000001005d */
[----:B------:R-:W-:Y:S01]  /*48a0*/  SHF.R.U32.HI R84, RZ, 0x8, R84 ;  /* 0x00000008ff547819 */ /* 0x000fe20000011654 */
[----:B------:R-:W-:Y:S02]  /*48b0*/  FFMA.FTZ R108, R13, c[0x0][0x23c], -R105 ;  /* 0x00008f000d6c7a23 */ /* 0x000fe40000010869 */
[----:B------:R-:W-:Y:S01]  /*48c0*/  FMUL.FTZ R38, R3, R38 ;  /* 0x0000002603267220 */ /* 0x000fe20000410000 */
[----:B------:R-:W-:Y:S01]  /*48d0*/  PRMT R84, R87, 0x5410, R84 ;  /* 0x0000541057547816 */ /* 0x000fe20000000054 */
[C---:B------:R-:W-:Y:S01]  /*48e0*/  FMUL.FTZ R39, R3.reuse, R39 ;  /* 0x0000002703277220 */ /* 0x040fe20000410000 */
[----:B------:R-:W-:Y:S01]  /*48f0*/  F2FP.PACK_AB R87, R102, R101 ;  /* 0x000000656657723e */ /* 0x000fe200000000ff */
[----:B------:R-:W1:Y:S01]  /*4900*/  MUFU.EX2 R108, R108 ;  /* 0x0000006c006c7308 */ /* 0x000e620000000800 */
[C---:B------:R-:W-:Y:S01]  /*4910*/  FMUL.FTZ R42, R3.reuse, R42 ;  /* 0x0000002a032a7220 */ /* 0x040fe20000410000 */
[--C-:B------:R-:W-:Y:S01]  /*4920*/  HSET2.LE.AND R98, R84, R127.reuse, PT ;  /* 0x0000007f54627233 */ /* 0x100fe20003803000 */
[--C-:B------:R-:W-:Y:S01]  /*4930*/  SHF.R.U32.HI R84, RZ, 0x10, R96.reuse ;  /* 0x00000010ff547819 */ /* 0x100fe20000011660 */
[C---:B------:R-:W-:Y:S02]  /*4940*/  FMUL.FTZ R43, R3.reuse, R43 ;  /* 0x0000002b032b7220 */ /* 0x040fe40000410000 */
[C---:B------:R-:W-:Y:S01]  /*4950*/  FMUL.FTZ R46, R3.reuse, R46 ;  /* 0x0000002e032e7220 */ /* 0x040fe20000410000 */
[----:B------:R-:W-:Y:S01]  /*4960*/  LOP3.LUT R98, R98, R87, RZ, 0xc0, !PT ;  /* 0x0000005762627212 */ /* 0x000fe200078ec0ff */
[C---:B------:R-:W-:Y:S01]  /*4970*/  FMUL.FTZ R47, R3.reuse, R47 ;  /* 0x0000002f032f7220 */ /* 0x040fe20000410000 */
[----:B------:R-:W-:Y:S01]  /*4980*/  SHF.R.U32.HI R87, RZ, 0x18, R96 ;  /* 0x00000018ff577819 */ /* 0x000fe20000011660 */
[C---:B------:R-:W-:Y:S01]  /*4990*/  FMUL.FTZ R50, R3.reuse, R50 ;  /* 0x0000003203327220 */ /* 0x040fe20000410000 */
[----:B------:R-:W-:Y:S01]  /*49a0*/  LOP3.LUT R84, R84, 0xff, RZ, 0xc0, !PT ;  /* 0x000000ff54547812 */ /* 0x000fe200078ec0ff */
[C---:B------:R-:W-:Y:S01]  /*49b0*/  FMUL.FTZ R51, R3.reuse, R51 ;  /* 0x0000003303337220 */ /* 0x040fe20000410000 */
[----:B------:R-:W-:Y:S01]  /*49c0*/  MUFU.EX2 R109, R109 ;  /* 0x0000006d006d7308 */ /* 0x000fe20000000800 */
[C---:B------:R-:W-:Y:S01]  /*49d0*/  FMUL.FTZ R54, R3.reuse, R54 ;  /* 0x0000003603367220 */ /* 0x040fe20000410000 */
[----:B------:R-:W-:Y:S01]  /*49e0*/  PRMT R84, R84, 0x5410, R87 ;  /* 0x0000541054547816 */ /* 0x000fe20000000057 */
[C---:B------:R-:W-:Y:S01]  /*49f0*/  FMUL.FTZ R55, R3.reuse, R55 ;  /* 0x0000003703377220 */ /* 0x040fe20000410000 */
[----:B------:R-:W-:Y:S01]  /*4a00*/  LOP3.LUT R87, R94, 0xffff, RZ, 0xc0, !PT ;  /* 0x0000ffff5e577812 */ /* 0x000fe200078ec0ff */
[C---:B------:R-:W-:Y:S02]  /*4a10*/  FMUL.FTZ R58, R3.reuse, R58 ;  /* 0x0000003a033a7220 */ /* 0x040fe40000410000 */
[--C-:B------:R-:W-:Y:S01]  /*4a20*/  HSET2.LE.AND R99, R84, R127.reuse, PT ;  /* 0x0000007f54637233 */ /* 0x100fe20003803000 */
[----:B------:R-:W-:Y:S01]  /*4a30*/  F2FP.PACK_AB R84, R100, R103 ;  /* 0x000000676454723e */ /* 0x000fe200000000ff */
[C---:B------:R-:W-:Y:S01]  /*4a40*/  FMUL.FTZ R59, R3.reuse, R59 ;  /* 0x0000003b033b7220 */ /* 0x040fe20000410000 */
[----:B------:R-:W-:Y:S01]  /*4a50*/  SHF.R.U32.HI R87, RZ, 0x8, R87 ;  /* 0x00000008ff577819 */ /* 0x000fe20000011657 */
[----:B------:R-:W-:Y:S01]  /*4a60*/  FMUL.FTZ R62, R3, R62 ;  /* 0x0000003e033e7220 */ /* 0x000fe20000410000 */
[----:B------:R-:W-:Y:S01]  /*4a70*/  LOP3.LUT R99, R99, R84, RZ, 0xc0, !PT ;  /* 0x0000005463637212 */ /* 0x000fe200078ec0ff */
[C---:B------:R-:W-:Y:S01]  /*4a80*/  FMUL.FTZ R63, R3.reuse, R63 ;  /* 0x0000003f033f7220 */ /* 0x040fe20000410000 */
[----:B------:R-:W-:Y:S01]  /*4a90*/  LOP3.LUT R84, R94, 0xff, RZ, 0xc0, !PT ;  /* 0x000000ff5e547812 */ /* 0x000fe200078ec0ff */
[C---:B------:R-:W-:Y:S01]  /*4aa0*/  FMUL.FTZ R66, R3.reuse, R66 ;  /* 0x0000004203427220 */ /* 0x040fe20000410000 */
[----:B------:R-:W3:Y:S01]  /*4ab0*/  MUFU.EX2 R106, R106 ;  /* 0x0000006a006a7308 */ /* 0x000ee20000000800 */
[C---:B------:R-:W-:Y:S01]  /*4ac0*/  FMUL.FTZ R67, R3.reuse, R67 ;  /* 0x0000004303437220 */ /* 0x040fe20000410000 */
[----:B------:R-:W-:Y:S01]  /*4ad0*/  PRMT R84, R84, 0x5410, R87 ;  /* 0x0000541054547816 */ /* 0x000fe20000000057 */
[----:B------:R-:W-:Y:S01]  /*4ae0*/  FMUL.FTZ R70, R3, R70 ;  /* 0x0000004603467220 */ /* 0x000fe20000410000 */
[----:B------:R-:W-:Y:S01]  /*4af0*/  F2FP.PACK_AB R87, R95, R89 ;  /* 0x000000595f57723e */ /* 0x000fe200000000ff */
[C---:B------:R-:W-:Y:S02]  /*4b00*/  FMUL.FTZ R71, R3.reuse, R71 ;  /* 0x0000004703477220 */ /* 0x040fe40000410000 */
[--C-:B------:R-:W-:Y:S01]  /*4b10*/  HSET2.LE.AND R88, R84, R127.reuse, PT ;  /* 0x0000007f54587233 */ /* 0x100fe20003803000 */
[--C-:B------:R-:W-:Y:S01]  /*4b20*/  SHF.R.U32.HI R84, RZ, 0x10, R94.reuse ;  /* 0x00000010ff547819 */ /* 0x100fe2000001165e */
[C---:B------:R-:W-:Y:S01]  /*4b30*/  FMUL.FTZ R74, R3.reuse, R74 ;  /* 0x0000004a034a7220 */ /* 0x040fe20000410000 */
[----:B------:R-:W-:Y:S01]  /*4b40*/  SHF.R.U32.HI R94, RZ, 0x18, R94 ;  /* 0x00000018ff5e7819 */ /* 0x000fe2000001165e */
[C---:B------:R-:W-:Y:S01]  /*4b50*/  FMUL.FTZ R75, R3.reuse, R75 ;  /* 0x0000004b034b7220 */ /* 0x040fe20000410000 */
[----:B------:R-:W-:Y:S01]  /*4b60*/  LOP3.LUT R88, R88, R87, RZ, 0xc0, !PT ;  /* 0x0000005758587212 */ /* 0x000fe200078ec0ff */
[C---:B------:R-:W-:Y:S01]  /*4b70*/  FMUL.FTZ R78, R3.reuse, R78 ;  /* 0x0000004e034e7220 */ /* 0x040fe20000410000 */
[----:B------:R-:W-:Y:S01]  /*4b80*/  LOP3.LUT R87, R84, 0xff, RZ, 0xc0, !PT ;  /* 0x000000ff54577812 */ /* 0x000fe200078ec0ff */
[C---:B------:R-:W-:Y:S01]  /*4b90*/  FMUL.FTZ R79, R3.reuse, R79 ;  /* 0x0000004f034f7220 */ /* 0x040fe20000410000 */
[----:B--2---:R-:W-:Y:S01]  /*4ba0*/  F2FP.PACK_AB R84, R144, R93 ;  /* 0x0000005d9054723e */ /* 0x004fe200000000ff */
[----:B------:R-:W-:Y:S01]  /*4bb0*/  FMUL.FTZ R82, R3, R82 ;  /* 0x0000005203527220 */ /* 0x000fe20000410000 */
[----:B------:R-:W-:Y:S01]  /*4bc0*/  PRMT R94, R87, 0x5410, R94 ;  /* 0x00005410575e7816 */ /* 0x000fe2000000005e */
[----:B------:R-:W-:Y:S01]  /*4bd0*/  FMUL.FTZ R83, R3, R83 ;  /* 0x0000005303537220 */ /* 0x000fe20000410000 */
[C---:B------:R-:W-:Y:S01]  /*4be0*/  LOP3.LUT R87, R92.reuse, 0xff, RZ, 0xc0, !PT ;  /* 0x000000ff5c577812 */ /* 0x040fe200078ec0ff */
[----:B------:R-:W-:Y:S01]  /*4bf0*/  MUFU.EX2 R147, R147 ;  /* 0x0000009300937308 */ /* 0x000fe20000000800 */
[----:B------:R-:W-:Y:S01]  /*4c00*/  IMAD.MOV.U32 R3, RZ, RZ, R0 ;  /* 0x000000ffff037224 */ /* 0x000fe200078e0000 */
[--C-:B------:R-:W-:Y:S05]  /*4c10*/  HSET2.LE.AND R89, R94, R127.reuse, PT ;  /* 0x0000007f5e597233 */ /* 0x100fea0003803000 */
[----:B------:R-:W-:Y:S02]  /*4c20*/  LOP3.LUT R89, R89, R84, RZ, 0xc0, !PT ;  /* 0x0000005459597212 */ /* 0x000fe400078ec0ff */
[----:B------:R-:W-:Y:S01]  /*4c30*/  LOP3.LUT R84, R92, 0xffff, RZ, 0xc0, !PT ;  /* 0x0000ffff5c547812 */ /* 0x000fe200078ec0ff */
[----:B------:R-:W-:Y:S03]  /*4c40*/  MUFU.EX2 R148, R148 ;  /* 0x0000009400947308 */ /* 0x000fe60000000800 */
[----:B------:R-:W-:Y:S04]  /*4c50*/  SHF.R.U32.HI R84, RZ, 0x8, R84 ;  /* 0x00000008ff547819 */ /* 0x000fe80000011654 */
[----:B------:R-:W-:Y:S02]  /*4c60*/  PRMT R84, R87, 0x5410, R84 ;  /* 0x0000541057547816 */ /* 0x000fe40000000054 */
[----:B-1----:R-:W-:Y:S01]  /*4c70*/  F2FP.PACK_AB R87, R108, R145 ;  /* 0x000000916c57723e */ /* 0x002fe200000000ff */
[----:B------:R-:W1:Y:S02]  /*4c80*/  MUFU.EX2 R149, R149 ;  /* 0x0000009500957308 */ /* 0x000e640000000800 */
[--C-:B------:R-:W-:Y:S01]  /*4c90*/  HSET2.LE.AND R96, R84, R127.reuse, PT ;  /* 0x0000007f54607233 */ /* 0x100fe20003803000 */
[--C-:B------:R-:W-:Y:S02]  /*4ca0*/  SHF.R.U32.HI R84, RZ, 0x10, R92.reuse ;  /* 0x00000010ff547819 */ /* 0x100fe4000001165c */
[----:B------:R-:W-:Y:S02]  /*4cb0*/  SHF.R.U32.HI R92, RZ, 0x18, R92 ;  /* 0x00000018ff5c7819 */ /* 0x000fe4000001165c */
[----:B------:R-:W-:Y:S02]  /*4cc0*/  LOP3.LUT R96, R96, R87, RZ, 0xc0, !PT ;  /* 0x0000005760607212 */ /* 0x000fe400078ec0ff */
[----:B------:R-:W-:Y:S01]  /*4cd0*/  LOP3.LUT R87, R84, 0xff, RZ, 0xc0, !PT ;  /* 0x000000ff54577812 */ /* 0x000fe200078ec0ff */
[----:B------:R-:W-:Y:S01]  /*4ce0*/  MUFU.EX2 R151, R151 ;  /* 0x0000009700977308 */ /* 0x000fe20000000800 */
[----:B---3--:R-:W-:Y:S02]  /*4cf0*/  F2FP.PACK_AB R84, R106, R109 ;  /* 0x0000006d6a54723e */ /* 0x008fe400000000ff */
[----:B------:R-:W-:Y:S05]  /*4d00*/  PRMT R92, R87, 0x5410, R92 ;  /* 0x00005410575c7816 */ /* 0x000fea000000005c */
[--C-:B------:R-:W-:Y:S02]  /*4d10*/  HSET2.LE.AND R97, R92, R127.reuse, PT ;  /* 0x0000007f5c617233 */ /* 0x100fe40003803000 */
[----:B------:R-:W2:Y:S01]  /*4d20*/  LDSM.16.MT88.4 R92, [R112+0x6000] ;  /* 0x00600000705c783b */ /* 0x000ea20000004200 */
[----:B------:R-:W-:Y:S02]  /*4d30*/  MUFU.EX2 R150, R150 ;  /* 0x0000009600967308 */ /* 0x000fe40000000800 */
[----:B------:R-:W-:Y:S02]  /*4d40*/  LOP3.LUT R97, R97, R84, RZ, 0xc0, !PT ;  /* 0x0000005461617212 */ /* 0x000fe400078ec0ff */
[----:B-1----:R-:W-:Y:S02]  /*4d50*/  F2FP.PACK_AB R30, R149, R148 ;  /* 0x00000094951e723e */ /* 0x002fe400000000ff */
[----:B------:R-:W-:Y:S01]  /*4d60*/  LOP3.LUT R84, R139, UR23, R107, 0x96, !PT ;  /* 0x000000178b547c12 */ /* 0x000fe2000f8e966b */
[--C-:B------:R-:W-:Y:S03]  /*4d70*/  FFMA.FTZ R107, R29, c[0x0][0x23c], -R105.reuse ;  /* 0x00008f001d6b7a23 */ /* 0x100fe60000010869 */
[----:B------:R-:W-:Y:S10]  /*4d80*/  MUFU.EX2 R146, R146 ;  /* 0x0000009200927308 */ /* 0x000ff40000000800 */
[----:B------:R-:W-:Y:S01]  /*4d90*/  MUFU.EX2 R143, R107 ;  /* 0x0000006b008f7308 */ /* 0x000fe20000000800 */
[C---:B--2---:R-:W-:Y:S08]  /*4da0*/  HMMA.16816.F32 R36, R88.reuse, R92, R36 ;  /* 0x0000005c5824723c */ /* 0x044ff00000001824 */
        /* <DEDUP_REMOVED lines=39> */
[----:B------:R-:W-:Y:S04]  /*5020*/  LOP3.LUT R84, R89, UR10, R134, 0x96, !PT ;  /* 0x0000000a59547c12 */ /* 0x000fe8000f8e9686 */
[----:B------:R-:W-:Y:S01]  /*5030*/  LOP3.LUT R96, R99, UR8, R88, 0x96, !PT ;  /* 0x0000000863607c12 */ /* 0x000fe2000f8e9658 */
[----:B------:R-:W-:Y:S04]  /*5040*/  IMAD.WIDE.U32 R152, R84, -0x326172a9, RZ ;  /* 0xcd9e8d5754987825 */ /* 0x000fe800078e00ff */
[----:B------:R-:W-:Y:S01]  /*5050*/  IMAD.WIDE.U32 R96, R96, -0x326172a9, RZ ;  /* 0xcd9e8d5760607825 */ /* 0x000fe200078e00ff */
[----:B------:R-:W-:Y:S03]  /*5060*/  LOP3.LUT R111, R153, UR9, R110, 0x96, !PT ;  /* 0x00000009996f7c12 */ /* 0x000fe6000f8e966e */
[--C-:B------:R-:W-:Y:S01]  /*5070*/  FFMA.FTZ R110, R20, c[0x0][0x23c], -R105.reuse ;  /* 0x00008f00146e7a23 */ /* 0x100fe20000010869 */
[----:B------:R-:W-:Y:S01]  /*5080*/  LOP3.LUT R152, R97, UR7, R152, 0x96, !PT ;  /* 0x0000000761987c12 */ /* 0x000fe2000f8e9698 */
[----:B------:R-:W-:Y:S04]  /*5090*/  IMAD.WIDE.U32 R90, R111, -0x2daee0ad, RZ ;  /* 0xd2511f536f5a7825 */ /* 0x000fe800078e00ff */
[----:B------:R-:W-:Y:S01]  /*50a0*/  IMAD.WIDE.U32 R152, R152, -0x2daee0ad, RZ ;  /* 0xd2511f5398987825 */ /* 0x000fe200078e00ff */
[----:B------:R-:W-:Y:S01]  /*50b0*/  LOP3.LUT R98, R91, UR6, R98, 0x96, !PT ;  /* 0x000000065b627c12 */ /* 0x000fe2000f8e9662 */
[----:B------:R-:W-:Y:S02]  /*50c0*/  MUFU.EX2 R110, R110 ;  /* 0x0000006e006e7308 */ /* 0x000fe40000000800 */
[--C-:B------:R-:W-:Y:S01]  /*50d0*/  FFMA.FTZ R84, R25, c[0x0][0x23c], -R105.reuse ;  /* 0x00008f0019547a23 */ /* 0x100fe20000010869 */
[----:B------:R-:W-:Y:S01]  /*50e0*/  LOP3.LUT R90, R153, UR4, R90, 0x96, !PT ;  /* 0x00000004995a7c12 */ /* 0x000fe2000f8e965a */
[----:B------:R-:W-:Y:S04]  /*50f0*/  IMAD.WIDE.U32 R98, R98, -0x326172a9, RZ ;  /* 0xcd9e8d5762627825 */ /* 0x000fe800078e00ff */
[----:B------:R-:W-:Y:S01]  /*5100*/  IMAD.WIDE.U32 R90, R90, -0x326172a9, RZ ;  /* 0xcd9e8d575a5a7825 */ /* 0x000fe200078e00ff */
[----:B------:R-:W-:Y:S01]  /*5110*/  LOP3.LUT R96, R99, UR5, R96, 0x96, !PT ;  /* 0x0000000563607c12 */ /* 0x000fe2000f8e9660 */
[----:B------:R-:W1:Y:S02]  /*5120*/  MUFU.EX2 R84, R84 ;  /* 0x0000005400547308 */ /* 0x000e640000000800 */
[----:B------:R-:W-:Y:S01]  /*5130*/  FFMA.FTZ R111, R28, c[0x0][0x23c], -R105 ;  /* 0x00008f001c6f7a23 */ /* 0x000fe20000010869 */
[----:B------:R-:W-:Y:S01]  /*5140*/  LOP3.LUT R87, R91, UR15, R98, 0x96, !PT ;  /* 0x0000000f5b577c12 */ /* 0x000fe2000f8e9662 */
[----:B------:R-:W-:Y:S01]  /*5150*/  FFMA.FTZ R153, R31, c[0x0][0x23c], -R104 ;  /* 0x00008f001f997a23 */ /* 0x000fe20000010868 */
[----:B------:R-:W-:Y:S01]  /*5160*/  LOP3.LUT R94, R90, 0xff, RZ, 0xc0, !PT ;  /* 0x000000ff5a5e7812 */ /* 0x000fe200078ec0ff */
[----:B------:R-:W-:Y:S01]  /*5170*/  IMAD.WIDE.U32 R156, R96, -0x2daee0ad, RZ ;  /* 0xd2511f53609c7825 */ /* 0x000fe200078e00ff */
[C---:B------:R-:W-:Y:S02]  /*5180*/  LOP3.LUT R89, R87.reuse, 0xffff, RZ, 0xc0, !PT ;  /* 0x0000ffff57597812 */ /* 0x040fe400078ec0ff */
[----:B------:R-:W-:Y:S02]  /*5190*/  LOP3.LUT R92, R87, 0xff, RZ, 0xc0, !PT ;  /* 0x000000ff575c7812 */ /* 0x000fe400078ec0ff */
[----:B------:R-:W-:Y:S02]  /*51a0*/  SHF.R.U32.HI R89, RZ, 0x8, R89 ;  /* 0x00000008ff597819 */ /* 0x000fe40000011659 */
[--C-:B------:R-:W-:Y:S02]  /*51b0*/  SHF.R.U32.HI R98, RZ, 0x10, R90.reuse ;  /* 0x00000010ff627819 */ /* 0x100fe4000001165a */
[----:B------:R-:W-:Y:S02]  /*51c0*/  PRMT R92, R92, 0x5410, R89 ;  /* 0x000054105c5c7816 */ /* 0x000fe40000000059 */
[----:B------:R-:W-:Y:S02]  /*51d0*/  LOP3.LUT R89, R90, 0xffff, RZ, 0xc0, !PT ;  /* 0x0000ffff5a597812 */ /* 0x000fe400078ec0ff */
[----:B------:R-:W-:Y:S02]  /*51e0*/  SHF.R.U32.HI R154, RZ, 0x10, R87 ;  /* 0x00000010ff9a7819 */ /* 0x000fe40000011657 */
[----:B------:R-:W-:Y:S02]  /*51f0*/  SHF.R.U32.HI R89, RZ, 0x8, R89 ;  /* 0x00000008ff597819 */ /* 0x000fe40000011659 */
[----:B------:R-:W-:Y:S02]  /*5200*/  LOP3.LUT R98, R98, 0xff, RZ, 0xc0, !PT ;  /* 0x000000ff62627812 */ /* 0x000fe400078ec0ff */
[----:B------:R-:W-:Y:S02]  /*5210*/  PRMT R94, R94, 0x5410, R89 ;  /* 0x000054105e5e7816 */ /* 0x000fe40000000059 */
[----:B------:R-:W-:Y:S02]  /*5220*/  SHF.R.U32.HI R89, RZ, 0x18, R90 ;  /* 0x00000018ff597819 */ /* 0x000fe4000001165a */
[----:B------:R-:W-:Y:S01]  /*5230*/  SHF.R.U32.HI R87, RZ, 0x18, R87 ;  /* 0x00000018ff577819 */ /* 0x000fe20000011657 */
[--C-:B------:R-:W-:Y:S01]  /*5240*/  HSET2.LE.AND R34, R94, R127.reuse, PT ;  /* 0x0000007f5e227233 */ /* 0x100fe20003803000 */
[----:B------:R-:W-:Y:S02]  /*5250*/  LOP3.LUT R154, R154, 0xff, RZ, 0xc0, !PT ;  /* 0x000000ff9a9a7812 */ /* 0x000fe400078ec0ff */
[----:B------:R-:W-:Y:S02]  /*5260*/  PRMT R98, R98, 0x5410, R89 ;  /* 0x0000541062627816 */ /* 0x000fe40000000059 */
[----:B------:R-:W-:Y:S01]  /*5270*/  PRMT R154, R154, 0x5410, R87 ;  /* 0x000054109a9a7816 */ /* 0x000fe20000000057 */
[--C-:B------:R-:W-:Y:S01]  /*5280*/  FFMA.FTZ R87, R32, c[0x0][0x23c], -R105.reuse ;  /* 0x00008f0020577a23 */ /* 0x100fe20000010869 */
[----:B------:R-:W2:Y:S01]  /*5290*/  LDSM.16.MT88.4 R88, [R112+0x6800] ;  /* 0x006800007058783b */ /* 0x000ea20000004200 */
[----:B------:R-:W-:Y:S01]  /*52a0*/  FFMA.FTZ R105, R33, c[0x0][0x23c], -R105 ;  /* 0x00008f0021697a23 */ /* 0x000fe20000010869 */
[--C-:B------:R-:W-:Y:S01]  /*52b0*/  HSET2.LE.AND R32, R92, R127.reuse, PT ;  /* 0x0000007f5c207233 */ /* 0x100fe20003803000 */
[----:B------:R-:W-:Y:S01]  /*52c0*/  FADD.FTZ R33, R144, R141 ;  /* 0x0000008d90217221 */ /* 0x000fe20000010000 */
[----:B-1----:R-:W-:Y:S01]  /*52d0*/  F2FP.PACK_AB R31, R84, R151 ;  /* 0x00000097541f723e */ /* 0x002fe200000000ff */
[----:B------:R-:W-:Y:S01]  /*52e0*/  FFMA.FTZ R141, R27, c[0x0][0x23c], -R104 ;  /* 0x00008f001b8d7a23 */ /* 0x000fe20000010868 */
[----:B------:R-:W-:Y:S01]  /*52f0*/  SHF.R.U32.HI R107, RZ, 0x18, R156 ;  /* 0x00000018ff6b7819 */ /* 0x000fe2000001169c */
[----:B------:R-:W-:Y:S01]  /*5300*/  FFMA.FTZ R104, R35, c[0x0][0x23c], -R104 ;  /* 0x00008f0023687a23 */ /* 0x000fe20000010868 */
[----:B------:R-:W-:Y:S01]  /*5310*/  F2FP.PACK_AB R35, R147, R110 ;  /* 0x0000006e9323723e */ /* 0x000fe200000000ff */
[----:B------:R-:W-:Y:S01]  /*5320*/  FADD.FTZ R142, R142, R33 ;  /* 0x000000218e8e7221 */ /* 0x000fe20000010000 */
[--C-:B------:R-:W-:Y:S01]  /*5330*/  HSET2.LE.AND R33, R154, R127.reuse, PT ;  /* 0x0000007f9a217233 */ /* 0x100fe20003803000 */
[----:B------:R-:W1:Y:S01]  /*5340*/  MUFU.EX2 R141, R141 ;  /* 0x0000008d008d7308 */ /* 0x000e620000000800 */
[----:B------:R-:W-:Y:S01]  /*5350*/  LOP3.LUT R32, R32, R35, RZ, 0xc0, !PT ;  /* 0x0000002320207212 */ /* 0x000fe200078ec0ff */
[--C-:B------:R-:W-:Y:S01]  /*5360*/  HSET2.LE.AND R35, R98, R127.reuse, PT ;  /* 0x0000007f62237233 */ /* 0x100fe20003803000 */
[----:B------:R-:W3:Y:S01]  /*5370*/  LDSM.16.MT88.4 R92, [R86+0x6800] ;  /* 0x00680000565c783b */ /* 0x000ee20000004200 */
[----:B------:R-:W-:Y:S01]  /*5380*/  LOP3.LUT R33, R33, R30, RZ, 0xc0, !PT ;  /* 0x0000001e21217212 */ /* 0x000fe200078ec0ff */
[----:B------:R-:W-:Y:S01]  /*5390*/  FADD.FTZ R154, R131, R142 ;  /* 0x0000008e839a7221 */ /* 0x000fe20000010000 */
[----:B------:R-:W-:Y:S01]  /*53a0*/  LOP3.LUT R34, R34, R31, RZ, 0xc0, !PT ;  /* 0x0000001f22227212 */ /* 0x000fe200078ec0ff */
[----:B------:R-:W-:Y:S01]  /*53b0*/  FADD.FTZ R31, R145, R140 ;  /* 0x0000008c911f7221 */ /* 0x000fe20000010000 */
[----:B------:R-:W-:Y:S01]  /*53c0*/  LOP3.LUT R152, R157, UR14, R152, 0x96, !PT ;  /* 0x0000000e9d987c12 */ /* 0x000fe2000f8e9698 */
[----:B------:R-:W-:Y:S01]  /*53d0*/  FADD.FTZ R109, R109, R154 ;  /* 0x0000009a6d6d7221 */ /* 0x000fe20000010000 */
[----:B------:R-:W-:Y:S01]  /*53e0*/  MUFU.EX2 R145, R105 ;  /* 0x0000006900917308 */ /* 0x000fe20000000800 */
[----:B------:R-:W-:Y:S01]  /*53f0*/  LDSM.16.MT88.4 R96, [R86+0x8800] ;  /* 0x008800005660783b */ /* 0x000fe20000004200 */
[----:B------:R-:W-:Y:S01]  /*5400*/  FADD.FTZ R108, R108, R31 ;  /* 0x0000001f6c6c7221 */ /* 0x000fe20000010000 */
[----:B------:R-:W-:Y:S01]  /*5410*/  SHF.R.U32.HI R31, RZ, 0x10, R152 ;  /* 0x00000010ff1f7819 */ /* 0x000fe20000011698 */
[----:B------:R-:W-:Y:S02]  /*5420*/  FADD.FTZ R106, R106, R109 ;  /* 0x0000006d6a6a7221 */ /* 0x000fe40000010000 */
[----:B------:R-:W-:Y:S01]  /*5430*/  FADD.FTZ R101, R101, R108 ;  /* 0x0000006c65657221 */ /* 0x000fe20000010000 */
[----:B------:R-:W-:Y:S01]  /*5440*/  LOP3.LUT R31, R31, 0xff, RZ, 0xc0, !PT ;  /* 0x000000ff1f1f7812 */ /* 0x000fe200078ec0ff */
[----:B------:R-:W-:Y:S02]  /*5450*/  FADD.FTZ R103, R103, R106 ;  /* 0x0000006a67677221 */ /* 0x000fe40000010000 */
[----:B------:R-:W-:Y:S01]  /*5460*/  FADD.FTZ R101, R102, R101 ;  /* 0x0000006566657221 */ /* 0x000fe20000010000 */
[----:B------:R4:W-:Y:S01]  /*5470*/  MUFU.EX2 R144, R111 ;  /* 0x0000006f00907308 */ /* 0x0009e20000000800 */
[----:B-1----:R-:W-:Y:S04]  /*5480*/  F2FP.PACK_AB R30, R141, R150 ;  /* 0x000000968d1e723e */ /* 0x002fe800000000ff */
[----:B------:R-:W-:Y:S02]  /*5490*/  LOP3.LUT R35, R35, R30, RZ, 0xc0, !PT ;  /* 0x0000001e23237212 */ /* 0x000fe400078ec0ff */
[----:B------:R-:W-:Y:S03]  /*54a0*/  LOP3.LUT R30, R156, 0xffff, RZ, 0xc0, !PT ;  /* 0x0000ffff9c1e7812 */ /* 0x000fe600078ec0ff */
[----:B------:R1:W5:Y:S02]  /*54b0*/  MUFU.EX2 R142, R87 ;  /* 0x00000057008e7308 */ /* 0x0003640000000800 */
[C---:B--2---:R-:W-:Y:S08]  /*54c0*/  HMMA.16816.F32 R36, R32.reuse, R88, R36 ;  /* 0x000000582024723c */ /* 0x044ff00000001824 */
[----:B------:R-:W-:Y:S01]  /*54d0*/  MUFU.EX2 R131, R153 ;  /* 0x0000009900837308 */ /* 0x000fe20000000800 */
[C---:B------:R-:W-:Y:S01]  /*54e0*/  HMMA.16816.F32 R40, R32.reuse, R90, R40 ;  /* 0x0000005a2028723c */ /* 0x040fe20000001828 */
[----:B------:R-:W2:Y:S02]  /*54f0*/  LDSM.16.MT88.4 R88, [R112+0x7800] ;  /* 0x007800007058783b */ /* 0x000ea40000004200 */
[----:B----4-:R-:W-:Y:S05]  /*5500*/  SHF.R.U32.HI R111, RZ, 0x10, R156 ;  /* 0x00000010ff6f7819 */ /* 0x010fea000001169c */
[C---:B---3--:R-:W-:Y:S01]  /*5510*/  HMMA.16816.F32 R44, R32.reuse, R92, R44 ;  /* 0x0000005c202c723c */ /* 0x048fe2000000182c */
[----:B------:R-:W-:Y:S01]  /*5520*/  LOP3.LUT R108, R111, 0xff, RZ, 0xc0, !PT ;  /* 0x000000ff6f6c7812 */ /* 0x000fe200078ec0ff */
[----:B------:R3:W-:Y:S02]  /*5530*/  MUFU.EX2 R153, R104 ;  /* 0x0000006800997308 */ /* 0x0007e40000000800 */
[----:B-1----:R-:W-:Y:S02]  /*5540*/  LOP3.LUT R87, R152, 0xffff, RZ, 0xc0, !PT ;  /* 0x0000ffff98577812 */ /* 0x002fe400078ec0ff */
[----:B------:R-:W-:Y:S02]  /*5550*/  PRMT R108, R108, 0x5410, R107 ;  /* 0x000054106c6c7816 */ /* 0x000fe4000000006b */
[C---:B------:R-:W-:Y:S01]  /*5560*/  HMMA.16816.F32 R48, R32.reuse, R94, R48 ;  /* 0x0000005e2030723c */ /* 0x040fe20000001830 */
[----:B------:R-:W1:Y:S03]  /*5570*/  LDSM.16.MT88.4 R92, [R86+0x7800] ;  /* 0x00780000565c783b */ /* 0x000e660000004200 */
[----:B------:R-:W4:Y:S01]  /*5580*/  MUFU.EX2 R140, R155 ;  /* 0x0000009b008c7308 */ /* 0x000f220000000800 */
[----:B------:R-:W-:Y:S03]  /*5590*/  SHF.R.U32.HI R87, RZ, 0x8, R87 ;  /* 0x00000008ff577819 */ /* 0x000fe60000011657 */
[C---:B--2---:R-:W-:Y:S08]  /*55a0*/  HMMA.16816.F32 R52, R32.reuse, R88, R52 ;  /* 0x000000582034723c */ /* 0x044ff00000001834 */
[C---:B------:R-:W-:Y:S01]  /*55b0*/  HMMA.16816.F32 R56, R32.reuse, R90, R56 ;  /* 0x0000005a2038723c */ /* 0x040fe20000001838 */
[----:B------:R-:W2:Y:S07]  /*55c0*/  LDSM.16.MT88.4 R88, [R112+0x8800] ;  /* 0x008800007058783b */ /* 0x000eae0000004200 */
[C---:B-1----:R-:W-:Y:S07]  /*55d0*/  HMMA.16816.F32 R60, R32.reuse, R92, R60 ;  /* 0x0000005c203c723c */ /* 0x042fee000000183c */
[----:B------:R-:W-:Y:S01]  /*55e0*/  LOP3.LUT R92, R156, 0xff, RZ, 0xc0, !PT ;  /* 0x000000ff9c5c7812 */ /* 0x000fe200078ec0ff */
[C---:B------:R-:W-:Y:S01]  /*55f0*/  HMMA.16816.F32 R64, R32.reuse, R94, R64 ;  /* 0x0000005e2040723c */ /* 0x040fe20000001840 */
[----:B------:R-:W-:Y:S04]  /*5600*/  SHF.R.U32.HI R93, RZ, 0x8, R30 ;  /* 0x00000008ff5d7819 */ /* 0x000fe8000001161e */
[----:B------:R-:W-:Y:S02]  /*5610*/  PRMT R30, R92, 0x5410, R93 ;  /* 0x000054105c1e7816 */ /* 0x000fe4000000005d */
[----:B------:R-:W1:Y:S01]  /*5620*/  LDSM.16.MT88.4 R92, [R112+0x6c00] ;  /* 0x006c0000705c783b */ /* 0x000e620000004200 */
[C---:B--2---:R-:W-:Y:S07]  /*5630*/  HMMA.16816.F32 R68, R32.reuse, R88, R68 ;  /* 0x000000582044723c */ /* 0x044fee0000001844 */
[----:B------:R-:W-:Y:S01]  /*5640*/  LOP3.LUT R88, R152, 0xff, RZ, 0xc0, !PT ;  /* 0x000000ff98587812 */ /* 0x000fe200078ec0ff */
[C---:B------:R-:W-:Y:S01]  /*5650*/  HMMA.16816.F32 R72, R32.reuse, R90, R72 ;  /* 0x0000005a2048723c */ /* 0x040fe20000001848 */
[----:B------:R-:W-:Y:S03]  /*5660*/  SHF.R.U32.HI R152, RZ, 0x18, R152 ;  /* 0x00000018ff987819 */ /* 0x000fe60000011698 */
[----:B------:R-:W-:Y:S02]  /*5670*/  PRMT R88, R88, 0x5410, R87 ;  /* 0x0000541058587816 */ /* 0x000fe40000000057 */
[----:B---3--:R-:W-:Y:S01]  /*5680*/  PRMT R104, R31, 0x5410, R152 ;  /* 0x000054101f687816 */ /* 0x008fe20000000098 */
[--C-:B------:R-:W-:Y:S01]  /*5690*/  HSET2.LE.AND R90, R30, R127.reuse, PT ;  /* 0x0000007f1e5a7233 */ /* 0x100fe20003803000 */
[C---:B------:R-:W-:Y:S01]  /*56a0*/  HMMA.16816.F32 R76, R32.reuse, R96, R76 ;  /* 0x00000060204c723c */ /* 0x040fe2000000184c */
[----:B-----5:R-:W-:Y:S03]  /*56b0*/  F2FP.PACK_AB R31, R145, R142 ;  /* 0x0000008e911f723e */ /* 0x020fe600000000ff */
[----:B------:R-:W-:Y:S01]  /*56c0*/  FADD.FTZ R152, R110, R101 ;  /* 0x000000656e987221 */ /* 0x000fe20000010000 */
[----:B------:R-:W-:Y:S01]  /*56d0*/  LOP3.LUT R90, R90, R31, RZ, 0xc0, !PT ;  /* 0x0000001f5a5a7212 */ /* 0x000fe200078ec0ff */
[----:B------:R-:W-:Y:S01]  /*56e0*/  FADD.FTZ R31, R100, R103 ;  /* 0x00000067641f7221 */ /* 0x000fe20000010000 */
[--C-:B------:R-:W-:Y:S01]  /*56f0*/  HSET2.LE.AND R89, R104, R127.reuse, PT ;  /* 0x0000007f68597233 */ /* 0x100fe20003803000 */
[----:B------:R-:W-:Y:S01]  /*5700*/  HMMA.16816.F32 R80, R32, R98, R80 ;  /* 0x000000622050723c */ /* 0x000fe20000001850 */
[----:B------:R-:W2:Y:S03]  /*5710*/  LDSM.16.MT88.4 R100, [R86+0x6c00] ;  /* 0x006c00005664783b */ /* 0x000ea60000004200 */
[----:B----4-:R-:W-:Y:S01]  /*5720*/  F2FP.PACK_AB R30, R131, R140 ;  /* 0x0000008c831e723e */ /* 0x010fe200000000ff */
[--C-:B------:R-:W-:Y:S01]  /*5730*/  HSET2.LE.AND R91, R108, R127.reuse, PT ;  /* 0x0000007f6c5b7233 */ /* 0x100fe20003803000 */
[----:B------:R-:W-:Y:S01]  /*5740*/  F2FP.PACK_AB R87, R143, R144 ;  /* 0x000000908f57723e */ /* 0x000fe200000000ff */
[----:B------:R-:W-:Y:S01]  /*5750*/  HSET2.LE.AND R88, R88, R127, PT ;  /* 0x0000007f58587233 */ /* 0x000fe20003803000 */
[----:B------:R-:W-:Y:S01]  /*5760*/  LOP3.LUT R89, R89, R30, RZ, 0xc0, !PT ;  /* 0x0000001e59597212 */ /* 0x000fe200078ec0ff */
[----:B------:R-:W3:Y:S03]  /*5770*/  LDSM.16.MT88.4 R104, [R112+0x7c00] ;  /* 0x007c00007068783b */ /* 0x000ee60000004200 */
[----:B------:R-:W-:Y:S01]  /*5780*/  F2FP.PACK_AB R30, R153, R146 ;  /* 0x00000092991e723e */ /* 0x000fe200000000ff */
[----:B------:R-:W-:Y:S01]  /*5790*/  FADD.FTZ R148, R148, R31 ;  /* 0x0000001f94947221 */ /* 0x000fe20000010000 */
[----:B------:R-:W-:Y:S01]  /*57a0*/  LOP3.LUT R88, R88, R87, RZ, 0xc0, !PT ;  /* 0x0000005758587212 */ /* 0x000fe200078ec0ff */
[----:B------:R-:W-:Y:S01]  /*57b0*/  FADD.FTZ R152, R147, R152 ;  /* 0x0000009893987221 */ /* 0x000fe20000010000 */
[----:B------:R-:W-:Y:S01]  /*57c0*/  LOP3.LUT R91, R91, R30, RZ, 0xc0, !PT ;  /* 0x0000001e5b5b7212 */ /* 0x000fe200078ec0ff */
[----:B------:R-:W4:Y:S01]  /*57d0*/  LDSM.16.MT88.4 R108, [R86+0x7c00] ;  /* 0x007c0000566c783b */ /* 0x000f220000004200 */
[----:B------:R-:W-:Y:S02]  /*57e0*/  FADD.FTZ R149, R149, R148 ;  /* 0x0000009495957221 */ /* 0x000fe40000010000 */
[----:B------:R-:W-:Y:S02]  /*57f0*/  FADD.FTZ R151, R151, R152 ;  /* 0x0000009897977221 */ /* 0x000fe40000010000 */
[----:B------:R-:W-:Y:S01]  /*5800*/  FADD.FTZ R150, R150, R149 ;  /* 0x0000009596967221 */ /* 0x000fe20000010000 */
[C---:B-1----:R-:W-:Y:S01]  /*5810*/  HMMA.16816.F32 R36, R88.reuse, R92, R36 ;  /* 0x0000005c5824723c */ /* 0x042fe20000001824 */
[----:B------:R-:W-:Y:S01]  /*5820*/  FADD.FTZ R151, R84, R151 ;  /* 0x0000009754977221 */ /* 0x000fe20000010000 */
[----:B------:R-:W1:Y:S01]  /*5830*/  LDSM.16.MT88.4 R32, [R112+0x8c00] ;  /* 0x008c00007020783b */ /* 0x000e620000004200 */
[----:B------:R-:W-:Y:S02]  /*5840*/  FADD.FTZ R141, R141, R150 ;  /* 0x000000968d8d7221 */ /* 0x000fe40000010000 */
[----:B------:R-:W-:Y:S02]  /*5850*/  FADD.FTZ R144, R144, R151 ;  /* 0x0000009790907221 */ /* 0x000fe40000010000 */
[----:B------:R-:W-:Y:S01]  /*5860*/  FADD.FTZ R140, R140, R141 ;  /* 0x0000008d8c8c7221 */ /* 0x000fe20000010000 */
[C---:B------:R-:W-:Y:S01]  /*5870*/  HMMA.16816.F32 R40, R88.reuse, R94, R40 ;  /* 0x0000005e5828723c */ /* 0x040fe20000001828 */
[----:B------:R-:W-:Y:S01]  /*5880*/  FADD.FTZ R143, R143, R144 ;  /* 0x000000908f8f7221 */ /* 0x000fe20000010000 */
[----:B------:R-:W5:Y:S02]  /*5890*/  LDSM.16.MT88.4 R96, [R86+0x8c00] ;  /* 0x008c00005660783b */ /* 0x000f640000004200 */
[----:B------:R-:W-:Y:S02]  /*58a0*/  FADD.FTZ R131, R131, R140 ;  /* 0x0000008c83837221 */ /* 0x000fe40000010000 */
[----:B------:R-:W-:Y:S02]  /*58b0*/  FADD.FTZ R142, R142, R143 ;  /* 0x0000008f8e8e7221 */ /* 0x000fe40000010000 */
[C---:B--2---:R-:W-:Y:S08]  /*58c0*/  HMMA.16816.F32 R44, R88.reuse, R100, R44 ;  /* 0x00000064582c723c */ /* 0x044ff0000000182c */
[C---:B------:R-:W-:Y:S08]  /*58d0*/  HMMA.16816.F32 R48, R88.reuse, R102, R48 ;  /* 0x000000665830723c */ /* 0x040ff00000001830 */
[C---:B---3--:R-:W-:Y:S08]  /*58e0*/  HMMA.16816.F32 R52, R88.reuse, R104, R52 ;  /* 0x000000685834723c */ /* 0x048ff00000001834 */
[C---:B------:R-:W-:Y:S08]  /*58f0*/  HMMA.16816.F32 R56, R88.reuse, R106, R56 ;  /* 0x0000006a5838723c */ /* 0x040ff00000001838 */
[C---:B----4-:R-:W-:Y:S07]  /*5900*/  HMMA.16816.F32 R60, R88.reuse, R108, R60 ;  /* 0x0000006c583c723c */ /* 0x050fee000000183c */
[----:B------:R-:W-:Y:S01]  /*5910*/  FADD.FTZ R108, R146, R131 ;  /* 0x00000083926c7221 */ /* 0x000fe20000010000 */
[C---:B------:R-:W-:Y:S01]  /*5920*/  HMMA.16816.F32 R64, R88.reuse, R110, R64 ;  /* 0x0000006e5840723c */ /* 0x040fe20000001840 */
[----:B------:R-:W-:Y:S03]  /*5930*/  FADD.FTZ R109, R145, R142 ;  /* 0x0000008e916d7221 */ /* 0x000fe60000010000 */
[----:B------:R-:W-:Y:S04]  /*5940*/  FADD.FTZ R108, R153, R108 ;  /* 0x0000006c996c7221 */ /* 0x000fe80000010000 */
[C---:B-1----:R-:W-:Y:S08]  /*5950*/  HMMA.16816.F32 R68, R88.reuse, R32, R68 ;  /* 0x000000205844723c */ /* 0x042ff00000001844 */
[C---:B------:R-:W-:Y:S08]  /*5960*/  HMMA.16816.F32 R72, R88.reuse, R34, R72 ;  /* 0x000000225848723c */ /* 0x040ff00000001848 */
[C---:B-----5:R-:W-:Y:S08]  /*5970*/  HMMA.16816.F32 R76, R88.reuse, R96, R76 ;  /* 0x00000060584c723c */ /* 0x060ff0000000184c */
[----:B------:R-:W-:Y:S01]  /*5980*/  HMMA.16816.F32 R80, R88, R98, R80 ;  /* 0x000000625850723c */ /* 0x000fe20000001850 */
[----:B------:R-:W-:-:S07]  /*5990*/  @P0 BRA `(.L_x_727) ;  /* 0xffffde7000000947 */ /* 0x000fce000383ffff */
.L_x_726:
[----:B------:R-:W1:Y:S01]  /*59a0*/  SHFL.BFLY PT, R4, R109, 0x2, 0x1f ;  /* 0x0c401f006d047f89 */ /* 0x000e6200000e0000 */
[----:B------:R-:W-:Y:S01]  /*59b0*/  MOV R10, 0x3f800000 ;  /* 0x3f800000000a7802 */ /* 0x000fe20000000f00 */
[----:B------:R-:W-:Y:S01]  /*59c0*/  IMAD.MOV.U32 R11, RZ, RZ, 0x3f800000 ;  /* 0x3f800000ff0b7424 */ /* 0x000fe200078e00ff */
[----:B------:R-:W-:Y:S01]  /*59d0*/  ULDC.U8 UR4, c[0x0][0x329] ;  /* 0x0000ca4000047ab9 */ /* 0x000fe20000000000 */
[----:B------:R-:W2:Y:S01]  /*59e0*/  SHFL.BFLY PT, R3, R108, 0x2, 0x1f ;  /* 0x0c401f006c037f89 */ /* 0x000ea200000e0000 */
[----:B------:R-:W-:Y:S01]  /*59f0*/  ULDC.U8 UR5, c[0x0][0x328] ;  /* 0x0000ca0000057ab9 */ /* 0x000fe20000000000 */
[----:B------:R-:W-:Y:S01]  /*5a00*/  BSSY B0, `(.L_x_730) ;  /* 0x00000cd000007945 */ /* 0x000fe20003800000 */
[----:B------:R-:W-:Y:S01]  /*5a10*/  LEA R119, R126, R119, 0x4 ;  /* 0x000000777e777211 */ /* 0x000fe200078e20ff */
[----:B------:R-:W3:Y:S01]  /*5a20*/  S2R R7, SR_TID.X ;  /* 0x0000000000077919 */ /* 0x000ee20000002100 */
[----:B-1----:R-:W-:-:S02]  /*5a30*/  FADD.FTZ R5, R4, R109 ;  /* 0x0000006d04057221 */ /* 0x002fc40000010000 */
[----:B--2---:R-:W-:-:S03]  /*5a40*/  FADD.FTZ R3, R3, R108 ;  /* 0x0000006c03037221 */ /* 0x004fc60000010000 */
[----:B------:R-:W1:Y:S04]  /*5a50*/  SHFL.BFLY PT, R4, R5, 0x1, 0x1f ;  /* 0x0c201f0005047f89 */ /* 0x000e6800000e0000 */
[----:B------:R-:W2:Y:S01]  /*5a60*/  SHFL.BFLY PT, R8, R3, 0x1, 0x1f ;  /* 0x0c201f0003087f89 */ /* 0x000ea200000e0000 */
[----:B-1----:R-:W-:Y:S01]  /*5a70*/  FADD.FTZ R9, R5, R4 ;  /* 0x0000000405097221 */ /* 0x002fe20000010000 */
[----:B---3--:R-:W-:Y:S01]  /*5a80*/  SHF.R.S32.HI R4, RZ, 0x1f, R7 ;  /* 0x0000001fff047819 */ /* 0x008fe20000011407 */
[----:B--2---:R-:W-:-:S03]  /*5a90*/  FADD.FTZ R8, R3, R8 ;  /* 0x0000000803087221 */ /* 0x004fc60000010000 */
[----:B------:R-:W-:Y:S02]  /*5aa0*/  FSETP.NE.FTZ.AND P3, PT, R9, RZ, PT ;  /* 0x000000ff0900720b */ /* 0x000fe40003f75000 */
[CC--:B------:R-:W-:Y:S02]  /*5ab0*/  LEA.HI R5, R4.reuse, R7.reuse, RZ, 0x2 ;  /* 0x0000000704057211 */ /* 0x0c0fe400078f10ff */
[-C--:B------:R-:W-:Y:S02]  /*5ac0*/  LEA.HI R4, R4, R7.reuse, RZ, 0x5 ;  /* 0x0000000704047211 */ /* 0x080fe400078f28ff */
[----:B------:R-:W-:Y:S02]  /*5ad0*/  LOP3.LUT R6, R5, 0xfffffffc, RZ, 0xc0, !PT ;  /* 0xfffffffc05067812 */ /* 0x000fe400078ec0ff */
[----:B------:R-:W-:Y:S02]  /*5ae0*/  SHF.R.S32.HI R3, RZ, 0x5, R4 ;  /* 0x00000005ff037819 */ /* 0x000fe40000011404 */
[----:B------:R-:W-:-:S02]  /*5af0*/  IADD3 R6, -R6, R7, RZ ;  /* 0x0000000706067210 */ /* 0x000fc40007ffe1ff */
[----:B------:R-:W-:Y:S01]  /*5b00*/  SHF.R.S32.HI R5, RZ, 0x2, R5 ;  /* 0x00000002ff057819 */ /* 0x000fe20000011405 */
[----:B------:R-:W1:Y:S01]  /*5b10*/  @P3 MUFU.RCP R10, R9 ;  /* 0x00000009000a3308 */ /* 0x000e620000001000 */
[----:B------:R-:W-:Y:S01]  /*5b20*/  FSETP.NE.FTZ.AND P2, PT, R8, RZ, PT ;  /* 0x000000ff0800720b */ /* 0x000fe20003f55000 */
[----:B------:R-:W-:Y:S01]  /*5b30*/  IMAD R3, R3, 0x100, R6 ;  /* 0x0000010003037824 */ /* 0x000fe200078e0206 */
[----:B------:R-:W-:Y:S02]  /*5b40*/  SHF.R.S32.HI R6, RZ, 0x1f, R5 ;  /* 0x0000001fff067819 */ /* 0x000fe40000011405 */
[----:B------:R-:W-:Y:S02]  /*5b50*/  LOP3.LUT R4, R4, 0xffffffe0, RZ, 0xc0, !PT ;  /* 0xffffffe004047812 */ /* 0x000fe400078ec0ff */
[----:B------:R-:W-:Y:S01]  /*5b60*/  LEA.HI R6, R6, R5, RZ, 0x3 ;  /* 0x0000000506067211 */ /* 0x000fe200078f18ff */
[----:B------:R-:W-:Y:S02]  /*5b70*/  @P3 MUFU.LG2 R9, R9 ;  /* 0x0000000900093308 */ /* 0x000fe40000000c00 */
[----:B------:R-:W-:Y:S01]  /*5b80*/  IMAD.IADD R4, R7, 0x1, -R4 ;  /* 0x0000000107047824 */ /* 0x000fe200078e0a04 */
[----:B------:R-:W-:-:S04]  /*5b90*/  LOP3.LUT R6, R6, 0xfffffff8, RZ, 0xc0, !PT ;  /* 0xfffffff806067812 */ /* 0x000fc800078ec0ff */
[----:B------:R-:W-:Y:S01]  /*5ba0*/  IADD3 R6, R5, -R6, RZ ;  /* 0x8000000605067210 */ /* 0x000fe20007ffe0ff */
[----:B-1----:R-:W-:Y:S01]  /*5bb0*/  FMUL.FTZ R10, R10, c[0x0][0x2dc] ;  /* 0x0000b7000a0a7a20 */ /* 0x002fe20000410000 */
[----:B------:R-:W1:Y:S02]  /*5bc0*/  @P2 MUFU.RCP R11, R8 ;  /* 0x00000008000b2308 */ /* 0x000e640000001000 */
[----:B------:R-:W-:Y:S01]  /*5bd0*/  LEA.HI R5, R6, R6, RZ, 0x1 ;  /* 0x0000000606057211 */ /* 0x000fe200078f08ff */
[C---:B------:R-:W-:Y:S02]  /*5be0*/  FMUL.FTZ R36, R10.reuse, R36 ;  /* 0x000000240a247220 */ /* 0x040fe40000410000 */
[C---:B------:R-:W-:Y:S02]  /*5bf0*/  FMUL.FTZ R37, R10.reuse, R37 ;  /* 0x000000250a257220 */ /* 0x040fe40000410000 */
        /* <DEDUP_REMOVED lines=33> */
[----:B------:R-:W-:Y:S01]  /*5e10*/  SHF.R.S32.HI R10, RZ, 0x1, R5 ;  /* 0x00000001ff0a7819 */ /* 0x000fe20000011405 */
[----:B-1----:R-:W-:Y:S01]  /*5e20*/  FMUL.FTZ R11, R11, c[0x0][0x2dc] ;  /* 0x0000b7000b0b7a20 */ /* 0x002fe20000410000 */
[----:B------:R-:W-:Y:S01]  /*5e30*/  LOP3.LUT R5, R5, 0x3fffffe, RZ, 0xc0, !PT ;  /* 0x03fffffe05057812 */ /* 0x000fe200078ec0ff */
[----:B------:R-:W-:Y:S01]  /*5e40*/  @P3 FMUL.FTZ R9, R9, 0.69314718246459960938 ;  /* 0x3f31721809093820 */ /* 0x000fe20000410000 */
[C---:B------:R-:W-:Y:S01]  /*5e50*/  LOP3.LUT P0, RZ, R10.reuse, 0x2, RZ, 0xc0, !PT ;  /* 0x000000020aff7812 */ /* 0x040fe2000780c0ff */
[----:B------:R-:W-:Y:S01]  /*5e60*/  IMAD.SHL.U32 R12, R10, 0x40, RZ ;  /* 0x000000400a0c7824 */ /* 0x000fe200078e00ff */
[----:B------:R-:W-:Y:S01]  /*5e70*/  IADD3 R6, R6, -R5, RZ ;  /* 0x8000000506067210 */ /* 0x000fe20007ffe0ff */
[C---:B------:R-:W-:Y:S01]  /*5e80*/  FMUL.FTZ R38, R11.reuse, R38 ;  /* 0x000000260b267220 */ /* 0x040fe20000410000 */
[----:B------:R-:W-:Y:S01]  /*5e90*/  LOP3.LUT R5, R10, 0x1, RZ, 0xc0, !PT ;  /* 0x000000010a057812 */ /* 0x000fe200078ec0ff */
[----:B------:R-:W-:Y:S01]  /*5ea0*/  FMUL.FTZ R39, R11, R39 ;  /* 0x000000270b277220 */ /* 0x000fe20000410000 */
[----:B------:R-:W-:Y:S01]  /*5eb0*/  LOP3.LUT R12, R12, 0xc0, RZ, 0xc0, !PT ;  /* 0x000000c00c0c7812 */ /* 0x000fe200078ec0ff */
[----:B------:R-:W-:Y:S01]  /*5ec0*/  IMAD R3, R6, 0x10, R3 ;  /* 0x0000001006037824 */ /* 0x000fe200078e0203 */
[----:B------:R-:W-:Y:S01]  /*5ed0*/  ISETP.NE.U32.AND P1, PT, R5, 0x1, PT ;  /* 0x000000010500780c */ /* 0x000fe20003f25070 */
[C---:B------:R-:W-:Y:S01]  /*5ee0*/  FMUL.FTZ R42, R11.reuse, R42 ;  /* 0x0000002a0b2a7220 */ /* 0x040fe20000410000 */
[----:B------:R-:W-:Y:S01]  /*5ef0*/  LEA.HI R12, R12, R12, RZ, 0x1d ;  /* 0x0000000c0c0c7211 */ /* 0x000fe200078fe8ff */
[C---:B------:R-:W-:Y:S01]  /*5f00*/  FMUL.FTZ R43, R11.reuse, R43 ;  /* 0x0000002b0b2b7220 */ /* 0x040fe20000410000 */
[----:B------:R-:W-:Y:S01]  /*5f10*/  MOV R5, 0x20 ;  /* 0x0000002000057802 */ /* 0x000fe20000000f00 */
[----:B------:R-:W-:Y:S01]  /*5f20*/  FMUL.FTZ R46, R11, R46 ;  /* 0x0000002e0b2e7220 */ /* 0x000fe20000410000 */
[----:B------:R-:W-:Y:S01]  /*5f30*/  LEA R3, R3, R12, 0x1 ;  /* 0x0000000c03037211 */ /* 0x000fe200078e08ff */
[----:B------:R-:W-:Y:S01]  /*5f40*/  FMUL.FTZ R47, R11, R47 ;  /* 0x0000002f0b2f7220 */ /* 0x000fe20000410000 */
[----:B------:R-:W-:Y:S01]  /*5f50*/  SEL R6, R5, 0xffffffe0, !P0 ;  /* 0xffffffe005067807 */ /* 0x000fe20004000000 */
[----:B------:R-:W-:Y:S01]  /*5f60*/  FMUL.FTZ R50, R11, R50 ;  /* 0x000000320b327220 */ /* 0x000fe20000410000 */
[----:B------:R-:W-:Y:S01]  /*5f70*/  F2FP.PACK_AB R38, R39, R38 ;  /* 0x000000262726723e */ /* 0x000fe200000000ff */
[----:B------:R-:W-:Y:S01]  /*5f80*/  IMAD.SHL.U32 R3, R3, 0x2, RZ ;  /* 0x0000000203037824 */ /* 0x000fe200078e00ff */
[----:B------:R-:W-:Y:S01]  /*5f90*/  F2FP.PACK_AB R42, R43, R42 ;  /* 0x0000002a2b2a723e */ /* 0x000fe200000000ff */
[----:B------:R-:W-:Y:S01]  /*5fa0*/  FMUL.FTZ R51, R11, R51 ;  /* 0x000000330b337220 */ /* 0x000fe20000410000 */
[----:B------:R-:W-:Y:S01]  /*5fb0*/  F2FP.PACK_AB R46, R47, R46 ;  /* 0x0000002e2f2e723e */ /* 0x000fe200000000ff */
[----:B------:R-:W-:Y:S01]  /*5fc0*/  FMUL.FTZ R54, R11, R54 ;  /* 0x000000360b367220 */ /* 0x000fe20000410000 */
[----:B------:R-:W-:Y:S01]  /*5fd0*/  IADD3 R13, R3, -0x10, RZ ;  /* 0xfffffff0030d7810 */ /* 0x000fe20007ffe0ff */
        /* <DEDUP_REMOVED lines=18> */
[----:B------:R-:W-:Y:S01]  /*6100*/  IMAD.IADD R17, R6, 0x1, R13 ;  /* 0x0000000106117824 */ /* 0x000fe200078e020d */
        /* <DEDUP_REMOVED lines=11> */
[----:B------:R-:W-:Y:S01]  /*61c0*/  FMUL.FTZ R11, R11, R83 ;  /* 0x000000530b0b7220 */ /* 0x000fe20000410000 */
[----:B------:R-:W-:Y:S01]  /*61d0*/  STS [R15+0x200], R46 ;  /* 0x0002002e0f007388 */ /* 0x000fe20000000800 */
[----:B------:R-:W-:-:S02]  /*61e0*/  F2FP.PACK_AB R78, R79, R78 ;  /* 0x0000004e4f4e723e */ /* 0x000fc400000000ff */
[----:B------:R-:W-:Y:S01]  /*61f0*/  F2FP.PACK_AB R80, R81, R80 ;  /* 0x000000505150723e */ /* 0x000fe200000000ff */
[----:B------:R-:W-:Y:S01]  /*6200*/  STS [R17], R48 ;  /* 0x0000003011007388 */ /* 0x000fe20000000800 */
[----:B------:R-:W-:Y:S02]  /*6210*/  F2FP.PACK_AB R82, R11, R82 ;  /* 0x000000520b52723e */ /* 0x000fe400000000ff */
[----:B------:R-:W-:Y:S01]  /*6220*/  ISETP.NE.AND P0, PT, RZ, UR4, PT ;  /* 0x00000004ff007c0c */ /* 0x000fe2000bf05270 */
[----:B------:R-:W-:Y:S01]  /*6230*/  STS [R17+0x200], R50 ;  /* 0x0002003211007388 */ /* 0x000fe20000000800 */
[----:B------:R-:W-:Y:S01]  /*6240*/  ISETP.NE.AND P1, PT, RZ, UR5, PT ;  /* 0x00000005ff007c0c */ /* 0x000fe2000bf25270 */
[----:B-1----:R-:W-:Y:S02]  /*6250*/  CS2R R38, SRZ ;  /* 0x0000000000267805 */ /* 0x002fe4000001ff00 */
[----:B------:R-:W-:Y:S01]  /*6260*/  STS [R3+0x1000], R52 ;  /* 0x0010003403007388 */ /* 0x000fe20000000800 */
[----:B------:R-:W-:-:S03]  /*6270*/  ISETP.NE.OR P4, PT, RZ, UR4, !P1 ;  /* 0x00000004ff007c0c */ /* 0x000fc6000cf85670 */
[----:B------:R-:W-:Y:S04]  /*6280*/  STS [R3+0x1200], R54 ;  /* 0x0012003603007388 */ /* 0x000fe80000000800 */
[----:B------:R-:W-:Y:S01]  /*6290*/  STS [R13+0x1000], R56 ;  /* 0x001000380d007388 */ /* 0x000fe20000000800 */
[----:B------:R-:W-:Y:S02]  /*62a0*/  @P0 MOV R10, c[0x0][0x210] ;  /* 0x00008400000a0a02 */ /* 0x000fe40000000f00 */
[----:B------:R-:W-:Y:S01]  /*62b0*/  @!P0 MOV R11, c[0x0][0x214] ;  /* 0x00008500000b8a02 */ /* 0x000fe20000000f00 */
[----:B------:R-:W-:Y:S01]  /*62c0*/  STS [R13+0x1200], R58 ;  /* 0x0012003a0d007388 */ /* 0x000fe20000000800 */
[----:B------:R-:W-:Y:S01]  /*62d0*/  @P0 MOV R36, c[0x0][0x210] ;  /* 0x0000840000240a02 */ /* 0x000fe20000000f00 */
[----:B------:R-:W-:Y:S01]  /*62e0*/  @P0 IMAD R10, R10, c[0x0][0x214], RZ ;  /* 0x000085000a0a0a24 */ /* 0x000fe200078e02ff */
[----:B------:R-:W-:Y:S01]  /*62f0*/  @!P0 SEL R10, R11, c[0x0][0x234], !P1 ;  /* 0x00008d000b0a8a07 */ /* 0x000fe20004800000 */
[----:B------:R-:W-:Y:S01]  /*6300*/  STS [R15+0x1000], R60 ;  /* 0x0010003c0f007388 */ /* 0x000fe20000000800 */
[----:B------:R-:W-:Y:S01]  /*6310*/  @P0 IMAD.MOV.U32 R11, RZ, RZ, 0x1 ;  /* 0x00000001ff0b0424 */ /* 0x000fe200078e00ff */
[----:B------:R-:W-:-:S02]  /*6320*/  @!P0 MOV R36, 0x1 ;  /* 0x0000000100248802 */ /* 0x000fc40000000f00 */
[----:B------:R-:W-:Y:S01]  /*6330*/  STS [R15+0x1200], R62 ;  /* 0x0012003e0f007388 */ /* 0x000fe20000000800 */
[----:B------:R-:W-:-:S03]  /*6340*/  @!P0 IMAD R11, R10, c[0x0][0x1c0], RZ ;  /* 0x000070000a0b8a24 */ /* 0x000fc600078e02ff */
        /* <DEDUP_REMOVED lines=13> */
[----:B------:R-:W5:Y:S04]  /*6420*/  S2R R5, SR_CTAID.Z ;  /* 0x0000000000057919 */ /* 0x000f680000002700 */
[----:B------:R3:W3:Y:S04]  /*6430*/  LDS.128 R28, [R118] ;  /* 0x00000000761c7984 */ /* 0x0006e80000000c00 */
[----:B------:R3:W3:Y:S01]  /*6440*/  LDS.128 R24, [R118+0x800] ;  /* 0x0008000076187984 */ /* 0x0006e20000000c00 */
[----:B----4-:R-:W-:-:S03]  /*6450*/  @!P4 IMAD R37, R6, c[0x0][0x214], RZ ;  /* 0x000085000625ca24 */ /* 0x010fc600078e02ff */
[----:B------:R4:W3:Y:S01]  /*6460*/  LDS.128 R20, [R118+0x1000] ;  /* 0x0010000076147984 */ /* 0x0008e20000000c00 */
[----:B------:R-:W-:Y:S01]  /*6470*/  IMAD R11, R6, R11, RZ ;  /* 0x0000000b060b7224 */ /* 0x000fe200078e02ff */
[----:B------:R-:W-:Y:S02]  /*6480*/  @!P4 SHF.R.S32.HI R39, RZ, 0x1f, R37 ;  /* 0x0000001fff27c819 */ /* 0x000fe40000011425 */
[----:B------:R4:W3:Y:S01]  /*6490*/  LDS.128 R16, [R118+0x1800] ;  /* 0x0018000076107984 */ /* 0x0008e20000000c00 */
[----:B------:R-:W-:Y:S01]  /*64a0*/  @!P4 MOV R38, R37 ;  /* 0x000000250026c202 */ /* 0x000fe20000000f00 */
[----:B-1----:R-:W-:Y:S01]  /*64b0*/  IMAD R7, R3, R36, RZ ;  /* 0x0000002403077224 */ /* 0x002fe200078e02ff */
[----:B------:R-:W-:Y:S01]  /*64c0*/  SEL R11, R11, RZ, P4 ;  /* 0x000000ff0b0b7207 */ /* 0x000fe20002000000 */
[----:B------:R4:W1:Y:S01]  /*64d0*/  LDS.128 R12, [R118+0x2000] ;  /* 0x00200000760c7984 */ /* 0x0008620000000c00 */
[----:B------:R-:W-:Y:S01]  /*64e0*/  LOP3.LUT P4, RZ, R4, 0x3, RZ, 0xc0, !PT ;  /* 0x0000000304ff7812 */ /* 0x000fe2000788c0ff */
[----:B------:R-:W-:Y:S01]  /*64f0*/  IMAD.SHL.U32 R7, R7, 0x40, RZ ;  /* 0x0000004007077824 */ /* 0x000fe200078e00ff */
[----:B------:R-:W-:Y:S01]  /*6500*/  MOV R4, 0x7f800000 ;  /* 0x7f80000000047802 */ /* 0x000fe20000000f00 */
[----:B------:R4:W1:Y:S01]  /*6510*/  LDS.128 R32, [R118+0x2800] ;  /* 0x0028000076207984 */ /* 0x0008620000000c00 */
[----:B-----5:R-:W-:Y:S01]  /*6520*/  IMAD R10, R5, R10, R11 ;  /* 0x0000000a050a7224 */ /* 0x020fe200078e020b */
[----:B------:R-:W-:Y:S01]  /*6530*/  MOV R11, 0x7f800000 ;  /* 0x7f800000000b7802 */ /* 0x000fe20000000f00 */
[----:B--2---:R-:W-:-:S02]  /*6540*/  @P2 FMUL.FTZ R37, R8, 0.69314718246459960938 ;  /* 0x3f31721808252820 */ /* 0x004fc40000410000 */
[----:B------:R-:W-:Y:S01]  /*6550*/  @P3 FFMA.FTZ R4, R2, c[0x0][0x238], R9 ;  /* 0x00008e0002043a23 */ /* 0x000fe20000010009 */
[--C-:B------:R-:W-:Y:S01]  /*6560*/  IADD3 R8, P1, P0, R7, R38, R10.reuse ;  /* 0x0000002607087210 */ /* 0x100fe2000783e00a */
[----:B------:R-:W-:Y:S01]  /*6570*/  @P2 FFMA.FTZ R11, R0, c[0x0][0x238], R37 ;  /* 0x00008e00000b2a23 */ /* 0x000fe20000010025 */
        /* <DEDUP_REMOVED lines=21> */
.L_x_731:
[----:B------:R-:W-:Y:S05]  /*66d0*/  BSYNC B0 ;  /* 0x0000000000007941 */ /* 0x000fea0003800000 */
.L_x_730:
[----:B------:R-:W-:Y:S02]  /*66e0*/  SHF.R.S32.HI R0, RZ, 0x1f, R6 ;  /* 0x0000001fff007819 */ /* 0x000fe40000011406 */
[----:B------:R-:W-:Y:S02]  /*66f0*/  MOV R8, R128 ;  /* 0x0000008000087202 */ /* 0x000fe40000000f00 */
[----:B------:R-:W-:Y:S01]  /*6700*/  MOV R9, R129 ;  /* 0x0000008100097202 */ /* 0x000fe20000000f00 */
[----:B--2---:R-:W-:Y:S01]  /*6710*/  IMAD R3, R0, c[0x0][0x1e0], RZ ;  /* 0x0000780000037a24 */ /* 0x004fe200078e02ff */
[----:B------:R-:W-:-:S03]  /*6720*/  SHF.R.S32.HI R0, RZ, 0x1f, R5 ;  /* 0x0000001fff007819 */ /* 0x000fc60000011405 */
[----:B------:R-:W-:-:S04]  /*6730*/  IMAD.WIDE.U32 R8, R6, c[0x0][0x1e0], R8 ;  /* 0x0000780006087a25 */ /* 0x000fc800078e0008 */
[----:B------:R-:W-:Y:S02]  /*6740*/  IMAD R3, R6, c[0x0][0x1e4], R3 ;  /* 0x0000790006037a24 */ /* 0x000fe400078e0203 */
[----:B------:R-:W-:Y:S02]  /*6750*/  IMAD R0, R0, c[0x0][0x1f0], RZ ;  /* 0x00007c0000007a24 */ /* 0x000fe400078e02ff */
[----:B------:R-:W-:Y:S02]  /*6760*/  IMAD.IADD R9, R9, 0x1, R3 ;  /* 0x0000000109097824 */ /* 0x000fe400078e0203 */
[C---:B------:R-:W-:Y:S02]  /*6770*/  IMAD R0, R5.reuse, c[0x0][0x1f4], R0 ;  /* 0x00007d0005007a24 */ /* 0x040fe400078e0200 */
[----:B------:R-:W-:-:S04]  /*6780*/  IMAD.WIDE.U32 R8, R5, c[0x0][0x1f0], R8 ;  /* 0x00007c0005087a25 */ /* 0x000fc800078e0008 */
[----:B------:R-:W-:Y:S01]  /*6790*/  IMAD R3, R133, c[0x0][0x1e8], RZ ;  /* 0x00007a0085037a24 */ /* 0x000fe200078e02ff */
[----:B------:R-:W-:Y:S02]  /*67a0*/  IADD3 R9, R9, R0, RZ ;  /* 0x0000000009097210 */ /* 0x000fe40007ffe0ff */
[----:B------:R-:W-:Y:S01]  /*67b0*/  MOV R0, c[0x0][0x1ec] ;  /* 0x00007b0000007a02 */ /* 0x000fe20000000f00 */
[C---:B------:R-:W-:Y:S02]  /*67c0*/  IMAD R3, R132.reuse, c[0x0][0x1ec], R3 ;  /* 0x00007b0084037a24 */ /* 0x040fe400078e0203 */
[----:B------:R-:W-:-:S04]  /*67d0*/  IMAD.WIDE.U32 R132, R132, c[0x0][0x1e8], R8 ;  /* 0x00007a0084847a25 */ /* 0x000fc800078e0008 */
[----:B------:R-:W-:Y:S01]  /*67e0*/  IMAD.IADD R2, R133, 0x1, R3 ;  /* 0x0000000185027824 */ /* 0x000fe200078e0203 */
[C---:B------:R-:W-:Y:S02]  /*67f0*/  LEA R4, P0, R132.reuse, c[0x0][0x1d0], 0x1 ;  /* 0x0000740084047a11 */ /* 0x040fe400078008ff */
[----:B------:R-:W-:Y:S02]  /*6800*/  MOV R3, c[0x0][0x1e8] ;  /* 0x00007a0000037a02 */ /* 0x000fe40000000f00 */
[----:B------:R-:W-:Y:S02]  /*6810*/  LEA.HI.X R5, R132, c[0x0][0x1d4], R2, 0x1, P0 ;  /* 0x0000750084057a11 */ /* 0x000fe400000f0c02 */
[----:B------:R-:W-:-:S03]  /*6820*/  LEA R2, P0, R3, R4, 0x6 ;  /* 0x0000000403027211 */ /* 0x000fc600078030ff */
[----:B---3--:R-:W-:Y:S01]  /*6830*/  STG.E.128 [R4.64], R28 ;  /* 0x0000001c04007986 */ /* 0x008fe2000c101d14 */
[----:B------:R-:W-:-:S03]  /*6840*/  LEA.HI.X R3, R3, R5, R0, 0x6, P0 ;  /* 0x0000000503037211 */ /* 0x000fc600000f3400 */
[----:B------:R-:W-:Y:S04]  /*6850*/  STG.E.128 [R4.64+0x40], R20 ;  /* 0x0000401404007986 */ /* 0x000fe8000c101d14 */
[----:B-1----:R-:W-:Y:S04]  /*6860*/  STG.E.128 [R4.64+0x80], R12 ;  /* 0x0000800c04007986 */ /* 0x002fe8000c101d14 */
[----:B------:R-:W-:Y:S04]  /*6870*/  STG.E.128 [R2.64], R24 ;  /* 0x0000001802007986 */ /* 0x000fe8000c101d14 */
[----:B------:R-:W-:Y:S04]  /*6880*/  STG.E.128 [R2.64+0x40], R16 ;  /* 0x0000401002007986 */ /* 0x000fe8000c101d14 */
[----:B------:R-:W-:Y:S01]  /*6890*/  STG.E.128 [R2.64+0x80], R32 ;  /* 0x0000802002007986 */ /* 0x000fe2000c101d14 */
[----:B------:R-:W-:Y:S05]  /*68a0*/  EXIT ;  /* 0x000000000000794d */ /* 0x000fea0003800000 */
.L_x_724:
[----:B------:R-:W1:Y:S01]  /*68b0*/  LDC.U8 R0, c[0x0][0x329] ;  /* 0x0000ca40ff007b82 */ /* 0x000e620000000000 */
[----:B------:R-:W-:-:S02]  /*68c0*/  LEA.HI R6, R8, R81, RZ, 0x2 ;  /* 0x0000005108067211 */ /* 0x000fc400078f10ff */
[----:B------:R-:W-:Y:S02]  /*68d0*/  SHF.R.S32.HI R4, RZ, 0x1f, R9 ;  /* 0x0000001fff047819 */ /* 0x000fe40000011409 */
[----:B------:R-:W-:Y:S02]  /*68e0*/  LOP3.LUT R14, R6, 0x1ffffffc, RZ, 0xc0, !PT ;  /* 0x1ffffffc060e7812 */ /* 0x000fe400078ec0ff */
[----:B------:R-:W-:Y:S01]  /*68f0*/  SHF.R.S32.HI R5, RZ, 0x1f, R10 ;  /* 0x0000001fff057819 */ /* 0x000fe2000001140a */
[----:B------:R-:W2:Y:S01]  /*6900*/  LDC.U8 R2, c[0x0][0x328] ;  /* 0x0000ca00ff027b82 */ /* 0x000ea20000000000 */
[----:B------:R-:W-:Y:S01]  /*6910*/  IMAD R4, R4, c[0x0][0x1e0], RZ ;  /* 0x0000780004047a24 */ /* 0x000fe200078e02ff */
[----:B------:R-:W-:Y:S01]  /*6920*/  SHF.R.S32.HI R6, RZ, 0x2, R6 ;  /* 0x00000002ff067819 */ /* 0x000fe20000011406 */
[C---:B------:R-:W-:Y:S01]  /*6930*/  IMAD.IADD R14, R81.reuse, 0x1, -R14 ;  /* 0x00000001510e7824 */ /* 0x040fe200078e0a0e */
[----:B------:R-:W-:Y:S01]  /*6940*/  LOP3.LUT P4, RZ, R81, 0x3, RZ, 0xc0, !PT ;  /* 0x0000000351ff7812 */ /* 0x000fe2000788c0ff */
[----:B------:R-:W-:Y:S01]  /*6950*/  IMAD R3, R9, c[0x0][0x1e4], R4 ;  /* 0x0000790009037a24 */ /* 0x000fe200078e0204 */
[----:B------:R-:W-:Y:S01]  /*6960*/  SHF.R.S32.HI R7, RZ, 0x1f, R6 ;  /* 0x0000001fff077819 */ /* 0x000fe20000011406 */
[----:B------:R-:W-:-:S02]  /*6970*/  IMAD.SHL.U32 R14, R14, 0x8, RZ ;  /* 0x000000080e0e7824 */ /* 0x000fc400078e00ff */
[----:B------:R-:W-:Y:S02]  /*6980*/  IMAD R5, R5, c[0x0][0x1f0], RZ ;  /* 0x00007c0005057a24 */ /* 0x000fe400078e02ff */
[----:B------:R-:W-:Y:S01]  /*6990*/  IMAD.WIDE R74, R74, 0x40, R6 ;  /* 0x000000404a4a7825 */ /* 0x000fe200078e0206 */
[----:B------:R-:W-:-:S03]  /*69a0*/  SHF.R.S32.HI R15, RZ, 0x1f, R14 ;  /* 0x0000001fff0f7819 */ /* 0x000fc6000001140e */
[----:B------:R-:W-:Y:S01]  /*69b0*/  IMAD R12, R10, c[0x0][0x1f4], R5 ;  /* 0x00007d000a0c7a24 */ /* 0x000fe200078e0205 */
[----:B-1----:R-:W-:Y:S01]  /*69c0*/  ISETP.NE.AND P0, PT, R0, RZ, PT ;  /* 0x000000ff0000720c */ /* 0x002fe20003f05270 */
[----:B------:R-:W-:Y:S01]  /*69d0*/  IMAD.WIDE.U32 R14, R9, c[0x0][0x1e0], R14 ;  /* 0x00007800090e7a25 */ /* 0x000fe200078e000e */
[----:B------:R-:W-:-:S03]  /*69e0*/  IADD3 R5, -R82, c[0x0][0x214], RZ ;  /* 0x0000850052057a10 */ /* 0x000fc60007ffe1ff */
[----:B------:R-:W-:Y:S01]  /*69f0*/  IMAD.IADD R15, R3, 0x1, R15 ;  /* 0x00000001030f7824 */ /* 0x000fe200078e020f */
[----:B------:R-:W-:-:S03]  /*6a00*/  ISETP.GE.OR P3, PT, R6, R5, P4 ;  /* 0x000000050600720c */ /* 0x000fc60002766670 */
[----:B------:R-:W-:-:S04]  /*6a10*/  IMAD.WIDE.U32 R14, R10, c[0x0][0x1f0], R14 ;  /* 0x00007c000a0e7a25 */ /* 0x000fc800078e000e */
[----:B------:R-:W-:Y:S01]  /*6a20*/  @P0 IMAD.MOV.U32 R3, RZ, RZ, c[0x0][0x210] ;  /* 0x00008400ff030624 */ /* 0x000fe200078e00ff */
[----:B--2---:R-:W-:Y:S01]  /*6a30*/  @!P0 ISETP.NE.AND P1, PT, R2, RZ, PT ;  /* 0x000000ff0200820c */ /* 0x004fe20003f25270 */
[----:B------:R-:W-:Y:S02]  /*6a40*/  @!P0 IMAD.MOV.U32 R4, RZ, RZ, c[0x0][0x214] ;  /* 0x00008500ff048624 */ /* 0x000fe400078e00ff */
[----:B------:R-:W-:Y:S02]  /*6a50*/  @P0 IMAD R3, R3, c[0x0][0x214], RZ ;  /* 0x0000850003030a24 */ /* 0x000fe400078e02ff */
[----:B------:R-:W-:Y:S01]  /*6a60*/  @P0 IMAD.MOV.U32 R7, RZ, RZ, c[0x0][0x210] ;  /* 0x00008400ff070624 */ /* 0x000fe200078e00ff */
[----:B------:R-:W-:Y:S01]  /*6a70*/  @!P0 SEL R3, R4, c[0x0][0x234], !P1 ;  /* 0x00008d0004038a07 */ /* 0x000fe20004800000 */
[----:B------:R-:W-:Y:S01]  /*6a80*/  @P0 IMAD.MOV.U32 R4, RZ, RZ, 0x1 ;  /* 0x00000001ff040424 */ /* 0x000fe200078e00ff */
[----:B------:R-:W-:Y:S01]  /*6a90*/  ISETP.NE.AND P1, PT, R2, RZ, PT ;  /* 0x000000ff0200720c */ /* 0x000fe20003f25270 */
[----:B------:R-:W-:-:S02]  /*6aa0*/  IMAD.IADD R13, R12, 0x1, R15 ;  /* 0x000000010c0d7824 */ /* 0x000fc400078e020f */
[----:B------:R-:W-:Y:S01]  /*6ab0*/  @!P0 IMAD R4, R3, c[0x0][0x1c0], RZ ;  /* 0x0000700003048a24 */ /* 0x000fe200078e02ff */
[----:B------:R-:W-:Y:S01]  /*6ac0*/  ISETP.EQ.AND P1, PT, R0, RZ, P1 ;  /* 0x000000ff0000720c */ /* 0x000fe20000f22270 */
[----:B------:R-:W-:Y:S02]  /*6ad0*/  @!P0 IMAD.MOV.U32 R7, RZ, RZ, 0x1 ;  /* 0x00000001ff078424 */ /* 0x000fe400078e00ff */
[C---:B------:R-:W-:Y:S02]  /*6ae0*/  IMAD R4, R9.reuse, R4, RZ ;  /* 0x0000000409047224 */ /* 0x040fe400078e02ff */
[----:B------:R-:W-:Y:S02]  /*6af0*/  IMAD R9, R9, c[0x0][0x214], RZ ;  /* 0x0000850009097a24 */ /* 0x000fe400078e02ff */
[----:B------:R-:W-:Y:S01]  /*6b00*/  IMAD.MOV.U32 R12, RZ, RZ, R14 ;  /* 0x000000ffff0c7224 */ /* 0x000fe200078e000e */
[----:B------:R-:W-:Y:S01]  /*6b10*/  SEL R4, R4, RZ, !P1 ;  /* 0x000000ff04047207 */ /* 0x000fe20004800000 */
[----:B------:R-:W-:Y:S01]  /*6b20*/  IMAD R0, R75, c[0x0][0x1e8], RZ ;  /* 0x00007a004b007a24 */ /* 0x000fe200078e02ff */
[----:B------:R-:W-:Y:S01]  /*6b30*/  SHF.R.S32.HI R2, RZ, 0x1f, R9 ;  /* 0x0000001fff027819 */ /* 0x000fe20000011409 */
[----:B------:R-:W-:Y:S01]  /*6b40*/  IMAD.WIDE.U32 R12, R74, c[0x0][0x1e8], R12 ;  /* 0x00007a004a0c7a25 */ /* 0x000fe200078e000c */
[----:B------:R-:W-:-:S02]  /*6b50*/  SEL R9, R9, RZ, P1 ;  /* 0x000000ff09097207 */ /* 0x000fc40000800000 */
[----:B------:R-:W-:Y:S01]  /*6b60*/  SEL R2, R2, RZ, P1 ;  /* 0x000000ff02027207 */ /* 0x000fe20000800000 */
[----:B------:R-:W-:Y:S01]  /*6b70*/  IMAD R4, R10, R3, R4 ;  /* 0x000000030a047224 */ /* 0x000fe200078e0204 */
[----:B------:R-:W-:Y:S01]  /*6b80*/  LEA R10, P0, R12, c[0x0][0x1d0], 0x1 ;  /* 0x000074000c0a7a11 */ /* 0x000fe200078008ff */
[-C--:B------:R-:W-:Y:S02]  /*6b90*/  IMAD R3, R82, R7.reuse, RZ ;  /* 0x0000000752037224 */ /* 0x080fe400078e02ff */
[----:B------:R-:W-:Y:S02]  /*6ba0*/  IMAD R0, R74, c[0x0][0x1ec], R0 ;  /* 0x00007b004a007a24 */ /* 0x000fe400078e0200 */
[----:B------:R-:W-:Y:S01]  /*6bb0*/  @!P3 IMAD R8, R6, R7, RZ ;  /* 0x000000070608b224 */ /* 0x000fe200078e02ff */
[--C-:B------:R-:W-:Y:S01]  /*6bc0*/  IADD3 R9, P2, P1, R3, R9, R4.reuse ;  /* 0x0000000903097210 */ /* 0x100fe2000795e004 */
[----:B------:R-:W-:Y:S01]  /*6bd0*/  IMAD.IADD R11, R0, 0x1, R13 ;  /* 0x00000001000b7824 */ /* 0x000fe200078e020d */
[----:B------:R-:W-:Y:S01]  /*6be0*/  SHF.R.S32.HI R3, RZ, 0x1f, R3 ;  /* 0x0000001fff037819 */ /* 0x000fe20000011403 */
[----:B------:R-:W-:Y:S01]  /*6bf0*/  IMAD.MOV.U32 R13, RZ, RZ, c[0x0][0x1e8] ;  /* 0x00007a00ff0d7624 */ /* 0x000fe200078e00ff */
[----:B------:R-:W-:Y:S01]  /*6c00*/  SHF.R.S32.HI R4, RZ, 0x1f, R4 ;  /* 0x0000001fff047819 */ /* 0x000fe20000011404 */
[----:B------:R-:W-:Y:S01]  /*6c10*/  IMAD.MOV.U32 R0, RZ, RZ, c[0x0][0x1ec] ;  /* 0x00007b00ff007624 */ /* 0x000fe200078e00ff */
[----:B------:R-:W-:Y:S01]  /*6c20*/  IADD3 R6, R6, 0x20, RZ ;  /* 0x0000002006067810 */ /* 0x000fe20007ffe0ff */
[----:B------:R-:W-:Y:S01]  /*6c30*/  @!P3 IMAD.MOV.U32 R17, RZ, RZ, 0x7f800000 ;  /* 0x7f800000ff11b424 */ /* 0x000fe200078e00ff */
[----:B------:R-:W-:-:S02]  /*6c40*/  LEA.HI.X R11, R12, c[0x0][0x1d4], R11, 0x1, P0 ;  /* 0x000075000c0b7a11 */ /* 0x000fc400000f0c0b */
[----:B------:R-:W-:Y:S02]  /*6c50*/  IADD3.X R3, R3, R2, R4, P2, P1 ;  /* 0x0000000203037210 */ /* 0x000fe400017e2404 */
[----:B------:R-:W-:Y:S01]  /*6c60*/  @!P3 IADD3 R2, P0, R8, R9, RZ ;  /* 0x000000090802b210 */ /* 0x000fe20007f1e0ff */
[----:B------:R1:W-:Y:S01]  /*6c70*/  STG.E.128 [R10.64], RZ ;  /* 0x000000ff0a007986 */ /* 0x0003e2000c101d14 */
[----:B------:R-:W-:Y:S02]  /*6c80*/  ISETP.GE.OR P4, PT, R6, R5, P4 ;  /* 0x000000050600720c */ /* 0x000fe40002786670 */
[C---:B------:R-:W-:Y:S01]  /*6c90*/  LEA R12, P1, R13.reuse, R10, 0x6 ;  /* 0x0000000a0d0c7211 */ /* 0x040fe200078230ff */
[----:B------:R1:W-:Y:S01]  /*6ca0*/  STG.E.128 [R10.64+0x40], RZ ;  /* 0x000040ff0a007986 */ /* 0x0003e2000c101d14 */
[----:B------:R-:W-:Y:S02]  /*6cb0*/  @!P3 LEA.HI.X.SX32 R15, R8, R3, 0x1, P0 ;  /* 0x00000003080fb211 */ /* 0x000fe400000f0eff */
[----:B------:R-:W-:Y:S01]  /*6cc0*/  @!P3 LEA R14, P0, R2, c[0x0][0x200], 0x2 ;  /* 0x00008000020eba11 */ /* 0x000fe200078010ff */
[----:B------:R1:W-:Y:S01]  /*6cd0*/  STG.E.128 [R10.64+0x80], RZ ;  /* 0x000080ff0a007986 */ /* 0x0003e2000c101d14 */
[----:B------:R-:W-:-:S02]  /*6ce0*/  LEA.HI.X R13, R13, R11, R0, 0x6, P1 ;  /* 0x0000000b0d0d7211 */ /* 0x000fc400008f3400 */
        /* <DEDUP_REMOVED lines=14> */
.L_x_732:
        /* <DEDUP_REMOVED lines=11> */
.L_x_997:


//--------------------- .text._ZN5flash16flash_fwd_kernelI23Flash_fwd_kernel_traitsILi96ELi64ELi64ELi4ELb0ELb0EN7cutlass6half_tE19Flash_kernel_traitsILi96ELi64ELi64ELi4ES3_EELb0ELb1ELb0ELb0ELb1ELb1ELb1ELb0EEEvNS_16Flash_fwd_paramsE --------------------------
	.section	.text._ZN5flash16flash_fwd_kernelI23Flash_fwd_kernel_traitsILi96ELi64ELi64ELi4ELb0ELb0EN7cutlass6half_tE19Flash_kernel_traitsILi96ELi64ELi64ELi4ES3_EELb0ELb1ELb0ELb0ELb1ELb1ELb1ELb0EEEvNS_16Flash_fwd_paramsE,"ax",@progbits
	.sectioninfo	@"SHI_REGISTERS=168"
	.align	128
        .global         _ZN5flash16flash_fwd_kernelI23Flash_fwd_kernel_traitsILi96ELi64ELi64ELi4ELb0ELb0EN7cutlass6half_tE19Flash_kernel_traitsILi96ELi64ELi64ELi4ES3_EELb0ELb1ELb0ELb0ELb1ELb1ELb1ELb0EEEvNS_16Flash_fwd_paramsE
        .type           _ZN5flash16flash_fwd_kernelI23Flash_fwd_kernel_traitsILi96ELi64ELi64ELi4ELb0ELb0EN7cutlass6half_tE19Flash_kernel_traitsILi96ELi64ELi64ELi4ES3_EELb0ELb1ELb0ELb0ELb1ELb1ELb1ELb0EEEvNS_16Flash_fwd_paramsE,@function
        .size           _ZN5flash16flash_fwd_kernelI23Flash_fwd_kernel_traitsILi96ELi64ELi64ELi4ELb0ELb0EN7cutlass6half_tE19Flash_kernel_traitsILi96ELi64ELi64ELi4ES3_EELb0ELb1ELb0ELb0ELb1ELb1ELb1ELb0EEEvNS_16Flash_fwd_paramsE,(.L_x_998 - _ZN5flash16flash_fwd_kernelI23Flash_fwd_kernel_traitsILi96ELi64ELi64ELi4ELb0ELb0EN7cutlass6half_tE19Flash_kernel_traitsILi96ELi64ELi64ELi4ES3_EELb0ELb1ELb0ELb0ELb1ELb1ELb1ELb0EEEvNS_16Flash_fwd_paramsE)
        .other          _ZN5flash16flash_fwd_kernelI23Flash_fwd_kernel_traitsILi96ELi64ELi64ELi4ELb0ELb0EN7cutlass6half_tE19Flash_kernel_traitsILi96ELi64ELi64ELi4ES3_EELb0ELb1ELb0ELb0ELb1ELb1ELb1ELb0EEEvNS_16Flash_fwd_paramsE,@"STO_CUDA_ENTRY STV_DEFAULT"
_ZN5flash16flash_fwd_kernelI23Flash_fwd_kernel_traitsILi96ELi64ELi64ELi4ELb0ELb0EN7cutlass6half_tE19Flash_kernel_traitsILi96ELi64ELi64ELi4ES3_EELb0ELb1ELb0ELb0ELb1ELb1ELb1ELb0EEEvNS_16Flash_fwd_paramsE:
.text._ZN5flash16flash_fwd_kernelI23Flash_fwd_kernel_traitsILi96ELi64ELi64ELi4ELb0ELb0EN7cutlass6half_tE19Flash_kernel_traitsILi96ELi64ELi64ELi4ES3_EELb0ELb1ELb0ELb0ELb1ELb1ELb1ELb0EEEvNS_16Flash_fwd_paramsE:
        /* <DEDUP_REMOVED lines=47> */
[----:B------:R-:W-:Y:S02]  /*02f0*/  ISETP.GE.AND P0, PT, R2, RZ, PT ;  /* 0x000000ff0200720c */ /* 0x000fe40003f06270 */
[C---:B------:R-:W-:Y:S02]  /*0300*/  LEA.HI R20, R3.reuse, R12, RZ, 0x1 ;  /* 0x0000000c03147211 */ /* 0x040fe400078f08ff */
[--C-:B------:R-:W-:Y:S02]  /*0310*/  SHF.R.S32.HI R13, RZ, 0x1f, R12.reuse ;  /* 0x0000001fff0d7819 */ /* 0x100fe4000001140c */
[----:B------:R-:W-:Y:S01]  /*0320*/  LOP3.LUT R20, R20, 0x7fffffe, RZ, 0xc0, !PT ;  /* 0x07fffffe14147812 */ /* 0x000fe200078ec0ff */
[----:B-1----:R-:W1:Y:S01]  /*0330*/  MUFU.RCP R6, R8 ;  /* 0x0000000800067308 */ /* 0x002e620000001000 */
[----:B------:R-:W-:Y:S01]  /*0340*/  IADD3 R17, P1, R12, R21, RZ ;  /* 0x000000150c117210 */ /* 0x000fe20007f3e0ff */
[----:B------:R-:W-:Y:S01]  /*0350*/  IMAD.WIDE R144, R144, 0x40, R12 ;  /* 0x0000004090907825 */ /* 0x000fe200078e020c */
[----:B------:R-:W-:-:S02]  /*0360*/  LOP3.LUT R3, R3, 0xfffffffc, RZ, 0xc0, !PT ;  /* 0xfffffffc03037812 */ /* 0x000fc400078ec0ff */
[----:B------:R-:W-:Y:S01]  /*0370*/  SHF.R.S32.HI R4, RZ, 0x4, R5 ;  /* 0x00000004ff047819 */ /* 0x000fe20000011405 */
[----:B------:R-:W-:Y:S01]  /*0380*/  IMAD.IADD R20, R12, 0x1, -R20 ;  /* 0x000000010c147824 */ /* 0x000fe200078e0a14 */
[----:B------:R-:W-:Y:S01]  /*0390*/  IABS R12, R9 ;  /* 0x00000009000c7213 */ /* 0x000fe20000000000 */
[----:B------:R-:W-:Y:S01]  /*03a0*/  IMAD.IADD R140, R94, 0x1, -R3 ;  /* 0x000000015e8c7824 */ /* 0x000fe200078e0a03 */
[----:B------:R-:W-:Y:S02]  /*03b0*/  LEA.HI.X.SX32 R2, R21, R13, 0x1, P1 ;  /* 0x0000000d15027211 */ /* 0x000fe400008f0eff */
[C---:B------:R-:W-:Y:S01]  /*03c0*/  LEA.HI R16, R5.reuse, R4, RZ, 0x1 ;  /* 0x0000000405107211 */ /* 0x040fe200078f08ff */
        /* <DEDUP_REMOVED lines=24> */
[----:B------:R-:W-:Y:S01]  /*0550*/  IADD3 R95, R92, -0x1, RZ ;  /* 0xffffffff5c5f7810 */ /* 0x000fe20007ffe0ff */
[----:B------:R-:W-:Y:S01]  /*0560*/  IMAD R15, R15, R0, RZ ;  /* 0x000000000f0f7224 */ /* 0x000fe200078e02ff */
[----:B------:R-:W-:Y:S01]  /*0570*/  SHF.R.S32.HI R97, RZ, 0x5, R96 ;  /* 0x00000005ff617819 */ /* 0x000fe20000011460 */
        /* <DEDUP_REMOVED lines=13> */
[----:B------:R-:W-:Y:S02]  /*0650*/  IMAD R12, R3, c[0x0][0x178], RZ ;  /* 0x00005e00030c7a24 */ /* 0x000fe400078e02ff */
[----:B------:R-:W-:Y:S01]  /*0660*/  IMAD.IADD R7, R18, 0x1, -R7 ;  /* 0x0000000112077824 */ /* 0x000fe200078e0a07 */
[----:B------:R-:W-:Y:S01]  /*0670*/  ISETP.GT.U32.AND P1, PT, R0, R13, PT ;  /* 0x0000000d0000720c */ /* 0x000fe20003f24070 */
[----:B------:R-:W-:Y:S01]  /*0680*/  IMAD R12, R11, c[0x0][0x17c], R12 ;  /* 0x00005f000b0c7a24 */ /* 0x000fe200078e020c */
[----:B------:R-:W-:Y:S01]  /*0690*/  SHF.R.S32.HI R18, RZ, 0x1f, R9 ;  /* 0x0000001fff127819 */ /* 0x000fe20000011409 */
[----:B------:R-:W-:Y:S02]  /*06a0*/  IMAD R2, R17, c[0x0][0x1a4], R2 ;  /* 0x0000690011027a24 */ /* 0x000fe400078e0202 */
[----:B------:R-:W-:Y:S02]  /*06b0*/  IMAD.IADD R23, R23, 0x1, R12 ;  /* 0x0000000117177824 */ /* 0x000fe400078e020c */
[----:B------:R-:W-:-:S02]  /*06c0*/  IMAD R18, R18, c[0x0][0x1a8], RZ ;  /* 0x00006a0012127a24 */ /* 0x000fc400078e02ff */
[----:B------:R-:W-:Y:S02]  /*06d0*/  IMAD.IADD R27, R27, 0x1, R2 ;  /* 0x000000011b1b7824 */ /* 0x000fe400078e0202 */
[----:B------:R-:W-:Y:S02]  /*06e0*/  IMAD R2, R3, c[0x0][0x180], RZ ;  /* 0x0000600003027a24 */ /* 0x000fe400078e02ff */
[----:B------:R-:W-:Y:S01]  /*06f0*/  @!P1 IMAD.IADD R13, R13, 0x1, -R0 ;  /* 0x000000010d0d9824 */ /* 0x000fe200078e0a00 */
[----:B------:R-:W-:Y:S01]  /*0700*/  @!P1 IADD3 R15, R15, 0x1, RZ ;  /* 0x000000010f0f9810 */ /* 0x000fe20007ffe0ff */
[----:B------:R-:W-:Y:S01]  /*0710*/  IMAD R12, R3, c[0x0][0x188], RZ ;  /* 0x00006200030c7a24 */ /* 0x000fe200078e02ff */
[----:B------:R-:W-:Y:S01]  /*0720*/  SHF.R.S32.HI R3, RZ, 0x1, R10 ;  /* 0x00000001ff037819 */ /* 0x000fe2000001140a */
[----:B------:R-:W-:Y:S01]  /*0730*/  IMAD R14, R17, c[0x0][0x19c], R14 ;  /* 0x00006700110e7a24 */ /* 0x000fe200078e020e */
[----:B------:R-:W-:Y:S01]  /*0740*/  ISETP.GE.U32.AND P2, PT, R13, R0, PT ;  /* 0x000000000d00720c */ /* 0x000fe20003f46070 */
[----:B------:R-:W-:Y:S01]  /*0750*/  IMAD.WIDE.U32 R24, R17, c[0x0][0x198], R140 ;  /* 0x0000660011187a25 */ /* 0x000fe200078e008c */
[----:B------:R-:W-:-:S02]  /*0760*/  ISETP.NE.AND P1, PT, RZ, c[0x0][0x1c8], PT ;  /* 0x00007200ff007a0c */ /* 0x000fc40003f25270 */
[----:B------:R-:W-:Y:S01]  /*0770*/  SHF.R.S32.HI R10, RZ, 0x1f, R10 ;  /* 0x0000001fff0a7819 */ /* 0x000fe2000001140a */
[C---:B------:R-:W-:Y:S02]  /*0780*/  IMAD R18, R9.reuse, c[0x0][0x1ac], R18 ;  /* 0x00006b0009127a24 */ /* 0x040fe400078e0212 */
[----:B------:R-:W-:Y:S01]  /*0790*/  IMAD.WIDE.U32 R22, R9, c[0x0][0x1a8], R22 ;  /* 0x00006a0009167a25 */ /* 0x000fe200078e0016 */
[----:B------:R-:W-:-:S03]  /*07a0*/  LEA.HI R10, R10, R3, RZ, 0x2 ;  /* 0x000000030a0a7211 */ /* 0x000fc600078f10ff */
[----:B------:R-:W-:Y:S01]  /*07b0*/  IMAD.IADD R25, R25, 0x1, R14 ;  /* 0x0000000119197824 */ /* 0x000fe200078e020e */
[----:B------:R-:W-:Y:S01]  /*07c0*/  LOP3.LUT R14, R10, 0xfffffffc, RZ, 0xc0, !PT ;  /* 0xfffffffc0a0e7812 */ /* 0x000fe200078ec0ff */
[----:B------:R-:W-:Y:S01]  /*07d0*/  IMAD.IADD R23, R23, 0x1, R18 ;  /* 0x0000000117177824 */ /* 0x000fe200078e0212 */
[----:B------:R-:W-:Y:S01]  /*07e0*/  @P2 IADD3 R15, R15, 0x1, RZ ;  /* 0x000000010f0f2810 */ /* 0x000fe20007ffe0ff */
[----:B------:R-:W-:Y:S02]  /*07f0*/  IMAD R9, R145, c[0x0][0x190], RZ ;  /* 0x0000640091097a24 */ /* 0x000fe400078e02ff */
[C---:B------:R-:W-:Y:S02]  /*0800*/  IMAD R2, R11.reuse, c[0x0][0x184], R2 ;  /* 0x000061000b027a24 */ /* 0x040fe400078e0202 */
[C---:B------:R-:W-:Y:S02]  /*0810*/  IMAD R12, R11.reuse, c[0x0][0x18c], R12 ;  /* 0x000063000b0c7a24 */ /* 0x040fe400078e020c */
[----:B------:R-:W-:-:S04]  /*0820*/  IMAD.WIDE.U32 R134, R11, c[0x0][0x180], R24 ;  /* 0x000060000b867a25 */ /* 0x000fc800078e0018 */
[----:B------:R-:W-:-:S04]  /*0830*/  IMAD.WIDE.U32 R132, R11, c[0x0][0x188], R26 ;  /* 0x000062000b847a25 */ /* 0x000fc800078e001a */
[C---:B------:R-:W-:Y:S01]  /*0840*/  IMAD R0, R144.reuse, c[0x0][0x194], R9 ;  /* 0x0000650090007a24 */ /* 0x040fe200078e0209 */
[----:B------:R-:W-:Y:S01]  /*0850*/  SHF.R.S32.HI R9, RZ, 0x1f, R95 ;  /* 0x0000001fff097819 */ /* 0x000fe2000001145f */
[----:B------:R-:W-:-:S04]  /*0860*/  IMAD.WIDE.U32 R10, R144, c[0x0][0x190], R22 ;  /* 0x00006400900a7a25 */ /* 0x000fc800078e0016 */
[----:B------:R-:W-:Y:S01]  /*0870*/  @!P0 IMAD.MOV R15, RZ, RZ, -R15 ;  /* 0x000000ffff0f8224 */ /* 0x000fe200078e0a0f */
[----:B------:R-:W-:Y:S01]  /*0880*/  @!P1 LOP3.LUT R15, RZ, c[0x0][0x1c8], RZ, 0x33, !PT ;  /* 0x00007200ff0f9a12 */ /* 0x000fe200078e33ff */
[----:B------:R-:W-:Y:S01]  /*0890*/  IMAD.IADD R0, R11, 0x1, R0 ;  /* 0x000000010b007824 */ /* 0x000fe200078e0200 */
[C---:B------:R-:W-:Y:S01]  /*08a0*/  LEA R22, P0, R10.reuse, c[0x0][0x160], 0x1 ;  /* 0x000058000a167a11 */ /* 0x040fe200078008ff */
[----:B------:R-:W-:Y:S01]  /*08b0*/  IMAD.IADD R135, R135, 0x1, R2 ;  /* 0x0000000187877824 */ /* 0x000fe200078e0202 */
[----:B------:R-:W-:Y:S01]  /*08c0*/  SHF.R.S32.HI R13, RZ, 0x1f, R15 ;  /* 0x0000001fff0d7819 */ /* 0x000fe2000001140f */
[----:B------:R-:W-:Y:S01]  /*08d0*/  IMAD.MOV.U32 R2, RZ, RZ, c[0x0][0x198] ;  /* 0x00006600ff027624 */ /* 0x000fe200078e00ff */
[----:B------:R-:W-:Y:S01]  /*08e0*/  LEA.HI.X R23, R10, c[0x0][0x164], R0, 0x1, P0 ;  /* 0x000059000a177a11 */ /* 0x000fe200000f0c00 */
[----:B------:R-:W-:Y:S02]  /*08f0*/  IMAD.MOV.U32 R10, RZ, RZ, 0x6 ;  /* 0x00000006ff0a7424 */ /* 0x000fe400078e00ff */
[----:B------:R-:W-:-:S02]  /*0900*/  IMAD.IADD R133, R133, 0x1, R12 ;  /* 0x0000000185857824 */ /* 0x000fc400078e020c */
[----:B------:R-:W-:Y:S01]  /*0910*/  IMAD R12, R13, c[0x0][0x1b0], RZ ;  /* 0x00006c000d0c7a24 */ /* 0x000fe200078e02ff */
[-C--:B------:R-:W-:Y:S01]  /*0920*/  SHF.L.U64.HI R127, R2, R10.reuse, c[0x0][0x19c] ;  /* 0x00006700027f7619 */ /* 0x080fe2000001020a */
[----:B------:R-:W-:Y:S01]  /*0930*/  IMAD.MOV.U32 R11, RZ, RZ, c[0x0][0x190] ;  /* 0x00006400ff0b7624 */ /* 0x000fe200078e00ff */
[----:B------:R-:W-:Y:S01]  /*0940*/  SHF.L.U64.HI R129, R129, R10, c[0x0][0x1a4] ;  /* 0x0000690081817619 */ /* 0x000fe2000001020a */
[----:B------:R-:W-:-:S03]  /*0950*/  IMAD.WIDE.U32 R134, R15, c[0x0][0x1b0], R134 ;  /* 0x00006c000f867a25 */ /* 0x000fc600078e0086 */
[----:B------:R-:W-:Y:S01]  /*0960*/  LEA R18, P0, R11, R22, 0x6 ;  /* 0x000000160b127211 */ /* 0x000fe200078030ff */
[----:B------:R-:W-:Y:S02]  /*0970*/  IMAD R137, R15, c[0x0][0x1b4], R12 ;  /* 0x00006d000f897a24 */ /* 0x000fe400078e020c */
[----:B------:R-:W-:Y:S02]  /*0980*/  IMAD.MOV.U32 R0, RZ, RZ, c[0x0][0x194] ;  /* 0x00006500ff007624 */ /* 0x000fe400078e00ff */
[----:B------:R-:W-:Y:S02]  /*0990*/  IMAD.SHL.U32 R128, R2, 0x40, RZ ;  /* 0x0000004002807824 */ /* 0x000fe400078e00ff */
[----:B------:R-:W-:Y:S01]  /*09a0*/  IMAD R12, R127, R95, RZ ;  /* 0x0000005f7f0c7224 */ /* 0x000fe200078e02ff */
[----:B------:R-:W-:Y:S01]  /*09b0*/  LEA.HI.X R19, R11, R23, R0, 0x6, P0 ;  /* 0x000000170b137211 */ /* 0x000fe200000f3400 */
[----:B------:R-:W-:Y:S02]  /*09c0*/  IMAD.IADD R137, R135, 0x1, R137 ;  /* 0x0000000187897824 */ /* 0x000fe400078e0289 */
[----:B------:R-:W-:-:S02]  /*09d0*/  IMAD.MOV.U32 R136, RZ, RZ, R134 ;  /* 0x000000ffff887224 */ /* 0x000fc400078e0086 */
[----:B------:R-:W-:Y:S02]  /*09e0*/  IMAD R20, R97, 0x8, R20 ;  /* 0x0000000861147824 */ /* 0x000fe400078e0214 */
[-C--:B------:R-:W-:Y:S02]  /*09f0*/  IMAD R11, R9, R128.reuse, R12 ;  /* 0x00000080090b7224 */ /* 0x080fe400078e020c */
[----:B------:R-:W-:-:S04]  /*0a00*/  IMAD.WIDE.U32 R24, R95, R128, R136 ;  /* 0x000000805f187225 */ /* 0x000fc800078e0088 */
[----:B------:R-:W-:Y:S01]  /*0a10*/  IMAD.U32 R131, R20, 0x20, R131 ;  /* 0x0000002014837824 */ /* 0x000fe200078e0083 */
[C---:B------:R-:W-:Y:S01]  /*0a20*/  LEA R20, P0, R24.reuse, c[0x0][0x168], 0x1 ;  /* 0x00005a0018147a11 */ /* 0x040fe200078008ff */
[----:B------:R-:W-:Y:S02]  /*0a30*/  IMAD.IADD R11, R25, 0x1, R11 ;  /* 0x00000001190b7824 */ /* 0x000fe400078e020b */
        /* <DEDUP_REMOVED lines=12> */
[----:B------:R-:W-:Y:S01]  /*0b00*/  IMAD.IADD R3, R3, 0x1, -R14 ;  /* 0x0000000103037824 */ /* 0x000fe200078e0a0e */
[----:B------:R2:W-:Y:S01]  /*0b10*/  LDGSTS.E.BYPASS.LTC128B.128 [R131+0x800], [R18.64] ;  /* 0x0080000012837fae */ /* 0x0005e2000b901d46 */
[----:B------:R-:W-:Y:S01]  /*0b20*/  IMAD R11, R95, c[0x0][0x1a4], R0 ;  /* 0x000069005f0b7a24 */ /* 0x000fe200078e0200 */
[----:B------:R-:W-:Y:S01]  /*0b30*/  LOP3.LUT R9, R9, 0xc0, RZ, 0xc0, !PT ;  /* 0x000000c009097812 */ /* 0x000fe200078ec0ff */
[----:B------:R-:W-:Y:S01]  /*0b40*/  IMAD R0, R16, 0x8, R5 ;  /* 0x0000000810007824 */ /* 0x000fe200078e0205 */
[----:B------:R2:W-:Y:S01]  /*0b50*/  LDGSTS.E.BYPASS.LTC128B.128 [R131+0x1800], [R18.64+0x40] ;  /* 0x0180004012837fae */ /* 0x0005e2000b901d46 */
[----:B------:R-:W-:Y:S01]  /*0b60*/  IMAD.WIDE.U32 R12, R95, c[0x0][0x1a0], RZ ;  /* 0x000068005f0c7a25 */ /* 0x000fe200078e00ff */
[----:B------:R-:W-:-:S02]  /*0b70*/  LOP3.LUT R8, R9, 0x8, R8, 0xf8, !PT ;  /* 0x0000000809087812 */ /* 0x000fc400078ef808 */
[----:B------:R2:W-:Y:S01]  /*0b80*/  LDGSTS.E.BYPASS.LTC128B.128 [R131+0x2800], [R18.64+0x80] ;  /* 0x0280008012837fae */ /* 0x0005e2000b901d46 */
[----:B------:R-:W-:Y:S01]  /*0b90*/  IMAD.SHL.U32 R5, R3, 0x40, RZ ;  /* 0x0000004003057824 */ /* 0x000fe200078e00ff */
[----:B------:R-:W-:Y:S01]  /*0ba0*/  SHF.R.U32.HI R9, RZ, 0x3, R9 ;  /* 0x00000003ff097819 */ /* 0x000fe20000011609 */
[----:B------:R-:W-:Y:S01]  /*0bb0*/  IMAD.SHL.U32 R6, R6, 0x20, RZ ;  /* 0x0000002006067824 */ /* 0x000fe200078e00ff */
[----:B------:R1:W-:Y:S01]  /*0bc0*/  LDGSTS.E.BYPASS.LTC128B.128 [R131+0x3000], [R20.64] ;  /* 0x0300000014837fae */ /* 0x0003e2000b901d46 */
[----:B------:R-:W-:Y:S01]  /*0bd0*/  IMAD.IADD R13, R13, 0x1, R11 ;  /* 0x000000010d0d7824 */ /* 0x000fe200078e020b */
[----:B------:R-:W-:Y:S01]  /*0be0*/  LEA R11, P0, R12, R132, 0x6 ;  /* 0x000000840c0b7211 */ /* 0x000fe200078030ff */
[----:B------:R-:W-:Y:S01]  /*0bf0*/  IMAD.SHL.U32 R16, R16, 0x8, RZ ;  /* 0x0000000810107824 */ /* 0x000fe200078e00ff */
[----:B------:R1:W-:Y:S01]  /*0c00*/  LDGSTS.E.BYPASS.LTC128B.128 [R131+0x4000], [R20.64+0x40] ;  /* 0x0400004014837fae */ /* 0x0003e2000b901d46 */
[----:B------:R-:W-:Y:S01]  /*0c10*/  IMAD.IADD R126, R133, 0x1, R15 ;  /* 0x00000001857e7824 */ /* 0x000fe200078e020f */
[----:B------:R-:W-:-:S02]  /*0c20*/  LOP3.LUT R5, R5, 0xc0, RZ, 0xc0, !PT ;  /* 0x000000c005057812 */ /* 0x000fc400078ec0ff */
[----:B------:R1:W-:Y:S01]  /*0c30*/  LDGSTS.E.BYPASS.LTC128B.128 [R131+0x5000], [R20.64+0x80] ;  /* 0x0500008014837fae */ /* 0x0003e2000b901d46 */
[----:B------:R-:W-:Y:S02]  /*0c40*/  LOP3.LUT R6, R6, 0xffffff00, RZ, 0xc0, !PT ;  /* 0xffffff0006067812 */ /* 0x000fe400078ec0ff */
[----:B------:R-:W-:Y:S01]  /*0c50*/  LOP3.LUT R9, R8, R9, RZ, 0x3c, !PT ;  /* 0x0000000908097212 */ /* 0x000fe200078e3cff */
[----:B------:R3:W-:Y:S01]  /*0c60*/  LDGSTS.E.BYPASS.LTC128B.128 [R131+0x3800], [R24.64] ;  /* 0x0380000018837fae */ /* 0x0007e2000b901d46 */
[----:B------:R-:W-:Y:S01]  /*0c70*/  LEA.HI.X R8, R12, R126, R13, 0x6, P0 ;  /* 0x0000007e0c087211 */ /* 0x000fe200000f340d */
[----:B------:R-:W-:Y:S01]  /*0c80*/  IMAD R12, R97, 0x200, R6 ;  /* 0x00000200610c7824 */ /* 0x000fe200078e0206 */
[----:B------:R-:W-:Y:S01]  /*0c90*/  LOP3.LUT R16, R5, 0x8, R16, 0xf8, !PT ;  /* 0x0000000805107812 */ /* 0x000fe200078ef810 */
[----:B------:R3:W-:Y:S01]  /*0ca0*/  LDGSTS.E.BYPASS.LTC128B.128 [R131+0x4800], [R24.64+0x40] ;  /* 0x0480004018837fae */ /* 0x0007e2000b901d46 */
[----:B------:R-:W-:Y:S01]  /*0cb0*/  SHF.R.U32.HI R5, RZ, 0x3, R5 ;  /* 0x00000003ff057819 */ /* 0x000fe20000011605 */
[----:B------:R-:W-:Y:S01]  /*0cc0*/  IMAD.U32 R0, R0, 0x20, R9 ;  /* 0x0000002000007824 */ /* 0x000fe200078e0009 */
[C---:B------:R-:W-:Y:S01]  /*0cd0*/  LEA R14, P0, R11.reuse, c[0x0][0x170], 0x1 ;  /* 0x00005c000b0e7a11 */ /* 0x040fe200078008ff */
[----:B------:R3:W-:Y:S01]  /*0ce0*/  LDGSTS.E.BYPASS.LTC128B.128 [R131+0x5800], [R24.64+0x80] ;  /* 0x0580008018837fae */ /* 0x0007e2000b901d46 */
[----:B------:R-:W-:Y:S01]  /*0cf0*/  LOP3.LUT R5, R16, R5, RZ, 0x3c, !PT ;  /* 0x0000000510057212 */ /* 0x000fe200078e3cff */
[----:B------:R-:W-:Y:S01]  /*0d00*/  IMAD.SHL.U32 R99, R0, 0x2, RZ ;  /* 0x0000000200637824 */ /* 0x000fe200078e00ff */
[----:B------:R-:W-:Y:S01]  /*0d10*/  LEA.HI.X R15, R11, c[0x0][0x174], R8, 0x1, P0 ;  /* 0x00005d000b0f7a11 */ /* 0x000fe200000f0c08 */
[----:B------:R-:W0:Y:S01]  /*0d20*/  LDGDEPBAR ;  /* 0x00000000000079af */ /* 0x000e220000000000 */
[----:B------:R-:W-:Y:S01]  /*0d30*/  IMAD R8, R7, 0x20, R12 ;  /* 0x0000002007087824 */ /* 0x000fe200078e020c */
[----:B------:R-:W-:-:S02]  /*0d40*/  IADD3 R10, P0, R130, R14, RZ ;  /* 0x0000000e820a7210 */ /* 0x000fc40007f1e0ff */
[----:B------:R-:W-:Y:S01]  /*0d50*/  LOP3.LUT P1, RZ, R3, 0x2, RZ, 0xc0, !PT ;  /* 0x0000000203ff7812 */ /* 0x000fe2000782c0ff */
[----:B------:R-:W-:Y:S01]  /*0d60*/  IMAD.IADD R125, R5, 0x1, R8 ;  /* 0x00000001057d7824 */ /* 0x000fe200078e0208 */
[----:B------:R-:W-:Y:S01]  /*0d70*/  LEA R124, R0, 0x3000, 0x1 ;  /* 0x00003000007c7811 */ /* 0x000fe200078e08ff */
[----:B------:R-:W-:Y:S01]  /*0d80*/  IMAD.X R11, R129, 0x1, R15, P0 ;  /* 0x00000001810b7824 */ /* 0x000fe200000e060f */
[----:B------:R-:W-:Y:S01]  /*0d90*/  LOP3.LUT P0, RZ, R4, 0x2, RZ, 0xc0, !PT ;  /* 0x0000000204ff7812 */ /* 0x000fe2000780c0ff */
[----:B------:R-:W-:Y:S02]  /*0da0*/  IMAD.SHL.U32 R125, R125, 0x2, RZ ;  /* 0x000000027d7d7824 */ /* 0x000fe400078e00ff */
[----:B------:R-:W-:-:S05]  /*0db0*/  IMAD.MOV.U32 R4, RZ, RZ, 0x20 ;  /* 0x00000020ff047424 */ /* 0x000fca00078e00ff */
[C---:B------:R-:W-:Y:S02]  /*0dc0*/  SEL R3, R4.reuse, 0xffffffe0, !P0 ;  /* 0xffffffe004037807 */ /* 0x040fe40004000000 */
[----:B------:R-:W-:-:S03]  /*0dd0*/  SEL R4, R4, 0xffffffe0, !P1 ;  /* 0xffffffe004047807 */ /* 0x000fc60004800000 */
[----:B------:R-:W-:Y:S02]  /*0de0*/  IMAD.IADD R122, R124, 0x1, R3 ;  /* 0x000000017c7a7824 */ /* 0x000fe400078e0203 */
[----:B------:R-:W-:Y:S01]  /*0df0*/  IMAD.IADD R123, R125, 0x1, R4 ;  /* 0x000000017d7b7824 */ /* 0x000fe200078e0204 */
[----:B------:R-:W-:-:S04]  /*0e00*/  DEPBAR.LE SB0, 0x0 ;  /* 0x000080000000791a */ /* 0x000fc80000000000 */
[----:B------:R-:W-:Y:S06]  /*0e10*/  BAR.SYNC.DEFER_BLOCKING 0x0 ;  /* 0x0000000000007b1d */ /* 0x000fec0000010000 */
        /* <DEDUP_REMOVED lines=10> */
[----:B-1----:R-:W2:Y:S04]  /*0ec0*/  LDSM.16.M88.4 R20, [R99+0x3000] ;  /* 0x003000006314783b */ /* 0x002ea80000000200 */
[----:B------:R-:W-:Y:S04]  /*0ed0*/  LDSM.16.M88.4 R76, [R123] ;  /* 0x000000007b4c783b */ /* 0x000fe80000000200 */
[----:B---3--:R-:W-:Y:S04]  /*0ee0*/  LDSM.16.M88.4 R24, [R122] ;  /* 0x000000007a18783b */ /* 0x008fe80000000200 */
[----:B------:R-:W1:Y:S04]  /*0ef0*/  LDSM.16.M88.4 R36, [R99+0x3400] ;  /* 0x003400006324783b */ /* 0x000e680000000200 */
[----:B------:R-:W-:Y:S04]  /*0f00*/  LDSM.16.M88.4 R60, [R125+0x1000] ;  /* 0x001000007d3c783b */ /* 0x000fe80000000200 */
[----:B------:R-:W-:Y:S04]  /*0f10*/  LDSM.16.M88.4 R56, [R99+0x4000] ;  /* 0x004000006338783b */ /* 0x000fe80000000200 */
[----:B------:R-:W3:Y:S04]  /*0f20*/  LDSM.16.M88.4 R48, [R99+0x3800] ;  /* 0x003800006330783b */ /* 0x000ee80000000200 */
[----:B----4-:R-:W4:Y:S04]  /*0f30*/  LDSM.16.M88.4 R12, [R99+0x3c00] ;  /* 0x003c0000630c783b */ /* 0x010f280000000200 */
[----:B-----5:R-:W5:Y:S04]  /*0f40*/  LDSM.16.M88.4 R8, [R122+0x400] ;  /* 0x000400007a08783b */ /* 0x020f680000000200 */
[----:B------:R-:W-:Y:S01]  /*0f50*/  LDSM.16.M88.4 R44, [R123+0x1000] ;  /* 0x001000007b2c783b */ /* 0x000fe20000000200 */
[C---:B--2---:R-:W-:Y:S03]  /*0f60*/  HMMA.16816.F32 R16, R64.reuse, R20, RZ ;  /* 0x000000144010723c */ /* 0x044fe600000018ff */
[----:B------:R-:W2:Y:S04]  /*0f70*/  LDSM.16.M88.4 R40, [R122+0x1000] ;  /* 0x001000007a28783b */ /* 0x000ea80000000200 */
[----:B------:R-:W2:Y:S01]  /*0f80*/  LDSM.16.M88.4 R88, [R122+0x800] ;  /* 0x000800007a58783b */ /* 0x000ea20000000200 */
[C---:B------:R-:W-:Y:S03]  /*0f90*/  HMMA.16816.F32 R20, R64.reuse, R22, RZ ;  /* 0x000000164014723c */ /* 0x040fe600000018ff */
[----:B------:R-:W2:Y:S04]  /*0fa0*/  LDSM.16.M88.4 R32, [R99+0x4400] ;  /* 0x004400006320783b */ /* 0x000ea80000000200 */
[----:B------:R-:W-:Y:S01]  /*0fb0*/  LDSM.16.M88.4 R84, [R122+0x1400] ;  /* 0x001400007a54783b */ /* 0x000fe20000000200 */
[----:B-1----:R-:W-:Y:S03]  /*0fc0*/  HMMA.16816.F32 R28, R64, R36, RZ ;  /* 0x00000024401c723c */ /* 0x002fe600000018ff */
[----:B------:R-:W-:Y:S04]  /*0fd0*/  LDSM.16.M88.4 R80, [R122+0x2000] ;  /* 0x002000007a50783b */ /* 0x000fe80000000200 */
[----:B------:R-:W-:Y:S01]  /*0fe0*/  LDSM.16.M88.4 R72, [R122+0xc00] ;  /* 0x000c00007a48783b */ /* 0x000fe20000000200 */
[C---:B------:R-:W-:Y:S03]  /*0ff0*/  HMMA.16816.F32 R16, R76.reuse, R24, R16 ;  /* 0x000000184c10723c */ /* 0x040fe60000001810 */
[----:B------:R-:W0:Y:S05]  /*1000*/  LDGDEPBAR ;  /* 0x00000000000079af */ /* 0x000e2a0000000000 */
[----:B------:R-:W-:Y:S01]  /*1010*/  HMMA.16816.F32 R20, R76, R26, R20 ;  /* 0x0000001a4c14723c */ /* 0x000fe20000001814 */
[----:B------:R-:W-:Y:S07]  /*1020*/  LDSM.16.M88.4 R24, [R99+0x5000] ;  /* 0x005000006318783b */ /* 0x000fee0000000200 */
[----:B---3--:R-:W-:Y:S08]  /*1030*/  HMMA.16816.F32 R52, R64, R48, RZ ;  /* 0x000000304034723c */ /* 0x008ff000000018ff */
[----:B------:R-:W-:Y:S08]  /*1040*/  HMMA.16816.F32 R16, R60, R56, R16 ;  /* 0x000000383c10723c */ /* 0x000ff00000001810 */
[C---:B------:R-:W-:Y:S08]  /*1050*/  HMMA.16816.F32 R36, R64.reuse, R38, RZ ;  /* 0x000000264024723c */ /* 0x040ff000000018ff */
[C---:B------:R-:W-:Y:S08]  /*1060*/  HMMA.16816.F32 R48, R64.reuse, R50, RZ ;  /* 0x000000324030723c */ /* 0x040ff000000018ff */
[C---:B----4-:R-:W-:Y:S08]  /*1070*/  HMMA.16816.F32 R68, R64.reuse, R12, RZ ;  /* 0x0000000c4044723c */ /* 0x050ff000000018ff */
[----:B------:R-:W-:Y:S01]  /*1080*/  HMMA.16816.F32 R64, R64, R14, RZ ;  /* 0x0000000e4040723c */ /* 0x000fe200000018ff */
[----:B------:R-:W1:Y:S07]  /*1090*/  LDSM.16.M88.4 R12, [R125+0x2000] ;  /* 0x002000007d0c783b */ /* 0x000e6e0000000200 */
[----:B-----5:R-:W-:Y:S08]  /*10a0*/  HMMA.16816.F32 R28, R76, R8, R28 ;  /* 0x000000084c1c723c */ /* 0x020ff0000000181c */
[----:B------:R-:W-:Y:S01]  /*10b0*/  HMMA.16816.F32 R20, R60, R58, R20 ;  /* 0x0000003a3c14723c */ /* 0x000fe20000001814 */
[----:B------:R-:W3:Y:S07]  /*10c0*/  LDSM.16.M88.4 R56, [R99+0x4800] ;  /* 0x004800006338783b */ /* 0x000eee0000000200 */
[----:B--2---:R-:W-:Y:S08]  /*10d0*/  HMMA.16816.F32 R16, R44, R40, R16 ;  /* 0x000000282c10723c */ /* 0x004ff00000001810 */
[C---:B------:R-:W-:Y:S01]  /*10e0*/  HMMA.16816.F32 R36, R76.reuse, R10, R36 ;  /* 0x0000000a4c24723c */ /* 0x040fe20000001824 */
[----:B------:R-:W2:Y:S07]  /*10f0*/  LDSM.16.M88.4 R8, [R123+0x2000] ;  /* 0x002000007b08783b */ /* 0x000eae0000000200 */
[----:B------:R-:W-:Y:S08]  /*1100*/  HMMA.16816.F32 R52, R76, R88, R52 ;  /* 0x000000584c34723c */ /* 0x000ff00000001834 */
[----:B------:R-:W-:Y:S08]  /*1110*/  HMMA.16816.F32 R28, R60, R32, R28 ;  /* 0x000000203c1c723c */ /* 0x000ff0000000181c */
[----:B------:R-:W-:Y:S01]  /*1120*/  HMMA.16816.F32 R20, R44, R42, R20 ;  /* 0x0000002a2c14723c */ /* 0x000fe20000001814 */
[----:B------:R-:W-:Y:S07]  /*1130*/  LDSM.16.M88.4 R40, [R122+0x1800] ;  /* 0x001800007a28783b */ /* 0x000fee0000000200 */
[----:B-1----:R-:W-:Y:S08]  /*1140*/  HMMA.16816.F32 R16, R12, R24, R16 ;  /* 0x000000180c10723c */ /* 0x002ff00000001810 */
[----:B------:R-:W-:Y:S01]  /*1150*/  HMMA.16816.F32 R36, R60, R34, R36 ;  /* 0x000000223c24723c */ /* 0x000fe20000001824 */
[----:B------:R-:W1:Y:S07]  /*1160*/  LDSM.16.M88.4 R32, [R99+0x5400] ;  /* 0x005400006320783b */ /* 0x000e6e0000000200 */
[----:B------:R-:W-:Y:S08]  /*1170*/  HMMA.16816.F32 R28, R44, R84, R28 ;  /* 0x000000542c1c723c */ /* 0x000ff0000000181c */
[----:B---3--:R-:W-:Y:S08]  /*1180*/  HMMA.16816.F32 R52, R60, R56, R52 ;  /* 0x000000383c34723c */ /* 0x008ff00000001834 */
[----:B------:R-:W-:Y:S01]  /*1190*/  HMMA.16816.F32 R20, R12, R26, R20 ;  /* 0x0000001a0c14723c */ /* 0x000fe20000001814 */
[----:B------:R-:W3:Y:S07]  /*11a0*/  LDSM.16.M88.4 R24, [R122+0x2400] ;  /* 0x002400007a18783b */ /* 0x000eee0000000200 */
[----:B--2---:R-:W-:Y:S08]  /*11b0*/  HMMA.16816.F32 R16, R8, R80, R16 ;  /* 0x000000500810723c */ /* 0x004ff00000001810 */
[----:B------:R-:W-:Y:S08]  /*11c0*/  HMMA.16816.F32 R48, R76, R90, R48 ;  /* 0x0000005a4c30723c */ /* 0x000ff00000001830 */
[----:B-1----:R-:W-:Y:S08]  /*11d0*/  HMMA.16816.F32 R28, R12, R32, R28 ;  /* 0x000000200c1c723c */ /* 0x002ff0000000181c */
[----:B------:R-:W-:Y:S01]  /*11e0*/  HMMA.16816.F32 R52, R44, R40, R52 ;  /* 0x000000282c34723c */ /* 0x000fe20000001834 */
[----:B------:R-:W-:-:S02]  /*11f0*/  FMUL.FTZ R0, R16, c[0x0][0x2ec] ;  /* 0x0000bb0010007a20 */ /* 0x000fc40000410000 */
[----:B------:R-:W-:Y:S02]  /*1200*/  FMUL.FTZ R56, R17, c[0x0][0x2ec] ;  /* 0x0000bb0011387a20 */ /* 0x000fe40000410000 */
[----:B------:R-:W-:Y:S02]  /*1210*/  FMUL.FTZ R3, R18, c[0x0][0x2ec] ;  /* 0x0000bb0012037a20 */ /* 0x000fe40000410000 */
[----:B------:R-:W-:Y:S01]  /*1220*/  FMUL.FTZ R40, R19, c[0x0][0x2ec] ;  /* 0x0000bb0013287a20 */ /* 0x000fe20000410000 */
[----:B------:R-:W-:Y:S01]  /*1230*/  HMMA.16816.F32 R20, R8, R82, R20 ;  /* 0x000000520814723c */ /* 0x000fe20000001814 */
[----:B------:R-:W1:Y:S01]  /*1240*/  LDSM.16.M88.4 R16, [R99+0x4c00] ;  /* 0x004c00006310783b */ /* 0x000e620000000200 */
[----:B------:R-:W2:Y:S03]  /*1250*/  MUFU.TANH R56, R56 ;  /* 0x0000003800387308 */ /* 0x000ea60000002400 */
[----:B------:R-:W-:Y:S03]  /*1260*/  LDSM.16.M88.4 R80, [R99+0x5800] ;  /* 0x005800006350783b */ /* 0x000fe60000000200 */
[----:B------:R-:W-:Y:S02]  /*1270*/  HMMA.16816.F32 R36, R44, R86, R36 ;  /* 0x000000562c24723c */ /* 0x000fe40000001824 */
[----:B------:R-:W4:Y:S06]  /*1280*/  MUFU.TANH R40, R40 ;  /* 0x0000002800287308 */ /* 0x000f2c0000002400 */
[----:B------:R-:W-:Y:S02]  /*1290*/  HMMA.16816.F32 R68, R76, R72, R68 ;  /* 0x000000484c44723c */ /* 0x000fe40000001844 */
[----:B------:R-:W-:Y:S06]  /*12a0*/  MUFU.TANH R0, R0 ;  /* 0x0000000000007308 */ /* 0x000fec0000002400 */
[----:B------:R-:W-:Y:S01]  /*12b0*/  HMMA.16816.F32 R48, R60, R58, R48 ;  /* 0x0000003a3c30723c */ /* 0x000fe20000001830 */
[----:B------:R-:W-:Y:S01]  /*12c0*/  FMUL.FTZ R41, R22, c[0x0][0x2ec] ;  /* 0x0000bb0016297a20 */ /* 0x000fe20000410000 */
[----:B------:R-:W-:Y:S01]  /*12d0*/  MUFU.TANH R3, R3 ;  /* 0x0000000300037308 */ /* 0x000fe20000002400 */
[----:B------:R-:W-:-:S05]  /*12e0*/  FMUL.FTZ R57, R23, c[0x0][0x2ec] ;  /* 0x0000bb0017397a20 */ /* 0x000fca0000410000 */
[----:B---3--:R-:W-:Y:S02]  /*12f0*/  HMMA.16816.F32 R28, R8, R24, R28 ;  /* 0x00000018081c723c */ /* 0x008fe4000000181c */
[----:B------:R-:W-:Y:S05]  /*1300*/  MUFU.TANH R41, R41 ;  /* 0x0000002900297308 */ /* 0x000fea0000002400 */
[----:B------:R-:W-:Y:S01]  /*1310*/  FMUL.FTZ R24, R20, c[0x0][0x2ec] ;  /* 0x0000bb0014187a20 */ /* 0x000fe20000410000 */
[----:B------:R-:W-:Y:S01]  /*1320*/  HMMA.16816.F32 R64, R76, R74, R64 ;  /* 0x0000004a4c40723c */ /* 0x000fe20000001840 */
[----:B------:R-:W-:Y:S01]  /*1330*/  FMUL.FTZ R25, R21, c[0x0][0x2ec] ;  /* 0x0000bb0015197a20 */ /* 0x000fe20000410000 */
[----:B------:R-:W-:Y:S01]  /*1340*/  MUFU.TANH R57, R57 ;  /* 0x0000003900397308 */ /* 0x000fe20000002400 */
[----:B------:R-:W3:Y:S05]  /*1350*/  LDSM.16.M88.4 R20, [R122+0x1c00] ;  /* 0x001c00007a14783b */ /* 0x000eea0000000200 */
[----:B------:R-:W-:Y:S01]  /*1360*/  HMMA.16816.F32 R36, R12, R34, R36 ;  /* 0x000000220c24723c */ /* 0x000fe20000001824 */
[----:B------:R-:W-:Y:S01]  /*1370*/  LDSM.16.M88.4 R32, [R122+0x2800] ;  /* 0x002800007a20783b */ /* 0x000fe20000000200 */
[----:B------:R-:W5:Y:S06]  /*1380*/  MUFU.TANH R24, R24 ;  /* 0x0000001800187308 */ /* 0x000f6c0000002400 */
[----:B-1----:R-:W-:Y:S02]  /*1390*/  HMMA.16816.F32 R68, R60, R16, R68 ;  /* 0x000000103c44723c */ /* 0x002fe40000001844 */
[----:B------:R-:W1:Y:S06]  /*13a0*/  MUFU.TANH R25, R25 ;  /* 0x0000001900197308 */ /* 0x000e6c0000002400 */
[----:B------:R-:W-:Y:S08]  /*13b0*/  HMMA.16816.F32 R48, R44, R42, R48 ;  /* 0x0000002a2c30723c */ /* 0x000ff00000001830 */
[----:B------:R-:W-:Y:S01]  /*13c0*/  HMMA.16816.F32 R64, R60, R18, R64 ;  /* 0x000000123c40723c */ /* 0x000fe20000001840 */
[----:B------:R-:W1:Y:S07]  /*13d0*/  LDSM.16.M88.4 R16, [R99+0x5c00] ;  /* 0x005c00006310783b */ /* 0x000e6e0000000200 */
[----:B------:R-:W-:Y:S07]  /*13e0*/  HMMA.16816.F32 R36, R8, R26, R36 ;  /* 0x0000001a0824723c */ /* 0x000fee0000001824 */
[----:B------:R-:W-:Y:S01]  /*13f0*/  FMUL.FTZ R27, R29, c[0x0][0x2ec] ;  /* 0x0000bb001d1b7a20 */ /* 0x000fe20000410000 */
[----:B---3--:R-:W-:Y:S01]  /*1400*/  HMMA.16816.F32 R68, R44, R20, R68 ;  /* 0x000000142c44723c */ /* 0x008fe20000001844 */
[----:B------:R-:W-:-:S02]  /*1410*/  FMUL.FTZ R29, R31, c[0x0][0x2ec] ;  /* 0x0000bb001f1d7a20 */ /* 0x000fc40000410000 */
[----:B------:R-:W-:Y:S02]  /*1420*/  FMUL.FTZ R26, R28, c[0x0][0x2ec] ;  /* 0x0000bb001c1a7a20 */ /* 0x000fe40000410000 */
[----:B------:R-:W-:Y:S01]  /*1430*/  FMUL.FTZ R28, R30, c[0x0][0x2ec] ;  /* 0x0000bb001e1c7a20 */ /* 0x000fe20000410000 */
[----:B------:R-:W-:Y:S02]  /*1440*/  MUFU.TANH R27, R27 ;  /* 0x0000001b001b7308 */ /* 0x000fe40000002400 */
[----:B------:R-:W-:Y:S06]  /*1450*/  HMMA.16816.F32 R48, R12, R82, R48 ;  /* 0x000000520c30723c */ /* 0x000fec0000001830 */
[----:B------:R-:W3:Y:S02]  /*1460*/  MUFU.TANH R26, R26 ;  /* 0x0000001a001a7308 */ /* 0x000ee40000002400 */
[----:B------:R-:W-:Y:S01]  /*1470*/  HMMA.16816.F32 R64, R44, R22, R64 ;  /* 0x000000162c40723c */ /* 0x000fe20000001840 */
[----:B------:R-:W2:Y:S01]  /*1480*/  LDSM.16.M88.4 R20, [R122+0x2c00] ;  /* 0x002c00007a14783b */ /* 0x000ea20000000200 */
[----:B------:R-:W-:Y:S01]  /*1490*/  FMUL.FTZ R31, R37, c[0x0][0x2ec] ;  /* 0x0000bb00251f7a20 */ /* 0x000fe20000410000 */
[----:B------:R-:W-:Y:S01]  /*14a0*/  LOP3.LUT R37, R96, 0xffffffe0, RZ, 0xc0, !PT ;  /* 0xffffffe060257812 */ /* 0x000fe200078ec0ff */
[----:B------:R-:W-:Y:S01]  /*14b0*/  FMUL.FTZ R30, R36, c[0x0][0x2ec] ;  /* 0x0000bb00241e7a20 */ /* 0x000fe20000410000 */
[----:B------:R-:W-:Y:S01]  /*14c0*/  SHF.R.S32.HI R96, RZ, 0x1f, R96 ;  /* 0x0000001fff607819 */ /* 0x000fe20000011460 */
[----:B------:R-:W2:Y:S01]  /*14d0*/  MUFU.TANH R28, R28 ;  /* 0x0000001c001c7308 */ /* 0x000ea20000002400 */
[----:B------:R-:W-:-:S04]  /*14e0*/  DEPBAR.LE SB0, 0x0 ;  /* 0x000080000000791a */ /* 0x000fc80000000000 */
[C---:B------:R-:W-:Y:S01]  /*14f0*/  HMMA.16816.F32 R52, R12.reuse, R80, R52 ;  /* 0x000000500c34723c */ /* 0x040fe20000001834 */
[----:B------:R-:W-:Y:S01]  /*1500*/  IMAD.IADD R37, R94, 0x1, -R37 ;  /* 0x000000015e257824 */ /* 0x000fe200078e0a25 */
[----:B------:R-:W-:Y:S01]  /*1510*/  LEA.HI R96, R96, R97, RZ, 0x2 ;  /* 0x0000006160607211 */ /* 0x000fe200078f10ff */
[----:B------:R-:W-:Y:S01]  /*1520*/  IMAD.SHL.U32 R94, R94, 0x2, RZ ;  /* 0x000000025e5e7824 */ /* 0x000fe200078e00ff */
[----:B------:R-:W2:Y:S02]  /*1530*/  MUFU.TANH R29, R29 ;  /* 0x0000001d001d7308 */ /* 0x000ea40000002400 */
[----:B------:R-:W-:Y:S02]  /*1540*/  SHF.R.S32.HI R36, RZ, 0x1f, R37 ;  /* 0x0000001fff247819 */ /* 0x000fe40000011425 */
[----:B-1----:R-:W-:Y:S01]  /*1550*/  HMMA.16816.F32 R68, R12, R16, R68 ;  /* 0x000000100c44723c */ /* 0x002fe20000001844 */
[----:B------:R-:W-:Y:S02]  /*1560*/  LOP3.LUT R94, R94, 0x6, RZ, 0xc0, !PT ;  /* 0x000000065e5e7812 */ /* 0x000fe400078ec0ff */
[----:B------:R-:W-:Y:S01]  /*1570*/  LEA.HI R36, R36, R37, RZ, 0x2 ;  /* 0x0000002524247211 */ /* 0x000fe200078f10ff */
[----:B------:R-:W1:Y:S01]  /*1580*/  MUFU.TANH R30, R30 ;  /* 0x0000001e001e7308 */ /* 0x000e620000002400 */
[----:B------:R-:W-:Y:S01]  /*1590*/  LOP3.LUT R96, R96, 0xfffffffc, RZ, 0xc0, !PT ;  /* 0xfffffffc60607812 */ /* 0x000fe200078ec0ff */
[----:B------:R-:W-:Y:S01]  /*15a0*/  IMAD R95, R95, 0x40, R94 ;  /* 0x000000405f5f7824 */ /* 0x000fe200078e025e */
[----:B------:R-:W-:Y:S01]  /*15b0*/  SHF.R.S32.HI R138, RZ, 0x2, R36 ;  /* 0x00000002ff8a7819 */ /* 0x000fe20000011424 */
[----:B------:R-:W-:Y:S01]  /*15c0*/  HMMA.16816.F32 R48, R8, R34, R48 ;  /* 0x000000220830723c */ /* 0x000fe20000001830 */
[----:B------:R-:W-:-:S02]  /*15d0*/  IMAD R36, R7, 0x20, R6 ;  /* 0x0000002007247824 */ /* 0x000fc400078e0206 */
[C---:B------:R-:W-:Y:S01]  /*15e0*/  IADD3 R7, R95.reuse, 0x8, RZ ;  /* 0x000000085f077810 */ /* 0x040fe20007ffe0ff */
[----:B------:R-:W1:Y:S01]  /*15f0*/  MUFU.TANH R31, R31 ;  /* 0x0000001f001f7308 */ /* 0x000e620000002400 */
[----:B------:R-:W-:Y:S01]  /*1600*/  IADD3 R37, R95, 0x29, RZ ;  /* 0x000000295f257810 */ /* 0x000fe20007ffe0ff */
[C---:B------:R-:W-:Y:S02]  /*1610*/  IMAD.IADD R139, R97.reuse, 0x1, -R96 ;  /* 0x00000001618b7824 */ /* 0x040fe400078e0a60 */
[----:B------:R-:W-:Y:S01]  /*1620*/  IMAD R35, R97, 0x10, R98 ;  /* 0x0000001061237824 */ /* 0x000fe200078e0262 */
[----:B------:R-:W-:Y:S01]  /*1630*/  HMMA.16816.F32 R52, R8, R32, R52 ;  /* 0x000000200834723c */ /* 0x000fe20000001834 */
[----:B------:R-:W-:-:S03]  /*1640*/  IMAD.IADD R121, R5, 0x1, R36 ;  /* 0x0000000105797824 */ /* 0x000fc600078e0224 */
[----:B------:R-:W-:Y:S02]  /*1650*/  IADD3 R16, R35, 0x1, R138 ;  /* 0x0000000123107810 */ /* 0x000fe40007ffe08a */
[----:B------:R-:W-:Y:S01]  /*1660*/  IADD3 R35, R95, 0x1, RZ ;  /* 0x000000015f237810 */ /* 0x000fe20007ffe0ff */
[----:B------:R-:W-:Y:S01]  /*1670*/  FMUL.FTZ R32, R38, c[0x0][0x2ec] ;  /* 0x0000bb0026207a20 */ /* 0x000fe20000410000 */
[----:B------:R-:W-:Y:S01]  /*1680*/  HMMA.16816.F32 R64, R12, R18, R64 ;  /* 0x000000120c40723c */ /* 0x000fe20000001840 */
[----:B------:R-:W-:Y:S01]  /*1690*/  IADD3 R38, R93, -c[0x0][0x214], R16 ;  /* 0x800085005d267a10 */ /* 0x000fe20007ffe010 */
[----:B------:R-:W-:-:S03]  /*16a0*/  FMUL.FTZ R33, R39, c[0x0][0x2ec] ;  /* 0x0000bb0027217a20 */ /* 0x000fc60000410000 */
[----:B------:R-:W-:Y:S01]  /*16b0*/  IADD3 R38, R38, c[0x0][0x2e8], RZ ;  /* 0x0000ba0026267a10 */ /* 0x000fe20007ffe0ff */
[----:B------:R-:W1:Y:S01]  /*16c0*/  MUFU.TANH R32, R32 ;  /* 0x0000002000207308 */ /* 0x000e620000002400 */
[----:B------:R-:W-:Y:S01]  /*16d0*/  FMUL.FTZ R50, R50, c[0x0][0x2ec] ;  /* 0x0000bb0032327a20 */ /* 0x000fe20000410000 */
[C---:B--2---:R-:W-:Y:S01]  /*16e0*/  HMMA.16816.F32 R68, R8.reuse, R20, R68 ;  /* 0x000000140844723c */ /* 0x044fe20000001844 */
[----:B------:R-:W-:Y:S01]  /*16f0*/  IADD3 R34, R38, 0x8, RZ ;  /* 0x0000000826227810 */ /* 0x000fe20007ffe0ff */
[----:B------:R-:W-:Y:S01]  /*1700*/  FMUL.FTZ R48, R48, c[0x0][0x2ec] ;  /* 0x0000bb0030307a20 */ /* 0x000fe20000410000 */
[-C--:B------:R-:W-:Y:S01]  /*1710*/  IMNMX R38, R38, R93.reuse, PT ;  /* 0x0000005d26267217 */ /* 0x080fe20003800200 */
[----:B------:R-:W-:Y:S01]  /*1720*/  FMUL.FTZ R51, R51, c[0x0][0x2ec] ;  /* 0x0000bb0033337a20 */ /* 0x000fe20000410000 */
[----:B------:R-:W-:Y:S01]  /*1730*/  IMNMX R34, R34, R93, PT ;  /* 0x0000005d22227217 */ /* 0x000fe20003800200 */
[----:B------:R-:W2:Y:S01]  /*1740*/  MUFU.TANH R100, R50 ;  /* 0x0000003200647308 */ /* 0x000ea20000002400 */
[-C--:B------:R-:W-:Y:S01]  /*1750*/  ISETP.GE.AND P2, PT, R35, R38.reuse, PT ;  /* 0x000000262300720c */ /* 0x080fe20003f46270 */
[----:B------:R-:W-:Y:S01]  /*1760*/  FMUL.FTZ R17, R55, c[0x0][0x2ec] ;  /* 0x0000bb0037117a20 */ /* 0x000fe20000410000 */
[C---:B------:R-:W-:Y:S01]  /*1770*/  ISETP.GE.AND P5, PT, R7.reuse, R38, PT ;  /* 0x000000260700720c */ /* 0x040fe20003fa6270 */
[----:B------:R-:W-:Y:S01]  /*1780*/  FMUL.FTZ R54, R54, c[0x0][0x2ec] ;  /* 0x0000bb0036367a20 */ /* 0x000fe20000410000 */
[-C--:B------:R-:W-:Y:S01]  /*1790*/  ISETP.GE.AND P6, PT, R7, R34.reuse, PT ;  /* 0x000000220700720c */ /* 0x080fe20003fc6270 */
[----:B------:R-:W-:Y:S01]  /*17a0*/  FMUL.FTZ R20, R49, c[0x0][0x2ec] ;  /* 0x0000bb0031147a20 */ /* 0x000fe20000410000 */
[C---:B------:R-:W-:Y:S01]  /*17b0*/  IADD3 R7, R95.reuse, 0x10, RZ ;  /* 0x000000105f077810 */ /* 0x040fe20007ffe0ff */
[----:B------:R-:W-:Y:S01]  /*17c0*/  MUFU.TANH R104, R51 ;  /* 0x0000003300687308 */ /* 0x000fe20000002400 */
[----:B------:R-:W-:Y:S01]  /*17d0*/  IADD3 R21, R95, 0x9, RZ ;  /* 0x000000095f157810 */ /* 0x000fe20007ffe0ff */
[----:B------:R-:W-:Y:S01]  /*17e0*/  HMMA.16816.F32 R64, R8, R22, R64 ;  /* 0x000000160840723c */ /* 0x000fe20000001840 */
[----:B------:R-:W-:Y:S01]  /*17f0*/  FSEL R15, R56, -INF , !P2 ;  /* 0xff800000380f7808 */ /* 0x000fe20005000000 */
[----:B------:R-:W-:Y:S01]  /*1800*/  FMUL.FTZ R52, R52, c[0x0][0x2ec] ;  /* 0x0000bb0034347a20 */ /* 0x000fe20000410000 */
[----:B------:R-:W-:Y:S01]  /*1810*/  ISETP.GE.AND P1, PT, R35, R34, PT ;  /* 0x000000222300720c */ /* 0x000fe20003f26270 */
[----:B------:R-:W-:Y:S01]  /*1820*/  FMUL.FTZ R53, R53, c[0x0][0x2ec] ;  /* 0x0000bb0035357a20 */ /* 0x000fe20000410000 */
[C---:B------:R-:W-:Y:S01]  /*1830*/  ISETP.GE.AND P3, PT, R7.reuse, R38, PT ;  /* 0x000000260700720c */ /* 0x040fe20003f66270 */
[----:B------:R-:W1:Y:S01]  /*1840*/  MUFU.TANH R35, R48 ;  /* 0x0000003000237308 */ /* 0x000e620000002400 */
[----:B------:R-:W-:Y:S01]  /*1850*/  ISETP.GE.AND P2, PT, R7, R34, PT ;  /* 0x000000220700720c */ /* 0x000fe20003f46270 */
[----:B------:R-:W-:Y:S01]  /*1860*/  FMUL.FTZ R71, R71, c[0x0][0x2ec] ;  /* 0x0000bb0047477a20 */ /* 0x000fe20000410000 */
[----:B------:R-:W-:Y:S01]  /*1870*/  IADD3 R7, R95, 0x11, RZ ;  /* 0x000000115f077810 */ /* 0x000fe20007ffe0ff */
[----:B------:R-:W-:Y:S01]  /*1880*/  FMUL.FTZ R68, R68, c[0x0][0x2ec] ;  /* 0x0000bb0044447a20 */ /* 0x000fe20000410000 */
[----:B------:R-:W-:Y:S01]  /*1890*/  ISETP.GE.AND P4, PT, R21, R38, PT ;  /* 0x000000261500720c */ /* 0x000fe20003f86270 */
[----:B------:R-:W-:Y:S01]  /*18a0*/  FMUL.FTZ R69, R69, c[0x0][0x2ec] ;  /* 0x0000bb0045457a20 */ /* 0x000fe20000410000 */
[----:B------:R-:W-:Y:S01]  /*18b0*/  ISETP.GE.AND P0, PT, R21, R34, PT ;  /* 0x000000221500720c */ /* 0x000fe20003f06270 */
[----:B------:R-:W-:Y:S01]  /*18c0*/  MUFU.TANH R88, R71 ;  /* 0x0000004700587308 */ /* 0x000fe20000002400 */
[----:B----4-:R-:W-:Y:S01]  /*18d0*/  FSEL R40, R40, -INF , !P1 ;  /* 0xff80000028287808 */ /* 0x010fe20004800000 */
[----:B------:R-:W-:Y:S01]  /*18e0*/  FMUL.FTZ R70, R70, c[0x0][0x2ec] ;  /* 0x0000bb0046467a20 */ /* 0x000fe20000410000 */
[----:B-----5:R-:W-:-:S02]  /*18f0*/  FSEL R21, R24, -INF , !P5 ;  /* 0xff80000018157808 */ /* 0x020fc40006800000 */
[C---:B------:R-:W-:Y:S02]  /*1900*/  ISETP.GE.AND P1, PT, R7.reuse, R38, PT ;  /* 0x000000260700720c */ /* 0x040fe40003f26270 */
[----:B------:R-:W-:Y:S01]  /*1910*/  ISETP.GE.AND P5, PT, R7, R34, PT ;  /* 0x000000220700720c */ /* 0x000fe20003fa6270 */
[----:B------:R-:W4:Y:S01]  /*1920*/  MUFU.TANH R33, R33 ;  /* 0x0000002100217308 */ /* 0x000f220000002400 */
[C---:B------:R-:W-:Y:S01]  /*1930*/  IADD3 R7, R95.reuse, 0x18, RZ ;  /* 0x000000185f077810 */ /* 0x040fe20007ffe0ff */
[----:B------:R-:W-:Y:S01]  /*1940*/  FMUL.FTZ R24, R64, c[0x0][0x2ec] ;  /* 0x0000bb0040187a20 */ /* 0x000fe20000410000 */
[----:B------:R-:W-:Y:S01]  /*1950*/  IADD3 R13, R95, 0x19, RZ ;  /* 0x000000195f0d7810 */ /* 0x000fe20007ffe0ff */
[----:B------:R-:W-:Y:S01]  /*1960*/  FMUL.FTZ R65, R65, c[0x0][0x2ec] ;  /* 0x0000bb0041417a20 */ /* 0x000fe20000410000 */
[----:B------:R-:W-:Y:S01]  /*1970*/  FSEL R14, R41, -INF , !P6 ;  /* 0xff800000290e7808 */ /* 0x000fe20007000000 */
[----:B------:R-:W-:Y:S01]  /*1980*/  FMUL.FTZ R66, R66, c[0x0][0x2ec] ;  /* 0x0000bb0042427a20 */ /* 0x000fe20000410000 */
[----:B------:R-:W-:Y:S01]  /*1990*/  FSEL R25, R25, -INF , !P4 ;  /* 0xff80000019197808 */ /* 0x000fe20006000000 */
[----:B------:R-:W5:Y:S01]  /*19a0*/  MUFU.TANH R16, R54 ;  /* 0x0000003600107308 */ /* 0x000f620000002400 */
[----:B------:R-:W-:-:S02]  /*19b0*/  ISETP.GE.AND P6, PT, R7, R38, PT ;  /* 0x000000260700720c */ /* 0x000fc40003fc6270 */
[----:B------:R-:W-:Y:S02]  /*19c0*/  ISETP.GE.AND P4, PT, R7, R34, PT ;  /* 0x000000220700720c */ /* 0x000fe40003f86270 */
[----:B------:R-:W-:Y:S02]  /*19d0*/  IADD3 R11, R95, 0x20, RZ ;  /* 0x000000205f0b7810 */ /* 0x000fe40007ffe0ff */
[----:B------:R-:W-:Y:S01]  /*19e0*/  FSEL R6, R57, -INF , !P0 ;  /* 0xff80000039067808 */ /* 0x000fe20004000000 */
[----:B------:R-:W1:Y:S01]  /*19f0*/  MUFU.TANH R17, R17 ;  /* 0x0000001100117308 */ /* 0x000e620000002400 */
[----:B---3--:R-:W-:Y:S02]  /*1a00*/  FSEL R7, R26, -INF , !P3 ;  /* 0xff8000001a077808 */ /* 0x008fe40005800000 */
[C---:B------:R-:W-:Y:S02]  /*1a10*/  ISETP.GE.AND P0, PT, R13.reuse, R38, PT ;  /* 0x000000260d00720c */ /* 0x040fe40003f06270 */
[----:B------:R-:W-:-:S02]  /*1a20*/  ISETP.GE.AND P3, PT, R13, R34, PT ;  /* 0x000000220d00720c */ /* 0x000fc40003f66270 */
[----:B------:R-:W-:Y:S01]  /*1a30*/  IADD3 R9, R95, 0x21, RZ ;  /* 0x000000215f097810 */ /* 0x000fe20007ffe0ff */
[----:B------:R-:W3:Y:S01]  /*1a40*/  MUFU.TANH R89, R52 ;  /* 0x0000003400597308 */ /* 0x000ee20000002400 */
[----:B------:R-:W-:Y:S02]  /*1a50*/  FSEL R12, R28, -INF , !P2 ;  /* 0xff8000001c0c7808 */ /* 0x000fe40005000000 */
[----:B------:R-:W-:Y:S02]  /*1a60*/  FSEL R13, R27, -INF , !P1 ;  /* 0xff8000001b0d7808 */ /* 0x000fe40004800000 */
[C---:B------:R-:W-:Y:S02]  /*1a70*/  ISETP.GE.AND P2, PT, R11.reuse, R38, PT ;  /* 0x000000260b00720c */ /* 0x040fe40003f46270 */
[----:B------:R-:W-:Y:S01]  /*1a80*/  ISETP.GE.AND P1, PT, R11, R34, PT ;  /* 0x000000220b00720c */ /* 0x000fe20003f26270 */
[----:B------:R-:W2:Y:S01]  /*1a90*/  MUFU.TANH R20, R20 ;  /* 0x0000001400147308 */ /* 0x000ea20000002400 */
[----:B------:R-:W-:-:S02]  /*1aa0*/  IADD3 R19, R95, 0x28, RZ ;  /* 0x000000285f137810 */ /* 0x000fc40007ffe0ff */
[----:B------:R-:W-:Y:S02]  /*1ab0*/  FSEL R22, R29, -INF , !P5 ;  /* 0xff8000001d167808 */ /* 0x000fe40006800000 */
[----:B-1----:R-:W-:Y:S02]  /*1ac0*/  FSEL R11, R30, -INF , !P6 ;  /* 0xff8000001e0b7808 */ /* 0x002fe40007000000 */
[C---:B------:R-:W-:Y:S01]  /*1ad0*/  ISETP.GE.AND P5, PT, R9.reuse, R38, PT ;  /* 0x000000260900720c */ /* 0x040fe20003fa6270 */
[----:B------:R-:W1:Y:S01]  /*1ae0*/  MUFU.TANH R87, R53 ;  /* 0x0000003500577308 */ /* 0x000e620000002400 */
[-C--:B------:R-:W-:Y:S02]  /*1af0*/  ISETP.GE.AND P6, PT, R9, R34.reuse, PT ;  /* 0x000000220900720c */ /* 0x080fe40003fc6270 */
[----:B------:R-:W-:Y:S02]  /*1b00*/  FSEL R9, R31, -INF , !P0 ;  /* 0xff8000001f097808 */ /* 0x000fe40004000000 */
[----:B------:R-:W-:-:S02]  /*1b10*/  ISETP.GE.AND P0, PT, R19, R34, PT ;  /* 0x000000221300720c */ /* 0x000fc40003f06270 */
[----:B------:R-:W-:Y:S01]  /*1b20*/  FSEL R10, R32, -INF , !P4 ;  /* 0xff800000200a7808 */ /* 0x000fe20006000000 */
[----:B------:R-:W1:Y:S01]  /*1b30*/  MUFU.TANH R93, R68 ;  /* 0x00000044005d7308 */ /* 0x000e620000002400 */
[----:B------:R-:W-:Y:S02]  /*1b40*/  ISETP.GE.AND P4, PT, R19, R38, PT ;  /* 0x000000261300720c */ /* 0x000fe40003f86270 */
[----:B--2---:R-:W-:Y:S02]  /*1b50*/  FSEL R100, R100, -INF , !P0 ;  /* 0xff80000064647808 */ /* 0x004fe40004000000 */
[----:B------:R-:W-:Y:S02]  /*1b60*/  ISETP.GE.AND P0, PT, R37, R34, PT ;  /* 0x000000222500720c */ /* 0x000fe40003f06270 */
[----:B------:R-:W-:Y:S01]  /*1b70*/  IADD3 R29, R95, 0x31, RZ ;  /* 0x000000315f1d7810 */ /* 0x000fe20007ffe0ff */
[----:B------:R-:W-:Y:S01]  /*1b80*/  MUFU.TANH R91, R69 ;  /* 0x00000045005b7308 */ /* 0x000fe20000002400 */
[----:B------:R-:W-:Y:S01]  /*1b90*/  FSEL R19, R35, -INF , !P4 ;  /* 0xff80000023137808 */ /* 0x000fe20006000000 */
[----:B------:R-:W-:Y:S01]  /*1ba0*/  FMUL.FTZ R35, R67, c[0x0][0x2ec] ;  /* 0x0000bb0043237a20 */ /* 0x000fe20000410000 */
[----:B------:R-:W-:-:S02]  /*1bb0*/  FSEL R104, R104, -INF , !P0 ;  /* 0xff80000068687808 */ /* 0x000fc40004000000 */
[----:B------:R-:W-:Y:S02]  /*1bc0*/  ISETP.GE.AND P0, PT, R29, R34, PT ;  /* 0x000000221d00720c */ /* 0x000fe40003f06270 */
[----:B----4-:R-:W-:Y:S01]  /*1bd0*/  FSEL R8, R33, -INF , !P3 ;  /* 0xff80000021087808 */ /* 0x010fe20005800000 */
[----:B------:R-:W2:Y:S01]  /*1be0*/  MUFU.TANH R90, R70 ;  /* 0x00000046005a7308 */ /* 0x000ea20000002400 */
[----:B------:R-:W-:Y:S02]  /*1bf0*/  FSEL R88, R88, -INF , !P0 ;  /* 0xff80000058587808 */ /* 0x000fe40004000000 */
[----:B------:R-:W-:Y:S02]  /*1c00*/  ISETP.NE.AND P0, PT, R92, 0x1, PT ;  /* 0x000000015c00780c */ /* 0x000fe40003f05270 */
[----:B------:R-:W-:Y:S02]  /*1c10*/  ISETP.GE.AND P3, PT, R37, R38, PT ;  /* 0x000000262500720c */ /* 0x000fe40003f66270 */
[----:B------:R-:W-:Y:S01]  /*1c20*/  IADD3 R31, R95, 0x30, RZ ;  /* 0x000000305f1f7810 */ /* 0x000fe20007ffe0ff */
[----:B------:R-:W4:Y:S01]  /*1c30*/  MUFU.TANH R24, R24 ;  /* 0x0000001800187308 */ /* 0x000f220000002400 */
[----:B-----5:R-:W-:-:S02]  /*1c40*/  FSEL R18, R16, -INF , !P1 ;  /* 0xff80000010127808 */ /* 0x020fc40004800000 */
[----:B------:R-:W-:Y:S02]  /*1c50*/  FSEL R16, R17, -INF , !P6 ;  /* 0xff80000011107808 */ /* 0x000fe40007000000 */
[----:B---3--:R-:W-:Y:S02]  /*1c60*/  FSEL R89, R89, -INF , !P2 ;  /* 0xff80000059597808 */ /* 0x008fe40005000000 */
[----:B------:R-:W-:Y:S01]  /*1c70*/  FSEL R17, R20, -INF , !P3 ;  /* 0xff80000014117808 */ /* 0x000fe20005800000 */
[----:B------:R-:W-:Y:S01]  /*1c80*/  MUFU.TANH R94, R65 ;  /* 0x00000041005e7308 */ /* 0x000fe20000002400 */
[-C--:B------:R-:W-:Y:S02]  /*1c90*/  ISETP.GE.AND P2, PT, R31, R38.reuse, PT ;  /* 0x000000261f00720c */ /* 0x080fe40003f46270 */
[----:B------:R-:W-:Y:S02]  /*1ca0*/  ISETP.GE.AND P1, PT, R29, R38, PT ;  /* 0x000000261d00720c */ /* 0x000fe40003f26270 */
[----:B------:R-:W-:-:S02]  /*1cb0*/  ISETP.GE.AND P3, PT, R31, R34, PT ;  /* 0x000000221f00720c */ /* 0x000fc40003f66270 */
[C---:B------:R-:W-:Y:S01]  /*1cc0*/  IADD3 R27, R95.reuse, 0x38, RZ ;  /* 0x000000385f1b7810 */ /* 0x040fe20007ffe0ff */
[----:B------:R-:W3:Y:S01]  /*1cd0*/  MUFU.TANH R84, R66 ;  /* 0x0000004200547308 */ /* 0x000ee20000002400 */
[----:B------:R-:W-:Y:S02]  /*1ce0*/  IADD3 R23, R95, 0x39, RZ ;  /* 0x000000395f177810 */ /* 0x000fe40007ffe0ff */
[----:B-1----:R-:W-:Y:S02]  /*1cf0*/  FSEL R87, R87, -INF , !P5 ;  /* 0xff80000057577808 */ /* 0x002fe40006800000 */
[----:B------:R-:W-:Y:S02]  /*1d00*/  FSEL R93, R93, -INF , !P2 ;  /* 0xff8000005d5d7808 */ /* 0x000fe40005000000 */
[----:B--2---:R-:W-:Y:S01]  /*1d10*/  FSEL R90, R90, -INF , !P3 ;  /* 0xff8000005a5a7808 */ /* 0x004fe20005800000 */
[----:B------:R-:W1:Y:S01]  /*1d20*/  MUFU.TANH R35, R35 ;  /* 0x0000002300237308 */ /* 0x000e620000002400 */
[----:B------:R-:W-:Y:S01]  /*1d30*/  FSEL R91, R91, -INF , !P1 ;  /* 0xff8000005b5b7808 */ /* 0x000fe20004800000 */
[----:B------:R-:W-:Y:S01]  /*1d40*/  BAR.SYNC.DEFER_BLOCKING 0x0 ;  /* 0x0000000000007b1d */ /* 0x000fe20000010000 */
[----:B------:R-:W-:-:S02]  /*1d50*/  ISETP.GE.AND P5, PT, R27, R38, PT ;  /* 0x000000261b00720c */ /* 0x000fc40003fa6270 */
[-C--:B------:R-:W-:Y:S02]  /*1d60*/  ISETP.GE.AND P6, PT, R95, R38.reuse, PT ;  /* 0x000000265f00720c */ /* 0x080fe40003fc6270 */
[----:B------:R-:W-:Y:S02]  /*1d70*/  ISETP.GE.AND P4, PT, R23, R38, PT ;  /* 0x000000261700720c */ /* 0x000fe40003f86270 */
[-C--:B------:R-:W-:Y:S02]  /*1d80*/  ISETP.GE.AND P2, PT, R27, R34.reuse, PT ;  /* 0x000000221b00720c */ /* 0x080fe40003f46270 */
[-C--:B------:R-:W-:Y:S02]  /*1d90*/  ISETP.GE.AND P3, PT, R95, R34.reuse, PT ;  /* 0x000000225f00720c */ /* 0x080fe40003f66270 */
[----:B------:R-:W-:Y:S02]  /*1da0*/  ISETP.GE.AND P1, PT, R23, R34, PT ;  /* 0x000000221700720c */ /* 0x000fe40003f26270 */
[----:B----4-:R-:W-:-:S02]  /*1db0*/  FSEL R95, R24, -INF , !P5 ;  /* 0xff800000185f7808 */ /* 0x010fc40006800000 */
[----:B---3--:R-:W-:Y:S02]  /*1dc0*/  FSEL R84, R84, -INF , !P2 ;  /* 0xff80000054547808 */ /* 0x008fe40005000000 */
[----:B------:R-:W-:Y:S02]  /*1dd0*/  FSEL R0, R0, -INF , !P6 ;  /* 0xff80000000007808 */ /* 0x000fe40007000000 */
[----:B------:R-:W-:Y:S02]  /*1de0*/  FSEL R94, R94, -INF , !P4 ;  /* 0xff8000005e5e7808 */ /* 0x000fe40006000000 */
[----:B------:R-:W-:Y:S02]  /*1df0*/  FSEL R3, R3, -INF , !P3 ;  /* 0xff80000003037808 */ /* 0x000fe40005800000 */
[----:B-1----:R-:W-:Y:S01]  /*1e00*/  FSEL R35, R35, -INF , !P1 ;  /* 0xff80000023237808 */ /* 0x002fe20004800000 */
        /* <DEDUP_REMOVED lines=24> */
.L_x_734:
        /* <DEDUP_REMOVED lines=36> */
[----:B------:R-:W-:Y:S04]  /*21d0*/  LDSM.16.MT88.4 R60, [R121+0x7000] ;  /* 0x00700000793c783b */ /* 0x000fe80000004200 */
[----:B------:R-:W-:Y:S01]  /*21e0*/  LDSM.16.MT88.4 R52, [R120+0x7000] ;  /* 0x007000007834783b */ /* 0x000fe20000004200 */
[----:B--2---:R-:W-:-:S02]  /*21f0*/  FMNMX.FTZ R23, R24, R23, !PT ;  /* 0x0000001718177209 */ /* 0x004fc40007810000 */
[----:B---3--:R-:W-:-:S03]  /*2200*/  FMNMX.FTZ R20, R27, R20, !PT ;  /* 0x000000141b147209 */ /* 0x008fc60007810000 */
[----:B------:R-:W2:Y:S04]  /*2210*/  SHFL.BFLY PT, R2, R23, 0x1, 0x1f ;  /* 0x0c201f0017027f89 */ /* 0x000ea800000e0000 */
[----:B------:R-:W3:Y:S01]  /*2220*/  SHFL.BFLY PT, R5, R20, 0x1, 0x1f ;  /* 0x0c201f0014057f89 */ /* 0x000ee200000e0000 */
[----:B--2---:R-:W-:-:S04]  /*2230*/  FMNMX.FTZ R2, R23, R2, !PT ;  /* 0x0000000217027209 */ /* 0x004fc80007810000 */
[C---:B------:R-:W-:Y:S01]  /*2240*/  FSETP.NEU.FTZ.AND P1, PT, R2.reuse, -INF , PT ;  /* 0xff8000000200780b */ /* 0x040fe20003f3d000 */
[----:B------:R-:W-:-:S05]  /*2250*/  FMUL.FTZ R96, R2, c[0x0][0x23c] ;  /* 0x00008f0002607a20 */ /* 0x000fca0000410000 */
[----:B------:R-:W-:-:S05]  /*2260*/  FSEL R96, R96, RZ, P1 ;  /* 0x000000ff60607208 */ /* 0x000fca0000800000 */
[--C-:B------:R-:W-:Y:S01]  /*2270*/  FFMA.FTZ R34, R0, c[0x0][0x23c], -R96.reuse ;  /* 0x00008f0000227a23 */ /* 0x100fe20000010860 */
[----:B---3--:R-:W-:Y:S01]  /*2280*/  FMNMX.FTZ R0, R20, R5, !PT ;  /* 0x0000000514007209 */ /* 0x008fe20007810000 */
[--C-:B------:R-:W-:Y:S02]  /*2290*/  FFMA.FTZ R33, R15, c[0x0][0x23c], -R96.reuse ;  /* 0x00008f000f217a23 */ /* 0x100fe40000010860 */
[--C-:B-1----:R-:W-:Y:S01]  /*22a0*/  FFMA.FTZ R29, R21, c[0x0][0x23c], -R96.reuse ;  /* 0x00008f00151d7a23 */ /* 0x102fe20000010860 */
        /* <DEDUP_REMOVED lines=11> */
[--C-:B------:R-:W-:Y:S01]  /*2360*/  FFMA.FTZ R32, R14, c[0x0][0x23c], -R85.reuse ;  /* 0x00008f000e207a23 */ /* 0x100fe20000010855 */
[----:B------:R-:W2:Y:S01]  /*2370*/  LDSM.16.MT88.4 R40, [R121+0x8000] ;  /* 0x008000007928783b */ /* 0x000ea20000004200 */
[--C-:B------:R-:W-:Y:S01]  /*2380*/  FFMA.FTZ R27, R6, c[0x0][0x23c], -R85.reuse ;  /* 0x00008f00061b7a23 */ /* 0x100fe20000010855 */
[----:B------:R-:W-:Y:S01]  /*2390*/  MUFU.EX2 R29, R29 ;  /* 0x0000001d001d7308 */ /* 0x000fe20000000800 */
[----:B------:R-:W-:Y:S01]  /*23a0*/  FFMA.FTZ R23, R22, c[0x0][0x23c], -R85 ;  /* 0x00008f0016177a23 */ /* 0x000fe20000010855 */
[----:B------:R-:W3:Y:S01]  /*23b0*/  LDSM.16.MT88.4 R4, [R120+0x8000] ;  /* 0x008000007804783b */ /* 0x000ee20000004200 */
[----:B------:R-:W-:-:S02]  /*23c0*/  FFMA.FTZ R3, R9, c[0x0][0x23c], -R96 ;  /* 0x00008f0009037a23 */ /* 0x000fc40000010860 */
[--C-:B------:R-:W-:Y:S02]  /*23d0*/  FFMA.FTZ R25, R10, c[0x0][0x23c], -R85.reuse ;  /* 0x00008f000a197a23 */ /* 0x100fe40000010855 */
[--C-:B------:R-:W-:Y:S01]  /*23e0*/  FFMA.FTZ R22, R8, c[0x0][0x23c], -R85.reuse ;  /* 0x00008f0008167a23 */ /* 0x100fe20000010855 */
[----:B------:R-:W4:Y:S01]  /*23f0*/  MUFU.EX2 R24, R24 ;  /* 0x0000001800187308 */ /* 0x000f220000000800 */
[----:B------:R-:W5:Y:S01]  /*2400*/  LDSM.16.MT88.4 R8, [R120+0x6400] ;  /* 0x006400007808783b */ /* 0x000f620000004200 */
[----:B-1----:R-:W-:Y:S01]  /*2410*/  F2FP.PACK_AB R48, R33, R34 ;  /* 0x000000222130723e */ /* 0x002fe200000000ff */
[----:B------:R-:W-:Y:S02]  /*2420*/  FFMA.FTZ R26, R12, c[0x0][0x23c], -R85 ;  /* 0x00008f000c1a7a23 */ /* 0x000fe40000010855 */
[----:B------:R-:W1:Y:S01]  /*2430*/  LDSM.16.MT88.4 R12, [R121+0x6400] ;  /* 0x00640000790c783b */ /* 0x000e620000004200 */
[--C-:B------:R-:W-:Y:S02]  /*2440*/  FFMA.FTZ R98, R89, c[0x0][0x23c], -R96.reuse ;  /* 0x00008f0059627a23 */ /* 0x100fe40000010860 */
[----:B------:R-:W-:Y:S01]  /*2450*/  MUFU.EX2 R30, R30 ;  /* 0x0000001e001e7308 */ /* 0x000fe20000000800 */
[----:B------:R-:W-:-:S02]  /*2460*/  FFMA.FTZ R89, R87, c[0x0][0x23c], -R96 ;  /* 0x00008f0057597a23 */ /* 0x000fc40000010860 */
[--C-:B------:R-:W-:Y:S02]  /*2470*/  FFMA.FTZ R87, R19, c[0x0][0x23c], -R96.reuse ;  /* 0x00008f0013577a23 */ /* 0x100fe40000010860 */
[----:B------:R-:W-:Y:S02]  /*2480*/  FFMA.FTZ R86, R17, c[0x0][0x23c], -R96 ;  /* 0x00008f0011567a23 */ /* 0x000fe40000010860 */
[--C-:B------:R-:W-:Y:S01]  /*2490*/  FFMA.FTZ R97, R18, c[0x0][0x23c], -R85.reuse ;  /* 0x00008f0012617a23 */ /* 0x100fe20000010855 */
[----:B------:R-:W2:Y:S01]  /*24a0*/  MUFU.EX2 R31, R31 ;  /* 0x0000001f001f7308 */ /* 0x000ea20000000800 */
[----:B----4-:R-:W-:Y:S01]  /*24b0*/  F2FP.PACK_AB R50, R24, R29 ;  /* 0x0000001d1832723e */ /* 0x010fe200000000ff */
[--C-:B------:R-:W-:Y:S02]  /*24c0*/  FFMA.FTZ R102, R16, c[0x0][0x23c], -R85.reuse ;  /* 0x00008f0010667a23 */ /* 0x100fe40000010855 */
[--C-:B------:R-:W-:Y:S01]  /*24d0*/  FFMA.FTZ R100, R100, c[0x0][0x23c], -R85.reuse ;  /* 0x00008f0064647a23 */ /* 0x100fe20000010855 */
[----:B------:R-:W-:Y:S01]  /*24e0*/  LDSM.16.MT88.4 R16, [R120+0x6800] ;  /* 0x006800007810783b */ /* 0x000fe20000004200 */
[----:B------:R-:W-:-:S02]  /*24f0*/  FFMA.FTZ R99, R104, c[0x0][0x23c], -R85 ;  /* 0x00008f0068637a23 */ /* 0x000fc40000010855 */
[----:B------:R-:W-:Y:S01]  /*2500*/  MUFU.EX2 R32, R32 ;  /* 0x0000002000207308 */ /* 0x000fe20000000800 */
[--C-:B------:R-:W-:Y:S02]  /*2510*/  FFMA.FTZ R104, R91, c[0x0][0x23c], -R96.reuse ;  /* 0x00008f005b687a23 */ /* 0x100fe40000010860 */
[--C-:B------:R-:W-:Y:S02]  /*2520*/  FFMA.FTZ R91, R95, c[0x0][0x23c], -R96.reuse ;  /* 0x00008f005f5b7a23 */ /* 0x100fe40000010860 */
[--C-:B------:R-:W-:Y:S02]  /*2530*/  FFMA.FTZ R93, R93, c[0x0][0x23c], -R96.reuse ;  /* 0x00008f005d5d7a23 */ /* 0x100fe40000010860 */
[----:B------:R-:W-:Y:S01]  /*2540*/  FFMA.FTZ R94, R94, c[0x0][0x23c], -R96 ;  /* 0x00008f005e5e7a23 */ /* 0x000fe20000010860 */
[----:B------:R-:W4:Y:S01]  /*2550*/  MUFU.EX2 R27, R27 ;  /* 0x0000001b001b7308 */ /* 0x000f220000000800 */
[----:B--2---:R-:W-:Y:S01]  /*2560*/  F2FP.PACK_AB R49, R31, R30 ;  /* 0x0000001e1f31723e */ /* 0x004fe200000000ff */
        /* <DEDUP_REMOVED lines=8> */
[----:B----4-:R-:W-:Y:S01]  /*25f0*/  F2FP.PACK_AB R51, R27, R32 ;  /* 0x000000201b33723e */ /* 0x010fe200000000ff */
[----:B------:R-:W2:Y:S01]  /*2600*/  MUFU.EX2 R21, R21 ;  /* 0x0000001500157308 */ /* 0x000ea20000000800 */
[----:B------:R-:W-:-:S02]  /*2610*/  FADD.FTZ R32, R32, R31 ;  /* 0x0000001f20207221 */ /* 0x000fc40000010000 */
[----:B------:R-:W-:Y:S02]  /*2620*/  FADD.FTZ R29, R24, R29 ;  /* 0x0000001d181d7221 */ /* 0x000fe40000010000 */
[----:B------:R-:W-:Y:S01]  /*2630*/  FADD.FTZ R27, R27, R32 ;  /* 0x000000201b1b7221 */ /* 0x000fe20000010000 */
[C---:B------:R-:W-:Y:S02]  /*2640*/  HMMA.16816.F32 R72, R48.reuse, R68, RZ ;  /* 0x000000443048723c */ /* 0x040fe400000018ff */
[----:B------:R-:W-:Y:S06]  /*2650*/  MUFU.EX2 R20, R20 ;  /* 0x0000001400147308 */ /* 0x000fec0000000800 */
[C---:B------:R-:W-:Y:S02]  /*2660*/  HMMA.16816.F32 R68, R48.reuse, R70, RZ ;  /* 0x000000463044723c */ /* 0x040fe400000018ff */
[----:B------:R-:W-:Y:S06]  /*2670*/  MUFU.EX2 R3, R3 ;  /* 0x0000000300037308 */ /* 0x000fec0000000800 */
[C---:B------:R-:W-:Y:S02]  /*2680*/  HMMA.16816.F32 R80, R48.reuse, R76, RZ ;  /* 0x0000004c3050723c */ /* 0x040fe400000018ff */
[----:B------:R-:W-:Y:S06]  /*2690*/  MUFU.EX2 R26, R26 ;  /* 0x0000001a001a7308 */ /* 0x000fec0000000800 */
[C---:B------:R-:W-:Y:S02]  /*26a0*/  HMMA.16816.F32 R64, R48.reuse, R60, RZ ;  /* 0x0000003c3040723c */ /* 0x040fe400000018ff */
[----:B------:R-:W4:Y:S06]  /*26b0*/  MUFU.EX2 R23, R23 ;  /* 0x0000001700177308 */ /* 0x000f2c0000000800 */
[C---:B------:R-:W-:Y:S02]  /*26c0*/  HMMA.16816.F32 R56, R48.reuse, R52, RZ ;  /* 0x000000343038723c */ /* 0x040fe400000018ff */
[----:B------:R-:W-:Y:S06]  /*26d0*/  MUFU.EX2 R25, R25 ;  /* 0x0000001900197308 */ /* 0x000fec0000000800 */
[C---:B------:R-:W-:Y:S02]  /*26e0*/  HMMA.16816.F32 R36, R48.reuse, R40, RZ ;  /* 0x000000283024723c */ /* 0x040fe400000018ff */
[----:B------:R-:W1:Y:S06]  /*26f0*/  MUFU.EX2 R22, R22 ;  /* 0x0000001600167308 */ /* 0x000e6c0000000800 */
[C---:B------:R-:W-:Y:S02]  /*2700*/  HMMA.16816.F32 R76, R48.reuse, R78, RZ ;  /* 0x0000004e304c723c */ /* 0x040fe400000018ff */
[----:B------:R-:W-:Y:S06]  /*2710*/  MUFU.EX2 R98, R98 ;  /* 0x0000006200627308 */ /* 0x000fec0000000800 */
[C---:B------:R-:W-:Y:S02]  /*2720*/  HMMA.16816.F32 R60, R48.reuse, R62, RZ ;  /* 0x0000003e303c723c */ /* 0x040fe400000018ff */
[----:B------:R-:W1:Y:S06]  /*2730*/  MUFU.EX2 R89, R89 ;  /* 0x0000005900597308 */ /* 0x000e6c0000000800 */
[C---:B------:R-:W-:Y:S02]  /*2740*/  HMMA.16816.F32 R52, R48.reuse, R54, RZ ;  /* 0x000000363034723c */ /* 0x040fe400000018ff */
[----:B------:R-:W-:Y:S06]  /*2750*/  MUFU.EX2 R87, R87 ;  /* 0x0000005700577308 */ /* 0x000fec0000000800 */
[C---:B------:R-:W-:Y:S02]  /*2760*/  HMMA.16816.F32 R40, R48.reuse, R42, RZ ;  /* 0x0000002a3028723c */ /* 0x040fe400000018ff */
[----:B------:R-:W-:Y:S06]  /*2770*/  MUFU.EX2 R86, R86 ;  /* 0x0000005600567308 */ /* 0x000fec0000000800 */
[C---:B---3--:R-:W-:Y:S02]  /*2780*/  HMMA.16816.F32 R44, R48.reuse, R4, RZ ;  /* 0x00000004302c723c */ /* 0x048fe400000018ff */
[----:B------:R-:W-:Y:S05]  /*2790*/  MUFU.EX2 R97, R97 ;  /* 0x0000006100617308 */ /* 0x000fea0000000800 */
[----:B--2---:R-:W-:Y:S01]  /*27a0*/  F2FP.PACK_AB R4, R21, R28 ;  /* 0x0000001c1504723e */ /* 0x004fe200000000ff */
[----:B------:R-:W-:Y:S01]  /*27b0*/  HMMA.16816.F32 R48, R48, R6, RZ ;  /* 0x000000063030723c */ /* 0x000fe200000018ff */
[----:B----4-:R-:W-:Y:S01]  /*27c0*/  F2FP.PACK_AB R5, R23, R26 ;  /* 0x0000001a1705723e */ /* 0x010fe200000000ff */
[----:B------:R-:W2:Y:S01]  /*27d0*/  MUFU.EX2 R102, R102 ;  /* 0x0000006600667308 */ /* 0x000ea20000000800 */
[----:B------:R-:W-:-:S02]  /*27e0*/  FADD.FTZ R28, R28, R29 ;  /* 0x0000001d1c1c7221 */ /* 0x000fc40000010000 */
[----:B------:R-:W-:Y:S02]  /*27f0*/  FADD.FTZ R26, R26, R27 ;  /* 0x0000001b1a1a7221 */ /* 0x000fe40000010000 */
[----:B------:R-:W-:Y:S01]  /*2800*/  F2FP.PACK_AB R6, R3, R20 ;  /* 0x000000140306723e */ /* 0x000fe200000000ff */
[----:B------:R-:W-:Y:S01]  /*2810*/  FADD.FTZ R21, R21, R28 ;  /* 0x0000001c15157221 */ /* 0x000fe20000010000 */
[----:B-1----:R-:W-:Y:S01]  /*2820*/  F2FP.PACK_AB R7, R22, R25 ;  /* 0x000000191607723e */ /* 0x002fe200000000ff */
[----:B------:R-:W-:Y:S01]  /*2830*/  MUFU.EX2 R100, R100 ;  /* 0x0000006400647308 */ /* 0x000fe20000000800 */
[----:B------:R-:W-:Y:S02]  /*2840*/  FADD.FTZ R26, R23, R26 ;  /* 0x0000001a171a7221 */ /* 0x000fe40000010000 */
[----:B------:R-:W-:Y:S02]  /*2850*/  FADD.FTZ R20, R20, R21 ;  /* 0x0000001514147221 */ /* 0x000fe40000010000 */
[----:B------:R-:W-:Y:S01]  /*2860*/  FADD.FTZ R25, R25, R26 ;  /* 0x0000001a19197221 */ /* 0x000fe20000010000 */
[----:B-----5:R-:W-:Y:S01]  /*2870*/  HMMA.16816.F32 R72, R4, R8, R72 ;  /* 0x000000080448723c */ /* 0x020fe20000001848 */
[----:B------:R-:W-:Y:S01]  /*2880*/  FADD.FTZ R3, R3, R20 ;  /* 0x0000001403037221 */ /* 0x000fe20000010000 */
[----:B------:R-:W1:Y:S01]  /*2890*/  MUFU.EX2 R99, R99 ;  /* 0x0000006300637308 */ /* 0x000e620000000800 */
[----:B------:R-:W-:-:S05]  /*28a0*/  FADD.FTZ R22, R22, R25 ;  /* 0x0000001916167221 */ /* 0x000fca0000010000 */
[C---:B------:R-:W-:Y:S01]  /*28b0*/  HMMA.16816.F32 R68, R4.reuse, R10, R68 ;  /* 0x0000000a0444723c */ /* 0x040fe20000001844 */
[----:B------:R-:W3:Y:S01]  /*28c0*/  LDSM.16.MT88.4 R8, [R120+0x7400] ;  /* 0x007400007808783b */ /* 0x000ee20000004200 */
[----:B------:R-:W-:Y:S06]  /*28d0*/  MUFU.EX2 R93, R93 ;  /* 0x0000005d005d7308 */ /* 0x000fec0000000800 */
[C---:B------:R-:W-:Y:S02]  /*28e0*/  HMMA.16816.F32 R80, R4.reuse, R12, R80 ;  /* 0x0000000c0450723c */ /* 0x040fe40000001850 */
[----:B------:R-:W4:Y:S06]  /*28f0*/  MUFU.EX2 R104, R104 ;  /* 0x0000006800687308 */ /* 0x000f2c0000000800 */
[C---:B------:R-:W-:Y:S01]  /*2900*/  HMMA.16816.F32 R76, R4.reuse, R14, R76 ;  /* 0x0000000e044c723c */ /* 0x040fe2000000184c */
[----:B------:R-:W5:Y:S01]  /*2910*/  LDSM.16.MT88.4 R12, [R121+0x7400] ;  /* 0x00740000790c783b */ /* 0x000f620000004200 */
[----:B------:R-:W-:Y:S08]  /*2920*/  MUFU.EX2 R91, R91 ;  /* 0x0000005b005b7308 */ /* 0x000ff00000000800 */
[----:B------:R-:W-:Y:S08]  /*2930*/  MUFU.EX2 R94, R94 ;  /* 0x0000005e005e7308 */ /* 0x000ff00000000800 */
[----:B------:R-:W-:Y:S01]  /*2940*/  MUFU.EX2 R90, R90 ;  /* 0x0000005a005a7308 */ /* 0x000fe20000000800 */
[C---:B---3--:R-:W-:Y:S07]  /*2950*/  HMMA.16816.F32 R56, R4.reuse, R8, R56 ;  /* 0x000000080438723c */ /* 0x048fee0000001838 */
[----:B------:R-:W3:Y:S01]  /*2960*/  MUFU.EX2 R95, R95 ;  /* 0x0000005f005f7308 */ /* 0x000ee20000000800 */
[C---:B------:R-:W-:Y:S01]  /*2970*/  HMMA.16816.F32 R52, R4.reuse, R10, R52 ;  /* 0x0000000a0434723c */ /* 0x040fe20000001834 */
[----:B------:R-:W1:Y:S06]  /*2980*/  LDSM.16.MT88.4 R8, [R120+0x8400] ;  /* 0x008400007808783b */ /* 0x000e6c0000004200 */
[----:B------:R-:W-:Y:S01]  /*2990*/  MUFU.EX2 R84, R84 ;  /* 0x0000005400547308 */ /* 0x000fe20000000800 */
[C---:B-----5:R-:W-:Y:S07]  /*29a0*/  HMMA.16816.F32 R64, R4.reuse, R12, R64 ;  /* 0x0000000c0440723c */ /* 0x060fee0000001840 */
[----:B------:R-:W5:Y:S01]  /*29b0*/  MUFU.EX2 R35, R35 ;  /* 0x0000002300237308 */ /* 0x000f620000000800 */
        /* <DEDUP_REMOVED lines=21> */
[C---:B-1----:R-:W-:Y:S08]  /*2b10*/  HMMA.16816.F32 R80, R4.reuse, R8, R80 ;  /* 0x000000080450723c */ /* 0x042ff00000001850 */
[C---:B------:R-:W-:Y:S01]  /*2b20*/  HMMA.16816.F32 R76, R4.reuse, R10, R76 ;  /* 0x0000000a044c723c */ /* 0x040fe2000000184c */
[----:B------:R-:W1:Y:S07]  /*2b30*/  LDSM.16.MT88.4 R8, [R120+0x7800] ;  /* 0x007800007808783b */ /* 0x000e6e0000004200 */
[C---:B--2---:R-:W-:Y:S08]  /*2b40*/  HMMA.16816.F32 R64, R4.reuse, R12, R64 ;  /* 0x0000000c0440723c */ /* 0x044ff00000001840 */
[C---:B------:R-:W-:Y:S01]  /*2b50*/  HMMA.16816.F32 R60, R4.reuse, R14, R60 ;  /* 0x0000000e043c723c */ /* 0x040fe2000000183c */
[----:B------:R-:W2:Y:S07]  /*2b60*/  LDSM.16.MT88.4 R12, [R121+0x8800] ;  /* 0x00880000790c783b */ /* 0x000eae0000004200 */
[C---:B------:R-:W-:Y:S01]  /*2b70*/  HMMA.16816.F32 R68, R4.reuse, R18, R68 ;  /* 0x000000120444723c */ /* 0x040fe20000001844 */
[----:B------:R-:W-:Y:S07]  /*2b80*/  LDSM.16.MT88.4 R16, [R121+0x6c00] ;  /* 0x006c00007910783b */ /* 0x000fee0000004200 */
        /* <DEDUP_REMOVED lines=9> */
[----:B----4-:R-:W-:Y:S01]  /*2c20*/  F2FP.PACK_AB R4, R104, R93 ;  /* 0x0000005d6804723e */ /* 0x010fe200000000ff */
        /* <DEDUP_REMOVED lines=14> */
[C---:B--2---:R-:W-:Y:S08]  /*2d10*/  HMMA.16816.F32 R72, R4.reuse, R12, R72 ;  /* 0x0000000c0448723c */ /* 0x044ff00000001848 */
[C---:B------:R-:W-:Y:S01]  /*2d20*/  HMMA.16816.F32 R68, R4.reuse, R14, R68 ;  /* 0x0000000e0444723c */ /* 0x040fe20000001844 */
[----:B------:R-:W2:Y:S07]  /*2d30*/  LDSM.16.MT88.4 R12, [R121+0x8c00] ;  /* 0x008c0000790c783b */ /* 0x000eae0000004200 */
[C---:B-1----:R-:W-:Y:S08]  /*2d40*/  HMMA.16816.F32 R64, R4.reuse, R8, R64 ;  /* 0x000000080440723c */ /* 0x042ff00000001840 */
[C---:B------:R-:W-:Y:S01]  /*2d50*/  HMMA.16816.F32 R60, R4.reuse, R10, R60 ;  /* 0x0000000a043c723c */ /* 0x040fe2000000183c */
[----:B------:R-:W1:Y:S07]  /*2d60*/  LDSM.16.MT88.4 R8, [R120+0x8c00] ;  /* 0x008c00007808783b */ /* 0x000e6e0000004200 */
[C---:B---3--:R-:W-:Y:S08]  /*2d70*/  HMMA.16816.F32 R56, R4.reuse, R16, R56 ;  /* 0x000000100438723c */ /* 0x048ff00000001838 */
[C---:B------:R-:W-:Y:S08]  /*2d80*/  HMMA.16816.F32 R52, R4.reuse, R18, R52 ;  /* 0x000000120434723c */ /* 0x040ff00000001834 */
[C---:B--2---:R-:W-:Y:S08]  /*2d90*/  HMMA.16816.F32 R36, R4.reuse, R12, R36 ;  /* 0x0000000c0424723c */ /* 0x044ff00000001824 */
[C---:B------:R-:W-:Y:S08]  /*2da0*/  HMMA.16816.F32 R40, R4.reuse, R14, R40 ;  /* 0x0000000e0428723c */ /* 0x040ff00000001828 */
[C---:B-1----:R-:W-:Y:S08]  /*2db0*/  HMMA.16816.F32 R44, R4.reuse, R8, R44 ;  /* 0x00000008042c723c */ /* 0x042ff0000000182c */
[----:B------:R-:W-:Y:S01]  /*2dc0*/  HMMA.16816.F32 R48, R4, R10, R48 ;  /* 0x0000000a0430723c */ /* 0x000fe20000001830 */
[----:B------:R-:W-:Y:S03]  /*2dd0*/  @!UPT UIADD3 URZ, URZ, URZ, URZ ;  /* 0x0000003f3f3ff290 */ /* 0x000fe6000fffe03f */
[----:B------:R-:W-:Y:S11]  /*2de0*/  @!P0 BRA `(.L_x_735) ;  /* 0x00001e4000008947 */ /* 0x000ff60003800000 */
[----:B------:R-:W-:Y:S01]  /*2df0*/  IADD3 R142, R92, -0x2, RZ ;  /* 0xfffffffe5c8e7810 */ /* 0x000fe20007ffe0ff */
[----:B------:R-:W-:Y:S01]  /*2e00*/  IMAD.MOV.U32 R3, RZ, RZ, R0 ;  /* 0x000000ffff037224 */ /* 0x000fe200078e0000 */
[----:B------:R-:W-:Y:S01]  /*2e10*/  MOV R85, R2 ;  /* 0x0000000200557202 */ /* 0x000fe20000000f00 */
[----:B------:R-:W-:Y:S06]  /*2e20*/  BRA `(.L_x_736) ;  /* 0x0000017000007947 */ /* 0x000fec0003800000 */
.L_x_738:
        /* <DEDUP_REMOVED lines=23> */
.L_x_736:
[----:B------:R-:W-:Y:S01]  /*2fa0*/  SHF.R.S32.HI R0, RZ, 0x1f, R142 ;  /* 0x0000001fff007819 */ /* 0x000fe2000001148e */
[----:B------:R-:W-:Y:S04]  /*2fb0*/  DEPBAR.LE SB0, 0x0 ;  /* 0x000080000000791a */ /* 0x000fe80000000000 */
[----:B------:R-:W-:Y:S01]  /*2fc0*/  BAR.SYNC.DEFER_BLOCKING 0x0 ;  /* 0x0000000000007b1d */ /* 0x000fe20000010000 */
[----:B------:R-:W-:Y:S02]  /*2fd0*/  IMAD R0, R0, c[0x0][0x1a0], RZ ;  /* 0x0000680000007a24 */ /* 0x000fe400078e02ff */
[C---:B------:R-:W-:Y:S04]  /*2fe0*/  IMAD.WIDE.U32 R86, R142.reuse, c[0x0][0x1a0], RZ ;  /* 0x000068008e567a25 */ /* 0x040fe800078e00ff */
[----:B------:R-:W-:Y:S01]  /*2ff0*/  IMAD R0, R142, c[0x0][0x1a4], R0 ;  /* 0x000069008e007a24 */ /* 0x000fe200078e0200 */
[----:B------:R-:W-:Y:S04]  /*3000*/  LEA R2, P0, R86, R132, 0x6 ;  /* 0x0000008456027211 */ /* 0x000fe800078030ff */
[----:B------:R-:W-:Y:S02]  /*3010*/  IADD3 R87, R87, R0, RZ ;  /* 0x0000000057577210 */ /* 0x000fe40007ffe0ff */
[----:B------:R-:W-:Y:S02]  /*3020*/  LEA R148, P1, R2, c[0x0][0x170], 0x1 ;  /* 0x00005c0002947a11 */ /* 0x000fe400078208ff */
[----:B------:R-:W-:Y:S02]  /*3030*/  LEA.HI.X R87, R86, R126, R87, 0x6, P0 ;  /* 0x0000007e56577211 */ /* 0x000fe400000f3457 */
        /* <DEDUP_REMOVED lines=14> */
[----:B------:R-:W3:Y:S08]  /*3120*/  LDSM.16.M88.4 R92, [R124] ;  /* 0x000000007c5c783b */ /* 0x000ef00000000200 */
[----:B------:R-:W4:Y:S08]  /*3130*/  LDSM.16.M88.4 R96, [R124+0x400] ;  /* 0x000400007c60783b */ /* 0x000f300000000200 */
[----:B------:R-:W5:Y:S08]  /*3140*/  LDSM.16.M88.4 R100, [R124+0x800] ;  /* 0x000800007c64783b */ /* 0x000f700000000200 */
[----:B------:R-:W0:Y:S08]  /*3150*/  LDGDEPBAR ;  /* 0x00000000000079af */ /* 0x000e300000000000 */
[----:B------:R-:W1:Y:S01]  /*3160*/  LDSM.16.M88.4 R104, [R124+0xc00] ;  /* 0x000c00007c68783b */ /* 0x000e620000000200 */
[C---:B---3--:R-:W-:Y:S07]  /*3170*/  HMMA.16816.F32 R4, R88.reuse, R92, RZ ;  /* 0x0000005c5804723c */ /* 0x048fee00000018ff */
[----:B------:R-:W-:Y:S01]  /*3180*/  LDSM.16.M88.4 R108, [R123] ;  /* 0x000000007b6c783b */ /* 0x000fe20000000200 */
[C---:B------:R-:W-:Y:S07]  /*3190*/  HMMA.16816.F32 R8, R88.reuse, R94, RZ ;  /* 0x0000005e5808723c */ /* 0x040fee00000018ff */
[----:B------:R-:W3:Y:S01]  /*31a0*/  LDSM.16.M88.4 R112, [R122] ;  /* 0x000000007a70783b */ /* 0x000ee20000000200 */
[C---:B----4-:R-:W-:Y:S07]  /*31b0*/  HMMA.16816.F32 R12, R88.reuse, R96, RZ ;  /* 0x00000060580c723c */ /* 0x050fee00000018ff */
[----:B------:R-:W4:Y:S01]  /*31c0*/  LDSM.16.M88.4 R116, [R122+0x400] ;  /* 0x000400007a74783b */ /* 0x000f220000000200 */
[C---:B------:R-:W-:Y:S07]  /*31d0*/  HMMA.16816.F32 R16, R88.reuse, R98, RZ ;  /* 0x000000625810723c */ /* 0x040fee00000018ff */
[----:B------:R-:W-:Y:S01]  /*31e0*/  LDSM.16.M88.4 R92, [R122+0xc00] ;  /* 0x000c00007a5c783b */ /* 0x000fe20000000200 */
[C---:B-----5:R-:W-:Y:S07]  /*31f0*/  HMMA.16816.F32 R20, R88.reuse, R100, RZ ;  /* 0x000000645814723c */ /* 0x060fee00000018ff */
[----:B------:R-:W-:Y:S01]  /*3200*/  LDSM.16.M88.4 R96, [R124+0x1000] ;  /* 0x001000007c60783b */ /* 0x000fe20000000200 */
[C---:B------:R-:W-:Y:S07]  /*3210*/  HMMA.16816.F32 R24, R88.reuse, R102, RZ ;  /* 0x000000665818723c */ /* 0x040fee00000018ff */
[----:B------:R-:W-:Y:S01]  /*3220*/  LDSM.16.M88.4 R100, [R124+0x1c00] ;  /* 0x001c00007c64783b */ /* 0x000fe20000000200 */
[C---:B-1----:R-:W-:Y:S08]  /*3230*/  HMMA.16816.F32 R28, R88.reuse, R104, RZ ;  /* 0x00000068581c723c */ /* 0x042ff000000018ff */
[----:B------:R-:W-:Y:S01]  /*3240*/  HMMA.16816.F32 R32, R88, R106, RZ ;  /* 0x0000006a5820723c */ /* 0x000fe200000018ff */
[----:B------:R-:W1:Y:S07]  /*3250*/  LDSM.16.M88.4 R88, [R122+0x800] ;  /* 0x000800007a58783b */ /* 0x000e6e0000000200 */
[C---:B---3--:R-:W-:Y:S08]  /*3260*/  HMMA.16816.F32 R4, R108.reuse, R112, R4 ;  /* 0x000000706c04723c */ /* 0x048ff00000001804 */
[C---:B------:R-:W-:Y:S08]  /*3270*/  HMMA.16816.F32 R8, R108.reuse, R114, R8 ;  /* 0x000000726c08723c */ /* 0x040ff00000001808 */
[C---:B----4-:R-:W-:Y:S08]  /*3280*/  HMMA.16816.F32 R12, R108.reuse, R116, R12 ;  /* 0x000000746c0c723c */ /* 0x050ff0000000180c */
[C---:B------:R-:W-:Y:S08]  /*3290*/  HMMA.16816.F32 R16, R108.reuse, R118, R16 ;  /* 0x000000766c10723c */ /* 0x040ff00000001810 */
[C---:B-1----:R-:W-:Y:S08]  /*32a0*/  HMMA.16816.F32 R20, R108.reuse, R88, R20 ;  /* 0x000000586c14723c */ /* 0x042ff00000001814 */
[C---:B------:R-:W-:Y:S01]  /*32b0*/  HMMA.16816.F32 R24, R108.reuse, R90, R24 ;  /* 0x0000005a6c18723c */ /* 0x040fe20000001818 */
[----:B------:R-:W1:Y:S07]  /*32c0*/  LDSM.16.M88.4 R88, [R125+0x1000] ;  /* 0x001000007d58783b */ /* 0x000e6e0000000200 */
[C---:B------:R-:W-:Y:S08]  /*32d0*/  HMMA.16816.F32 R28, R108.reuse, R92, R28 ;  /* 0x0000005c6c1c723c */ /* 0x040ff0000000181c */
[----:B------:R-:W-:Y:S01]  /*32e0*/  HMMA.16816.F32 R32, R108, R94, R32 ;  /* 0x0000005e6c20723c */ /* 0x000fe20000001820 */
[----:B------:R-:W3:Y:S07]  /*32f0*/  LDSM.16.M88.4 R92, [R124+0x1400] ;  /* 0x001400007c5c783b */ /* 0x000eee0000000200 */
[C---:B-1----:R-:W-:Y:S08]  /*3300*/  HMMA.16816.F32 R4, R88.reuse, R96, R4 ;  /* 0x000000605804723c */ /* 0x042ff00000001804 */
[C---:B------:R-:W-:Y:S01]  /*3310*/  HMMA.16816.F32 R8, R88.reuse, R98, R8 ;  /* 0x000000625808723c */ /* 0x040fe20000001808 */
[----:B------:R-:W1:Y:S07]  /*3320*/  LDSM.16.M88.4 R96, [R124+0x1800] ;  /* 0x001800007c60783b */ /* 0x000e6e0000000200 */
[C---:B---3--:R-:W-:Y:S08]  /*3330*/  HMMA.16816.F32 R12, R88.reuse, R92, R12 ;  /* 0x0000005c580c723c */ /* 0x048ff0000000180c */
[C---:B------:R-:W-:Y:S01]  /*3340*/  HMMA.16816.F32 R16, R88.reuse, R94, R16 ;  /* 0x0000005e5810723c */ /* 0x040fe20000001810 */
[----:B------:R-:W-:Y:S07]  /*3350*/  LDSM.16.M88.4 R92, [R123+0x1000] ;  /* 0x001000007b5c783b */ /* 0x000fee0000000200 */
[C---:B-1----:R-:W-:Y:S08]  /*3360*/  HMMA.16816.F32 R20, R88.reuse, R96, R20 ;  /* 0x000000605814723c */ /* 0x042ff00000001814 */
[C---:B------:R-:W-:Y:S01]  /*3370*/  HMMA.16816.F32 R24, R88.reuse, R98, R24 ;  /* 0x000000625818723c */ /* 0x040fe20000001818 */
[----:B------:R-:W1:Y:S07]  /*3380*/  LDSM.16.M88.4 R96, [R122+0x1000] ;  /* 0x001000007a60783b */ /* 0x000e6e0000000200 */
[C---:B------:R-:W-:Y:S08]  /*3390*/  HMMA.16816.F32 R28, R88.reuse, R100, R28 ;  /* 0x00000064581c723c */ /* 0x040ff0000000181c */
[----:B------:R-:W-:Y:S01]  /*33a0*/  HMMA.16816.F32 R32, R88, R102, R32 ;  /* 0x000000665820723c */ /* 0x000fe20000001820 */
[----:B------:R-:W3:Y:S08]  /*33b0*/  LDSM.16.M88.4 R88, [R122+0x1400] ;  /* 0x001400007a58783b */ /* 0x000ef00000000200 */
[----:B------:R-:W-:Y:S01]  /*33c0*/  LDSM.16.M88.4 R100, [R122+0x1c00] ;  /* 0x001c00007a64783b */ /* 0x000fe20000000200 */
        /* <DEDUP_REMOVED lines=30> */
[----:B------:R-:W3:Y:S01]  /*35b0*/  LDSM.16.M88.4 R88, [R122+0x2c00] ;  /* 0x002c00007a58783b */ /* 0x000ee20000000200 */
[----:B------:R-:W-:Y:S04]  /*35c0*/  DEPBAR.LE SB0, 0x0 ;  /* 0x000080000000791a */ /* 0x000fe80000000000 */
[----:B------:R-:W-:Y:S02]  /*35d0*/  FMUL.FTZ R87, R4, c[0x0][0x2ec] ;  /* 0x0000bb0004577a20 */ /* 0x000fe40000410000 */
[----:B------:R-:W-:Y:S02]  /*35e0*/  FMUL.FTZ R86, R7, c[0x0][0x2ec] ;  /* 0x0000bb0007567a20 */ /* 0x000fe40000410000 */
[----:B------:R4:W2:Y:S01]  /*35f0*/  MUFU.TANH R119, R87 ;  /* 0x0000005700777308 */ /* 0x0008a20000002400 */
[----:B------:R-:W-:Y:S01]  /*3600*/  BAR.SYNC.DEFER_BLOCKING 0x0 ;  /* 0x0000000000007b1d */ /* 0x000fe20000010000 */
[----:B------:R-:W-:Y:S02]  /*3610*/  FMUL.FTZ R147, R9, c[0x0][0x2ec] ;  /* 0x0000bb0009937a20 */ /* 0x000fe40000410000 */
[----:B------:R-:W-:Y:S02]  /*3620*/  FMUL.FTZ R2, R5, c[0x0][0x2ec] ;  /* 0x0000bb0005027a20 */ /* 0x000fe40000410000 */
[----:B------:R-:W-:Y:S02]  /*3630*/  FMUL.FTZ R0, R6, c[0x0][0x2ec] ;  /* 0x0000bb0006007a20 */ /* 0x000fe40000410000 */
[----:B------:R-:W-:Y:S02]  /*3640*/  FMUL.FTZ R84, R8, c[0x0][0x2ec] ;  /* 0x0000bb0008547a20 */ /* 0x000fe40000410000 */
[----:B------:R5:W2:Y:S01]  /*3650*/  MUFU.TANH R113, R86 ;  /* 0x0000005600717308 */ /* 0x000aa20000002400 */
[----:B------:R-:W-:Y:S03]  /*3660*/  FMUL.FTZ R165, R15, c[0x0][0x2ec] ;  /* 0x0000bb000fa57a20 */ /* 0x000fe60000410000 */
[----:B------:R-:W-:Y:S01]  /*3670*/  FMUL.FTZ R164, R16, c[0x0][0x2ec] ;  /* 0x0000bb0010a47a20 */ /* 0x000fe20000410000 */
[C---:B-1----:R-:W-:Y:S05]  /*3680*/  HMMA.16816.F32 R20, R92.reuse, R96, R20 ;  /* 0x000000605c14723c */ /* 0x042fea0000001814 */
[----:B------:R1:W1:Y:S01]  /*3690*/  MUFU.TANH R102, R147 ;  /* 0x0000009300667308 */ /* 0x0002620000002400 */
[----:B------:R-:W-:Y:S02]  /*36a0*/  FMUL.FTZ R162, R17, c[0x0][0x2ec] ;  /* 0x0000bb0011a27a20 */ /* 0x000fe40000410000 */
[C---:B------:R-:W-:Y:S04]  /*36b0*/  HMMA.16816.F32 R24, R92.reuse, R98, R24 ;  /* 0x000000625c18723c */ /* 0x040fe80000001818 */
[----:B----4-:R-:W-:Y:S02]  /*36c0*/  FMUL.FTZ R87, R12, c[0x0][0x2ec] ;  /* 0x0000bb000c577a20 */ /* 0x010fe40000410000 */
[----:B------:R-:W-:Y:S01]  /*36d0*/  FMUL.FTZ R163, R18, c[0x0][0x2ec] ;  /* 0x0000bb0012a37a20 */ /* 0x000fe20000410000 */
[----:B------:R-:W4:Y:S01]  /*36e0*/  MUFU.TANH R117, R2 ;  /* 0x0000000200757308 */ /* 0x000f220000002400 */
[C---:B---3--:R-:W-:Y:S04]  /*36f0*/  HMMA.16816.F32 R28, R92.reuse, R88, R28 ;  /* 0x000000585c1c723c */ /* 0x048fe8000000181c */
[----:B-----5:R-:W-:Y:S02]  /*3700*/  FMUL.FTZ R86, R13, c[0x0][0x2ec] ;  /* 0x0000bb000d567a20 */ /* 0x020fe40000410000 */
[----:B------:R-:W-:Y:S02]  /*3710*/  FMUL.FTZ R161, R19, c[0x0][0x2ec] ;  /* 0x0000bb0013a17a20 */ /* 0x000fe40000410000 */
[----:B------:R-:W-:Y:S01]  /*3720*/  HMMA.16816.F32 R32, R92, R90, R32 ;  /* 0x0000005a5c20723c */ /* 0x000fe20000001820 */
[----:B------:R3:W3:Y:S03]  /*3730*/  MUFU.TANH R114, R87 ;  /* 0x0000005700727308 */ /* 0x0006e60000002400 */
[----:B------:R-:W-:Y:S02]  /*3740*/  FMUL.FTZ R148, R20, c[0x0][0x2ec] ;  /* 0x0000bb0014947a20 */ /* 0x000fe40000410000 */
[----:B--2---:R-:W-:Y:S02]  /*3750*/  FMUL.FTZ R150, R21, c[0x0][0x2ec] ;  /* 0x0000bb0015967a20 */ /* 0x004fe40000410000 */
[----:B------:R-:W-:Y:S03]  /*3760*/  FMUL.FTZ R151, R22, c[0x0][0x2ec] ;  /* 0x0000bb0016977a20 */ /* 0x000fe60000410000 */
[----:B------:R2:W2:Y:S01]  /*3770*/  MUFU.TANH R115, R0 ;  /* 0x0000000000737308 */ /* 0x0004a20000002400 */
[----:B------:R-:W-:Y:S02]  /*3780*/  FMUL.FTZ R152, R23, c[0x0][0x2ec] ;  /* 0x0000bb0017987a20 */ /* 0x000fe40000410000 */
[----:B------:R-:W-:Y:S02]  /*3790*/  FMUL.FTZ R159, R24, c[0x0][0x2ec] ;  /* 0x0000bb00189f7a20 */ /* 0x000fe40000410000 */
[----:B------:R-:W-:Y:S02]  /*37a0*/  FMUL.FTZ R160, R25, c[0x0][0x2ec] ;  /* 0x0000bb0019a07a20 */ /* 0x000fe40000410000 */
[----:B------:R-:W-:Y:S02]  /*37b0*/  FMUL.FTZ R157, R26, c[0x0][0x2ec] ;  /* 0x0000bb001a9d7a20 */ /* 0x000fe40000410000 */
[----:B------:R-:W-:Y:S01]  /*37c0*/  FMUL.FTZ R149, R27, c[0x0][0x2ec] ;  /* 0x0000bb001b957a20 */ /* 0x000fe20000410000 */
[----:B------:R5:W4:Y:S01]  /*37d0*/  MUFU.TANH R118, R84 ;  /* 0x0000005400767308 */ /* 0x000b220000002400 */
[----:B-1----:R-:W-:Y:S02]  /*37e0*/  FMUL.FTZ R147, R28, c[0x0][0x2ec] ;  /* 0x0000bb001c937a20 */ /* 0x002fe40000410000 */
[----:B------:R-:W-:Y:S02]  /*37f0*/  FMUL.FTZ R153, R29, c[0x0][0x2ec] ;  /* 0x0000bb001d997a20 */ /* 0x000fe40000410000 */
[----:B------:R-:W-:Y:S02]  /*3800*/  FMUL.FTZ R154, R30, c[0x0][0x2ec] ;  /* 0x0000bb001e9a7a20 */ /* 0x000fe40000410000 */
[----:B------:R-:W-:Y:S02]  /*3810*/  FMUL.FTZ R155, R31, c[0x0][0x2ec] ;  /* 0x0000bb001f9b7a20 */ /* 0x000fe40000410000 */
[----:B------:R-:W-:Y:S01]  /*3820*/  FMUL.FTZ R156, R32, c[0x0][0x2ec] ;  /* 0x0000bb00209c7a20 */ /* 0x000fe20000410000 */
[----:B------:R1:W1:Y:S01]  /*3830*/  MUFU.TANH R106, R86 ;  /* 0x00000056006a7308 */ /* 0x0002620000002400 */
[----:B------:R-:W-:Y:S02]  /*3840*/  FMUL.FTZ R158, R33, c[0x0][0x2ec] ;  /* 0x0000bb00219e7a20 */ /* 0x000fe40000410000 */
[----:B---3--:R-:W-:Y:S02]  /*3850*/  FMUL.FTZ R87, R34, c[0x0][0x2ec] ;  /* 0x0000bb0022577a20 */ /* 0x008fe40000410000 */
[----:B------:R-:W-:Y:S02]  /*3860*/  FMUL.FTZ R2, R10, c[0x0][0x2ec] ;  /* 0x0000bb000a027a20 */ /* 0x000fe40000410000 */
[----:B--2---:R-:W-:Y:S02]  /*3870*/  FMUL.FTZ R0, R11, c[0x0][0x2ec] ;  /* 0x0000bb000b007a20 */ /* 0x004fe40000410000 */
[----:B------:R-:W-:Y:S01]  /*3880*/  FMUL.FTZ R35, R35, c[0x0][0x2ec] ;  /* 0x0000bb0023237a20 */ /* 0x000fe20000410000 */
[----:B------:R2:W3:Y:S01]  /*3890*/  MUFU.TANH R103, R2 ;  /* 0x0000000200677308 */ /* 0x0004e20000002400 */
[----:B-----5:R-:W-:Y:S09]  /*38a0*/  FMUL.FTZ R84, R14, c[0x0][0x2ec] ;  /* 0x0000bb000e547a20 */ /* 0x020ff20000410000 */
[----:B------:R2:W1:Y:S10]  /*38b0*/  MUFU.TANH R101, R0 ;  /* 0x0000000000657308 */ /* 0x0004740000002400 */
        /* <DEDUP_REMOVED lines=21> */
[----:B------:R2:W1:Y:S02]  /*3a10*/  MUFU.TANH R86, R35 ;  /* 0x0000002300567308 */ /* 0x0004640000002400 */
[----:B-1234-:R-:W-:-:S05]  /*3a20*/  @P0 BRA `(.L_x_738) ;  /* 0xfffff40000000947 */ /* 0x01efca000383ffff */
.L_x_737:
        /* <DEDUP_REMOVED lines=33> */
[----:B------:R-:W-:Y:S03]  /*3c40*/  FMNMX.FTZ R9, R87, R0, !PT ;  /* 0x0000000057097209 */ /* 0x000fe60007810000 */
[----:B------:R-:W-:Y:S01]  /*3c50*/  SHFL.BFLY PT, R13, R6, 0x2, 0x1f ;  /* 0x0c401f00060d7f89 */ /* 0x000fe200000e0000 */
[----:B------:R-:W-:Y:S07]  /*3c60*/  FMNMX.FTZ R7, R86, R9, !PT ;  /* 0x0000000956077209 */ /* 0x000fee0007810000 */
[----:B------:R-:W1:Y:S02]  /*3c70*/  SHFL.BFLY PT, R0, R7, 0x2, 0x1f ;  /* 0x0c401f0007007f89 */ /* 0x000e6400000e0000 */
[----:B-1----:R-:W-:Y:S02]  /*3c80*/  FMNMX.FTZ R5, R7, R0, !PT ;  /* 0x0000000007057209 */ /* 0x002fe40007810000 */
[----:B------:R-:W-:Y:S04]  /*3c90*/  FMNMX.FTZ R11, R6, R13, !PT ;  /* 0x0000000d060b7209 */ /* 0x000fe80007810000 */
[----:B------:R-:W-:Y:S08]  /*3ca0*/  LDSM.16.MT88.4 R12, [R121+0x6000] ;  /* 0x00600000790c783b */ /* 0x000ff00000004200 */
[----:B------:R-:W1:Y:S08]  /*3cb0*/  SHFL.BFLY PT, R2, R11, 0x1, 0x1f ;  /* 0x0c201f000b027f89 */ /* 0x000e7000000e0000 */
[----:B------:R-:W2:Y:S01]  /*3cc0*/  SHFL.BFLY PT, R0, R5, 0x1, 0x1f ;  /* 0x0c201f0005007f89 */ /* 0x000ea200000e0000 */
        /* <DEDUP_REMOVED lines=8> */
[C---:B------:R-:W-:Y:S01]  /*3d50*/  FMUL.FTZ R104, R0.reuse, c[0x0][0x23c] ;  /* 0x00008f0000687a20 */ /* 0x040fe20000410000 */
[----:B------:R-:W-:Y:S01]  /*3d60*/  MOV R85, R2 ;  /* 0x0000000200557202 */ /* 0x000fe20000000f00 */
        /* <DEDUP_REMOVED lines=10> */
[----:B------:R-:W2:Y:S01]  /*3e10*/  MUFU.EX2 R3, R3 ;  /* 0x0000000300037308 */ /* 0x000ea20000000800 */
        /* <DEDUP_REMOVED lines=8> */
[C---:B-1----:R-:W-:Y:S02]  /*3ea0*/  FMUL.FTZ R4, R84.reuse, R80 ;  /* 0x0000005054047220 */ /* 0x042fe40000410000 */
[C---:B------:R-:W-:Y:S02]  /*3eb0*/  FMUL.FTZ R5, R84.reuse, R81 ;  /* 0x0000005154057220 */ /* 0x040fe40000410000 */
[C---:B------:R-:W-:Y:S01]  /*3ec0*/  FMUL.FTZ R8, R84.reuse, R76 ;  /* 0x0000004c54087220 */ /* 0x040fe20000410000 */
[----:B------:R-:W1:Y:S01]  /*3ed0*/  MUFU.EX2 R94, R94 ;  /* 0x0000005e005e7308 */ /* 0x000e620000000800 */
[C---:B------:R-:W-:Y:S02]  /*3ee0*/  FMUL.FTZ R9, R84.reuse, R77 ;  /* 0x0000004d54097220 */ /* 0x040fe40000410000 */
[C---:B------:R-:W-:Y:S02]  /*3ef0*/  FMUL.FTZ R16, R84.reuse, R68 ;  /* 0x0000004454107220 */ /* 0x040fe40000410000 */
[C---:B--2---:R-:W-:Y:S02]  /*3f00*/  FMUL.FTZ R6, R3.reuse, R82 ;  /* 0x0000005203067220 */ /* 0x044fe40000410000 */
[C---:B------:R-:W-:Y:S02]  /*3f10*/  FMUL.FTZ R7, R3.reuse, R83 ;  /* 0x0000005303077220 */ /* 0x040fe40000410000 */
[C---:B------:R-:W-:Y:S01]  /*3f20*/  FMUL.FTZ R10, R3.reuse, R78 ;  /* 0x0000004e030a7220 */ /* 0x040fe20000410000 */
[----:B------:R-:W-:Y:S01]  /*3f30*/  MUFU.EX2 R91, R91 ;  /* 0x0000005b005b7308 */ /* 0x000fe20000000800 */
[C---:B------:R-:W-:Y:S02]  /*3f40*/  FMUL.FTZ R11, R3.reuse, R79 ;  /* 0x0000004f030b7220 */ /* 0x040fe40000410000 */
[C---:B------:R-:W-:Y:S01]  /*3f50*/  FMUL.FTZ R17, R84.reuse, R69 ;  /* 0x0000004554117220 */ /* 0x040fe20000410000 */
[----:B------:R-:W-:Y:S01]  /*3f60*/  LDSM.16.MT88.4 R76, [R121+0x6c00] ;  /* 0x006c0000794c783b */ /* 0x000fe20000004200 */
[C---:B------:R-:W-:Y:S02]  /*3f70*/  FMUL.FTZ R18, R3.reuse, R70 ;  /* 0x0000004603127220 */ /* 0x040fe40000410000 */
[C---:B------:R-:W-:Y:S02]  /*3f80*/  FMUL.FTZ R19, R3.reuse, R71 ;  /* 0x0000004703137220 */ /* 0x040fe40000410000 */
[C---:B------:R-:W-:Y:S01]  /*3f90*/  FMUL.FTZ R24, R84.reuse, R60 ;  /* 0x0000003c54187220 */ /* 0x040fe20000410000 */
[----:B------:R-:W2:Y:S01]  /*3fa0*/  MUFU.EX2 R88, R88 ;  /* 0x0000005800587308 */ /* 0x000ea20000000800 */
[----:B------:R-:W-:Y:S01]  /*3fb0*/  FMUL.FTZ R25, R84, R61 ;  /* 0x0000003d54197220 */ /* 0x000fe20000410000 */
[----:B------:R-:W-:Y:S01]  /*3fc0*/  LDSM.16.MT88.4 R68, [R120+0x6c00] ;  /* 0x006c00007844783b */ /* 0x000fe20000004200 */
[C---:B------:R-:W-:Y:S01]  /*3fd0*/  FMUL.FTZ R26, R3.reuse, R62 ;  /* 0x0000003e031a7220 */ /* 0x040fe20000410000 */
[----:B-1----:R-:W-:Y:S01]  /*3fe0*/  F2FP.PACK_AB R80, R94, R95 ;  /* 0x0000005f5e50723e */ /* 0x002fe200000000ff */
[C---:B------:R-:W-:Y:S02]  /*3ff0*/  FMUL.FTZ R27, R3.reuse, R63 ;  /* 0x0000003f031b7220 */ /* 0x040fe40000410000 */
[C---:B------:R-:W-:Y:S02]  /*4000*/  FMUL.FTZ R32, R84.reuse, R52 ;  /* 0x0000003454207220 */ /* 0x040fe40000410000 */
[C---:B------:R-:W-:Y:S01]  /*4010*/  FMUL.FTZ R33, R84.reuse, R53 ;  /* 0x0000003554217220 */ /* 0x040fe20000410000 */
[----:B------:R-:W-:Y:S01]  /*4020*/  MUFU.EX2 R90, R90 ;  /* 0x0000005a005a7308 */ /* 0x000fe20000000800 */
[C---:B------:R-:W-:Y:S01]  /*4030*/  FMUL.FTZ R34, R3.reuse, R54 ;  /* 0x0000003603227220 */ /* 0x040fe20000410000 */
[----:B------:R-:W-:Y:S01]  /*4040*/  LDSM.16.MT88.4 R60, [R120+0x6400] ;  /* 0x00640000783c783b */ /* 0x000fe20000004200 */
[C---:B------:R-:W-:Y:S02]  /*4050*/  FMUL.FTZ R35, R3.reuse, R55 ;  /* 0x0000003703237220 */ /* 0x040fe40000410000 */
[C---:B------:R-:W-:Y:S02]  /*4060*/  FMUL.FTZ R36, R84.reuse, R36 ;  /* 0x0000002454247220 */ /* 0x040fe40000410000 */
[----:B------:R-:W-:Y:S02]  /*4070*/  FMUL.FTZ R37, R84, R37 ;  /* 0x0000002554257220 */ /* 0x000fe40000410000 */
[C---:B------:R-:W-:Y:S01]  /*4080*/  FMUL.FTZ R38, R3.reuse, R38 ;  /* 0x0000002603267220 */ /* 0x040fe20000410000 */
[----:B------:R-:W1:Y:S01]  /*4090*/  MUFU.EX2 R93, R93 ;  /* 0x0000005d005d7308 */ /* 0x000e620000000800 */
[----:B------:R-:W-:Y:S01]  /*40a0*/  LDSM.16.MT88.4 R52, [R120+0x8000] ;  /* 0x008000007834783b */ /* 0x000fe20000004200 */
[C---:B------:R-:W-:Y:S01]  /*40b0*/  FMUL.FTZ R39, R3.reuse, R39 ;  /* 0x0000002703277220 */ /* 0x040fe20000410000 */
[----:B--2---:R-:W-:Y:S01]  /*40c0*/  F2FP.PACK_AB R81, R88, R91 ;  /* 0x0000005b5851723e */ /* 0x004fe200000000ff */
[C---:B------:R-:W-:Y:S02]  /*40d0*/  FMUL.FTZ R40, R84.reuse, R40 ;  /* 0x0000002854287220 */ /* 0x040fe40000410000 */
[----:B------:R-:W-:Y:S02]  /*40e0*/  FMUL.FTZ R41, R84, R41 ;  /* 0x0000002954297220 */ /* 0x000fe40000410000 */
[C---:B------:R-:W-:Y:S02]  /*40f0*/  FMUL.FTZ R42, R3.reuse, R42 ;  /* 0x0000002a032a7220 */ /* 0x040fe40000410000 */
[----:B------:R-:W-:Y:S01]  /*4100*/  MUFU.EX2 R89, R89 ;  /* 0x0000005900597308 */ /* 0x000fe20000000800 */
[----:B------:R-:W-:Y:S02]  /*4110*/  FMUL.FTZ R43, R3, R43 ;  /* 0x0000002b032b7220 */ /* 0x000fe40000410000 */
[--C-:B------:R-:W-:Y:S02]  /*4120*/  FFMA.FTZ R100, R162, c[0x0][0x23c], -R105.reuse ;  /* 0x00008f00a2647a23 */ /* 0x100fe40000010869 */
[--C-:B------:R-:W-:Y:S02]  /*4130*/  FFMA.FTZ R102, R163, c[0x0][0x23c], -R104.reuse ;  /* 0x00008f00a3667a23 */ /* 0x100fe40000010868 */
[--C-:B------:R-:W-:Y:S02]  /*4140*/  FFMA.FTZ R103, R161, c[0x0][0x23c], -R104.reuse ;  /* 0x00008f00a1677a23 */ /* 0x100fe40000010868 */
[C---:B------:R-:W-:Y:S01]  /*4150*/  FMUL.FTZ R44, R84.reuse, R44 ;  /* 0x0000002c542c7220 */ /* 0x040fe20000410000 */
[----:B------:R-:W2:Y:S01]  /*4160*/  MUFU.EX2 R92, R92 ;  /* 0x0000005c005c7308 */ /* 0x000ea20000000800 */
[C---:B------:R-:W-:Y:S02]  /*4170*/  FMUL.FTZ R45, R84.reuse, R45 ;  /* 0x0000002d542d7220 */ /* 0x040fe40000410000 */
[----:B------:R-:W-:Y:S01]  /*4180*/  FMUL.FTZ R46, R3, R46 ;  /* 0x0000002e032e7220 */ /* 0x000fe20000410000 */
[----:B-1----:R-:W-:Y:S01]  /*4190*/  F2FP.PACK_AB R82, R93, R90 ;  /* 0x0000005a5d52723e */ /* 0x002fe200000000ff */
[C---:B------:R-:W-:Y:S02]  /*41a0*/  FMUL.FTZ R47, R3.reuse, R47 ;  /* 0x0000002f032f7220 */ /* 0x040fe40000410000 */
[C---:B------:R-:W-:Y:S02]  /*41b0*/  FMUL.FTZ R48, R84.reuse, R48 ;  /* 0x0000003054307220 */ /* 0x040fe40000410000 */
[----:B------:R-:W-:Y:S01]  /*41c0*/  FMUL.FTZ R49, R84, R49 ;  /* 0x0000003154317220 */ /* 0x000fe20000410000 */
[----:B------:R-:W-:Y:S01]  /*41d0*/  MUFU.EX2 R96, R96 ;  /* 0x0000006000607308 */ /* 0x000fe20000000800 */
[C---:B------:R-:W-:Y:S02]  /*41e0*/  FMUL.FTZ R50, R3.reuse, R50 ;  /* 0x0000003203327220 */ /* 0x040fe40000410000 */
[----:B------:R-:W-:Y:S02]  /*41f0*/  FMUL.FTZ R51, R3, R51 ;  /* 0x0000003303337220 */ /* 0x000fe40000410000 */
[--C-:B------:R-:W-:Y:S02]  /*4200*/  FFMA.FTZ R110, R148, c[0x0][0x23c], -R105.reuse ;  /* 0x00008f00946e7a23 */ /* 0x100fe40000010869 */
[--C-:B------:R-:W-:Y:S02]  /*4210*/  FFMA.FTZ R107, R150, c[0x0][0x23c], -R105.reuse ;  /* 0x00008f00966b7a23 */ /* 0x100fe40000010869 */
[--C-:B------:R-:W-:Y:S01]  /*4220*/  FFMA.FTZ R108, R151, c[0x0][0x23c], -R104.reuse ;  /* 0x00008f00976c7a23 */ /* 0x100fe20000010868 */
[----:B------:R-:W-:Y:S01]  /*4230*/  MUFU.EX2 R99, R99 ;  /* 0x0000006300637308 */ /* 0x000fe20000000800 */
[--C-:B------:R-:W-:Y:S02]  /*4240*/  FFMA.FTZ R109, R152, c[0x0][0x23c], -R104.reuse ;  /* 0x00008f00986d7a23 */ /* 0x100fe40000010868 */
[--C-:B------:R-:W-:Y:S01]  /*4250*/  FFMA.FTZ R111, R159, c[0x0][0x23c], -R105.reuse ;  /* 0x00008f009f6f7a23 */ /* 0x100fe20000010869 */
[----:B--2---:R-:W-:Y:S01]  /*4260*/  F2FP.PACK_AB R83, R92, R89 ;  /* 0x000000595c53723e */ /* 0x004fe200000000ff */
[----:B------:R-:W-:Y:S02]  /*4270*/  FFMA.FTZ R106, R160, c[0x0][0x23c], -R105 ;  /* 0x00008f00a06a7a23 */ /* 0x000fe40000010869 */
[--C-:B------:R-:W-:Y:S02]  /*4280*/  FFMA.FTZ R112, R157, c[0x0][0x23c], -R104.reuse ;  /* 0x00008f009d707a23 */ /* 0x100fe40000010868 */
[--C-:B------:R-:W-:Y:S01]  /*4290*/  FFMA.FTZ R113, R149, c[0x0][0x23c], -R104.reuse ;  /* 0x00008f0095717a23 */ /* 0x100fe20000010868 */
[----:B------:R-:W-:Y:S01]  /*42a0*/  MUFU.EX2 R110, R110 ;  /* 0x0000006e006e7308 */ /* 0x000fe20000000800 */
[C---:B------:R-:W-:Y:S05]  /*42b0*/  HMMA.16816.F32 R4, R80.reuse, R12, R4 ;  /* 0x0000000c5004723c */ /* 0x040fea0000001804 */
[C---:B------:R-:W-:Y:S02]  /*42c0*/  FFMA.FTZ R91, R3.reuse, R146, R91 ;  /* 0x00000092035b7223 */ /* 0x040fe4000001005b */
[C---:B------:R-:W-:Y:S01]  /*42d0*/  FMUL.FTZ R12, R84.reuse, R72 ;  /* 0x00000048540c7220 */ /* 0x040fe20000410000 */
[C---:B------:R-:W-:Y:S01]  /*42e0*/  HMMA.16816.F32 R8, R80.reuse, R14, R8 ;  /* 0x0000000e5008723c */ /* 0x040fe20000001808 */
[----:B------:R-:W1:Y:S03]  /*42f0*/  MUFU.EX2 R97, R97 ;  /* 0x0000006100617308 */ /* 0x000e660000000800 */
[----:B------:R-:W-:Y:S02]  /*4300*/  FMUL.FTZ R13, R84, R73 ;  /* 0x00000049540d7220 */ /* 0x000fe40000410000 */
[----:B------:R-:W-:Y:S02]  /*4310*/  FADD.FTZ R88, R88, R91 ;  /* 0x0000005b58587221 */ /* 0x000fe40000010000 */
[C---:B------:R-:W-:Y:S03]  /*4320*/  FMUL.FTZ R14, R3.reuse, R74 ;  /* 0x0000004a030e7220 */ /* 0x040fe60000410000 */
[----:B------:R-:W2:Y:S01]  /*4330*/  MUFU.EX2 R98, R98 ;  /* 0x0000006200627308 */ /* 0x000ea20000000800 */
[----:B------:R-:W-:Y:S02]  /*4340*/  FMUL.FTZ R15, R3, R75 ;  /* 0x0000004b030f7220 */ /* 0x000fe40000410000 */
[--C-:B------:R-:W-:Y:S02]  /*4350*/  FFMA.FTZ R116, R147, c[0x0][0x23c], -R105.reuse ;  /* 0x00008f0093747a23 */ /* 0x100fe40000010869 */
[--C-:B------:R-:W-:Y:S02]  /*4360*/  FFMA.FTZ R115, R153, c[0x0][0x23c], -R105.reuse ;  /* 0x00008f0099737a23 */ /* 0x100fe40000010869 */
[--C-:B------:R-:W-:Y:S01]  /*4370*/  FFMA.FTZ R114, R156, c[0x0][0x23c], -R105.reuse ;  /* 0x00008f009c727a23 */ /* 0x100fe20000010869 */
[C---:B------:R-:W-:Y:S02]  /*4380*/  HMMA.16816.F32 R12, R80.reuse, R20, R12 ;  /* 0x00000014500c723c */ /* 0x040fe4000000180c */
[----:B------:R-:W-:Y:S01]  /*4390*/  MUFU.EX2 R107, R107 ;  /* 0x0000006b006b7308 */ /* 0x000fe20000000800 */
[----:B------:R-:W-:Y:S02]  /*43a0*/  FFMA.FTZ R105, R158, c[0x0][0x23c], -R105 ;  /* 0x00008f009e697a23 */ /* 0x000fe40000010869 */
[--C-:B------:R-:W-:Y:S02]  /*43b0*/  FFMA.FTZ R154, R154, c[0x0][0x23c], -R104.reuse ;  /* 0x00008f009a9a7a23 */ /* 0x100fe40000010868 */
[C---:B------:R-:W-:Y:S01]  /*43c0*/  FMUL.FTZ R20, R84.reuse, R64 ;  /* 0x0000004054147220 */ /* 0x040fe20000410000 */
[C---:B------:R-:W-:Y:S04]  /*43d0*/  HMMA.16816.F32 R16, R80.reuse, R22, R16 ;  /* 0x000000165010723c */ /* 0x040fe80000001810 */
[----:B------:R-:W-:Y:S01]  /*43e0*/  FMUL.FTZ R21, R84, R65 ;  /* 0x0000004154157220 */ /* 0x000fe20000410000 */
[----:B------:R-:W-:Y:S01]  /*43f0*/  MUFU.EX2 R101, R101 ;  /* 0x0000006500657308 */ /* 0x000fe20000000800 */
[--C-:B------:R-:W-:Y:S02]  /*4400*/  FFMA.FTZ R155, R155, c[0x0][0x23c], -R104.reuse ;  /* 0x00008f009b9b7a23 */ /* 0x100fe40000010868 */
[C---:B------:R-:W-:Y:S04]  /*4410*/  FMUL.FTZ R22, R3.reuse, R66 ;  /* 0x0000004203167220 */ /* 0x040fe80000410000 */
[----:B------:R-:W-:Y:S02]  /*4420*/  FMUL.FTZ R23, R3, R67 ;  /* 0x0000004303177220 */ /* 0x000fe40000410000 */
[----:B------:R-:W3:Y:S01]  /*4430*/  LDSM.16.MT88.4 R64, [R120+0x7000] ;  /* 0x007000007840783b */ /* 0x000ee20000004200 */
[----:B------:R-:W-:Y:S01]  /*4440*/  MUFU.EX2 R108, R108 ;  /* 0x0000006c006c7308 */ /* 0x000fe20000000800 */
[--C-:B------:R-:W-:Y:S02]  /*4450*/  FFMA.FTZ R117, R87, c[0x0][0x23c], -R104.reuse ;  /* 0x00008f0057757a23 */ /* 0x100fe40000010868 */
[----:B------:R-:W-:Y:S01]  /*4460*/  FFMA.FTZ R104, R86, c[0x0][0x23c], -R104 ;  /* 0x00008f0056687a23 */ /* 0x000fe20000010868 */
[C---:B------:R-:W-:Y:S03]  /*4470*/  HMMA.16816.F32 R20, R80.reuse, R28, R20 ;  /* 0x0000001c5014723c */ /* 0x040fe60000001814 */
[C---:B------:R-:W-:Y:S03]  /*4480*/  FFMA.FTZ R95, R84.reuse, R143, R95 ;  /* 0x0000008f545f7223 */ /* 0x040fe6000001005f */
[----:B------:R-:W-:Y:S01]  /*4490*/  MUFU.EX2 R109, R109 ;  /* 0x0000006d006d7308 */ /* 0x000fe20000000800 */
[C---:B------:R-:W-:Y:S01]  /*44a0*/  FMUL.FTZ R28, R84.reuse, R56 ;  /* 0x00000038541c7220 */ /* 0x040fe20000410000 */
[C---:B------:R-:W-:Y:S04]  /*44b0*/  HMMA.16816.F32 R24, R80.reuse, R30, R24 ;  /* 0x0000001e5018723c */ /* 0x040fe80000001818 */
[----:B------:R-:W-:Y:S02]  /*44c0*/  FMUL.FTZ R29, R84, R57 ;  /* 0x00000039541d7220 */ /* 0x000fe40000410000 */
[----:B------:R-:W-:Y:S02]  /*44d0*/  FADD.FTZ R95, R94, R95 ;  /* 0x0000005f5e5f7221 */ /* 0x000fe40000010000 */
[C---:B------:R-:W-:Y:S01]  /*44e0*/  FMUL.FTZ R30, R3.reuse, R58 ;  /* 0x0000003a031e7220 */ /* 0x040fe20000410000 */
[----:B------:R-:W4:Y:S03]  /*44f0*/  MUFU.EX2 R100, R100 ;  /* 0x0000006400647308 */ /* 0x000f260000000800 */
[----:B------:R-:W-:Y:S02]  /*4500*/  FMUL.FTZ R31, R3, R59 ;  /* 0x0000003b031f7220 */ /* 0x000fe40000410000 */
[----:B------:R-:W5:Y:S01]  /*4510*/  LDSM.16.MT88.4 R56, [R121+0x8000] ;  /* 0x008000007938783b */ /* 0x000f620000004200 */
[----:B------:R-:W-:Y:S02]  /*4520*/  FADD.FTZ R84, R90, R95 ;  /* 0x0000005f5a547221 */ /* 0x000fe40000010000 */
[----:B------:R-:W-:Y:S02]  /*4530*/  FADD.FTZ R3, R89, R88 ;  /* 0x0000005859037221 */ /* 0x000fe40000010000 */
[----:B------:R-:W-:Y:S01]  /*4540*/  MUFU.EX2 R111, R111 ;  /* 0x0000006f006f7308 */ /* 0x000fe20000000800 */
[----:B------:R-:W-:Y:S02]  /*4550*/  FADD.FTZ R93, R93, R84 ;  /* 0x000000545d5d7221 */ /* 0x000fe40000010000 */
[----:B------:R-:W-:Y:S04]  /*4560*/  FADD.FTZ R92, R92, R3 ;  /* 0x000000035c5c7221 */ /* 0x000fe80000010000 */
[----:B-1----:R-:W-:Y:S01]  /*4570*/  FADD.FTZ R3, R97, R92 ;  /* 0x0000005c61037221 */ /* 0x002fe20000010000 */
[C---:B---3--:R-:W-:Y:S02]  /*4580*/  HMMA.16816.F32 R28, R80.reuse, R64, R28 ;  /* 0x00000040501c723c */ /* 0x048fe4000000181c */
[----:B------:R-:W-:Y:S01]  /*4590*/  MUFU.EX2 R106, R106 ;  /* 0x0000006a006a7308 */ /* 0x000fe20000000800 */
[C---:B--2---:R-:W-:Y:S05]  /*45a0*/  FADD.FTZ R3, R98.reuse, R3 ;  /* 0x0000000362037221 */ /* 0x044fea0000010000 */
[C---:B------:R-:W-:Y:S04]  /*45b0*/  HMMA.16816.F32 R32, R80.reuse, R66, R32 ;  /* 0x000000425020723c */ /* 0x040fe80000001820 */
[----:B------:R-:W-:Y:S10]  /*45c0*/  MUFU.EX2 R112, R112 ;  /* 0x0000007000707308 */ /* 0x000ff40000000800 */
[----:B------:R-:W-:Y:S01]  /*45d0*/  MUFU.EX2 R113, R113 ;  /* 0x0000007100717308 */ /* 0x000fe20000000800 */
[C---:B-----5:R-:W-:Y:S09]  /*45e0*/  HMMA.16816.F32 R36, R80.reuse, R56, R36 ;  /* 0x000000385024723c */ /* 0x060ff20000001824 */
[----:B------:R-:W-:Y:S01]  /*45f0*/  MUFU.EX2 R102, R102 ;  /* 0x0000006600667308 */ /* 0x000fe20000000800 */
[C---:B------:R-:W-:Y:S01]  /*4600*/  HMMA.16816.F32 R40, R80.reuse, R58, R40 ;  /* 0x0000003a5028723c */ /* 0x040fe20000001828 */
[----:B------:R-:W1:Y:S08]  /*4610*/  LDSM.16.MT88.4 R56, [R121+0x6400] ;  /* 0x006400007938783b */ /* 0x000e700000004200 */
[----:B------:R-:W2:Y:S01]  /*4620*/  MUFU.EX2 R103, R103 ;  /* 0x0000006700677308 */ /* 0x000ea20000000800 */
[C---:B------:R-:W-:Y:S07]  /*4630*/  HMMA.16816.F32 R44, R80.reuse, R52, R44 ;  /* 0x00000034502c723c */ /* 0x040fee000000182c */
[C---:B------:R-:W-:Y:S01]  /*4640*/  F2FP.PACK_AB R52, R99.reuse, R96 ;  /* 0x000000606334723e */ /* 0x040fe200000000ff */
[----:B------:R-:W-:Y:S01]  /*4650*/  HMMA.16816.F32 R48, R80, R54, R48 ;  /* 0x000000365030723c */ /* 0x000fe20000001830 */
[----:B------:R-:W-:Y:S03]  /*4660*/  MUFU.EX2 R116, R116 ;  /* 0x0000007400747308 */ /* 0x000fe60000000800 */
[----:B------:R-:W-:Y:S01]  /*4670*/  F2FP.PACK_AB R53, R98, R97 ;  /* 0x000000616235723e */ /* 0x000fe200000000ff */
[----:B------:R-:W-:Y:S02]  /*4680*/  FADD.FTZ R96, R96, R93 ;  /* 0x0000005d60607221 */ /* 0x000fe40000010000 */
[----:B----4-:R-:W-:Y:S02]  /*4690*/  F2FP.PACK_AB R54, R100, R101 ;  /* 0x000000656436723e */ /* 0x010fe400000000ff */
[----:B------:R-:W-:Y:S02]  /*46a0*/  FADD.FTZ R96, R99, R96 ;  /* 0x0000006063607221 */ /* 0x000fe40000010000 */
[----:B------:R-:W3:Y:S02]  /*46b0*/  MUFU.EX2 R115, R115 ;  /* 0x0000007300737308 */ /* 0x000ee40000000800 */
[----:B------:R-:W-:Y:S01]  /*46c0*/  FADD.FTZ R101, R101, R96 ;  /* 0x0000006065657221 */ /* 0x000fe20000010000 */
[C---:B--2---:R-:W-:Y:S01]  /*46d0*/  F2FP.PACK_AB R55, R103.reuse, R102 ;  /* 0x000000666737723e */ /* 0x044fe200000000ff */
[----:B------:R-:W-:Y:S01]  /*46e0*/  FADD.FTZ R102, R102, R3 ;  /* 0x0000000366667221 */ /* 0x000fe20000010000 */
[----:B------:R-:W-:Y:S01]  /*46f0*/  MOV R3, R0 ;  /* 0x0000000000037202 */ /* 0x000fe20000000f00 */
[----:B------:R-:W-:Y:S02]  /*4700*/  FADD.FTZ R101, R100, R101 ;  /* 0x0000006564657221 */ /* 0x000fe40000010000 */
[----:B------:R-:W-:Y:S02]  /*4710*/  FADD.FTZ R103, R103, R102 ;  /* 0x0000006667677221 */ /* 0x000fe40000010000 */
[----:B------:R-:W-:Y:S01]  /*4720*/  MUFU.EX2 R87, R154 ;  /* 0x0000009a00577308 */ /* 0x000fe20000000800 */
[C---:B-1----:R-:W-:Y:S09]  /*4730*/  HMMA.16816.F32 R4, R52.reuse, R56, R4 ;  /* 0x000000383404723c */ /* 0x042ff20000001804 */
[----:B------:R-:W1:Y:S01]  /*4740*/  MUFU.EX2 R86, R155 ;  /* 0x0000009b00567308 */ /* 0x000e620000000800 */
[C---:B------:R-:W-:Y:S01]  /*4750*/  HMMA.16816.F32 R8, R52.reuse, R58, R8 ;  /* 0x0000003a3408723c */ /* 0x040fe20000001808 */
[----:B------:R-:W2:Y:S02]  /*4760*/  LDSM.16.MT88.4 R56, [R121+0x7400] ;  /* 0x007400007938783b */ /* 0x000ea40000004200 */
[----:B---3--:R-:W-:Y:S05]  /*4770*/  F2FP.PACK_AB R88, R115, R116 ;  /* 0x000000747358723e */ /* 0x008fea00000000ff */
[C---:B------:R-:W-:Y:S01]  /*4780*/  HMMA.16816.F32 R12, R52.reuse, R60, R12 ;  /* 0x0000003c340c723c */ /* 0x040fe2000000180c */
[----:B------:R-:W-:Y:S07]  /*4790*/  MUFU.EX2 R114, R114 ;  /* 0x0000007200727308 */ /* 0x000fee0000000800 */
[C---:B------:R-:W-:Y:S01]  /*47a0*/  HMMA.16816.F32 R16, R52.reuse, R62, R16 ;  /* 0x0000003e3410723c */ /* 0x040fe20000001810 */
[----:B------:R-:W3:Y:S02]  /*47b0*/  LDSM.16.MT88.4 R60, [R120+0x7400] ;  /* 0x00740000783c783b */ /* 0x000ee40000004200 */
[----:B------:R-:W4:Y:S01]  /*47c0*/  MUFU.EX2 R105, R105 ;  /* 0x0000006900697308 */ /* 0x000f220000000800 */
[----:B-1----:R-:W-:Y:S09]  /*47d0*/  F2FP.PACK_AB R89, R86, R87 ;  /* 0x000000575659723e */ /* 0x002ff200000000ff */
[----:B------:R-:W-:Y:S10]  /*47e0*/  MUFU.EX2 R117, R117 ;  /* 0x0000007500757308 */ /* 0x000ff40000000800 */
[----:B------:R-:W1:Y:S01]  /*47f0*/  MUFU.EX2 R104, R104 ;  /* 0x0000006800687308 */ /* 0x000e620000000800 */
[C---:B--2---:R-:W-:Y:S03]  /*4800*/  HMMA.16816.F32 R20, R52.reuse, R56, R20 ;  /* 0x000000383414723c */ /* 0x044fe60000001814 */
[----:B----4-:R-:W-:Y:S05]  /*4810*/  F2FP.PACK_AB R90, R105, R114 ;  /* 0x00000072695a723e */ /* 0x010fea00000000ff */
[C---:B------:R-:W-:Y:S01]  /*4820*/  HMMA.16816.F32 R24, R52.reuse, R58, R24 ;  /* 0x0000003a3418723c */ /* 0x040fe20000001818 */
[----:B------:R-:W2:Y:S07]  /*4830*/  LDSM.16.MT88.4 R56, [R121+0x8400] ;  /* 0x008400007938783b */ /* 0x000eae0000004200 */
[C---:B---3--:R-:W-:Y:S04]  /*4840*/  HMMA.16816.F32 R28, R52.reuse, R60, R28 ;  /* 0x0000003c341c723c */ /* 0x048fe8000000181c */
[----:B-1----:R-:W-:Y:S04]  /*4850*/  F2FP.PACK_AB R91, R104, R117 ;  /* 0x00000075685b723e */ /* 0x002fe800000000ff */
        /* <DEDUP_REMOVED lines=16> */
[----:B------:R-:W-:Y:S04]  /*4960*/  FADD.FTZ R111, R111, R110 ;  /* 0x0000006e6f6f7221 */ /* 0x000fe80000010000 */
[----:B------:R-:W-:Y:S01]  /*4970*/  FADD.FTZ R111, R106, R111 ;  /* 0x0000006f6a6f7221 */ /* 0x000fe20000010000 */
[C---:B--2---:R-:W-:Y:S03]  /*4980*/  HMMA.16816.F32 R4, R52.reuse, R56, R4 ;  /* 0x000000383404723c */ /* 0x044fe60000001804 */
[----:B------:R-:W-:Y:S04]  /*4990*/  FADD.FTZ R116, R116, R111 ;  /* 0x0000006f74747221 */ /* 0x000fe80000010000 */
[----:B------:R-:W-:Y:S01]  /*49a0*/  FADD.FTZ R115, R115, R116 ;  /* 0x0000007473737221 */ /* 0x000fe20000010000 */
[C---:B------:R-:W-:Y:S01]  /*49b0*/  HMMA.16816.F32 R8, R52.reuse, R58, R8 ;  /* 0x0000003a3408723c */ /* 0x040fe20000001808 */
[----:B------:R-:W2:Y:S03]  /*49c0*/  LDSM.16.MT88.4 R56, [R121+0x7800] ;  /* 0x007800007938783b */ /* 0x000ea60000004200 */
[----:B------:R-:W-:Y:S04]  /*49d0*/  FADD.FTZ R114, R114, R115 ;  /* 0x0000007372727221 */ /* 0x000fe80000010000 */
[C---:B-1----:R-:W-:Y:S04]  /*49e0*/  HMMA.16816.F32 R12, R52.reuse, R60, R12 ;  /* 0x0000003c340c723c */ /* 0x042fe8000000180c */
[----:B------:R-:W-:Y:S04]  /*49f0*/  FADD.FTZ R143, R105, R114 ;  /* 0x00000072698f7221 */ /* 0x000fe80000010000 */
        /* <DEDUP_REMOVED lines=14> */
[C---:B------:R-:W-:Y:S01]  /*4ae0*/  HMMA.16816.F32 R80, R88.reuse, R76, R4 ;  /* 0x0000004c5850723c */ /* 0x040fe20000001804 */
[----:B------:R-:W3:Y:S07]  /*4af0*/  LDSM.16.MT88.4 R4, [R121+0x8c00] ;  /* 0x008c00007904783b */ /* 0x000eee0000004200 */
[C---:B------:R-:W-:Y:S01]  /*4b00*/  HMMA.16816.F32 R76, R88.reuse, R78, R8 ;  /* 0x0000004e584c723c */ /* 0x040fe20000001808 */
[----:B------:R-:W4:Y:S07]  /*4b10*/  LDSM.16.MT88.4 R8, [R120+0x8c00] ;  /* 0x008c00007808783b */ /* 0x000f2e0000004200 */
[C---:B------:R-:W-:Y:S08]  /*4b20*/  HMMA.16816.F32 R72, R88.reuse, R68, R12 ;  /* 0x000000445848723c */ /* 0x040ff0000000180c */
[C---:B------:R-:W-:Y:S08]  /*4b30*/  HMMA.16816.F32 R68, R88.reuse, R70, R16 ;  /* 0x000000465844723c */ /* 0x040ff00000001810 */
[C---:B--2---:R-:W-:Y:S08]  /*4b40*/  HMMA.16816.F32 R64, R88.reuse, R56, R20 ;  /* 0x000000385840723c */ /* 0x044ff00000001814 */
[C---:B------:R-:W-:Y:S08]  /*4b50*/  HMMA.16816.F32 R60, R88.reuse, R58, R24 ;  /* 0x0000003a583c723c */ /* 0x040ff00000001818 */
[C---:B-1----:R-:W-:Y:S08]  /*4b60*/  HMMA.16816.F32 R56, R88.reuse, R52, R28 ;  /* 0x000000345838723c */ /* 0x042ff0000000181c */
[C---:B------:R-:W-:Y:S08]  /*4b70*/  HMMA.16816.F32 R52, R88.reuse, R54, R32 ;  /* 0x000000365834723c */ /* 0x040ff00000001820 */
[C---:B---3--:R-:W-:Y:S07]  /*4b80*/  HMMA.16816.F32 R36, R88.reuse, R4, R36 ;  /* 0x000000045824723c */ /* 0x048fee0000001824 */
[----:B------:R-:W-:Y:S01]  /*4b90*/  FADD.FTZ R4, R112, R109 ;  /* 0x0000006d70047221 */ /* 0x000fe20000010000 */
[C---:B------:R-:W-:Y:S04]  /*4ba0*/  HMMA.16816.F32 R40, R88.reuse, R6, R40 ;  /* 0x000000065828723c */ /* 0x040fe80000001828 */
[----:B------:R-:W-:Y:S04]  /*4bb0*/  FADD.FTZ R4, R113, R4 ;  /* 0x0000000471047221 */ /* 0x000fe80000010000 */
[C---:B----4-:R-:W-:Y:S04]  /*4bc0*/  HMMA.16816.F32 R44, R88.reuse, R8, R44 ;  /* 0x00000008582c723c */ /* 0x050fe8000000182c */
[----:B------:R-:W-:Y:S04]  /*4bd0*/  FADD.FTZ R87, R87, R4 ;  /* 0x0000000457577221 */ /* 0x000fe80000010000 */
[----:B------:R-:W-:Y:S04]  /*4be0*/  HMMA.16816.F32 R48, R88, R10, R48 ;  /* 0x0000000a5830723c */ /* 0x000fe80000001830 */
[----:B------:R-:W-:Y:S04]  /*4bf0*/  FADD.FTZ R86, R86, R87 ;  /* 0x0000005756567221 */ /* 0x000fe80000010000 */
[----:B------:R-:W-:Y:S04]  /*4c00*/  FADD.FTZ R117, R117, R86 ;  /* 0x0000005675757221 */ /* 0x000fe80000010000 */
[----:B------:R-:W-:Y:S01]  /*4c10*/  FADD.FTZ R146, R104, R117 ;  /* 0x0000007568927221 */ /* 0x000fe20000010000 */
[----:B------:R-:W-:-:S05]  /*4c20*/  @P0 BRA `(.L_x_736) ;  /* 0xffffe37000000947 */ /* 0x000fca000383ffff */
.L_x_735:
        /* <DEDUP_REMOVED lines=111> */
[----:B------:R-:W2:Y:S01]  /*5320*/  S2R R6, SR_CTAID.Y ;  /* 0x0000000000067919 */ /* 0x000ea20000002600 */
        /* <DEDUP_REMOVED lines=20> */
[----:B-1----:R-:W-:Y:S01]  /*5470*/  @P3 FMUL.FTZ R9, R9, 0.69314718246459960938 ;  /* 0x3f31721809093820 */ /* 0x002fe20000410000 */
[----:B------:R-:W-:Y:S01]  /*5480*/  ISETP.NE.AND P1, PT, RZ, UR5, PT ;  /* 0x00000005ff007c0c */ /* 0x000fe2000bf25270 */
[----:B------:R-:W-:Y:S03]  /*5490*/  STS [R11+0x200], R78 ;  /* 0x0002004e0b007388 */ /* 0x000fe60000000800 */
[----:B------:R-:W-:Y:S01]  /*54a0*/  ISETP.NE.OR P4, PT, RZ, UR4, !P1 ;  /* 0x00000004ff007c0c */ /* 0x000fe2000cf85670 */
        /* <DEDUP_REMOVED lines=18> */
[----:B------:R4:W-:Y:S01]  /*55d0*/  STS [R15+0x2000], R48 ;  /* 0x002000300f007388 */ /* 0x0009e20000000800 */
[----:B-1----:R-:W-:Y:S01]  /*55e0*/  LOP3.LUT R36, R5, 0xffffffe0, RZ, 0xc0, !PT ;  /* 0xffffffe005247812 */ /* 0x002fe200078ec0ff */
[----:B--2---:R-:W-:-:S02]  /*55f0*/  @!P4 IMAD R5, R6, c[0x0][0x214], RZ ;  /* 0x000085000605ca24 */ /* 0x004fc400078e02ff */
[----:B------:R1:W-:Y:S01]  /*5600*/  STS [R15+0x2200], R50 ;  /* 0x002200320f007388 */ /* 0x0003e20000000800 */
[----:B---3--:R-:W-:Y:S01]  /*5610*/  CS2R R38, SRZ ;  /* 0x0000000000267805 */ /* 0x008fe2000001ff00 */
[----:B------:R-:W-:Y:S01]  /*5620*/  IMAD.IADD R36, R7, 0x1, -R36 ;  /* 0x0000000107247824 */ /* 0x000fe200078e0a24 */
[----:B------:R-:W-:Y:S01]  /*5630*/  @!P4 SHF.R.S32.HI R39, RZ, 0x1f, R5 ;  /* 0x0000001fff27c819 */ /* 0x000fe20000011405 */
[----:B------:R-:W-:Y:S01]  /*5640*/  BAR.SYNC.DEFER_BLOCKING 0x0 ;  /* 0x0000000000007b1d */ /* 0x000fe20000010000 */
[----:B------:R-:W-:Y:S02]  /*5650*/  @!P4 MOV R38, R5 ;  /* 0x000000050026c202 */ /* 0x000fe40000000f00 */
[----:B------:R-:W-:Y:S01]  /*5660*/  MOV R5, 0x7f800000 ;  /* 0x7f80000000057802 */ /* 0x000fe20000000f00 */
[----:B------:R-:W-:Y:S02]  /*5670*/  @P3 FFMA.FTZ R5, R2, c[0x0][0x238], R9 ;  /* 0x00008e0002053a23 */ /* 0x000fe40000010009 */
[----:B------:R-:W2:Y:S01]  /*5680*/  S2R R3, SR_CTAID.X ;  /* 0x0000000000037919 */ /* 0x000ea20000002500 */
[----:B----4-:R-:W-:Y:S01]  /*5690*/  @P0 IMAD R11, R12, c[0x0][0x214], RZ ;  /* 0x000085000c0b0a24 */ /* 0x010fe200078e02ff */
[----:B------:R-:W-:-:S02]  /*56a0*/  @!P0 SEL R11, R10, c[0x0][0x234], !P1 ;  /* 0x00008d000a0b8a07 */ /* 0x000fc40004800000 */
[----:B------:R-:W3:Y:S01]  /*56b0*/  S2R R4, SR_CTAID.Z ;  /* 0x0000000000047919 */ /* 0x000ee20000002700 */
[----:B------:R-:W-:Y:S02]  /*56c0*/  @P0 MOV R10, c[0x0][0x210] ;  /* 0x00008400000a0a02 */ /* 0x000fe40000000f00 */
[----:B------:R-:W-:Y:S01]  /*56d0*/  @!P0 IMAD R37, R11, c[0x0][0x1c0], RZ ;  /* 0x000070000b258a24 */ /* 0x000fe200078e02ff */
[----:B------:R-:W-:-:S03]  /*56e0*/  @!P0 MOV R10, 0x1 ;  /* 0x00000001000a8802 */ /* 0x000fc60000000f00 */
[----:B------:R-:W-:-:S05]  /*56f0*/  IMAD R37, R6, R37, RZ ;  /* 0x0000002506257224 */ /* 0x000fca00078e02ff */
[----:B------:R-:W-:Y:S01]  /*5700*/  SEL R37, R37, RZ, P4 ;  /* 0x000000ff25257207 */ /* 0x000fe20002000000 */
[----:B------:R1:W4:Y:S01]  /*5710*/  LDS.128 R28, [R131] ;  /* 0x00000000831c7984 */ /* 0x0003220000000c00 */
[----:B------:R-:W-:-:S03]  /*5720*/  LOP3.LUT P4, RZ, R36, 0x3, RZ, 0xc0, !PT ;  /* 0x0000000324ff7812 */ /* 0x000fc6000788c0ff */
[----:B------:R1:W1:Y:S01]  /*5730*/  LDS.128 R24, [R131+0x800] ;  /* 0x0008000083187984 */ /* 0x0002620000000c00 */
[----:B--2---:R-:W-:-:S03]  /*5740*/  IMAD R7, R3, R10, RZ ;  /* 0x0000000a03077224 */ /* 0x004fc600078e02ff */
[----:B------:R2:W1:Y:S01]  /*5750*/  LDS.128 R20, [R131+0x1000] ;  /* 0x0010000083147984 */ /* 0x0004620000000c00 */
[----:B---3--:R-:W-:-:S03]  /*5760*/  IMAD R11, R4, R11, R37 ;  /* 0x0000000b040b7224 */ /* 0x008fc600078e0225 */
[----:B------:R2:W3:Y:S01]  /*5770*/  LDS.128 R16, [R131+0x1800] ;  /* 0x0018000083107984 */ /* 0x0004e20000000c00 */
        /* <DEDUP_REMOVED lines=28> */
.L_x_740:
[----:B------:R-:W-:Y:S05]  /*5940*/  BSYNC B0 ;  /* 0x0000000000007941 */ /* 0x000fea0003800000 */
.L_x_739:
[----:B--2---:R-:W-:Y:S02]  /*5950*/  SHF.R.S32.HI R3, RZ, 0x1f, R6 ;  /* 0x0000001fff037819 */ /* 0x004fe40000011406 */
        /* <DEDUP_REMOVED lines=23> */
[----:B------:R-:W-:Y:S04]  /*5ad0*/  STG.E.128 [R2.64], R24 ;  /* 0x0000001802007986 */ /* 0x000fe8000c101d06 */
[----:B---3--:R-:W-:Y:S04]  /*5ae0*/  STG.E.128 [R2.64+0x40], R16 ;  /* 0x0000401002007986 */ /* 0x008fe8000c101d06 */
[----:B------:R-:W-:Y:S01]  /*5af0*/  STG.E.128 [R2.64+0x80], R32 ;  /* 0x0000802002007986 */ /* 0x000fe2000c101d06 */
[----:B------:R-:W-:Y:S05]  /*5b00*/  EXIT ;  /* 0x000000000000794d */ /* 0x000fea0003800000 */
.L_x_733:
        /* <DEDUP_REMOVED lines=83> */
.L_x_741:
        /* <DEDUP_REMOVED lines=12> */
.L_x_998:


//--------------------- .text._ZN5flash16flash_fwd_kernelI23Flash_fwd_kernel_traitsILi96ELi64ELi64ELi4ELb0ELb0EN7cutlass6half_tE19Flash_kernel_traitsILi96ELi64ELi64ELi4ES3_EELb1ELb1ELb0ELb0ELb0ELb1ELb0ELb0EEEvNS_16Flash_fwd_paramsE --------------------------
	.section	.text._ZN5flash16flash_fwd_kernelI23Flash_fwd_kernel_traitsILi96ELi64ELi64ELi4ELb0ELb0EN7cutlass6half_tE19Flash_kernel_traitsILi96ELi64ELi64ELi4ES3_EELb1ELb1ELb0ELb0ELb0ELb1ELb0ELb0EEEvNS_16Flash_fwd_paramsE,"ax",@progbits
	.sectioninfo	@"SHI_REGISTERS=164"
	.align	128
        .global         _ZN5flash16flash_fwd_kernelI23Flash_fwd_kernel_traitsILi96ELi64ELi64ELi4ELb0ELb0EN7cutlass6half_tE19Flash_kernel_traitsILi96ELi64ELi64ELi4ES3_EELb1ELb1ELb0ELb0ELb0ELb1ELb0ELb0EEEvNS_16Flash_fwd_paramsE
        .type           _ZN5flash16flash_fwd_kernelI23Flash_fwd_kernel_traitsILi96ELi64ELi64ELi4ELb0ELb0EN7cutlass6half_tE19Flash_kernel_traitsILi96ELi64ELi64ELi4ES3_EELb1ELb1ELb0ELb0ELb0ELb1ELb0ELb0EEEvNS_16Flash_fwd_paramsE,@function
        .size           _ZN5flash16flash_fwd_kernelI23Flash_fwd_kernel_traitsILi96ELi64ELi64ELi4ELb0ELb0EN7cutlass6half_tE19Flash_kernel_traitsILi96ELi64ELi64ELi4ES3_EELb1ELb1ELb0ELb0ELb0ELb1ELb0ELb0EEEvNS_16Flash_fwd_paramsE,(.L_x_999 - _ZN5flash16flash_fwd_kernelI23Flash_fwd_kernel_traitsILi96ELi64ELi64ELi4ELb0ELb0EN7cutlass6half_tE19Flash_kernel_traitsILi96ELi64ELi64ELi4ES3_EELb1ELb1ELb0ELb0ELb0ELb1ELb0ELb0EEEvNS_16Flash_fwd_paramsE)
        .other          _ZN5flash16flash_fwd_kernelI23Flash_fwd_kernel_traitsILi96ELi64ELi64ELi4ELb0ELb0EN7cutlass6half_tE19Flash_kernel_traitsILi96ELi64ELi64ELi4ES3_EELb1ELb1ELb0ELb0ELb0ELb1ELb0ELb0EEEvNS_16Flash_fwd_paramsE,@"STO_CUDA_ENTRY STV_DEFAULT"
_ZN5flash16flash_fwd_kernelI23Flash_fwd_kernel_traitsILi96ELi64ELi64ELi4ELb0ELb0EN7cutlass6half_tE19Flash_kernel_traitsILi96ELi64ELi64ELi4ES3_EELb1ELb1ELb0ELb0ELb0ELb1ELb0ELb0EEEvNS_16Flash_fwd_paramsE:
.text._ZN5flash16flash_fwd_kernelI23Flash_fwd_kernel_traitsILi96ELi64ELi64ELi4ELb0ELb0EN7cutlass6half_tE19Flash_kernel_traitsILi96ELi64ELi64ELi4ES3_EELb1ELb1ELb0ELb0ELb0ELb1ELb0ELb0EEEvNS_16Flash_fwd_paramsE:
[----:B------:R-:W-:Y:S02]  /*0000*/  MOV R1, c[0x0][0x28] ;  /* 0x00000a0000017a02 */ /* 0x000fe40000000f00 */
[----:B------:R-:W-:Y:S02]  /*0010*/  ULDC.U8 UR4, c[0x0][0x304] ;  /* 0x0000c10000047ab9 */ /* 0x000fe40000000000 */
[----:B------:R-:W-:Y:S01]  /*0020*/  ISETP.NE.AND P1, PT, RZ, UR4, PT ;  /* 0x00000004ff007c0c */ /* 0x000fe2000bf25270 */
[----:B------:R-:W-:Y:S02]  /*0030*/  ULDC.64 UR26, c[0x0][0x2f0] ;  /* 0x0000bc00001a7ab9 */ /* 0x000fe40000000a00 */
[----:B------:R-:W-:Y:S01]  /*0040*/  IMAD.U32 R6, RZ, RZ, UR26 ;  /* 0x0000001aff067e24 */ /* 0x000fe2000f8e00ff */
[----:B------:R-:W-:Y:S01]  /*0050*/  ULDC.64 UR24, c[0x0][0x118] ;  /* 0x0000460000187ab9 */ /* 0x000fe20000000a00 */
[----:B------:R-:W-:Y:S02]  /*0060*/  IMAD.U32 R7, RZ, RZ, UR27 ;  /* 0x0000001bff077e24 */ /* 0x000fe4000f8e00ff */
[----:B------:R-:W-:-:S06]  /*0070*/  IMAD.MOV.U32 R92, RZ, RZ, c[0x0][0x2f8] ;  /* 0x0000be00ff5c7624 */ /* 0x000fcc00078e00ff */
[----:B------:R-:W2:Y:S01]  /*0080*/  @P1 LDG.E.64 R6, [R6.64] ;  /* 0x0000001806061981 */ /* 0x000ea2000c1e1b00 */
[----:B------:R-:W-:Y:S02]  /*0090*/  IMAD.MOV.U32 R9, RZ, RZ, c[0x0][0x2fc] ;  /* 0x0000bf00ff097624 */ /* 0x000fe400078e00ff */
[----:B------:R-:W-:-:S05]  /*00a0*/  @P1 IMAD.MOV.U32 R8, RZ, RZ, R92 ;  /* 0x000000ffff081224 */ /* 0x000fca00078e005c */
[----:B------:R-:W3:Y:S01]  /*00b0*/  @P1 LDG.E.64 R4, [R8.64] ;  /* 0x0000001808041981 */ /* 0x000ee2000c1e1b00 */
[----:B------:R-:W-:Y:S01]  /*00c0*/  ISETP.NE.U32.AND P3, PT, RZ, c[0x0][0x240], PT ;  /* 0x00009000ff007a0c */ /* 0x000fe20003f65070 */
[----:B------:R-:W1:Y:S01]  /*00d0*/  LDC.U8 R0, c[0x0][0x312] ;  /* 0x0000c480ff007b82 */ /* 0x000e620000000000 */
[----:B------:R-:W-:Y:S01]  /*00e0*/  MOV R119, 0xffffffff ;  /* 0xffffffff00777802 */ /* 0x000fe20000000f00 */
[----:B------:R-:W4:Y:S01]  /*00f0*/  S2R R80, SR_CTAID.X ;  /* 0x0000000000507919 */ /* 0x000f220000002500 */
[----:B------:R-:W-:-:S03]  /*0100*/  ISETP.NE.AND.EX P3, PT, RZ, c[0x0][0x244], PT, P3 ;  /* 0x00009100ff007a0c */ /* 0x000fc60003f65330 */
[----:B------:R-:W4:Y:S04]  /*0110*/  S2R R2, SR_CTAID.Y ;  /* 0x0000000000027919 */ /* 0x000f280000002600 */
[----:B------:R-:W4:Y:S04]  /*0120*/  S2R R15, SR_CTAID.Z ;  /* 0x00000000000f7919 */ /* 0x000f280000002700 */
[----:B------:R-:W4:Y:S01]  /*0130*/  S2R R82, SR_TID.X ;  /* 0x0000000000527919 */ /* 0x000f220000002100 */
[----:B-1----:R-:W-:Y:S02]  /*0140*/  ISETP.NE.AND P4, PT, R0, RZ, PT ;  /* 0x000000ff0000720c */ /* 0x002fe40003f85270 */
[----:B----4-:R-:W-:-:S04]  /*0150*/  LOP3.LUT R3, R15, R80, R2, 0xfe, !PT ;  /* 0x000000500f037212 */ /* 0x010fc800078efe02 */
[----:B------:R-:W-:-:S13]  /*0160*/  LOP3.LUT P2, RZ, R3, R82, RZ, 0xfc, !PT ;  /* 0x0000005203ff7212 */ /* 0x000fda000784fcff */
[----:B------:R-:W-:Y:S02]  /*0170*/  @!P2 IMAD.MOV.U32 R12, RZ, RZ, c[0x0][0x308] ;  /* 0x0000c200ff0ca624 */ /* 0x000fe400078e00ff */
[----:B------:R-:W-:Y:S01]  /*0180*/  @!P2 IMAD.MOV.U32 R13, RZ, RZ, c[0x0][0x30c] ;  /* 0x0000c300ff0da624 */ /* 0x000fe200078e00ff */
[----:B--2---:R-:W1:Y:S08]  /*0190*/  @P1 R2UR UR26, R6 ;  /* 0x00000000061a13c2 */ /* 0x004e7000000e0000 */
[----:B------:R-:W2:Y:S01]  /*01a0*/  @P1 R2UR UR27, R7 ;  /* 0x00000000071b13c2 */ /* 0x000ea200000e0000 */
[----:B---3--:R-:W-:-:S05]  /*01b0*/  @P1 IADD3 R92, P0, R4, c[0x0][0x300], RZ ;  /* 0x0000c000045c1a10 */ /* 0x008fca0007f1e0ff */
[----:B------:R-:W-:Y:S01]  /*01c0*/  @P1 IMAD.X R9, RZ, RZ, R5, P0 ;  /* 0x000000ffff091224 */ /* 0x000fe200000e0605 */
[----:B------:R-:W-:Y:S02]  /*01d0*/  MOV R5, 0x4 ;  /* 0x0000000400057802 */ /* 0x000fe40000000f00 */
[----:B------:R-:W-:Y:S01]  /*01e0*/  ISETP.NE.U32.AND P0, PT, RZ, c[0x0][0x250], PT ;  /* 0x00009400ff007a0c */ /* 0x000fe20003f05070 */
[----:B------:R-:W-:Y:S01]  /*01f0*/  @!P2 IMAD.MOV.U32 R93, RZ, RZ, R9 ;  /* 0x000000ffff5da224 */ /* 0x000fe200078e0009 */
[----:B------:R-:W-:Y:S01]  /*0200*/  ISETP.EQ.U32.AND P1, PT, RZ, c[0x0][0x248], PT ;  /* 0x00009200ff007a0c */ /* 0x000fe20003f22070 */
[----:B------:R-:W-:Y:S01]  /*0210*/  IMAD.WIDE R18, R2, R5, c[0x0][0x240] ;  /* 0x0000900002127625 */ /* 0x000fe200078e0205 */
[----:B------:R-:W-:Y:S02]  /*0220*/  ISETP.NE.AND.EX P0, PT, RZ, c[0x0][0x254], PT, P0 ;  /* 0x00009500ff007a0c */ /* 0x000fe40003f05300 */
[----:B------:R-:W-:Y:S01]  /*0230*/  @!P2 STG.E.64 [R12.64+0x8], R92 ;  /* 0x0000085c0c00a986 */ /* 0x000fe2000c101b18 */
[----:B-1----:R-:W-:Y:S01]  /*0240*/  IMAD.U32 R10, RZ, RZ, UR26 ;  /* 0x0000001aff0a7e24 */ /* 0x002fe2000f8e00ff */
[----:B------:R-:W-:-:S02]  /*0250*/  SHF.R.S32.HI R21, RZ, 0x1f, R82 ;  /* 0x0000001fff157819 */ /* 0x000fc40000011452 */
[----:B------:R-:W-:Y:S01]  /*0260*/  ISETP.EQ.OR.EX P1, PT, RZ, c[0x0][0x24c], !P4, P1 ;  /* 0x00009300ff007a0c */ /* 0x000fe20006722710 */
[----:B--2---:R-:W-:-:S05]  /*0270*/  IMAD.U32 R11, RZ, RZ, UR27 ;  /* 0x0000001bff0b7e24 */ /* 0x004fca000f8e00ff */
[----:B------:R1:W-:Y:S04]  /*0280*/  @!P2 STG.E.64 [R12.64], R10 ;  /* 0x0000000a0c00a986 */ /* 0x0003e8000c101b18 */
[----:B------:R-:W2:Y:S04]  /*0290*/  @P3 LDG.E R119, [R18.64] ;  /* 0x0000001812773981 */ /* 0x000ea8000c1e1900 */
[----:B------:R-:W2:Y:S01]  /*02a0*/  @P3 LDG.E R122, [R18.64+0x4] ;  /* 0x00000418127a3981 */ /* 0x000ea2000c1e1900 */
[----:B------:R-:W-:Y:S01]  /*02b0*/  ISETP.NE.U32.AND P2, PT, RZ, c[0x0][0x248], PT ;  /* 0x00009200ff007a0c */ /* 0x000fe20003f45070 */
[----:B------:R-:W-:Y:S01]  /*02c0*/  IMAD.MOV.U32 R3, RZ, RZ, RZ ;  /* 0x000000ffff037224 */ /* 0x000fe200078e00ff */
[----:B------:R-:W-:Y:S01]  /*02d0*/  LEA.HI R81, R21, R82, RZ, 0x5 ;  /* 0x0000005215517211 */ /* 0x000fe200078f28ff */
[----:B------:R-:W-:Y:S01]  /*02e0*/  IMAD.MOV.U32 R8, RZ, RZ, -0x1 ;  /* 0xffffffffff087424 */ /* 0x000fe200078e00ff */
[----:B------:R-:W-:Y:S01]  /*02f0*/  ISETP.NE.AND.EX P2, PT, RZ, c[0x0][0x24c], PT, P2 ;  /* 0x00009300ff007a0c */ /* 0x000fe20003f45320 */
[----:B------:R-:W-:-:S04]  /*0300*/  @P0 IMAD.WIDE R16, R2, R5, c[0x0][0x250] ;  /* 0x0000940002100625 */ /* 0x000fc800078e0205 */
[C---:B------:R-:W-:Y:S01]  /*0310*/  IMAD.WIDE R6, R2.reuse, R5, c[0x0][0x248] ;  /* 0x0000920002067625 */ /* 0x040fe200078e0205 */
[----:B------:R3:W5:Y:S04]  /*0320*/  @P0 LDG.E R3, [R16.64] ;  /* 0x0000001810030981 */ /* 0x000768000c1e1900 */
[----:B------:R3:W5:Y:S01]  /*0330*/  @!P1 LDG.E R8, [R6.64] ;  /* 0x0000001806089981 */ /* 0x000762000c1e1900 */
[----:B-1----:R-:W-:Y:S01]  /*0340*/  IMAD R11, R2, c[0x0][0x1c0], R15 ;  /* 0x00007000020b7a24 */ /* 0x002fe200078e020f */
[----:B------:R-:W-:-:S03]  /*0350*/  LOP3.LUT R13, R81, 0xffffffe0, RZ, 0xc0, !PT ;  /* 0xffffffe0510d7812 */ /* 0x000fc600078ec0ff */
[----:B------:R-:W-:Y:S01]  /*0360*/  IMAD.SHL.U32 R11, R11, 0x20, RZ ;  /* 0x000000200b0b7824 */ /* 0x000fe200078e00ff */
[----:B------:R-:W-:-:S04]  /*0370*/  IADD3 R84, -R13, R82, RZ ;  /* 0x000000520d547210 */ /* 0x000fc80007ffe1ff */
[--C-:B------:R-:W-:Y:S02]  /*0380*/  IADD3 R92, P1, P0, R11, R92, R84.reuse ;  /* 0x0000005c0b5c7210 */ /* 0x100fe4000783e054 */
[----:B------:R-:W-:Y:S02]  /*0390*/  SHF.R.S32.HI R0, RZ, 0x1f, R11 ;  /* 0x0000001fff007819 */ /* 0x000fe4000001140b */
[----:B------:R-:W-:-:S04]  /*03a0*/  SHF.R.S32.HI R4, RZ, 0x1f, R84 ;  /* 0x0000001fff047819 */ /* 0x000fc80000011454 */
[----:B------:R-:W-:Y:S01]  /*03b0*/  IADD3.X R0, R0, R9, R4, P1, P0 ;  /* 0x0000000900007210 */ /* 0x000fe20000fe0404 */
[----:B--2---:R-:W-:Y:S02]  /*03c0*/  @P3 IMAD.IADD R122, R122, 0x1, -R119 ;  /* 0x000000017a7a3824 */ /* 0x004fe400078e0a77 */
[----:B------:R-:W-:Y:S01]  /*03d0*/  @!P3 IMAD.MOV.U32 R122, RZ, RZ, c[0x0][0x214] ;  /* 0x00008500ff7ab624 */ /* 0x000fe200078e00ff */
[----:B------:R-:W-:Y:S05]  /*03e0*/  @!P2 BRA `(.L_x_742) ;  /* 0x000000400000a947 */ /* 0x000fea0003800000 */
[----:B---3--:R-:W2:Y:S02]  /*03f0*/  @P4 LDG.E R9, [R6.64+0x4] ;  /* 0x0000041806094981 */ /* 0x008ea4000c1e1900 */
[----:B--2--5:R-:W-:-:S06]  /*0400*/  @P4 IADD3 R4, R9, -R8, RZ ;  /* 0x8000000809044210 */ /* 0x024fcc0007ffe0ff */
[----:B------:R1:W5:Y:S01]  /*0410*/  @!P4 LDG.E R4, [R6.64] ;  /* 0x000000180604c981 */ /* 0x000362000c1e1900 */
[----:B------:R-:W-:Y:S05]  /*0420*/  BRA `(.L_x_743) ;  /* 0x0000001000007947 */ /* 0x000fea0003800000 */
.L_x_742:
[----:B---3--:R-:W-:Y:S02]  /*0430*/  MOV R4, c[0x0][0x218] ;  /* 0x0000860000047a02 */ /* 0x008fe40000000f00 */
.L_x_743:
[----:B------:R-:W-:-:S04]  /*0440*/  ISETP.NE.U32.AND P2, PT, RZ, c[0x0][0x258], PT ;  /* 0x00009600ff007a0c */ /* 0x000fc80003f45070 */
[----:B------:R-:W-:-:S13]  /*0450*/  ISETP.NE.AND.EX P2, PT, RZ, c[0x0][0x25c], PT, P2 ;  /* 0x00009700ff007a0c */ /* 0x000fda0003f45320 */
[----:B-1----:R-:W-:-:S06]  /*0460*/  @P2 IMAD.WIDE R6, R2, R5, c[0x0][0x258] ;  /* 0x0000960002062625 */ /* 0x002fcc00078e0205 */
        /* <DEDUP_REMOVED lines=27> */
[----:B------:R-:W-:Y:S01]  /*0620*/  @!P1 IMAD R5, R5, c[0x0][0x178], RZ ;  /* 0x00005e0005059a24 */ /* 0x000fe200078e02ff */
[----:B------:R-:W-:Y:S01]  /*0630*/  @P1 MOV R20, R6 ;  /* 0x0000000600141202 */ /* 0x000fe20000000f00 */
[----:B------:R-:W-:Y:S02]  /*0640*/  @P1 IMAD R19, R119, c[0x0][0x194], R7 ;  /* 0x0000650077131a24 */ /* 0x000fe400078e0207 */
[----:B------:R-:W-:-:S04]  /*0650*/  @!P1 IMAD.WIDE.U32 R6, R2, c[0x0][0x178], RZ ;  /* 0x00005e0002069a25 */ /* 0x000fc800078e00ff */
[----:B------:R-:W-:Y:S01]  /*0660*/  @!P1 IMAD R4, R2, c[0x0][0x17c], R5 ;  /* 0x00005f0002049a24 */ /* 0x000fe200078e0205 */
[----:B------:R-:W-:Y:S01]  /*0670*/  @!P1 MOV R20, R6 ;  /* 0x0000000600149202 */ /* 0x000fe20000000f00 */
[----:B------:R-:W-:-:S03]  /*0680*/  @P0 IMAD.WIDE.U32 R124, R11, c[0x0][0x198], RZ ;  /* 0x000066000b7c0a25 */ /* 0x000fc600078e00ff */
        /* <DEDUP_REMOVED lines=13> */
.L_x_745:
[----:B-1----:R-:W-:Y:S02]  /*0760*/  IABS R6, c[0x0][0x1c8] ;  /* 0x0000720000067a13 */ /* 0x002fe40000000000 */
        /* <DEDUP_REMOVED lines=19> */
[----:B------:R-:W-:Y:S01]  /*08a0*/  ISETP.GE.U32.AND P3, PT, R5, R6, PT ;  /* 0x000000060500720c */ /* 0x000fe20003f66070 */
[----:B------:R-:W-:-:S04]  /*08b0*/  @P0 IMAD.IADD R5, R3, 0x1, R8 ;  /* 0x0000000103050824 */ /* 0x000fc800078e0208 */
[----:B------:R-:W-:-:S04]  /*08c0*/  @P0 IMAD.WIDE.U32 R22, R5, c[0x0][0x1a0], RZ ;  /* 0x0000680005160a25 */ /* 0x000fc800078e00ff */
[----:B------:R-:W-:-:S04]  /*08d0*/  @P0 IMAD R5, R5, c[0x0][0x1a4], R23 ;  /* 0x0000690005050a24 */ /* 0x000fc800078e0217 */
        /* <DEDUP_REMOVED lines=14> */
.L_x_746:
[-C--:B------:R-:W-:Y:S01]  /*09c0*/  LEA.HI R17, R21, R82.reuse, RZ, 0x2 ;  /* 0x0000005215117211 */ /* 0x080fe200078f10ff */
[----:B------:R-:W-:Y:S01]  /*09d0*/  IMAD R10, R10, c[0x0][0x1a8], RZ ;  /* 0x00006a000a0a7a24 */ /* 0x000fe200078e02ff */
[----:B------:R-:W-:Y:S01]  /*09e0*/  IADD3 R98, R95, -0x1, RZ ;  /* 0xffffffff5f627810 */ /* 0x000fe20007ffe0ff */
[----:B------:R-:W-:Y:S01]  /*09f0*/  IMAD.IADD R118, R122, 0x1, -R83 ;  /* 0x000000017a767824 */ /* 0x000fe200078e0a53 */
[----:B------:R-:W-:Y:S01]  /*0a00*/  SHF.R.S32.HI R132, RZ, 0x2, R17 ;  /* 0x00000002ff847819 */ /* 0x000fe20000011411 */
[----:B------:R-:W-:Y:S01]  /*0a10*/  IMAD R10, R15, c[0x0][0x1ac], R10 ;  /* 0x00006b000f0a7a24 */ /* 0x000fe200078e020a */
[CC--:B------:R-:W-:Y:S01]  /*0a20*/  LEA.HI R6, R21.reuse, R82.reuse, RZ, 0x4 ;  /* 0x0000005215067211 */ /* 0x0c0fe200078f20ff */
[----:B------:R-:W-:Y:S01]  /*0a30*/  IMAD R3, R98, -0x40, R77 ;  /* 0xffffffc062037824 */ /* 0x000fe200078e024d */
[----:B------:R-:W-:Y:S01]  /*0a40*/  LEA.HI R21, R21, R82, RZ, 0x3 ;  /* 0x0000005215157211 */ /* 0x000fe200078f18ff */
[----:B------:R-:W-:Y:S01]  /*0a50*/  UMOV UR21, 0x6 ;  /* 0x0000000600157882 */ /* 0x000fe20000000000 */
[C---:B------:R-:W-:Y:S01]  /*0a60*/  IADD3 R121, R132.reuse, 0x20, RZ ;  /* 0x0000002084797810 */ /* 0x040fe20007ffe0ff */
[----:B------:R-:W-:Y:S01]  /*0a70*/  ULDC.64 UR4, c[0x0][0x198] ;  /* 0x0000660000047ab9 */ /* 0x000fe20000000a00 */
[----:B------:R-:W-:Y:S01]  /*0a80*/  SHF.R.S32.HI R13, RZ, 0x3, R21 ;  /* 0x00000003ff0d7819 */ /* 0x000fe20000011415 */
[----:B------:R-:W-:Y:S01]  /*0a90*/  USHF.L.U64.HI UR21, UR4, UR21, UR5 ;  /* 0x0000001504157299 */ /* 0x000fe20008010205 */
[----:B------:R-:W-:Y:S01]  /*0aa0*/  SHF.R.S32.HI R2, RZ, 0x4, R6 ;  /* 0x00000004ff027819 */ /* 0x000fe20000011406 */
[----:B------:R-:W-:Y:S01]  /*0ab0*/  USHF.L.U32 UR22, UR4, 0x6, URZ ;  /* 0x0000000604167899 */ /* 0x000fe2000800063f */
[CC--:B------:R-:W-:Y:S01]  /*0ac0*/  ISETP.GE.AND P6, PT, R132.reuse, R3.reuse, PT ;  /* 0x000000038400720c */ /* 0x0c0fe20003fc6270 */
[----:B------:R-:W-:Y:S01]  /*0ad0*/  IMAD.SHL.U32 R7, R13, 0x40, RZ ;  /* 0x000000400d077824 */ /* 0x000fe200078e00ff */
[-C--:B------:R-:W-:Y:S01]  /*0ae0*/  ISETP.GE.AND P4, PT, R132, R3.reuse, PT ;  /* 0x000000038400720c */ /* 0x080fe20003f86270 */
[----:B------:R-:W-:Y:S01]  /*0af0*/  USHF.L.U32 UR6, UR4, 0x5, URZ ;  /* 0x0000000504067899 */ /* 0x000fe2000800063f */
[CC--:B------:R-:W-:Y:S01]  /*0b00*/  ISETP.GE.AND P5, PT, R121.reuse, R3.reuse, PT ;  /* 0x000000037900720c */ /* 0x0c0fe20003fa6270 */
[----:B------:R-:W-:Y:S01]  /*0b10*/  UMOV UR7, 0x5 ;  /* 0x0000000500077882 */ /* 0x000fe20000000000 */
[----:B------:R-:W-:Y:S01]  /*0b20*/  ISETP.GE.AND P3, PT, R121, R3, PT ;  /* 0x000000037900720c */ /* 0x000fe20003f66270 */
[----:B------:R-:W-:Y:S01]  /*0b30*/  USHF.L.U64.HI UR7, UR4, UR7, UR5 ;  /* 0x0000000704077299 */ /* 0x000fe20008010205 */
[----:B------:R-:W-:Y:S01]  /*0b40*/  LOP3.LUT R21, R21, 0xfffffff8, RZ, 0xc0, !PT ;  /* 0xfffffff815157812 */ /* 0x000fe200078ec0ff */
[----:B------:R-:W-:Y:S01]  /*0b50*/  IMAD.SHL.U32 R13, R13, 0x8, RZ ;  /* 0x000000080d0d7824 */ /* 0x000fe200078e00ff */
[----:B------:R-:W-:Y:S01]  /*0b60*/  LOP3.LUT R3, R17, 0xfffffffc, RZ, 0xc0, !PT ;  /* 0xfffffffc11037812 */ /* 0x000fe200078ec0ff */
[----:B------:R-:W-:Y:S01]  /*0b70*/  IMAD.SHL.U32 R101, R82, 0x2, RZ ;  /* 0x0000000252657824 */ /* 0x000fe200078e00ff */
[----:B------:R-:W-:Y:S01]  /*0b80*/  LEA.HI R9, R6, R2, RZ, 0x1 ;  /* 0x0000000206097211 */ /* 0x000fe200078f08ff */
[C---:B------:R-:W-:Y:S01]  /*0b90*/  IMAD.IADD R21, R82.reuse, 0x1, -R21 ;  /* 0x0000000152157824 */ /* 0x040fe200078e0a15 */
[----:B------:R-:W-:Y:S01]  /*0ba0*/  LOP3.LUT R7, R7, 0xc0, RZ, 0xc0, !PT ;  /* 0x000000c007077812 */ /* 0x000fe200078ec0ff */
[----:B------:R-:W-:Y:S01]  /*0bb0*/  IMAD.IADD R134, R82, 0x1, -R3 ;  /* 0x0000000152867824 */ /* 0x000fe200078e0a03 */
[----:B------:R-:W-:Y:S01]  /*0bc0*/  LOP3.LUT R9, R9, 0xfffffffe, RZ, 0xc0, !PT ;  /* 0xfffffffe09097812 */ /* 0x000fe200078ec0ff */
[----:B------:R-:W-:Y:S01]  /*0bd0*/  UIADD3 UR18, UR27, 0x646e171e, URZ ;  /* 0x646e171e1b127890 */ /* 0x000fe2000fffe03f */
[----:B------:R-:W-:Y:S01]  /*0be0*/  LEA.HI R3, R21, R21, RZ, 0x1 ;  /* 0x0000001515037211 */ /* 0x000fe200078f08ff */
[----:B------:R-:W-:Y:S01]  /*0bf0*/  IMAD.SHL.U32 R134, R134, 0x8, RZ ;  /* 0x0000000886867824 */ /* 0x000fe200078e00ff */
[----:B------:R-:W-:Y:S01]  /*0c00*/  SHF.R.S32.HI R133, RZ, 0x1f, R132 ;  /* 0x0000001fff857819 */ /* 0x000fe20000011484 */
[----:B------:R-:W-:Y:S01]  /*0c10*/  IMAD.IADD R9, R2, 0x1, -R9 ;  /* 0x0000000102097824 */ /* 0x000fe200078e0a09 */
[----:B------:R-:W-:-:S02]  /*0c20*/  LOP3.LUT R2, R3, 0x3fffffe, RZ, 0xc0, !PT ;  /* 0x03fffffe03027812 */ /* 0x000fc400078ec0ff */
[----:B------:R-:W-:Y:S01]  /*0c30*/  IADD3 R20, P0, R134, R20, RZ ;  /* 0x0000001486147210 */ /* 0x000fe20007f1e0ff */
[----:B------:R-:W-:Y:S01]  /*0c40*/  IMAD.WIDE R138, R80, 0x40, R132 ;  /* 0x00000040508a7825 */ /* 0x000fe200078e0284 */
[--C-:B------:R-:W-:Y:S02]  /*0c50*/  SHF.R.S32.HI R135, RZ, 0x1f, R134.reuse ;  /* 0x0000001fff877819 */ /* 0x100fe40000011486 */
[----:B------:R-:W-:Y:S01]  /*0c60*/  LOP3.LUT R4, R7, 0x18, R134, 0xf8, !PT ;  /* 0x0000001807047812 */ /* 0x000fe200078ef886 */
[----:B------:R-:W-:Y:S01]  /*0c70*/  IMAD.IADD R2, R21, 0x1, -R2 ;  /* 0x0000000115027824 */ /* 0x000fe200078e0a02 */
[----:B------:R-:W-:Y:S01]  /*0c80*/  SHF.R.U32.HI R7, RZ, 0x3, R7 ;  /* 0x00000003ff077819 */ /* 0x000fe20000011607 */
[----:B------:R-:W-:Y:S01]  /*0c90*/  IMAD.X R21, R135, 0x1, R19, P0 ;  /* 0x0000000187157824 */ /* 0x000fe200000e0613 */
[----:B------:R-:W-:Y:S01]  /*0ca0*/  ISETP.GE.AND P1, PT, R132, R118, PT ;  /* 0x000000768400720c */ /* 0x000fe20003f26270 */
[----:B------:R-:W-:Y:S01]  /*0cb0*/  IMAD R19, R133, c[0x0][0x198], RZ ;  /* 0x0000660085137a24 */ /* 0x000fe200078e02ff */
[----:B------:R-:W-:Y:S01]  /*0cc0*/  LOP3.LUT R7, R4, R7, RZ, 0x3c, !PT ;  /* 0x0000000704077212 */ /* 0x000fe200078e3cff */
[----:B------:R-:W-:Y:S01]  /*0cd0*/  IMAD.WIDE.U32 R24, R132, c[0x0][0x198], R134 ;  /* 0x0000660084187a25 */ /* 0x000fe200078e0086 */
[----:B------:R-:W-:-:S02]  /*0ce0*/  LEA.HI R17, R17, R132, RZ, 0x1 ;  /* 0x0000008411117211 */ /* 0x000fc400078f08ff */
[----:B------:R-:W-:Y:S01]  /*0cf0*/  SHF.R.S32.HI R81, RZ, 0x5, R81 ;  /* 0x00000005ff517819 */ /* 0x000fe20000011451 */
[----:B------:R-:W-:Y:S01]  /*0d00*/  IMAD R4, R132, c[0x0][0x19c], R19 ;  /* 0x0000670084047a24 */ /* 0x000fe200078e0213 */
[----:B------:R-:W-:Y:S01]  /*0d10*/  IADD3 R124, P0, R124, R24, RZ ;  /* 0x000000187c7c7210 */ /* 0x000fe20007f1e0ff */
[----:B------:R-:W-:Y:S01]  /*0d20*/  IMAD.WIDE.U32 R14, R15, c[0x0][0x1a8], R20 ;  /* 0x00006a000f0e7a25 */ /* 0x000fe200078e0014 */
[----:B------:R-:W-:Y:S02]  /*0d30*/  SHF.R.S32.HI R127, RZ, 0x1f, R96 ;  /* 0x0000001fff7f7819 */ /* 0x000fe40000011460 */
[----:B------:R-:W-:Y:S01]  /*0d40*/  IADD3.X R125, R11, R25, R4, P0, !PT ;  /* 0x000000190b7d7210 */ /* 0x000fe200007fe404 */
[----:B------:R-:W-:Y:S01]  /*0d50*/  IMAD R19, R133, c[0x0][0x1a0], RZ ;  /* 0x0000680085137a24 */ /* 0x000fe200078e02ff */
[----:B------:R-:W-:Y:S01]  /*0d60*/  LOP3.LUT R11, R6, 0xfffffff0, RZ, 0xc0, !PT ;  /* 0xfffffff0060b7812 */ /* 0x000fe200078ec0ff */
[----:B------:R-:W-:Y:S01]  /*0d70*/  IMAD.WIDE.U32 R20, R132, c[0x0][0x1a0], R134 ;  /* 0x0000680084147a25 */ /* 0x000fe200078e0086 */
[----:B------:R-:W-:-:S02]  /*0d80*/  ISETP.GE.AND P0, PT, R121, R118, PT ;  /* 0x000000767900720c */ /* 0x000fc40003f06270 */
[----:B------:R-:W-:Y:S01]  /*0d90*/  SHF.R.S32.HI R3, RZ, 0x1, R3 ;  /* 0x00000001ff037819 */ /* 0x000fe20000011403 */
[----:B------:R-:W-:Y:S01]  /*0da0*/  IMAD R4, R132, c[0x0][0x1a4], R19 ;  /* 0x0000690084047a24 */ /* 0x000fe200078e0213 */
[----:B------:R-:W-:Y:S01]  /*0db0*/  IADD3 R22, P2, R22, R20, RZ ;  /* 0x0000001416167210 */ /* 0x000fe20007f5e0ff */
[----:B------:R-:W-:Y:S01]  /*0dc0*/  IMAD.IADD R12, R82, 0x1, -R11 ;  /* 0x00000001520c7824 */ /* 0x000fe200078e0a0b */
[----:B------:R-:W-:Y:S01]  /*0dd0*/  LOP3.LUT R11, R17, 0x7fffffe, RZ, 0xc0, !PT ;  /* 0x07fffffe110b7812 */ /* 0x000fe200078ec0ff */
[----:B------:R-:W-:Y:S01]  /*0de0*/  IMAD.IADD R15, R15, 0x1, R10 ;  /* 0x000000010f0f7824 */ /* 0x000fe200078e020a */
[----:B------:R-:W-:Y:S01]  /*0df0*/  IADD3.X R23, R5, R21, R4, P2, !PT ;  /* 0x0000001505177210 */ /* 0x000fe200017fe404 */
[----:B------:R-:W-:Y:S01]  /*0e00*/  IMAD R129, R127, c[0x0][0x1b0], RZ ;  /* 0x00006c007f817a24 */ /* 0x000fe200078e02ff */
[----:B------:R-:W-:Y:S01]  /*0e10*/  SHF.R.S32.HI R5, RZ, 0x1f, R12 ;  /* 0x0000001fff057819 */ /* 0x000fe2000001140c */
[----:B------:R-:W-:Y:S01]  /*0e20*/  IMAD.IADD R120, R132, 0x1, -R11 ;  /* 0x0000000184787824 */ /* 0x000fe200078e0a0b */
[-C--:B------:R-:W-:Y:S01]  /*0e30*/  LEA.HI R4, R12, R12.reuse, RZ, 0x1 ;  /* 0x0000000c0c047211 */ /* 0x080fe200078f08ff */
[----:B------:R-:W-:Y:S01]  /*0e40*/  @!P1 IMAD.WIDE.U32 R10, R138, c[0x0][0x190], R14 ;  /* 0x000064008a0a9a25 */ /* 0x000fe200078e000e */
[----:B------:R-:W-:-:S02]  /*0e50*/  LEA.HI R8, R5, R12, RZ, 0x3 ;  /* 0x0000000c05087211 */ /* 0x000fc400078f18ff */
[----:B------:R-:W-:Y:S01]  /*0e60*/  @!P0 IADD3 R20, P2, R138, 0x20, RZ ;  /* 0x000000208a148810 */ /* 0x000fe20007f5e0ff */
[----:B------:R-:W-:Y:S01]  /*0e70*/  @!P1 IMAD R5, R139, c[0x0][0x190], RZ ;  /* 0x000064008b059a24 */ /* 0x000fe200078e02ff */
[----:B------:R-:W-:Y:S01]  /*0e80*/  LOP3.LUT R79, R4, 0x7fffffe, RZ, 0xc0, !PT ;  /* 0x07fffffe044f7812 */ /* 0x000fe200078ec0ff */
[----:B------:R-:W-:Y:S01]  /*0e90*/  IMAD R120, R81, 0x8, R120 ;  /* 0x0000000851787824 */ /* 0x000fe200078e0278 */
[----:B------:R-:W-:Y:S01]  /*0ea0*/  LOP3.LUT R101, R101, 0x6, RZ, 0xc0, !PT ;  /* 0x0000000665657812 */ /* 0x000fe200078ec0ff */
[----:B------:R-:W-:Y:S02]  /*0eb0*/  @!P1 IMAD R5, R138, c[0x0][0x194], R5 ;  /* 0x000065008a059a24 */ /* 0x000fe400078e0205 */
[----:B------:R-:W-:Y:S01]  /*0ec0*/  @!P0 IMAD.X R6, RZ, RZ, R139, P2 ;  /* 0x000000ffff068224 */ /* 0x000fe200010e068b */
[----:B------:R-:W-:Y:S01]  /*0ed0*/  @!P1 LEA R24, P2, R10, c[0x0][0x160], 0x1 ;  /* 0x000058000a189a11 */ /* 0x000fe200078408ff */
[----:B------:R-:W-:Y:S02]  /*0ee0*/  IMAD.U32 R120, R120, 0x20, R7 ;  /* 0x0000002078787824 */ /* 0x000fe400078e0007 */
[----:B------:R-:W-:Y:S01]  /*0ef0*/  @!P1 IMAD.IADD R5, R11, 0x1, R5 ;  /* 0x000000010b059824 */ /* 0x000fe200078e0205 */
[----:B------:R-:W-:Y:S01]  /*0f00*/  SHF.R.S32.HI R11, RZ, 0x1f, R98 ;  /* 0x0000001fff0b7819 */ /* 0x000fe20000011462 */
[----:B------:R-:W-:-:S02]  /*0f10*/  @!P0 IMAD R7, R6, c[0x0][0x190], RZ ;  /* 0x0000640006078a24 */ /* 0x000fc400078e02ff */
[----:B------:R-:W-:Y:S01]  /*0f20*/  IMAD R129, R96, c[0x0][0x1b4], R129 ;  /* 0x00006d0060817a24 */ /* 0x000fe200078e0281 */
[----:B------:R-:W-:Y:S01]  /*0f30*/  @!P1 LEA.HI.X R25, R10, c[0x0][0x164], R5, 0x1, P2 ;  /* 0x000059000a199a11 */ /* 0x000fe200010f0c05 */
[----:B------:R-:W-:-:S04]  /*0f40*/  IMAD.WIDE.U32 R124, R96, c[0x0][0x1b0], R124 ;  /* 0x00006c00607c7a25 */ /* 0x000fc800078e007c */
[C---:B------:R-:W-:Y:S02]  /*0f50*/  @!P0 IMAD R6, R20.reuse, c[0x0][0x194], R7 ;  /* 0x0000650014068a24 */ /* 0x040fe400078e0207 */
[----:B------:R-:W-:-:S04]  /*0f60*/  @!P0 IMAD.WIDE.U32 R20, R20, c[0x0][0x190], R14 ;  /* 0x0000640014148a25 */ /* 0x000fc800078e000e */
[----:B------:R-:W-:Y:S01]  /*0f70*/  IMAD R10, R98, UR21, RZ ;  /* 0x00000015620a7c24 */ /* 0x000fe2000f8e02ff */
[----:B------:R-:W-:Y:S01]  /*0f80*/  @!P0 LEA R18, P2, R20, c[0x0][0x160], 0x1 ;  /* 0x0000580014128a11 */ /* 0x000fe200078408ff */
[----:B------:R-:W-:Y:S02]  /*0f90*/  IMAD.IADD R129, R125, 0x1, R129 ;  /* 0x000000017d817824 */ /* 0x000fe400078e0281 */
[----:B------:R-:W-:Y:S02]  /*0fa0*/  IMAD.MOV.U32 R128, RZ, RZ, R124 ;  /* 0x000000ffff807224 */ /* 0x000fe400078e007c */
[----:B------:R-:W-:Y:S02]  /*0fb0*/  IMAD.SHL.U32 R120, R120, 0x2, RZ ;  /* 0x0000000278787824 */ /* 0x000fe400078e00ff */
[----:B------:R-:W-:Y:S02]  /*0fc0*/  IMAD R5, R11, UR22, R10 ;  /* 0x000000160b057c24 */ /* 0x000fe4000f8e020a */
[----:B------:R-:W-:Y:S01]  /*0fd0*/  IMAD.WIDE.U32 R14, R98, UR22, R128 ;  /* 0x00000016620e7c25 */ /* 0x000fe2000f8e0080 */
[----:B------:R-:W-:Y:S01]  /*0fe0*/  @!PT LDS RZ, [RZ] ;  /* 0x00000000fffff984 */ /* 0x000fe20000000800 */
[----:B------:R-:W-:Y:S01]  /*0ff0*/  @!PT LDS RZ, [RZ] ;  /* 0x00000000fffff984 */ /* 0x000fe20000000800 */
[----:B------:R-:W-:Y:S01]  /*1000*/  @!PT LDS RZ, [RZ] ;  /* 0x00000000fffff984 */ /* 0x000fe20000000800 */
[----:B------:R1:W-:Y:S03]  /*1010*/  @!P1 LDGSTS.E.BYPASS.LTC128B.128 [R120], [R24.64] ;  /* 0x0000000018789fae */ /* 0x0003e6000b901d58 */
[----:B------:R-:W-:Y:S01]  /*1020*/  @!P0 IMAD.IADD R6, R21, 0x1, R6 ;  /* 0x0000000115068824 */ /* 0x000fe200078e0206 */
[----:B------:R1:W-:Y:S01]  /*1030*/  @!P1 LDGSTS.E.BYPASS.LTC128B.128 [R120+0x1000], [R24.64+0x40] ;  /* 0x0100004018789fae */ /* 0x0003e2000b901d58 */
[----:B------:R-:W-:Y:S01]  /*1040*/  IMAD.IADD R5, R15, 0x1, R5 ;  /* 0x000000010f057824 */ /* 0x000fe200078e0205 */
[----:B------:R-:W-:Y:S01]  /*1050*/  SHF.R.S32.HI R15, RZ, 0x1, R4 ;  /* 0x00000001ff0f7819 */ /* 0x000fe20000011404 */
[----:B------:R-:W-:Y:S01]  /*1060*/  IMAD R127, R127, c[0x0][0x1b8], RZ ;  /* 0x00006e007f7f7a24 */ /* 0x000fe200078e02ff */
[----:B------:R1:W-:Y:S01]  /*1070*/  @!P1 LDGSTS.E.BYPASS.LTC128B.128 [R120+0x2000], [R24.64+0x80] ;  /* 0x0200008018789fae */ /* 0x0003e2000b901d58 */
[----:B------:R-:W-:Y:S01]  /*1080*/  @!P6 LEA R16, P1, R14, c[0x0][0x168], 0x1 ;  /* 0x00005a000e10ea11 */ /* 0x000fe200078208ff */
[----:B------:R-:W-:Y:S01]  /*1090*/  IMAD R11, R11, c[0x0][0x1a0], RZ ;  /* 0x000068000b0b7a24 */ /* 0x000fe200078e02ff */
[----:B------:R-:W-:Y:S01]  /*10a0*/  @!P0 LEA.HI.X R19, R20, c[0x0][0x164], R6, 0x1, P2 ;  /* 0x0000590014138a11 */ /* 0x000fe200010f0c06 */
[----:B------:R-:W-:Y:S01]  /*10b0*/  IMAD R127, R96, c[0x0][0x1bc], R127 ;  /* 0x00006f00607f7a24 */ /* 0x000fe200078e027f */
[----:B------:R-:W-:Y:S01]  /*10c0*/  @!P5 IADD3 R10, P2, R14, UR6, RZ ;  /* 0x000000060e0adc10 */ /* 0x000fe2000ff5e0ff */
[----:B------:R-:W-:Y:S01]  /*10d0*/  IMAD.WIDE.U32 R96, R96, c[0x0][0x1b8], R22 ;  /* 0x00006e0060607a25 */ /* 0x000fe200078e0016 */
[----:B------:R-:W-:Y:S01]  /*10e0*/  @!P6 LEA.HI.X R17, R14, c[0x0][0x16c], R5, 0x1, P1 ;  /* 0x00005b000e11ea11 */ /* 0x000fe200008f0c05 */
[----:B------:R2:W-:Y:S01]  /*10f0*/  @!P0 LDGSTS.E.BYPASS.LTC128B.128 [R120+0x800], [R18.64] ;  /* 0x0080000012788fae */ /* 0x0005e2000b901d58 */
[----:B------:R-:W-:Y:S01]  /*1100*/  @!P5 IADD3.X R5, R5, UR7, RZ, P2, !PT ;  /* 0x000000070505dc10 */ /* 0x000fe200097fe4ff */
[----:B------:R-:W-:Y:S01]  /*1110*/  IMAD.WIDE.U32 R6, R98, c[0x0][0x1a0], RZ ;  /* 0x0000680062067a25 */ /* 0x000fe200078e00ff */
[C---:B------:R-:W-:Y:S01]  /*1120*/  @!P5 LEA R20, P2, R10.reuse, c[0x0][0x168], 0x1 ;  /* 0x00005a000a14da11 */ /* 0x040fe200078408ff */
[----:B------:R2:W-:Y:S01]  /*1130*/  @!P0 LDGSTS.E.BYPASS.LTC128B.128 [R120+0x1800], [R18.64+0x40] ;  /* 0x0180004012788fae */ /* 0x0005e2000b901d58 */
[----:B------:R-:W-:Y:S01]  /*1140*/  SHF.R.S32.HI R4, RZ, 0x1f, R4 ;  /* 0x0000001fff047819 */ /* 0x000fe20000011404 */
[----:B------:R-:W-:Y:S01]  /*1150*/  IMAD.SHL.U32 R116, R3, 0x40, RZ ;  /* 0x0000004003747824 */ /* 0x000fe200078e00ff */
[----:B------:R-:W-:Y:S01]  /*1160*/  @!P5 LEA.HI.X R21, R10, c[0x0][0x16c], R5, 0x1, P2 ;  /* 0x00005b000a15da11 */ /* 0x000fe200010f0c05 */
[----:B------:R2:W-:Y:S01]  /*1170*/  @!P0 LDGSTS.E.BYPASS.LTC128B.128 [R120+0x2800], [R18.64+0x80] ;  /* 0x0280008012788fae */ /* 0x0005e2000b901d58 */
[----:B------:R-:W-:Y:S01]  /*1180*/  LEA.HI R4, R4, R15, RZ, 0x2 ;  /* 0x0000000f04047211 */ /* 0x000fe200078f10ff */
[----:B------:R-:W-:Y:S01]  /*1190*/  IMAD R11, R98, c[0x0][0x1a4], R11 ;  /* 0x00006900620b7a24 */ /* 0x000fe200078e020b */
[----:B------:R-:W-:Y:S01]  /*11a0*/  LOP3.LUT R116, R116, 0xc0, RZ, 0xc0, !PT ;  /* 0x000000c074747812 */ /* 0x000fe200078ec0ff */
[----:B------:R3:W-:Y:S01]  /*11b0*/  @!P6 LDGSTS.E.BYPASS.LTC128B.128 [R120+0x3000], [R16.64] ;  /* 0x030000001078efae */ /* 0x0007e2000b901d58 */
[----:B------:R-:W-:Y:S01]  /*11c0*/  LOP3.LUT R4, R4, 0xfffffffc, RZ, 0xc0, !PT ;  /* 0xfffffffc04047812 */ /* 0x000fe200078ec0ff */
[----:B------:R-:W-:Y:S01]  /*11d0*/  IMAD.IADD R11, R7, 0x1, R11 ;  /* 0x00000001070b7824 */ /* 0x000fe200078e020b */
[----:B------:R-:W-:Y:S01]  /*11e0*/  LEA R7, P1, R6, R96, 0x6 ;  /* 0x0000006006077211 */ /* 0x000fe200078230ff */
[----:B------:R3:W-:Y:S01]  /*11f0*/  @!P6 LDGSTS.E.BYPASS.LTC128B.128 [R120+0x4000], [R16.64+0x40] ;  /* 0x040000401078efae */ /* 0x0007e2000b901d58 */
[----:B------:R-:W-:Y:S01]  /*1200*/  IMAD.IADD R127, R97, 0x1, R127 ;  /* 0x00000001617f7824 */ /* 0x000fe200078e027f */
[----:B------:R-:W-:Y:S01]  /*1210*/  LOP3.LUT R13, R116, 0x8, R13, 0xf8, !PT ;  /* 0x00000008740d7812 */ /* 0x000fe200078ef80d */
[----:B------:R-:W-:Y:S01]  /*1220*/  IMAD.IADD R4, R15, 0x1, -R4 ;  /* 0x000000010f047824 */ /* 0x000fe200078e0a04 */
[----:B------:R3:W-:Y:S01]  /*1230*/  @!P6 LDGSTS.E.BYPASS.LTC128B.128 [R120+0x5000], [R16.64+0x80] ;  /* 0x050000801078efae */ /* 0x0007e2000b901d58 */
[----:B------:R-:W-:Y:S01]  /*1240*/  IMAD.MOV.U32 R5, RZ, RZ, 0x20 ;  /* 0x00000020ff057424 */ /* 0x000fe200078e00ff */
[----:B------:R-:W-:Y:S01]  /*1250*/  LEA.HI.X R6, R6, R127, R11, 0x6, P1 ;  /* 0x0000007f06067211 */ /* 0x000fe200008f340b */
[----:B------:R-:W-:Y:S01]  /*1260*/  IMAD.SHL.U32 R10, R4, 0x40, RZ ;  /* 0x00000040040a7824 */ /* 0x000fe200078e00ff */
[----:B------:R4:W-:Y:S01]  /*1270*/  @!P5 LDGSTS.E.BYPASS.LTC128B.128 [R120+0x3800], [R20.64] ;  /* 0x038000001478dfae */ /* 0x0009e2000b901d58 */
[----:B------:R-:W-:Y:S01]  /*1280*/  IMAD.SHL.U32 R8, R8, 0x20, RZ ;  /* 0x0000002008087824 */ /* 0x000fe200078e00ff */
[----:B------:R-:W-:Y:S01]  /*1290*/  SHF.R.U32.HI R116, RZ, 0x3, R116 ;  /* 0x00000003ff747819 */ /* 0x000fe20000011674 */
[C---:B------:R-:W-:Y:S01]  /*12a0*/  IMAD R11, R9.reuse, 0x8, R2 ;  /* 0x00000008090b7824 */ /* 0x040fe200078e0202 */
[----:B------:R4:W-:Y:S01]  /*12b0*/  @!P5 LDGSTS.E.BYPASS.LTC128B.128 [R120+0x4800], [R20.64+0x40] ;  /* 0x048000401478dfae */ /* 0x0009e2000b901d58 */
[----:B------:R-:W-:Y:S01]  /*12c0*/  IMAD.SHL.U32 R15, R9, 0x8, RZ ;  /* 0x00000008090f7824 */ /* 0x000fe200078e00ff */
[----:B------:R-:W-:Y:S01]  /*12d0*/  LOP3.LUT R2, R10, 0xc0, RZ, 0xc0, !PT ;  /* 0x000000c00a027812 */ /* 0x000fe200078ec0ff */
[----:B------:R-:W-:Y:S01]  /*12e0*/  IMAD.IADD R79, R12, 0x1, -R79 ;  /* 0x000000010c4f7824 */ /* 0x000fe200078e0a4f */
[----:B------:R4:W-:Y:S01]  /*12f0*/  @!P5 LDGSTS.E.BYPASS.LTC128B.128 [R120+0x5800], [R20.64+0x80] ;  /* 0x058000801478dfae */ /* 0x0009e2000b901d58 */
[----:B------:R-:W-:Y:S01]  /*1300*/  LOP3.LUT R78, R8, 0xffffff00, RZ, 0xc0, !PT ;  /* 0xffffff00084e7812 */ /* 0x000fe200078ec0ff */
[----:B------:R-:W-:Y:S01]  /*1310*/  IMAD R83, R81, 0x10, R83 ;  /* 0x0000001051537824 */ /* 0x000fe200078e0253 */
[----:B------:R-:W-:Y:S01]  /*1320*/  LOP3.LUT R116, R13, R116, RZ, 0x3c, !PT ;  /* 0x000000740d747212 */ /* 0x000fe200078e3cff */
[----:B------:R-:W0:Y:S01]  /*1330*/  LDGDEPBAR ;  /* 0x00000000000079af */ /* 0x000e220000000000 */
[----:B--2---:R-:W-:Y:S01]  /*1340*/  IMAD.WIDE.U32 R18, R5, c[0x0][0x1a0], RZ ;  /* 0x0000680005127a25 */ /* 0x004fe200078e00ff */
[----:B------:R-:W-:-:S02]  /*1350*/  LOP3.LUT R15, R2, 0x8, R15, 0xf8, !PT ;  /* 0x00000008020f7812 */ /* 0x000fc400078ef80f */
[----:B------:R-:W-:Y:S01]  /*1360*/  SHF.R.U32.HI R2, RZ, 0x3, R2 ;  /* 0x00000003ff027819 */ /* 0x000fe20000011602 */
[----:B------:R-:W-:Y:S01]  /*1370*/  IMAD R13, R5, c[0x0][0x1a4], RZ ;  /* 0x00006900050d7a24 */ /* 0x000fe200078e02ff */
[----:B------:R-:W-:Y:S01]  /*1380*/  @!P3 IADD3 R9, P0, R7, R18, RZ ;  /* 0x000000120709b210 */ /* 0x000fe20007f1e0ff */
[----:B------:R-:W-:Y:S01]  /*1390*/  IMAD R10, R81, 0x200, R78 ;  /* 0x00000200510a7824 */ /* 0x000fe200078e024e */
[----:B------:R-:W-:Y:S01]  /*13a0*/  @!P4 LEA R12, P1, R7, c[0x0][0x170], 0x1 ;  /* 0x00005c00070cca11 */ /* 0x000fe200078208ff */
[----:B------:R-:W-:Y:S01]  /*13b0*/  IMAD.U32 R116, R11, 0x20, R116 ;  /* 0x000000200b747824 */ /* 0x000fe200078e0074 */
[----:B------:R-:W-:Y:S01]  /*13c0*/  LOP3.LUT R2, R15, R2, RZ, 0x3c, !PT ;  /* 0x000000020f027212 */ /* 0x000fe200078e3cff */
[----:B------:R-:W-:Y:S01]  /*13d0*/  IMAD R117, R79, 0x20, R10 ;  /* 0x000000204f757824 */ /* 0x000fe200078e020a */
[----:B------:R-:W-:Y:S01]  /*13e0*/  @!P3 IADD3.X R8, R6, R19, R13, P0, !PT ;  /* 0x000000130608b210 */ /* 0x000fe200007fe40d */
[----:B------:R-:W-:Y:S01]  /*13f0*/  IMAD.SHL.U32 R116, R116, 0x2, RZ ;  /* 0x0000000274747824 */ /* 0x000fe200078e00ff */
[----:B------:R-:W-:Y:S01]  /*1400*/  @!P4 LEA.HI.X R13, R7, c[0x0][0x174], R6, 0x1, P1 ;  /* 0x00005d00070dca11 */ /* 0x000fe200008f0c06 */
[----:B------:R-:W-:Y:S01]  /*1410*/  IMAD.IADD R117, R2, 0x1, R117 ;  /* 0x0000000102757824 */ /* 0x000fe200078e0275 */
[----:B------:R-:W-:Y:S01]  /*1420*/  @!P3 LEA R6, P0, R9, c[0x0][0x170], 0x1 ;  /* 0x00005c000906ba11 */ /* 0x000fe200078008ff */
[----:B------:R-:W-:Y:S01]  /*1430*/  IMAD R79, R79, 0x20, R78 ;  /* 0x000000204f4f7824 */ /* 0x000fe200078e024e */
[----:B------:R-:W-:Y:S01]  /*1440*/  LOP3.LUT P1, RZ, R4, 0x2, RZ, 0xc0, !PT ;  /* 0x0000000204ff7812 */ /* 0x000fe2000782c0ff */
[----:B------:R-:W-:Y:S01]  /*1450*/  IMAD.SHL.U32 R117, R117, 0x2, RZ ;  /* 0x0000000275757824 */ /* 0x000fe200078e00ff */
[----:B------:R-:W-:Y:S01]  /*1460*/  @!P3 LEA.HI.X R7, R9, c[0x0][0x174], R8, 0x1, P0 ;  /* 0x00005d000907ba11 */ /* 0x000fe200000f0c08 */
[----:B------:R-:W-:Y:S01]  /*1470*/  IMAD.MOV.U32 R4, RZ, RZ, 0x10 ;  /* 0x00000010ff047424 */ /* 0x000fe200078e00ff */
[----:B------:R-:W-:Y:S01]  /*1480*/  LOP3.LUT P0, RZ, R3, 0x2, RZ, 0xc0, !PT ;  /* 0x0000000203ff7812 */ /* 0x000fe2000780c0ff */
[----:B------:R-:W-:Y:S01]  /*1490*/  IMAD R94, R80, 0x4, R81 ;  /* 0x00000004505e7824 */ /* 0x000fe200078e0251 */
[----:B------:R-:W-:-:S04]  /*14a0*/  DEPBAR.LE SB0, 0x0 ;  /* 0x000080000000791a */ /* 0x000fc80000000000 */
[----:B------:R-:W-:Y:S01]  /*14b0*/  BAR.SYNC.DEFER_BLOCKING 0x0 ;  /* 0x0000000000007b1d */ /* 0x000fe20000010000 */
[----:B------:R-:W-:Y:S02]  /*14c0*/  SEL R3, R4, 0xfffffff0, !P1 ;  /* 0xfffffff004037807 */ /* 0x000fe40004800000 */
[----:B------:R-:W-:-:S03]  /*14d0*/  SEL R5, R5, 0xffffffe0, !P0 ;  /* 0xffffffe005057807 */ /* 0x000fc60004000000 */
[----:B------:R-:W-:Y:S02]  /*14e0*/  IMAD R115, R3, 0x2, R117 ;  /* 0x0000000203737824 */ /* 0x000fe400078e0275 */
[----:B------:R-:W-:Y:S01]  /*14f0*/  IMAD.IADD R113, R116, 0x1, R5 ;  /* 0x0000000174717824 */ /* 0x000fe200078e0205 */
        /* <DEDUP_REMOVED lines=21> */
[----:B------:R-:W1:Y:S04]  /*1650*/  LDSM.16.M88.4 R36, [R116+0x3000] ;  /* 0x003000007424783b */ /* 0x000e680000000200 */
[----:B------:R-:W1:Y:S04]  /*1660*/  LDSM.16.M88.4 R28, [R116+0x3400] ;  /* 0x00340000741c783b */ /* 0x000e680000000200 */
[----:B----4-:R-:W4:Y:S04]  /*1670*/  LDSM.16.M88.4 R20, [R116+0x3800] ;  /* 0x003800007414783b */ /* 0x010f280000000200 */
[----:B------:R-:W4:Y:S04]  /*1680*/  LDSM.16.M88.4 R8, [R116+0x3c00] ;  /* 0x003c00007408783b */ /* 0x000f280000000200 */
[----:B--2---:R-:W-:Y:S04]  /*1690*/  LDSM.16.M88.4 R12, [R115] ;  /* 0x00000000730c783b */ /* 0x004fe80000000200 */
[----:B-----5:R-:W2:Y:S04]  /*16a0*/  LDSM.16.M88.4 R4, [R113+0x3000] ;  /* 0x003000007104783b */ /* 0x020ea80000000200 */
[----:B------:R-:W5:Y:S04]  /*16b0*/  LDSM.16.M88.4 R44, [R113+0x3400] ;  /* 0x00340000712c783b */ /* 0x000f680000000200 */
[----:B---3--:R-:W3:Y:S04]  /*16c0*/  LDSM.16.M88.4 R16, [R113+0x3800] ;  /* 0x003800007110783b */ /* 0x008ee80000000200 */
[----:B------:R-:W2:Y:S04]  /*16d0*/  LDSM.16.M88.4 R52, [R113+0x3c00] ;  /* 0x003c00007134783b */ /* 0x000ea80000000200 */
[----:B------:R-:W-:Y:S01]  /*16e0*/  LDSM.16.M88.4 R48, [R116+0x4400] ;  /* 0x004400007430783b */ /* 0x000fe20000000200 */
[C---:B-1----:R-:W-:Y:S03]  /*16f0*/  HMMA.16816.F32 R40, R56.reuse, R36, RZ ;  /* 0x000000243828723c */ /* 0x042fe600000018ff */
[----:B------:R-:W-:Y:S04]  /*1700*/  LDSM.16.M88.4 R68, [R115+0x1000] ;  /* 0x001000007344783b */ /* 0x000fe80000000200 */
[----:B------:R-:W-:Y:S01]  /*1710*/  LDSM.16.M88.4 R72, [R113+0x4800] ;  /* 0x004800007148783b */ /* 0x000fe20000000200 */
[C---:B------:R-:W-:Y:S03]  /*1720*/  HMMA.16816.F32 R36, R56.reuse, R38, RZ ;  /* 0x000000263824723c */ /* 0x040fe600000018ff */
[----:B------:R-:W-:Y:S04]  /*1730*/  LDSM.16.M88.4 R64, [R113+0x4c00] ;  /* 0x004c00007140783b */ /* 0x000fe80000000200 */
[----:B------:R-:W0:Y:S01]  /*1740*/  LDGDEPBAR ;  /* 0x00000000000079af */ /* 0x000e220000000000 */
[C---:B------:R-:W-:Y:S08]  /*1750*/  HMMA.16816.F32 R32, R56.reuse, R28, RZ ;  /* 0x0000001c3820723c */ /* 0x040ff000000018ff */
[C---:B------:R-:W-:Y:S08]  /*1760*/  HMMA.16816.F32 R28, R56.reuse, R30, RZ ;  /* 0x0000001e381c723c */ /* 0x040ff000000018ff */
[C---:B----4-:R-:W-:Y:S08]  /*1770*/  HMMA.16816.F32 R24, R56.reuse, R20, RZ ;  /* 0x000000143818723c */ /* 0x050ff000000018ff */
[C---:B------:R-:W-:Y:S08]  /*1780*/  HMMA.16816.F32 R20, R56.reuse, R22, RZ ;  /* 0x000000163814723c */ /* 0x040ff000000018ff */
[C---:B------:R-:W-:Y:S08]  /*1790*/  HMMA.16816.F32 R60, R56.reuse, R8, RZ ;  /* 0x00000008383c723c */ /* 0x040ff000000018ff */
[----:B------:R-:W-:Y:S01]  /*17a0*/  HMMA.16816.F32 R56, R56, R10, RZ ;  /* 0x0000000a3838723c */ /* 0x000fe200000018ff */
[----:B------:R-:W-:Y:S07]  /*17b0*/  LDSM.16.M88.4 R8, [R117+0x1000] ;  /* 0x001000007508783b */ /* 0x000fee0000000200 */
[C---:B--2---:R-:W-:Y:S08]  /*17c0*/  HMMA.16816.F32 R40, R12.reuse, R4, R40 ;  /* 0x000000040c28723c */ /* 0x044ff00000001828 */
[C---:B------:R-:W-:Y:S01]  /*17d0*/  HMMA.16816.F32 R36, R12.reuse, R6, R36 ;  /* 0x000000060c24723c */ /* 0x040fe20000001824 */
[----:B------:R-:W1:Y:S07]  /*17e0*/  LDSM.16.M88.4 R4, [R116+0x4000] ;  /* 0x004000007404783b */ /* 0x000e6e0000000200 */
[C---:B-----5:R-:W-:Y:S08]  /*17f0*/  HMMA.16816.F32 R32, R12.reuse, R44, R32 ;  /* 0x0000002c0c20723c */ /* 0x060ff00000001820 */
[C---:B------:R-:W-:Y:S01]  /*1800*/  HMMA.16816.F32 R28, R12.reuse, R46, R28 ;  /* 0x0000002e0c1c723c */ /* 0x040fe2000000181c */
[----:B------:R-:W2:Y:S07]  /*1810*/  LDSM.16.M88.4 R44, [R116+0x4800] ;  /* 0x00480000742c783b */ /* 0x000eae0000000200 */
[C---:B---3--:R-:W-:Y:S08]  /*1820*/  HMMA.16816.F32 R24, R12.reuse, R16, R24 ;  /* 0x000000100c18723c */ /* 0x048ff00000001818 */
[C---:B------:R-:W-:Y:S01]  /*1830*/  HMMA.16816.F32 R20, R12.reuse, R18, R20 ;  /* 0x000000120c14723c */ /* 0x040fe20000001814 */
[----:B------:R-:W3:Y:S07]  /*1840*/  LDSM.16.M88.4 R16, [R116+0x4c00] ;  /* 0x004c00007410783b */ /* 0x000eee0000000200 */
[C---:B------:R-:W-:Y:S08]  /*1850*/  HMMA.16816.F32 R60, R12.reuse, R52, R60 ;  /* 0x000000340c3c723c */ /* 0x040ff0000000183c */
[----:B------:R-:W-:Y:S01]  /*1860*/  HMMA.16816.F32 R56, R12, R54, R56 ;  /* 0x000000360c38723c */ /* 0x000fe20000001838 */
[----:B------:R-:W4:Y:S04]  /*1870*/  LDSM.16.M88.4 R12, [R113+0x4000] ;  /* 0x00400000710c783b */ /* 0x000f280000000200 */
[----:B------:R-:W-:Y:S03]  /*1880*/  LDSM.16.M88.4 R52, [R116+0x5000] ;  /* 0x005000007434783b */ /* 0x000fe60000000200 */
[C---:B-1----:R-:W-:Y:S08]  /*1890*/  HMMA.16816.F32 R40, R8.reuse, R4, R40 ;  /* 0x000000040828723c */ /* 0x042ff00000001828 */
[C---:B------:R-:W-:Y:S01]  /*18a0*/  HMMA.16816.F32 R36, R8.reuse, R6, R36 ;  /* 0x000000060824723c */ /* 0x040fe20000001824 */
[----:B------:R-:W1:Y:S07]  /*18b0*/  LDSM.16.M88.4 R4, [R113+0x4400] ;  /* 0x004400007104783b */ /* 0x000e6e0000000200 */
[C---:B------:R-:W-:Y:S08]  /*18c0*/  HMMA.16816.F32 R32, R8.reuse, R48, R32 ;  /* 0x000000300820723c */ /* 0x040ff00000001820 */
[C---:B------:R-:W-:Y:S01]  /*18d0*/  HMMA.16816.F32 R28, R8.reuse, R50, R28 ;  /* 0x00000032081c723c */ /* 0x040fe2000000181c */
[----:B------:R-:W-:Y:S07]  /*18e0*/  LDSM.16.M88.4 R48, [R116+0x5400] ;  /* 0x005400007430783b */ /* 0x000fee0000000200 */
[C---:B--2---:R-:W-:Y:S08]  /*18f0*/  HMMA.16816.F32 R24, R8.reuse, R44, R24 ;  /* 0x0000002c0818723c */ /* 0x044ff00000001818 */
[C---:B------:R-:W-:Y:S01]  /*1900*/  HMMA.16816.F32 R20, R8.reuse, R46, R20 ;  /* 0x0000002e0814723c */ /* 0x040fe20000001814 */
[----:B------:R-:W-:Y:S07]  /*1910*/  LDSM.16.M88.4 R44, [R116+0x5800] ;  /* 0x00580000742c783b */ /* 0x000fee0000000200 */
[C---:B---3--:R-:W-:Y:S08]  /*1920*/  HMMA.16816.F32 R60, R8.reuse, R16, R60 ;  /* 0x00000010083c723c */ /* 0x048ff0000000183c */
[----:B------:R-:W-:Y:S01]  /*1930*/  HMMA.16816.F32 R56, R8, R18, R56 ;  /* 0x000000120838723c */ /* 0x000fe20000001838 */
[----:B------:R-:W2:Y:S04]  /*1940*/  LDSM.16.M88.4 R8, [R117+0x2000] ;  /* 0x002000007508783b */ /* 0x000ea80000000200 */
[----:B------:R-:W-:Y:S03]  /*1950*/  LDSM.16.M88.4 R16, [R113+0x5000] ;  /* 0x005000007110783b */ /* 0x000fe60000000200 */
[C---:B----4-:R-:W-:Y:S08]  /*1960*/  HMMA.16816.F32 R40, R68.reuse, R12, R40 ;  /* 0x0000000c4428723c */ /* 0x050ff00000001828 */
[C---:B------:R-:W-:Y:S01]  /*1970*/  HMMA.16816.F32 R36, R68.reuse, R14, R36 ;  /* 0x0000000e4424723c */ /* 0x040fe20000001824 */
[----:B------:R-:W3:Y:S07]  /*1980*/  LDSM.16.M88.4 R12, [R116+0x5c00] ;  /* 0x005c0000740c783b */ /* 0x000eee0000000200 */
[C---:B-1----:R-:W-:Y:S08]  /*1990*/  HMMA.16816.F32 R32, R68.reuse, R4, R32 ;  /* 0x000000044420723c */ /* 0x042ff00000001820 */
[C---:B------:R-:W-:Y:S01]  /*19a0*/  HMMA.16816.F32 R28, R68.reuse, R6, R28 ;  /* 0x00000006441c723c */ /* 0x040fe2000000181c */
[----:B------:R-:W1:Y:S07]  /*19b0*/  LDSM.16.M88.4 R4, [R115+0x2000] ;  /* 0x002000007304783b */ /* 0x000e6e0000000200 */
[C---:B------:R-:W-:Y:S08]  /*19c0*/  HMMA.16816.F32 R24, R68.reuse, R72, R24 ;  /* 0x000000484418723c */ /* 0x040ff00000001818 */
[C---:B------:R-:W-:Y:S08]  /*19d0*/  HMMA.16816.F32 R20, R68.reuse, R74, R20 ;  /* 0x0000004a4414723c */ /* 0x040ff00000001814 */
[C---:B------:R-:W-:Y:S08]  /*19e0*/  HMMA.16816.F32 R60, R68.reuse, R64, R60 ;  /* 0x00000040443c723c */ /* 0x040ff0000000183c */
[----:B------:R-:W-:Y:S08]  /*19f0*/  HMMA.16816.F32 R56, R68, R66, R56 ;  /* 0x000000424438723c */ /* 0x000ff00000001838 */
[C---:B--2---:R-:W-:Y:S08]  /*1a00*/  HMMA.16816.F32 R32, R8.reuse, R48, R32 ;  /* 0x000000300820723c */ /* 0x044ff00000001820 */
[C---:B------:R-:W-:Y:S01]  /*1a10*/  HMMA.16816.F32 R28, R8.reuse, R50, R28 ;  /* 0x00000032081c723c */ /* 0x040fe2000000181c */
[----:B------:R-:W2:Y:S07]  /*1a20*/  LDSM.16.M88.4 R48, [R113+0x5400] ;  /* 0x005400007130783b */ /* 0x000eae0000000200 */
[C---:B------:R-:W-:Y:S07]  /*1a30*/  HMMA.16816.F32 R24, R8.reuse, R44, R24 ;  /* 0x0000002c0818723c */ /* 0x040fee0000001818 */
[----:B------:R-:W-:Y:S01]  /*1a40*/  SHF.R.S32.HI R45, RZ, 0x1f, R84 ;  /* 0x0000001fff2d7819 */ /* 0x000fe20000011454 */
[----:B------:R-:W-:Y:S03]  /*1a50*/  HMMA.16816.F32 R40, R8, R52, R40 ;  /* 0x000000340828723c */ /* 0x000fe60000001828 */
[----:B------:R-:W-:-:S04]  /*1a60*/  LEA.HI R45, R45, R84, RZ, 0x2 ;  /* 0x000000542d2d7211 */ /* 0x000fc800078f10ff */
[----:B------:R-:W-:Y:S01]  /*1a70*/  SHF.R.S32.HI R130, RZ, 0x2, R45 ;  /* 0x00000002ff827819 */ /* 0x000fe2000001142d */
[C---:B------:R-:W-:Y:S01]  /*1a80*/  HMMA.16816.F32 R20, R8.reuse, R46, R20 ;  /* 0x0000002e0814723c */ /* 0x040fe20000001814 */
[----:B------:R-:W4:Y:S07]  /*1a90*/  LDSM.16.M88.4 R44, [R113+0x5800] ;  /* 0x00580000712c783b */ /* 0x000f2e0000000200 */
[C---:B------:R-:W-:Y:S08]  /*1aa0*/  HMMA.16816.F32 R36, R8.reuse, R54, R36 ;  /* 0x000000360824723c */ /* 0x040ff00000001824 */
[C---:B---3--:R-:W-:Y:S07]  /*1ab0*/  HMMA.16816.F32 R60, R8.reuse, R12, R60 ;  /* 0x0000000c083c723c */ /* 0x048fee000000183c */
[----:B------:R-:W-:Y:S01]  /*1ac0*/  IADD3 R13, R83, 0x1, R130 ;  /* 0x00000001530d7810 */ /* 0x000fe20007ffe082 */
[----:B------:R-:W-:Y:S01]  /*1ad0*/  HMMA.16816.F32 R56, R8, R14, R56 ;  /* 0x0000000e0838723c */ /* 0x000fe20000001838 */
[----:B------:R-:W3:Y:S01]  /*1ae0*/  LDSM.16.M88.4 R8, [R113+0x5c00] ;  /* 0x005c00007108783b */ /* 0x000ee20000000200 */
[----:B------:R-:W-:Y:S01]  /*1af0*/  SHF.R.S32.HI R12, RZ, 0x1f, R81 ;  /* 0x0000001fff0c7819 */ /* 0x000fe20000011451 */
[----:B------:R-:W-:-:S04]  /*1b00*/  DEPBAR.LE SB0, 0x0 ;  /* 0x000080000000791a */ /* 0x000fc80000000000 */
[----:B------:R-:W-:Y:S01]  /*1b10*/  IADD3 R13, R77, R13, -R122 ;  /* 0x0000000d4d0d7210 */ /* 0x000fe20007ffe87a */
[C---:B-1----:R-:W-:Y:S01]  /*1b20*/  HMMA.16816.F32 R40, R4.reuse, R16, R40 ;  /* 0x000000100428723c */ /* 0x042fe20000001828 */
[----:B------:R-:W-:Y:S02]  /*1b30*/  LEA.HI R12, R12, R81, RZ, 0x2 ;  /* 0x000000510c0c7211 */ /* 0x000fe400078f10ff */
[----:B------:R-:W-:Y:S01]  /*1b40*/  IADD3 R100, R13, c[0x0][0x2e8], RZ ;  /* 0x0000ba000d647a10 */ /* 0x000fe20007ffe0ff */
[----:B------:R-:W-:Y:S01]  /*1b50*/  IMAD R13, R98, 0x40, R101 ;  /* 0x00000040620d7824 */ /* 0x000fe200078e0265 */
[----:B------:R-:W-:Y:S02]  /*1b60*/  LOP3.LUT R12, R12, 0xfffffffc, RZ, 0xc0, !PT ;  /* 0xfffffffc0c0c7812 */ /* 0x000fe400078ec0ff */
[C---:B------:R-:W-:Y:S01]  /*1b70*/  IADD3 R16, R100.reuse, 0x8, RZ ;  /* 0x0000000864107810 */ /* 0x040fe20007ffe0ff */
[----:B------:R-:W-:Y:S01]  /*1b80*/  HMMA.16816.F32 R36, R4, R18, R36 ;  /* 0x000000120424723c */ /* 0x000fe20000001824 */
[----:B------:R-:W-:Y:S01]  /*1b90*/  IMNMX R100, R100, R77, PT ;  /* 0x0000004d64647217 */ /* 0x000fe20003800200 */
[----:B------:R-:W-:Y:S01]  /*1ba0*/  IMAD.IADD R123, R81, 0x1, -R12 ;  /* 0x00000001517b7824 */ /* 0x000fe200078e0a0c */
[----:B------:R-:W-:-:S02]  /*1bb0*/  IADD3 R12, R13, 0x1, RZ ;  /* 0x000000010d0c7810 */ /* 0x000fc40007ffe0ff */
[----:B------:R-:W-:Y:S02]  /*1bc0*/  IMNMX R99, R16, R77, PT ;  /* 0x0000004d10637217 */ /* 0x000fe40003800200 */
[C---:B------:R-:W-:Y:S01]  /*1bd0*/  ISETP.GE.AND P0, PT, R12.reuse, R100, PT ;  /* 0x000000640c00720c */ /* 0x040fe20003f06270 */
[C---:B--2---:R-:W-:Y:S01]  /*1be0*/  HMMA.16816.F32 R32, R4.reuse, R48, R32 ;  /* 0x000000300420723c */ /* 0x044fe20000001820 */
[----:B------:R-:W-:Y:S02]  /*1bf0*/  ISETP.GE.AND P3, PT, R12, R99, PT ;  /* 0x000000630c00720c */ /* 0x000fe40003f66270 */
[C---:B------:R-:W-:Y:S02]  /*1c00*/  IADD3 R17, R13.reuse, 0x8, RZ ;  /* 0x000000080d117810 */ /* 0x040fe40007ffe0ff */
[C---:B------:R-:W-:Y:S02]  /*1c10*/  IADD3 R12, R13.reuse, 0x10, RZ ;  /* 0x000000100d0c7810 */ /* 0x040fe40007ffe0ff */
[----:B------:R-:W-:Y:S01]  /*1c20*/  IADD3 R16, R13, 0x9, RZ ;  /* 0x000000090d107810 */ /* 0x000fe20007ffe0ff */
[----:B------:R-:W-:Y:S01]  /*1c30*/  HMMA.16816.F32 R28, R4, R50, R28 ;  /* 0x00000032041c723c */ /* 0x000fe2000000181c */
[----:B------:R-:W-:-:S02]  /*1c40*/  FSEL R41, R41, -INF , !P0 ;  /* 0xff80000029297808 */ /* 0x000fc40004000000 */
[-C--:B------:R-:W-:Y:S02]  /*1c50*/  ISETP.GE.AND P4, PT, R17, R100.reuse, PT ;  /* 0x000000641100720c */ /* 0x080fe40003f86270 */
[CC--:B------:R-:W-:Y:S02]  /*1c60*/  ISETP.GE.AND P1, PT, R12.reuse, R100.reuse, PT ;  /* 0x000000640c00720c */ /* 0x0c0fe40003f26270 */
[-C--:B------:R-:W-:Y:S01]  /*1c70*/  ISETP.GE.AND P0, PT, R12, R99.reuse, PT ;  /* 0x000000630c00720c */ /* 0x080fe20003f06270 */
[----:B----4-:R-:W-:Y:S01]  /*1c80*/  HMMA.16816.F32 R24, R4, R44, R24 ;  /* 0x0000002c0418723c */ /* 0x010fe20000001818 */
[----:B------:R-:W-:Y:S02]  /*1c90*/  IADD3 R12, R13, 0x11, RZ ;  /* 0x000000110d0c7810 */ /* 0x000fe40007ffe0ff */
[----:B------:R-:W-:Y:S02]  /*1ca0*/  ISETP.GE.AND P6, PT, R17, R99, PT ;  /* 0x000000631100720c */ /* 0x000fe40003fc6270 */
[----:B------:R-:W-:-:S02]  /*1cb0*/  ISETP.GE.AND P2, PT, R16, R100, PT ;  /* 0x000000641000720c */ /* 0x000fc40003f46270 */
[-C--:B------:R-:W-:Y:S01]  /*1cc0*/  ISETP.GE.AND P5, PT, R16, R99.reuse, PT ;  /* 0x000000631000720c */ /* 0x080fe20003fa6270 */
[C---:B------:R-:W-:Y:S01]  /*1cd0*/  HMMA.16816.F32 R20, R4.reuse, R46, R20 ;  /* 0x0000002e0414723c */ /* 0x040fe20000001814 */
[----:B------:R-:W-:Y:S02]  /*1ce0*/  IADD3 R14, R13, 0x18, RZ ;  /* 0x000000180d0e7810 */ /* 0x000fe40007ffe0ff */
[----:B------:R-:W-:Y:S02]  /*1cf0*/  FSEL R16, R43, -INF , !P3 ;  /* 0xff8000002b107808 */ /* 0x000fe40005800000 */
[----:B------:R-:W-:Y:S02]  /*1d00*/  FSEL R15, R36, -INF , !P4 ;  /* 0xff800000240f7808 */ /* 0x000fe40006000000 */
[C---:B------:R-:W-:Y:S01]  /*1d10*/  ISETP.GE.AND P3, PT, R12.reuse, R100, PT ;  /* 0x000000640c00720c */ /* 0x040fe20003f66270 */
[----:B---3--:R-:W-:Y:S01]  /*1d20*/  HMMA.16816.F32 R60, R4, R8, R60 ;  /* 0x00000008043c723c */ /* 0x008fe2000000183c */
[----:B------:R-:W-:-:S02]  /*1d30*/  ISETP.GE.AND P4, PT, R12, R99, PT ;  /* 0x000000630c00720c */ /* 0x000fc40003f86270 */
[----:B------:R-:W-:Y:S02]  /*1d40*/  FSEL R38, R38, -INF , !P6 ;  /* 0xff80000026267808 */ /* 0x000fe40007000000 */
[----:B------:R-:W-:Y:S02]  /*1d50*/  FSEL R37, R37, -INF , !P2 ;  /* 0xff80000025257808 */ /* 0x000fe40005000000 */
[C---:B------:R-:W-:Y:S01]  /*1d60*/  IADD3 R12, R13.reuse, 0x19, RZ ;  /* 0x000000190d0c7810 */ /* 0x040fe20007ffe0ff */
[----:B------:R-:W-:Y:S01]  /*1d70*/  HMMA.16816.F32 R56, R4, R10, R56 ;  /* 0x0000000a0438723c */ /* 0x000fe20000001838 */
        /* <DEDUP_REMOVED lines=15> */
[CC--:B------:R-:W-:Y:S02]  /*1e70*/  ISETP.GE.AND P4, PT, R18.reuse, R100.reuse, PT ;  /* 0x000000641200720c */ /* 0x0c0fe40003f86270 */
[----:B------:R-:W-:Y:S02]  /*1e80*/  ISETP.GE.AND P6, PT, R18, R99, PT ;  /* 0x000000631200720c */ /* 0x000fe40003fc6270 */
[----:B------:R-:W-:Y:S02]  /*1e90*/  FSEL R18, R30, -INF , !P2 ;  /* 0xff8000001e127808 */ /* 0x000fe40005000000 */
[----:B------:R-:W-:Y:S02]  /*1ea0*/  ISETP.GE.AND P2, PT, R32, R100, PT ;  /* 0x000000642000720c */ /* 0x000fe40003f46270 */
[----:B------:R-:W-:Y:S02]  /*1eb0*/  IADD3 R9, R13, 0x31, RZ ;  /* 0x000000310d097810 */ /* 0x000fe40007ffe0ff */
[----:B------:R-:W-:-:S02]  /*1ec0*/  FSEL R30, R26, -INF , !P3 ;  /* 0xff8000001a1e7808 */ /* 0x000fc40005800000 */
[----:B------:R-:W-:Y:S02]  /*1ed0*/  FSEL R26, R20, -INF , !P2 ;  /* 0xff800000141a7808 */ /* 0x000fe40005000000 */
[----:B------:R-:W-:Y:S02]  /*1ee0*/  ISETP.GE.AND P2, PT, R9, R99, PT ;  /* 0x000000630900720c */ /* 0x000fe40003f46270 */
[----:B------:R-:W-:Y:S02]  /*1ef0*/  IADD3 R28, R13, 0x29, RZ ;  /* 0x000000290d1c7810 */ /* 0x000fe40007ffe0ff */
[----:B------:R-:W-:Y:S02]  /*1f00*/  FSEL R87, R63, -INF , !P2 ;  /* 0xff8000003f577808 */ /* 0x000fe40005000000 */
[----:B------:R-:W-:Y:S02]  /*1f10*/  FSEL R36, R31, -INF , !P1 ;  /* 0xff8000001f247808 */ /* 0x000fe40004800000 */
[----:B------:R-:W-:-:S02]  /*1f20*/  FSEL R24, R24, -INF , !P0 ;  /* 0xff80000018187808 */ /* 0x000fc40004000000 */
[----:B------:R-:W-:Y:S01]  /*1f30*/  ISETP.GE.AND P2, PT, R95, 0x2, PT ;  /* 0x000000025f00780c */ /* 0x000fe20003f46270 */
[----:B------:R-:W-:Y:S01]  /*1f40*/  BAR.SYNC.DEFER_BLOCKING 0x0 ;  /* 0x0000000000007b1d */ /* 0x000fe20000010000 */
[C---:B------:R-:W-:Y:S02]  /*1f50*/  ISETP.GE.AND P1, PT, R28.reuse, R100, PT ;  /* 0x000000641c00720c */ /* 0x040fe40003f26270 */
[----:B------:R-:W-:Y:S02]  /*1f60*/  ISETP.GE.AND P0, PT, R28, R99, PT ;  /* 0x000000631c00720c */ /* 0x000fe40003f06270 */
[----:B------:R-:W-:Y:S02]  /*1f70*/  IADD3 R28, R13, 0x30, RZ ;  /* 0x000000300d1c7810 */ /* 0x000fe40007ffe0ff */
[----:B------:R-:W-:Y:S02]  /*1f80*/  FSEL R39, R29, -INF , !P5 ;  /* 0xff8000001d277808 */ /* 0x000fe40006800000 */
[----:B------:R-:W-:-:S02]  /*1f90*/  FSEL R25, R25, -INF , !P4 ;  /* 0xff80000019197808 */ /* 0x000fc40006000000 */
[----:B------:R-:W-:Y:S02]  /*1fa0*/  FSEL R33, R23, -INF , !P0 ;  /* 0xff80000017217808 */ /* 0x000fe40004000000 */
[-C--:B------:R-:W-:Y:S02]  /*1fb0*/  ISETP.GE.AND P5, PT, R32, R99.reuse, PT ;  /* 0x000000632000720c */ /* 0x080fe40003fa6270 */
[CC--:B------:R-:W-:Y:S02]  /*1fc0*/  ISETP.GE.AND P3, PT, R28.reuse, R100.reuse, PT ;  /* 0x000000641c00720c */ /* 0x0c0fe40003f66270 */
[----:B------:R-:W-:Y:S02]  /*1fd0*/  ISETP.GE.AND P4, PT, R28, R99, PT ;  /* 0x000000631c00720c */ /* 0x000fe40003f86270 */
[C---:B------:R-:W-:Y:S02]  /*1fe0*/  ISETP.GE.AND P0, PT, R13.reuse, R100, PT ;  /* 0x000000640d00720c */ /* 0x040fe40003f06270 */
[----:B------:R-:W-:-:S02]  /*1ff0*/  IADD3 R8, R13, 0x38, RZ ;  /* 0x000000380d087810 */ /* 0x000fc40007ffe0ff */
[----:B------:R-:W-:Y:S02]  /*2000*/  IADD3 R4, R13, 0x39, RZ ;  /* 0x000000390d047810 */ /* 0x000fe40007ffe0ff */
[----:B------:R-:W-:Y:S02]  /*2010*/  FSEL R31, R27, -INF , !P6 ;  /* 0xff8000001b1f7808 */ /* 0x000fe40007000000 */
[----:B------:R-:W-:Y:S02]  /*2020*/  FSEL R32, R22, -INF , !P5 ;  /* 0xff80000016207808 */ /* 0x000fe40006800000 */
[----:B------:R-:W-:Y:S02]  /*2030*/  FSEL R27, R21, -INF , !P1 ;  /* 0xff800000151b7808 */ /* 0x000fe40004800000 */
[----:B------:R-:W-:Y:S02]  /*2040*/  FSEL R28, R60, -INF , !P3 ;  /* 0xff8000003c1c7808 */ /* 0x000fe40005800000 */
[----:B------:R-:W-:-:S02]  /*2050*/  FSEL R86, R62, -INF , !P4 ;  /* 0xff8000003e567808 */ /* 0x000fc40006000000 */
[----:B------:R-:W-:Y:S02]  /*2060*/  FSEL R40, R40, -INF , !P0 ;  /* 0xff80000028287808 */ /* 0x000fe40004000000 */
[-C--:B------:R-:W-:Y:S02]  /*2070*/  ISETP.GE.AND P6, PT, R9, R100.reuse, PT ;  /* 0x000000640900720c */ /* 0x080fe40003fc6270 */
[CC--:B------:R-:W-:Y:S02]  /*2080*/  ISETP.GE.AND P5, PT, R8.reuse, R100.reuse, PT ;  /* 0x000000640800720c */ /* 0x0c0fe40003fa6270 */
[-C--:B------:R-:W-:Y:S02]  /*2090*/  ISETP.GE.AND P1, PT, R8, R99.reuse, PT ;  /* 0x000000630800720c */ /* 0x080fe40003f26270 */
[----:B------:R-:W-:Y:S02]  /*20a0*/  ISETP.GE.AND P3, PT, R13, R99, PT ;  /* 0x000000630d00720c */ /* 0x000fe40003f66270 */
[----:B------:R-:W-:-:S02]  /*20b0*/  ISETP.GE.AND P4, PT, R4, R100, PT ;  /* 0x000000640400720c */ /* 0x000fc40003f86270 */
[----:B------:R-:W-:Y:S01]  /*20c0*/  ISETP.GE.AND P0, PT, R4, R99, PT ;  /* 0x000000630400720c */ /* 0x000fe20003f06270 */
[----:B------:R-:W-:Y:S01]  /*20d0*/  IMAD.IADD R4, R2, 0x1, R79 ;  /* 0x0000000102047824 */ /* 0x000fe200078e024f */
        /* <DEDUP_REMOVED lines=9> */
[C---:B------:R-:W-:Y:S02]  /*2170*/  IMAD R2, R7.reuse, UR21, RZ ;  /* 0x0000001507027c24 */ /* 0x040fe4000f8e02ff */
[----:B------:R-:W-:-:S04]  /*2180*/  IMAD.WIDE.U32 R8, R7, UR22, R128 ;  /* 0x0000001607087c25 */ /* 0x000fc8000f8e0080 */
        /* <DEDUP_REMOVED lines=18> */
.L_x_747:
[----:B------:R-:W-:Y:S01]  /*22b0*/  FMNMX.FTZ R2, R40, R41, !PT ;  /* 0x0000002928027209 */ /* 0x000fe20007810000 */
[----:B------:R-:W-:Y:S01]  /*22c0*/  IMAD.WIDE.U32 R62, R94, -0x326172a9, RZ ;  /* 0xcd9e8d575e3e7825 */ /* 0x000fe200078e00ff */
[----:B------:R-:W-:Y:S01]  /*22d0*/  FMNMX.FTZ R7, R6, R16, !PT ;  /* 0x0000001006077209 */ /* 0x000fe20007810000 */
[----:B------:R-:W-:Y:S01]  /*22e0*/  UIADD3 UR15, UR27, -0x4498517b, URZ ;  /* 0xbb67ae851b0f7890 */ /* 0x000fe2000fffe03f */
[----:B------:R-:W-:Y:S01]  /*22f0*/  FMNMX.FTZ R2, R15, R2, !PT ;  /* 0x000000020f027209 */ /* 0x000fe20007810000 */
[----:B------:R-:W-:Y:S01]  /*2300*/  IMAD.SHL.U32 R60, R98, 0x2, RZ ;  /* 0x00000002623c7824 */ /* 0x000fe200078e00ff */
[----:B------:R-:W-:Y:S01]  /*2310*/  FMNMX.FTZ R7, R38, R7, !PT ;  /* 0x0000000726077209 */ /* 0x000fe20007810000 */
[----:B------:R-:W-:Y:S01]  /*2320*/  IMAD.WIDE.U32 R84, R92, -0x2daee0ad, RZ ;  /* 0xd2511f535c547825 */ /* 0x000fe200078e00ff */
[----:B------:R-:W-:Y:S01]  /*2330*/  FMNMX.FTZ R2, R37, R2, !PT ;  /* 0x0000000225027209 */ /* 0x000fe20007810000 */
[----:B------:R-:W-:Y:S01]  /*2340*/  UIADD3 UR16, UR26, -0x61c88647, URZ ;  /* 0x9e3779b91a107890 */ /* 0x000fe2000fffe03f */
        /* <DEDUP_REMOVED lines=15> */
[----:B------:R-:W-:Y:S01]  /*2440*/  UIADD3 UR8, UR26, 0x1715609d, URZ ;  /* 0x1715609d1a087890 */ /* 0x000fe2000fffe03f */
[----:B------:R-:W-:Y:S01]  /*2450*/  FMNMX.FTZ R7, R36, R7, !PT ;  /* 0x0000000724077209 */ /* 0x000fe20007810000 */
[----:B------:R-:W-:Y:S01]  /*2460*/  UIADD3 UR17, UR26, -0x4ab325aa, URZ ;  /* 0xb54cda561a117890 */ /* 0x000fe2000fffe03f */
[----:B------:R-:W-:Y:S01]  /*2470*/  FMNMX.FTZ R2, R24, R5, !PT ;  /* 0x0000000518027209 */ /* 0x000fe20007810000 */
[----:B------:R-:W-:Y:S01]  /*2480*/  IMAD.SHL.U32 R114, R4, 0x2, RZ ;  /* 0x0000000204727824 */ /* 0x000fe200078e00ff */
[----:B------:R-:W-:Y:S01]  /*2490*/  FMNMX.FTZ R8, R30, R7, !PT ;  /* 0x000000071e087209 */ /* 0x000fe20007810000 */
[----:B------:R-:W-:Y:S01]  /*24a0*/  IMAD R76, R76, 0x10000, R76 ;  /* 0x000100004c4c7824 */ /* 0x000fe200078e024c */
[----:B------:R-:W-:Y:S01]  /*24b0*/  FMNMX.FTZ R5, R25, R2, !PT ;  /* 0x0000000219057209 */ /* 0x000fe20007810000 */
[----:B------:R-:W-:Y:S01]  /*24c0*/  IMAD R112, R3, 0x2, R114 ;  /* 0x0000000203707824 */ /* 0x000fe200078e0272 */
        /* <DEDUP_REMOVED lines=9> */
[----:B------:R-:W-:Y:S02]  /*2560*/  LOP3.LUT R93, R0, UR26, RZ, 0x3c, !PT ;  /* 0x0000001a005d7c12 */ /* 0x000fe4000f8e3cff */
[----:B------:R-:W-:-:S02]  /*2570*/  FMNMX.FTZ R5, R29, R2, !PT ;  /* 0x000000021d057209 */ /* 0x000fc40007810000 */
[----:B------:R-:W-:Y:S02]  /*2580*/  FMNMX.FTZ R0, R86, R7, !PT ;  /* 0x0000000756007209 */ /* 0x000fe40007810000 */
[----:B-1----:R-:W-:Y:S02]  /*2590*/  FMNMX.FTZ R10, R34, R5, !PT ;  /* 0x00000005220a7209 */ /* 0x002fe40007810000 */
[----:B------:R-:W-:Y:S02]  /*25a0*/  FMNMX.FTZ R7, R87, R0, !PT ;  /* 0x0000000057077209 */ /* 0x000fe40007810000 */
[----:B------:R-:W-:Y:S02]  /*25b0*/  FMNMX.FTZ R10, R35, R10, !PT ;  /* 0x0000000a230a7209 */ /* 0x000fe40007810000 */
[----:B------:R-:W-:Y:S02]  /*25c0*/  FMNMX.FTZ R8, R88, R7, !PT ;  /* 0x0000000758087209 */ /* 0x000fe40007810000 */
[----:B------:R-:W-:Y:S01]  /*25d0*/  LOP3.LUT R74, R63, R93, RZ, 0x3c, !PT ;  /* 0x0000005d3f4a7212 */ /* 0x000fe200078e3cff */
[----:B------:R-:W1:Y:S01]  /*25e0*/  SHFL.BFLY PT, R5, R10, 0x2, 0x1f ;  /* 0x0c401f000a057f89 */ /* 0x000e6200000e0000 */
[----:B------:R-:W-:-:S02]  /*25f0*/  FMNMX.FTZ R8, R89, R8, !PT ;  /* 0x0000000859087209 */ /* 0x000fc40007810000 */
[----:B------:R-:W-:Y:S01]  /*2600*/  LOP3.LUT R0, R85, UR27, R60, 0x96, !PT ;  /* 0x0000001b55007c12 */ /* 0x000fe2000f8e963c */
[----:B------:R-:W-:-:S05]  /*2610*/  IMAD.WIDE.U32 R74, R74, -0x2daee0ad, RZ ;  /* 0xd2511f534a4a7825 */ /* 0x000fca00078e00ff */
[----:B------:R-:W-:-:S05]  /*2620*/  LOP3.LUT R72, R75, UR15, R84, 0x96, !PT ;  /* 0x0000000f4b487c12 */ /* 0x000fca000f8e9654 */
[----:B------:R-:W-:Y:S01]  /*2630*/  IMAD.WIDE.U32 R72, R72, -0x326172a9, RZ ;  /* 0xcd9e8d5748487825 */ /* 0x000fe200078e00ff */
[----:B-1----:R-:W-:-:S03]  /*2640*/  FMNMX.FTZ R5, R10, R5, !PT ;  /* 0x000000050a057209 */ /* 0x002fc60007810000 */
[----:B------:R-:W-:Y:S02]  /*2650*/  IMAD.WIDE.U32 R10, R0, -0x326172a9, RZ ;  /* 0xcd9e8d57000a7825 */ /* 0x000fe400078e00ff */
[----:B------:R-:W1:Y:S03]  /*2660*/  SHFL.BFLY PT, R2, R5, 0x1, 0x1f ;  /* 0x0c201f0005027f89 */ /* 0x000e6600000e0000 */
[----:B------:R-:W-:Y:S02]  /*2670*/  LOP3.LUT R0, R11, UR16, R62, 0x96, !PT ;  /* 0x000000100b007c12 */ /* 0x000fe4000f8e963e */
[----:B------:R-:W-:-:S03]  /*2680*/  LOP3.LUT R10, R73, UR14, R10, 0x96, !PT ;  /* 0x0000000e490a7c12 */ /* 0x000fc6000f8e960a */
[----:B------:R-:W-:-:S04]  /*2690*/  IMAD.WIDE.U32 R20, R0, -0x2daee0ad, RZ ;  /* 0xd2511f5300147825 */ /* 0x000fc800078e00ff */
[----:B------:R-:W-:Y:S01]  /*26a0*/  IMAD.WIDE.U32 R10, R10, -0x2daee0ad, RZ ;  /* 0xd2511f530a0a7825 */ /* 0x000fe200078e00ff */
[----:B------:R-:W-:-:S04]  /*26b0*/  LOP3.LUT R7, R21, UR13, R74, 0x96, !PT ;  /* 0x0000000d15077c12 */ /* 0x000fc8000f8e964a */
[----:B------:R-:W-:-:S05]  /*26c0*/  LOP3.LUT R0, R11, UR11, R20, 0x96, !PT ;  /* 0x0000000b0b007c12 */ /* 0x000fca000f8e9614 */
[----:B------:R-:W-:Y:S01]  /*26d0*/  IMAD.WIDE.U32 R22, R0, -0x326172a9, RZ ;  /* 0xcd9e8d5700167825 */ /* 0x000fe200078e00ff */
[----:B-1----:R-:W-:Y:S02]  /*26e0*/  FMNMX.FTZ R2, R5, R2, !PT ;  /* 0x0000000205027209 */ /* 0x002fe40007810000 */
[----:B------:R-:W1:Y:S02]  /*26f0*/  SHFL.BFLY PT, R5, R8, 0x2, 0x1f ;  /* 0x0c401f0008057f89 */ /* 0x000e6400000e0000 */
[C---:B------:R-:W-:Y:S01]  /*2700*/  FSETP.NEU.FTZ.AND P0, PT, R2.reuse, -INF , PT ;  /* 0xff8000000200780b */ /* 0x040fe20003f1d000 */
[----:B------:R-:W-:-:S05]  /*2710*/  FMUL.FTZ R78, R2, c[0x0][0x23c] ;  /* 0x00008f00024e7a20 */ /* 0x000fca0000410000 */
[----:B------:R-:W-:-:S05]  /*2720*/  FSEL R78, R78, RZ, P0 ;  /* 0x000000ff4e4e7208 */ /* 0x000fca0000000000 */
[--C-:B------:R-:W-:Y:S02]  /*2730*/  FFMA.FTZ R70, R40, c[0x0][0x23c], -R78.reuse ;  /* 0x00008f0028467a23 */ /* 0x100fe4000001084e */
[--C-:B------:R-:W-:Y:S02]  /*2740*/  FFMA.FTZ R69, R41, c[0x0][0x23c], -R78.reuse ;  /* 0x00008f0029457a23 */ /* 0x100fe4000001084e */
[----:B------:R-:W-:Y:S02]  /*2750*/  IMAD.WIDE.U32 R40, R7, -0x326172a9, RZ ;  /* 0xcd9e8d5707287825 */ /* 0x000fe400078e00ff */
[----:B------:R-:W-:Y:S02]  /*2760*/  MUFU.EX2 R70, R70 ;  /* 0x0000004600467308 */ /* 0x000fe40000000800 */
[----:B------:R-:W-:Y:S01]  /*2770*/  FFMA.FTZ R103, R17, c[0x0][0x23c], -R78 ;  /* 0x00008f0011677a23 */ /* 0x000fe2000001084e */
[----:B------:R-:W-:Y:S01]  /*2780*/  LOP3.LUT R7, R41, UR12, R72, 0x96, !PT ;  /* 0x0000000c29077c12 */ /* 0x000fe2000f8e9648 */
[--C-:B------:R-:W-:Y:S01]  /*2790*/  FFMA.FTZ R68, R15, c[0x0][0x23c], -R78.reuse ;  /* 0x00008f000f447a23 */ /* 0x100fe2000001084e */
[----:B-1----:R-:W-:Y:S01]  /*27a0*/  FMNMX.FTZ R5, R8, R5, !PT ;  /* 0x0000000508057209 */ /* 0x002fe20007810000 */
[----:B------:R-:W-:Y:S01]  /*27b0*/  FFMA.FTZ R21, R43, c[0x0][0x23c], -R78 ;  /* 0x00008f002b157a23 */ /* 0x000fe2000001084e */
[----:B------:R-:W-:Y:S01]  /*27c0*/  LOP3.LUT R40, R23, UR10, R40, 0x96, !PT ;  /* 0x0000000a17287c12 */ /* 0x000fe2000f8e9628 */
[----:B------:R-:W-:Y:S01]  /*27d0*/  IMAD.WIDE.U32 R46, R7, -0x2daee0ad, RZ ;  /* 0xd2511f53072e7825 */ /* 0x000fe200078e00ff */
[----:B------:R-:W1:Y:S01]  /*27e0*/  MUFU.EX2 R69, R69 ;  /* 0x0000004500457308 */ /* 0x000e620000000800 */
[----:B------:R-:W2:Y:S02]  /*27f0*/  SHFL.BFLY PT, R0, R5, 0x1, 0x1f ;  /* 0x0c201f0005007f89 */ /* 0x000ea400000e0000 */
        /* <DEDUP_REMOVED lines=10> */
[----:B------:R-:W-:Y:S01]  /*28a0*/  IMAD.WIDE.U32 R22, R22, -0x2daee0ad, RZ ;  /* 0xd2511f5316167825 */ /* 0x000fe200078e00ff */
[--C-:B------:R-:W-:Y:S01]  /*28b0*/  SHF.R.U32.HI R8, RZ, 0x10, R46.reuse ;  /* 0x00000010ff087819 */ /* 0x100fe2000001162e */
[----:B------:R-:W-:Y:S01]  /*28c0*/  MUFU.EX2 R20, R20 ;  /* 0x0000001400147308 */ /* 0x000fe20000000800 */
[----:B------:R-:W-:Y:S01]  /*28d0*/  SHF.R.U32.HI R83, RZ, 0x18, R46 ;  /* 0x00000018ff537819 */ /* 0x000fe2000001162e */
[--C-:B------:R-:W-:Y:S01]  /*28e0*/  FFMA.FTZ R77, R37, c[0x0][0x23c], -R78.reuse ;  /* 0x00008f00254d7a23 */ /* 0x100fe2000001084e */
[----:B------:R-:W-:Y:S01]  /*28f0*/  LOP3.LUT R8, R8, 0xff, RZ, 0xc0, !PT ;  /* 0x000000ff08087812 */ /* 0x000fe200078ec0ff */
[--C-:B------:R-:W-:Y:S01]  /*2900*/  FFMA.FTZ R106, R25, c[0x0][0x23c], -R78.reuse ;  /* 0x00008f00196a7a23 */ /* 0x100fe2000001084e */
[----:B--2---:R-:W-:Y:S01]  /*2910*/  FMNMX.FTZ R0, R5, R0, !PT ;  /* 0x0000000005007209 */ /* 0x004fe20007810000 */
[--C-:B------:R-:W-:Y:S01]  /*2920*/  FFMA.FTZ R27, R27, c[0x0][0x23c], -R78.reuse ;  /* 0x00008f001b1b7a23 */ /* 0x100fe2000001084e */
[----:B------:R-:W-:Y:S01]  /*2930*/  LOP3.LUT R10, R46, 0xffff, RZ, 0xc0, !PT ;  /* 0x0000ffff2e0a7812 */ /* 0x000fe200078ec0ff */
[----:B------:R-:W-:Y:S01]  /*2940*/  MUFU.EX2 R103, R103 ;  /* 0x0000006700677308 */ /* 0x000fe20000000800 */
[C---:B------:R-:W-:Y:S01]  /*2950*/  FSETP.NEU.FTZ.AND P0, PT, R0.reuse, -INF , PT ;  /* 0xff8000000000780b */ /* 0x040fe20003f1d000 */
[----:B------:R-:W-:Y:S01]  /*2960*/  FMUL.FTZ R91, R0, c[0x0][0x23c] ;  /* 0x00008f00005b7a20 */ /* 0x000fe20000410000 */
[----:B------:R-:W-:Y:S01]  /*2970*/  LOP3.LUT R17, R9, 0xffff, RZ, 0xc0, !PT ;  /* 0x0000ffff09117812 */ /* 0x000fe200078ec0ff */
[--C-:B------:R-:W-:Y:S01]  /*2980*/  FFMA.FTZ R25, R29, c[0x0][0x23c], -R78.reuse ;  /* 0x00008f001d197a23 */ /* 0x100fe2000001084e */
[----:B------:R-:W-:Y:S01]  /*2990*/  PRMT R83, R8, 0x5410, R83 ;  /* 0x0000541008537816 */ /* 0x000fe20000000053 */
[----:B------:R-:W-:Y:S01]  /*29a0*/  FFMA.FTZ R109, R35, c[0x0][0x23c], -R78 ;  /* 0x00008f00236d7a23 */ /* 0x000fe2000001084e */
[----:B------:R-:W-:Y:S01]  /*29b0*/  FSEL R91, R91, RZ, P0 ;  /* 0x000000ff5b5b7208 */ /* 0x000fe20000000000 */
[----:B------:R-:W-:Y:S01]  /*29c0*/  MUFU.EX2 R90, R90 ;  /* 0x0000005a005a7308 */ /* 0x000fe20000000800 */
[----:B------:R-:W-:Y:S01]  /*29d0*/  LOP3.LUT R11, R46, 0xff, RZ, 0xc0, !PT ;  /* 0x000000ff2e0b7812 */ /* 0x000fe200078ec0ff */
[--C-:B------:R-:W-:Y:S01]  /*29e0*/  HSET2.LE.AND R83, R83, R76.reuse, PT ;  /* 0x0000004c53537233 */ /* 0x100fe20003803000 */
[----:B------:R-:W-:Y:S01]  /*29f0*/  SHF.R.U32.HI R10, RZ, 0x8, R10 ;  /* 0x00000008ff0a7819 */ /* 0x000fe2000001160a */
[--C-:B------:R-:W-:Y:S01]  /*2a00*/  FFMA.FTZ R84, R38, c[0x0][0x23c], -R91.reuse ;  /* 0x00008f0026547a23 */ /* 0x100fe2000001085b */
[----:B------:R-:W-:Y:S01]  /*2a10*/  LOP3.LUT R8, R9, 0xff, RZ, 0xc0, !PT ;  /* 0x000000ff09087812 */ /* 0x000fe200078ec0ff */
[----:B------:R-:W-:Y:S01]  /*2a20*/  FFMA.FTZ R79, R44, c[0x0][0x23c], -R91 ;  /* 0x00008f002c4f7a23 */ /* 0x000fe2000001085b */
[----:B------:R-:W-:Y:S01]  /*2a30*/  SHF.R.U32.HI R17, RZ, 0x8, R17 ;  /* 0x00000008ff117819 */ /* 0x000fe20000011611 */
[----:B------:R-:W-:Y:S01]  /*2a40*/  FFMA.FTZ R71, R6, c[0x0][0x23c], -R91 ;  /* 0x00008f0006477a23 */ /* 0x000fe2000001085b */
[----:B------:R-:W-:Y:S01]  /*2a50*/  PRMT R11, R11, 0x5410, R10 ;  /* 0x000054100b0b7816 */ /* 0x000fe2000000000a */
[----:B------:R-:W-:Y:S01]  /*2a60*/  MUFU.EX2 R84, R84 ;  /* 0x0000005400547308 */ /* 0x000fe20000000800 */
[----:B------:R-:W-:Y:S01]  /*2a70*/  PRMT R3, R8, 0x5410, R17 ;  /* 0x0000541008037816 */ /* 0x000fe20000000011 */
[----:B------:R-:W-:Y:S01]  /*2a80*/  FFMA.FTZ R102, R12, c[0x0][0x23c], -R91 ;  /* 0x00008f000c667a23 */ /* 0x000fe2000001085b */
[----:B------:R-:W-:Y:S01]  /*2a90*/  SHF.R.U32.HI R10, RZ, 0x10, R9 ;  /* 0x00000010ff0a7819 */ /* 0x000fe20000011609 */
[----:B------:R-:W-:Y:S01]  /*2aa0*/  FFMA.FTZ R104, R16, c[0x0][0x23c], -R91 ;  /* 0x00008f0010687a23 */ /* 0x000fe2000001085b */
[----:B------:R-:W-:Y:S01]  /*2ab0*/  SHF.R.U32.HI R6, RZ, 0x18, R9 ;  /* 0x00000018ff067819 */ /* 0x000fe20000011609 */
[--C-:B------:R-:W-:Y:S01]  /*2ac0*/  HSET2.LE.AND R80, R3, R76.reuse, PT ;  /* 0x0000004c03507233 */ /* 0x100fe20003803000 */
[----:B------:R-:W-:Y:S01]  /*2ad0*/  LOP3.LUT R9, R10, 0xff, RZ, 0xc0, !PT ;  /* 0x000000ff0a097812 */ /* 0x000fe200078ec0ff */
[----:B------:R-:W2:Y:S01]  /*2ae0*/  MUFU.EX2 R79, R79 ;  /* 0x0000004f004f7308 */ /* 0x000ea20000000800 */
[----:B-1----:R-:W-:Y:S01]  /*2af0*/  F2FP.PACK_AB R3, R69, R70 ;  /* 0x000000464503723e */ /* 0x002fe200000000ff */
[--C-:B------:R-:W-:Y:S01]  /*2b00*/  HSET2.LE.AND R82, R11, R76.reuse, PT ;  /* 0x0000004c0b527233 */ /* 0x100fe20003803000 */
[----:B------:R-:W-:Y:S01]  /*2b10*/  PRMT R9, R9, 0x5410, R6 ;  /* 0x0000541009097816 */ /* 0x000fe20000000006 */
[----:B------:R-:W-:Y:S01]  /*2b20*/  FADD.FTZ R69, R70, R69 ;  /* 0x0000004546457221 */ /* 0x000fe20000010000 */
[----:B------:R-:W-:Y:S01]  /*2b30*/  LOP3.LUT R5, R23, UR18, R40, 0x96, !PT ;  /* 0x0000001217057c12 */ /* 0x000fe2000f8e9628 */
[--C-:B------:R-:W-:Y:S01]  /*2b40*/  FFMA.FTZ R35, R32, c[0x0][0x23c], -R91.reuse ;  /* 0x00008f0020237a23 */ /* 0x100fe2000001085b */
[----:B------:R-:W-:Y:S01]  /*2b50*/  LOP3.LUT R4, R22, 0xffff, RZ, 0xc0, !PT ;  /* 0x0000ffff16047812 */ /* 0x000fe200078ec0ff */
[--C-:B------:R-:W-:Y:S01]  /*2b60*/  FFMA.FTZ R23, R14, c[0x0][0x23c], -R91.reuse ;  /* 0x00008f000e177a23 */ /* 0x100fe2000001085b */
[----:B------:R-:W-:Y:S01]  /*2b70*/  LOP3.LUT R13, R22, 0xff, RZ, 0xc0, !PT ;  /* 0x000000ff160d7812 */ /* 0x000fe200078ec0ff */
[----:B------:R-:W-:Y:S01]  /*2b80*/  MUFU.EX2 R102, R102 ;  /* 0x0000006600667308 */ /* 0x000fe20000000800 */
[--C-:B------:R-:W-:Y:S01]  /*2b90*/  SHF.R.U32.HI R7, RZ, 0x10, R22.reuse ;  /* 0x00000010ff077819 */ /* 0x100fe20000011616 */
[--C-:B------:R-:W-:Y:S01]  /*2ba0*/  HSET2.LE.AND R9, R9, R76.reuse, PT ;  /* 0x0000004c09097233 */ /* 0x100fe20003803000 */
[----:B------:R-:W-:Y:S01]  /*2bb0*/  SHF.R.U32.HI R15, RZ, 0x18, R22 ;  /* 0x00000018ff0f7819 */ /* 0x000fe20000011616 */
[--C-:B------:R-:W-:Y:S01]  /*2bc0*/  FFMA.FTZ R22, R18, c[0x0][0x23c], -R91.reuse ;  /* 0x00008f0012167a23 */ /* 0x100fe2000001085b */
[----:B------:R-:W-:Y:S01]  /*2bd0*/  LOP3.LUT R80, R80, R3, RZ, 0xc0, !PT ;  /* 0x0000000350507212 */ /* 0x000fe200078ec0ff */
[--C-:B------:R-:W-:Y:S01]  /*2be0*/  FFMA.FTZ R3, R36, c[0x0][0x23c], -R91.reuse ;  /* 0x00008f0024037a23 */ /* 0x100fe2000001085b */
[----:B--2---:R-:W-:Y:S01]  /*2bf0*/  F2FP.PACK_AB R6, R79, R84 ;  /* 0x000000544f06723e */ /* 0x004fe200000000ff */
[----:B------:R-:W1:Y:S01]  /*2c00*/  MUFU.EX2 R23, R23 ;  /* 0x0000001700177308 */ /* 0x000e620000000800 */
[----:B------:R-:W-:Y:S01]  /*2c10*/  LOP3.LUT R8, R5, 0xffff, RZ, 0xc0, !PT ;  /* 0x0000ffff05087812 */ /* 0x000fe200078ec0ff */
[----:B------:R-:W-:Y:S01]  /*2c20*/  LDSM.16.MT88.4 R40, [R114+0x6000] ;  /* 0x006000007228783b */ /* 0x000fe20000004200 */
[----:B------:R-:W-:Y:S01]  /*2c30*/  LOP3.LUT R83, R83, R6, RZ, 0xc0, !PT ;  /* 0x0000000653537212 */ /* 0x000fe200078ec0ff */
[--C-:B------:R-:W-:Y:S01]  /*2c40*/  FFMA.FTZ R32, R33, c[0x0][0x23c], -R91.reuse ;  /* 0x00008f0021207a23 */ /* 0x100fe2000001085b */
[----:B------:R-:W-:Y:S01]  /*2c50*/  SHF.R.U32.HI R6, RZ, 0x8, R4 ;  /* 0x00000008ff067819 */ /* 0x000fe20000011604 */
[----:B------:R-:W-:Y:S01]  /*2c60*/  LDSM.16.MT88.4 R16, [R114+0x6400] ;  /* 0x006400007210783b */ /* 0x000fe20000004200 */
[----:B------:R-:W-:Y:S01]  /*2c70*/  LOP3.LUT R4, R7, 0xff, RZ, 0xc0, !PT ;  /* 0x000000ff07047812 */ /* 0x000fe200078ec0ff */
[----:B------:R-:W-:Y:S01]  /*2c80*/  MUFU.EX2 R22, R22 ;  /* 0x0000001600167308 */ /* 0x000fe20000000800 */
[----:B------:R-:W-:Y:S01]  /*2c90*/  PRMT R13, R13, 0x5410, R6 ;  /* 0x000054100d0d7816 */ /* 0x000fe20000000006 */
[----:B------:R-:W-:Y:S01]  /*2ca0*/  FFMA.FTZ R33, R86, c[0x0][0x23c], -R91 ;  /* 0x00008f0056217a23 */ /* 0x000fe2000001085b */
[----:B------:R-:W-:Y:S01]  /*2cb0*/  SHF.R.U32.HI R6, RZ, 0x10, R5 ;  /* 0x00000010ff067819 */ /* 0x000fe20000011605 */
[----:B------:R-:W-:Y:S01]  /*2cc0*/  FFMA.FTZ R108, R89, c[0x0][0x23c], -R91 ;  /* 0x00008f00596c7a23 */ /* 0x000fe2000001085b */
[----:B------:R-:W-:Y:S01]  /*2cd0*/  PRMT R15, R4, 0x5410, R15 ;  /* 0x00005410040f7816 */ /* 0x000fe2000000000f */
[--C-:B------:R-:W-:Y:S01]  /*2ce0*/  HSET2.LE.AND R14, R13, R76.reuse, PT ;  /* 0x0000004c0d0e7233 */ /* 0x100fe20003803000 */
[----:B------:R-:W-:Y:S01]  /*2cf0*/  LOP3.LUT R7, R5, 0xff, RZ, 0xc0, !PT ;  /* 0x000000ff05077812 */ /* 0x000fe200078ec0ff */
[----:B------:R-:W2:Y:S01]  /*2d00*/  MUFU.EX2 R3, R3 ;  /* 0x0000000300037308 */ /* 0x000ea20000000800 */
[----:B------:R-:W-:Y:S01]  /*2d10*/  SHF.R.U32.HI R4, RZ, 0x18, R5 ;  /* 0x00000018ff047819 */ /* 0x000fe20000011605 */
[----:B------:R-:W-:Y:S01]  /*2d20*/  HSET2.LE.AND R15, R15, R76, PT ;  /* 0x0000004c0f0f7233 */ /* 0x000fe20003803000 */
[----:B------:R-:W-:-:S02]  /*2d30*/  SHF.R.U32.HI R8, RZ, 0x8, R8 ;  /* 0x00000008ff087819 */ /* 0x000fc40000011608 */
[----:B------:R-:W-:Y:S02]  /*2d40*/  LOP3.LUT R5, R6, 0xff, RZ, 0xc0, !PT ;  /* 0x000000ff06057812 */ /* 0x000fe400078ec0ff */
[----:B------:R-:W-:Y:S01]  /*2d50*/  PRMT R7, R7, 0x5410, R8 ;  /* 0x0000541007077816 */ /* 0x000fe20000000008 */
[----:B------:R-:W-:Y:S01]  /*2d60*/  MUFU.EX2 R68, R68 ;  /* 0x0000004400447308 */ /* 0x000fe20000000800 */
[----:B------:R-:W-:Y:S02]  /*2d70*/  PRMT R5, R5, 0x5410, R4 ;  /* 0x0000541005057816 */ /* 0x000fe40000000004 */
[----:B------:R-:W-:Y:S01]  /*2d80*/  F2FP.PACK_AB R13, R20, R21 ;  /* 0x00000015140d723e */ /* 0x000fe200000000ff */
[--C-:B------:R-:W-:Y:S01]  /*2d90*/  HSET2.LE.AND R7, R7, R76.reuse, PT ;  /* 0x0000004c07077233 */ /* 0x100fe20003803000 */
[----:B-1----:R-:W-:Y:S01]  /*2da0*/  F2FP.PACK_AB R4, R23, R102 ;  /* 0x000000661704723e */ /* 0x002fe200000000ff */
[----:B------:R-:W-:Y:S01]  /*2db0*/  HSET2.LE.AND R5, R5, R76, PT ;  /* 0x0000004c05057233 */ /* 0x000fe20003803000 */
[----:B------:R-:W-:Y:S01]  /*2dc0*/  F2FP.PACK_AB R12, R90, R103 ;  /* 0x000000675a0c723e */ /* 0x000fe200000000ff */
[----:B------:R-:W1:Y:S01]  /*2dd0*/  MUFU.EX2 R77, R77 ;  /* 0x0000004d004d7308 */ /* 0x000e620000000800 */
[----:B--2---:R-:W-:-:S02]  /*2de0*/  F2FP.PACK_AB R6, R3, R22 ;  /* 0x000000160306723e */ /* 0x004fc400000000ff */
[----:B------:R-:W-:Y:S02]  /*2df0*/  LOP3.LUT R14, R14, R13, RZ, 0xc0, !PT ;  /* 0x0000000d0e0e7212 */ /* 0x000fe400078ec0ff */
[----:B------:R-:W-:Y:S02]  /*2e00*/  LOP3.LUT R15, R15, R6, RZ, 0xc0, !PT ;  /* 0x000000060f0f7212 */ /* 0x000fe400078ec0ff */
[----:B------:R-:W-:Y:S01]  /*2e10*/  LOP3.LUT R12, R7, R12, RZ, 0xc0, !PT ;  /* 0x0000000c070c7212 */ /* 0x000fe200078ec0ff */
[----:B------:R-:W-:Y:S01]  /*2e20*/  MUFU.EX2 R71, R71 ;  /* 0x0000004700477308 */ /* 0x000fe20000000800 */
[----:B------:R-:W-:Y:S02]  /*2e30*/  LOP3.LUT R13, R5, R4, RZ, 0xc0, !PT ;  /* 0x00000004050d7212 */ /* 0x000fe400078ec0ff */
[----:B------:R-:W2:Y:S05]  /*2e40*/  LDSM.16.MT88.4 R4, [R114+0x7400] ;  /* 0x007400007204783b */ /* 0x000eaa0000004200 */
[----:B------:R-:W3:Y:S01]  /*2e50*/  MUFU.EX2 R104, R104 ;  /* 0x0000006800687308 */ /* 0x000ee20000000800 */
[----:B-1----:R-:W-:-:S04]  /*2e60*/  F2FP.PACK_AB R11, R77, R68 ;  /* 0x000000444d0b723e */ /* 0x002fc800000000ff */
[----:B------:R-:W-:-:S03]  /*2e70*/  LOP3.LUT R82, R82, R11, RZ, 0xc0, !PT ;  /* 0x0000000b52527212 */ /* 0x000fc600078ec0ff */
[----:B------:R-:W-:Y:S01]  /*2e80*/  MUFU.EX2 R29, R106 ;  /* 0x0000006a001d7308 */ /* 0x000fe20000000800 */
[----:B---3--:R-:W-:-:S07]  /*2e90*/  F2FP.PACK_AB R10, R104, R71 ;  /* 0x00000047680a723e */ /* 0x008fce00000000ff */
[----:B------:R-:W-:Y:S01]  /*2ea0*/  MUFU.EX2 R27, R27 ;  /* 0x0000001b001b7308 */ /* 0x000fe20000000800 */
[----:B------:R-:W-:Y:S02]  /*2eb0*/  LOP3.LUT R81, R9, R10, RZ, 0xc0, !PT ;  /* 0x0000000a09517212 */ /* 0x000fe400078ec0ff */
[----:B------:R-:W1:Y:S05]  /*2ec0*/  LDSM.16.MT88.4 R8, [R112+0x6400] ;  /* 0x006400007008783b */ /* 0x000e6a0000004200 */
[----:B------:R-:W-:Y:S01]  /*2ed0*/  MUFU.EX2 R35, R35 ;  /* 0x0000002300237308 */ /* 0x000fe20000000800 */
[C---:B------:R-:W-:Y:S07]  /*2ee0*/  HMMA.16816.F32 R52, R80.reuse, R56, RZ ;  /* 0x000000385034723c */ /* 0x040fee00000018ff */
[----:B------:R-:W-:Y:S01]  /*2ef0*/  MUFU.EX2 R32, R32 ;  /* 0x0000002000207308 */ /* 0x000fe20000000800 */
[C---:B------:R-:W-:Y:S07]  /*2f00*/  HMMA.16816.F32 R44, R80.reuse, R48, RZ ;  /* 0x00000030502c723c */ /* 0x040fee00000018ff */
[----:B------:R-:W-:Y:S01]  /*2f10*/  MUFU.EX2 R25, R25 ;  /* 0x0000001900197308 */ /* 0x000fe20000000800 */
[C---:B------:R-:W-:Y:S07]  /*2f20*/  HMMA.16816.F32 R48, R80.reuse, R50, RZ ;  /* 0x000000325030723c */ /* 0x040fee00000018ff */
[----:B------:R-:W-:Y:S01]  /*2f30*/  MUFU.EX2 R109, R109 ;  /* 0x0000006d006d7308 */ /* 0x000fe20000000800 */
[----:B------:R-:W-:Y:S07]  /*2f40*/  HMMA.16816.F32 R56, R80, R58, RZ ;  /* 0x0000003a5038723c */ /* 0x000fee00000018ff */
[----:B------:R-:W-:Y:S01]  /*2f50*/  MUFU.EX2 R33, R33 ;  /* 0x0000002100217308 */ /* 0x000fe20000000800 */
[C---:B--2---:R-:W-:Y:S07]  /*2f60*/  HMMA.16816.F32 R52, R12.reuse, R4, R52 ;  /* 0x000000040c34723c */ /* 0x044fee0000001834 */
[----:B------:R-:W-:Y:S01]  /*2f70*/  MUFU.EX2 R108, R108 ;  /* 0x0000006c006c7308 */ /* 0x000fe20000000800 */
[----:B------:R-:W-:Y:S01]  /*2f80*/  IADD3 R5, R60, 0x1, RZ ;  /* 0x000000013c057810 */ /* 0x000fe20007ffe0ff */
[----:B-1----:R-:W-:Y:S03]  /*2f90*/  HMMA.16816.F32 R48, R12, R10, R48 ;  /* 0x0000000a0c30723c */ /* 0x002fe60000001830 */
[----:B------:R-:W-:-:S05]  /*2fa0*/  LOP3.LUT R85, R85, UR27, R5, 0x96, !PT ;  /* 0x0000001b55557c12 */ /* 0x000fca000f8e9605 */
[----:B------:R-:W-:Y:S01]  /*2fb0*/  IMAD.WIDE.U32 R10, R85, -0x326172a9, RZ ;  /* 0xcd9e8d57550a7825 */ /* 0x000fe200078e00ff */
[----:B------:R-:W-:Y:S01]  /*2fc0*/  HMMA.16816.F32 R56, R12, R6, R56 ;  /* 0x000000060c38723c */ /* 0x000fe20000001838 */
[----:B------:R-:W1:Y:S03]  /*2fd0*/  LDSM.16.MT88.4 R4, [R112+0x7400] ;  /* 0x007400007004783b */ /* 0x000e660000004200 */
[----:B------:R-:W-:-:S04]  /*2fe0*/  LOP3.LUT R10, R73, UR14, R10, 0x96, !PT ;  /* 0x0000000e490a7c12 */ /* 0x000fc8000f8e960a */
[----:B------:R-:W-:Y:S08]  /*2ff0*/  HMMA.16816.F32 R36, R80, R40, RZ ;  /* 0x000000285024723c */ /* 0x000ff000000018ff */
[----:B------:R-:W-:Y:S07]  /*3000*/  HMMA.16816.F32 R44, R12, R8, R44 ;  /* 0x000000080c2c723c */ /* 0x000fee000000182c */
[----:B------:R-:W-:Y:S01]  /*3010*/  LOP3.LUT R8, R11, UR16, R62, 0x96, !PT ;  /* 0x000000100b087c12 */ /* 0x000fe2000f8e963e */
[----:B------:R-:W-:Y:S01]  /*3020*/  IMAD.WIDE.U32 R10, R10, -0x2daee0ad, RZ ;  /* 0xd2511f530a0a7825 */ /* 0x000fe200078e00ff */
[----:B------:R-:W-:Y:S03]  /*3030*/  HMMA.16816.F32 R60, R80, R64, RZ ;  /* 0x00000040503c723c */ /* 0x000fe600000018ff */
[----:B------:R-:W-:-:S05]  /*3040*/  IMAD.WIDE.U32 R8, R8, -0x2daee0ad, RZ ;  /* 0xd2511f5308087825 */ /* 0x000fca00078e00ff */
[----:B------:R-:W-:Y:S01]  /*3050*/  LOP3.LUT R74, R9, UR13, R74, 0x96, !PT ;  /* 0x0000000d094a7c12 */ /* 0x000fe2000f8e964a */
[----:B------:R-:W-:Y:S01]  /*3060*/  HMMA.16816.F32 R36, R12, R16, R36 ;  /* 0x000000100c24723c */ /* 0x000fe20000001824 */
[----:B------:R-:W-:-:S03]  /*3070*/  LOP3.LUT R8, R11, UR11, R8, 0x96, !PT ;  /* 0x0000000b0b087c12 */ /* 0x000fc6000f8e9608 */
[----:B------:R-:W-:-:S04]  /*3080*/  IMAD.WIDE.U32 R74, R74, -0x326172a9, RZ ;  /* 0xcd9e8d574a4a7825 */ /* 0x000fc800078e00ff */
[----:B------:R-:W-:Y:S01]  /*3090*/  HMMA.16816.F32 R40, R80, R42, RZ ;  /* 0x0000002a5028723c */ /* 0x000fe200000018ff */
[----:B------:R-:W-:Y:S01]  /*30a0*/  LOP3.LUT R72, R75, UR12, R72, 0x96, !PT ;  /* 0x0000000c4b487c12 */ /* 0x000fe2000f8e9648 */
[----:B------:R-:W-:-:S04]  /*30b0*/  IMAD.WIDE.U32 R16, R8, -0x326172a9, RZ ;  /* 0xcd9e8d5708107825 */ /* 0x000fc800078e00ff */
[----:B------:R-:W-:Y:S01]  /*30c0*/  IMAD.WIDE.U32 R72, R72, -0x2daee0ad, RZ ;  /* 0xd2511f5348487825 */ /* 0x000fe200078e00ff */
[----:B------:R-:W-:Y:S01]  /*30d0*/  LOP3.LUT R8, R17, UR10, R74, 0x96, !PT ;  /* 0x0000000a11087c12 */ /* 0x000fe2000f8e964a */
[----:B------:R-:W-:Y:S03]  /*30e0*/  HMMA.16816.F32 R64, R80, R66, RZ ;  /* 0x000000425040723c */ /* 0x000fe600000018ff */
[----:B------:R-:W-:Y:S01]  /*30f0*/  LOP3.LUT R10, R73, UR9, R10, 0x96, !PT ;  /* 0x00000009490a7c12 */ /* 0x000fe2000f8e960a */
[----:B------:R-:W-:-:S04]  /*3100*/  IMAD.WIDE.U32 R8, R8, -0x2daee0ad, RZ ;  /* 0xd2511f5308087825 */ /* 0x000fc800078e00ff */
[----:B------:R-:W-:Y:S01]  /*3110*/  IMAD.WIDE.U32 R10, R10, -0x326172a9, RZ ;  /* 0xcd9e8d570a0a7825 */ /* 0x000fe200078e00ff */
[----:B-1----:R-:W-:Y:S04]  /*3120*/  HMMA.16816.F32 R60, R12, R4, R60 ;  /* 0x000000040c3c723c */ /* 0x002fe8000000183c */
[----:B------:R-:W-:-:S03]  /*3130*/  LOP3.LUT R17, R11, UR8, R16, 0x96, !PT ;  /* 0x000000080b117c12 */ /* 0x000fc6000f8e9610 */
[----:B------:R-:W-:Y:S01]  /*3140*/  LOP3.LUT R4, R9, UR7, R72, 0x96, !PT ;  /* 0x0000000709047c12 */ /* 0x000fe2000f8e9648 */
[----:B------:R-:W-:Y:S01]  /*3150*/  HMMA.16816.F32 R40, R12, R18, R40 ;  /* 0x000000120c28723c */ /* 0x000fe20000001828 */
[----:B------:R-:W-:-:S04]  /*3160*/  IMAD.WIDE.U32 R72, R17, -0x2daee0ad, RZ ;  /* 0xd2511f5311487825 */ /* 0x000fc800078e00ff */
[----:B------:R-:W-:Y:S01]  /*3170*/  IMAD.WIDE.U32 R4, R4, -0x326172a9, RZ ;  /* 0xcd9e8d5704047825 */ /* 0x000fe200078e00ff */
[----:B------:R-:W-:Y:S02]  /*3180*/  LOP3.LUT R17, R72, 0xff, RZ, 0xc0, !PT ;  /* 0x000000ff48117812 */ /* 0x000fe400078ec0ff */
[----:B------:R-:W-:Y:S02]  /*3190*/  HMMA.16816.F32 R64, R12, R6, R64 ;  /* 0x000000060c40723c */ /* 0x000fe40000001840 */
[C---:B------:R-:W-:Y:S02]  /*31a0*/  LOP3.LUT R18, R4.reuse, 0xffff, RZ, 0xc0, !PT ;  /* 0x0000ffff04127812 */ /* 0x040fe400078ec0ff */
[----:B------:R-:W-:Y:S02]  /*31b0*/  LOP3.LUT R105, R4, 0xff, RZ, 0xc0, !PT ;  /* 0x000000ff04697812 */ /* 0x000fe400078ec0ff */
[--C-:B------:R-:W-:Y:S02]  /*31c0*/  SHF.R.U32.HI R11, RZ, 0x10, R4.reuse ;  /* 0x00000010ff0b7819 */ /* 0x100fe40000011604 */
[----:B------:R-:W-:-:S02]  /*31d0*/  SHF.R.U32.HI R16, RZ, 0x18, R4 ;  /* 0x00000018ff107819 */ /* 0x000fc40000011604 */
[----:B------:R-:W-:Y:S02]  /*31e0*/  LOP3.LUT R4, R73, UR18, R8, 0x96, !PT ;  /* 0x0000001249047c12 */ /* 0x000fe4000f8e9608 */
[----:B------:R-:W-:Y:S02]  /*31f0*/  LOP3.LUT R6, R72, 0xffff, RZ, 0xc0, !PT ;  /* 0x0000ffff48067812 */ /* 0x000fe400078ec0ff */
[--C-:B------:R-:W-:Y:S02]  /*3200*/  SHF.R.U32.HI R7, RZ, 0x10, R72.reuse ;  /* 0x00000010ff077819 */ /* 0x100fe40000011648 */
[----:B------:R-:W-:Y:S02]  /*3210*/  SHF.R.U32.HI R8, RZ, 0x18, R72 ;  /* 0x00000018ff087819 */ /* 0x000fe40000011648 */
[----:B------:R-:W1:Y:S01]  /*3220*/  LDSM.16.MT88.4 R72, [R114+0x8000] ;  /* 0x008000007248783b */ /* 0x000e620000004200 */
[----:B------:R-:W-:Y:S02]  /*3230*/  SHF.R.U32.HI R6, RZ, 0x8, R6 ;  /* 0x00000008ff067819 */ /* 0x000fe40000011606 */
[----:B------:R-:W-:-:S02]  /*3240*/  LOP3.LUT R10, R5, UR17, R10, 0x96, !PT ;  /* 0x00000011050a7c12 */ /* 0x000fc4000f8e960a */
[----:B------:R-:W-:Y:S02]  /*3250*/  LOP3.LUT R11, R11, 0xff, RZ, 0xc0, !PT ;  /* 0x000000ff0b0b7812 */ /* 0x000fe400078ec0ff */
[----:B------:R-:W-:Y:S02]  /*3260*/  SHF.R.U32.HI R5, RZ, 0x10, R4 ;  /* 0x00000010ff057819 */ /* 0x000fe40000011604 */
[----:B------:R-:W-:Y:S02]  /*3270*/  PRMT R17, R17, 0x5410, R6 ;  /* 0x0000541011117816 */ /* 0x000fe40000000006 */
[----:B------:R-:W-:Y:S02]  /*3280*/  PRMT R11, R11, 0x5410, R16 ;  /* 0x000054100b0b7816 */ /* 0x000fe40000000010 */
[C---:B------:R-:W-:Y:S01]  /*3290*/  LOP3.LUT R6, R4.reuse, 0xffff, RZ, 0xc0, !PT ;  /* 0x0000ffff04067812 */ /* 0x040fe200078ec0ff */
[--C-:B------:R-:W-:Y:S01]  /*32a0*/  HSET2.LE.AND R17, R17, R76.reuse, PT ;  /* 0x0000004c11117233 */ /* 0x100fe20003803000 */
[----:B------:R-:W-:Y:S01]  /*32b0*/  LOP3.LUT R19, R4, 0xff, RZ, 0xc0, !PT ;  /* 0x000000ff04137812 */ /* 0x000fe200078ec0ff */
[----:B------:R-:W-:Y:S01]  /*32c0*/  HSET2.LE.AND R11, R11, R76, PT ;  /* 0x0000004c0b0b7233 */ /* 0x000fe20003803000 */
[----:B------:R-:W-:-:S02]  /*32d0*/  LOP3.LUT R16, R10, 0xffff, RZ, 0xc0, !PT ;  /* 0x0000ffff0a107812 */ /* 0x000fc400078ec0ff */
[----:B------:R-:W-:Y:S02]  /*32e0*/  SHF.R.U32.HI R4, RZ, 0x18, R4 ;  /* 0x00000018ff047819 */ /* 0x000fe40000011604 */
[----:B------:R-:W-:Y:S02]  /*32f0*/  LOP3.LUT R7, R7, 0xff, RZ, 0xc0, !PT ;  /* 0x000000ff07077812 */ /* 0x000fe400078ec0ff */
[----:B------:R-:W-:Y:S02]  /*3300*/  LOP3.LUT R5, R5, 0xff, RZ, 0xc0, !PT ;  /* 0x000000ff05057812 */ /* 0x000fe400078ec0ff */
[----:B------:R-:W-:Y:S02]  /*3310*/  SHF.R.U32.HI R18, RZ, 0x8, R18 ;  /* 0x00000008ff127819 */ /* 0x000fe40000011612 */
[----:B------:R-:W-:Y:S02]  /*3320*/  LOP3.LUT R85, R10, 0xff, RZ, 0xc0, !PT ;  /* 0x000000ff0a557812 */ /* 0x000fe400078ec0ff */
[----:B------:R-:W-:-:S02]  /*3330*/  SHF.R.U32.HI R16, RZ, 0x8, R16 ;  /* 0x00000008ff107819 */ /* 0x000fc40000011610 */
[----:B------:R-:W-:Y:S02]  /*3340*/  SHF.R.U32.HI R6, RZ, 0x8, R6 ;  /* 0x00000008ff067819 */ /* 0x000fe40000011606 */
[----:B------:R-:W-:Y:S02]  /*3350*/  PRMT R7, R7, 0x5410, R8 ;  /* 0x0000541007077816 */ /* 0x000fe40000000008 */
[----:B------:R-:W-:Y:S02]  /*3360*/  PRMT R5, R5, 0x5410, R4 ;  /* 0x0000541005057816 */ /* 0x000fe40000000004 */
[----:B------:R-:W-:Y:S02]  /*3370*/  PRMT R105, R105, 0x5410, R18 ;  /* 0x0000541069697816 */ /* 0x000fe40000000012 */
[----:B------:R-:W-:Y:S01]  /*3380*/  PRMT R85, R85, 0x5410, R16 ;  /* 0x0000541055557816 */ /* 0x000fe20000000010 */
[--C-:B------:R-:W-:Y:S01]  /*3390*/  HSET2.LE.AND R16, R7, R76.reuse, PT ;  /* 0x0000004c07107233 */ /* 0x100fe20003803000 */
[----:B------:R-:W-:Y:S01]  /*33a0*/  PRMT R19, R19, 0x5410, R6 ;  /* 0x0000541013137816 */ /* 0x000fe20000000006 */
[--C-:B------:R-:W-:Y:S01]  /*33b0*/  HSET2.LE.AND R18, R5, R76.reuse, PT ;  /* 0x0000004c05127233 */ /* 0x100fe20003803000 */
[--C-:B------:R-:W-:Y:S01]  /*33c0*/  SHF.R.U32.HI R9, RZ, 0x10, R10.reuse ;  /* 0x00000010ff097819 */ /* 0x100fe2000001160a */
[----:B------:R-:W2:Y:S01]  /*33d0*/  LDSM.16.MT88.4 R4, [R114+0x8400] ;  /* 0x008400007204783b */ /* 0x000ea20000004200 */
[----:B------:R-:W-:Y:S01]  /*33e0*/  SHF.R.U32.HI R10, RZ, 0x18, R10 ;  /* 0x00000018ff0a7819 */ /* 0x000fe2000001160a */
[--C-:B------:R-:W-:Y:S01]  /*33f0*/  HSET2.LE.AND R8, R85, R76.reuse, PT ;  /* 0x0000004c55087233 */ /* 0x100fe20003803000 */
[----:B------:R-:W-:Y:S01]  /*3400*/  LOP3.LUT R9, R9, 0xff, RZ, 0xc0, !PT ;  /* 0x000000ff09097812 */ /* 0x000fe200078ec0ff */
[----:B------:R-:W-:Y:S01]  /*3410*/  HSET2.LE.AND R19, R19, R76, PT ;  /* 0x0000004c13137233 */ /* 0x000fe20003803000 */
[----:B------:R-:W-:-:S02]  /*3420*/  FADD.FTZ R85, R71, R104 ;  /* 0x0000006847557221 */ /* 0x000fc40000010000 */
[----:B------:R-:W-:Y:S01]  /*3430*/  PRMT R9, R9, 0x5410, R10 ;  /* 0x0000541009097816 */ /* 0x000fe2000000000a */
[----:B------:R-:W-:-:S04]  /*3440*/  HSET2.LE.AND R10, R105, R76, PT ;  /* 0x0000004c690a7233 */ /* 0x000fc80003803000 */
[----:B------:R-:W-:Y:S01]  /*3450*/  HSET2.LE.AND R9, R9, R76, PT ;  /* 0x0000004c09097233 */ /* 0x000fe20003803000 */
[----:B------:R-:W-:Y:S02]  /*3460*/  FADD.FTZ R76, R68, R69 ;  /* 0x00000045444c7221 */ /* 0x000fe40000010000 */
[----:B-1----:R-:W-:Y:S02]  /*3470*/  HMMA.16816.F32 R68, R80, R72, RZ ;  /* 0x000000485044723c */ /* 0x002fe400000018ff */
[----:B------:R-:W-:-:S04]  /*3480*/  FADD.FTZ R104, R77, R76 ;  /* 0x0000004c4d687221 */ /* 0x000fc80000010000 */
[----:B------:R-:W-:Y:S02]  /*3490*/  FADD.FTZ R103, R103, R104 ;  /* 0x0000006867677221 */ /* 0x000fe40000010000 */
[----:B------:R-:W-:Y:S11]  /*34a0*/  HMMA.16816.F32 R72, R80, R74, RZ ;  /* 0x0000004a5048723c */ /* 0x000ff600000018ff */
[----:B------:R-:W-:Y:S05]  /*34b0*/  @!UPT UIADD3 URZ, URZ, URZ, URZ ;  /* 0x0000003f3f3ff290 */ /* 0x000fea000fffe03f */
[C---:B--2---:R-:W-:Y:S07]  /*34c0*/  HMMA.16816.F32 R68, R12.reuse, R4, R68 ;  /* 0x000000040c44723c */ /* 0x044fee0000001844 */
[----:B------:R-:W-:Y:S01]  /*34d0*/  FADD.FTZ R4, R84, R85 ;  /* 0x0000005554047221 */ /* 0x000fe20000010000 */
[----:B------:R-:W-:Y:S01]  /*34e0*/  HMMA.16816.F32 R72, R12, R6, R72 ;  /* 0x000000060c48723c */ /* 0x000fe20000001848 */
[----:B------:R-:W-:Y:S02]  /*34f0*/  FFMA.FTZ R85, R24, c[0x0][0x23c], -R78 ;  /* 0x00008f0018557a23 */ /* 0x000fe4000001084e */
[----:B------:R-:W-:-:S02]  /*3500*/  FADD.FTZ R105, R79, R4 ;  /* 0x000000044f697221 */ /* 0x000fc40000010000 */
[----:B------:R-:W1:Y:S01]  /*3510*/  LDSM.16.MT88.4 R4, [R112+0x8000] ;  /* 0x008000007004783b */ /* 0x000e620000004200 */
[--C-:B------:R-:W-:Y:S02]  /*3520*/  FFMA.FTZ R84, R26, c[0x0][0x23c], -R78.reuse ;  /* 0x00008f001a547a23 */ /* 0x100fe4000001084e */
[--C-:B------:R-:W-:Y:S02]  /*3530*/  FFMA.FTZ R26, R28, c[0x0][0x23c], -R78.reuse ;  /* 0x00008f001c1a7a23 */ /* 0x100fe4000001084e */
[----:B------:R-:W-:Y:S01]  /*3540*/  FFMA.FTZ R24, R34, c[0x0][0x23c], -R78 ;  /* 0x00008f0022187a23 */ /* 0x000fe2000001084e */
[----:B------:R-:W-:Y:S01]  /*3550*/  MUFU.EX2 R28, R84 ;  /* 0x00000054001c7308 */ /* 0x000fe20000000800 */
[----:B------:R-:W-:-:S04]  /*3560*/  FADD.FTZ R86, R102, R105 ;  /* 0x0000006966567221 */ /* 0x000fc80000010000 */
[----:B------:R-:W-:-:S03]  /*3570*/  FADD.FTZ R23, R23, R86 ;  /* 0x0000005617177221 */ /* 0x000fc60000010000 */
[----:B------:R-:W-:Y:S01]  /*3580*/  MUFU.EX2 R34, R85 ;  /* 0x0000005500227308 */ /* 0x000fe20000000800 */
[----:B------:R-:W-:-:S04]  /*3590*/  FADD.FTZ R22, R22, R23 ;  /* 0x0000001716167221 */ /* 0x000fc80000010000 */
[----:B------:R-:W-:-:S03]  /*35a0*/  FADD.FTZ R22, R3, R22 ;  /* 0x0000001603167221 */ /* 0x000fc60000010000 */
[----:B------:R-:W-:Y:S08]  /*35b0*/  MUFU.EX2 R26, R26 ;  /* 0x0000001a001a7308 */ /* 0x000ff00000000800 */
[----:B------:R-:W2:Y:S01]  /*35c0*/  MUFU.EX2 R24, R24 ;  /* 0x0000001800187308 */ /* 0x000ea20000000800 */
[C---:B-1----:R-:W-:Y:S07]  /*35d0*/  HMMA.16816.F32 R76, R80.reuse, R4, RZ ;  /* 0x00000004504c723c */ /* 0x042fee00000018ff */
[--C-:B------:R-:W-:Y:S01]  /*35e0*/  FFMA.FTZ R5, R30, c[0x0][0x23c], -R91.reuse ;  /* 0x00008f001e057a23 */ /* 0x100fe2000001085b */
[----:B------:R-:W-:Y:S01]  /*35f0*/  HMMA.16816.F32 R80, R80, R6, RZ ;  /* 0x000000065050723c */ /* 0x000fe200000018ff */
[----:B------:R-:W-:-:S02]  /*3600*/  FFMA.FTZ R4, R31, c[0x0][0x23c], -R91 ;  /* 0x00008f001f047a23 */ /* 0x000fc4000001085b */
[----:B------:R1:W-:Y:S01]  /*3610*/  MUFU.EX2 R85, R5 ;  /* 0x0000000500557308 */ /* 0x0003e20000000800 */
[--C-:B------:R-:W-:Y:S02]  /*3620*/  FFMA.FTZ R30, R87, c[0x0][0x23c], -R91.reuse ;  /* 0x00008f00571e7a23 */ /* 0x100fe4000001085b */
[----:B------:R-:W-:Y:S01]  /*3630*/  FFMA.FTZ R31, R88, c[0x0][0x23c], -R91 ;  /* 0x00008f00581f7a23 */ /* 0x000fe2000001085b */
[----:B--2---:R-:W-:Y:S01]  /*3640*/  F2FP.PACK_AB R6, R109, R24 ;  /* 0x000000186d06723e */ /* 0x004fe200000000ff */
[----:B------:R-:W-:-:S03]  /*3650*/  FADD.FTZ R88, R90, R103 ;  /* 0x000000675a587221 */ /* 0x000fc60000010000 */
[----:B------:R-:W2:Y:S01]  /*3660*/  MUFU.EX2 R84, R4 ;  /* 0x0000000400547308 */ /* 0x000ea20000000800 */
[----:B------:R-:W-:Y:S01]  /*3670*/  LOP3.LUT R6, R17, R6, RZ, 0xc0, !PT ;  /* 0x0000000611067212 */ /* 0x000fe200078ec0ff */
[----:B------:R-:W-:-:S04]  /*3680*/  FADD.FTZ R21, R21, R88 ;  /* 0x0000005815157221 */ /* 0x000fc80000010000 */
[----:B------:R-:W-:Y:S02]  /*3690*/  FADD.FTZ R21, R20, R21 ;  /* 0x0000001514157221 */ /* 0x000fe40000010000 */
[----:B------:R-:W3:Y:S01]  /*36a0*/  MUFU.EX2 R30, R30 ;  /* 0x0000001e001e7308 */ /* 0x000ee20000000800 */
[----:B-1----:R-:W-:Y:S01]  /*36b0*/  F2FP.PACK_AB R5, R29, R34 ;  /* 0x000000221d05723e */ /* 0x002fe200000000ff */
[----:B------:R-:W-:-:S03]  /*36c0*/  FADD.FTZ R34, R34, R21 ;  /* 0x0000001522227221 */ /* 0x000fc60000010000 */
[----:B------:R-:W-:Y:S01]  /*36d0*/  LOP3.LUT R8, R8, R5, RZ, 0xc0, !PT ;  /* 0x0000000508087212 */ /* 0x000fe200078ec0ff */
[----:B------:R-:W-:Y:S01]  /*36e0*/  FADD.FTZ R29, R29, R34 ;  /* 0x000000221d1d7221 */ /* 0x000fe20000010000 */
[----:B------:R-:W-:Y:S01]  /*36f0*/  F2FP.PACK_AB R5, R27, R28 ;  /* 0x0000001c1b05723e */ /* 0x000fe200000000ff */
[----:B------:R-:W1:Y:S01]  /*3700*/  MUFU.EX2 R31, R31 ;  /* 0x0000001f001f7308 */ /* 0x000e620000000800 */
[----:B--2---:R-:W-:Y:S01]  /*3710*/  F2FP.PACK_AB R4, R84, R85 ;  /* 0x000000555404723e */ /* 0x004fe200000000ff */
[----:B------:R-:W-:Y:S01]  /*3720*/  FADD.FTZ R85, R85, R22 ;  /* 0x0000001655557221 */ /* 0x000fe20000010000 */
[----:B------:R-:W-:Y:S01]  /*3730*/  LOP3.LUT R10, R10, R5, RZ, 0xc0, !PT ;  /* 0x000000050a0a7212 */ /* 0x000fe200078ec0ff */
[----:B------:R-:W-:Y:S01]  /*3740*/  FADD.FTZ R28, R28, R29 ;  /* 0x0000001d1c1c7221 */ /* 0x000fe20000010000 */
[----:B------:R-:W-:Y:S01]  /*3750*/  LOP3.LUT R9, R9, R4, RZ, 0xc0, !PT ;  /* 0x0000000409097212 */ /* 0x000fe200078ec0ff */
[----:B------:R-:W-:Y:S01]  /*3760*/  FADD.FTZ R84, R84, R85 ;  /* 0x0000005554547221 */ /* 0x000fe20000010000 */
[----:B------:R-:W-:Y:S01]  /*3770*/  F2FP.PACK_AB R4, R32, R35 ;  /* 0x000000232004723e */ /* 0x000fe200000000ff */
[----:B------:R-:W-:Y:S01]  /*3780*/  FADD.FTZ R27, R27, R28 ;  /* 0x0000001c1b1b7221 */ /* 0x000fe20000010000 */
[----:B---3--:R-:W-:Y:S01]  /*3790*/  F2FP.PACK_AB R5, R30, R33 ;  /* 0x000000211e05723e */ /* 0x008fe200000000ff */
[----:B------:R-:W-:Y:S01]  /*37a0*/  FADD.FTZ R35, R35, R84 ;  /* 0x0000005423237221 */ /* 0x000fe20000010000 */
[----:B------:R-:W-:-:S02]  /*37b0*/  LOP3.LUT R11, R11, R4, RZ, 0xc0, !PT ;  /* 0x000000040b0b7212 */ /* 0x000fc400078ec0ff */
[----:B------:R-:W-:Y:S01]  /*37c0*/  F2FP.PACK_AB R4, R25, R26 ;  /* 0x0000001a1904723e */ /* 0x000fe200000000ff */
[----:B------:R-:W-:Y:S01]  /*37d0*/  FADD.FTZ R32, R32, R35 ;  /* 0x0000002320207221 */ /* 0x000fe20000010000 */
[----:B------:R-:W-:Y:S01]  /*37e0*/  LOP3.LUT R5, R18, R5, RZ, 0xc0, !PT ;  /* 0x0000000512057212 */ /* 0x000fe200078ec0ff */
[----:B------:R-:W-:Y:S01]  /*37f0*/  FADD.FTZ R26, R26, R27 ;  /* 0x0000001b1a1a7221 */ /* 0x000fe20000010000 */
[----:B-1----:R-:W-:Y:S01]  /*3800*/  F2FP.PACK_AB R7, R108, R31 ;  /* 0x0000001f6c07723e */ /* 0x002fe200000000ff */
[----:B------:R-:W-:Y:S01]  /*3810*/  FADD.FTZ R33, R33, R32 ;  /* 0x0000002021217221 */ /* 0x000fe20000010000 */
[----:B------:R-:W-:Y:S01]  /*3820*/  LOP3.LUT R4, R19, R4, RZ, 0xc0, !PT ;  /* 0x0000000413047212 */ /* 0x000fe200078ec0ff */
        /* <DEDUP_REMOVED lines=29> */
[----:B------:R-:W2:Y:S04]  /*3a00*/  LDSM.16.MT88.4 R12, [R112+0x6c00] ;  /* 0x006c0000700c783b */ /* 0x000ea80000004200 */
[----:B------:R-:W3:Y:S03]  /*3a10*/  LDSM.16.MT88.4 R8, [R114+0x7c00] ;  /* 0x007c00007208783b */ /* 0x000ee60000004200 */
[C---:B-1----:R-:W-:Y:S08]  /*3a20*/  HMMA.16816.F32 R36, R4.reuse, R16, R36 ;  /* 0x000000100424723c */ /* 0x042ff00000001824 */
[C---:B------:R-:W-:Y:S01]  /*3a30*/  HMMA.16816.F32 R40, R4.reuse, R18, R40 ;  /* 0x000000120428723c */ /* 0x040fe20000001828 */
[----:B------:R-:W1:Y:S07]  /*3a40*/  LDSM.16.MT88.4 R16, [R112+0x7c00] ;  /* 0x007c00007010783b */ /* 0x000e6e0000004200 */
[C---:B--2---:R-:W-:Y:S08]  /*3a50*/  HMMA.16816.F32 R44, R4.reuse, R12, R44 ;  /* 0x0000000c042c723c */ /* 0x044ff0000000182c */
[C---:B------:R-:W-:Y:S01]  /*3a60*/  HMMA.16816.F32 R48, R4.reuse, R14, R48 ;  /* 0x0000000e0430723c */ /* 0x040fe20000001830 */
[----:B------:R-:W2:Y:S07]  /*3a70*/  LDSM.16.MT88.4 R12, [R114+0x8c00] ;  /* 0x008c0000720c783b */ /* 0x000eae0000004200 */
[C---:B---3--:R-:W-:Y:S08]  /*3a80*/  HMMA.16816.F32 R52, R4.reuse, R8, R52 ;  /* 0x000000080434723c */ /* 0x048ff00000001834 */
[C---:B------:R-:W-:Y:S01]  /*3a90*/  HMMA.16816.F32 R56, R4.reuse, R10, R56 ;  /* 0x0000000a0438723c */ /* 0x040fe20000001838 */
[----:B------:R-:W3:Y:S07]  /*3aa0*/  LDSM.16.MT88.4 R8, [R112+0x8c00] ;  /* 0x008c00007008783b */ /* 0x000eee0000004200 */
[C---:B-1----:R-:W-:Y:S08]  /*3ab0*/  HMMA.16816.F32 R60, R4.reuse, R16, R60 ;  /* 0x00000010043c723c */ /* 0x042ff0000000183c */
[C---:B------:R-:W-:Y:S08]  /*3ac0*/  HMMA.16816.F32 R64, R4.reuse, R18, R64 ;  /* 0x000000120440723c */ /* 0x040ff00000001840 */
[C---:B--2---:R-:W-:Y:S08]  /*3ad0*/  HMMA.16816.F32 R68, R4.reuse, R12, R68 ;  /* 0x0000000c0444723c */ /* 0x044ff00000001844 */
[C---:B------:R-:W-:Y:S08]  /*3ae0*/  HMMA.16816.F32 R72, R4.reuse, R14, R72 ;  /* 0x0000000e0448723c */ /* 0x040ff00000001848 */
[C---:B---3--:R-:W-:Y:S08]  /*3af0*/  HMMA.16816.F32 R76, R4.reuse, R8, R76 ;  /* 0x00000008044c723c */ /* 0x048ff0000000184c */
        /* <DEDUP_REMOVED lines=11> */
[----:B------:R-:W-:Y:S01]  /*3bb0*/  IMAD.MOV.U32 R3, RZ, RZ, 0x40 ;  /* 0x00000040ff037424 */ /* 0x000fe200078e00ff */
[----:B------:R-:W-:Y:S01]  /*3bc0*/  LEA R12, P1, R5, c[0x0][0x170], 0x1 ;  /* 0x00005c00050c7a11 */ /* 0x000fe200078208ff */
[----:B------:R-:W-:Y:S02]  /*3bd0*/  IMAD.IADD R7, R7, 0x1, R4 ;  /* 0x0000000107077824 */ /* 0x000fe400078e0204 */
[----:B------:R-:W-:-:S03]  /*3be0*/  IMAD.WIDE.U32 R8, R3, c[0x0][0x1a0], RZ ;  /* 0x0000680003087a25 */ /* 0x000fc600078e00ff */
[----:B------:R-:W-:Y:S01]  /*3bf0*/  LEA.HI.X R4, R6, R127, R7, 0x6, P0 ;  /* 0x0000007f06047211 */ /* 0x000fe200000f3407 */
[----:B------:R-:W-:Y:S01]  /*3c00*/  IMAD R3, R3, c[0x0][0x1a4], RZ ;  /* 0x0000690003037a24 */ /* 0x000fe200078e02ff */
[----:B------:R-:W-:Y:S02]  /*3c10*/  IADD3 R14, P0, R8, R12, RZ ;  /* 0x0000000c080e7210 */ /* 0x000fe40007f1e0ff */
[----:B------:R-:W-:-:S04]  /*3c20*/  LEA.HI.X R13, R5, c[0x0][0x174], R4, 0x1, P1 ;  /* 0x00005d00050d7a11 */ /* 0x000fc800008f0c04 */
[----:B------:R-:W-:Y:S01]  /*3c30*/  IADD3.X R15, R13, R9, R3, P0, !PT ;  /* 0x000000090d0f7210 */ /* 0x000fe200007fe403 */
        /* <DEDUP_REMOVED lines=90> */
[----:B------:R-:W-:Y:S01]  /*41e0*/  IADD3 R84, R95, -0x2, RZ ;  /* 0xfffffffe5f547810 */ /* 0x000fe20007ffe0ff */
[----:B------:R-:W-:Y:S04]  /*41f0*/  HMMA.16816.F32 R4, R88, R86, R4 ;  /* 0x000000565804723c */ /* 0x000fe80000001804 */
[----:B------:R-:W-:-:S05]  /*4200*/  IMAD R3, R84, 0x40, R101 ;  /* 0x0000004054037824 */ /* 0x000fca00078e0265 */
[C---:B------:R-:W-:Y:S01]  /*4210*/  IADD3 R84, R3.reuse, 0x1, RZ ;  /* 0x0000000103547810 */ /* 0x040fe20007ffe0ff */
[----:B------:R-:W-:Y:S03]  /*4220*/  BAR.SYNC.DEFER_BLOCKING 0x0 ;  /* 0x0000000000007b1d */ /* 0x000fe60000010000 */
[C---:B------:R-:W-:Y:S02]  /*4230*/  ISETP.GE.AND P0, PT, R84.reuse, R100, PT ;  /* 0x000000645400720c */ /* 0x040fe40003f06270 */
[----:B------:R-:W-:Y:S02]  /*4240*/  ISETP.GE.AND P4, PT, R84, R99, PT ;  /* 0x000000635400720c */ /* 0x000fe40003f86270 */
[----:B------:R-:W-:Y:S02]  /*4250*/  IADD3 R84, R3, 0x8, RZ ;  /* 0x0000000803547810 */ /* 0x000fe40007ffe0ff */
[----:B------:R-:W-:-:S02]  /*4260*/  FSEL R33, R33, -INF , !P0 ;  /* 0xff80000021217808 */ /* 0x000fc40004000000 */
[CC--:B------:R-:W-:Y:S02]  /*4270*/  ISETP.GE.AND P5, PT, R84.reuse, R100.reuse, PT ;  /* 0x000000645400720c */ /* 0x0c0fe40003fa6270 */
[-C--:B------:R-:W-:Y:S02]  /*4280*/  ISETP.GE.AND P1, PT, R84, R99.reuse, PT ;  /* 0x000000635400720c */ /* 0x080fe40003f26270 */
[----:B------:R-:W-:Y:S02]  /*4290*/  IADD3 R84, R3, 0x9, RZ ;  /* 0x0000000903547810 */ /* 0x000fe40007ffe0ff */
[----:B------:R-:W-:Y:S02]  /*42a0*/  FSEL R101, R30, -INF , !P1 ;  /* 0xff8000001e657808 */ /* 0x000fe40004800000 */
[C---:B------:R-:W-:Y:S02]  /*42b0*/  ISETP.GE.AND P3, PT, R84.reuse, R100, PT ;  /* 0x000000645400720c */ /* 0x040fe40003f66270 */
[----:B------:R-:W-:-:S02]  /*42c0*/  ISETP.GE.AND P6, PT, R84, R99, PT ;  /* 0x000000635400720c */ /* 0x000fc40003fc6270 */
[C---:B------:R-:W-:Y:S02]  /*42d0*/  IADD3 R84, R3.reuse, 0x10, RZ ;  /* 0x0000001003547810 */ /* 0x040fe40007ffe0ff */
[C---:B------:R-:W-:Y:S02]  /*42e0*/  IADD3 R30, R3.reuse, 0x19, RZ ;  /* 0x00000019031e7810 */ /* 0x040fe40007ffe0ff */
[C---:B------:R-:W-:Y:S02]  /*42f0*/  ISETP.GE.AND P2, PT, R84.reuse, R100, PT ;  /* 0x000000645400720c */ /* 0x040fe40003f46270 */
[----:B------:R-:W-:Y:S02]  /*4300*/  ISETP.GE.AND P0, PT, R84, R99, PT ;  /* 0x000000635400720c */ /* 0x000fe40003f06270 */
[----:B------:R-:W-:Y:S02]  /*4310*/  IADD3 R84, R3, 0x11, RZ ;  /* 0x0000001103547810 */ /* 0x000fe40007ffe0ff */
[----:B------:R-:W-:-:S02]  /*4320*/  FSEL R35, R35, -INF , !P4 ;  /* 0xff80000023237808 */ /* 0x000fc40006000000 */
[----:B------:R-:W-:Y:S02]  /*4330*/  FSEL R28, R28, -INF , !P5 ;  /* 0xff8000001c1c7808 */ /* 0x000fe40006800000 */
[C---:B------:R-:W-:Y:S02]  /*4340*/  ISETP.GE.AND P4, PT, R84.reuse, R100, PT ;  /* 0x000000645400720c */ /* 0x040fe40003f86270 */
[----:B------:R-:W-:Y:S02]  /*4350*/  ISETP.GE.AND P5, PT, R84, R99, PT ;  /* 0x000000635400720c */ /* 0x000fe40003fa6270 */
[----:B------:R-:W-:Y:S02]  /*4360*/  FSEL R90, R24, -INF , !P2 ;  /* 0xff800000185a7808 */ /* 0x000fe40005000000 */
[----:B------:R-:W-:Y:S02]  /*4370*/  IADD3 R84, R3, 0x18, RZ ;  /* 0x0000001803547810 */ /* 0x000fe40007ffe0ff */
[----:B------:R-:W-:-:S02]  /*4380*/  FSEL R103, R31, -INF , !P6 ;  /* 0xff8000001f677808 */ /* 0x000fc40007000000 */
[----:B------:R-:W-:Y:S02]  /*4390*/  IADD3 R24, R3, 0x20, RZ ;  /* 0x0000002003187810 */ /* 0x000fe40007ffe0ff */
[-C--:B------:R-:W-:Y:S02]  /*43a0*/  ISETP.GE.AND P6, PT, R30, R100.reuse, PT ;  /* 0x000000641e00720c */ /* 0x080fe40003fc6270 */
[----:B------:R-:W-:Y:S02]  /*43b0*/  FSEL R29, R29, -INF , !P3 ;  /* 0xff8000001d1d7808 */ /* 0x000fe40005800000 */
[----:B------:R-:W-:Y:S02]  /*43c0*/  FSEL R85, R26, -INF , !P0 ;  /* 0xff8000001a557808 */ /* 0x000fe40004000000 */
[----:B------:R-:W-:Y:S02]  /*43d0*/  FSEL R88, R25, -INF , !P4 ;  /* 0xff80000019587808 */ /* 0x000fe40006000000 */
[----:B------:R-:W-:-:S02]  /*43e0*/  ISETP.GE.AND P1, PT, R84, R100, PT ;  /* 0x000000645400720c */ /* 0x000fc40003f26270 */
[-C--:B------:R-:W-:Y:S02]  /*43f0*/  ISETP.GE.AND P3, PT, R84, R99.reuse, PT ;  /* 0x000000635400720c */ /* 0x080fe40003f66270 */
[C---:B------:R-:W-:Y:S02]  /*4400*/  ISETP.GE.AND P0, PT, R24.reuse, R100, PT ;  /* 0x000000641800720c */ /* 0x040fe40003f06270 */
[-C--:B------:R-:W-:Y:S02]  /*4410*/  ISETP.GE.AND P4, PT, R24, R99.reuse, PT ;  /* 0x000000631800720c */ /* 0x080fe40003f86270 */
        /* <DEDUP_REMOVED lines=8> */
[----:B------:R-:W-:-:S02]  /*44a0*/  FSEL R91, R23, -INF , !P2 ;  /* 0xff800000175b7808 */ /* 0x000fc40005000000 */
[-C--:B------:R-:W-:Y:S02]  /*44b0*/  ISETP.GE.AND P0, PT, R21, R99.reuse, PT ;  /* 0x000000631500720c */ /* 0x080fe40003f06270 */
[----:B------:R-:W-:Y:S02]  /*44c0*/  IADD3 R22, R3, 0x30, RZ ;  /* 0x0000003003167810 */ /* 0x000fe40007ffe0ff */
[----:B------:R-:W-:Y:S02]  /*44d0*/  FSEL R20, R20, -INF , !P1 ;  /* 0xff80000014147808 */ /* 0x000fe40004800000 */
[----:B------:R-:W-:Y:S02]  /*44e0*/  ISETP.GE.AND P2, PT, R21, R100, PT ;  /* 0x000000641500720c */ /* 0x000fe40003f46270 */
[----:B------:R-:W-:Y:S02]  /*44f0*/  ISETP.GE.AND P1, PT, R24, R99, PT ;  /* 0x000000631800720c */ /* 0x000fe40003f26270 */
[----:B------:R-:W-:-:S02]  /*4500*/  FSEL R21, R18, -INF , !P4 ;  /* 0xff80000012157808 */ /* 0x000fc40006000000 */
[----:B------:R-:W-:Y:S02]  /*4510*/  IADD3 R24, R3, 0x28, RZ ;  /* 0x0000002803187810 */ /* 0x000fe40007ffe0ff */
[----:B------:R-:W-:Y:S02]  /*4520*/  FSEL R18, R17, -INF , !P5 ;  /* 0xff80000011127808 */ /* 0x000fe40006800000 */
[----:B------:R-:W-:Y:S02]  /*4530*/  ISETP.GE.AND P5, PT, R22, R99, PT ;  /* 0x000000631600720c */ /* 0x000fe40003fa6270 */
[----:B------:R-:W-:Y:S02]  /*4540*/  FSEL R15, R15, -INF , !P0 ;  /* 0xff8000000f0f7808 */ /* 0x000fe40004000000 */
[-C--:B------:R-:W-:Y:S02]  /*4550*/  ISETP.GE.AND P0, PT, R3, R100.reuse, PT ;  /* 0x000000640300720c */ /* 0x080fe40003f06270 */
[----:B------:R-:W-:-:S02]  /*4560*/  ISETP.GE.AND P3, PT, R24, R100, PT ;  /* 0x000000641800720c */ /* 0x000fc40003f66270 */
[----:B------:R-:W-:Y:S02]  /*4570*/  ISETP.GE.AND P6, PT, R24, R99, PT ;  /* 0x000000631800720c */ /* 0x000fe40003fc6270 */
[----:B------:R-:W-:Y:S02]  /*4580*/  FSEL R24, R10, -INF , !P5 ;  /* 0xff8000000a187808 */ /* 0x000fe40006800000 */
[----:B------:R-:W-:Y:S02]  /*4590*/  FSEL R10, R32, -INF , !P0 ;  /* 0xff800000200a7808 */ /* 0x000fe40004000000 */
[----:B------:R-:W-:Y:S02]  /*45a0*/  ISETP.NE.AND P0, PT, R95, 0x2, PT ;  /* 0x000000025f00780c */ /* 0x000fe40003f05270 */
[----:B------:R-:W-:Y:S02]  /*45b0*/  IADD3 R17, R3, 0x31, RZ ;  /* 0x0000003103117810 */ /* 0x000fe40007ffe0ff */
[----:B------:R-:W-:-:S02]  /*45c0*/  ISETP.GE.AND P4, PT, R22, R100, PT ;  /* 0x000000641600720c */ /* 0x000fc40003f86270 */
[----:B------:R-:W-:Y:S02]  /*45d0*/  FSEL R19, R19, -INF , !P1 ;  /* 0xff80000013137808 */ /* 0x000fe40004800000 */
[----:B------:R-:W-:Y:S02]  /*45e0*/  ISETP.GE.AND P1, PT, R17, R100, PT ;  /* 0x000000641100720c */ /* 0x000fe40003f26270 */
[----:B------:R-:W-:Y:S02]  /*45f0*/  FSEL R22, R13, -INF , !P2 ;  /* 0xff8000000d167808 */ /* 0x000fe40005000000 */
[C---:B------:R-:W-:Y:S02]  /*4600*/  IADD3 R23, R3.reuse, 0x38, RZ ;  /* 0x0000003803177810 */ /* 0x040fe40007ffe0ff */
[----:B------:R-:W-:Y:S02]  /*4610*/  IADD3 R13, R3, 0x39, RZ ;  /* 0x00000039030d7810 */ /* 0x000fe40007ffe0ff */
[----:B------:R-:W-:-:S02]  /*4620*/  FSEL R12, R12, -INF , !P3 ;  /* 0xff8000000c0c7808 */ /* 0x000fc40005800000 */
[-C--:B------:R-:W-:Y:S02]  /*4630*/  ISETP.GE.AND P3, PT, R17, R99.reuse, PT ;  /* 0x000000631100720c */ /* 0x080fe40003f66270 */
[----:B------:R-:W-:Y:S02]  /*4640*/  FSEL R17, R14, -INF , !P6 ;  /* 0xff8000000e117808 */ /* 0x000fe40007000000 */
[----:B------:R-:W-:Y:S02]  /*4650*/  FSEL R8, R8, -INF , !P4 ;  /* 0xff80000008087808 */ /* 0x000fe40006000000 */
[----:B------:R-:W-:Y:S02]  /*4660*/  FSEL R30, R9, -INF , !P1 ;  /* 0xff800000091e7808 */ /* 0x000fe40004800000 */
[C---:B------:R-:W-:Y:S02]  /*4670*/  ISETP.GE.AND P6, PT, R23.reuse, R100, PT ;  /* 0x000000641700720c */ /* 0x040fe40003fc6270 */
[----:B------:R-:W-:-:S02]  /*4680*/  ISETP.GE.AND P2, PT, R23, R99, PT ;  /* 0x000000631700720c */ /* 0x000fc40003f46270 */
[-C--:B------:R-:W-:Y:S02]  /*4690*/  ISETP.GE.AND P4, PT, R3, R99.reuse, PT ;  /* 0x000000630300720c */ /* 0x080fe40003f86270 */
        /* <DEDUP_REMOVED lines=10> */
[----:B------:R-:W-:-:S05]  /*4740*/  SHF.R.S32.HI R7, RZ, 0x1f, R6 ;  /* 0x0000001fff077819 */ /* 0x000fca0000011406 */
[----:B------:R-:W-:-:S04]  /*4750*/  IMAD R7, R7, c[0x0][0x198], RZ ;  /* 0x0000660007077a24 */ /* 0x000fc800078e02ff */
[C---:B------:R-:W-:Y:S02]  /*4760*/  IMAD R4, R6.reuse, c[0x0][0x19c], R7 ;  /* 0x0000670006047a24 */ /* 0x040fe400078e0207 */
[----:B------:R-:W-:-:S04]  /*4770*/  IMAD.WIDE.U32 R6, R6, c[0x0][0x198], RZ ;  /* 0x0000660006067a25 */ /* 0x000fc800078e00ff */
[----:B------:R-:W-:Y:S01]  /*4780*/  IMAD.IADD R7, R7, 0x1, R4 ;  /* 0x0000000107077824 */ /* 0x000fe200078e0204 */
[----:B------:R-:W-:-:S04]  /*4790*/  LEA R4, P0, R6, R124, 0x6 ;  /* 0x0000007c06047211 */ /* 0x000fc800078030ff */
[----:B------:R-:W-:Y:S02]  /*47a0*/  LEA.HI.X R7, R6, R129, R7, 0x6, P0 ;  /* 0x0000008106077211 */ /* 0x000fe400000f3407 */
[----:B------:R-:W-:-:S04]  /*47b0*/  LEA R6, P0, R4, c[0x0][0x168], 0x1 ;  /* 0x00005a0004067a11 */ /* 0x000fc800078008ff */
[----:B------:R-:W-:Y:S02]  /*47c0*/  LEA.HI.X R7, R4, c[0x0][0x16c], R7, 0x1, P0 ;  /* 0x00005b0004077a11 */ /* 0x000fe400000f0c07 */
[----:B------:R-:W-:-:S03]  /*47d0*/  IADD3 R104, P0, R6, UR22, RZ ;  /* 0x0000001606687c10 */ /* 0x000fc6000ff1e0ff */
[----:B------:R-:W-:Y:S01]  /*47e0*/  @!PT LDS RZ, [RZ] ;  /* 0x00000000fffff984 */ /* 0x000fe20000000800 */
[----:B------:R-:W-:Y:S01]  /*47f0*/  @!PT LDS RZ, [RZ] ;  /* 0x00000000fffff984 */ /* 0x000fe20000000800 */
[----:B------:R-:W-:Y:S01]  /*4800*/  @!PT LDS RZ, [RZ] ;  /* 0x00000000fffff984 */ /* 0x000fe20000000800 */
[----:B------:R1:W-:Y:S01]  /*4810*/  LDGSTS.E.BYPASS.LTC128B.128 [R120+0x3000], [R6.64] ;  /* 0x0300000006787fae */ /* 0x0003e2000b901d58 */
[----:B------:R-:W-:-:S03]  /*4820*/  IADD3.X R105, R7, UR21, RZ, P0, !PT ;  /* 0x0000001507697c10 */ /* 0x000fc600087fe4ff */
[----:B------:R1:W-:Y:S04]  /*4830*/  LDGSTS.E.BYPASS.LTC128B.128 [R120+0x4000], [R6.64+0x40] ;  /* 0x0400004006787fae */ /* 0x0003e8000b901d58 */
[----:B------:R1:W-:Y:S04]  /*4840*/  LDGSTS.E.BYPASS.LTC128B.128 [R120+0x5000], [R6.64+0x80] ;  /* 0x0500008006787fae */ /* 0x0003e8000b901d58 */
[----:B------:R1:W-:Y:S04]  /*4850*/  LDGSTS.E.BYPASS.LTC128B.128 [R120+0x3800], [R104.64] ;  /* 0x0380000068787fae */ /* 0x0003e8000b901d58 */
[----:B------:R1:W-:Y:S04]  /*4860*/  LDGSTS.E.BYPASS.LTC128B.128 [R120+0x4800], [R104.64+0x40] ;  /* 0x0480004068787fae */ /* 0x0003e8000b901d58 */
[----:B------:R1:W-:Y:S04]  /*4870*/  LDGSTS.E.BYPASS.LTC128B.128 [R120+0x5800], [R104.64+0x80] ;  /* 0x0580008068787fae */ /* 0x0003e8000b901d58 */
[----:B------:R-:W0:Y:S02]  /*4880*/  LDGDEPBAR ;  /* 0x00000000000079af */ /* 0x000e240000000000 */
.L_x_749:
[----:B------:R-:W-:Y:S02]  /*4890*/  FMNMX.FTZ R4, R2, R10, !PT ;  /* 0x0000000a02047209 */ /* 0x000fe40007810000 */
[----:B-1----:R-:W-:-:S02]  /*48a0*/  FMNMX.FTZ R6, R0, R9, !PT ;  /* 0x0000000900067209 */ /* 0x002fc40007810000 */
        /* <DEDUP_REMOVED lines=22> */
[----:B------:R-:W-:Y:S02]  /*4a10*/  FMNMX.FTZ R4, R30, R7, !PT ;  /* 0x000000071e047209 */ /* 0x000fe40007810000 */
[----:B------:R-:W-:Y:S02]  /*4a20*/  FMNMX.FTZ R7, R15, R6, !PT ;  /* 0x000000060f077209 */ /* 0x000fe40007810000 */
[----:B------:R-:W-:Y:S02]  /*4a30*/  FMNMX.FTZ R4, R3, R4, !PT ;  /* 0x0000000403047209 */ /* 0x000fe40007810000 */
[----:B------:R-:W-:Y:S02]  /*4a40*/  FMNMX.FTZ R6, R24, R7, !PT ;  /* 0x0000000718067209 */ /* 0x000fe40007810000 */
[----:B------:R-:W-:Y:S02]  /*4a50*/  FMNMX.FTZ R4, R5, R4, !PT ;  /* 0x0000000405047209 */ /* 0x000fe40007810000 */
[----:B------:R-:W-:-:S03]  /*4a60*/  FMNMX.FTZ R7, R25, R6, !PT ;  /* 0x0000000619077209 */ /* 0x000fc60007810000 */
[----:B------:R-:W1:Y:S01]  /*4a70*/  SHFL.BFLY PT, R13, R4, 0x2, 0x1f ;  /* 0x0c401f00040d7f89 */ /* 0x000e6200000e0000 */
        /* <DEDUP_REMOVED lines=14> */
[--C-:B------:R-:W-:Y:S02]  /*4b60*/  FFMA.FTZ R7, R28, c[0x0][0x23c], -R23.reuse ;  /* 0x00008f001c077a23 */ /* 0x100fe40000010817 */
[--C-:B------:R-:W-:Y:S01]  /*4b70*/  FFMA.FTZ R28, R5, c[0x0][0x23c], -R23.reuse ;  /* 0x00008f00051c7a23 */ /* 0x100fe20000010817 */
[----:B------:R-:W-:Y:S01]  /*4b80*/  FSEL R5, R32, RZ, P0 ;  /* 0x000000ff20057208 */ /* 0x000fe20000000000 */
[--C-:B------:R-:W-:Y:S01]  /*4b90*/  FFMA.FTZ R31, R8, c[0x0][0x23c], -R23.reuse ;  /* 0x00008f00081f7a23 */ /* 0x100fe20000010817 */
[C---:B------:R-:W-:Y:S01]  /*4ba0*/  FSETP.NEU.FTZ.AND P0, PT, R3.reuse, -INF , PT ;  /* 0xff8000000300780b */ /* 0x040fe20003f1d000 */
[----:B------:R-:W-:Y:S01]  /*4bb0*/  FFMA.FTZ R10, R10, c[0x0][0x23c], -R23 ;  /* 0x00008f000a0a7a23 */ /* 0x000fe20000010817 */
[----:B------:R-:W-:Y:S01]  /*4bc0*/  MUFU.EX2 R7, R7 ;  /* 0x0000000700077308 */ /* 0x000fe20000000800 */
[----:B------:R-:W-:Y:S01]  /*4bd0*/  FADD.FTZ R8, R2, -R5 ;  /* 0x8000000502087221 */ /* 0x000fe20000010000 */
[----:B------:R-:W-:Y:S01]  /*4be0*/  FSEL R5, R3, RZ, P0 ;  /* 0x000000ff03057208 */ /* 0x000fe20000000000 */
[----:B------:R-:W-:-:S02]  /*4bf0*/  FFMA.FTZ R4, R33, c[0x0][0x23c], -R23 ;  /* 0x00008f0021047a23 */ /* 0x000fc40000010817 */
[----:B------:R-:W-:Y:S02]  /*4c00*/  FMUL.FTZ R8, R8, c[0x0][0x23c] ;  /* 0x00008f0008087a20 */ /* 0x000fe40000410000 */
[----:B------:R-:W-:Y:S01]  /*4c10*/  FADD.FTZ R5, R0, -R5 ;  /* 0x8000000500057221 */ /* 0x000fe20000010000 */
[----:B------:R1:W-:Y:S01]  /*4c20*/  MUFU.EX2 R2, R10 ;  /* 0x0000000a00027308 */ /* 0x0003e20000000800 */
[----:B------:R-:W-:Y:S02]  /*4c30*/  FMUL.FTZ R0, R3, c[0x0][0x23c] ;  /* 0x00008f0003007a20 */ /* 0x000fe40000410000 */
[----:B------:R-:W-:Y:S02]  /*4c40*/  FMUL.FTZ R5, R5, c[0x0][0x23c] ;  /* 0x00008f0005057a20 */ /* 0x000fe40000410000 */
[--C-:B------:R-:W-:Y:S01]  /*4c50*/  FFMA.FTZ R13, R12, c[0x0][0x23c], -R23.reuse ;  /* 0x00008f000c0d7a23 */ /* 0x100fe20000010817 */
[----:B------:R-:W-:Y:S01]  /*4c60*/  FSEL R0, R0, RZ, P0 ;  /* 0x000000ff00007208 */ /* 0x000fe20000000000 */
[--C-:B------:R-:W-:Y:S01]  /*4c70*/  FFMA.FTZ R90, R90, c[0x0][0x23c], -R23.reuse ;  /* 0x00008f005a5a7a23 */ /* 0x100fe20000010817 */
[----:B------:R-:W2:Y:S01]  /*4c80*/  MUFU.EX2 R8, R8 ;  /* 0x0000000800087308 */ /* 0x000ea20000000800 */
[----:B------:R-:W-:Y:S01]  /*4c90*/  FFMA.FTZ R88, R88, c[0x0][0x23c], -R23 ;  /* 0x00008f0058587a23 */ /* 0x000fe20000010817 */
[----:B------:R-:W-:Y:S01]  /*4ca0*/  ISETP.GE.AND P0, PT, R95, 0x3, PT ;  /* 0x000000035f00780c */ /* 0x000fe20003f06270 */
[----:B------:R-:W-:-:S02]  /*4cb0*/  FFMA.FTZ R6, R9, c[0x0][0x23c], -R0 ;  /* 0x00008f0009067a23 */ /* 0x000fc40000010800 */
[----:B------:R-:W-:Y:S02]  /*4cc0*/  IMAD.SHL.U32 R9, R98, 0x2, RZ ;  /* 0x0000000262097824 */ /* 0x000fe400078e00ff */
[----:B------:R-:W-:Y:S01]  /*4cd0*/  FFMA.FTZ R86, R20, c[0x0][0x23c], -R23 ;  /* 0x00008f0014567a23 */ /* 0x000fe20000010817 */
[----:B------:R-:W3:Y:S01]  /*4ce0*/  MUFU.EX2 R5, R5 ;  /* 0x0000000500057308 */ /* 0x000ee20000000800 */
[----:B-1----:R-:W-:-:S04]  /*4cf0*/  IMAD.WIDE.U32 R10, R94, -0x326172a9, RZ ;  /* 0xcd9e8d575e0a7825 */ /* 0x002fc800078e00ff */
[--C-:B------:R-:W-:Y:S01]  /*4d00*/  FFMA.FTZ R84, R84, c[0x0][0x23c], -R23.reuse ;  /* 0x00008f0054547a23 */ /* 0x100fe20000010817 */
[----:B------:R-:W-:Y:S01]  /*4d10*/  LOP3.LUT R110, R11, R93, RZ, 0x3c, !PT ;  /* 0x0000005d0b6e7212 */ /* 0x000fe200078e3cff */
[--C-:B------:R-:W-:Y:S01]  /*4d20*/  FFMA.FTZ R16, R16, c[0x0][0x23c], -R23.reuse ;  /* 0x00008f0010107a23 */ /* 0x100fe20000010817 */
[----:B------:R-:W1:Y:S01]  /*4d30*/  MUFU.EX2 R6, R6 ;  /* 0x0000000600067308 */ /* 0x000e620000000800 */
[--C-:B------:R-:W-:Y:S01]  /*4d40*/  FFMA.FTZ R14, R18, c[0x0][0x23c], -R23.reuse ;  /* 0x00008f00120e7a23 */ /* 0x100fe20000010817 */
[----:B------:R-:W-:Y:S01]  /*4d50*/  @P0 IADD3 R137, R95, -0x3, RZ ;  /* 0xfffffffd5f890810 */ /* 0x000fe20007ffe0ff */
[--C-:B------:R-:W-:Y:S02]  /*4d60*/  FFMA.FTZ R12, R22, c[0x0][0x23c], -R23.reuse ;  /* 0x00008f00160c7a23 */ /* 0x100fe40000010817 */
[----:B------:R-:W-:Y:S02]  /*4d70*/  FFMA.FTZ R30, R30, c[0x0][0x23c], -R23 ;  /* 0x00008f001e1e7a23 */ /* 0x000fe40000010817 */
[----:B------:R-:W-:Y:S01]  /*4d80*/  IMAD.WIDE.U32 R22, R92, -0x2daee0ad, RZ ;  /* 0xd2511f535c167825 */ /* 0x000fe200078e00ff */
[----:B------:R-:W4:Y:S03]  /*4d90*/  MUFU.EX2 R4, R4 ;  /* 0x0000000400047308 */ /* 0x000f260000000800 */
[----:B--2---:R-:W-:-:S02]  /*4da0*/  FFMA.FTZ R109, R109, R8, R2 ;  /* 0x000000086d6d7223 */ /* 0x004fc40000010002 */
[-C--:B------:R-:W-:Y:S02]  /*4db0*/  FMUL.FTZ R36, R36, R8.reuse ;  /* 0x0000000824247220 */ /* 0x080fe40000410000 */
[-C--:B------:R-:W-:Y:S01]  /*4dc0*/  FMUL.FTZ R37, R37, R8.reuse ;  /* 0x0000000825257220 */ /* 0x080fe20000410000 */
[----:B------:R-:W-:Y:S01]  /*4dd0*/  MUFU.EX2 R107, R107 ;  /* 0x0000006b006b7308 */ /* 0x000fe20000000800 */
        /* <DEDUP_REMOVED lines=23> */
[----:B------:R-:W-:Y:S01]  /*4f50*/  FMUL.FTZ R81, R81, R8 ;  /* 0x0000000851517220 */ /* 0x000fe20000410000 */
[----:B------:R-:W-:Y:S01]  /*4f60*/  IADD3 R8, R9, 0x1, RZ ;  /* 0x0000000109087810 */ /* 0x000fe20007ffe0ff */
[----:B------:R-:W-:Y:S01]  /*4f70*/  IMAD.WIDE.U32 R110, R110, -0x2daee0ad, RZ ;  /* 0xd2511f536e6e7825 */ /* 0x000fe200078e00ff */
[----:B------:R-:W-:-:S02]  /*4f80*/  LOP3.LUT R9, R23, UR27, R9, 0x96, !PT ;  /* 0x0000001b17097c12 */ /* 0x000fc4000f8e9609 */
[----:B------:R-:W-:Y:S01]  /*4f90*/  LOP3.LUT R8, R23, UR27, R8, 0x96, !PT ;  /* 0x0000001b17087c12 */ /* 0x000fe2000f8e9608 */
[----:B------:R-:W-:Y:S01]  /*4fa0*/  FFMA.FTZ R11, R35, c[0x0][0x23c], -R0 ;  /* 0x00008f00230b7a23 */ /* 0x000fe20000010800 */
[----:B------:R-:W-:Y:S01]  /*4fb0*/  LOP3.LUT R22, R111, UR15, R22, 0x96, !PT ;  /* 0x0000000f6f167c12 */ /* 0x000fe2000f8e9616 */
[----:B------:R-:W-:-:S04]  /*4fc0*/  IMAD.WIDE.U32 R34, R9, -0x326172a9, RZ ;  /* 0xcd9e8d5709227825 */ /* 0x000fc800078e00ff */
[----:B------:R-:W-:Y:S01]  /*4fd0*/  IMAD.WIDE.U32 R8, R8, -0x326172a9, RZ ;  /* 0xcd9e8d5708087825 */ /* 0x000fe200078e00ff */
[----:B------:R-:W2:Y:S01]  /*4fe0*/  MUFU.EX2 R11, R11 ;  /* 0x0000000b000b7308 */ /* 0x000ea20000000800 */
[----:B------:R-:W-:Y:S02]  /*4ff0*/  LOP3.LUT R104, R35, UR16, R10, 0x96, !PT ;  /* 0x0000001023687c12 */ /* 0x000fe4000f8e960a */
[-C--:B---3--:R-:W-:Y:S02]  /*5000*/  FMUL.FTZ R38, R38, R5.reuse ;  /* 0x0000000526267220 */ /* 0x088fe40000410000 */
        /* <DEDUP_REMOVED lines=23> */
[----:B-1----:R-:W-:Y:S01]  /*5180*/  FFMA.FTZ R100, R108, R5, R6 ;  /* 0x000000056c647223 */ /* 0x002fe20000010006 */
[----:B----4-:R-:W-:Y:S01]  /*5190*/  F2FP.PACK_AB R5, R4, R2 ;  /* 0x000000020405723e */ /* 0x010fe200000000ff */
[----:B------:R-:W-:Y:S01]  /*51a0*/  IMAD.WIDE.U32 R22, R22, -0x326172a9, RZ ;  /* 0xcd9e8d5716167825 */ /* 0x000fe200078e00ff */
[----:B------:R-:W-:-:S03]  /*51b0*/  LOP3.LUT R2, R9, UR16, R10, 0x96, !PT ;  /* 0x0000001009027c12 */ /* 0x000fc6000f8e960a */
[----:B------:R-:W-:Y:S01]  /*51c0*/  FADD.FTZ R102, R4, R109 ;  /* 0x0000006d04667221 */ /* 0x000fe20000010000 */
[C---:B------:R-:W-:Y:S01]  /*51d0*/  LOP3.LUT R9, R23.reuse, UR14, R8, 0x96, !PT ;  /* 0x0000000e17097c12 */ /* 0x040fe2000f8e9608 */
[----:B------:R-:W-:Y:S01]  /*51e0*/  IMAD.WIDE.U32 R104, R104, -0x2daee0ad, RZ ;  /* 0xd2511f5368687825 */ /* 0x000fe200078e00ff */
[----:B------:R-:W-:Y:S02]  /*51f0*/  LOP3.LUT R4, R23, UR14, R34, 0x96, !PT ;  /* 0x0000000e17047c12 */ /* 0x000fe4000f8e9622 */
[----:B--2---:R-:W-:Y:S01]  /*5200*/  F2FP.PACK_AB R8, R11, R6 ;  /* 0x000000060b08723e */ /* 0x004fe200000000ff */
[----:B------:R-:W-:Y:S01]  /*5210*/  IMAD.WIDE.U32 R108, R2, -0x2daee0ad, RZ ;  /* 0xd2511f53026c7825 */ /* 0x000fe200078e00ff */
[----:B------:R-:W-:-:S03]  /*5220*/  LOP3.LUT R10, R105, UR13, R110, 0x96, !PT ;  /* 0x0000000d690a7c12 */ /* 0x000fc6000f8e966e */
[----:B------:R-:W-:Y:S01]  /*5230*/  IMAD.WIDE.U32 R34, R9, -0x2daee0ad, RZ ;  /* 0xd2511f5309227825 */ /* 0x000fe200078e00ff */
[----:B------:R-:W-:-:S03]  /*5240*/  LOP3.LUT R2, R109, UR13, R110, 0x96, !PT ;  /* 0x0000000d6d027c12 */ /* 0x000fc6000f8e966e */
[----:B------:R-:W-:Y:S01]  /*5250*/  FADD.FTZ R100, R11, R100 ;  /* 0x000000640b647221 */ /* 0x000fe20000010000 */
[----:B------:R-:W-:Y:S01]  /*5260*/  LOP3.LUT R6, R35, UR11, R108, 0x96, !PT ;  /* 0x0000000b23067c12 */ /* 0x000fe2000f8e966c */
[----:B------:R-:W-:-:S04]  /*5270*/  IMAD.WIDE.U32 R10, R10, -0x326172a9, RZ ;  /* 0xcd9e8d570a0a7825 */ /* 0x000fc800078e00ff */
[----:B------:R-:W-:Y:S01]  /*5280*/  IMAD.WIDE.U32 R108, R2, -0x326172a9, RZ ;  /* 0xcd9e8d57026c7825 */ /* 0x000fe200078e00ff */
[----:B------:R-:W-:-:S03]  /*5290*/  LOP3.LUT R2, R11, UR12, R22, 0x96, !PT ;  /* 0x0000000c0b027c12 */ /* 0x000fc6000f8e9616 */
[----:B------:R-:W-:Y:S01]  /*52a0*/  IMAD.WIDE.U32 R110, R6, -0x326172a9, RZ ;  /* 0xcd9e8d57066e7825 */ /* 0x000fe200078e00ff */
[----:B------:R-:W-:-:S03]  /*52b0*/  LOP3.LUT R22, R109, UR12, R22, 0x96, !PT ;  /* 0x0000000c6d167c12 */ /* 0x000fc6000f8e9616 */
[----:B------:R-:W-:Y:S02]  /*52c0*/  FFMA.FTZ R101, R101, c[0x0][0x23c], -R0 ;  /* 0x00008f0065657a23 */ /* 0x000fe40000010800 */
[----:B------:R-:W-:-:S04]  /*52d0*/  IMAD.WIDE.U32 R22, R22, -0x2daee0ad, RZ ;  /* 0xd2511f5316167825 */ /* 0x000fc800078e00ff */
[----:B------:R-:W-:Y:S01]  /*52e0*/  FADD.FTZ R102, R7, R102 ;  /* 0x0000006607667221 */ /* 0x000fe20000010000 */
[----:B------:R-:W-:Y:S01]  /*52f0*/  LOP3.LUT R9, R23, UR9, R34, 0x96, !PT ;  /* 0x0000000917097c12 */ /* 0x000fe2000f8e9622 */
[----:B------:R-:W-:Y:S01]  /*5300*/  FFMA.FTZ R87, R87, c[0x0][0x23c], -R0 ;  /* 0x00008f0057577a23 */ /* 0x000fe20000010800 */
[----:B------:R-:W-:Y:S01]  /*5310*/  LOP3.LUT R34, R111, UR10, R108, 0x96, !PT ;  /* 0x0000000a6f227c12 */ /* 0x000fe2000f8e966c */
[--C-:B------:R-:W-:Y:S02]  /*5320*/  FFMA.FTZ R17, R17, c[0x0][0x23c], -R0.reuse ;  /* 0x00008f0011117a23 */ /* 0x100fe40000010800 */
[--C-:B------:R-:W-:Y:S02]  /*5330*/  FFMA.FTZ R15, R15, c[0x0][0x23c], -R0.reuse ;  /* 0x00008f000f0f7a23 */ /* 0x100fe40000010800 */
[----:B------:R-:W-:Y:S01]  /*5340*/  IMAD.WIDE.U32 R34, R34, -0x2daee0ad, RZ ;  /* 0xd2511f5322227825 */ /* 0x000fe200078e00ff */
[----:B------:R-:W-:Y:S03]  /*5350*/  MUFU.EX2 R87, R87 ;  /* 0x0000005700577308 */ /* 0x000fe60000000800 */
[----:B------:R-:W-:Y:S01]  /*5360*/  FFMA.FTZ R19, R19, c[0x0][0x23c], -R0 ;  /* 0x00008f0013137a23 */ /* 0x000fe20000010800 */
[----:B------:R-:W-:Y:S01]  /*5370*/  LOP3.LUT R6, R35, UR7, R22, 0x96, !PT ;  /* 0x0000000723067c12 */ /* 0x000fe2000f8e9616 */
[----:B------:R-:W-:-:S04]  /*5380*/  IMAD.WIDE.U32 R22, R9, -0x326172a9, RZ ;  /* 0xcd9e8d5709167825 */ /* 0x000fc800078e00ff */
[----:B------:R-:W-:Y:S01]  /*5390*/  IMAD.WIDE.U32 R108, R6, -0x326172a9, RZ ;  /* 0xcd9e8d57066c7825 */ /* 0x000fe200078e00ff */
[----:B------:R-:W-:-:S03]  /*53a0*/  LOP3.LUT R33, R23, UR8, R110, 0x96, !PT ;  /* 0x0000000817217c12 */ /* 0x000fc6000f8e966e */
[----:B------:R-:W-:Y:S01]  /*53b0*/  FFMA.FTZ R35, R103, c[0x0][0x23c], -R0 ;  /* 0x00008f0067237a23 */ /* 0x000fe20000010800 */
[----:B------:R-:W-:Y:S01]  /*53c0*/  LOP3.LUT R22, R109, UR17, R22, 0x96, !PT ;  /* 0x000000116d167c12 */ /* 0x000fe2000f8e9616 */
[----:B------:R-:W1:Y:S01]  /*53d0*/  MUFU.EX2 R103, R101 ;  /* 0x0000006500677308 */ /* 0x000e620000000800 */
[C---:B------:R-:W-:Y:S02]  /*53e0*/  LOP3.LUT R6, R108.reuse, 0xffff, RZ, 0xc0, !PT ;  /* 0x0000ffff6c067812 */ /* 0x040fe400078ec0ff */
[----:B------:R-:W-:Y:S02]  /*53f0*/  LOP3.LUT R23, R108, 0xff, RZ, 0xc0, !PT ;  /* 0x000000ff6c177812 */ /* 0x000fe400078ec0ff */
[--C-:B------:R-:W-:Y:S02]  /*5400*/  SHF.R.U32.HI R20, RZ, 0x10, R108.reuse ;  /* 0x00000010ff147819 */ /* 0x100fe4000001166c */
[----:B------:R-:W-:Y:S01]  /*5410*/  SHF.R.U32.HI R18, RZ, 0x18, R108 ;  /* 0x00000018ff127819 */ /* 0x000fe2000001166c */
[----:B------:R-:W-:Y:S01]  /*5420*/  IMAD.WIDE.U32 R108, R4, -0x2daee0ad, RZ ;  /* 0xd2511f53046c7825 */ /* 0x000fe200078e00ff */
[----:B------:R-:W-:Y:S01]  /*5430*/  SHF.R.U32.HI R6, RZ, 0x8, R6 ;  /* 0x00000008ff067819 */ /* 0x000fe20000011606 */
[----:B------:R-:W2:Y:S03]  /*5440*/  MUFU.EX2 R35, R35 ;  /* 0x0000002300237308 */ /* 0x000ea60000000800 */
[----:B------:R-:W-:Y:S01]  /*5450*/  LOP3.LUT R4, R109, UR11, R104, 0x96, !PT ;  /* 0x0000000b6d047c12 */ /* 0x000fe2000f8e9668 */
[----:B------:R-:W-:Y:S01]  /*5460*/  IMAD.WIDE.U32 R104, R2, -0x2daee0ad, RZ ;  /* 0xd2511f5302687825 */ /* 0x000fe200078e00ff */
[----:B------:R-:W-:-:S03]  /*5470*/  PRMT R23, R23, 0x5410, R6 ;  /* 0x0000541017177816 */ /* 0x000fc60000000006 */
[----:B------:R-:W-:Y:S01]  /*5480*/  IMAD.WIDE.U32 R110, R4, -0x326172a9, RZ ;  /* 0xcd9e8d57046e7825 */ /* 0x000fe200078e00ff */
[----:B------:R-:W-:Y:S01]  /*5490*/  LOP3.LUT R2, R105, UR9, R108, 0x96, !PT ;  /* 0x0000000969027c12 */ /* 0x000fe2000f8e966c */
[----:B------:R-:W-:Y:S02]  /*54a0*/  MUFU.EX2 R101, R84 ;  /* 0x0000005400657308 */ /* 0x000fe40000000800 */
[----:B-1----:R-:W-:Y:S01]  /*54b0*/  FADD.FTZ R100, R103, R100 ;  /* 0x0000006467647221 */ /* 0x002fe20000010000 */
[----:B------:R-:W-:Y:S01]  /*54c0*/  LOP3.LUT R10, R111, UR10, R10, 0x96, !PT ;  /* 0x0000000a6f0a7c12 */ /* 0x000fe2000f8e960a */
[----:B------:R-:W-:-:S04]  /*54d0*/  IMAD.WIDE.U32 R108, R2, -0x326172a9, RZ ;  /* 0xcd9e8d57026c7825 */ /* 0x000fc800078e00ff */
[----:B------:R-:W-:Y:S01]  /*54e0*/  IMAD.WIDE.U32 R10, R10, -0x2daee0ad, RZ ;  /* 0xd2511f530a0a7825 */ /* 0x000fe200078e00ff */
[----:B------:R-:W-:Y:S01]  /*54f0*/  LOP3.LUT R110, R109, UR8, R110, 0x96, !PT ;  /* 0x000000086d6e7c12 */ /* 0x000fe2000f8e966e */
[----:B------:R-:W-:Y:S03]  /*5500*/  MUFU.EX2 R84, R12 ;  /* 0x0000000c00547308 */ /* 0x000fe60000000800 */
[----:B------:R-:W-:Y:S01]  /*5510*/  LOP3.LUT R104, R11, UR7, R104, 0x96, !PT ;  /* 0x000000070b687c12 */ /* 0x000fe2000f8e9668 */
[----:B------:R-:W-:-:S04]  /*5520*/  IMAD.WIDE.U32 R110, R110, -0x2daee0ad, RZ ;  /* 0xd2511f536e6e7825 */ /* 0x000fc800078e00ff */
[----:B------:R-:W-:Y:S01]  /*5530*/  IMAD.WIDE.U32 R104, R104, -0x326172a9, RZ ;  /* 0xcd9e8d5768687825 */ /* 0x000fe200078e00ff */
[----:B------:R1:W-:Y:S04]  /*5540*/  MUFU.EX2 R109, R88 ;  /* 0x00000058006d7308 */ /* 0x0003e80000000800 */
[----:B------:R-:W-:Y:S01]  /*5550*/  LOP3.LUT R6, R105, UR17, R108, 0x96, !PT ;  /* 0x0000001169067c12 */ /* 0x000fe2000f8e966c */
[----:B------:R-:W-:-:S03]  /*5560*/  FFMA.FTZ R108, R27, c[0x0][0x23c], -R0 ;  /* 0x00008f001b6c7a23 */ /* 0x000fc60000010800 */
[C---:B------:R-:W-:Y:S02]  /*5570*/  LOP3.LUT R2, R6.reuse, 0xffff, RZ, 0xc0, !PT ;  /* 0x0000ffff06027812 */ /* 0x040fe400078ec0ff */
[----:B------:R-:W-:Y:S01]  /*5580*/  LOP3.LUT R9, R6, 0xff, RZ, 0xc0, !PT ;  /* 0x000000ff06097812 */ /* 0x000fe200078ec0ff */
[----:B------:R-:W-:Y:S01]  /*5590*/  MUFU.EX2 R108, R108 ;  /* 0x0000006c006c7308 */ /* 0x000fe20000000800 */
[----:B------:R-:W-:-:S04]  /*55a0*/  SHF.R.U32.HI R2, RZ, 0x8, R2 ;  /* 0x00000008ff027819 */ /* 0x000fc80000011602 */
[----:B------:R-:W-:Y:S01]  /*55b0*/  PRMT R9, R9, 0x5410, R2 ;  /* 0x0000541009097816 */ /* 0x000fe20000000002 */
[----:B-1----:R-:W-:Y:S01]  /*55c0*/  FFMA.FTZ R88, R89, c[0x0][0x23c], -R0 ;  /* 0x00008f0059587a23 */ /* 0x002fe20000010800 */
[----:B------:R-:W1:Y:S01]  /*55d0*/  LDC.U8 R2, c[0x0][0x2d8] ;  /* 0x0000b600ff027b82 */ /* 0x000e620000000000 */
[----:B------:R-:W-:Y:S08]  /*55e0*/  MUFU.EX2 R89, R14 ;  /* 0x0000000e00597308 */ /* 0x000ff00000000800 */
[----:B------:R-:W-:Y:S01]  /*55f0*/  MUFU.EX2 R88, R88 ;  /* 0x0000005800587308 */ /* 0x000fe20000000800 */
[----:B-1----:R-:W-:-:S05]  /*5600*/  PRMT R2, R2, 0x7054, R2 ;  /* 0x0000705402027816 */ /* 0x002fca0000000002 */
[----:B------:R-:W-:Y:S01]  /*5610*/  HSET2.LE.AND R4, R9, R2, PT ;  /* 0x0000000209047233 */ /* 0x000fe20003803000 */
[----:B------:R-:W-:-:S04]  /*5620*/  LOP3.LUT R9, R104, 0xff, RZ, 0xc0, !PT ;  /* 0x000000ff68097812 */ /* 0x000fc800078ec0ff */
[----:B------:R-:W-:Y:S02]  /*5630*/  LOP3.LUT R4, R4, R5, RZ, 0xc0, !PT ;  /* 0x0000000504047212 */ /* 0x000fe400078ec0ff */
[--C-:B------:R-:W-:Y:S02]  /*5640*/  SHF.R.U32.HI R5, RZ, 0x10, R6.reuse ;  /* 0x00000010ff057819 */ /* 0x100fe40000011606 */
[----:B------:R-:W-:Y:S02]  /*5650*/  SHF.R.U32.HI R6, RZ, 0x18, R6 ;  /* 0x00000018ff067819 */ /* 0x000fe40000011606 */
[----:B------:R-:W-:-:S04]  /*5660*/  LOP3.LUT R5, R5, 0xff, RZ, 0xc0, !PT ;  /* 0x000000ff05057812 */ /* 0x000fc800078ec0ff */
[----:B------:R-:W-:Y:S02]  /*5670*/  PRMT R5, R5, 0x5410, R6 ;  /* 0x0000541005057816 */ /* 0x000fe40000000006 */
[----:B------:R-:W-:-:S03]  /*5680*/  LOP3.LUT R6, R104, 0xffff, RZ, 0xc0, !PT ;  /* 0x0000ffff68067812 */ /* 0x000fc600078ec0ff */
[----:B------:R-:W-:Y:S01]  /*5690*/  HSET2.LE.AND R5, R5, R2, PT ;  /* 0x0000000205057233 */ /* 0x000fe20003803000 */
[----:B------:R-:W-:-:S04]  /*56a0*/  SHF.R.U32.HI R6, RZ, 0x8, R6 ;  /* 0x00000008ff067819 */ /* 0x000fc80000011606 */
[----:B------:R-:W-:Y:S02]  /*56b0*/  PRMT R9, R9, 0x5410, R6 ;  /* 0x0000541009097816 */ /* 0x000fe40000000006 */
[----:B------:R-:W-:Y:S02]  /*56c0*/  LOP3.LUT R5, R5, R8, RZ, 0xc0, !PT ;  /* 0x0000000805057212 */ /* 0x000fe400078ec0ff */
[----:B------:R-:W-:Y:S01]  /*56d0*/  F2FP.PACK_AB R6, R107, R7 ;  /* 0x000000076b06723e */ /* 0x000fe200000000ff */
[----:B------:R-:W-:Y:S01]  /*56e0*/  HSET2.LE.AND R9, R9, R2, PT ;  /* 0x0000000209097233 */ /* 0x000fe20003803000 */
[----:B------:R-:W-:Y:S01]  /*56f0*/  LOP3.LUT R8, R111, UR18, R10, 0x96, !PT ;  /* 0x000000126f087c12 */ /* 0x000fe2000f8e960a */
[----:B------:R-:W-:Y:S01]  /*5700*/  FADD.FTZ R107, R107, R102 ;  /* 0x000000666b6b7221 */ /* 0x000fe20000010000 */
[----:B------:R-:W-:Y:S01]  /*5710*/  SHF.R.U32.HI R7, RZ, 0x10, R104 ;  /* 0x00000010ff077819 */ /* 0x000fe20000011668 */
[----:B------:R-:W-:Y:S01]  /*5720*/  MUFU.EX2 R102, R16 ;  /* 0x0000001000667308 */ /* 0x000fe20000000800 */
[----:B------:R-:W-:-:S02]  /*5730*/  SHF.R.U32.HI R99, RZ, 0x10, R8 ;  /* 0x00000010ff637819 */ /* 0x000fc40000011608 */
[----:B------:R-:W-:Y:S02]  /*5740*/  SHF.R.U32.HI R104, RZ, 0x18, R104 ;  /* 0x00000018ff687819 */ /* 0x000fe40000011668 */
[----:B------:R-:W-:Y:S02]  /*5750*/  LOP3.LUT R7, R7, 0xff, RZ, 0xc0, !PT ;  /* 0x000000ff07077812 */ /* 0x000fe400078ec0ff */
[C---:B------:R-:W-:Y:S02]  /*5760*/  LOP3.LUT R10, R8.reuse, 0xffff, RZ, 0xc0, !PT ;  /* 0x0000ffff080a7812 */ /* 0x040fe400078ec0ff */
[----:B------:R-:W-:Y:S02]  /*5770*/  LOP3.LUT R105, R8, 0xff, RZ, 0xc0, !PT ;  /* 0x000000ff08697812 */ /* 0x000fe400078ec0ff */
[----:B------:R-:W-:Y:S02]  /*5780*/  SHF.R.U32.HI R8, RZ, 0x18, R8 ;  /* 0x00000018ff087819 */ /* 0x000fe40000011608 */
[----:B------:R-:W-:-:S02]  /*5790*/  LOP3.LUT R99, R99, 0xff, RZ, 0xc0, !PT ;  /* 0x000000ff63637812 */ /* 0x000fc400078ec0ff */
[----:B------:R-:W-:Y:S01]  /*57a0*/  PRMT R7, R7, 0x5410, R104 ;  /* 0x0000541007077816 */ /* 0x000fe20000000068 */
[----:B------:R-:W-:Y:S01]  /*57b0*/  FFMA.FTZ R104, R85, c[0x0][0x23c], -R0 ;  /* 0x00008f0055687a23 */ /* 0x000fe20000010800 */
[----:B------:R-:W-:Y:S01]  /*57c0*/  PRMT R99, R99, 0x5410, R8 ;  /* 0x0000541063637816 */ /* 0x000fe20000000008 */
[----:B------:R-:W-:Y:S01]  /*57d0*/  FFMA.FTZ R85, R91, c[0x0][0x23c], -R0 ;  /* 0x00008f005b557a23 */ /* 0x000fe20000010800 */
[----:B------:R-:W-:Y:S01]  /*57e0*/  SHF.R.U32.HI R10, RZ, 0x8, R10 ;  /* 0x00000008ff0a7819 */ /* 0x000fe2000001160a */
[----:B------:R-:W-:Y:S01]  /*57f0*/  HSET2.LE.AND R7, R7, R2, PT ;  /* 0x0000000207077233 */ /* 0x000fe20003803000 */
[----:B--2---:R-:W-:Y:S01]  /*5800*/  F2FP.PACK_AB R8, R35, R103 ;  /* 0x000000672308723e */ /* 0x004fe200000000ff */
[----:B------:R-:W-:Y:S01]  /*5810*/  MUFU.EX2 R104, R104 ;  /* 0x0000006800687308 */ /* 0x000fe20000000800 */
[----:B------:R-:W-:Y:S01]  /*5820*/  LOP3.LUT R6, R9, R6, RZ, 0xc0, !PT ;  /* 0x0000000609067212 */ /* 0x000fe200078ec0ff */
[----:B------:R-:W-:Y:S01]  /*5830*/  FADD.FTZ R35, R35, R100 ;  /* 0x0000006423237221 */ /* 0x000fe20000010000 */
[----:B------:R-:W-:-:S02]  /*5840*/  PRMT R105, R105, 0x5410, R10 ;  /* 0x0000541069697816 */ /* 0x000fc4000000000a */
[----:B------:R-:W-:Y:S02]  /*5850*/  LOP3.LUT R7, R7, R8, RZ, 0xc0, !PT ;  /* 0x0000000807077212 */ /* 0x000fe400078ec0ff */
[----:B------:R-:W1:Y:S01]  /*5860*/  LDSM.16.MT88.4 R8, [R114+0x6000] ;  /* 0x006000007208783b */ /* 0x000e620000004200 */
[----:B------:R-:W2:Y:S08]  /*5870*/  MUFU.EX2 R85, R85 ;  /* 0x0000005500557308 */ /* 0x000eb00000000800 */
[----:B------:R-:W3:Y:S08]  /*5880*/  MUFU.EX2 R91, R13 ;  /* 0x0000000d005b7308 */ /* 0x000ef00000000800 */
        /* <DEDUP_REMOVED lines=18> */
[----:B------:R-:W-:Y:S01]  /*59b0*/  HMMA.16816.F32 R80, R4, R10, R80 ;  /* 0x0000000a0450723c */ /* 0x000fe20000001850 */
[----:B--2---:R-:W-:-:S06]  /*59c0*/  F2FP.PACK_AB R8, R85, R88 ;  /* 0x000000585508723e */ /* 0x004fcc00000000ff */
[C---:B------:R-:W-:Y:S02]  /*59d0*/  LOP3.LUT R4, R110.reuse, 0xffff, RZ, 0xc0, !PT ;  /* 0x0000ffff6e047812 */ /* 0x040fe400078ec0ff */
[----:B------:R-:W-:Y:S02]  /*59e0*/  LOP3.LUT R7, R110, 0xff, RZ, 0xc0, !PT ;  /* 0x000000ff6e077812 */ /* 0x000fe400078ec0ff */
[----:B------:R-:W-:Y:S02]  /*59f0*/  SHF.R.U32.HI R4, RZ, 0x8, R4 ;  /* 0x00000008ff047819 */ /* 0x000fe40000011604 */
[----:B------:R-:W-:Y:S01]  /*5a00*/  F2FP.PACK_AB R5, R109, R90 ;  /* 0x0000005a6d05723e */ /* 0x000fe200000000ff */
[----:B------:R-:W-:Y:S01]  /*5a10*/  FADD.FTZ R90, R90, R107 ;  /* 0x0000006b5a5a7221 */ /* 0x000fe20000010000 */
[----:B------:R-:W-:Y:S02]  /*5a20*/  PRMT R7, R7, 0x5410, R4 ;  /* 0x0000541007077816 */ /* 0x000fe40000000004 */
[----:B------:R-:W-:Y:S01]  /*5a30*/  SHF.R.U32.HI R4, RZ, 0x10, R110 ;  /* 0x00000010ff047819 */ /* 0x000fe2000001166e */
[----:B------:R-:W-:Y:S01]  /*5a40*/  FADD.FTZ R109, R109, R90 ;  /* 0x0000005a6d6d7221 */ /* 0x000fe20000010000 */
[----:B------:R-:W-:Y:S01]  /*5a50*/  F2FP.PACK_AB R6, R87, R104 ;  /* 0x000000685706723e */ /* 0x000fe200000000ff */
[----:B------:R-:W-:Y:S01]  /*5a60*/  FADD.FTZ R104, R104, R35 ;  /* 0x0000002368687221 */ /* 0x000fe20000010000 */
[----:B------:R-:W-:Y:S01]  /*5a70*/  LOP3.LUT R4, R4, 0xff, RZ, 0xc0, !PT ;  /* 0x000000ff04047812 */ /* 0x000fe200078ec0ff */
[----:B------:R3:W-:Y:S01]  /*5a80*/  MUFU.EX2 R35, R15 ;  /* 0x0000000f00237308 */ /* 0x0007e20000000800 */
[----:B------:R-:W-:-:S02]  /*5a90*/  FFMA.FTZ R90, R21, c[0x0][0x23c], -R0 ;  /* 0x00008f00155a7a23 */ /* 0x000fc40000010800 */
[----:B------:R-:W-:Y:S01]  /*5aa0*/  PRMT R9, R4, 0x5410, R9 ;  /* 0x0000541004097816 */ /* 0x000fe20000000009 */
[----:B------:R-:W-:Y:S01]  /*5ab0*/  HSET2.LE.AND R4, R105, R2, PT ;  /* 0x0000000269047233 */ /* 0x000fe20003803000 */
[----:B------:R-:W-:-:S03]  /*5ac0*/  FADD.FTZ R87, R87, R104 ;  /* 0x0000006857577221 */ /* 0x000fc60000010000 */
[----:B------:R-:W-:Y:S01]  /*5ad0*/  MUFU.EX2 R90, R90 ;  /* 0x0000005a005a7308 */ /* 0x000fe20000000800 */
[----:B------:R-:W-:Y:S01]  /*5ae0*/  LOP3.LUT R4, R4, R5, RZ, 0xc0, !PT ;  /* 0x0000000504047212 */ /* 0x000fe200078ec0ff */
[----:B------:R-:W-:Y:S01]  /*5af0*/  HSET2.LE.AND R5, R99, R2, PT ;  /* 0x0000000263057233 */ /* 0x000fe20003803000 */
[----:B------:R-:W-:-:S04]  /*5b00*/  FADD.FTZ R88, R88, R87 ;  /* 0x0000005758587221 */ /* 0x000fc80000010000 */
[----:B------:R-:W-:Y:S01]  /*5b10*/  LOP3.LUT R5, R5, R6, RZ, 0xc0, !PT ;  /* 0x0000000605057212 */ /* 0x000fe200078ec0ff */
[--C-:B------:R-:W-:Y:S01]  /*5b20*/  HSET2.LE.AND R6, R7, R2.reuse, PT ;  /* 0x0000000207067233 */ /* 0x100fe20003803000 */
[C---:B------:R-:W-:Y:S01]  /*5b30*/  F2FP.PACK_AB R7, R101.reuse, R86 ;  /* 0x000000566507723e */ /* 0x040fe200000000ff */
[----:B------:R-:W1:Y:S01]  /*5b40*/  MUFU.EX2 R87, R19 ;  /* 0x0000001300577308 */ /* 0x000e620000000800 */
[----:B---3--:R-:W-:Y:S01]  /*5b50*/  F2FP.PACK_AB R15, R84, R91 ;  /* 0x0000005b540f723e */ /* 0x008fe200000000ff */
[----:B------:R-:W-:Y:S01]  /*5b60*/  FADD.FTZ R86, R86, R109 ;  /* 0x0000006d56567221 */ /* 0x000fe20000010000 */
[----:B------:R-:W-:Y:S01]  /*5b70*/  LOP3.LUT R6, R6, R7, RZ, 0xc0, !PT ;  /* 0x0000000706067212 */ /* 0x000fe200078ec0ff */
[----:B------:R-:W-:Y:S02]  /*5b80*/  HSET2.LE.AND R7, R9, R2, PT ;  /* 0x0000000209077233 */ /* 0x000fe40003803000 */
[----:B------:R-:W-:Y:S02]  /*5b90*/  FADD.FTZ R101, R101, R86 ;  /* 0x0000005665657221 */ /* 0x000fe40000010000 */
[----:B------:R-:W-:Y:S01]  /*5ba0*/  MUFU.EX2 R86, R30 ;  /* 0x0000001e00567308 */ /* 0x000fe20000000800 */
[----:B------:R-:W-:-:S02]  /*5bb0*/  LOP3.LUT R7, R7, R8, RZ, 0xc0, !PT ;  /* 0x0000000807077212 */ /* 0x000fc400078ec0ff */
[----:B------:R-:W2:Y:S01]  /*5bc0*/  LDSM.16.MT88.4 R8, [R114+0x6400] ;  /* 0x006400007208783b */ /* 0x000ea20000004200 */
[----:B-1----:R-:W-:-:S04]  /*5bd0*/  F2FP.PACK_AB R12, R87, R90 ;  /* 0x0000005a570c723e */ /* 0x002fc800000000ff */
        /* <DEDUP_REMOVED lines=19> */
[----:B------:R-:W-:-:S02]  /*5d10*/  F2FP.PACK_AB R8, R35, R100 ;  /* 0x000000642308723e */ /* 0x000fc400000000ff */
[----:B------:R-:W-:-:S04]  /*5d20*/  LOP3.LUT R9, R9, 0xff, RZ, 0xc0, !PT ;  /* 0x000000ff09097812 */ /* 0x000fc800078ec0ff */
[C---:B------:R-:W-:Y:S01]  /*5d30*/  LOP3.LUT R4, R22.reuse, 0xffff, RZ, 0xc0, !PT ;  /* 0x0000ffff16047812 */ /* 0x040fe200078ec0ff */
[----:B------:R-:W-:Y:S01]  /*5d40*/  HSET2.LE.AND R10, R23, R2, PT ;  /* 0x00000002170a7233 */ /* 0x000fe20003803000 */
[----:B------:R-:W-:Y:S02]  /*5d50*/  LOP3.LUT R5, R22, 0xff, RZ, 0xc0, !PT ;  /* 0x000000ff16057812 */ /* 0x000fe400078ec0ff */
[----:B------:R-:W-:Y:S02]  /*5d60*/  SHF.R.U32.HI R4, RZ, 0x8, R4 ;  /* 0x00000008ff047819 */ /* 0x000fe40000011604 */
[----:B------:R-:W-:Y:S02]  /*5d70*/  LOP3.LUT R11, R20, 0xff, RZ, 0xc0, !PT ;  /* 0x000000ff140b7812 */ /* 0x000fe400078ec0ff */
[----:B------:R-:W-:Y:S02]  /*5d80*/  PRMT R13, R5, 0x5410, R4 ;  /* 0x00005410050d7816 */ /* 0x000fe40000000004 */
[----:B------:R-:W1:Y:S01]  /*5d90*/  LDSM.16.MT88.4 R4, [R114+0x6800] ;  /* 0x006800007204783b */ /* 0x000e620000004200 */
[----:B------:R-:W-:-:S02]  /*5da0*/  PRMT R11, R11, 0x5410, R18 ;  /* 0x000054100b0b7816 */ /* 0x000fc40000000012 */
[----:B------:R-:W-:Y:S01]  /*5db0*/  SHF.R.U32.HI R22, RZ, 0x18, R22 ;  /* 0x00000018ff167819 */ /* 0x000fe20000011616 */
[----:B------:R-:W2:Y:S01]  /*5dc0*/  LDSM.16.MT88.4 R16, [R114+0x7800] ;  /* 0x007800007210783b */ /* 0x000ea20000004200 */
[----:B------:R-:W-:Y:S01]  /*5dd0*/  LOP3.LUT R10, R10, R15, RZ, 0xc0, !PT ;  /* 0x0000000f0a0a7212 */ /* 0x000fe200078ec0ff */
[--C-:B------:R-:W-:Y:S01]  /*5de0*/  HSET2.LE.AND R11, R11, R2.reuse, PT ;  /* 0x000000020b0b7233 */ /* 0x100fe20003803000 */
[----:B------:R-:W-:Y:S02]  /*5df0*/  PRMT R9, R9, 0x5410, R22 ;  /* 0x0000541009097816 */ /* 0x000fe40000000016 */
[----:B------:R-:W-:Y:S02]  /*5e00*/  LDSM.16.MT88.4 R20, [R112+0x6800] ;  /* 0x006800007014783b */ /* 0x000fe40000004200 */
[----:B------:R-:W-:Y:S01]  /*5e10*/  LOP3.LUT R11, R11, R8, RZ, 0xc0, !PT ;  /* 0x000000080b0b7212 */ /* 0x000fe200078ec0ff */
[--C-:B------:R-:W-:Y:S01]  /*5e20*/  HSET2.LE.AND R8, R13, R2.reuse, PT ;  /* 0x000000020d087233 */ /* 0x100fe20003803000 */
[----:B------:R-:W-:Y:S01]  /*5e30*/  F2FP.PACK_AB R13, R89, R102 ;  /* 0x00000066590d723e */ /* 0x000fe200000000ff */
[----:B------:R-:W-:Y:S01]  /*5e40*/  HSET2.LE.AND R9, R9, R2, PT ;  /* 0x0000000209097233 */ /* 0x000fe20003803000 */
[----:B------:R-:W-:-:S02]  /*5e50*/  FADD.FTZ R102, R102, R101 ;  /* 0x0000006566667221 */ /* 0x000fc40000010000 */
[----:B------:R-:W-:Y:S02]  /*5e60*/  LOP3.LUT R8, R8, R13, RZ, 0xc0, !PT ;  /* 0x0000000d08087212 */ /* 0x000fe400078ec0ff */
[----:B------:R-:W-:Y:S01]  /*5e70*/  LOP3.LUT R9, R9, R12, RZ, 0xc0, !PT ;  /* 0x0000000c09097212 */ /* 0x000fe200078ec0ff */
[----:B------:R-:W-:Y:S01]  /*5e80*/  FADD.FTZ R102, R89, R102 ;  /* 0x0000006659667221 */ /* 0x000fe20000010000 */
[----:B------:R-:W3:Y:S03]  /*5e90*/  LDSM.16.MT88.4 R12, [R112+0x7800] ;  /* 0x00780000700c783b */ /* 0x000ee60000004200 */
[----:B------:R-:W-:-:S04]  /*5ea0*/  FADD.FTZ R91, R91, R102 ;  /* 0x000000665b5b7221 */ /* 0x000fc80000010000 */
[----:B------:R-:W-:Y:S01]  /*5eb0*/  FADD.FTZ R84, R84, R91 ;  /* 0x0000005b54547221 */ /* 0x000fe20000010000 */
[C---:B-1----:R-:W-:Y:S08]  /*5ec0*/  HMMA.16816.F32 R36, R8.reuse, R4, R36 ;  /* 0x000000040824723c */ /* 0x042ff00000001824 */
[C---:B------:R-:W-:Y:S01]  /*5ed0*/  HMMA.16816.F32 R40, R8.reuse, R6, R40 ;  /* 0x000000060828723c */ /* 0x040fe20000001828 */
[----:B------:R-:W1:Y:S07]  /*5ee0*/  LDSM.16.MT88.4 R4, [R114+0x8800] ;  /* 0x008800007204783b */ /* 0x000e6e0000004200 */
[C---:B--2---:R-:W-:Y:S07]  /*5ef0*/  HMMA.16816.F32 R56, R8.reuse, R18, R56 ;  /* 0x000000120838723c */ /* 0x044fee0000001838 */
[----:B------:R-:W-:Y:S01]  /*5f00*/  IMAD.WIDE.U32 R18, R33, -0x2daee0ad, RZ ;  /* 0xd2511f5321127825 */ /* 0x000fe200078e00ff */
[C---:B---3--:R-:W-:Y:S01]  /*5f10*/  HMMA.16816.F32 R64, R8.reuse, R14, R64 ;  /* 0x0000000e0840723c */ /* 0x048fe20000001840 */
[----:B------:R-:W-:Y:S06]  /*5f20*/  MUFU.EX2 R33, R31 ;  /* 0x0000001f00217308 */ /* 0x000fec0000000800 */
[----:B------:R-:W-:Y:S01]  /*5f30*/  LOP3.LUT R14, R18, 0xffff, RZ, 0xc0, !PT ;  /* 0x0000ffff120e7812 */ /* 0x000fe200078ec0ff */
[----:B------:R-:W-:Y:S03]  /*5f40*/  HMMA.16816.F32 R60, R8, R12, R60 ;  /* 0x0000000c083c723c */ /* 0x000fe6000000183c */
[----:B------:R-:W-:-:S04]  /*5f50*/  SHF.R.U32.HI R14, RZ, 0x8, R14 ;  /* 0x00000008ff0e7819 */ /* 0x000fc8000001160e */
[----:B------:R-:W-:Y:S01]  /*5f60*/  SHF.R.U32.HI R12, RZ, 0x10, R18 ;  /* 0x00000010ff0c7819 */ /* 0x000fe20000011612 */
[C---:B------:R-:W-:Y:S07]  /*5f70*/  HMMA.16816.F32 R52, R8.reuse, R16, R52 ;  /* 0x000000100834723c */ /* 0x040fee0000001834 */
[----:B------:R-:W-:Y:S01]  /*5f80*/  LOP3.LUT R17, R18, 0xff, RZ, 0xc0, !PT ;  /* 0x000000ff12117812 */ /* 0x000fe200078ec0ff */
[----:B------:R-:W-:Y:S01]  /*5f90*/  HMMA.16816.F32 R44, R8, R20, R44 ;  /* 0x00000014082c723c */ /* 0x000fe2000000182c */
[----:B------:R-:W-:-:S02]  /*5fa0*/  LOP3.LUT R16, R19, UR18, R34, 0x96, !PT ;  /* 0x0000001213107c12 */ /* 0x000fc4000f8e9622 */
[----:B------:R-:W-:Y:S01]  /*5fb0*/  PRMT R17, R17, 0x5410, R14 ;  /* 0x0000541011117816 */ /* 0x000fe2000000000e */
[----:B------:R2:W3:Y:S01]  /*5fc0*/  MUFU.EX2 R34, R29 ;  /* 0x0000001d00227308 */ /* 0x0004e20000000800 */
[----:B------:R-:W-:Y:S02]  /*5fd0*/  SHF.R.U32.HI R18, RZ, 0x18, R18 ;  /* 0x00000018ff127819 */ /* 0x000fe40000011612 */
[----:B------:R-:W-:Y:S01]  /*5fe0*/  LOP3.LUT R21, R16, 0xffff, RZ, 0xc0, !PT ;  /* 0x0000ffff10157812 */ /* 0x000fe200078ec0ff */
[----:B-1----:R-:W-:Y:S01]  /*5ff0*/  HMMA.16816.F32 R68, R8, R4, R68 ;  /* 0x000000040844723c */ /* 0x002fe20000001844 */
[----:B------:R-:W-:Y:S02]  /*6000*/  SHF.R.U32.HI R19, RZ, 0x18, R16 ;  /* 0x00000018ff137819 */ /* 0x000fe40000011610 */
[----:B------:R-:W-:-:S04]  /*6010*/  SHF.R.U32.HI R21, RZ, 0x8, R21 ;  /* 0x00000008ff157819 */ /* 0x000fc80000011615 */
[----:B------:R-:W-:Y:S01]  /*6020*/  LOP3.LUT R5, R12, 0xff, RZ, 0xc0, !PT ;  /* 0x000000ff0c057812 */ /* 0x000fe200078ec0ff */
[C---:B------:R-:W-:Y:S01]  /*6030*/  HMMA.16816.F32 R48, R8.reuse, R22, R48 ;  /* 0x000000160830723c */ /* 0x040fe20000001830 */
[----:B------:R-:W1:Y:S01]  /*6040*/  LDSM.16.MT88.4 R12, [R112+0x8800] ;  /* 0x00880000700c783b */ /* 0x000e620000004200 */
[----:B------:R-:W-:Y:S02]  /*6050*/  LOP3.LUT R4, R16, 0xff, RZ, 0xc0, !PT ;  /* 0x000000ff10047812 */ /* 0x000fe400078ec0ff */
[----:B------:R-:W-:Y:S01]  /*6060*/  PRMT R5, R5, 0x5410, R18 ;  /* 0x0000541005057816 */ /* 0x000fe20000000012 */
[----:B--2---:R-:W2:Y:S01]  /*6070*/  LDSM.16.MT88.4 R28, [R114+0x6c00] ;  /* 0x006c0000721c783b */ /* 0x004ea20000004200 */
[----:B------:R-:W-:Y:S01]  /*6080*/  PRMT R21, R4, 0x5410, R21 ;  /* 0x0000541004157816 */ /* 0x000fe20000000015 */
[----:B------:R-:W-:Y:S01]  /*6090*/  FADD.FTZ R23, R85, R88 ;  /* 0x0000005855177221 */ /* 0x000fe20000010000 */
[----:B------:R-:W-:Y:S01]  /*60a0*/  SHF.R.U32.HI R4, RZ, 0x10, R16 ;  /* 0x00000010ff047819 */ /* 0x000fe20000011610 */
[----:B------:R-:W-:Y:S01]  /*60b0*/  HMMA.16816.F32 R72, R8, R6, R72 ;  /* 0x000000060848723c */ /* 0x000fe20000001848 */
[--C-:B------:R-:W-:Y:S01]  /*60c0*/  FFMA.FTZ R85, R24, c[0x0][0x23c], -R0.reuse ;  /* 0x00008f0018557a23 */ /* 0x100fe20000010800 */
[----:B---3--:R-:W-:Y:S01]  /*60d0*/  F2FP.PACK_AB R89, R109, R34 ;  /* 0x000000226d59723e */ /* 0x008fe200000000ff */
[----:B------:R-:W-:Y:S01]  /*60e0*/  FADD.FTZ R90, R90, R23 ;  /* 0x000000175a5a7221 */ /* 0x000fe20000010000 */
[----:B------:R-:W-:Y:S01]  /*60f0*/  LOP3.LUT R4, R4, 0xff, RZ, 0xc0, !PT ;  /* 0x000000ff04047812 */ /* 0x000fe200078ec0ff */
[----:B------:R-:W-:-:S02]  /*6100*/  FFMA.FTZ R88, R25, c[0x0][0x23c], -R0 ;  /* 0x00008f0019587a23 */ /* 0x000fc40000010800 */
[----:B------:R-:W-:Y:S01]  /*6110*/  FADD.FTZ R7, R87, R90 ;  /* 0x0000005a57077221 */ /* 0x000fe20000010000 */
[----:B------:R-:W-:Y:S01]  /*6120*/  PRMT R19, R4, 0x5410, R19 ;  /* 0x0000541004137816 */ /* 0x000fe20000000013 */
[--C-:B------:R-:W-:Y:S01]  /*6130*/  HSET2.LE.AND R4, R21, R2.reuse, PT ;  /* 0x0000000215047233 */ /* 0x100fe20003803000 */
[----:B------:R-:W-:Y:S01]  /*6140*/  FFMA.FTZ R87, R26, c[0x0][0x23c], -R0 ;  /* 0x00008f001a577a23 */ /* 0x000fe20000010800 */
[--C-:B------:R-:W-:Y:S01]  /*6150*/  HSET2.LE.AND R6, R17, R2.reuse, PT ;  /* 0x0000000211067233 */ /* 0x100fe20003803000 */
[----:B------:R-:W-:Y:S01]  /*6160*/  FADD.FTZ R100, R100, R7 ;  /* 0x0000000764647221 */ /* 0x000fe20000010000 */
[--C-:B------:R-:W-:Y:S01]  /*6170*/  HSET2.LE.AND R7, R5, R2.reuse, PT ;  /* 0x0000000205077233 */ /* 0x100fe20003803000 */
[----:B------:R-:W3:Y:S01]  /*6180*/  LDSM.16.MT88.4 R24, [R112+0x6c00] ;  /* 0x006c00007018783b */ /* 0x000ee20000004200 */
[----:B------:R-:W-:Y:S01]  /*6190*/  HSET2.LE.AND R2, R19, R2, PT ;  /* 0x0000000213027233 */ /* 0x000fe20003803000 */
[----:B------:R-:W-:Y:S01]  /*61a0*/  MUFU.EX2 R85, R85 ;  /* 0x0000005500557308 */ /* 0x000fe20000000800 */
[----:B------:R-:W-:Y:S01]  /*61b0*/  FADD.FTZ R100, R35, R100 ;  /* 0x0000006423647221 */ /* 0x000fe20000010000 */
[----:B------:R-:W4:Y:S01]  /*61c0*/  LDSM.16.MT88.4 R20, [R114+0x7c00] ;  /* 0x007c00007214783b */ /* 0x000f220000004200 */
[----:B------:R-:W-:-:S03]  /*61d0*/  LOP3.LUT R6, R6, R89, RZ, 0xc0, !PT ;  /* 0x0000005906067212 */ /* 0x000fc600078ec0ff */
[----:B------:R-:W5:Y:S02]  /*61e0*/  LDSM.16.MT88.4 R16, [R112+0x7c00] ;  /* 0x007c00007010783b */ /* 0x000f640000004200 */
[----:B------:R-:W2:Y:S01]  /*61f0*/  MUFU.EX2 R88, R88 ;  /* 0x0000005800587308 */ /* 0x000ea20000000800 */
[C---:B-1----:R-:W-:Y:S07]  /*6200*/  HMMA.16816.F32 R76, R8.reuse, R12, R76 ;  /* 0x0000000c084c723c */ /* 0x042fee000000184c */
[----:B------:R-:W1:Y:S01]  /*6210*/  MUFU.EX2 R87, R87 ;  /* 0x0000005700577308 */ /* 0x000e620000000800 */
[----:B------:R-:W-:Y:S01]  /*6220*/  F2FP.PACK_AB R13, R86, R33 ;  /* 0x00000021560d723e */ /* 0x000fe200000000ff */
[----:B------:R-:W-:Y:S01]  /*6230*/  HMMA.16816.F32 R80, R8, R14, R80 ;  /* 0x0000000e0850723c */ /* 0x000fe20000001850 */
[----:B------:R-:W-:Y:S01]  /*6240*/  LDSM.16.MT88.4 R8, [R112+0x8c00] ;  /* 0x008c00007008783b */ /* 0x000fe20000004200 */
[----:B--2---:R-:W-:Y:S01]  /*6250*/  F2FP.PACK_AB R5, R88, R85 ;  /* 0x000000555805723e */ /* 0x004fe200000000ff */
[----:B------:R-:W-:Y:S01]  /*6260*/  FADD.FTZ R33, R33, R84 ;  /* 0x0000005421217221 */ /* 0x000fe20000010000 */
[----:B------:R-:W-:Y:S01]  /*6270*/  LOP3.LUT R4, R4, R13, RZ, 0xc0, !PT ;  /* 0x0000000d04047212 */ /* 0x000fe200078ec0ff */
[----:B------:R-:W-:Y:S01]  /*6280*/  FADD.FTZ R85, R85, R100 ;  /* 0x0000006455557221 */ /* 0x000fe20000010000 */
[----:B------:R-:W2:Y:S01]  /*6290*/  LDSM.16.MT88.4 R12, [R114+0x8c00] ;  /* 0x008c0000720c783b */ /* 0x000ea20000004200 */
[----:B------:R-:W-:Y:S01]  /*62a0*/  LOP3.LUT R5, R2, R5, RZ, 0xc0, !PT ;  /* 0x0000000502057212 */ /* 0x000fe200078ec0ff */
[----:B------:R-:W-:Y:S01]  /*62b0*/  FADD.FTZ R33, R86, R33 ;  /* 0x0000002156217221 */ /* 0x000fe20000010000 */
[----:B-1----:R-:W-:Y:S01]  /*62c0*/  F2FP.PACK_AB R0, R108, R87 ;  /* 0x000000576c00723e */ /* 0x002fe200000000ff */
[----:B------:R-:W-:-:S02]  /*62d0*/  FADD.FTZ R88, R88, R85 ;  /* 0x0000005558587221 */ /* 0x000fc40000010000 */
[----:B------:R-:W-:Y:S01]  /*62e0*/  FADD.FTZ R34, R34, R33 ;  /* 0x0000002122227221 */ /* 0x000fe20000010000 */
[----:B------:R-:W-:Y:S01]  /*62f0*/  LOP3.LUT R7, R7, R0, RZ, 0xc0, !PT ;  /* 0x0000000007077212 */ /* 0x000fe200078ec0ff */
[----:B------:R-:W-:Y:S02]  /*6300*/  FADD.FTZ R87, R87, R88 ;  /* 0x0000005857577221 */ /* 0x000fe40000010000 */
[--C-:B------:R-:W-:Y:S02]  /*6310*/  IMAD.MOV.U32 R0, RZ, RZ, R3.reuse ;  /* 0x000000ffff007224 */ /* 0x100fe400078e0003 */
[--C-:B------:R-:W-:Y:S02]  /*6320*/  IMAD.MOV.U32 R2, RZ, RZ, R32.reuse ;  /* 0x000000ffff027224 */ /* 0x100fe400078e0020 */
[----:B------:R-:W-:Y:S01]  /*6330*/  HMMA.16816.F32 R36, R4, R28, R36 ;  /* 0x0000001c0424723c */ /* 0x000fe20000001824 */
[----:B------:R-:W-:Y:S02]  /*6340*/  @P0 IMAD.MOV.U32 R0, RZ, RZ, R3 ;  /* 0x000000ffff000224 */ /* 0x000fe400078e0003 */
[----:B------:R-:W-:-:S02]  /*6350*/  @P0 IMAD.MOV.U32 R2, RZ, RZ, R32 ;  /* 0x000000ffff020224 */ /* 0x000fc400078e0020 */
[----:B------:R-:W-:Y:S02]  /*6360*/  FADD.FTZ R109, R109, R34 ;  /* 0x000000226d6d7221 */ /* 0x000fe40000010000 */
[----:B------:R-:W-:Y:S01]  /*6370*/  FADD.FTZ R108, R108, R87 ;  /* 0x000000576c6c7221 */ /* 0x000fe20000010000 */
[C---:B------:R-:W-:Y:S08]  /*6380*/  HMMA.16816.F32 R40, R4.reuse, R30, R40 ;  /* 0x0000001e0428723c */ /* 0x040ff00000001828 */
[C---:B---3--:R-:W-:Y:S08]  /*6390*/  HMMA.16816.F32 R44, R4.reuse, R24, R44 ;  /* 0x00000018042c723c */ /* 0x048ff0000000182c */
[C---:B------:R-:W-:Y:S08]  /*63a0*/  HMMA.16816.F32 R48, R4.reuse, R26, R48 ;  /* 0x0000001a0430723c */ /* 0x040ff00000001830 */
[C---:B----4-:R-:W-:Y:S08]  /*63b0*/  HMMA.16816.F32 R52, R4.reuse, R20, R52 ;  /* 0x000000140434723c */ /* 0x050ff00000001834 */
[C---:B------:R-:W-:Y:S08]  /*63c0*/  HMMA.16816.F32 R56, R4.reuse, R22, R56 ;  /* 0x000000160438723c */ /* 0x040ff00000001838 */
[C---:B-----5:R-:W-:Y:S08]  /*63d0*/  HMMA.16816.F32 R60, R4.reuse, R16, R60 ;  /* 0x00000010043c723c */ /* 0x060ff0000000183c */
[C---:B------:R-:W-:Y:S08]  /*63e0*/  HMMA.16816.F32 R64, R4.reuse, R18, R64 ;  /* 0x000000120440723c */ /* 0x040ff00000001840 */
[C---:B--2---:R-:W-:Y:S08]  /*63f0*/  HMMA.16816.F32 R68, R4.reuse, R12, R68 ;  /* 0x0000000c0444723c */ /* 0x044ff00000001844 */
[C---:B------:R-:W-:Y:S08]  /*6400*/  HMMA.16816.F32 R72, R4.reuse, R14, R72 ;  /* 0x0000000e0448723c */ /* 0x040ff00000001848 */
[C---:B------:R-:W-:Y:S08]  /*6410*/  HMMA.16816.F32 R76, R4.reuse, R8, R76 ;  /* 0x00000008044c723c */ /* 0x040ff0000000184c */
[----:B------:R-:W-:Y:S01]  /*6420*/  HMMA.16816.F32 R80, R4, R10, R80 ;  /* 0x0000000a0450723c */ /* 0x000fe20000001850 */
[----:B------:R-:W-:Y:S05]  /*6430*/  @!UPT UIADD3 URZ, URZ, URZ, URZ ;  /* 0x0000003f3f3ff290 */ /* 0x000fea000fffe03f */
[----:B------:R-:W-:Y:S11]  /*6440*/  @P0 BRA `(.L_x_750) ;  /* 0x0000001000000947 */ /* 0x000ff60003800000 */
.L_x_748:
[----:B------:R-:W-:-:S07]  /*6450*/  IADD3 R137, R98, -0x1, RZ ;  /* 0xffffffff62897810 */ /* 0x000fce0007ffe0ff */
.L_x_750:
[----:B------:R-:W-:-:S13]  /*6460*/  ISETP.GE.AND P0, PT, R137, RZ, PT ;  /* 0x000000ff8900720c */ /* 0x000fda0003f06270 */
[----:B------:R-:W-:Y:S05]  /*6470*/  @!P0 BRA `(.L_x_751) ;  /* 0x0000241000008947 */ /* 0x000fea0003800000 */
[----:B------:R-:W1:Y:S01]  /*6480*/  LDC.U8 R131, c[0x0][0x2d8] ;  /* 0x0000b600ff837b82 */ /* 0x000e620000000000 */
[----:B------:R-:W-:Y:S01]  /*6490*/  IMAD.WIDE.U32 R142, R94, -0x326172a9, RZ ;  /* 0xcd9e8d575e8e7825 */ /* 0x000fe200078e00ff */
[----:B------:R-:W-:Y:S01]  /*64a0*/  UMOV UR19, 0x5 ;  /* 0x0000000500137882 */ /* 0x000fe20000000000 */
[----:B------:R-:W-:Y:S01]  /*64b0*/  MOV R3, R0 ;  /* 0x0000000000037202 */ /* 0x000fe20000000f00 */
[----:B------:R-:W-:Y:S01]  /*64c0*/  ULDC.64 UR4, c[0x0][0x1a0] ;  /* 0x0000680000047ab9 */ /* 0x000fe20000000a00 */
[----:B------:R-:W-:Y:S01]  /*64d0*/  MOV R85, R2 ;  /* 0x0000000200557202 */ /* 0x000fe20000000f00 */
[----:B------:R-:W-:Y:S01]  /*64e0*/  USHF.L.U64.HI UR19, UR4, UR19, UR5 ;  /* 0x0000001304137299 */ /* 0x000fe20008010205 */
[----:B------:R-:W-:Y:S01]  /*64f0*/  LOP3.LUT R140, R143, R93, RZ, 0x3c, !PT ;  /* 0x0000005d8f8c7212 */ /* 0x000fe200078e3cff */
[----:B------:R-:W-:Y:S01]  /*6500*/  USHF.L.U32 UR20, UR4, 0x5, URZ ;  /* 0x0000000504147899 */ /* 0x000fe2000800063f */
[----:B------:R-:W-:Y:S01]  /*6510*/  IMAD.WIDE.U32 R144, R92, -0x2daee0ad, RZ ;  /* 0xd2511f535c907825 */ /* 0x000fe200078e00ff */
[----:B------:R-:W-:Y:S01]  /*6520*/  UMOV UR6, 0x6 ;  /* 0x0000000600067882 */ /* 0x000fe20000000000 */
[----:B------:R-:W-:Y:S01]  /*6530*/  MOV R126, R96 ;  /* 0x00000060007e7202 */ /* 0x000fe20000000f00 */
[----:B------:R-:W-:Y:S01]  /*6540*/  USHF.L.U64.HI UR6, UR4, UR6, UR5 ;  /* 0x0000000604067299 */ /* 0x000fe20008010205 */
[----:B------:R-:W-:Y:S01]  /*6550*/  IMAD.WIDE.U32 R140, R140, -0x2daee0ad, RZ ;  /* 0xd2511f538c8c7825 */ /* 0x000fe200078e00ff */
[----:B------:R-:W-:-:S02]  /*6560*/  USHF.L.U64.HI UR19, UR20, 0x1, UR19 ;  /* 0x0000000114137899 */ /* 0x000fc40008010213 */
[----:B------:R-:W-:Y:S02]  /*6570*/  USHF.L.U32 UR4, UR4, 0x6, URZ ;  /* 0x0000000604047899 */ /* 0x000fe4000800063f */
[----:B------:R-:W-:Y:S01]  /*6580*/  USHF.L.U32 UR20, UR20, 0x1, URZ ;  /* 0x0000000114147899 */ /* 0x000fe2000800063f */
[----:B-1----:R-:W-:Y:S01]  /*6590*/  PRMT R131, R131, 0x7054, R131 ;  /* 0x0000705483837816 */ /* 0x002fe20000000083 */
[----:B------:R-:W-:Y:S05]  /*65a0*/  BRA `(.L_x_752) ;  /* 0x0000017000007947 */ /* 0x000fea0003800000 */
.L_x_754:
        /* <DEDUP_REMOVED lines=23> */
.L_x_752:
        /* <DEDUP_REMOVED lines=103> */
.L_x_753:
[----:B------:R-:W-:Y:S01]  /*6d90*/  FMNMX.FTZ R0, R4, R85, !PT ;  /* 0x0000005504007209 */ /* 0x000fe20007810000 */
[----:B------:R-:W-:Y:S01]  /*6da0*/  IMAD.SHL.U32 R101, R137, 0x2, RZ ;  /* 0x0000000289657824 */ /* 0x000fe200078e00ff */
        /* <DEDUP_REMOVED lines=30> */
[----:B------:R-:W-:Y:S02]  /*6f90*/  FMNMX.FTZ R0, R34, R91, !PT ;  /* 0x0000005b22007209 */ /* 0x000fe40007810000 */
[----:B------:R-:W-:Y:S01]  /*6fa0*/  IADD3 R101, R101, 0x1, RZ ;  /* 0x0000000165657810 */ /* 0x000fe20007ffe0ff */
[----:B------:R-:W-:Y:S01]  /*6fb0*/  SHFL.BFLY PT, R91, R88, 0x2, 0x1f ;  /* 0x0c401f00585b7f89 */ /* 0x000fe200000e0000 */
[----:B------:R-:W-:Y:S02]  /*6fc0*/  FMNMX.FTZ R89, R35, R0, !PT ;  /* 0x0000000023597209 */ /* 0x000fe40007810000 */
[----:B------:R-:W-:Y:S05]  /*6fd0*/  IADD3 R137, R137, -0x1, RZ ;  /* 0xffffffff89897810 */ /* 0x000fea0007ffe0ff */
[----:B------:R-:W1:Y:S02]  /*6fe0*/  SHFL.BFLY PT, R0, R89, 0x2, 0x1f ;  /* 0x0c401f0059007f89 */ /* 0x000e6400000e0000 */
[----:B-1----:R-:W-:Y:S02]  /*6ff0*/  FMNMX.FTZ R87, R89, R0, !PT ;  /* 0x0000000059577209 */ /* 0x002fe40007810000 */
[----:B------:R-:W-:Y:S04]  /*7000*/  FMNMX.FTZ R93, R88, R91, !PT ;  /* 0x0000005b585d7209 */ /* 0x000fe80007810000 */
[----:B------:R-:W1:Y:S08]  /*7010*/  SHFL.BFLY PT, R0, R87, 0x1, 0x1f ;  /* 0x0c201f0057007f89 */ /* 0x000e7000000e0000 */
[----:B------:R-:W2:Y:S01]  /*7020*/  SHFL.BFLY PT, R2, R93, 0x1, 0x1f ;  /* 0x0c201f005d027f89 */ /* 0x000ea200000e0000 */
[----:B-1----:R-:W-:Y:S05]  /*7030*/  FMNMX.FTZ R0, R87, R0, !PT ;  /* 0x0000000057007209 */ /* 0x002fea0007810000 */
[----:B------:R-:W-:Y:S01]  /*7040*/  FMUL.FTZ R89, R0, c[0x0][0x23c] ;  /* 0x00008f0000597a20 */ /* 0x000fe20000410000 */
[----:B--2---:R-:W-:Y:S01]  /*7050*/  FMNMX.FTZ R2, R93, R2, !PT ;  /* 0x000000025d027209 */ /* 0x004fe20007810000 */
[----:B------:R-:W-:Y:S03]  /*7060*/  IMAD.WIDE.U32 R92, R92, -0x326172a9, RZ ;  /* 0xcd9e8d575c5c7825 */ /* 0x000fe600078e00ff */
        /* <DEDUP_REMOVED lines=9> */
[--C-:B------:R-:W-:Y:S02]  /*7100*/  FFMA.FTZ R88, R4, c[0x0][0x23c], -R100.reuse ;  /* 0x00008f0004587a23 */ /* 0x100fe40000010864 */
[--C-:B------:R-:W-:Y:S02]  /*7110*/  FFMA.FTZ R87, R5, c[0x0][0x23c], -R100.reuse ;  /* 0x00008f0005577a23 */ /* 0x100fe40000010864 */
[--C-:B------:R-:W-:Y:S02]  /*7120*/  FFMA.FTZ R102, R16, c[0x0][0x23c], -R100.reuse ;  /* 0x00008f0010667a23 */ /* 0x100fe40000010864 */
[----:B------:R-:W3:Y:S01]  /*7130*/  MUFU.EX2 R88, R88 ;  /* 0x0000005800587308 */ /* 0x000ee20000000800 */
[--C-:B------:R-:W-:Y:S02]  /*7140*/  FFMA.FTZ R105, R17, c[0x0][0x23c], -R100.reuse ;  /* 0x00008f0011697a23 */ /* 0x100fe40000010864 */
[--C-:B------:R-:W-:Y:S02]  /*7150*/  FFMA.FTZ R155, R20, c[0x0][0x23c], -R100.reuse ;  /* 0x00008f00149b7a23 */ /* 0x100fe40000010864 */
[--C-:B------:R-:W-:Y:S02]  /*7160*/  FFMA.FTZ R148, R25, c[0x0][0x23c], -R100.reuse ;  /* 0x00008f0019947a23 */ /* 0x100fe40000010864 */
[--C-:B------:R-:W-:Y:S02]  /*7170*/  FFMA.FTZ R152, R33, c[0x0][0x23c], -R100.reuse ;  /* 0x00008f0021987a23 */ /* 0x100fe40000010864 */
[----:B------:R-:W-:Y:S01]  /*7180*/  FFMA.FTZ R153, R28, c[0x0][0x23c], -R100 ;  /* 0x00008f001c997a23 */ /* 0x000fe20000010864 */
[----:B------:R-:W-:Y:S01]  /*7190*/  MUFU.EX2 R3, R3 ;  /* 0x0000000300037308 */ /* 0x000fe20000000800 */
[----:B------:R-:W-:Y:S01]  /*71a0*/  IMAD.MOV.U32 R85, RZ, RZ, R2 ;  /* 0x000000ffff557224 */ /* 0x000fe200078e0002 */
[----:B-1----:R-:W-:Y:S01]  /*71b0*/  FSEL R86, R89, RZ, P1 ;  /* 0x000000ff59567208 */ /* 0x002fe20000800000 */
[C---:B--2---:R-:W-:Y:S02]  /*71c0*/  FMUL.FTZ R36, R84.reuse, R36 ;  /* 0x0000002454247220 */ /* 0x044fe40000410000 */
[----:B------:R-:W-:Y:S02]  /*71d0*/  FMUL.FTZ R37, R84, R37 ;  /* 0x0000002554257220 */ /* 0x000fe40000410000 */
[--C-:B------:R-:W-:Y:S03]  /*71e0*/  FFMA.FTZ R90, R6, c[0x0][0x23c], -R86.reuse ;  /* 0x00008f00065a7a23 */ /* 0x100fe60000010856 */
[----:B------:R-:W-:Y:S01]  /*71f0*/  MUFU.EX2 R87, R87 ;  /* 0x0000005700577308 */ /* 0x000fe20000000800 */
[----:B------:R-:W-:Y:S02]  /*7200*/  FFMA.FTZ R91, R7, c[0x0][0x23c], -R86 ;  /* 0x00008f00075b7a23 */ /* 0x000fe40000010856 */
[C---:B------:R-:W-:Y:S02]  /*7210*/  FMUL.FTZ R40, R84.reuse, R40 ;  /* 0x0000002854287220 */ /* 0x040fe40000410000 */
[C---:B------:R-:W-:Y:S02]  /*7220*/  FMUL.FTZ R41, R84.reuse, R41 ;  /* 0x0000002954297220 */ /* 0x040fe40000410000 */
[C---:B------:R-:W-:Y:S02]  /*7230*/  FMUL.FTZ R44, R84.reuse, R44 ;  /* 0x0000002c542c7220 */ /* 0x040fe40000410000 */
[C---:B------:R-:W-:Y:S01]  /*7240*/  FMUL.FTZ R45, R84.reuse, R45 ;  /* 0x0000002d542d7220 */ /* 0x040fe20000410000 */
[----:B------:R3:W1:Y:S01]  /*7250*/  MUFU.EX2 R89, R90 ;  /* 0x0000005a00597308 */ /* 0x0006620000000800 */
        /* <DEDUP_REMOVED lines=21> */
[----:B---3--:R-:W-:Y:S01]  /*73b0*/  FFMA.FTZ R90, R84, R109, R88 ;  /* 0x0000006d545a7223 */ /* 0x008fe20000010058 */
[----:B------:R-:W-:Y:S01]  /*73c0*/  LOP3.LUT R109, R141, UR15, R144, 0x96, !PT ;  /* 0x0000000f8d6d7c12 */ /* 0x000fe2000f8e9690 */
[----:B-1----:R-:W-:Y:S01]  /*73d0*/  FFMA.FTZ R107, R3, R108, R89 ;  /* 0x0000006c036b7223 */ /* 0x002fe20000010059 */
[----:B------:R1:W2:Y:S01]  /*73e0*/  MUFU.EX2 R84, R91 ;  /* 0x0000005b00547308 */ /* 0x0002a20000000800 */
[C---:B------:R-:W-:Y:S01]  /*73f0*/  F2FP.PACK_AB R88, R87.reuse, R88 ;  /* 0x000000585758723e */ /* 0x040fe200000000ff */
[----:B------:R-:W-:Y:S02]  /*7400*/  FADD.FTZ R90, R87, R90 ;  /* 0x0000005a575a7221 */ /* 0x000fe40000010000 */
[----:B------:R-:W-:Y:S04]  /*7410*/  IMAD.WIDE.U32 R108, R109, -0x326172a9, RZ ;  /* 0xcd9e8d576d6c7825 */ /* 0x000fe800078e00ff */
[----:B------:R-:W-:Y:S01]  /*7420*/  FFMA.FTZ R106, R11, c[0x0][0x23c], -R86 ;  /* 0x00008f000b6a7a23 */ /* 0x000fe20000010856 */
[----:B------:R-:W-:Y:S01]  /*7430*/  LOP3.LUT R87, R109, UR14, R92, 0x96, !PT ;  /* 0x0000000e6d577c12 */ /* 0x000fe2000f8e965c */
[--C-:B------:R-:W-:Y:S01]  /*7440*/  FFMA.FTZ R103, R18, c[0x0][0x23c], -R86.reuse ;  /* 0x00008f0012677a23 */ /* 0x100fe20000010856 */
[----:B------:R-:W-:Y:S01]  /*7450*/  MUFU.EX2 R148, R148 ;  /* 0x0000009400947308 */ /* 0x000fe20000000800 */
[----:B------:R-:W-:Y:S02]  /*7460*/  FFMA.FTZ R104, R19, c[0x0][0x23c], -R86 ;  /* 0x00008f0013687a23 */ /* 0x000fe40000010856 */
[C---:B------:R-:W-:Y:S02]  /*7470*/  FMUL.FTZ R38, R3.reuse, R38 ;  /* 0x0000002603267220 */ /* 0x040fe40000410000 */
[C---:B------:R-:W-:Y:S02]  /*7480*/  FMUL.FTZ R39, R3.reuse, R39 ;  /* 0x0000002703277220 */ /* 0x040fe40000410000 */
[C---:B------:R-:W-:Y:S02]  /*7490*/  FMUL.FTZ R42, R3.reuse, R42 ;  /* 0x0000002a032a7220 */ /* 0x040fe40000410000 */
[C---:B------:R-:W-:Y:S01]  /*74a0*/  FMUL.FTZ R43, R3.reuse, R43 ;  /* 0x0000002b032b7220 */ /* 0x040fe20000410000 */
[----:B------:R-:W-:Y:S01]  /*74b0*/  MUFU.EX2 R106, R106 ;  /* 0x0000006a006a7308 */ /* 0x000fe20000000800 */
[----:B------:R-:W-:Y:S01]  /*74c0*/  FMUL.FTZ R46, R3, R46 ;  /* 0x0000002e032e7220 */ /* 0x000fe20000410000 */
[----:B-1----:R-:W-:Y:S01]  /*74d0*/  LOP3.LUT R91, R93, UR16, R142, 0x96, !PT ;  /* 0x000000105d5b7c12 */ /* 0x002fe2000f8e968e */
[----:B------:R-:W-:Y:S01]  /*74e0*/  IMAD.WIDE.U32 R92, R87, -0x2daee0ad, RZ ;  /* 0xd2511f53575c7825 */ /* 0x000fe200078e00ff */
[C---:B--2---:R-:W-:Y:S03]  /*74f0*/  F2FP.PACK_AB R89, R84.reuse, R89 ;  /* 0x000000595459723e */ /* 0x044fe600000000ff */
[----:B------:R-:W-:Y:S03]  /*7500*/  IMAD.WIDE.U32 R94, R91, -0x2daee0ad, RZ ;  /* 0xd2511f535b5e7825 */ /* 0x000fe600078e00ff */
[----:B------:R-:W-:Y:S01]  /*7510*/  MUFU.EX2 R103, R103 ;  /* 0x0000006700677308 */ /* 0x000fe20000000800 */
[----:B------:R-:W-:Y:S01]  /*7520*/  FADD.FTZ R107, R84, R107 ;  /* 0x0000006b546b7221 */ /* 0x000fe20000010000 */
[----:B------:R-:W-:Y:S01]  /*7530*/  LOP3.LUT R84, R95, UR13, R140, 0x96, !PT ;  /* 0x0000000d5f547c12 */ /* 0x000fe2000f8e968c */
[----:B------:R-:W-:Y:S01]  /*7540*/  FMUL.FTZ R47, R3, R47 ;  /* 0x0000002f032f7220 */ /* 0x000fe20000410000 */
[----:B------:R-:W-:Y:S01]  /*7550*/  LOP3.LUT R87, R93, UR11, R94, 0x96, !PT ;  /* 0x0000000b5d577c12 */ /* 0x000fe2000f8e965e */
[----:B------:R-:W-:Y:S02]  /*7560*/  FMUL.FTZ R50, R3, R50 ;  /* 0x0000003203327220 */ /* 0x000fe40000410000 */
[----:B------:R-:W-:Y:S03]  /*7570*/  IMAD.WIDE.U32 R96, R84, -0x326172a9, RZ ;  /* 0xcd9e8d5754607825 */ /* 0x000fe600078e00ff */
[----:B------:R-:W-:Y:S01]  /*7580*/  MUFU.EX2 R104, R104 ;  /* 0x0000006800687308 */ /* 0x000fe20000000800 */
[----:B------:R-:W-:Y:S01]  /*7590*/  IMAD.WIDE.U32 R94, R87, -0x326172a9, RZ ;  /* 0xcd9e8d57575e7825 */ /* 0x000fe200078e00ff */
[----:B------:R-:W-:Y:S03]  /*75a0*/  LOP3.LUT R84, R97, UR12, R108, 0x96, !PT ;  /* 0x0000000c61547c12 */ /* 0x000fe6000f8e966c */
[----:B------:R-:W-:Y:S01]  /*75b0*/  FMUL.FTZ R51, R3, R51 ;  /* 0x0000003303337220 */ /* 0x000fe20000410000 */
[----:B------:R-:W-:Y:S01]  /*75c0*/  LOP3.LUT R96, R95, UR10, R96, 0x96, !PT ;  /* 0x0000000a5f607c12 */ /* 0x000fe2000f8e9660 */
[----:B------:R-:W-:Y:S03]  /*75d0*/  IMAD.WIDE.U32 R98, R84, -0x2daee0ad, RZ ;  /* 0xd2511f5354627825 */ /* 0x000fe600078e00ff */
[----:B------:R-:W-:Y:S01]  /*75e0*/  MUFU.EX2 R153, R153 ;  /* 0x0000009900997308 */ /* 0x000fe20000000800 */
[----:B------:R-:W-:Y:S01]  /*75f0*/  IMAD.WIDE.U32 R96, R96, -0x2daee0ad, RZ ;  /* 0xd2511f5360607825 */ /* 0x000fe200078e00ff */
[----:B------:R-:W-:Y:S03]  /*7600*/  LOP3.LUT R84, R99, UR9, R92, 0x96, !PT ;  /* 0x0000000963547c12 */ /* 0x000fe6000f8e965c */
[----:B------:R-:W-:Y:S01]  /*7610*/  FFMA.FTZ R95, R8, c[0x0][0x23c], -R100 ;  /* 0x00008f00085f7a23 */ /* 0x000fe20000010864 */
[----:B------:R-:W-:Y:S01]  /*7620*/  LOP3.LUT R98, R97, UR7, R98, 0x96, !PT ;  /* 0x0000000761627c12 */ /* 0x000fe2000f8e9662 */
[----:B------:R-:W-:Y:S03]  /*7630*/  IMAD.WIDE.U32 R92, R84, -0x326172a9, RZ ;  /* 0xcd9e8d57545c7825 */ /* 0x000fe600078e00ff */
[----:B------:R-:W-:Y:S01]  /*7640*/  MUFU.EX2 R152, R152 ;  /* 0x0000009800987308 */ /* 0x000fe20000000800 */
[----:B------:R-:W-:Y:S01]  /*7650*/  IMAD.WIDE.U32 R98, R98, -0x326172a9, RZ ;  /* 0xcd9e8d5762627825 */ /* 0x000fe200078e00ff */
[----:B------:R-:W-:Y:S03]  /*7660*/  LOP3.LUT R94, R93, UR8, R94, 0x96, !PT ;  /* 0x000000085d5e7c12 */ /* 0x000fe6000f8e965e */
[----:B------:R-:W-:Y:S01]  /*7670*/  FFMA.FTZ R93, R9, c[0x0][0x23c], -R100 ;  /* 0x00008f00095d7a23 */ /* 0x000fe20000010864 */
[----:B------:R-:W-:Y:S01]  /*7680*/  LOP3.LUT R87, R98, 0xffff, RZ, 0xc0, !PT ;  /* 0x0000ffff62577812 */ /* 0x000fe200078ec0ff */
[----:B------:R-:W-:Y:S01]  /*7690*/  IMAD.WIDE.U32 R110, R94, -0x2daee0ad, RZ ;  /* 0xd2511f535e6e7825 */ /* 0x000fe200078e00ff */
[----:B------:R-:W-:Y:S02]  /*76a0*/  LOP3.LUT R84, R98, 0xff, RZ, 0xc0, !PT ;  /* 0x000000ff62547812 */ /* 0x000fe400078ec0ff */
[----:B------:R-:W-:Y:S01]  /*76b0*/  SHF.R.U32.HI R87, RZ, 0x8, R87 ;  /* 0x00000008ff577819 */ /* 0x000fe20000011657 */
[----:B------:R-:W-:Y:S01]  /*76c0*/  MUFU.EX2 R93, R93 ;  /* 0x0000005d005d7308 */ /* 0x000fe20000000800 */
[----:B------:R-:W-:Y:S01]  /*76d0*/  SHF.R.U32.HI R91, RZ, 0x10, R98 ;  /* 0x00000010ff5b7819 */ /* 0x000fe20000011662 */
[C---:B------:R-:W-:Y:S01]  /*76e0*/  FMUL.FTZ R54, R3.reuse, R54 ;  /* 0x0000003603367220 */ /* 0x040fe20000410000 */
[----:B------:R-:W-:Y:S01]  /*76f0*/  PRMT R84, R84, 0x5410, R87 ;  /* 0x0000541054547816 */ /* 0x000fe20000000057 */
[----:B------:R-:W-:Y:S01]  /*7700*/  FMUL.FTZ R55, R3, R55 ;  /* 0x0000003703377220 */ /* 0x000fe20000410000 */
[----:B------:R-:W-:Y:S01]  /*7710*/  LOP3.LUT R92, R99, UR17, R92, 0x96, !PT ;  /* 0x00000011635c7c12 */ /* 0x000fe2000f8e965c */
[----:B------:R-:W-:Y:S01]  /*7720*/  FMUL.FTZ R58, R3, R58 ;  /* 0x0000003a033a7220 */ /* 0x000fe20000410000 */
[----:B------:R-:W-:Y:S01]  /*7730*/  LOP3.LUT R94, R111, UR18, R96, 0x96, !PT ;  /* 0x000000126f5e7c12 */ /* 0x000fe2000f8e9660 */
[C---:B------:R-:W-:Y:S02]  /*7740*/  FMUL.FTZ R59, R3.reuse, R59 ;  /* 0x0000003b033b7220 */ /* 0x040fe40000410000 */
[----:B------:R-:W1:Y:S01]  /*7750*/  MUFU.EX2 R87, R95 ;  /* 0x0000005f00577308 */ /* 0x000e620000000800 */
        /* <DEDUP_REMOVED lines=12> */
[----:B-1----:R-:W-:Y:S01]  /*7820*/  FADD.FTZ R146, R87, R90 ;  /* 0x0000005a57927221 */ /* 0x002fe20000010000 */
[--C-:B------:R-:W-:Y:S01]  /*7830*/  HSET2.LE.AND R90, R84, R131.reuse, PT ;  /* 0x00000083545a7233 */ /* 0x100fe20003803000 */
[----:B------:R-:W-:Y:S01]  /*7840*/  FFMA.FTZ R84, R10, c[0x0][0x23c], -R86 ;  /* 0x00008f000a547a23 */ /* 0x000fe20000010856 */
[C---:B------:R-:W-:Y:S01]  /*7850*/  F2FP.PACK_AB R87, R93.reuse, R87 ;  /* 0x000000575d57723e */ /* 0x040fe200000000ff */
[----:B------:R-:W-:Y:S02]  /*7860*/  FADD.FTZ R146, R93, R146 ;  /* 0x000000925d927221 */ /* 0x000fe40000010000 */
[----:B------:R-:W-:Y:S01]  /*7870*/  FFMA.FTZ R147, R14, c[0x0][0x23c], -R86 ;  /* 0x00008f000e937a23 */ /* 0x000fe20000010856 */
[----:B------:R-:W-:Y:S01]  /*7880*/  LOP3.LUT R90, R90, R87, RZ, 0xc0, !PT ;  /* 0x000000575a5a7212 */ /* 0x000fe200078ec0ff */
[----:B------:R-:W1:Y:S01]  /*7890*/  MUFU.EX2 R84, R84 ;  /* 0x0000005400547308 */ /* 0x000e620000000800 */
[----:B------:R-:W-:Y:S01]  /*78a0*/  SHF.R.U32.HI R87, RZ, 0x18, R98 ;  /* 0x00000018ff577819 */ /* 0x000fe20000011662 */
[--C-:B------:R-:W-:Y:S01]  /*78b0*/  FFMA.FTZ R136, R15, c[0x0][0x23c], -R86.reuse ;  /* 0x00008f000f887a23 */ /* 0x100fe20000010856 */
[----:B------:R-:W-:Y:S01]  /*78c0*/  LOP3.LUT R98, R91, 0xff, RZ, 0xc0, !PT ;  /* 0x000000ff5b627812 */ /* 0x000fe200078ec0ff */
[--C-:B------:R-:W-:Y:S02]  /*78d0*/  FFMA.FTZ R149, R26, c[0x0][0x23c], -R86.reuse ;  /* 0x00008f001a957a23 */ /* 0x100fe40000010856 */
[----:B------:R-:W-:Y:S01]  /*78e0*/  FFMA.FTZ R154, R34, c[0x0][0x23c], -R86 ;  /* 0x00008f00229a7a23 */ /* 0x000fe20000010856 */
[----:B------:R-:W-:Y:S01]  /*78f0*/  PRMT R98, R98, 0x5410, R87 ;  /* 0x0000541062627816 */ /* 0x000fe20000000057 */
[----:B------:R-:W-:Y:S01]  /*7900*/  IMAD.MOV.U32 R3, RZ, RZ, R0 ;  /* 0x000000ffff037224 */ /* 0x000fe200078e0000 */
[----:B------:R-:W-:Y:S01]  /*7910*/  LOP3.LUT R87, R110, 0xff, RZ, 0xc0, !PT ;  /* 0x000000ff6e577812 */ /* 0x000fe200078ec0ff */
[----:B------:R-:W-:Y:S02]  /*7920*/  MUFU.EX2 R147, R147 ;  /* 0x0000009300937308 */ /* 0x000fe40000000800 */
[--C-:B------:R-:W-:Y:S08]  /*7930*/  HSET2.LE.AND R91, R98, R131.reuse, PT ;  /* 0x00000083625b7233 */ /* 0x100ff00003803000 */
[----:B------:R-:W-:Y:S01]  /*7940*/  MUFU.EX2 R136, R136 ;  /* 0x0000008800887308 */ /* 0x000fe20000000800 */
[----:B-1----:R-:W-:Y:S01]  /*7950*/  FADD.FTZ R107, R84, R107 ;  /* 0x0000006b546b7221 */ /* 0x002fe20000010000 */
[C---:B------:R-:W-:Y:S03]  /*7960*/  F2FP.PACK_AB R84, R106.reuse, R84 ;  /* 0x000000546a54723e */ /* 0x040fe600000000ff */
[----:B------:R-:W-:Y:S01]  /*7970*/  FADD.FTZ R106, R106, R107 ;  /* 0x0000006b6a6a7221 */ /* 0x000fe20000010000 */
[----:B------:R-:W-:Y:S01]  /*7980*/  LOP3.LUT R91, R91, R84, RZ, 0xc0, !PT ;  /* 0x000000545b5b7212 */ /* 0x000fe200078ec0ff */
[--C-:B------:R-:W-:Y:S01]  /*7990*/  FFMA.FTZ R107, R29, c[0x0][0x23c], -R100.reuse ;  /* 0x00008f001d6b7a23 */ /* 0x100fe20000010864 */
[----:B------:R-:W-:Y:S01]  /*79a0*/  LOP3.LUT R84, R110, 0xffff, RZ, 0xc0, !PT ;  /* 0x0000ffff6e547812 */ /* 0x000fe200078ec0ff */
[----:B------:R-:W-:Y:S01]  /*79b0*/  FFMA.FTZ R111, R12, c[0x0][0x23c], -R100 ;  /* 0x00008f000c6f7a23 */ /* 0x000fe20000010864 */
[----:B------:R-:W-:Y:S02]  /*79c0*/  MUFU.EX2 R149, R149 ;  /* 0x0000009500957308 */ /* 0x000fe40000000800 */
[----:B------:R-:W-:Y:S04]  /*79d0*/  SHF.R.U32.HI R84, RZ, 0x8, R84 ;  /* 0x00000008ff547819 */ /* 0x000fe80000011654 */
[----:B------:R-:W-:Y:S02]  /*79e0*/  PRMT R84, R87, 0x5410, R84 ;  /* 0x0000541057547816 */ /* 0x000fe40000000054 */
[----:B------:R-:W-:Y:S02]  /*79f0*/  F2FP.PACK_AB R87, R105, R102 ;  /* 0x000000666957723e */ /* 0x000fe400000000ff */
[----:B------:R-:W-:Y:S01]  /*7a00*/  MUFU.EX2 R111, R111 ;  /* 0x0000006f006f7308 */ /* 0x000fe20000000800 */
[--C-:B------:R-:W-:Y:S01]  /*7a10*/  HSET2.LE.AND R98, R84, R131.reuse, PT ;  /* 0x0000008354627233 */ /* 0x100fe20003803000 */
[--C-:B------:R-:W-:Y:S04]  /*7a20*/  SHF.R.U32.HI R84, RZ, 0x10, R110.reuse ;  /* 0x00000010ff547819 */ /* 0x100fe8000001166e */
[----:B------:R-:W-:Y:S02]  /*7a30*/  LOP3.LUT R98, R98, R87, RZ, 0xc0, !PT ;  /* 0x0000005762627212 */ /* 0x000fe400078ec0ff */
[----:B------:R-:W-:Y:S01]  /*7a40*/  SHF.R.U32.HI R87, RZ, 0x18, R110 ;  /* 0x00000018ff577819 */ /* 0x000fe2000001166e */
[----:B------:R-:W-:Y:S01]  /*7a50*/  FFMA.FTZ R110, R13, c[0x0][0x23c], -R100 ;  /* 0x00008f000d6e7a23 */ /* 0x000fe20000010864 */
[----:B------:R-:W-:Y:S01]  /*7a60*/  LOP3.LUT R84, R84, 0xff, RZ, 0xc0, !PT ;  /* 0x000000ff54547812 */ /* 0x000fe200078ec0ff */
[----:B------:R-:W-:Y:S03]  /*7a70*/  MUFU.EX2 R154, R154 ;  /* 0x0000009a009a7308 */ /* 0x000fe60000000800 */
[----:B------:R-:W-:Y:S02]  /*7a80*/  PRMT R84, R84, 0x5410, R87 ;  /* 0x0000541054547816 */ /* 0x000fe40000000057 */
[----:B------:R-:W-:Y:S03]  /*7a90*/  LOP3.LUT R87, R92, 0xff, RZ, 0xc0, !PT ;  /* 0x000000ff5c577812 */ /* 0x000fe600078ec0ff */
[--C-:B------:R-:W-:Y:S01]  /*7aa0*/  HSET2.LE.AND R99, R84, R131.reuse, PT ;  /* 0x0000008354637233 */ /* 0x100fe20003803000 */
[----:B------:R-:W-:Y:S01]  /*7ab0*/  F2FP.PACK_AB R84, R104, R103 ;  /* 0x000000676854723e */ /* 0x000fe200000000ff */
[----:B------:R-:W1:Y:S03]  /*7ac0*/  MUFU.EX2 R110, R110 ;  /* 0x0000006e006e7308 */ /* 0x000e660000000800 */
[----:B------:R-:W-:Y:S02]  /*7ad0*/  LOP3.LUT R99, R99, R84, RZ, 0xc0, !PT ;  /* 0x0000005463637212 */ /* 0x000fe400078ec0ff */
[----:B------:R-:W-:Y:S04]  /*7ae0*/  LOP3.LUT R84, R92, 0xffff, RZ, 0xc0, !PT ;  /* 0x0000ffff5c547812 */ /* 0x000fe800078ec0ff */
[----:B------:R-:W-:Y:S04]  /*7af0*/  SHF.R.U32.HI R84, RZ, 0x8, R84 ;  /* 0x00000008ff547819 */ /* 0x000fe80000011654 */
[----:B------:R-:W-:Y:S05]  /*7b00*/  PRMT R84, R87, 0x5410, R84 ;  /* 0x0000541057547816 */ /* 0x000fea0000000054 */
[--C-:B------:R-:W-:Y:S01]  /*7b10*/  HSET2.LE.AND R87, R84, R131.reuse, PT ;  /* 0x0000008354577233 */ /* 0x100fe20003803000 */
[--C-:B------:R-:W-:Y:S02]  /*7b20*/  SHF.R.U32.HI R84, RZ, 0x10, R92.reuse ;  /* 0x00000010ff547819 */ /* 0x100fe4000001165c */
[----:B------:R-:W-:Y:S02]  /*7b30*/  SHF.R.U32.HI R92, RZ, 0x18, R92 ;  /* 0x00000018ff5c7819 */ /* 0x000fe4000001165c */
[----:B------:R-:W-:Y:S02]  /*7b40*/  LOP3.LUT R88, R87, R88, RZ, 0xc0, !PT ;  /* 0x0000005857587212 */ /* 0x000fe400078ec0ff */
[----:B------:R-:W-:Y:S04]  /*7b50*/  LOP3.LUT R87, R84, 0xff, RZ, 0xc0, !PT ;  /* 0x000000ff54577812 */ /* 0x000fe800078ec0ff */
[----:B------:R-:W-:Y:S02]  /*7b60*/  PRMT R84, R87, 0x5410, R92 ;  /* 0x0000541057547816 */ /* 0x000fe4000000005c */
[----:B------:R-:W-:Y:S03]  /*7b70*/  LOP3.LUT R87, R94, 0xff, RZ, 0xc0, !PT ;  /* 0x000000ff5e577812 */ /* 0x000fe600078ec0ff */
[--C-:B------:R-:W-:Y:S05]  /*7b80*/  HSET2.LE.AND R84, R84, R131.reuse, PT ;  /* 0x0000008354547233 */ /* 0x100fea0003803000 */
[----:B------:R-:W-:Y:S02]  /*7b90*/  LOP3.LUT R89, R84, R89, RZ, 0xc0, !PT ;  /* 0x0000005954597212 */ /* 0x000fe400078ec0ff */
[----:B------:R-:W-:Y:S04]  /*7ba0*/  LOP3.LUT R84, R94, 0xffff, RZ, 0xc0, !PT ;  /* 0x0000ffff5e547812 */ /* 0x000fe800078ec0ff */
[----:B------:R-:W-:Y:S04]  /*7bb0*/  SHF.R.U32.HI R84, RZ, 0x8, R84 ;  /* 0x00000008ff547819 */ /* 0x000fe80000011654 */
[----:B------:R-:W-:Y:S02]  /*7bc0*/  PRMT R84, R87, 0x5410, R84 ;  /* 0x0000541057547816 */ /* 0x000fe40000000054 */
[----:B-1----:R-:W-:Y:S03]  /*7bd0*/  F2FP.PACK_AB R87, R110, R111 ;  /* 0x0000006f6e57723e */ /* 0x002fe600000000ff */
[--C-:B------:R-:W-:Y:S01]  /*7be0*/  HSET2.LE.AND R96, R84, R131.reuse, PT ;  /* 0x0000008354607233 */ /* 0x100fe20003803000 */
[--C-:B------:R-:W-:Y:S02]  /*7bf0*/  SHF.R.U32.HI R84, RZ, 0x10, R94.reuse ;  /* 0x00000010ff547819 */ /* 0x100fe4000001165e */
[----:B------:R-:W-:Y:S02]  /*7c00*/  SHF.R.U32.HI R94, RZ, 0x18, R94 ;  /* 0x00000018ff5e7819 */ /* 0x000fe4000001165e */
[----:B------:R-:W-:Y:S02]  /*7c10*/  LOP3.LUT R96, R96, R87, RZ, 0xc0, !PT ;  /* 0x0000005760607212 */ /* 0x000fe400078ec0ff */
[----:B------:R-:W-:Y:S02]  /*7c20*/  LOP3.LUT R87, R84, 0xff, RZ, 0xc0, !PT ;  /* 0x000000ff54577812 */ /* 0x000fe400078ec0ff */
[C---:B------:R-:W-:Y:S01]  /*7c30*/  F2FP.PACK_AB R84, R136.reuse, R147 ;  /* 0x000000938854723e */ /* 0x040fe200000000ff */
[----:B------:R-:W-:Y:S01]  /*7c40*/  FADD.FTZ R147, R147, R106 ;  /* 0x0000006a93937221 */ /* 0x000fe20000010000 */
[----:B------:R-:W-:Y:S03]  /*7c50*/  PRMT R94, R87, 0x5410, R94 ;  /* 0x00005410575e7816 */ /* 0x000fe6000000005e */
[----:B------:R-:W-:Y:S02]  /*7c60*/  FADD.FTZ R136, R136, R147 ;  /* 0x0000009388887221 */ /* 0x000fe40000010000 */
[--C-:B------:R-:W-:Y:S01]  /*7c70*/  HSET2.LE.AND R97, R94, R131.reuse, PT ;  /* 0x000000835e617233 */ /* 0x100fe20003803000 */
[----:B------:R-:W-:Y:S01]  /*7c80*/  FFMA.FTZ R147, R30, c[0x0][0x23c], -R86 ;  /* 0x00008f001e937a23 */ /* 0x000fe20000010856 */
[----:B------:R-:W1:Y:S03]  /*7c90*/  LDSM.16.MT88.4 R92, [R114+0x6000] ;  /* 0x00600000725c783b */ /* 0x000e660000004200 */
[----:B------:R-:W-:Y:S02]  /*7ca0*/  LOP3.LUT R97, R97, R84, RZ, 0xc0, !PT ;  /* 0x0000005461617212 */ /* 0x000fe400078ec0ff */
[----:B------:R-:W-:Y:S01]  /*7cb0*/  LOP3.LUT R84, R145, UR27, R101, 0x96, !PT ;  /* 0x0000001b91547c12 */ /* 0x000fe2000f8e9665 */
        /* <DEDUP_REMOVED lines=18> */
[----:B------:R-:W1:Y:S08]  /*7de0*/  LDSM.16.MT88.4 R88, [R114+0x6400] ;  /* 0x006400007258783b */ /* 0x000e700000004200 */
[----:B------:R-:W-:Y:S01]  /*7df0*/  LDSM.16.MT88.4 R92, [R114+0x6800] ;  /* 0x00680000725c783b */ /* 0x000fe20000004200 */
        /* <DEDUP_REMOVED lines=18> */
[----:B------:R-:W-:Y:S01]  /*7f20*/  LOP3.LUT R84, R109, UR14, R88, 0x96, !PT ;  /* 0x0000000e6d547c12 */ /* 0x000fe2000f8e9658 */
[----:B------:R-:W-:Y:S01]  /*7f30*/  FFMA.FTZ R88, R24, c[0x0][0x23c], -R100 ;  /* 0x00008f0018587a23 */ /* 0x000fe20000010864 */
[----:B------:R-:W-:Y:S01]  /*7f40*/  LOP3.LUT R87, R89, UR16, R142, 0x96, !PT ;  /* 0x0000001059577c12 */ /* 0x000fe2000f8e968e */
[--C-:B------:R-:W-:Y:S02]  /*7f50*/  FFMA.FTZ R89, R22, c[0x0][0x23c], -R86.reuse ;  /* 0x00008f0016597a23 */ /* 0x100fe40000010856 */
[----:B------:R-:W-:Y:S04]  /*7f60*/  IMAD.WIDE.U32 R160, R84, -0x2daee0ad, RZ ;  /* 0xd2511f5354a07825 */ /* 0x000fe800078e00ff */
[----:B------:R-:W-:Y:S04]  /*7f70*/  IMAD.WIDE.U32 R158, R87, -0x2daee0ad, RZ ;  /* 0xd2511f53579e7825 */ /* 0x000fe800078e00ff */
[----:B------:R-:W-:Y:S01]  /*7f80*/  FFMA.FTZ R109, R23, c[0x0][0x23c], -R86 ;  /* 0x00008f00176d7a23 */ /* 0x000fe20000010856 */
[----:B------:R-:W-:Y:S01]  /*7f90*/  LOP3.LUT R87, R159, UR13, R140, 0x96, !PT ;  /* 0x0000000d9f577c12 */ /* 0x000fe2000f8e968c */
[----:B------:R-:W-:Y:S01]  /*7fa0*/  FFMA.FTZ R84, R21, c[0x0][0x23c], -R100 ;  /* 0x00008f0015547a23 */ /* 0x000fe20000010864 */
[----:B------:R-:W-:Y:S03]  /*7fb0*/  LOP3.LUT R158, R161, UR11, R158, 0x96, !PT ;  /* 0x0000000ba19e7c12 */ /* 0x000fe6000f8e969e */
[----:B------:R-:W-:Y:S01]  /*7fc0*/  IMAD.WIDE.U32 R156, R87, -0x326172a9, RZ ;  /* 0xcd9e8d57579c7825 */ /* 0x000fe200078e00ff */
[----:B------:R-:W-:Y:S03]  /*7fd0*/  MUFU.EX2 R109, R109 ;  /* 0x0000006d006d7308 */ /* 0x000fe60000000800 */
[----:B------:R-:W-:Y:S01]  /*7fe0*/  IMAD.WIDE.U32 R158, R158, -0x326172a9, RZ ;  /* 0xcd9e8d579e9e7825 */ /* 0x000fe200078e00ff */
[----:B------:R-:W-:Y:S04]  /*7ff0*/  LOP3.LUT R108, R157, UR12, R108, 0x96, !PT ;  /* 0x0000000c9d6c7c12 */ /* 0x000fe8000f8e966c */
[----:B------:R-:W-:Y:S01]  /*8000*/  LOP3.LUT R156, R159, UR10, R156, 0x96, !PT ;  /* 0x0000000a9f9c7c12 */ /* 0x000fe2000f8e969c */
[----:B------:R-:W-:Y:S01]  /*8010*/  IMAD.WIDE.U32 R90, R108, -0x2daee0ad, RZ ;  /* 0xd2511f536c5a7825 */ /* 0x000fe200078e00ff */
[----:B------:R-:W-:Y:S03]  /*8020*/  MUFU.EX2 R84, R84 ;  /* 0x0000005400547308 */ /* 0x000fe60000000800 */
[----:B------:R-:W-:Y:S01]  /*8030*/  IMAD.WIDE.U32 R156, R156, -0x2daee0ad, RZ ;  /* 0xd2511f539c9c7825 */ /* 0x000fe200078e00ff */
[----:B------:R-:W-:Y:S04]  /*8040*/  LOP3.LUT R160, R91, UR9, R160, 0x96, !PT ;  /* 0x000000095ba07c12 */ /* 0x000fe8000f8e96a0 */
[----:B------:R-:W-:Y:S01]  /*8050*/  LOP3.LUT R87, R157, UR7, R90, 0x96, !PT ;  /* 0x000000079d577c12 */ /* 0x000fe2000f8e965a */
[----:B------:R-:W-:Y:S01]  /*8060*/  IMAD.WIDE.U32 R160, R160, -0x326172a9, RZ ;  /* 0xcd9e8d57a0a07825 */ /* 0x000fe200078e00ff */
[----:B------:R1:W2:Y:S03]  /*8070*/  MUFU.EX2 R108, R89 ;  /* 0x00000059006c7308 */ /* 0x0002a60000000800 */
[----:B------:R-:W-:Y:S01]  /*8080*/  IMAD.WIDE.U32 R150, R87, -0x326172a9, RZ ;  /* 0xcd9e8d5757967825 */ /* 0x000fe200078e00ff */
[----:B------:R-:W-:Y:S04]  /*8090*/  LOP3.LUT R158, R161, UR8, R158, 0x96, !PT ;  /* 0x00000008a19e7c12 */ /* 0x000fe8000f8e969e */
[--C-:B------:R-:W-:Y:S01]  /*80a0*/  SHF.R.U32.HI R91, RZ, 0x10, R150.reuse ;  /* 0x00000010ff5b7819 */ /* 0x100fe20000011696 */
[----:B------:R-:W-:Y:S01]  /*80b0*/  IMAD.WIDE.U32 R158, R158, -0x2daee0ad, RZ ;  /* 0xd2511f539e9e7825 */ /* 0x000fe200078e00ff */
[----:B------:R3:W4:Y:S01]  /*80c0*/  MUFU.EX2 R157, R88 ;  /* 0x00000058009d7308 */ /* 0x0007220000000800 */
[C---:B------:R-:W-:Y:S02]  /*80d0*/  LOP3.LUT R87, R150.reuse, 0xffff, RZ, 0xc0, !PT ;  /* 0x0000ffff96577812 */ /* 0x040fe400078ec0ff */
[----:B------:R-:W-:Y:S02]  /*80e0*/  LOP3.LUT R91, R91, 0xff, RZ, 0xc0, !PT ;  /* 0x000000ff5b5b7812 */ /* 0x000fe400078ec0ff */
[----:B------:R-:W-:Y:S02]  /*80f0*/  LOP3.LUT R90, R150, 0xff, RZ, 0xc0, !PT ;  /* 0x000000ff965a7812 */ /* 0x000fe400078ec0ff */
[----:B------:R-:W-:Y:S02]  /*8100*/  SHF.R.U32.HI R150, RZ, 0x18, R150 ;  /* 0x00000018ff967819 */ /* 0x000fe40000011696 */
[----:B------:R-:W-:Y:S01]  /*8110*/  LOP3.LUT R96, R151, UR17, R160, 0x96, !PT ;  /* 0x0000001197607c12 */ /* 0x000fe2000f8e96a0 */
[----:B------:R-:W-:Y:S01]  /*8120*/  FFMA.FTZ R151, R32, c[0x0][0x23c], -R100 ;  /* 0x00008f0020977a23 */ /* 0x000fe20000010864 */
[----:B------:R-:W-:Y:S01]  /*8130*/  PRMT R150, R91, 0x5410, R150 ;  /* 0x000054105b967816 */ /* 0x000fe20000000096 */
[----:B------:R-:W-:Y:S01]  /*8140*/  FADD.FTZ R91, R111, R146 ;  /* 0x000000926f5b7221 */ /* 0x000fe20000010000 */
[----:B------:R-:W-:Y:S01]  /*8150*/  SHF.R.U32.HI R87, RZ, 0x8, R87 ;  /* 0x00000008ff577819 */ /* 0x000fe20000011657 */
[----:B------:R-:W-:Y:S01]  /*8160*/  FFMA.FTZ R146, R27, c[0x0][0x23c], -R86 ;  /* 0x00008f001b927a23 */ /* 0x000fe20000010856 */
[----:B-1----:R-:W-:Y:S01]  /*8170*/  LOP3.LUT R89, R96, 0xffff, RZ, 0xc0, !PT ;  /* 0x0000ffff60597812 */ /* 0x002fe200078ec0ff */
[----:B------:R-:W-:Y:S01]  /*8180*/  FADD.FTZ R91, R110, R91 ;  /* 0x0000005b6e5b7221 */ /* 0x000fe20000010000 */
[----:B------:R-:W-:Y:S01]  /*8190*/  PRMT R90, R90, 0x5410, R87 ;  /* 0x000054105a5a7816 */ /* 0x000fe20000000057 */
[----:B------:R-:W-:Y:S01]  /*81a0*/  MUFU.EX2 R151, R151 ;  /* 0x0000009700977308 */ /* 0x000fe20000000800 */
[----:B------:R-:W-:Y:S01]  /*81b0*/  SHF.R.U32.HI R87, RZ, 0x10, R96 ;  /* 0x00000010ff577819 */ /* 0x000fe20000011660 */
[----:B------:R-:W-:Y:S01]  /*81c0*/  FADD.FTZ R106, R102, R91 ;  /* 0x0000005b666a7221 */ /* 0x000fe20000010000 */
[----:B------:R-:W-:Y:S01]  /*81d0*/  SHF.R.U32.HI R89, RZ, 0x8, R89 ;  /* 0x00000008ff597819 */ /* 0x000fe20000011659 */
[--C-:B------:R-:W-:Y:S01]  /*81e0*/  HSET2.LE.AND R90, R90, R131.reuse, PT ;  /* 0x000000835a5a7233 */ /* 0x100fe20003803000 */
[----:B------:R-:W-:Y:S01]  /*81f0*/  LOP3.LUT R87, R87, 0xff, RZ, 0xc0, !PT ;  /* 0x000000ff57577812 */ /* 0x000fe200078ec0ff */
[--C-:B------:R-:W-:Y:S01]  /*8200*/  HSET2.LE.AND R91, R150, R131.reuse, PT ;  /* 0x00000083965b7233 */ /* 0x100fe20003803000 */
[----:B---3--:R-:W-:Y:S01]  /*8210*/  LOP3.LUT R88, R96, 0xff, RZ, 0xc0, !PT ;  /* 0x000000ff60587812 */ /* 0x008fe200078ec0ff */
[----:B------:R-:W-:Y:S01]  /*8220*/  FADD.FTZ R106, R105, R106 ;  /* 0x0000006a696a7221 */ /* 0x000fe20000010000 */
[----:B------:R-:W-:Y:S01]  /*8230*/  SHF.R.U32.HI R96, RZ, 0x18, R96 ;  /* 0x00000018ff607819 */ /* 0x000fe20000011660 */
[----:B------:R-:W1:Y:S01]  /*8240*/  MUFU.EX2 R146, R146 ;  /* 0x0000009200927308 */ /* 0x000e620000000800 */
[----:B------:R-:W-:Y:S01]  /*8250*/  PRMT R88, R88, 0x5410, R89 ;  /* 0x0000541058587816 */ /* 0x000fe20000000059 */
[----:B------:R-:W-:Y:S01]  /*8260*/  FFMA.FTZ R150, R31, c[0x0][0x23c], -R86 ;  /* 0x00008f001f967a23 */ /* 0x000fe20000010856 */
[----:B------:R-:W-:Y:S01]  /*8270*/  PRMT R96, R87, 0x5410, R96 ;  /* 0x0000541057607816 */ /* 0x000fe20000000060 */
[----:B------:R-:W-:Y:S01]  /*8280*/  FFMA.FTZ R86, R35, c[0x0][0x23c], -R86 ;  /* 0x00008f0023567a23 */ /* 0x000fe20000010856 */
[----:B--2---:R-:W-:Y:S01]  /*8290*/  F2FP.PACK_AB R32, R109, R108 ;  /* 0x0000006c6d20723e */ /* 0x004fe200000000ff */
[--C-:B------:R-:W-:Y:S01]  /*82a0*/  HSET2.LE.AND R88, R88, R131.reuse, PT ;  /* 0x0000008358587233 */ /* 0x100fe20003803000 */
[----:B------:R-:W-:Y:S01]  /*82b0*/  F2FP.PACK_AB R87, R84, R155 ;  /* 0x0000009b5457723e */ /* 0x000fe200000000ff */
[--C-:B------:R-:W-:Y:S01]  /*82c0*/  HSET2.LE.AND R89, R96, R131.reuse, PT ;  /* 0x0000008360597233 */ /* 0x100fe20003803000 */
[----:B----4-:R-:W-:Y:S01]  /*82d0*/  F2FP.PACK_AB R33, R148, R157 ;  /* 0x0000009d9421723e */ /* 0x010fe200000000ff */
[----:B------:R-:W2:Y:S01]  /*82e0*/  LDSM.16.MT88.4 R96, [R112+0x6800] ;  /* 0x006800007060783b */ /* 0x000ea20000004200 */
[----:B------:R-:W-:Y:S01]  /*82f0*/  LOP3.LUT R88, R88, R87, RZ, 0xc0, !PT ;  /* 0x0000005758587212 */ /* 0x000fe200078ec0ff */
[----:B------:R-:W-:Y:S01]  /*8300*/  FADD.FTZ R35, R155, R106 ;  /* 0x0000006a9b237221 */ /* 0x000fe20000010000 */
[----:B------:R-:W-:Y:S01]  /*8310*/  LOP3.LUT R89, R89, R32, RZ, 0xc0, !PT ;  /* 0x0000002059597212 */ /* 0x000fe200078ec0ff */
[----:B------:R-:W-:Y:S01]  /*8320*/  MUFU.EX2 R155, R86 ;  /* 0x00000056009b7308 */ /* 0x000fe20000000800 */
[----:B------:R-:W-:Y:S01]  /*8330*/  LOP3.LUT R90, R90, R33, RZ, 0xc0, !PT ;  /* 0x000000215a5a7212 */ /* 0x000fe200078ec0ff */
[----:B------:R-:W-:Y:S01]  /*8340*/  FADD.FTZ R33, R103, R136 ;  /* 0x0000008867217221 */ /* 0x000fe20000010000 */
[----:B------:R-:W-:Y:S01]  /*8350*/  LOP3.LUT R156, R159, UR18, R156, 0x96, !PT ;  /* 0x000000129f9c7c12 */ /* 0x000fe2000f8e969c */
[----:B------:R-:W-:Y:S01]  /*8360*/  LDSM.16.MT88.4 R100, [R112+0x8800] ;  /* 0x008800007064783b */ /* 0x000fe20000004200 */
[----:B------:R-:W-:Y:S01]  /*8370*/  LOP3.LUT R87, R158, 0xffff, RZ, 0xc0, !PT ;  /* 0x0000ffff9e577812 */ /* 0x000fe200078ec0ff */
[----:B------:R-:W-:Y:S01]  /*8380*/  FADD.FTZ R33, R104, R33 ;  /* 0x0000002168217221 */ /* 0x000fe20000010000 */
[----:B------:R-:W-:Y:S02]  /*8390*/  LOP3.LUT R34, R158, 0xff, RZ, 0xc0, !PT ;  /* 0x000000ff9e227812 */ /* 0x000fe400078ec0ff */
[----:B------:R-:W-:Y:S01]  /*83a0*/  SHF.R.U32.HI R87, RZ, 0x8, R87 ;  /* 0x00000008ff577819 */ /* 0x000fe20000011657 */
[----:B------:R3:W4:Y:S01]  /*83b0*/  MUFU.EX2 R136, R107 ;  /* 0x0000006b00887308 */ /* 0x0007220000000800 */
[----:B-1----:R-:W-:Y:S01]  /*83c0*/  F2FP.PACK_AB R32, R146, R149 ;  /* 0x000000959220723e */ /* 0x002fe200000000ff */
[----:B------:R-:W-:Y:S01]  /*83d0*/  FADD.FTZ R108, R108, R33 ;  /* 0x000000216c6c7221 */ /* 0x000fe20000010000 */
[----:B------:R-:W-:Y:S02]  /*83e0*/  PRMT R34, R34, 0x5410, R87 ;  /* 0x0000541022227816 */ /* 0x000fe40000000057 */
[----:B------:R-:W-:Y:S02]  /*83f0*/  LOP3.LUT R91, R91, R32, RZ, 0xc0, !PT ;  /* 0x000000205b5b7212 */ /* 0x000fe400078ec0ff */
[----:B------:R-:W-:Y:S01]  /*8400*/  SHF.R.U32.HI R87, RZ, 0x10, R156 ;  /* 0x00000010ff577819 */ /* 0x000fe2000001169c */
[--C-:B------:R-:W-:Y:S01]  /*8410*/  HSET2.LE.AND R34, R34, R131.reuse, PT ;  /* 0x0000008322227233 */ /* 0x100fe20003803000 */
[--C-:B------:R-:W-:Y:S01]  /*8420*/  SHF.R.U32.HI R32, RZ, 0x10, R158.reuse ;  /* 0x00000010ff207819 */ /* 0x100fe2000001169e */
[----:B------:R-:W1:Y:S01]  /*8430*/  MUFU.EX2 R150, R150 ;  /* 0x0000009600967308 */ /* 0x000e620000000800 */
[----:B------:R-:W-:Y:S01]  /*8440*/  LOP3.LUT R87, R87, 0xff, RZ, 0xc0, !PT ;  /* 0x000000ff57577812 */ /* 0x000fe200078ec0ff */
[C---:B------:R-:W-:Y:S01]  /*8450*/  HMMA.16816.F32 R36, R88.reuse, R92, R36 ;  /* 0x0000005c5824723c */ /* 0x040fe20000001824 */
[----:B------:R-:W-:Y:S02]  /*8460*/  SHF.R.U32.HI R31, RZ, 0x18, R158 ;  /* 0x00000018ff1f7819 */ /* 0x000fe4000001169e */
[----:B------:R-:W-:Y:S04]  /*8470*/  LOP3.LUT R32, R32, 0xff, RZ, 0xc0, !PT ;  /* 0x000000ff20207812 */ /* 0x000fe800078ec0ff */
[----:B------:R-:W-:Y:S01]  /*8480*/  PRMT R32, R32, 0x5410, R31 ;  /* 0x0000541020207816 */ /* 0x000fe2000000001f */
[C---:B------:R-:W-:Y:S01]  /*8490*/  HMMA.16816.F32 R40, R88.reuse, R94, R40 ;  /* 0x0000005e5828723c */ /* 0x040fe20000001828 */
[----:B------:R-:W5:Y:S03]  /*84a0*/  LDSM.16.MT88.4 R92, [R114+0x7800] ;  /* 0x00780000725c783b */ /* 0x000f660000004200 */
[----:B------:R-:W-:Y:S04]  /*84b0*/  F2FP.PACK_AB R31, R152, R151 ;  /* 0x00000097981f723e */ /* 0x000fe800000000ff */
[C---:B--2---:R-:W-:Y:S01]  /*84c0*/  HMMA.16816.F32 R44, R88.reuse, R96, R44 ;  /* 0x00000060582c723c */ /* 0x044fe2000000182c */
[----:B---3--:R-:W-:Y:S03]  /*84d0*/  LDSM.16.MT88.4 R104, [R114+0x8c00] ;  /* 0x008c00007268783b */ /* 0x008fe60000004200 */
[----:B------:R-:W-:Y:S04]  /*84e0*/  LOP3.LUT R34, R34, R31, RZ, 0xc0, !PT ;  /* 0x0000001f22227212 */ /* 0x000fe800078ec0ff */
[C---:B------:R-:W-:Y:S01]  /*84f0*/  HMMA.16816.F32 R48, R88.reuse, R98, R48 ;  /* 0x000000625830723c */ /* 0x040fe20000001830 */
[----:B------:R-:W2:Y:S07]  /*8500*/  LDSM.16.MT88.4 R96, [R112+0x7800] ;  /* 0x007800007060783b */ /* 0x000eae0000004200 */
[C---:B-----5:R-:W-:Y:S08]  /*8510*/  HMMA.16816.F32 R52, R88.reuse, R92, R52 ;  /* 0x0000005c5834723c */ /* 0x060ff00000001834 */
[C---:B------:R-:W-:Y:S01]  /*8520*/  HMMA.16816.F32 R56, R88.reuse, R94, R56 ;  /* 0x0000005e5838723c */ /* 0x040fe20000001838 */
[----:B------:R-:W3:Y:S07]  /*8530*/  LDSM.16.MT88.4 R92, [R114+0x8800] ;  /* 0x00880000725c783b */ /* 0x000eee0000004200 */
[C---:B--2---:R-:W-:Y:S08]  /*8540*/  HMMA.16816.F32 R60, R88.reuse, R96, R60 ;  /* 0x00000060583c723c */ /* 0x044ff0000000183c */
[C---:B------:R-:W-:Y:S01]  /*8550*/  HMMA.16816.F32 R64, R88.reuse, R98, R64 ;  /* 0x000000625840723c */ /* 0x040fe20000001840 */
[----:B------:R-:W2:Y:S07]  /*8560*/  LDSM.16.MT88.4 R96, [R114+0x6c00] ;  /* 0x006c00007260783b */ /* 0x000eae0000004200 */
[C---:B---3--:R-:W-:Y:S07]  /*8570*/  HMMA.16816.F32 R68, R88.reuse, R92, R68 ;  /* 0x0000005c5844723c */ /* 0x048fee0000001844 */
[C---:B------:R-:W-:Y:S01]  /*8580*/  LOP3.LUT R92, R156.reuse, 0xff, RZ, 0xc0, !PT ;  /* 0x000000ff9c5c7812 */ /* 0x040fe200078ec0ff */
[C---:B------:R-:W-:Y:S01]  /*8590*/  HMMA.16816.F32 R72, R88.reuse, R94, R72 ;  /* 0x0000005e5848723c */ /* 0x040fe20000001848 */
[----:B------:R-:W-:Y:S03]  /*85a0*/  LOP3.LUT R93, R156, 0xffff, RZ, 0xc0, !PT ;  /* 0x0000ffff9c5d7812 */ /* 0x000fe600078ec0ff */
[----:B------:R-:W-:Y:S02]  /*85b0*/  SHF.R.U32.HI R156, RZ, 0x18, R156 ;  /* 0x00000018ff9c7819 */ /* 0x000fe4000001169c */
[----:B------:R-:W-:Y:S01]  /*85c0*/  SHF.R.U32.HI R93, RZ, 0x8, R93 ;  /* 0x00000008ff5d7819 */ /* 0x000fe2000001165d */
[----:B------:R-:W-:Y:S01]  /*85d0*/  FADD.FTZ R94, R84, R35 ;  /* 0x00000023545e7221 */ /* 0x000fe20000010000 */
[C---:B------:R-:W-:Y:S01]  /*85e0*/  HMMA.16816.F32 R76, R88.reuse, R100, R76 ;  /* 0x00000064584c723c */ /* 0x040fe2000000184c */
[----:B------:R-:W-:Y:S03]  /*85f0*/  PRMT R84, R87, 0x5410, R156 ;  /* 0x0000541057547816 */ /* 0x000fe6000000009c */
[----:B------:R-:W-:Y:S01]  /*8600*/  PRMT R86, R92, 0x5410, R93 ;  /* 0x000054105c567816 */ /* 0x000fe2000000005d */
[----:B------:R-:W-:Y:S01]  /*8610*/  FADD.FTZ R157, R157, R94 ;  /* 0x0000005e9d9d7221 */ /* 0x000fe20000010000 */
[----:B----4-:R-:W-:Y:S01]  /*8620*/  F2FP.PACK_AB R87, R136, R153 ;  /* 0x000000998857723e */ /* 0x010fe200000000ff */
[----:B------:R-:W-:Y:S01]  /*8630*/  LDSM.16.MT88.4 R92, [R114+0x7c00] ;  /* 0x007c0000725c783b */ /* 0x000fe20000004200 */
[----:B------:R-:W-:Y:S01]  /*8640*/  HMMA.16816.F32 R80, R88, R102, R80 ;  /* 0x000000665850723c */ /* 0x000fe20000001850 */
[--C-:B------:R-:W-:Y:S03]  /*8650*/  HSET2.LE.AND R35, R32, R131.reuse, PT ;  /* 0x0000008320237233 */ /* 0x100fe60003803000 */
[--C-:B------:R-:W-:Y:S01]  /*8660*/  HSET2.LE.AND R32, R86, R131.reuse, PT ;  /* 0x0000008356207233 */ /* 0x100fe20003803000 */
[----:B-1----:R-:W-:Y:S01]  /*8670*/  F2FP.PACK_AB R86, R150, R147 ;  /* 0x000000939656723e */ /* 0x002fe200000000ff */
[----:B------:R-:W-:Y:S01]  /*8680*/  HSET2.LE.AND R33, R84, R131, PT ;  /* 0x0000008354217233 */ /* 0x000fe20003803000 */
[----:B------:R-:W1:Y:S01]  /*8690*/  LDSM.16.MT88.4 R88, [R112+0x6c00] ;  /* 0x006c00007058783b */ /* 0x000e620000004200 */
[----:B------:R-:W-:Y:S01]  /*86a0*/  F2FP.PACK_AB R84, R155, R154 ;  /* 0x0000009a9b54723e */ /* 0x000fe200000000ff */
[----:B------:R-:W-:Y:S03]  /*86b0*/  FADD.FTZ R156, R109, R108 ;  /* 0x0000006c6d9c7221 */ /* 0x000fe60000010000 */
[----:B------:R-:W-:Y:S01]  /*86c0*/  LOP3.LUT R32, R32, R87, RZ, 0xc0, !PT ;  /* 0x0000005720207212 */ /* 0x000fe200078ec0ff */
[----:B------:R-:W-:Y:S01]  /*86d0*/  FADD.FTZ R149, R149, R156 ;  /* 0x0000009c95957221 */ /* 0x000fe20000010000 */
[----:B------:R-:W-:Y:S01]  /*86e0*/  LOP3.LUT R33, R33, R86, RZ, 0xc0, !PT ;  /* 0x0000005621217212 */ /* 0x000fe200078ec0ff */
[----:B------:R-:W3:Y:S01]  /*86f0*/  LDSM.16.MT88.4 R100, [R112+0x7c00] ;  /* 0x007c00007064783b */ /* 0x000ee20000004200 */
[----:B------:R-:W-:Y:S01]  /*8700*/  LOP3.LUT R35, R35, R84, RZ, 0xc0, !PT ;  /* 0x0000005423237212 */ /* 0x000fe200078ec0ff */
[----:B------:R-:W-:Y:S02]  /*8710*/  FADD.FTZ R148, R148, R157 ;  /* 0x0000009d94947221 */ /* 0x000fe40000010000 */
[----:B------:R-:W-:Y:S02]  /*8720*/  FADD.FTZ R146, R146, R149 ;  /* 0x0000009592927221 */ /* 0x000fe40000010000 */
[----:B------:R-:W-:Y:S02]  /*8730*/  FADD.FTZ R153, R153, R148 ;  /* 0x0000009499997221 */ /* 0x000fe40000010000 */
[C---:B--2---:R-:W-:Y:S01]  /*8740*/  HMMA.16816.F32 R36, R32.reuse, R96, R36 ;  /* 0x000000602024723c */ /* 0x044fe20000001824 */
[----:B------:R-:W2:Y:S01]  /*8750*/  LDSM.16.MT88.4 R108, [R112+0x8c00] ;  /* 0x008c0000706c783b */ /* 0x000ea20000004200 */
[----:B------:R-:W-:Y:S02]  /*8760*/  FADD.FTZ R147, R147, R146 ;  /* 0x0000009293937221 */ /* 0x000fe40000010000 */
[----:B------:R-:W-:Y:S02]  /*8770*/  FADD.FTZ R136, R136, R153 ;  /* 0x0000009988887221 */ /* 0x000fe40000010000 */
[----:B------:R-:W-:Y:S02]  /*8780*/  FADD.FTZ R147, R150, R147 ;  /* 0x0000009396937221 */ /* 0x000fe40000010000 */
[C---:B------:R-:W-:Y:S08]  /*8790*/  HMMA.16816.F32 R40, R32.reuse, R98, R40 ;  /* 0x000000622028723c */ /* 0x040ff00000001828 */
[C---:B-1----:R-:W-:Y:S08]  /*87a0*/  HMMA.16816.F32 R44, R32.reuse, R88, R44 ;  /* 0x00000058202c723c */ /* 0x042ff0000000182c */
[C---:B------:R-:W-:Y:S08]  /*87b0*/  HMMA.16816.F32 R48, R32.reuse, R90, R48 ;  /* 0x0000005a2030723c */ /* 0x040ff00000001830 */
[C---:B------:R-:W-:Y:S08]  /*87c0*/  HMMA.16816.F32 R52, R32.reuse, R92, R52 ;  /* 0x0000005c2034723c */ /* 0x040ff00000001834 */
[C---:B------:R-:W-:Y:S08]  /*87d0*/  HMMA.16816.F32 R56, R32.reuse, R94, R56 ;  /* 0x0000005e2038723c */ /* 0x040ff00000001838 */
[C---:B---3--:R-:W-:Y:S08]  /*87e0*/  HMMA.16816.F32 R60, R32.reuse, R100, R60 ;  /* 0x00000064203c723c */ /* 0x048ff0000000183c */
[C---:B------:R-:W-:Y:S08]  /*87f0*/  HMMA.16816.F32 R64, R32.reuse, R102, R64 ;  /* 0x000000662040723c */ /* 0x040ff00000001840 */
[C---:B------:R-:W-:Y:S08]  /*8800*/  HMMA.16816.F32 R68, R32.reuse, R104, R68 ;  /* 0x000000682044723c */ /* 0x040ff00000001844 */
[C---:B------:R-:W-:Y:S08]  /*8810*/  HMMA.16816.F32 R72, R32.reuse, R106, R72 ;  /* 0x0000006a2048723c */ /* 0x040ff00000001848 */
[C---:B--2---:R-:W-:Y:S07]  /*8820*/  HMMA.16816.F32 R76, R32.reuse, R108, R76 ;  /* 0x0000006c204c723c */ /* 0x044fee000000184c */
[----:B------:R-:W-:Y:S01]  /*8830*/  FADD.FTZ R109, R151, R136 ;  /* 0x00000088976d7221 */ /* 0x000fe20000010000 */
[----:B------:R-:W-:Y:S01]  /*8840*/  HMMA.16816.F32 R80, R32, R110, R80 ;  /* 0x0000006e2050723c */ /* 0x000fe20000001850 */
[----:B------:R-:W-:Y:S03]  /*8850*/  FADD.FTZ R108, R154, R147 ;  /* 0x000000939a6c7221 */ /* 0x000fe60000010000 */
[----:B------:R-:W-:Y:S02]  /*8860*/  FADD.FTZ R109, R152, R109 ;  /* 0x0000006d986d7221 */ /* 0x000fe40000010000 */
[----:B------:R-:W-:Y:S01]  /*8870*/  FADD.FTZ R108, R155, R108 ;  /* 0x0000006c9b6c7221 */ /* 0x000fe20000010000 */
[----:B------:R-:W-:-:S05]  /*8880*/  @P0 BRA `(.L_x_752) ;  /* 0xffffde9000000947 */ /* 0x000fca000383ffff */
.L_x_751:
[----:B------:R-:W1:Y:S01]  /*8890*/  SHFL.BFLY PT, R4, R109, 0x2, 0x1f ;  /* 0x0c401f006d047f89 */ /* 0x000e6200000e0000 */
[----:B------:R-:W-:Y:S01]  /*88a0*/  MOV R10, 0x3f800000 ;  /* 0x3f800000000a7802 */ /* 0x000fe20000000f00 */
[----:B------:R-:W-:Y:S01]  /*88b0*/  IMAD.MOV.U32 R11, RZ, RZ, 0x3f800000 ;  /* 0x3f800000ff0b7424 */ /* 0x000fe200078e00ff */
[----:B------:R-:W-:Y:S01]  /*88c0*/  BSSY B0, `(.L_x_755) ;  /* 0x00000db000007945 */ /* 0x000fe20003800000 */
[----:B------:R-:W2:Y:S01]  /*88d0*/  SHFL.BFLY PT, R3, R108, 0x2, 0x1f ;  /* 0x0c401f006c037f89 */ /* 0x000ea200000e0000 */
[----:B------:R-:W-:-:S03]  /*88e0*/  IMAD R12, R123, 0x10, R130 ;  /* 0x000000107b0c7824 */ /* 0x000fc600078e0282 */
[----:B------:R-:W3:Y:S01]  /*88f0*/  S2R R7, SR_TID.X ;  /* 0x0000000000077919 */ /* 0x000ee20000002100 */
[----:B-1----:R-:W-:Y:S02]  /*8900*/  FADD.FTZ R5, R4, R109 ;  /* 0x0000006d04057221 */ /* 0x002fe40000010000 */
[----:B--2---:R-:W-:-:S03]  /*8910*/  FADD.FTZ R3, R3, R108 ;  /* 0x0000006c03037221 */ /* 0x004fc60000010000 */
[----:B------:R-:W1:Y:S04]  /*8920*/  SHFL.BFLY PT, R4, R5, 0x1, 0x1f ;  /* 0x0c201f0005047f89 */ /* 0x000e6800000e0000 */
[----:B------:R-:W2:Y:S01]  /*8930*/  SHFL.BFLY PT, R8, R3, 0x1, 0x1f ;  /* 0x0c201f0003087f89 */ /* 0x000ea200000e0000 */
[----:B-1----:R-:W-:Y:S01]  /*8940*/  FADD.FTZ R9, R5, R4 ;  /* 0x0000000405097221 */ /* 0x002fe20000010000 */
[----:B---3--:R-:W-:Y:S01]  /*8950*/  SHF.R.S32.HI R4, RZ, 0x1f, R7 ;  /* 0x0000001fff047819 */ /* 0x008fe20000011407 */
[----:B--2---:R-:W-:-:S03]  /*8960*/  FADD.FTZ R8, R3, R8 ;  /* 0x0000000803087221 */ /* 0x004fc60000010000 */
[CC--:B------:R-:W-:Y:S02]  /*8970*/  LEA.HI R5, R4.reuse, R7.reuse, RZ, 0x2 ;  /* 0x0000000704057211 */ /* 0x0c0fe400078f10ff */
[----:B------:R-:W-:Y:S02]  /*8980*/  FSETP.NE.FTZ.AND P4, PT, R9, RZ, PT ;  /* 0x000000ff0900720b */ /* 0x000fe40003f95000 */
[-C--:B------:R-:W-:Y:S02]  /*8990*/  LEA.HI R4, R4, R7.reuse, RZ, 0x5 ;  /* 0x0000000704047211 */ /* 0x080fe400078f28ff */
[----:B------:R-:W-:Y:S02]  /*89a0*/  LOP3.LUT R6, R5, 0xfffffffc, RZ, 0xc0, !PT ;  /* 0xfffffffc05067812 */ /* 0x000fe400078ec0ff */
[----:B------:R-:W-:Y:S02]  /*89b0*/  SHF.R.S32.HI R3, RZ, 0x5, R4 ;  /* 0x00000005ff037819 */ /* 0x000fe40000011404 */
[----:B------:R-:W-:-:S02]  /*89c0*/  IADD3 R6, -R6, R7, RZ ;  /* 0x0000000706067210 */ /* 0x000fc40007ffe1ff */
[----:B------:R-:W-:Y:S02]  /*89d0*/  SHF.R.S32.HI R5, RZ, 0x2, R5 ;  /* 0x00000002ff057819 */ /* 0x000fe40000011405 */
[----:B------:R-:W-:Y:S01]  /*89e0*/  LEA R3, R3, R6, 0x8 ;  /* 0x0000000603037211 */ /* 0x000fe200078e40ff */
[----:B------:R-:W1:Y:S01]  /*89f0*/  @P4 MUFU.RCP R10, R9 ;  /* 0x00000009000a4308 */ /* 0x000e620000001000 */
[----:B------:R-:W-:Y:S02]  /*8a00*/  SHF.R.S32.HI R6, RZ, 0x1f, R5 ;  /* 0x0000001fff067819 */ /* 0x000fe40000011405 */
[----:B------:R-:W-:Y:S02]  /*8a10*/  FSETP.NE.FTZ.AND P3, PT, R8, RZ, PT ;  /* 0x000000ff0800720b */ /* 0x000fe40003f75000 */
[----:B------:R-:W-:Y:S02]  /*8a20*/  LEA.HI R6, R6, R5, RZ, 0x3 ;  /* 0x0000000506067211 */ /* 0x000fe400078f18ff */
[----:B------:R-:W-:Y:S01]  /*8a30*/  LOP3.LUT R4, R4, 0xffffffe0, RZ, 0xc0, !PT ;  /* 0xffffffe004047812 */ /* 0x000fe200078ec0ff */
[----:B------:R-:W-:Y:S01]  /*8a40*/  @P4 MUFU.LG2 R9, R9 ;  /* 0x0000000900094308 */ /* 0x000fe20000000c00 */
[----:B------:R-:W-:-:S03]  /*8a50*/  LOP3.LUT R6, R6, 0xfffffff8, RZ, 0xc0, !PT ;  /* 0xfffffff806067812 */ /* 0x000fc600078ec0ff */
[----:B------:R-:W-:Y:S02]  /*8a60*/  IMAD.IADD R4, R7, 0x1, -R4 ;  /* 0x0000000107047824 */ /* 0x000fe400078e0a04 */
[----:B------:R-:W-:Y:S02]  /*8a70*/  IMAD.IADD R6, R5, 0x1, -R6 ;  /* 0x0000000105067824 */ /* 0x000fe400078e0a06 */
[----:B-1----:R-:W-:Y:S01]  /*8a80*/  FMUL.FTZ R10, R10, c[0x0][0x2dc] ;  /* 0x0000b7000a0a7a20 */ /* 0x002fe20000410000 */
[----:B------:R-:W1:Y:S02]  /*8a90*/  @P3 MUFU.RCP R11, R8 ;  /* 0x00000008000b3308 */ /* 0x000e640000001000 */
[----:B------:R-:W-:Y:S01]  /*8aa0*/  LEA.HI R5, R6, R6, RZ, 0x1 ;  /* 0x0000000606057211 */ /* 0x000fe200078f08ff */
[C---:B------:R-:W-:Y:S02]  /*8ab0*/  FMUL.FTZ R36, R10.reuse, R36 ;  /* 0x000000240a247220 */ /* 0x040fe40000410000 */
[----:B------:R-:W-:-:S02]  /*8ac0*/  FMUL.FTZ R37, R10, R37 ;  /* 0x000000250a257220 */ /* 0x000fc40000410000 */
[C---:B------:R-:W-:Y:S01]  /*8ad0*/  FMUL.FTZ R40, R10.reuse, R40 ;  /* 0x000000280a287220 */ /* 0x040fe20000410000 */
[----:B------:R-:W2:Y:S01]  /*8ae0*/  @P3 MUFU.LG2 R8, R8 ;  /* 0x0000000800083308 */ /* 0x000ea20000000c00 */
        /* <DEDUP_REMOVED lines=32> */
[----:B-1----:R-:W-:Y:S01]  /*8cf0*/  FMUL.FTZ R11, R11, c[0x0][0x2dc] ;  /* 0x0000b7000b0b7a20 */ /* 0x002fe20000410000 */
[----:B------:R-:W-:Y:S01]  /*8d00*/  LOP3.LUT R5, R5, 0x3fffffe, RZ, 0xc0, !PT ;  /* 0x03fffffe05057812 */ /* 0x000fe200078ec0ff */
[----:B------:R-:W-:Y:S01]  /*8d10*/  @P4 FMUL.FTZ R9, R9, 0.69314718246459960938 ;  /* 0x3f31721809094820 */ /* 0x000fe20000410000 */
[C---:B------:R-:W-:Y:S01]  /*8d20*/  SHF.L.U32 R13, R10.reuse, 0x6, RZ ;  /* 0x000000060a0d7819 */ /* 0x040fe200000006ff */
[----:B------:R-:W-:Y:S01]  /*8d30*/  FMUL.FTZ R38, R11, R38 ;  /* 0x000000260b267220 */ /* 0x000fe20000410000 */
[----:B------:R-:W-:Y:S01]  /*8d40*/  LOP3.LUT P0, RZ, R10, 0x2, RZ, 0xc0, !PT ;  /* 0x000000020aff7812 */ /* 0x000fe2000780c0ff */
[----:B------:R-:W-:Y:S01]  /*8d50*/  IMAD.IADD R6, R6, 0x1, -R5 ;  /* 0x0000000106067824 */ /* 0x000fe200078e0a05 */
[----:B------:R-:W-:Y:S01]  /*8d60*/  LOP3.LUT R13, R13, 0xc0, RZ, 0xc0, !PT ;  /* 0x000000c00d0d7812 */ /* 0x000fe200078ec0ff */
[C---:B------:R-:W-:Y:S01]  /*8d70*/  FMUL.FTZ R39, R11.reuse, R39 ;  /* 0x000000270b277220 */ /* 0x040fe20000410000 */
[----:B------:R-:W-:Y:S01]  /*8d80*/  LOP3.LUT R5, R10, 0x1, RZ, 0xc0, !PT ;  /* 0x000000010a057812 */ /* 0x000fe200078ec0ff */
[C---:B------:R-:W-:Y:S01]  /*8d90*/  FMUL.FTZ R42, R11.reuse, R42 ;  /* 0x0000002a0b2a7220 */ /* 0x040fe20000410000 */
[----:B------:R-:W-:Y:S01]  /*8da0*/  LEA R3, R6, R3, 0x4 ;  /* 0x0000000306037211 */ /* 0x000fe200078e20ff */
[----:B------:R-:W-:Y:S01]  /*8db0*/  FMUL.FTZ R43, R11, R43 ;  /* 0x0000002b0b2b7220 */ /* 0x000fe20000410000 */
        /* <DEDUP_REMOVED lines=11> */
[C---:B------:R-:W-:Y:S01]  /*8e70*/  FMUL.FTZ R54, R11.reuse, R54 ;  /* 0x000000360b367220 */ /* 0x040fe20000410000 */
[----:B------:R-:W-:Y:S01]  /*8e80*/  MOV R3, 0x20 ;  /* 0x0000002000037802 */ /* 0x000fe20000000f00 */
[----:B------:R-:W-:Y:S01]  /*8e90*/  FMUL.FTZ R55, R11, R55 ;  /* 0x000000370b377220 */ /* 0x000fe20000410000 */
[----:B------:R-:W-:Y:S01]  /*8ea0*/  IADD3 R17, R15, -0x10, RZ ;  /* 0xfffffff00f117810 */ /* 0x000fe20007ffe0ff */
[----:B------:R-:W-:Y:S01]  /*8eb0*/  FMUL.FTZ R58, R11, R58 ;  /* 0x0000003a0b3a7220 */ /* 0x000fe20000410000 */
[----:B------:R-:W-:Y:S01]  /*8ec0*/  SEL R10, R3, 0xffffffe0, !P0 ;  /* 0xffffffe0030a7807 */ /* 0x000fe20004000000 */
[----:B------:R-:W-:Y:S01]  /*8ed0*/  FMUL.FTZ R59, R11, R59 ;  /* 0x0000003b0b3b7220 */ /* 0x000fe20000410000 */
[----:B------:R-:W-:Y:S01]  /*8ee0*/  @P1 IADD3 R17, R15, 0x10, RZ ;  /* 0x000000100f111810 */ /* 0x000fe20007ffe0ff */
        /* <DEDUP_REMOVED lines=8> */
[C---:B------:R-:W-:Y:S01]  /*8f70*/  FMUL.FTZ R70, R11.reuse, R70 ;  /* 0x000000460b467220 */ /* 0x040fe20000410000 */
[----:B------:R-:W3:Y:S01]  /*8f80*/  LDC.U8 R6, c[0x0][0x328] ;  /* 0x0000ca00ff067b82 */ /* 0x000ee20000000000 */
        /* <DEDUP_REMOVED lines=11> */
[----:B------:R4:W-:Y:S01]  /*9040*/  STS [R17], R40 ;  /* 0x0000002811007388 */ /* 0x0009e20000000800 */
[----:B------:R-:W-:Y:S01]  /*9050*/  FMUL.FTZ R11, R11, R83 ;  /* 0x000000530b0b7220 */ /* 0x000fe20000410000 */
[----:B------:R-:W-:-:S02]  /*9060*/  F2FP.PACK_AB R70, R71, R70 ;  /* 0x000000464746723e */ /* 0x000fc400000000ff */
[----:B------:R5:W-:Y:S01]  /*9070*/  STS [R17+0x200], R42 ;  /* 0x0002002a11007388 */ /* 0x000be20000000800 */
[----:B------:R-:W-:Y:S02]  /*9080*/  F2FP.PACK_AB R74, R75, R74 ;  /* 0x0000004a4b4a723e */ /* 0x000fe400000000ff */
[----:B------:R-:W-:Y:S01]  /*9090*/  F2FP.PACK_AB R82, R11, R82 ;  /* 0x000000520b52723e */ /* 0x000fe200000000ff */
[----:B------:R-:W-:Y:S01]  /*90a0*/  IMAD.IADD R11, R15, 0x1, R10 ;  /* 0x000000010f0b7824 */ /* 0x000fe200078e020a */
[----:B------:R-:W-:Y:S01]  /*90b0*/  F2FP.PACK_AB R76, R77, R76 ;  /* 0x0000004c4d4c723e */ /* 0x000fe200000000ff */
[----:B------:R-:W2:Y:S01]  /*90c0*/  S2R R3, SR_CTAID.Y ;  /* 0x0000000000037919 */ /* 0x000ea20000002600 */
[----:B------:R-:W-:Y:S02]  /*90d0*/  F2FP.PACK_AB R78, R79, R78 ;  /* 0x0000004e4f4e723e */ /* 0x000fe400000000ff */
[----:B------:R-:W-:Y:S01]  /*90e0*/  F2FP.PACK_AB R80, R81, R80 ;  /* 0x000000505150723e */ /* 0x000fe200000000ff */
[----:B------:R5:W-:Y:S01]  /*90f0*/  STS [R11], R44 ;  /* 0x0000002c0b007388 */ /* 0x000be20000000800 */
[----:B-1----:R-:W-:-:S02]  /*9100*/  ISETP.NE.AND P5, PT, R5, RZ, PT ;  /* 0x000000ff0500720c */ /* 0x002fc40003fa5270 */
[C---:B---3--:R-:W-:Y:S01]  /*9110*/  ISETP.NE.AND P1, PT, R6.reuse, RZ, PT ;  /* 0x000000ff0600720c */ /* 0x048fe20003f25270 */
[----:B------:R-:W-:Y:S01]  /*9120*/  STS [R11+0x200], R46 ;  /* 0x0002002e0b007388 */ /* 0x000fe20000000800 */
[----:B------:R-:W-:Y:S02]  /*9130*/  ISETP.NE.AND P0, PT, R119, -0x1, PT ;  /* 0xffffffff7700780c */ /* 0x000fe40003f05270 */
[----:B------:R-:W-:Y:S01]  /*9140*/  ISETP.EQ.AND P1, PT, R5, RZ, P1 ;  /* 0x000000ff0500720c */ /* 0x000fe20000f22270 */
[----:B------:R-:W-:Y:S04]  /*9150*/  STS [R19], R48 ;  /* 0x0000003013007388 */ /* 0x000fe80000000800 */
[----:B------:R-:W-:Y:S02]  /*9160*/  STS [R19+0x200], R50 ;  /* 0x0002003213007388 */ /* 0x000fe40000000800 */
[----:B------:R-:W-:Y:S01]  /*9170*/  @P5 MOV R13, c[0x0][0x210] ;  /* 0x00008400000d5a02 */ /* 0x000fe20000000f00 */
[----:B------:R-:W-:Y:S01]  /*9180*/  @!P5 IMAD.MOV.U32 R5, RZ, RZ, c[0x0][0x214] ;  /* 0x00008500ff05d624 */ /* 0x000fe200078e00ff */
[----:B------:R-:W-:Y:S01]  /*9190*/  STS [R15+0x1000], R52 ;  /* 0x001000340f007388 */ /* 0x000fe20000000800 */
[----:B------:R-:W-:Y:S01]  /*91a0*/  @!P5 ISETP.NE.AND P2, PT, R6, RZ, PT ;  /* 0x000000ff0600d20c */ /* 0x000fe20003f45270 */
[----:B----4-:R-:W-:Y:S01]  /*91b0*/  @P0 IMAD.WIDE.U32 R40, R119, c[0x0][0x1e8], RZ ;  /* 0x00007a0077280a25 */ /* 0x010fe200078e00ff */
[----:B------:R-:W-:Y:S01]  /*91c0*/  @P5 MOV R10, 0x1 ;  /* 0x00000001000a5802 */ /* 0x000fe20000000f00 */
[----:B------:R-:W-:Y:S01]  /*91d0*/  STS [R15+0x1200], R54 ;  /* 0x001200360f007388 */ /* 0x000fe20000000800 */
[----:B--2---:R-:W-:Y:S01]  /*91e0*/  @!P0 SHF.R.S32.HI R7, RZ, 0x1f, R3 ;  /* 0x0000001fff078819 */ /* 0x004fe20000011403 */
[----:B------:R-:W-:Y:S01]  /*91f0*/  @P5 IMAD R13, R13, c[0x0][0x214], RZ ;  /* 0x000085000d0d5a24 */ /* 0x000fe200078e02ff */
[----:B------:R-:W-:Y:S01]  /*9200*/  @!P5 SEL R13, R5, c[0x0][0x234], !P2 ;  /* 0x00008d00050dda07 */ /* 0x000fe20005000000 */
[----:B------:R-:W-:Y:S01]  /*9210*/  STS [R17+0x1000], R56 ;  /* 0x0010003811007388 */ /* 0x000fe20000000800 */
[C---:B------:R-:W-:Y:S01]  /*9220*/  @P1 IMAD R14, R3.reuse, c[0x0][0x214], RZ ;  /* 0x00008500030e1a24 */ /* 0x040fe200078e02ff */
[----:B-----5:R-:W-:Y:S01]  /*9230*/  @!P1 CS2R R42, SRZ ;  /* 0x00000000002a9805 */ /* 0x020fe2000001ff00 */
[----:B------:R-:W-:Y:S01]  /*9240*/  @!P0 IMAD.WIDE.U32 R44, R3, c[0x0][0x1e0], RZ ;  /* 0x00007800032c8a25 */ /* 0x000fe200078e00ff */
[----:B------:R-:W-:Y:S03]  /*9250*/  STS [R17+0x1200], R58 ;  /* 0x0012003a11007388 */ /* 0x000fe60000000800 */
[----:B------:R-:W-:Y:S01]  /*9260*/  @!P5 IMAD R10, R13, c[0x0][0x1c0], RZ ;  /* 0x000070000d0ada24 */ /* 0x000fe200078e02ff */
[----:B------:R-:W-:Y:S03]  /*9270*/  STS [R11+0x1000], R60 ;  /* 0x0010003c0b007388 */ /* 0x000fe60000000800 */
[----:B------:R-:W-:Y:S01]  /*9280*/  IMAD R10, R3, R10, RZ ;  /* 0x0000000a030a7224 */ /* 0x000fe200078e02ff */
[----:B------:R-:W-:Y:S04]  /*9290*/  STS [R11+0x1200], R62 ;  /* 0x0012003e0b007388 */ /* 0x000fe80000000800 */
[----:B------:R-:W-:Y:S01]  /*92a0*/  STS [R19+0x1000], R64 ;  /* 0x0010004013007388 */ /* 0x000fe20000000800 */
[----:B------:R-:W-:-:S03]  /*92b0*/  SEL R10, R10, RZ, !P1 ;  /* 0x000000ff0a0a7207 */ /* 0x000fc60004800000 */
        /* <DEDUP_REMOVED lines=8> */
[----:B------:R3:W-:Y:S01]  /*9340*/  STS [R19+0x2200], R82 ;  /* 0x0022005213007388 */ /* 0x0007e20000000800 */
[----:B-1----:R-:W-:Y:S01]  /*9350*/  @P0 MOV R15, R40 ;  /* 0x00000028000f0202 */ /* 0x002fe20000000f00 */
[----:B------:R-:W-:Y:S01]  /*9360*/  @!P0 IMAD R40, R7, c[0x0][0x1e0], RZ ;  /* 0x0000780007288a24 */ /* 0x000fe200078e02ff */
[----:B------:R-:W-:Y:S01]  /*9370*/  MOV R7, 0x7f800000 ;  /* 0x7f80000000077802 */ /* 0x000fe20000000f00 */
[----:B------:R-:W-:Y:S01]  /*9380*/  BAR.SYNC.DEFER_BLOCKING 0x0 ;  /* 0x0000000000007b1d */ /* 0x000fe20000010000 */
[----:B------:R-:W-:Y:S01]  /*9390*/  @!P0 MOV R15, R44 ;  /* 0x0000002c000f8202 */ /* 0x000fe20000000f00 */
[----:B------:R-:W-:Y:S01]  /*93a0*/  @!P0 IMAD R40, R3, c[0x0][0x1e4], R40 ;  /* 0x0000790003288a24 */ /* 0x000fe200078e0228 */
[----:B------:R-:W-:Y:S01]  /*93b0*/  MOV R3, 0x7f800000 ;  /* 0x7f80000000037802 */ /* 0x000fe20000000f00 */
[----:B------:R-:W-:-:S02]  /*93c0*/  @P4 FFMA.FTZ R3, R2, c[0x0][0x238], R9 ;  /* 0x00008e0002034a23 */ /* 0x000fc40000010009 */
[----:B------:R-:W1:Y:S04]  /*93d0*/  S2R R5, SR_CTAID.X ;  /* 0x0000000000057919 */ /* 0x000e680000002500 */
[----:B------:R-:W4:Y:S01]  /*93e0*/  S2R R6, SR_CTAID.Z ;  /* 0x0000000000067919 */ /* 0x000f220000002700 */
[----:B--2---:R-:W-:Y:S01]  /*93f0*/  @P0 IMAD R11, R119, c[0x0][0x1ec], R41 ;  /* 0x00007b00770b0a24 */ /* 0x004fe200078e0229 */
[----:B------:R-:W-:Y:S01]  /*9400*/  @P1 SEL R119, R14, R119, !P0 ;  /* 0x000000770e771207 */ /* 0x000fe20004000000 */
[----:B------:R-:W-:Y:S01]  /*9410*/  @P3 FMUL.FTZ R41, R8, 0.69314718246459960938 ;  /* 0x3f31721808293820 */ /* 0x000fe20000410000 */
[----:B------:R-:W-:Y:S02]  /*9420*/  @P5 MOV R14, c[0x0][0x210] ;  /* 0x00008400000e5a02 */ /* 0x000fe40000000f00 */
[----:B------:R-:W-:Y:S01]  /*9430*/  @!P5 MOV R14, 0x1 ;  /* 0x00000001000ed802 */ /* 0x000fe20000000f00 */
[----:B------:R-:W-:Y:S01]  /*9440*/  @P1 IMAD.MOV.U32 R42, RZ, RZ, R119 ;  /* 0x000000ffff2a1224 */ /* 0x000fe200078e0077 */
[----:B------:R-:W-:Y:S01]  /*9450*/  LOP3.LUT P5, RZ, R4, 0x3, RZ, 0xc0, !PT ;  /* 0x0000000304ff7812 */ /* 0x000fe200078ac0ff */
[----:B------:R-:W-:Y:S01]  /*9460*/  @P3 FFMA.FTZ R7, R0, c[0x0][0x238], R41 ;  /* 0x00008e0000073a23 */ /* 0x000fe20000010029 */
[----:B------:R-:W-:Y:S01]  /*9470*/  @P1 SHF.R.S32.HI R43, RZ, 0x1f, R119 ;  /* 0x0000001fff2b1819 */ /* 0x000fe20000011477 */
[----:B------:R3:W2:Y:S01]  /*9480*/  LDS.128 R32, [R120] ;  /* 0x0000000078207984 */ /* 0x0006a20000000c00 */
[----:B------:R-:W-:-:S03]  /*9490*/  @!P0 IADD3 R11, R45, R40, RZ ;  /* 0x000000282d0b8210 */ /* 0x000fc60007ffe0ff */
[----:B------:R3:W2:Y:S01]  /*94a0*/  LDS.128 R28, [R120+0x800] ;  /* 0x00080000781c7984 */ /* 0x0006a20000000c00 */
[----:B-1----:R-:W-:-:S03]  /*94b0*/  IMAD R4, R5, R14, RZ ;  /* 0x0000000e05047224 */ /* 0x002fc600078e02ff */
[----:B------:R3:W1:Y:S01]  /*94c0*/  LDS.128 R24, [R120+0x1000] ;  /* 0x0010000078187984 */ /* 0x0006620000000c00 */
[----:B----4-:R-:W-:-:S03]  /*94d0*/  IMAD R10, R6, R13, R10 ;  /* 0x0000000d060a7224 */ /* 0x010fc600078e020a */
[----:B------:R3:W4:Y:S01]  /*94e0*/  LDS.128 R20, [R120+0x1800] ;  /* 0x0018000078147984 */ /* 0x0007220000000c00 */
[----:B------:R-:W-:-:S03]  /*94f0*/  IMAD.SHL.U32 R13, R4, 0x40, RZ ;  /* 0x00000040040d7824 */ /* 0x000fc600078e00ff */
        /* <DEDUP_REMOVED lines=23> */
.L_x_756:
[----:B------:R-:W-:Y:S05]  /*9670*/  BSYNC B0 ;  /* 0x0000000000007941 */ /* 0x000fea0003800000 */
.L_x_755:
[----:B------:R-:W-:Y:S01]  /*9680*/  IADD3 R4, P0, R134, R15, RZ ;  /* 0x0000000f86047210 */ /* 0x000fe20007f1e0ff */
[----:B------:R-:W-:Y:S01]  /*9690*/  BSSY B0, `(.L_x_757) ;  /* 0x0000013000007945 */ /* 0x000fe20003800000 */
[----:B------:R-:W-:Y:S02]  /*96a0*/  SHF.R.S32.HI R0, RZ, 0x1f, R6 ;  /* 0x0000001fff007819 */ /* 0x000fe40000011406 */
[----:B------:R-:W-:Y:S02]  /*96b0*/  IADD3.X R5, R135, R11, RZ, P0, !PT ;  /* 0x0000000b87057210 */ /* 0x000fe400007fe4ff */
[----:B------:R-:W-:Y:S01]  /*96c0*/  ISETP.GE.AND P0, PT, R132, R118, PT ;  /* 0x000000768400720c */ /* 0x000fe20003f06270 */
[----:B---3--:R-:W-:-:S02]  /*96d0*/  IMAD R3, R0, c[0x0][0x1f0], RZ ;  /* 0x00007c0000037a24 */ /* 0x008fc400078e02ff */
        /* <DEDUP_REMOVED lines=11> */
[----:B--2---:R2:W-:Y:S04]  /*9790*/  STG.E.128 [R2.64], R32 ;  /* 0x0000002002007986 */ /* 0x0045e8000c101d18 */
[----:B-1----:R2:W-:Y:S04]  /*97a0*/  STG.E.128 [R2.64+0x40], R24 ;  /* 0x0000401802007986 */ /* 0x0025e8000c101d18 */
[----:B------:R2:W-:Y:S02]  /*97b0*/  STG.E.128 [R2.64+0x80], R16 ;  /* 0x0000801002007986 */ /* 0x0005e4000c101d18 */
.L_x_758:
[----:B------:R-:W-:Y:S05]  /*97c0*/  BSYNC B0 ;  /* 0x0000000000007941 */ /* 0x000fea0003800000 */
.L_x_757:
        /* <DEDUP_REMOVED lines=11> */
[----:B------:R-:W-:Y:S04]  /*9880*/  STG.E.128 [R2.64], R28 ;  /* 0x0000001c02007986 */ /* 0x000fe8000c101d18 */
[----:B----4-:R-:W-:Y:S04]  /*9890*/  STG.E.128 [R2.64+0x40], R20 ;  /* 0x0000401402007986 */ /* 0x010fe8000c101d18 */
[----:B-1----:R-:W-:Y:S01]  /*98a0*/  STG.E.128 [R2.64+0x80], R36 ;  /* 0x0000802402007986 */ /* 0x002fe2000c101d18 */
[----:B------:R-:W-:Y:S05]  /*98b0*/  EXIT ;  /* 0x000000000000794d */ /* 0x000fea0003800000 */
.L_x_744:
[----:B------:R-:W1:Y:S01]  /*98c0*/  LDC.U8 R5, c[0x0][0x329] ;  /* 0x0000ca40ff057b82 */ /* 0x000e620000000000 */
[----:B------:R-:W-:Y:S01]  /*98d0*/  ISETP.NE.AND P4, PT, R119, -0x1, PT ;  /* 0xffffffff7700780c */ /* 0x000fe20003f85270 */
[----:B------:R-:W-:Y:S01]  /*98e0*/  BSSY B0, `(.L_x_759) ;  /* 0x000003f000007945 */ /* 0x000fe20003800000 */
[----:B------:R-:W-:-:S02]  /*98f0*/  LEA.HI R21, R21, R82, RZ, 0x2 ;  /* 0x0000005215157211 */ /* 0x000fc400078f10ff */
[----:B------:R-:W-:-:S03]  /*9900*/  IADD3 R122, -R83, R122, RZ ;  /* 0x0000007a537a7210 */ /* 0x000fc60007ffe1ff */
[----:B------:R-:W2:Y:S06]  /*9910*/  LDC.U8 R3, c[0x0][0x328] ;  /* 0x0000ca00ff037b82 */ /* 0x000eac0000000000 */
[----:B------:R-:W-:-:S04]  /*9920*/  @P4 IMAD.WIDE.U32 R6, R119, c[0x0][0x1e8], RZ ;  /* 0x00007a0077064a25 */ /* 0x000fc800078e00ff */
[----:B------:R-:W-:Y:S01]  /*9930*/  @P4 IMAD R0, R119, c[0x0][0x1ec], R7 ;  /* 0x00007b0077004a24 */ /* 0x000fe200078e0207 */
[----:B------:R-:W-:Y:S01]  /*9940*/  LOP3.LUT R7, R21, 0x1ffffffc, RZ, 0xc0, !PT ;  /* 0x1ffffffc15077812 */ /* 0x000fe200078ec0ff */
[----:B------:R-:W-:Y:S02]  /*9950*/  @P4 IMAD.MOV.U32 R4, RZ, RZ, R6 ;  /* 0x000000ffff044224 */ /* 0x000fe400078e0006 */
[----:B------:R-:W-:Y:S01]  /*9960*/  @!P4 IMAD.WIDE.U32 R8, R2, c[0x0][0x1e0], RZ ;  /* 0x000078000208ca25 */ /* 0x000fe200078e00ff */
[----:B------:R-:W-:Y:S02]  /*9970*/  IADD3 R7, -R7, R82, RZ ;  /* 0x0000005207077210 */ /* 0x000fe40007ffe1ff */
[----:B-1----:R-:W-:Y:S01]  /*9980*/  ISETP.NE.AND P3, PT, R5, RZ, PT ;  /* 0x000000ff0500720c */ /* 0x002fe20003f65270 */
[----:B------:R-:W-:Y:S02]  /*9990*/  @!P4 IMAD.MOV.U32 R4, RZ, RZ, R8 ;  /* 0x000000ffff04c224 */ /* 0x000fe400078e0008 */
[----:B------:R-:W-:Y:S01]  /*99a0*/  IMAD.SHL.U32 R7, R7, 0x8, RZ ;  /* 0x0000000807077824 */ /* 0x000fe200078e00ff */
[----:B--2---:R-:W-:-:S04]  /*99b0*/  ISETP.NE.AND P2, PT, R3, RZ, PT ;  /* 0x000000ff0300720c */ /* 0x004fc80003f45270 */
[----:B------:R-:W-:-:S05]  /*99c0*/  ISETP.EQ.AND P2, PT, R5, RZ, P2 ;  /* 0x000000ff0500720c */ /* 0x000fca0001742270 */
[----:B------:R-:W-:Y:S01]  /*99d0*/  @!P3 ISETP.NE.AND P1, PT, R3, RZ, PT ;  /* 0x000000ff0300b20c */ /* 0x000fe20003f25270 */
[----:B------:R-:W-:Y:S01]  /*99e0*/  @P3 IMAD.MOV.U32 R6, RZ, RZ, c[0x0][0x210] ;  /* 0x00008400ff063624 */ /* 0x000fe200078e00ff */
[----:B------:R-:W-:Y:S01]  /*99f0*/  @!P4 SHF.R.S32.HI R5, RZ, 0x1f, R2 ;  /* 0x0000001fff05c819 */ /* 0x000fe20000011402 */
[----:B------:R-:W-:Y:S01]  /*9a00*/  @!P3 IMAD.MOV.U32 R3, RZ, RZ, c[0x0][0x214] ;  /* 0x00008500ff03b624 */ /* 0x000fe200078e00ff */
[----:B------:R-:W-:Y:S01]  /*9a10*/  ISETP.NE.OR P0, PT, R119, -0x1, !P2 ;  /* 0xffffffff7700780c */ /* 0x000fe20005705670 */
[----:B------:R-:W-:Y:S02]  /*9a20*/  @P3 IMAD R6, R6, c[0x0][0x214], RZ ;  /* 0x0000850006063a24 */ /* 0x000fe400078e02ff */
[----:B------:R-:W-:Y:S01]  /*9a30*/  @!P4 IMAD R5, R5, c[0x0][0x1e0], RZ ;  /* 0x000078000505ca24 */ /* 0x000fe200078e02ff */
[----:B------:R-:W-:Y:S02]  /*9a40*/  @!P3 SEL R6, R3, c[0x0][0x234], !P1 ;  /* 0x00008d000306ba07 */ /* 0x000fe40004800000 */
[----:B------:R-:W-:Y:S01]  /*9a50*/  @P3 MOV R3, 0x1 ;  /* 0x0000000100033802 */ /* 0x000fe20000000f00 */
[----:B------:R-:W-:Y:S01]  /*9a60*/  @!P4 IMAD R5, R2, c[0x0][0x1e4], R5 ;  /* 0x000079000205ca24 */ /* 0x000fe200078e0205 */
[----:B------:R-:W-:Y:S01]  /*9a70*/  IADD3 R8, P1, R7, R4, RZ ;  /* 0x0000000407087210 */ /* 0x000fe20007f3e0ff */
[----:B------:R-:W-:Y:S01]  /*9a80*/  @!P3 IMAD R3, R6, c[0x0][0x1c0], RZ ;  /* 0x000070000603ba24 */ /* 0x000fe200078e02ff */
[----:B------:R-:W-:Y:S01]  /*9a90*/  @!P2 CS2R R10, SRZ ;  /* 0x00000000000aa805 */ /* 0x000fe2000001ff00 */
[----:B------:R-:W-:Y:S01]  /*9aa0*/  @!P4 IMAD.IADD R0, R9, 0x1, R5 ;  /* 0x000000010900c824 */ /* 0x000fe200078e0205 */
[----:B------:R-:W-:Y:S01]  /*9ab0*/  SHF.R.S32.HI R4, RZ, 0x1f, R15 ;  /* 0x0000001fff047819 */ /* 0x000fe2000001140f */
[----:B------:R-:W-:-:S02]  /*9ac0*/  @!P0 IMAD R119, R2, c[0x0][0x214], RZ ;  /* 0x0000850002778a24 */ /* 0x000fc400078e02ff */
[----:B------:R-:W-:Y:S01]  /*9ad0*/  IMAD R3, R2, R3, RZ ;  /* 0x0000000302037224 */ /* 0x000fe200078e02ff */
[----:B------:R-:W-:Y:S01]  /*9ae0*/  SHF.R.S32.HI R2, RZ, 0x2, R21 ;  /* 0x00000002ff027819 */ /* 0x000fe20000011415 */
[--C-:B------:R-:W-:Y:S01]  /*9af0*/  @P2 IMAD.MOV.U32 R10, RZ, RZ, R119.reuse ;  /* 0x000000ffff0a2224 */ /* 0x100fe200078e0077 */
[----:B------:R-:W-:Y:S01]  /*9b00*/  LEA.HI.X.SX32 R9, R7, R0, 0x1, P1 ;  /* 0x0000000007097211 */ /* 0x000fe200008f0eff */
[----:B------:R-:W-:Y:S01]  /*9b10*/  @P3 IMAD.MOV.U32 R0, RZ, RZ, c[0x0][0x210] ;  /* 0x00008400ff003624 */ /* 0x000fe200078e00ff */
[----:B------:R-:W-:Y:S01]  /*9b20*/  SEL R3, R3, RZ, !P2 ;  /* 0x000000ff03037207 */ /* 0x000fe20005000000 */
[----:B------:R-:W-:Y:S01]  /*9b30*/  @!P3 IMAD.MOV.U32 R0, RZ, RZ, 0x1 ;  /* 0x00000001ff00b424 */ /* 0x000fe200078e00ff */
[----:B------:R-:W-:Y:S01]  /*9b40*/  @P2 SHF.R.S32.HI R11, RZ, 0x1f, R119 ;  /* 0x0000001fff0b2819 */ /* 0x000fe20000011477 */
[----:B------:R-:W-:Y:S01]  /*9b50*/  IMAD R4, R4, c[0x0][0x1f0], RZ ;  /* 0x00007c0004047a24 */ /* 0x000fe200078e02ff */
[----:B------:R-:W-:Y:S01]  /*9b60*/  ISETP.GE.AND P2, PT, R2, R122, PT ;  /* 0x0000007a0200720c */ /* 0x000fe20003f46270 */
[----:B------:R-:W-:-:S02]  /*9b70*/  IMAD R83, R83, R0, RZ ;  /* 0x0000000053537224 */ /* 0x000fc400078e02ff */
[C---:B------:R-:W-:Y:S01]  /*9b80*/  IMAD R6, R15.reuse, R6, R3 ;  /* 0x000000060f067224 */ /* 0x040fe200078e0203 */
[----:B------:R-:W-:Y:S01]  /*9b90*/  SHF.R.S32.HI R3, RZ, 0x1f, R2 ;  /* 0x0000001fff037819 */ /* 0x000fe20000011402 */
[C---:B------:R-:W-:Y:S01]  /*9ba0*/  IMAD R4, R15.reuse, c[0x0][0x1f4], R4 ;  /* 0x00007d000f047a24 */ /* 0x040fe200078e0204 */
[----:B------:R-:W-:Y:S01]  /*9bb0*/  SHF.R.S32.HI R5, RZ, 0x1f, R83 ;  /* 0x0000001fff057819 */ /* 0x000fe20000011453 */
[----:B------:R-:W-:Y:S01]  /*9bc0*/  IMAD.WIDE.U32 R8, R15, c[0x0][0x1f0], R8 ;  /* 0x00007c000f087a25 */ /* 0x000fe200078e0008 */
[--C-:B------:R-:W-:Y:S02]  /*9bd0*/  IADD3 R83, P1, P0, R83, R10, R6.reuse ;  /* 0x0000000a53537210 */ /* 0x100fe4000783e006 */
[----:B------:R-:W-:Y:S01]  /*9be0*/  SHF.R.S32.HI R10, RZ, 0x1f, R6 ;  /* 0x0000001fff0a7819 */ /* 0x000fe20000011406 */
[----:B------:R-:W-:Y:S01]  /*9bf0*/  IMAD.WIDE R80, R80, 0x40, R2 ;  /* 0x0000004050507825 */ /* 0x000fe200078e0202 */
[----:B------:R-:W-:Y:S02]  /*9c00*/  IADD3 R13, R4, R9, RZ ;  /* 0x00000009040d7210 */ /* 0x000fe40007ffe0ff */
        /* <DEDUP_REMOVED lines=12> */
.L_x_760:
[----:B------:R-:W-:Y:S05]  /*9cd0*/  BSYNC B0 ;  /* 0x0000000000007941 */ /* 0x000fea0003800000 */
.L_x_759:
[----:B------:R-:W-:Y:S01]  /*9ce0*/  IADD3 R5, R2, 0x20, RZ ;  /* 0x0000002002057810 */ /* 0x000fe20007ffe0ff */
[----:B------:R-:W-:Y:S03]  /*9cf0*/  BSSY B0, `(.L_x_761) ;  /* 0x000000f000007945 */ /* 0x000fe60003800000 */
[----:B------:R-:W-:-:S13]  /*9d00*/  ISETP.GE.AND P0, PT, R5, R122, PT ;  /* 0x0000007a0500720c */ /* 0x000fda0003f06270 */
[----:B------:R-:W-:Y:S05]  /*9d10*/  @P0 BRA `(.L_x_762) ;  /* 0x000000c000000947 */ /* 0x000fea0003800000 */
[----:B------:R-:W-:Y:S02]  /*9d20*/  IADD3 R4, P0, R80, 0x20, RZ ;  /* 0x0000002050047810 */ /* 0x000fe40007f1e0ff */
[----:B------:R-:W-:Y:S02]  /*9d30*/  MOV R9, R13 ;  /* 0x0000000d00097202 */ /* 0x000fe40000000f00 */
[----:B------:R-:W-:-:S03]  /*9d40*/  IADD3.X R7, RZ, R81, RZ, P0, !PT ;  /* 0x00000051ff077210 */ /* 0x000fc600007fe4ff */
        /* <DEDUP_REMOVED lines=9> */
.L_x_762:
[----:B------:R-:W-:Y:S05]  /*9de0*/  BSYNC B0 ;  /* 0x0000000000007941 */ /* 0x000fea0003800000 */
.L_x_761:
        /* <DEDUP_REMOVED lines=12> */
[----:B------:R-:W-:-:S03]  /*9eb0*/  IMAD.MOV.U32 R5, RZ, RZ, 0x7f800000 ;  /* 0x7f800000ff057424 */ /* 0x000fc600078e00ff */
[----:B------:R-:W-:-:S04]  /*9ec0*/  IADD3 R83, P0, R0, R83, RZ ;  /* 0x0000005300537210 */ /* 0x000fc80007f1e0ff */
[----:B------:R-:W-:Y:S02]  /*9ed0*/  LEA.HI.X.SX32 R0, R0, R10, 0x1, P0 ;  /* 0x0000000a00007211 */ /* 0x000fe400000f0eff */
[----:B------:R-:W-:-:S04]  /*9ee0*/  LEA R2, P0, R83, c[0x0][0x200], 0x2 ;  /* 0x0000800053027a11 */ /* 0x000fc800078010ff */
[----:B--2---:R-:W-:-:S05]  /*9ef0*/  LEA.HI.X R3, R83, c[0x0][0x204], R0, 0x2, P0 ;  /* 0x0000810053037a11 */ /* 0x004fca00000f1400 */
[----:B------:R-:W-:Y:S01]  /*9f00*/  STG.E [R2.64], R5 ;  /* 0x0000000502007986 */ /* 0x000fe2000c101918 */
[----:B------:R-:W-:Y:S05]  /*9f10*/  EXIT ;  /* 0x000000000000794d */ /* 0x000fea0003800000 */
.L_x_763:
        /* <DEDUP_REMOVED lines=14> */
.L_x_999:


//--------------------- .text._ZN5flash16flash_fwd_kernelI23Flash_fwd_kernel_traitsILi96ELi64ELi64ELi4ELb0ELb0EN7cutlass6half_tE19Flash_kernel_traitsILi96ELi64ELi64ELi4ES3_EELb0ELb1ELb0ELb0ELb0ELb1ELb1ELb0EEEvNS_16Flash_fwd_paramsE --------------------------
	.section	.text._ZN5flash16flash_fwd_kernelI23Flash_fwd_kernel_traitsILi96ELi64ELi64ELi4ELb0ELb0EN7cutlass6half_tE19Flash_kernel_traitsILi96ELi64ELi64ELi4ES3_EELb0ELb1ELb0ELb0ELb0ELb1ELb1ELb0EEEvNS_16Flash_fwd_paramsE,"ax",@progbits
	.sectioninfo	@"SHI_REGISTERS=168"
	.align	128
        .global         _ZN5flash16flash_fwd_kernelI23Flash_fwd_kernel_traitsILi96ELi64ELi64ELi4ELb0ELb0EN7cutlass6half_tE19Flash_kernel_traitsILi96ELi64ELi64ELi4ES3_EELb0ELb1ELb0ELb0ELb0ELb1ELb1ELb0EEEvNS_16Flash_fwd_paramsE
        .type           _ZN5flash16flash_fwd_kernelI23Flash_fwd_kernel_traitsILi96ELi64ELi64ELi4ELb0ELb0EN7cutlass6half_tE19Flash_kernel_traitsILi96ELi64ELi64ELi4ES3_EELb0ELb1ELb0ELb0ELb0ELb1ELb1ELb0EEEvNS_16Flash_fwd_paramsE,@function
        .size           _ZN5flash16flash_fwd_kernelI23Flash_fwd_kernel_traitsILi96ELi64ELi64ELi4ELb0ELb0EN7cutlass6half_tE19Flash_kernel_traitsILi96ELi64ELi64ELi4ES3_EELb0ELb1ELb0ELb0ELb0ELb1ELb1ELb0EEEvNS_16Flash_fwd_paramsE,(.L_x_1000 - _ZN5flash16flash_fwd_kernelI23Flash_fwd_kernel_traitsILi96ELi64ELi64ELi4ELb0ELb0EN7cutlass6half_tE19Flash_kernel_traitsILi96ELi64ELi64ELi4ES3_EELb0ELb1ELb0ELb0ELb0ELb1ELb1ELb0EEEvNS_16Flash_fwd_paramsE)
        .other          _ZN5flash16flash_fwd_kernelI23Flash_fwd_kernel_traitsILi96ELi64ELi64ELi4ELb0ELb0EN7cutlass6half_tE19Flash_kernel_traitsILi96ELi64ELi64ELi4ES3_EELb0ELb1ELb0ELb0ELb0ELb1ELb1ELb0EEEvNS_16Flash_fwd_paramsE,@"STO_CUDA_ENTRY STV_DEFAULT"
_ZN5flash16flash_fwd_kernelI23Flash_fwd_kernel_traitsILi96ELi64ELi64ELi4ELb0ELb0EN7cutlass6half_tE19Flash_kernel_traitsILi96ELi64ELi64ELi4ES3_EELb0ELb1ELb0ELb0ELb0ELb1ELb1ELb0EEEvNS_16Flash_fwd_paramsE:
.text._ZN5flash16flash_fwd_kernelI23Flash_fwd_kernel_traitsILi96ELi64ELi64ELi4ELb0ELb0EN7cutlass6half_tE19Flash_kernel_traitsILi96ELi64ELi64ELi4ES3_EELb0ELb1ELb0ELb0ELb0ELb1ELb1ELb0EEEvNS_16Flash_fwd_paramsE:
        /* <DEDUP_REMOVED lines=33> */
.L_x_764:
[----:B-1-34-:R-:W-:Y:S02]  /*0210*/  MOV R4, c[0x0][0x218] ;  /* 0x0000860000047a02 */ /* 0x01afe40000000f00 */
.L_x_765:
        /* <DEDUP_REMOVED lines=49> */
.L_x_767:
[----:B------:R-:W-:Y:S01]  /*0530*/  IABS R5, c[0x0][0x1c8] ;  /* 0x0000720000057a13 */ /* 0x000fe20000000000 */
[----:B------:R-:W-:-:S03]  /*0540*/  @P0 IMAD.IADD R7, R2, 0x1, R7 ;  /* 0x0000000102070824 */ /* 0x000fc600078e0207 */
[----:B------:R-:W1:Y:S01]  /*0550*/  I2F.RP R6, R5 ;  /* 0x0000000500067306 */ /* 0x000e620000209400 */
[----:B------:R-:W-:-:S04]  /*0560*/  @P0 IMAD.WIDE.U32 R16, R7, c[0x0][0x1a0], RZ ;  /* 0x0000680007100a25 */ /* 0x000fc800078e00ff */
[----:B------:R-:W-:-:S03]  /*0570*/  @P0 IMAD R7, R7, c[0x0][0x1a4], R17 ;  /* 0x0000690007070a24 */ /* 0x000fc600078e0211 */
        /* <DEDUP_REMOVED lines=17> */
[----:B------:R-:W-:Y:S02]  /*0690*/  ISETP.GE.U32.AND P3, PT, R4, R5, PT ;  /* 0x000000050400720c */ /* 0x000fe40003f66070 */
[----:B------:R-:W-:-:S11]  /*06a0*/  SHF.R.S32.HI R5, RZ, 0x1f, R18 ;  /* 0x0000001fff057819 */ /* 0x000fd60000011412 */
        /* <DEDUP_REMOVED lines=14> */
.L_x_768:
[----:B------:R-:W-:Y:S01]  /*0790*/  SHF.R.S32.HI R8, RZ, 0x1f, R93 ;  /* 0x0000001fff087819 */ /* 0x000fe2000001145d */
[----:B------:R-:W-:Y:S01]  /*07a0*/  IMAD.IADD R113, R119, 0x1, -R100 ;  /* 0x0000000177717824 */ /* 0x000fe200078e0a64 */
[----:B------:R-:W-:Y:S01]  /*07b0*/  IADD3 R99, R84, -0x1, RZ ;  /* 0xffffffff54637810 */ /* 0x000fe20007ffe0ff */
[----:B------:R-:W-:Y:S01]  /*07c0*/  IMAD R5, R5, c[0x0][0x1a8], RZ ;  /* 0x00006a0005057a24 */ /* 0x000fe200078e02ff */
[CC--:B------:R-:W-:Y:S01]  /*07d0*/  LEA.HI R117, R8.reuse, R93.reuse, RZ, 0x2 ;  /* 0x0000005d08757211 */ /* 0x0c0fe200078f10ff */
[----:B------:R-:W-:Y:S01]  /*07e0*/  IMAD.MOV.U32 R87, RZ, RZ, c[0x0][0x198] ;  /* 0x00006600ff577624 */ /* 0x000fe200078e00ff */
[-C--:B------:R-:W-:Y:S01]  /*07f0*/  LEA.HI R9, R8, R93.reuse, RZ, 0x4 ;  /* 0x0000005d08097211 */ /* 0x080fe200078f20ff */
[----:B------:R-:W-:Y:S01]  /*0800*/  IMAD R3, R99, -0x40, R94 ;  /* 0xffffffc063037824 */ /* 0x000fe200078e025e */
[----:B------:R-:W-:Y:S01]  /*0810*/  LOP3.LUT R130, R117, 0xfffffffc, RZ, 0xc0, !PT ;  /* 0xfffffffc75827812 */ /* 0x000fe200078ec0ff */
[----:B------:R-:W-:Y:S01]  /*0820*/  IMAD R14, R18, c[0x0][0x1ac], R5 ;  /* 0x00006b00120e7a24 */ /* 0x000fe200078e0205 */
[----:B------:R-:W-:Y:S01]  /*0830*/  SHF.R.S32.HI R6, RZ, 0x4, R9 ;  /* 0x00000004ff067819 */ /* 0x000fe20000011409 */
[----:B------:R-:W-:Y:S01]  /*0840*/  IMAD.MOV.U32 R114, RZ, RZ, 0x6 ;  /* 0x00000006ff727424 */ /* 0x000fe200078e00ff */
[----:B------:R-:W-:Y:S01]  /*0850*/  SHF.R.S32.HI R128, RZ, 0x2, R117 ;  /* 0x00000002ff807819 */ /* 0x000fe20000011475 */
[----:B------:R-:W-:Y:S01]  /*0860*/  IMAD.IADD R130, R93, 0x1, -R130 ;  /* 0x000000015d827824 */ /* 0x000fe200078e0a82 */
[----:B------:R-:W-:Y:S01]  /*0870*/  LEA.HI R0, R8, R93, RZ, 0x3 ;  /* 0x0000005d08007211 */ /* 0x000fe200078f18ff */
[----:B------:R-:W-:Y:S01]  /*0880*/  IMAD.SHL.U32 R115, R87, 0x40, RZ ;  /* 0x0000004057737824 */ /* 0x000fe200078e00ff */
[----:B------:R-:W-:Y:S01]  /*0890*/  LEA.HI R11, R9, R6, RZ, 0x1 ;  /* 0x00000006090b7211 */ /* 0x000fe200078f08ff */
[----:B------:R-:W-:Y:S01]  /*08a0*/  IMAD.SHL.U32 R130, R130, 0x8, RZ ;  /* 0x0000000882827824 */ /* 0x000fe200078e00ff */
[----:B------:R-:W-:-:S02]  /*08b0*/  SHF.R.S32.HI R129, RZ, 0x1f, R128 ;  /* 0x0000001fff817819 */ /* 0x000fc40000011480 */
[C---:B------:R-:W-:Y:S02]  /*08c0*/  IADD3 R118, R128.reuse, 0x20, RZ ;  /* 0x0000002080767810 */ /* 0x040fe40007ffe0ff */
[----:B------:R-:W-:Y:S01]  /*08d0*/  SHF.R.S32.HI R131, RZ, 0x1f, R130 ;  /* 0x0000001fff837819 */ /* 0x000fe20000011482 */
[----:B------:R-:W-:Y:S01]  /*08e0*/  IMAD.WIDE R136, R137, 0x40, R128 ;  /* 0x0000004089887825 */ /* 0x000fe200078e0280 */
[----:B------:R-:W-:Y:S02]  /*08f0*/  SHF.R.S32.HI R4, RZ, 0x3, R0 ;  /* 0x00000003ff047819 */ /* 0x000fe40000011400 */
[----:B------:R-:W-:Y:S01]  /*0900*/  LOP3.LUT R11, R11, 0xfffffffe, RZ, 0xc0, !PT ;  /* 0xfffffffe0b0b7812 */ /* 0x000fe200078ec0ff */
[C---:B------:R-:W-:Y:S01]  /*0910*/  IMAD.WIDE.U32 R22, R128.reuse, c[0x0][0x198], R130 ;  /* 0x0000660080167a25 */ /* 0x040fe200078e0082 */
[----:B------:R-:W-:Y:S02]  /*0920*/  LOP3.LUT R2, R9, 0xfffffff0, RZ, 0xc0, !PT ;  /* 0xfffffff009027812 */ /* 0x000fe400078ec0ff */
[CC--:B------:R-:W-:Y:S01]  /*0930*/  ISETP.GE.AND P6, PT, R128.reuse, R3.reuse, PT ;  /* 0x000000038000720c */ /* 0x0c0fe20003fc6270 */
[----:B------:R-:W-:Y:S01]  /*0940*/  IMAD R9, R129, c[0x0][0x198], RZ ;  /* 0x0000660081097a24 */ /* 0x000fe200078e02ff */
[-C--:B------:R-:W-:Y:S01]  /*0950*/  ISETP.GE.AND P4, PT, R128, R3.reuse, PT ;  /* 0x000000038000720c */ /* 0x080fe20003f86270 */
[----:B------:R-:W-:Y:S01]  /*0960*/  IMAD.IADD R11, R6, 0x1, -R11 ;  /* 0x00000001060b7824 */ /* 0x000fe200078e0a0b */
[-C--:B------:R-:W-:Y:S01]  /*0970*/  ISETP.GE.AND P5, PT, R118, R3.reuse, PT ;  /* 0x000000037600720c */ /* 0x080fe20003fa6270 */
[----:B------:R-:W-:Y:S01]  /*0980*/  IMAD R6, R128, c[0x0][0x19c], R9 ;  /* 0x0000670080067a24 */ /* 0x000fe200078e0209 */
[----:B------:R-:W-:Y:S01]  /*0990*/  ISETP.GE.AND P3, PT, R118, R3, PT ;  /* 0x000000037600720c */ /* 0x000fe20003f66270 */
[----:B------:R-:W-:Y:S01]  /*09a0*/  IMAD.SHL.U32 R3, R4, 0x40, RZ ;  /* 0x0000004004037824 */ /* 0x000fe200078e00ff */
[----:B------:R-:W-:Y:S01]  /*09b0*/  IADD3 R120, P0, R120, R22, RZ ;  /* 0x0000001678787210 */ /* 0x000fe20007f1e0ff */
[----:B------:R-:W-:Y:S01]  /*09c0*/  IMAD.IADD R17, R93, 0x1, -R2 ;  /* 0x000000015d117824 */ /* 0x000fe200078e0a02 */
[----:B------:R-:W-:Y:S01]  /*09d0*/  LOP3.LUT R0, R0, 0xfffffff8, RZ, 0xc0, !PT ;  /* 0xfffffff800007812 */ /* 0x000fe200078ec0ff */
[----:B------:R-:W-:Y:S01]  /*09e0*/  IMAD.SHL.U32 R4, R4, 0x8, RZ ;  /* 0x0000000804047824 */ /* 0x000fe200078e00ff */
[----:B------:R-:W-:-:S02]  /*09f0*/  LOP3.LUT R3, R3, 0xc0, RZ, 0xc0, !PT ;  /* 0x000000c003037812 */ /* 0x000fc400078ec0ff */
[----:B------:R-:W-:Y:S01]  /*0a00*/  IADD3.X R121, R13, R23, R6, P0, !PT ;  /* 0x000000170d797210 */ /* 0x000fe200007fe406 */
[----:B------:R-:W-:Y:S01]  /*0a10*/  IMAD.IADD R5, R93, 0x1, -R0 ;  /* 0x000000015d057824 */ /* 0x000fe200078e0a00 */
[----:B------:R-:W-:Y:S01]  /*0a20*/  IADD3 R20, P1, R130, R20, RZ ;  /* 0x0000001482147210 */ /* 0x000fe20007f3e0ff */
[----:B------:R-:W-:Y:S01]  /*0a30*/  IMAD R13, R129, c[0x0][0x1a0], RZ ;  /* 0x00006800810d7a24 */ /* 0x000fe200078e02ff */
[----:B------:R-:W-:Y:S01]  /*0a40*/  ISETP.GE.AND P0, PT, R118, R113, PT ;  /* 0x000000717600720c */ /* 0x000fe20003f06270 */
[C---:B------:R-:W-:Y:S01]  /*0a50*/  IMAD.WIDE.U32 R22, R128.reuse, c[0x0][0x1a0], R130 ;  /* 0x0000680080167a25 */ /* 0x040fe200078e0082 */
[----:B------:R-:W-:Y:S02]  /*0a60*/  LOP3.LUT R19, R3, 0x18, R130, 0xf8, !PT ;  /* 0x0000001803137812 */ /* 0x000fe400078ef882 */
[----:B------:R-:W-:Y:S01]  /*0a70*/  SHF.R.U32.HI R2, RZ, 0x3, R3 ;  /* 0x00000003ff027819 */ /* 0x000fe20000011603 */
[----:B------:R-:W-:Y:S01]  /*0a80*/  IMAD.X R21, R131, 0x1, R15, P1 ;  /* 0x0000000183157824 */ /* 0x000fe200008e060f */
[----:B------:R-:W-:Y:S01]  /*0a90*/  LEA.HI R3, R17, R17, RZ, 0x1 ;  /* 0x0000001111037211 */ /* 0x000fe200078f08ff */
[C---:B------:R-:W-:Y:S01]  /*0aa0*/  IMAD R6, R128.reuse, c[0x0][0x1a4], R13 ;  /* 0x0000690080067a24 */ /* 0x040fe200078e020d */
[----:B------:R-:W-:Y:S01]  /*0ab0*/  ISETP.GE.AND P1, PT, R128, R113, PT ;  /* 0x000000718000720c */ /* 0x000fe20003f26270 */
[----:B------:R-:W-:Y:S01]  /*0ac0*/  IMAD.WIDE.U32 R120, R96, c[0x0][0x1b0], R120 ;  /* 0x00006c0060787a25 */ /* 0x000fe200078e0078 */
[----:B------:R-:W-:-:S02]  /*0ad0*/  LOP3.LUT R86, R3, 0x7fffffe, RZ, 0xc0, !PT ;  /* 0x07fffffe03567812 */ /* 0x000fc400078ec0ff */
[----:B------:R-:W-:Y:S01]  /*0ae0*/  SHF.R.S32.HI R10, RZ, 0x1f, R17 ;  /* 0x0000001fff0a7819 */ /* 0x000fe20000011411 */
[----:B------:R-:W-:Y:S01]  /*0af0*/  IMAD.MOV.U32 R124, RZ, RZ, R120 ;  /* 0x000000ffff7c7224 */ /* 0x000fe200078e0078 */
[----:B------:R-:W-:Y:S01]  /*0b00*/  LEA.HI R117, R117, R128, RZ, 0x1 ;  /* 0x0000008075757211 */ /* 0x000fe200078f08ff */
[----:B------:R-:W-:Y:S01]  /*0b10*/  IMAD.IADD R86, R17, 0x1, -R86 ;  /* 0x0000000111567824 */ /* 0x000fe200078e0a56 */
[----:B------:R-:W-:Y:S02]  /*0b20*/  LEA.HI R0, R5, R5, RZ, 0x1 ;  /* 0x0000000505007211 */ /* 0x000fe400078f08ff */
[----:B------:R-:W-:Y:S02]  /*0b30*/  IADD3 R16, P2, R16, R22, RZ ;  /* 0x0000001610107210 */ /* 0x000fe40007f5e0ff */
[----:B------:R-:W-:Y:S02]  /*0b40*/  LEA.HI R9, R10, R17, RZ, 0x3 ;  /* 0x000000110a097211 */ /* 0x000fe400078f18ff */
[----:B------:R-:W-:-:S02]  /*0b50*/  LEA.HI R95, R8, R93, RZ, 0x5 ;  /* 0x0000005d085f7211 */ /* 0x000fc400078f28ff */
[----:B------:R-:W-:Y:S01]  /*0b60*/  LOP3.LUT R2, R19, R2, RZ, 0x3c, !PT ;  /* 0x0000000213027212 */ /* 0x000fe200078e3cff */
[----:B------:R-:W-:Y:S01]  /*0b70*/  IMAD.WIDE.U32 R18, R18, c[0x0][0x1a8], R20 ;  /* 0x00006a0012127a25 */ /* 0x000fe200078e0014 */
[----:B------:R-:W-:Y:S02]  /*0b80*/  LOP3.LUT R117, R117, 0x7fffffe, RZ, 0xc0, !PT ;  /* 0x07fffffe75757812 */ /* 0x000fe400078ec0ff */
[----:B------:R-:W-:Y:S01]  /*0b90*/  IADD3.X R17, R7, R23, R6, P2, !PT ;  /* 0x0000001707117210 */ /* 0x000fe200017fe406 */
[----:B------:R-:W-:Y:S01]  /*0ba0*/  IMAD.IADD R15, R19, 0x1, R14 ;  /* 0x00000001130f7824 */ /* 0x000fe200078e020e */
[----:B------:R-:W-:Y:S01]  /*0bb0*/  LOP3.LUT R8, R0, 0x7fffffe, RZ, 0xc0, !PT ;  /* 0x07fffffe00087812 */ /* 0x000fe200078ec0ff */
[----:B------:R-:W-:Y:S01]  /*0bc0*/  IMAD.IADD R117, R128, 0x1, -R117 ;  /* 0x0000000180757824 */ /* 0x000fe200078e0a75 */
[----:B------:R-:W-:Y:S01]  /*0bd0*/  @!P0 IADD3 R12, P2, R136, 0x20, RZ ;  /* 0x00000020880c8810 */ /* 0x000fe20007f5e0ff */
[----:B------:R-:W-:Y:S01]  /*0be0*/  @!P1 IMAD.MOV.U32 R14, RZ, RZ, R18 ;  /* 0x000000ffff0e9224 */ /* 0x000fe200078e0012 */
[----:B------:R-:W-:Y:S01]  /*0bf0*/  SHF.R.S32.HI R98, RZ, 0x5, R95 ;  /* 0x00000005ff627819 */ /* 0x000fe2000001145f */
[----:B------:R-:W-:Y:S01]  /*0c00*/  IMAD.IADD R8, R5, 0x1, -R8 ;  /* 0x0000000105087824 */ /* 0x000fe200078e0a08 */
[----:B------:R-:W-:Y:S01]  /*0c10*/  SHF.R.S32.HI R123, RZ, 0x1f, R96 ;  /* 0x0000001fff7b7819 */ /* 0x000fe20000011460 */
[----:B------:R-:W-:Y:S01]  /*0c20*/  @!P0 IMAD.X R7, RZ, RZ, R137, P2 ;  /* 0x000000ffff078224 */ /* 0x000fe200010e0689 */
[----:B------:R-:W-:Y:S01]  /*0c30*/  SHF.L.U64.HI R114, R87, R114, c[0x0][0x19c] ;  /* 0x0000670057727619 */ /* 0x000fe20000010272 */
[----:B------:R-:W-:Y:S01]  /*0c40*/  @!P1 IMAD R5, R137, c[0x0][0x190], RZ ;  /* 0x0000640089059a24 */ /* 0x000fe200078e02ff */
[----:B------:R-:W-:Y:S01]  /*0c50*/  SHF.R.S32.HI R0, RZ, 0x1, R0 ;  /* 0x00000001ff007819 */ /* 0x000fe20000011400 */
[----:B------:R-:W-:Y:S01]  /*0c60*/  IMAD R117, R98, 0x8, R117 ;  /* 0x0000000862757824 */ /* 0x000fe200078e0275 */
[----:B------:R-:W-:Y:S01]  /*0c70*/  SHF.R.S32.HI R10, RZ, 0x1f, R99 ;  /* 0x0000001fff0a7819 */ /* 0x000fe20000011463 */
[----:B------:R-:W-:-:S02]  /*0c80*/  @!P0 IMAD.MOV.U32 R19, RZ, RZ, R15 ;  /* 0x000000ffff138224 */ /* 0x000fc400078e000f */
[----:B------:R-:W-:Y:S02]  /*0c90*/  @!P0 IMAD R7, R7, c[0x0][0x190], RZ ;  /* 0x0000640007078a24 */ /* 0x000fe400078e02ff */
[C---:B------:R-:W-:Y:S02]  /*0ca0*/  @!P1 IMAD R5, R136.reuse, c[0x0][0x194], R5 ;  /* 0x0000650088059a24 */ /* 0x040fe400078e0205 */
[----:B------:R-:W-:-:S04]  /*0cb0*/  @!P1 IMAD.WIDE.U32 R14, R136, c[0x0][0x190], R14 ;  /* 0x00006400880e9a25 */ /* 0x000fc800078e000e */
[----:B------:R-:W-:Y:S01]  /*0cc0*/  IMAD.U32 R117, R117, 0x20, R2 ;  /* 0x0000002075757824 */ /* 0x000fe200078e0002 */
[----:B------:R-:W-:Y:S01]  /*0cd0*/  @!P1 LEA R6, P2, R14, c[0x0][0x160], 0x1 ;  /* 0x000058000e069a11 */ /* 0x000fe200078408ff */
[C---:B------:R-:W-:Y:S02]  /*0ce0*/  @!P0 IMAD R2, R12.reuse, c[0x0][0x194], R7 ;  /* 0x000065000c028a24 */ /* 0x040fe400078e0207 */
[----:B------:R-:W-:Y:S02]  /*0cf0*/  @!P1 IMAD.IADD R5, R15, 0x1, R5 ;  /* 0x000000010f059824 */ /* 0x000fe400078e0205 */
[----:B------:R-:W-:-:S03]  /*0d00*/  @!P0 IMAD.WIDE.U32 R12, R12, c[0x0][0x190], R18 ;  /* 0x000064000c0c8a25 */ /* 0x000fc600078e0012 */
[----:B------:R-:W-:Y:S01]  /*0d10*/  @!P1 LEA.HI.X R7, R14, c[0x0][0x164], R5, 0x1, P2 ;  /* 0x000059000e079a11 */ /* 0x000fe200010f0c05 */
[----:B------:R-:W-:Y:S01]  /*0d20*/  IMAD R125, R123, c[0x0][0x1b0], RZ ;  /* 0x00006c007b7d7a24 */ /* 0x000fe200078e02ff */
[----:B------:R-:W-:Y:S01]  /*0d30*/  @!P0 LEA R18, P2, R12, c[0x0][0x160], 0x1 ;  /* 0x000058000c128a11 */ /* 0x000fe200078408ff */
[----:B------:R-:W-:Y:S02]  /*0d40*/  @!P0 IMAD.IADD R2, R13, 0x1, R2 ;  /* 0x000000010d028824 */ /* 0x000fe400078e0202 */
[----:B------:R-:W-:Y:S02]  /*0d50*/  IMAD R125, R96, c[0x0][0x1b4], R125 ;  /* 0x00006d00607d7a24 */ /* 0x000fe400078e027d */
[----:B------:R-:W-:Y:S01]  /*0d60*/  IMAD.SHL.U32 R117, R117, 0x2, RZ ;  /* 0x0000000275757824 */ /* 0x000fe200078e00ff */
[----:B------:R-:W-:Y:S01]  /*0d70*/  @!P0 LEA.HI.X R19, R12, c[0x0][0x164], R2, 0x1, P2 ;  /* 0x000059000c138a11 */ /* 0x000fe200010f0c02 */
[----:B------:R-:W-:Y:S02]  /*0d80*/  IMAD.MOV.U32 R2, RZ, RZ, 0x5 ;  /* 0x00000005ff027424 */ /* 0x000fe400078e00ff */
[----:B------:R-:W-:Y:S01]  /*0d90*/  IMAD R15, R114, R99, RZ ;  /* 0x00000063720f7224 */ /* 0x000fe200078e02ff */
[----:B------:R-:W-:Y:S01]  /*0da0*/  @!PT LDS RZ, [RZ] ;  /* 0x00000000fffff984 */ /* 0x000fe20000000800 */
[----:B------:R-:W-:Y:S01]  /*0db0*/  @!PT LDS RZ, [RZ] ;  /* 0x00000000fffff984 */ /* 0x000fe20000000800 */
[----:B------:R-:W-:Y:S01]  /*0dc0*/  @!PT LDS RZ, [RZ] ;  /* 0x00000000fffff984 */ /* 0x000fe20000000800 */
[----:B------:R1:W-:Y:S01]  /*0dd0*/  @!P1 LDGSTS.E.BYPASS.LTC128B.128 [R117], [R6.64] ;  /* 0x0000000006759fae */ /* 0x0003e2000b901d48 */
[----:B------:R-:W-:Y:S01]  /*0de0*/  IMAD.IADD R125, R121, 0x1, R125 ;  /* 0x00000001797d7824 */ /* 0x000fe200078e027d */
[----:B------:R-:W-:Y:S01]  /*0df0*/  SHF.L.U64.HI R2, R87, R2, c[0x0][0x19c] ;  /* 0x0000670057027619 */ /* 0x000fe20000010202 */
[----:B------:R-:W-:Y:S01]  /*0e00*/  IMAD R123, R123, c[0x0][0x1b8], RZ ;  /* 0x00006e007b7b7a24 */ /* 0x000fe200078e02ff */
[----:B------:R1:W-:Y:S01]  /*0e10*/  @!P1 LDGSTS.E.BYPASS.LTC128B.128 [R117+0x1000], [R6.64+0x40] ;  /* 0x0100004006759fae */ /* 0x0003e2000b901d48 */
[----:B------:R-:W-:-:S02]  /*0e20*/  IMAD.SHL.U32 R111, R0, 0x40, RZ ;  /* 0x00000040006f7824 */ /* 0x000fc400078e00ff */
[----:B------:R-:W-:Y:S01]  /*0e30*/  IMAD.SHL.U32 R87, R87, 0x20, RZ ;  /* 0x0000002057577824 */ /* 0x000fe200078e00ff */
[----:B------:R1:W-:Y:S01]  /*0e40*/  @!P1 LDGSTS.E.BYPASS.LTC128B.128 [R117+0x2000], [R6.64+0x80] ;  /* 0x0200008006759fae */ /* 0x0003e2000b901d48 */
[C---:B------:R-:W-:Y:S01]  /*0e50*/  IMAD R15, R10.reuse, R115, R15 ;  /* 0x000000730a0f7224 */ /* 0x040fe200078e020f */
[----:B------:R-:W-:Y:S01]  /*0e60*/  LOP3.LUT R111, R111, 0xc0, RZ, 0xc0, !PT ;  /* 0x000000c06f6f7812 */ /* 0x000fe200078ec0ff */
[----:B------:R-:W-:Y:S01]  /*0e70*/  IMAD R10, R10, c[0x0][0x1a0], RZ ;  /* 0x000068000a0a7a24 */ /* 0x000fe200078e02ff */
[----:B------:R2:W-:Y:S01]  /*0e80*/  @!P0 LDGSTS.E.BYPASS.LTC128B.128 [R117+0x800], [R18.64] ;  /* 0x0080000012758fae */ /* 0x0005e2000b901d48 */
[C---:B------:R-:W-:Y:S01]  /*0e90*/  IMAD R123, R96.reuse, c[0x0][0x1bc], R123 ;  /* 0x00006f00607b7a24 */ /* 0x040fe200078e027b */
[----:B------:R-:W-:Y:S01]  /*0ea0*/  LOP3.LUT R4, R111, 0x8, R4, 0xf8, !PT ;  /* 0x000000086f047812 */ /* 0x000fe200078ef804 */
[----:B------:R-:W-:Y:S01]  /*0eb0*/  IMAD.WIDE.U32 R96, R96, c[0x0][0x1b8], R16 ;  /* 0x00006e0060607a25 */ /* 0x000fe200078e0010 */
[----:B------:R-:W-:Y:S01]  /*0ec0*/  SHF.R.U32.HI R111, RZ, 0x3, R111 ;  /* 0x00000003ff6f7819 */ /* 0x000fe2000001166f */
[----:B------:R2:W-:Y:S02]  /*0ed0*/  @!P0 LDGSTS.E.BYPASS.LTC128B.128 [R117+0x1800], [R18.64+0x40] ;  /* 0x0180004012758fae */ /* 0x0005e4000b901d48 */
[C---:B------:R-:W-:Y:S01]  /*0ee0*/  IMAD.WIDE.U32 R20, R99.reuse, c[0x0][0x1a0], RZ ;  /* 0x0000680063147a25 */ /* 0x040fe200078e00ff */
[----:B------:R-:W-:Y:S01]  /*0ef0*/  LOP3.LUT R111, R4, R111, RZ, 0x3c, !PT ;  /* 0x0000006f046f7212 */ /* 0x000fe200078e3cff */
[----:B------:R2:W-:Y:S02]  /*0f00*/  @!P0 LDGSTS.E.BYPASS.LTC128B.128 [R117+0x2800], [R18.64+0x80] ;  /* 0x0280008012758fae */ /* 0x0005e4000b901d48 */
[----:B------:R-:W-:Y:S01]  /*0f10*/  IMAD R13, R99, c[0x0][0x1a4], R10 ;  /* 0x00006900630d7a24 */ /* 0x000fe200078e020a */
[----:B------:R-:W-:Y:S01]  /*0f20*/  SHF.R.S32.HI R10, RZ, 0x1, R3 ;  /* 0x00000001ff0a7819 */ /* 0x000fe20000011403 */
[----:B------:R-:W-:Y:S01]  /*0f30*/  IMAD.IADD R123, R97, 0x1, R123 ;  /* 0x00000001617b7824 */ /* 0x000fe200078e027b */
[----:B------:R-:W-:Y:S01]  /*0f40*/  SHF.R.S32.HI R3, RZ, 0x1f, R3 ;  /* 0x0000001fff037819 */ /* 0x000fe20000011403 */
[----:B------:R-:W-:-:S02]  /*0f50*/  IMAD.IADD R13, R21, 0x1, R13 ;  /* 0x00000001150d7824 */ /* 0x000fc400078e020d */
[----:B------:R-:W-:Y:S01]  /*0f60*/  IMAD R8, R11, 0x8, R8 ;  /* 0x000000080b087824 */ /* 0x000fe200078e0208 */
[----:B------:R-:W-:Y:S01]  /*0f70*/  LEA.HI R3, R3, R10, RZ, 0x2 ;  /* 0x0000000a03037211 */ /* 0x000fe200078f10ff */
[----:B------:R-:W-:Y:S02]  /*0f80*/  IMAD.SHL.U32 R11, R11, 0x8, RZ ;  /* 0x000000080b0b7824 */ /* 0x000fe400078e00ff */
[----:B------:R-:W-:Y:S01]  /*0f90*/  IMAD.SHL.U32 R85, R9, 0x20, RZ ;  /* 0x0000002009557824 */ /* 0x000fe200078e00ff */
[----:B------:R-:W-:Y:S01]  /*0fa0*/  LOP3.LUT R3, R3, 0xfffffffc, RZ, 0xc0, !PT ;  /* 0xfffffffc03037812 */ /* 0x000fe200078ec0ff */
[----:B-1----:R-:W-:-:S03]  /*0fb0*/  IMAD.WIDE.U32 R6, R99, R115, R124 ;  /* 0x0000007363067225 */ /* 0x002fc600078e007c */
[----:B------:R-:W-:Y:S01]  /*0fc0*/  LOP3.LUT R85, R85, 0xffffff00, RZ, 0xc0, !PT ;  /* 0xffffff0055557812 */ /* 0x000fe200078ec0ff */
[----:B------:R-:W-:Y:S01]  /*0fd0*/  IMAD.IADD R15, R7, 0x1, R15 ;  /* 0x00000001070f7824 */ /* 0x000fe200078e020f */
[----:B------:R-:W-:Y:S01]  /*0fe0*/  @!P6 LEA R16, P1, R6, c[0x0][0x168], 0x1 ;  /* 0x00005a000610ea11 */ /* 0x000fe200078208ff */
[----:B------:R-:W-:Y:S01]  /*0ff0*/  IMAD.IADD R3, R10, 0x1, -R3 ;  /* 0x000000010a037824 */ /* 0x000fe200078e0a03 */
[----:B------:R-:W-:Y:S01]  /*1000*/  @!P5 IADD3 R7, P2, R87, R6, RZ ;  /* 0x000000065707d210 */ /* 0x000fe20007f5e0ff */
[----:B------:R-:W-:Y:S01]  /*1010*/  @!P3 IMAD.MOV.U32 R10, RZ, RZ, c[0x0][0x1a0] ;  /* 0x00006800ff0ab624 */ /* 0x000fe200078e00ff */
[--C-:B------:R-:W-:Y:S01]  /*1020*/  @!P6 LEA.HI.X R17, R6, c[0x0][0x16c], R15.reuse, 0x1, P1 ;  /* 0x00005b000611ea11 */ /* 0x100fe200008f0c0f */
[----:B------:R-:W-:Y:S01]  /*1030*/  IMAD.SHL.U32 R92, R3, 0x40, RZ ;  /* 0x00000040035c7824 */ /* 0x000fe200078e00ff */
[----:B------:R-:W-:Y:S01]  /*1040*/  LEA R5, P1, R20, R96, 0x6 ;  /* 0x0000006014057211 */ /* 0x000fe200078230ff */
[----:B------:R-:W-:Y:S01]  /*1050*/  @!P5 IMAD.X R6, R2, 0x1, R15, P2 ;  /* 0x000000010206d824 */ /* 0x000fe200010e060f */
[C---:B------:R-:W-:Y:S01]  /*1060*/  @!P5 LEA R12, P2, R7.reuse, c[0x0][0x168], 0x1 ;  /* 0x00005a00070cda11 */ /* 0x040fe200078408ff */
[----:B------:R2:W-:Y:S01]  /*1070*/  @!P6 LDGSTS.E.BYPASS.LTC128B.128 [R117+0x3000], [R16.64] ;  /* 0x030000001075efae */ /* 0x0005e2000b901d48 */
[----:B------:R-:W-:Y:S01]  /*1080*/  LEA.HI.X R4, R20, R123, R13, 0x6, P1 ;  /* 0x0000007b14047211 */ /* 0x000fe200008f340d */
[----:B------:R-:W-:Y:S01]  /*1090*/  IMAD.U32 R111, R8, 0x20, R111 ;  /* 0x00000020086f7824 */ /* 0x000fe200078e006f */
[----:B------:R-:W-:Y:S01]  /*10a0*/  @!P5 LEA.HI.X R13, R7, c[0x0][0x16c], R6, 0x1, P2 ;  /* 0x00005b00070dda11 */ /* 0x000fe200010f0c06 */
[----:B------:R2:W-:Y:S01]  /*10b0*/  @!P6 LDGSTS.E.BYPASS.LTC128B.128 [R117+0x4000], [R16.64+0x40] ;  /* 0x040000401075efae */ /* 0x0005e2000b901d48 */
[----:B------:R-:W-:Y:S01]  /*10c0*/  LOP3.LUT R92, R92, 0xc0, RZ, 0xc0, !PT ;  /* 0x000000c05c5c7812 */ /* 0x000fe200078ec0ff */
[----:B------:R-:W-:Y:S01]  /*10d0*/  @!P3 IMAD.MOV.U32 R7, RZ, RZ, c[0x0][0x1a4] ;  /* 0x00006900ff07b624 */ /* 0x000fe200078e00ff */
[----:B------:R-:W-:Y:S01]  /*10e0*/  @!P3 LEA R6, P0, R10, R5, 0x5 ;  /* 0x000000050a06b211 */ /* 0x000fe200078028ff */
[----:B------:R2:W-:Y:S01]  /*10f0*/  @!P6 LDGSTS.E.BYPASS.LTC128B.128 [R117+0x5000], [R16.64+0x80] ;  /* 0x050000801075efae */ /* 0x0005e2000b901d48 */
[----:B------:R-:W-:Y:S01]  /*1100*/  LOP3.LUT R9, R92, 0x8, R11, 0xf8, !PT ;  /* 0x000000085c097812 */ /* 0x000fe200078ef80b */
[----:B------:R-:W-:Y:S01]  /*1110*/  IMAD.SHL.U32 R111, R111, 0x2, RZ ;  /* 0x000000026f6f7824 */ /* 0x000fe200078e00ff */
[----:B------:R-:W-:Y:S01]  /*1120*/  SHF.R.U32.HI R92, RZ, 0x3, R92 ;  /* 0x00000003ff5c7819 */ /* 0x000fe2000001165c */
[----:B------:R1:W-:Y:S01]  /*1130*/  @!P5 LDGSTS.E.BYPASS.LTC128B.128 [R117+0x3800], [R12.64] ;  /* 0x038000000c75dfae */ /* 0x0003e2000b901d48 */
[----:B------:R-:W-:Y:S01]  /*1140*/  @!P3 LEA.HI.X R7, R10, R4, R7, 0x5, P0 ;  /* 0x000000040a07b211 */ /* 0x000fe200000f2c07 */
[C---:B------:R-:W-:Y:S01]  /*1150*/  IMAD R100, R98.reuse, 0x10, R100 ;  /* 0x0000001062647824 */ /* 0x040fe200078e0264 */
[----:B------:R-:W-:Y:S01]  /*1160*/  LOP3.LUT R92, R9, R92, RZ, 0x3c, !PT ;  /* 0x0000005c095c7212 */ /* 0x000fe200078e3cff */
[----:B------:R1:W-:Y:S01]  /*1170*/  @!P5 LDGSTS.E.BYPASS.LTC128B.128 [R117+0x4800], [R12.64+0x40] ;  /* 0x048000400c75dfae */ /* 0x0003e2000b901d48 */
[--C-:B------:R-:W-:Y:S01]  /*1180*/  IMAD R9, R98, 0x200, R85.reuse ;  /* 0x0000020062097824 */ /* 0x100fe200078e0255 */
[----:B------:R-:W-:Y:S01]  /*1190*/  @!P3 LEA R10, P0, R6, c[0x0][0x170], 0x1 ;  /* 0x00005c00060aba11 */ /* 0x000fe200078008ff */
[C---:B------:R-:W-:Y:S01]  /*11a0*/  IMAD R109, R86.reuse, 0x20, R85 ;  /* 0x00000020566d7824 */ /* 0x040fe200078e0255 */
[----:B------:R1:W-:Y:S01]  /*11b0*/  @!P5 LDGSTS.E.BYPASS.LTC128B.128 [R117+0x5800], [R12.64+0x80] ;  /* 0x058000800c75dfae */ /* 0x0003e2000b901d48 */
[----:B------:R-:W-:Y:S01]  /*11c0*/  IMAD R9, R86, 0x20, R9 ;  /* 0x0000002056097824 */ /* 0x000fe200078e0209 */
[----:B------:R-:W-:Y:S01]  /*11d0*/  @!P3 LEA.HI.X R11, R6, c[0x0][0x174], R7, 0x1, P0 ;  /* 0x00005d00060bba11 */ /* 0x000fe200000f0c07 */
[C---:B------:R-:W-:Y:S01]  /*11e0*/  IMAD.IADD R109, R92.reuse, 0x1, R109 ;  /* 0x000000015c6d7824 */ /* 0x040fe200078e026d */
[----:B------:R-:W0:Y:S01]  /*11f0*/  LDGDEPBAR ;  /* 0x00000000000079af */ /* 0x000e220000000000 */
[----:B------:R-:W-:Y:S01]  /*1200*/  IMAD.IADD R112, R92, 0x1, R9 ;  /* 0x000000015c707824 */ /* 0x000fe200078e0209 */
[----:B------:R-:W-:-:S03]  /*1210*/  LOP3.LUT P0, RZ, R0, 0x2, RZ, 0xc0, !PT ;  /* 0x0000000200ff7812 */ /* 0x000fc6000780c0ff */
[----:B------:R-:W-:Y:S01]  /*1220*/  IMAD.SHL.U32 R112, R112, 0x2, RZ ;  /* 0x0000000270707824 */ /* 0x000fe200078e00ff */
[----:B-1----:R-:W-:Y:S01]  /*1230*/  @!P4 LEA R12, P1, R5, c[0x0][0x170], 0x1 ;  /* 0x00005c00050cca11 */ /* 0x002fe200078208ff */
[----:B------:R-:W-:-:S04]  /*1240*/  DEPBAR.LE SB0, 0x0 ;  /* 0x000080000000791a */ /* 0x000fc80000000000 */
[----:B------:R-:W-:Y:S01]  /*1250*/  BAR.SYNC.DEFER_BLOCKING 0x0 ;  /* 0x0000000000007b1d */ /* 0x000fe20000010000 */
[----:B------:R-:W-:Y:S01]  /*1260*/  @!P4 LEA.HI.X R13, R5, c[0x0][0x174], R4, 0x1, P1 ;  /* 0x00005d00050dca11 */ /* 0x000fe200008f0c04 */
[----:B------:R-:W-:Y:S01]  /*1270*/  IMAD.MOV.U32 R4, RZ, RZ, 0x10 ;  /* 0x00000010ff047424 */ /* 0x000fe200078e00ff */
[----:B------:R-:W-:-:S04]  /*1280*/  LOP3.LUT P1, RZ, R3, 0x2, RZ, 0xc0, !PT ;  /* 0x0000000203ff7812 */ /* 0x000fc8000782c0ff */
[C---:B------:R-:W-:Y:S02]  /*1290*/  SEL R3, R4.reuse, 0xfffffff0, !P1 ;  /* 0xfffffff004037807 */ /* 0x040fe40004800000 */
[----:B------:R-:W-:-:S03]  /*12a0*/  SEL R0, R4, 0xfffffff0, !P0 ;  /* 0xfffffff004007807 */ /* 0x000fc60004000000 */
[----:B------:R-:W-:Y:S02]  /*12b0*/  IMAD R110, R3, 0x2, R112 ;  /* 0x00000002036e7824 */ /* 0x000fe400078e0270 */
[----:B------:R-:W-:Y:S01]  /*12c0*/  IMAD R108, R0, 0x2, R111 ;  /* 0x00000002006c7824 */ /* 0x000fe200078e026f */
        /* <DEDUP_REMOVED lines=21> */
[----:B------:R-:W2:Y:S04]  /*1420*/  LDSM.16.M88.4 R20, [R111+0x3000] ;  /* 0x003000006f14783b */ /* 0x000ea80000000200 */
[----:B------:R-:W-:Y:S04]  /*1430*/  LDSM.16.M88.4 R72, [R110] ;  /* 0x000000006e48783b */ /* 0x000fe80000000200 */
[----:B------:R-:W-:Y:S04]  /*1440*/  LDSM.16.M88.4 R4, [R108+0x3000] ;  /* 0x003000006c04783b */ /* 0x000fe80000000200 */
[----:B------:R-:W-:Y:S04]  /*1450*/  LDSM.16.M88.4 R56, [R112+0x1000] ;  /* 0x001000007038783b */ /* 0x000fe80000000200 */
[----:B------:R-:W-:Y:S04]  /*1460*/  LDSM.16.M88.4 R64, [R111+0x4000] ;  /* 0x004000006f40783b */ /* 0x000fe80000000200 */
[----:B------:R-:W4:Y:S04]  /*1470*/  LDSM.16.M88.4 R36, [R111+0x3400] ;  /* 0x003400006f24783b */ /* 0x000f280000000200 */
[----:B------:R-:W5:Y:S04]  /*1480*/  LDSM.16.M88.4 R44, [R111+0x3800] ;  /* 0x003800006f2c783b */ /* 0x000f680000000200 */
[----:B-1----:R-:W-:Y:S04]  /*1490*/  LDSM.16.M88.4 R12, [R110+0x1000] ;  /* 0x001000006e0c783b */ /* 0x002fe80000000200 */
[----:B------:R-:W1:Y:S04]  /*14a0*/  LDSM.16.M88.4 R40, [R108+0x4000] ;  /* 0x004000006c28783b */ /* 0x000e680000000200 */
[----:B------:R-:W1:Y:S01]  /*14b0*/  LDSM.16.M88.4 R52, [R108+0x3400] ;  /* 0x003400006c34783b */ /* 0x000e620000000200 */
[C---:B--2---:R-:W-:Y:S03]  /*14c0*/  HMMA.16816.F32 R16, R60.reuse, R20, RZ ;  /* 0x000000143c10723c */ /* 0x044fe600000018ff */
[----:B------:R-:W-:Y:S04]  /*14d0*/  LDSM.16.M88.4 R88, [R108+0x3800] ;  /* 0x003800006c58783b */ /* 0x000fe80000000200 */
[----:B---3--:R-:W-:Y:S01]  /*14e0*/  LDSM.16.M88.4 R8, [R112+0x2000] ;  /* 0x002000007008783b */ /* 0x008fe20000000200 */
[C---:B------:R-:W-:Y:S03]  /*14f0*/  HMMA.16816.F32 R20, R60.reuse, R22, RZ ;  /* 0x000000163c14723c */ /* 0x040fe600000018ff */
[----:B------:R-:W-:Y:S04]  /*1500*/  LDSM.16.M88.4 R24, [R111+0x5000] ;  /* 0x005000006f18783b */ /* 0x000fe80000000200 */
[----:B------:R-:W-:Y:S04]  /*1510*/  LDSM.16.M88.4 R32, [R111+0x4400] ;  /* 0x004400006f20783b */ /* 0x000fe80000000200 */
[----:B------:R-:W-:Y:S01]  /*1520*/  LDSM.16.M88.4 R76, [R108+0x5000] ;  /* 0x005000006c4c783b */ /* 0x000fe20000000200 */
[----:B----4-:R-:W-:Y:S03]  /*1530*/  HMMA.16816.F32 R28, R60, R36, RZ ;  /* 0x000000243c1c723c */ /* 0x010fe600000018ff */
[----:B------:R-:W-:Y:S04]  /*1540*/  LDSM.16.M88.4 R68, [R108+0x3c00] ;  /* 0x003c00006c44783b */ /* 0x000fe80000000200 */
[----:B------:R-:W-:Y:S01]  /*1550*/  LDSM.16.M88.4 R80, [R108+0x4400] ;  /* 0x004400006c50783b */ /* 0x000fe20000000200 */
[C---:B------:R-:W-:Y:S03]  /*1560*/  HMMA.16816.F32 R16, R72.reuse, R4, R16 ;  /* 0x000000044810723c */ /* 0x040fe60000001810 */
[----:B------:R-:W0:Y:S05]  /*1570*/  LDGDEPBAR ;  /* 0x00000000000079af */ /* 0x000e2a0000000000 */
[----:B------:R-:W-:Y:S01]  /*1580*/  HMMA.16816.F32 R20, R72, R6, R20 ;  /* 0x000000064814723c */ /* 0x000fe20000001814 */
[----:B------:R-:W2:Y:S07]  /*1590*/  LDSM.16.M88.4 R4, [R111+0x3c00] ;  /* 0x003c00006f04783b */ /* 0x000eae0000000200 */
[----:B------:R-:W-:Y:S08]  /*15a0*/  HMMA.16816.F32 R36, R60, R38, RZ ;  /* 0x000000263c24723c */ /* 0x000ff000000018ff */
[C---:B------:R-:W-:Y:S08]  /*15b0*/  HMMA.16816.F32 R16, R56.reuse, R64, R16 ;  /* 0x000000403810723c */ /* 0x040ff00000001810 */
[----:B------:R-:W-:Y:S08]  /*15c0*/  HMMA.16816.F32 R20, R56, R66, R20 ;  /* 0x000000423814723c */ /* 0x000ff00000001814 */
[----:B-----5:R-:W-:Y:S08]  /*15d0*/  HMMA.16816.F32 R48, R60, R44, RZ ;  /* 0x0000002c3c30723c */ /* 0x020ff000000018ff */
[C---:B-1----:R-:W-:Y:S08]  /*15e0*/  HMMA.16816.F32 R16, R12.reuse, R40, R16 ;  /* 0x000000280c10723c */ /* 0x042ff00000001810 */
[----:B------:R-:W-:Y:S01]  /*15f0*/  HMMA.16816.F32 R20, R12, R42, R20 ;  /* 0x0000002a0c14723c */ /* 0x000fe20000001814 */
[----:B------:R-:W-:Y:S07]  /*1600*/  LDSM.16.M88.4 R40, [R108+0x4800] ;  /* 0x004800006c28783b */ /* 0x000fee0000000200 */
[----:B------:R-:W-:Y:S08]  /*1610*/  HMMA.16816.F32 R28, R72, R52, R28 ;  /* 0x00000034481c723c */ /* 0x000ff0000000181c */
[C---:B------:R-:W-:Y:S08]  /*1620*/  HMMA.16816.F32 R44, R60.reuse, R46, RZ ;  /* 0x0000002e3c2c723c */ /* 0x040ff000000018ff */
[----:B--2---:R-:W-:Y:S08]  /*1630*/  HMMA.16816.F32 R64, R60, R4, RZ ;  /* 0x000000043c40723c */ /* 0x004ff000000018ff */
[----:B------:R-:W-:Y:S01]  /*1640*/  HMMA.16816.F32 R36, R72, R54, R36 ;  /* 0x000000364824723c */ /* 0x000fe20000001824 */
[----:B------:R-:W1:Y:S07]  /*1650*/  LDSM.16.M88.4 R52, [R111+0x4800] ;  /* 0x004800006f34783b */ /* 0x000e6e0000000200 */
[----:B------:R-:W-:Y:S01]  /*1660*/  HMMA.16816.F32 R60, R60, R6, RZ ;  /* 0x000000063c3c723c */ /* 0x000fe200000018ff */
[----:B------:R-:W2:Y:S07]  /*1670*/  LDSM.16.M88.4 R4, [R110+0x2000] ;  /* 0x002000006e04783b */ /* 0x000eae0000000200 */
[----:B------:R-:W-:Y:S08]  /*1680*/  HMMA.16816.F32 R48, R72, R88, R48 ;  /* 0x000000584830723c */ /* 0x000ff00000001830 */
[C---:B------:R-:W-:Y:S08]  /*1690*/  HMMA.16816.F32 R16, R8.reuse, R24, R16 ;  /* 0x000000180810723c */ /* 0x040ff00000001810 */
[----:B------:R-:W-:Y:S01]  /*16a0*/  HMMA.16816.F32 R20, R8, R26, R20 ;  /* 0x0000001a0814723c */ /* 0x000fe20000001814 */
[----:B------:R-:W-:Y:S07]  /*16b0*/  LDSM.16.M88.4 R24, [R108+0x5400] ;  /* 0x005400006c18783b */ /* 0x000fee0000000200 */
[C---:B------:R-:W-:Y:S08]  /*16c0*/  HMMA.16816.F32 R36, R56.reuse, R34, R36 ;  /* 0x000000223824723c */ /* 0x040ff00000001824 */
[C---:B-1----:R-:W-:Y:S08]  /*16d0*/  HMMA.16816.F32 R48, R56.reuse, R52, R48 ;  /* 0x000000343830723c */ /* 0x042ff00000001830 */
[----:B------:R-:W-:Y:S01]  /*16e0*/  HMMA.16816.F32 R28, R56, R32, R28 ;  /* 0x00000020381c723c */ /* 0x000fe2000000181c */
[----:B------:R-:W1:Y:S07]  /*16f0*/  LDSM.16.M88.4 R32, [R111+0x5400] ;  /* 0x005400006f20783b */ /* 0x000e6e0000000200 */
[C---:B--2---:R-:W-:Y:S08]  /*1700*/  HMMA.16816.F32 R16, R4.reuse, R76, R16 ;  /* 0x0000004c0410723c */ /* 0x044ff00000001810 */
[----:B------:R-:W-:Y:S08]  /*1710*/  HMMA.16816.F32 R20, R4, R78, R20 ;  /* 0x0000004e0414723c */ /* 0x000ff00000001814 */
[C---:B------:R-:W-:Y:S01]  /*1720*/  HMMA.16816.F32 R76, R72.reuse, R68, R64 ;  /* 0x00000044484c723c */ /* 0x040fe20000001840 */
[----:B------:R-:W2:Y:S07]  /*1730*/  LDSM.16.M88.4 R64, [R111+0x5800] ;  /* 0x005800006f40783b */ /* 0x000eae0000000200 */
[----:B------:R-:W-:Y:S01]  /*1740*/  HMMA.16816.F32 R44, R72, R90, R44 ;  /* 0x0000005a482c723c */ /* 0x000fe2000000182c */
[----:B------:R-:W-:-:S02]  /*1750*/  FMUL.FTZ R0, R16, c[0x0][0x2ec] ;  /* 0x0000bb0010007a20 */ /* 0x000fc40000410000 */
[----:B------:R-:W-:-:S04]  /*1760*/  FMUL.FTZ R52, R17, c[0x0][0x2ec] ;  /* 0x0000bb0011347a20 */ /* 0x000fc80000410000 */
[----:B------:R-:W-:Y:S01]  /*1770*/  MUFU.TANH R0, R0 ;  /* 0x0000000000007308 */ /* 0x000fe20000002400 */
[----:B------:R-:W-:Y:S01]  /*1780*/  HMMA.16816.F32 R36, R12, R82, R36 ;  /* 0x000000520c24723c */ /* 0x000fe20000001824 */
[----:B------:R-:W-:-:S06]  /*1790*/  FMUL.FTZ R20, R20, c[0x0][0x2ec] ;  /* 0x0000bb0014147a20 */ /* 0x000fcc0000410000 */
[----:B------:R3:W-:Y:S01]  /*17a0*/  MUFU.TANH R53, R20 ;  /* 0x0000001400357308 */ /* 0x0007e20000002400 */
[C---:B------:R-:W-:Y:S07]  /*17b0*/  HMMA.16816.F32 R48, R12.reuse, R40, R48 ;  /* 0x000000280c30723c */ /* 0x040fee0000001830 */
[----:B------:R-:W-:Y:S01]  /*17c0*/  FMUL.FTZ R40, R18, c[0x0][0x2ec] ;  /* 0x0000bb0012287a20 */ /* 0x000fe20000410000 */
[----:B------:R-:W-:Y:S01]  /*17d0*/  HMMA.16816.F32 R28, R12, R80, R28 ;  /* 0x000000500c1c723c */ /* 0x000fe2000000181c */
[----:B------:R-:W-:Y:S01]  /*17e0*/  FMUL.FTZ R41, R19, c[0x0][0x2ec] ;  /* 0x0000bb0013297a20 */ /* 0x000fe20000410000 */
[----:B------:R-:W4:Y:S01]  /*17f0*/  MUFU.TANH R52, R52 ;  /* 0x0000003400347308 */ /* 0x000f220000002400 */
[----:B------:R-:W5:Y:S05]  /*1800*/  LDSM.16.M88.4 R16, [R111+0x4c00] ;  /* 0x004c00006f10783b */ /* 0x000f6a0000000200 */
[----:B-1----:R-:W-:Y:S02]  /*1810*/  HMMA.16816.F32 R36, R8, R34, R36 ;  /* 0x000000220824723c */ /* 0x002fe40000001824 */
[----:B------:R-:W-:Y:S06]  /*1820*/  MUFU.TANH R41, R41 ;  /* 0x0000002900297308 */ /* 0x000fec0000002400 */
[----:B------:R-:W-:Y:S02]  /*1830*/  HMMA.16816.F32 R44, R56, R54, R44 ;  /* 0x00000036382c723c */ /* 0x000fe4000000182c */
[----:B------:R-:W-:Y:S05]  /*1840*/  MUFU.TANH R40, R40 ;  /* 0x0000002800287308 */ /* 0x000fea0000002400 */
[----:B------:R-:W-:Y:S01]  /*1850*/  FMUL.FTZ R54, R21, c[0x0][0x2ec] ;  /* 0x0000bb0015367a20 */ /* 0x000fe20000410000 */
[----:B--2---:R-:W-:Y:S01]  /*1860*/  HMMA.16816.F32 R48, R8, R64, R48 ;  /* 0x000000400830723c */ /* 0x004fe20000001830 */
[----:B------:R-:W-:-:S04]  /*1870*/  FMUL.FTZ R55, R22, c[0x0][0x2ec] ;  /* 0x0000bb0016377a20 */ /* 0x000fc80000410000 */
[----:B------:R-:W-:Y:S02]  /*1880*/  MUFU.TANH R54, R54 ;  /* 0x0000003600367308 */ /* 0x000fe40000002400 */
[----:B------:R-:W-:Y:S01]  /*1890*/  FMUL.FTZ R64, R23, c[0x0][0x2ec] ;  /* 0x0000bb0017407a20 */ /* 0x000fe20000410000 */
[----:B------:R-:W-:Y:S01]  /*18a0*/  HMMA.16816.F32 R28, R8, R32, R28 ;  /* 0x00000020081c723c */ /* 0x000fe2000000181c */
[----:B---3--:R-:W1:Y:S04]  /*18b0*/  LDSM.16.M88.4 R20, [R108+0x4c00] ;  /* 0x004c00006c14783b */ /* 0x008e680000000200 */
[----:B------:R-:W2:Y:S01]  /*18c0*/  LDSM.16.M88.4 R32, [R108+0x5800] ;  /* 0x005800006c20783b */ /* 0x000ea20000000200 */
[----:B------:R-:W-:Y:S02]  /*18d0*/  MUFU.TANH R55, R55 ;  /* 0x0000003700377308 */ /* 0x000fe40000002400 */
[----:B------:R-:W-:Y:S06]  /*18e0*/  HMMA.16816.F32 R60, R72, R70, R60 ;  /* 0x00000046483c723c */ /* 0x000fec000000183c */
[----:B------:R-:W-:Y:S02]  /*18f0*/  MUFU.TANH R64, R64 ;  /* 0x0000004000407308 */ /* 0x000fe40000002400 */
[----:B-----5:R-:W-:Y:S07]  /*1900*/  HMMA.16816.F32 R76, R56, R16, R76 ;  /* 0x00000010384c723c */ /* 0x020fee000000184c */
[----:B------:R-:W-:Y:S01]  /*1910*/  LOP3.LUT R16, R95, 0xffffffe0, RZ, 0xc0, !PT ;  /* 0xffffffe05f107812 */ /* 0x000fe200078ec0ff */
[C---:B------:R-:W-:Y:S08]  /*1920*/  HMMA.16816.F32 R36, R4.reuse, R26, R36 ;  /* 0x0000001a0424723c */ /* 0x040ff00000001824 */
[----:B------:R-:W-:Y:S01]  /*1930*/  HMMA.16816.F32 R28, R4, R24, R28 ;  /* 0x00000018041c723c */ /* 0x000fe2000000181c */
[----:B------:R-:W3:Y:S07]  /*1940*/  LDSM.16.M88.4 R24, [R111+0x5c00] ;  /* 0x005c00006f18783b */ /* 0x000eee0000000200 */
[----:B------:R-:W-:Y:S08]  /*1950*/  HMMA.16816.F32 R44, R12, R42, R44 ;  /* 0x0000002a0c2c723c */ /* 0x000ff0000000182c */
[----:B------:R-:W-:Y:S08]  /*1960*/  HMMA.16816.F32 R60, R56, R18, R60 ;  /* 0x00000012383c723c */ /* 0x000ff0000000183c */
[----:B-1----:R-:W-:Y:S01]  /*1970*/  HMMA.16816.F32 R76, R12, R20, R76 ;  /* 0x000000140c4c723c */ /* 0x002fe2000000184c */
[----:B------:R-:W-:-:S02]  /*1980*/  FMUL.FTZ R30, R30, c[0x0][0x2ec] ;  /* 0x0000bb001e1e7a20 */ /* 0x000fc40000410000 */
[----:B------:R-:W-:Y:S02]  /*1990*/  FMUL.FTZ R28, R28, c[0x0][0x2ec] ;  /* 0x0000bb001c1c7a20 */ /* 0x000fe40000410000 */
[----:B------:R-:W-:Y:S02]  /*19a0*/  FMUL.FTZ R29, R29, c[0x0][0x2ec] ;  /* 0x0000bb001d1d7a20 */ /* 0x000fe40000410000 */
[----:B------:R-:W1:Y:S01]  /*19b0*/  MUFU.TANH R30, R30 ;  /* 0x0000001e001e7308 */ /* 0x000e620000002400 */
[----:B--2---:R-:W-:Y:S01]  /*19c0*/  HMMA.16816.F32 R48, R4, R32, R48 ;  /* 0x000000200430723c */ /* 0x004fe20000001830 */
[----:B------:R-:W-:Y:S02]  /*19d0*/  FMUL.FTZ R20, R38, c[0x0][0x2ec] ;  /* 0x0000bb0026147a20 */ /* 0x000fe40000410000 */
[----:B------:R-:W-:Y:S02]  /*19e0*/  FMUL.FTZ R21, R39, c[0x0][0x2ec] ;  /* 0x0000bb0027157a20 */ /* 0x000fe40000410000 */
[----:B------:R-:W-:-:S02]  /*19f0*/  FMUL.FTZ R31, R31, c[0x0][0x2ec] ;  /* 0x0000bb001f1f7a20 */ /* 0x000fc40000410000 */
[----:B------:R-:W-:Y:S01]  /*1a00*/  FMUL.FTZ R32, R36, c[0x0][0x2ec] ;  /* 0x0000bb0024207a20 */ /* 0x000fe20000410000 */
[----:B------:R-:W-:Y:S01]  /*1a10*/  HMMA.16816.F32 R44, R8, R66, R44 ;  /* 0x00000042082c723c */ /* 0x000fe2000000182c */
[----:B------:R-:W-:Y:S01]  /*1a20*/  IMAD.IADD R36, R93, 0x1, -R16 ;  /* 0x000000015d247824 */ /* 0x000fe200078e0a10 */
[----:B------:R-:W2:Y:S01]  /*1a30*/  MUFU.TANH R28, R28 ;  /* 0x0000001c001c7308 */ /* 0x000ea20000002400 */
[----:B------:R-:W5:Y:S01]  /*1a40*/  LDSM.16.M88.4 R16, [R108+0x5c00] ;  /* 0x005c00006c10783b */ /* 0x000f620000000200 */
[----:B------:R-:W-:Y:S01]  /*1a50*/  FMUL.FTZ R33, R37, c[0x0][0x2ec] ;  /* 0x0000bb0025217a20 */ /* 0x000fe20000410000 */
[----:B------:R-:W-:-:S04]  /*1a60*/  DEPBAR.LE SB0, 0x0 ;  /* 0x000080000000791a */ /* 0x000fc80000000000 */
[----:B------:R-:W-:Y:S01]  /*1a70*/  HMMA.16816.F32 R60, R12, R22, R60 ;  /* 0x000000160c3c723c */ /* 0x000fe2000000183c */
[----:B------:R-:W-:Y:S01]  /*1a80*/  SHF.R.S32.HI R37, RZ, 0x1f, R36 ;  /* 0x0000001fff257819 */ /* 0x000fe20000011424 */
[----:B------:R-:W-:Y:S01]  /*1a90*/  IMAD.SHL.U32 R93, R93, 0x2, RZ ;  /* 0x000000025d5d7824 */ /* 0x000fe200078e00ff */
[----:B------:R-:W1:Y:S02]  /*1aa0*/  MUFU.TANH R29, R29 ;  /* 0x0000001d001d7308 */ /* 0x000e640000002400 */
[----:B------:R-:W-:Y:S02]  /*1ab0*/  LEA.HI R37, R37, R36, RZ, 0x2 ;  /* 0x0000002425257211 */ /* 0x000fe400078f10ff */
[----:B------:R-:W-:Y:S01]  /*1ac0*/  FMUL.FTZ R48, R48, c[0x0][0x2ec] ;  /* 0x0000bb0030307a20 */ /* 0x000fe20000410000 */
[----:B---3--:R-:W-:Y:S01]  /*1ad0*/  HMMA.16816.F32 R76, R8, R24, R76 ;  /* 0x00000018084c723c */ /* 0x008fe2000000184c */
[----:B------:R-:W-:Y:S01]  /*1ae0*/  SHF.R.S32.HI R127, RZ, 0x2, R37 ;  /* 0x00000002ff7f7819 */ /* 0x000fe20000011425 */
[----:B------:R-:W-:Y:S01]  /*1af0*/  FMUL.FTZ R49, R49, c[0x0][0x2ec] ;  /* 0x0000bb0031317a20 */ /* 0x000fe20000410000 */
[----:B------:R-:W-:Y:S01]  /*1b00*/  MUFU.TANH R33, R33 ;  /* 0x0000002100217308 */ /* 0x000fe20000002400 */
[----:B------:R-:W-:Y:S01]  /*1b10*/  FMUL.FTZ R50, R50, c[0x0][0x2ec] ;  /* 0x0000bb0032327a20 */ /* 0x000fe20000410000 */
[----:B------:R-:W-:Y:S01]  /*1b20*/  IADD3 R100, R100, 0x1, R127 ;  /* 0x0000000164647810 */ /* 0x000fe20007ffe07f */
[----:B------:R-:W-:-:S02]  /*1b30*/  FMUL.FTZ R51, R51, c[0x0][0x2ec] ;  /* 0x0000bb0033337a20 */ /* 0x000fc40000410000 */
[----:B------:R-:W-:Y:S01]  /*1b40*/  HMMA.16816.F32 R44, R4, R34, R44 ;  /* 0x00000022042c723c */ /* 0x000fe2000000182c */
[----:B------:R-:W-:Y:S02]  /*1b50*/  IADD3 R25, R94, R100, -R119 ;  /* 0x000000645e197210 */ /* 0x000fe40007ffe877 */
[----:B------:R-:W3:Y:S02]  /*1b60*/  MUFU.TANH R20, R20 ;  /* 0x0000001400147308 */ /* 0x000ee40000002400 */
[----:B------:R-:W-:Y:S02]  /*1b70*/  IADD3 R25, R25, c[0x0][0x2e8], RZ ;  /* 0x0000ba0019197a10 */ /* 0x000fe40007ffe0ff */
[----:B------:R-:W-:Y:S01]  /*1b80*/  SHF.R.S32.HI R35, RZ, 0x1f, R98 ;  /* 0x0000001fff237819 */ /* 0x000fe20000011462 */
[----:B------:R-:W-:Y:S01]  /*1b90*/  HMMA.16816.F32 R60, R8, R26, R60 ;  /* 0x0000001a083c723c */ /* 0x000fe2000000183c */
[----:B------:R-:W-:Y:S02]  /*1ba0*/  IADD3 R85, R25, 0x8, RZ ;  /* 0x0000000819557810 */ /* 0x000fe40007ffe0ff */
[----:B------:R-:W-:Y:S01]  /*1bb0*/  LEA.HI R35, R35, R98, RZ, 0x2 ;  /* 0x0000006223237211 */ /* 0x000fe200078f10ff */
[----:B------:R-:W1:Y:S01]  /*1bc0*/  MUFU.TANH R21, R21 ;  /* 0x0000001500157308 */ /* 0x000e620000002400 */
[----:B------:R-:W-:-:S02]  /*1bd0*/  IMNMX R86, R25, R94, PT ;  /* 0x0000005e19567217 */ /* 0x000fc40003800200 */
[----:B------:R-:W-:Y:S02]  /*1be0*/  LOP3.LUT R35, R35, 0xfffffffc, RZ, 0xc0, !PT ;  /* 0xfffffffc23237812 */ /* 0x000fe400078ec0ff */
[----:B------:R-:W-:Y:S01]  /*1bf0*/  IMNMX R85, R85, R94, PT ;  /* 0x0000005e55557217 */ /* 0x000fe20003800200 */
[----:B-----5:R-:W-:Y:S02]  /*1c00*/  HMMA.16816.F32 R76, R4, R16, R76 ;  /* 0x00000010044c723c */ /* 0x020fe4000000184c */
[----:B------:R-:W-:Y:S01]  /*1c10*/  IMAD.IADD R126, R98, 0x1, -R35 ;  /* 0x00000001627e7824 */ /* 0x000fe200078e0a23 */
[----:B------:R-:W-:Y:S01]  /*1c20*/  LOP3.LUT R98, R93, 0x6, RZ, 0xc0, !PT ;  /* 0x000000065d627812 */ /* 0x000fe200078ec0ff */
[----:B------:R-:W5:Y:S02]  /*1c30*/  MUFU.TANH R34, R48 ;  /* 0x0000003000227308 */ /* 0x000f640000002400 */
[----:B------:R-:W-:Y:S02]  /*1c40*/  FMUL.FTZ R44, R44, c[0x0][0x2ec] ;  /* 0x0000bb002c2c7a20 */ /* 0x000fe40000410000 */
[----:B------:R-:W-:-:S02]  /*1c50*/  IMAD R24, R99, 0x40, R98 ;  /* 0x0000004063187824 */ /* 0x000fc400078e0262 */
[----:B------:R-:W-:Y:S02]  /*1c60*/  FMUL.FTZ R45, R45, c[0x0][0x2ec] ;  /* 0x0000bb002d2d7a20 */ /* 0x000fe40000410000 */
[----:B------:R-:W1:Y:S01]  /*1c70*/  MUFU.TANH R31, R31 ;  /* 0x0000001f001f7308 */ /* 0x000e620000002400 */
[C---:B------:R-:W-:Y:S01]  /*1c80*/  IADD3 R12, R24.reuse, 0x1, RZ ;  /* 0x00000001180c7810 */ /* 0x040fe20007ffe0ff */
[----:B------:R-:W-:Y:S01]  /*1c90*/  HMMA.16816.F32 R60, R4, R18, R60 ;  /* 0x00000012043c723c */ /* 0x000fe2000000183c */
[----:B------:R-:W-:Y:S01]  /*1ca0*/  IADD3 R13, R24, 0x8, RZ ;  /* 0x00000008180d7810 */ /* 0x000fe20007ffe0ff */
[----:B------:R-:W-:Y:S01]  /*1cb0*/  FMUL.FTZ R46, R46, c[0x0][0x2ec] ;  /* 0x0000bb002e2e7a20 */ /* 0x000fe20000410000 */
[-C--:B------:R-:W-:Y:S01]  /*1cc0*/  ISETP.GE.AND P6, PT, R12, R86.reuse, PT ;  /* 0x000000560c00720c */ /* 0x080fe20003fc6270 */
[----:B------:R-:W-:Y:S01]  /*1cd0*/  FMUL.FTZ R47, R47, c[0x0][0x2ec] ;  /* 0x0000bb002f2f7a20 */ /* 0x000fe20000410000 */
[C---:B------:R-:W-:Y:S01]  /*1ce0*/  ISETP.GE.AND P4, PT, R13.reuse, R86, PT ;  /* 0x000000560d00720c */ /* 0x040fe20003f86270 */
[----:B------:R-:W1:Y:S01]  /*1cf0*/  MUFU.TANH R32, R32 ;  /* 0x0000002000207308 */ /* 0x000e620000002400 */
[----:B------:R-:W-:-:S02]  /*1d00*/  ISETP.GE.AND P1, PT, R13, R85, PT ;  /* 0x000000550d00720c */ /* 0x000fc40003f26270 */
[----:B------:R-:W-:Y:S01]  /*1d10*/  IADD3 R13, R24, 0x10, RZ ;  /* 0x00000010180d7810 */ /* 0x000fe20007ffe0ff */
[----:B------:R-:W-:Y:S01]  /*1d20*/  FMUL.FTZ R76, R76, c[0x0][0x2ec] ;  /* 0x0000bb004c4c7a20 */ /* 0x000fe20000410000 */
[-C--:B------:R-:W-:Y:S01]  /*1d30*/  ISETP.GE.AND P3, PT, R12, R85.reuse, PT ;  /* 0x000000550c00720c */ /* 0x080fe20003f66270 */
[----:B------:R-:W-:Y:S01]  /*1d40*/  FMUL.FTZ R77, R77, c[0x0][0x2ec] ;  /* 0x0000bb004d4d7a20 */ /* 0x000fe20000410000 */
[----:B------:R-:W-:Y:S01]  /*1d50*/  IADD3 R12, R24, 0x9, RZ ;  /* 0x00000009180c7810 */ /* 0x000fe20007ffe0ff */
[----:B------:R-:W2:Y:S01]  /*1d60*/  MUFU.TANH R94, R44 ;  /* 0x0000002c005e7308 */ /* 0x000ea20000002400 */
[----:B----4-:R-:W-:Y:S02]  /*1d70*/  FSEL R52, R52, -INF , !P6 ;  /* 0xff80000034347808 */ /* 0x010fe40007000000 */
[----:B------:R-:W-:Y:S02]  /*1d80*/  ISETP.GE.AND P6, PT, R13, R85, PT ;  /* 0x000000550d00720c */ /* 0x000fe40003fc6270 */
[----:B------:R-:W-:-:S02]  /*1d90*/  IADD3 R8, R24, 0x11, RZ ;  /* 0x0000001118087810 */ /* 0x000fc40007ffe0ff */
[C---:B------:R-:W-:Y:S01]  /*1da0*/  ISETP.GE.AND P0, PT, R12.reuse, R86, PT ;  /* 0x000000560c00720c */ /* 0x040fe20003f06270 */
[----:B------:R-:W-:Y:S01]  /*1db0*/  MUFU.TANH R142, R49 ;  /* 0x00000031008e7308 */ /* 0x000fe20000002400 */
[----:B------:R-:W-:Y:S01]  /*1dc0*/  ISETP.GE.AND P5, PT, R12, R85, PT ;  /* 0x000000550c00720c */ /* 0x000fe20003fa6270 */
[----:B------:R-:W-:Y:S01]  /*1dd0*/  FMUL.FTZ R60, R60, c[0x0][0x2ec] ;  /* 0x0000bb003c3c7a20 */ /* 0x000fe20000410000 */
[----:B------:R-:W-:Y:S01]  /*1de0*/  IADD3 R9, R24, 0x18, RZ ;  /* 0x0000001818097810 */ /* 0x000fe20007ffe0ff */
[----:B------:R-:W-:Y:S01]  /*1df0*/  FMUL.FTZ R61, R61, c[0x0][0x2ec] ;  /* 0x0000bb003d3d7a20 */ /* 0x000fe20000410000 */
[----:B-1----:R-:W-:Y:S01]  /*1e00*/  FSEL R12, R30, -INF , !P6 ;  /* 0xff8000001e0c7808 */ /* 0x002fe20007000000 */
[----:B------:R-:W-:Y:S01]  /*1e10*/  FMUL.FTZ R30, R79, c[0x0][0x2ec] ;  /* 0x0000bb004f1e7a20 */ /* 0x000fe20000410000 */
[----:B------:R-:W-:Y:S01]  /*1e20*/  FSEL R10, R41, -INF , !P3 ;  /* 0xff800000290a7808 */ /* 0x000fe20005800000 */
[----:B------:R-:W-:Y:S01]  /*1e30*/  MUFU.TANH R138, R50 ;  /* 0x00000032008a7308 */ /* 0x000fe20000002400 */
[----:B------:R-:W-:-:S02]  /*1e40*/  FSEL R14, R53, -INF , !P4 ;  /* 0xff800000350e7808 */ /* 0x000fc40006000000 */
[CC--:B------:R-:W-:Y:S02]  /*1e50*/  ISETP.GE.AND P3, PT, R8.reuse, R86.reuse, PT ;  /* 0x000000560800720c */ /* 0x0c0fe40003f66270 */
[----:B------:R-:W-:Y:S02]  /*1e60*/  ISETP.GE.AND P4, PT, R8, R85, PT ;  /* 0x000000550800720c */ /* 0x000fe40003f86270 */
[----:B------:R-:W-:Y:S01]  /*1e70*/  FSEL R8, R55, -INF , !P1 ;  /* 0xff80000037087808 */ /* 0x000fe20004800000 */
[----:B------:R-:W1:Y:S01]  /*1e80*/  MUFU.TANH R30, R30 ;  /* 0x0000001e001e7308 */ /* 0x000e620000002400 */
[----:B------:R-:W-:Y:S02]  /*1e90*/  FSEL R54, R54, -INF , !P0 ;  /* 0xff80000036367808 */ /* 0x000fe40004000000 */
[----:B------:R-:W-:Y:S02]  /*1ea0*/  IADD3 R11, R24, 0x19, RZ ;  /* 0x00000019180b7810 */ /* 0x000fe40007ffe0ff */
[----:B------:R-:W-:-:S02]  /*1eb0*/  ISETP.GE.AND P2, PT, R13, R86, PT ;  /* 0x000000560d00720c */ /* 0x000fc40003f46270 */
[CC--:B------:R-:W-:Y:S01]  /*1ec0*/  ISETP.GE.AND P1, PT, R9.reuse, R86.reuse, PT ;  /* 0x000000560900720c */ /* 0x0c0fe20003f26270 */
[----:B------:R-:W4:Y:S01]  /*1ed0*/  MUFU.TANH R134, R51 ;  /* 0x0000003300867308 */ /* 0x000f220000002400 */
[----:B------:R-:W-:Y:S02]  /*1ee0*/  ISETP.GE.AND P0, PT, R9, R85, PT ;  /* 0x000000550900720c */ /* 0x000fe40003f06270 */
[----:B------:R-:W-:Y:S02]  /*1ef0*/  IADD3 R9, R24, 0x20, RZ ;  /* 0x0000002018097810 */ /* 0x000fe40007ffe0ff */
[----:B------:R-:W-:Y:S02]  /*1f00*/  FSEL R64, R64, -INF , !P5 ;  /* 0xff80000040407808 */ /* 0x000fe40006800000 */
[----:B------:R-:W-:Y:S01]  /*1f10*/  ISETP.GE.AND P5, PT, R11, R86, PT ;  /* 0x000000560b00720c */ /* 0x000fe20003fa6270 */
[----:B------:R-:W-:Y:S01]  /*1f20*/  MUFU.TANH R140, R45 ;  /* 0x0000002d008c7308 */ /* 0x000fe20000002400 */
[----:B--2---:R-:W-:-:S02]  /*1f30*/  FSEL R28, R28, -INF , !P2 ;  /* 0xff8000001c1c7808 */ /* 0x004fc40005000000 */
[C---:B------:R-:W-:Y:S02]  /*1f40*/  IADD3 R4, R24.reuse, 0x28, RZ ;  /* 0x0000002818047810 */ /* 0x040fe40007ffe0ff */
[----:B------:R-:W-:Y:S02]  /*1f50*/  ISETP.GE.AND P2, PT, R11, R85, PT ;  /* 0x000000550b00720c */ /* 0x000fe40003f46270 */
[----:B------:R-:W-:Y:S01]  /*1f60*/  ISETP.GE.AND P6, PT, R9, R86, PT ;  /* 0x000000560900720c */ /* 0x000fe20003fc6270 */
[----:B------:R-:W2:Y:S01]  /*1f70*/  MUFU.TANH R104, R46 ;  /* 0x0000002e00687308 */ /* 0x000ea20000002400 */
[----:B------:R-:W-:Y:S02]  /*1f80*/  IADD3 R7, R24, 0x29, RZ ;  /* 0x0000002918077810 */ /* 0x000fe40007ffe0ff */
[----:B------:R-:W-:Y:S01]  /*1f90*/  FSEL R22, R29, -INF , !P3 ;  /* 0xff8000001d167808 */ /* 0x000fe20005800000 */
[----:B------:R-:W-:Y:S01]  /*1fa0*/  FMUL.FTZ R29, R78, c[0x0][0x2ec] ;  /* 0x0000bb004e1d7a20 */ /* 0x000fe20000410000 */
[----:B---3--:R-:W-:-:S02]  /*1fb0*/  FSEL R6, R20, -INF , !P0 ;  /* 0xff80000014067808 */ /* 0x008fc40004000000 */
[----:B------:R-:W-:Y:S01]  /*1fc0*/  FSEL R18, R33, -INF , !P5 ;  /* 0xff80000021127808 */ /* 0x000fe20006800000 */
[----:B------:R-:W3:Y:S01]  /*1fd0*/  MUFU.TANH R90, R47 ;  /* 0x0000002f005a7308 */ /* 0x000ee20000002400 */
[CC--:B------:R-:W-:Y:S02]  /*1fe0*/  ISETP.GE.AND P0, PT, R4.reuse, R86.reuse, PT ;  /* 0x000000560400720c */ /* 0x0c0fe40003f06270 */
[----:B------:R-:W-:Y:S02]  /*1ff0*/  ISETP.GE.AND P5, PT, R4, R85, PT ;  /* 0x000000550400720c */ /* 0x000fe40003fa6270 */
[----:B------:R-:W-:Y:S02]  /*2000*/  FSEL R4, R21, -INF , !P2 ;  /* 0xff80000015047808 */ /* 0x000fe40005000000 */
[----:B-----5:R-:W-:Y:S01]  /*2010*/  FSEL R100, R34, -INF , !P6 ;  /* 0xff80000022647808 */ /* 0x020fe20007000000 */
[----:B------:R-:W5:Y:S01]  /*2020*/  MUFU.TANH R103, R76 ;  /* 0x0000004c00677308 */ /* 0x000f620000002400 */
[----:B------:R-:W-:-:S02]  /*2030*/  ISETP.GE.AND P2, PT, R7, R86, PT ;  /* 0x000000560700720c */ /* 0x000fc40003f46270 */
[----:B------:R-:W-:Y:S02]  /*2040*/  ISETP.GE.AND P6, PT, R7, R85, PT ;  /* 0x000000550700720c */ /* 0x000fe40003fc6270 */
[C---:B------:R-:W-:Y:S02]  /*2050*/  IADD3 R7, R24.reuse, 0x31, RZ ;  /* 0x0000003118077810 */ /* 0x040fe40007ffe0ff */
[----:B------:R-:W-:Y:S01]  /*2060*/  IADD3 R5, R24, 0x21, RZ ;  /* 0x0000002118057810 */ /* 0x000fe20007ffe0ff */
[----:B------:R-:W-:Y:S01]  /*2070*/  MUFU.TANH R102, R77 ;  /* 0x0000004d00667308 */ /* 0x000fe20000002400 */
[----:B------:R-:W-:Y:S01]  /*2080*/  FSEL R16, R31, -INF , !P4 ;  /* 0xff8000001f107808 */ /* 0x000fe20006000000 */
[----:B------:R-:W-:Y:S01]  /*2090*/  FMUL.FTZ R31, R63, c[0x0][0x2ec] ;  /* 0x0000bb003f1f7a20 */ /* 0x000fe20000410000 */
[----:B------:R-:W-:Y:S01]  /*20a0*/  FSEL R36, R32, -INF , !P1 ;  /* 0xff80000020247808 */ /* 0x000fe20004800000 */
[----:B------:R-:W-:Y:S01]  /*20b0*/  FMUL.FTZ R32, R62, c[0x0][0x2ec] ;  /* 0x0000bb003e207a20 */ /* 0x000fe20000410000 */
[----:B------:R-:W-:-:S02]  /*20c0*/  FSEL R94, R94, -INF , !P0 ;  /* 0xff8000005e5e7808 */ /* 0x000fc40004000000 */
[-C--:B------:R-:W-:Y:S01]  /*20d0*/  ISETP.GE.AND P0, PT, R7, R85.reuse, PT ;  /* 0x000000550700720c */ /* 0x080fe20003f06270 */
[----:B------:R-:W2:Y:S01]  /*20e0*/  MUFU.TANH R29, R29 ;  /* 0x0000001d001d7308 */ /* 0x000ea20000002400 */
[-C--:B------:R-:W-:Y:S02]  /*20f0*/  ISETP.GE.AND P3, PT, R9, R85.reuse, PT ;  /* 0x000000550900720c */ /* 0x080fe40003f66270 */
[C---:B------:R-:W-:Y:S02]  /*2100*/  ISETP.GE.AND P4, PT, R5.reuse, R86, PT ;  /* 0x000000560500720c */ /* 0x040fe40003f86270 */
[----:B------:R-:W-:Y:S02]  /*2110*/  ISETP.GE.AND P1, PT, R5, R85, PT ;  /* 0x000000550500720c */ /* 0x000fe40003f26270 */
[----:B------:R-:W-:Y:S01]  /*2120*/  IADD3 R5, R24, 0x30, RZ ;  /* 0x0000003018057810 */ /* 0x000fe20007ffe0ff */
[----:B------:R-:W2:Y:S01]  /*2130*/  MUFU.TANH R106, R60 ;  /* 0x0000003c006a7308 */ /* 0x000ea20000002400 */
[----:B-1----:R-:W-:-:S02]  /*2140*/  FSEL R30, R30, -INF , !P0 ;  /* 0xff8000001e1e7808 */ /* 0x002fc40004000000 */
[----:B------:R-:W-:Y:S02]  /*2150*/  FSEL R138, R138, -INF , !P3 ;  /* 0xff8000008a8a7808 */ /* 0x000fe40005800000 */
[----:B------:R-:W-:Y:S02]  /*2160*/  FSEL R142, R142, -INF , !P4 ;  /* 0xff8000008e8e7808 */ /* 0x000fe40006000000 */
[----:B------:R-:W-:Y:S01]  /*2170*/  ISETP.GE.AND P0, PT, R84, 0x2, PT ;  /* 0x000000025400780c */ /* 0x000fe20003f06270 */
[----:B------:R-:W-:Y:S01]  /*2180*/  MUFU.TANH R105, R61 ;  /* 0x0000003d00697308 */ /* 0x000fe20000002400 */
[C---:B------:R-:W-:Y:S02]  /*2190*/  ISETP.GE.AND P3, PT, R5.reuse, R86, PT ;  /* 0x000000560500720c */ /* 0x040fe40003f66270 */
[----:B------:R-:W-:Y:S02]  /*21a0*/  ISETP.GE.AND P4, PT, R5, R85, PT ;  /* 0x000000550500720c */ /* 0x000fe40003f86270 */
[----:B------:R-:W-:-:S02]  /*21b0*/  IADD3 R5, R24, 0x38, RZ ;  /* 0x0000003818057810 */ /* 0x000fc40007ffe0ff */
[----:B----4-:R-:W-:Y:S01]  /*21c0*/  FSEL R134, R134, -INF , !P1 ;  /* 0xff80000086867808 */ /* 0x010fe20004800000 */
[----:B------:R-:W1:Y:S01]  /*21d0*/  MUFU.TANH R32, R32 ;  /* 0x0000002000207308 */ /* 0x000e620000002400 */
[----:B--2---:R-:W-:Y:S02]  /*21e0*/  FSEL R104, R104, -INF , !P5 ;  /* 0xff80000068687808 */ /* 0x004fe40006800000 */
[----:B------:R-:W-:Y:S01]  /*21f0*/  FSEL R140, R140, -INF , !P2 ;  /* 0xff8000008c8c7808 */ /* 0x000fe20005000000 */
[----:B------:R-:W-:Y:S01]  /*2200*/  BAR.SYNC.DEFER_BLOCKING 0x0 ;  /* 0x0000000000007b1d */ /* 0x000fe20000010000 */
[-C--:B------:R-:W-:Y:S02]  /*2210*/  ISETP.GE.AND P1, PT, R7, R86.reuse, PT ;  /* 0x000000560700720c */ /* 0x080fe40003f26270 */
[C---:B------:R-:W-:Y:S02]  /*2220*/  ISETP.GE.AND P5, PT, R5.reuse, R86, PT ;  /* 0x000000560500720c */ /* 0x040fe40003fa6270 */
[----:B------:R-:W-:Y:S01]  /*2230*/  ISETP.GE.AND P2, PT, R5, R85, PT ;  /* 0x000000550500720c */ /* 0x000fe20003f46270 */
[----:B------:R-:W2:Y:S01]  /*2240*/  MUFU.TANH R31, R31 ;  /* 0x0000001f001f7308 */ /* 0x000ea20000002400 */
        /* <DEDUP_REMOVED lines=10> */
[----:B-1----:R-:W-:Y:S02]  /*22f0*/  FSEL R32, R32, -INF , !P2 ;  /* 0xff80000020207808 */ /* 0x002fe40005000000 */
[----:B------:R-:W-:Y:S02]  /*2300*/  FSEL R0, R0, -INF , !P6 ;  /* 0xff80000000007808 */ /* 0x000fe40007000000 */
[----:B------:R-:W-:-:S02]  /*2310*/  FSEL R40, R40, -INF , !P3 ;  /* 0xff80000028287808 */ /* 0x000fc40005800000 */
[----:B------:R-:W-:Y:S02]  /*2320*/  FSEL R105, R105, -INF , !P4 ;  /* 0xff80000069697808 */ /* 0x000fe40006000000 */
[----:B--2---:R-:W-:Y:S01]  /*2330*/  FSEL R31, R31, -INF , !P1 ;  /* 0xff8000001f1f7808 */ /* 0x004fe20004800000 */
        /* <DEDUP_REMOVED lines=21> */
.L_x_769:
[----:B------:R-:W-:Y:S01]  /*2490*/  FMNMX.FTZ R7, R0, R52, !PT ;  /* 0x0000003400077209 */ /* 0x000fe20007810000 */
[----:B------:R-:W-:Y:S01]  /*24a0*/  ULDC UR4, c[0x0][0x1a0] ;  /* 0x0000680000047ab9 */ /* 0x000fe20000000800 */
        /* <DEDUP_REMOVED lines=30> */
[----:B-1----:R-:W-:Y:S02]  /*2690*/  FMNMX.FTZ R20, R32, R5, !PT ;  /* 0x0000000520147209 */ /* 0x002fe40007810000 */
[----:B------:R-:W-:Y:S01]  /*26a0*/  LEA R87, R3, R109, 0x1 ;  /* 0x0000006d03577211 */ /* 0x000fe200078e08ff */
[----:B------:R-:W1:Y:S01]  /*26b0*/  SHFL.BFLY PT, R7, R24, 0x2, 0x1f ;  /* 0x0c401f0018077f89 */ /* 0x000e6200000e0000 */
[----:B------:R-:W-:-:S03]  /*26c0*/  FMNMX.FTZ R20, R31, R20, !PT ;  /* 0x000000141f147209 */ /* 0x000fc60007810000 */
[----:B------:R-:W-:Y:S04]  /*26d0*/  LDSM.16.MT88.4 R68, [R87+0x6000] ;  /* 0x006000005744783b */ /* 0x000fe80000004200 */
[----:B------:R-:W2:Y:S01]  /*26e0*/  SHFL.BFLY PT, R5, R20, 0x2, 0x1f ;  /* 0x0c401f0014057f89 */ /* 0x000ea200000e0000 */
[----:B-1----:R-:W-:-:S05]  /*26f0*/  FMNMX.FTZ R7, R24, R7, !PT ;  /* 0x0000000718077209 */ /* 0x002fca0007810000 */
[----:B------:R-:W1:Y:S01]  /*2700*/  SHFL.BFLY PT, R2, R7, 0x1, 0x1f ;  /* 0x0c201f0007027f89 */ /* 0x000e6200000e0000 */
[----:B--2---:R-:W-:Y:S02]  /*2710*/  FMNMX.FTZ R5, R20, R5, !PT ;  /* 0x0000000514057209 */ /* 0x004fe40007810000 */
[----:B-1----:R-:W-:-:S04]  /*2720*/  FMNMX.FTZ R2, R7, R2, !PT ;  /* 0x0000000207027209 */ /* 0x002fc80007810000 */
[C---:B------:R-:W-:Y:S01]  /*2730*/  FSETP.NEU.FTZ.AND P1, PT, R2.reuse, -INF , PT ;  /* 0xff8000000200780b */ /* 0x040fe20003f3d000 */
[----:B------:R-:W-:-:S05]  /*2740*/  FMUL.FTZ R133, R2, c[0x0][0x23c] ;  /* 0x00008f0002857a20 */ /* 0x000fca0000410000 */
[----:B------:R-:W-:-:S05]  /*2750*/  FSEL R133, R133, RZ, P1 ;  /* 0x000000ff85857208 */ /* 0x000fca0000800000 */
[--C-:B------:R-:W-:Y:S02]  /*2760*/  FFMA.FTZ R132, R0, c[0x0][0x23c], -R133.reuse ;  /* 0x00008f0000847a23 */ /* 0x100fe40000010885 */
[----:B------:R-:W1:Y:S01]  /*2770*/  SHFL.BFLY PT, R0, R5, 0x1, 0x1f ;  /* 0x0c201f0005007f89 */ /* 0x000e6200000e0000 */
[--C-:B------:R-:W-:Y:S02]  /*2780*/  FFMA.FTZ R107, R52, c[0x0][0x23c], -R133.reuse ;  /* 0x00008f00346b7a23 */ /* 0x100fe40000010885 */
[--C-:B------:R-:W-:Y:S01]  /*2790*/  FFMA.FTZ R35, R14, c[0x0][0x23c], -R133.reuse ;  /* 0x00008f000e237a23 */ /* 0x100fe20000010885 */
[----:B------:R-:W-:Y:S01]  /*27a0*/  MUFU.EX2 R132, R132 ;  /* 0x0000008400847308 */ /* 0x000fe20000000800 */
[--C-:B------:R-:W-:Y:S02]  /*27b0*/  FFMA.FTZ R26, R54, c[0x0][0x23c], -R133.reuse ;  /* 0x00008f00361a7a23 */ /* 0x100fe40000010885 */
[--C-:B------:R-:W-:Y:S01]  /*27c0*/  FFMA.FTZ R25, R28, c[0x0][0x23c], -R133.reuse ;  /* 0x00008f001c197a23 */ /* 0x100fe20000010885 */
[----:B------:R-:W2:Y:S01]  /*27d0*/  LDSM.16.MT88.4 R52, [R87+0x7000] ;  /* 0x007000005734783b */ /* 0x000ea20000004200 */
[----:B------:R-:W-:-:S02]  /*27e0*/  FFMA.FTZ R22, R22, c[0x0][0x23c], -R133 ;  /* 0x00008f0016167a23 */ /* 0x000fc40000010885 */
[--C-:B------:R-:W-:Y:S01]  /*27f0*/  FFMA.FTZ R21, R36, c[0x0][0x23c], -R133.reuse ;  /* 0x00008f0024157a23 */ /* 0x100fe20000010885 */
[----:B------:R-:W3:Y:S01]  /*2800*/  MUFU.EX2 R107, R107 ;  /* 0x0000006b006b7308 */ /* 0x000ee20000000800 */
[--C-:B------:R-:W-:Y:S02]  /*2810*/  FFMA.FTZ R20, R18, c[0x0][0x23c], -R133.reuse ;  /* 0x00008f0012147a23 */ /* 0x100fe40000010885 */
[--C-:B------:R-:W-:Y:S02]  /*2820*/  FFMA.FTZ R100, R100, c[0x0][0x23c], -R133.reuse ;  /* 0x00008f0064647a23 */ /* 0x100fe40000010885 */
[--C-:B------:R-:W-:Y:S02]  /*2830*/  FFMA.FTZ R95, R142, c[0x0][0x23c], -R133.reuse ;  /* 0x00008f008e5f7a23 */ /* 0x100fe40000010885 */
[--C-:B------:R-:W-:Y:S01]  /*2840*/  FFMA.FTZ R94, R94, c[0x0][0x23c], -R133.reuse ;  /* 0x00008f005e5e7a23 */ /* 0x100fe20000010885 */
[----:B------:R-:W-:Y:S01]  /*2850*/  MUFU.EX2 R35, R35 ;  /* 0x0000002300237308 */ /* 0x000fe20000000800 */
[----:B------:R-:W-:-:S02]  /*2860*/  FFMA.FTZ R91, R140, c[0x0][0x23c], -R133 ;  /* 0x00008f008c5b7a23 */ /* 0x000fc40000010885 */
[--C-:B------:R-:W-:Y:S01]  /*2870*/  FFMA.FTZ R103, R103, c[0x0][0x23c], -R133.reuse ;  /* 0x00008f0067677a23 */ /* 0x100fe20000010885 */
[----:B-1----:R-:W-:Y:S01]  /*2880*/  FMNMX.FTZ R0, R5, R0, !PT ;  /* 0x0000000005007209 */ /* 0x002fe20007810000 */
[--C-:B------:R-:W-:Y:S02]  /*2890*/  FFMA.FTZ R102, R102, c[0x0][0x23c], -R133.reuse ;  /* 0x00008f0066667a23 */ /* 0x100fe40000010885 */
[--C-:B------:R-:W-:Y:S01]  /*28a0*/  FFMA.FTZ R106, R106, c[0x0][0x23c], -R133.reuse ;  /* 0x00008f006a6a7a23 */ /* 0x100fe20000010885 */
[C---:B------:R-:W-:Y:S01]  /*28b0*/  FSETP.NEU.FTZ.AND P1, PT, R0.reuse, -INF , PT ;  /* 0xff8000000000780b */ /* 0x040fe20003f3d000 */
[----:B------:R-:W-:Y:S01]  /*28c0*/  FMUL.FTZ R33, R0, c[0x0][0x23c] ;  /* 0x00008f0000217a20 */ /* 0x000fe20000410000 */
[----:B------:R-:W1:Y:S01]  /*28d0*/  MUFU.EX2 R26, R26 ;  /* 0x0000001a001a7308 */ /* 0x000e620000000800 */
[----:B---3--:R-:W-:Y:S01]  /*28e0*/  F2FP.PACK_AB R48, R107, R132 ;  /* 0x000000846b30723e */ /* 0x008fe200000000ff */
[----:B------:R-:W-:Y:S02]  /*28f0*/  FFMA.FTZ R105, R105, c[0x0][0x23c], -R133 ;  /* 0x00008f0069697a23 */ /* 0x000fe40000010885 */
[----:B------:R-:W-:Y:S01]  /*2900*/  FSEL R33, R33, RZ, P1 ;  /* 0x000000ff21217208 */ /* 0x000fe20000800000 */
[----:B------:R-:W-:-:S03]  /*2910*/  FADD.FTZ R132, R132, R107 ;  /* 0x0000006b84847221 */ /* 0x000fc60000010000 */
[----:B------:R-:W-:Y:S01]  /*2920*/  MUFU.EX2 R25, R25 ;  /* 0x0000001900197308 */ /* 0x000fe20000000800 */
[--C-:B------:R-:W-:Y:S02]  /*2930*/  FFMA.FTZ R89, R40, c[0x0][0x23c], -R33.reuse ;  /* 0x00008f0028597a23 */ /* 0x100fe40000010821 */
[--C-:B------:R-:W-:Y:S01]  /*2940*/  FFMA.FTZ R88, R10, c[0x0][0x23c], -R33.reuse ;  /* 0x00008f000a587a23 */ /* 0x100fe20000010821 */
[----:B------:R-:W3:Y:S01]  /*2950*/  LDSM.16.MT88.4 R40, [R109+0x8000] ;  /* 0x008000006d28783b */ /* 0x000ee20000004200 */
[--C-:B------:R-:W-:Y:S02]  /*2960*/  FFMA.FTZ R34, R8, c[0x0][0x23c], -R33.reuse ;  /* 0x00008f0008227a23 */ /* 0x100fe40000010821 */
[--C-:B------:R-:W-:Y:S01]  /*2970*/  FFMA.FTZ R27, R64, c[0x0][0x23c], -R33.reuse ;  /* 0x00008f00401b7a23 */ /* 0x100fe20000010821 */
[----:B------:R-:W-:Y:S01]  /*2980*/  MUFU.EX2 R89, R89 ;  /* 0x0000005900597308 */ /* 0x000fe20000000800 */
[----:B------:R-:W4:Y:S01]  /*2990*/  LDSM.16.MT88.4 R8, [R87+0x6400] ;  /* 0x006400005708783b */ /* 0x000f220000004200 */
[----:B-1----:R-:W-:Y:S01]  /*29a0*/  F2FP.PACK_AB R50, R26, R35 ;  /* 0x000000231a32723e */ /* 0x002fe200000000ff */
[----:B------:R-:W-:-:S02]  /*29b0*/  FFMA.FTZ R28, R12, c[0x0][0x23c], -R33 ;  /* 0x00008f000c1c7a23 */ /* 0x000fc40000010821 */
[--C-:B------:R-:W-:Y:S01]  /*29c0*/  FFMA.FTZ R23, R16, c[0x0][0x23c], -R33.reuse ;  /* 0x00008f0010177a23 */ /* 0x100fe20000010821 */
[----:B------:R-:W1:Y:S01]  /*29d0*/  LDSM.16.MT88.4 R12, [R109+0x7400] ;  /* 0x007400006d0c783b */ /* 0x000e620000004200 */
[--C-:B------:R-:W-:Y:S01]  /*29e0*/  FFMA.FTZ R24, R6, c[0x0][0x23c], -R33.reuse ;  /* 0x00008f0006187a23 */ /* 0x100fe20000010821 */
[----:B------:R-:W5:Y:S01]  /*29f0*/  MUFU.EX2 R88, R88 ;  /* 0x0000005800587308 */ /* 0x000f620000000800 */
[--C-:B------:R-:W-:Y:S01]  /*2a00*/  FFMA.FTZ R3, R4, c[0x0][0x23c], -R33.reuse ;  /* 0x00008f0004037a23 */ /* 0x100fe20000010821 */
[----:B------:R-:W1:Y:S01]  /*2a10*/  LDSM.16.MT88.4 R16, [R109+0x6400] ;  /* 0x006400006d10783b */ /* 0x000e620000004200 */
        /* <DEDUP_REMOVED lines=8> */
[----:B------:R-:W2:Y:S01]  /*2aa0*/  MUFU.EX2 R27, R27 ;  /* 0x0000001b001b7308 */ /* 0x000ea20000000800 */
[----:B-----5:R-:W-:Y:S01]  /*2ab0*/  F2FP.PACK_AB R49, R88, R89 ;  /* 0x000000595831723e */ /* 0x020fe200000000ff */
[----:B------:R-:W-:Y:S02]  /*2ac0*/  FFMA.FTZ R32, R32, c[0x0][0x23c], -R33 ;  /* 0x00008f0020207a23 */ /* 0x000fe40000010821 */
[----:B------:R-:W-:Y:S02]  /*2ad0*/  FADD.FTZ R89, R89, R88 ;  /* 0x0000005859597221 */ /* 0x000fe40000010000 */
[----:B------:R-:W-:-:S02]  /*2ae0*/  FADD.FTZ R35, R35, R132 ;  /* 0x0000008423237221 */ /* 0x000fc40000010000 */
[----:B------:R-:W5:Y:S02]  /*2af0*/  MUFU.EX2 R22, R22 ;  /* 0x0000001600167308 */ /* 0x000f640000000800 */
[----:B------:R-:W-:Y:S01]  /*2b00*/  FADD.FTZ R26, R26, R35 ;  /* 0x000000231a1a7221 */ /* 0x000fe20000010000 */
[----:B--2---:R-:W-:-:S05]  /*2b10*/  F2FP.PACK_AB R51, R27, R34 ;  /* 0x000000221b33723e */ /* 0x004fca00000000ff */
[----:B------:R-:W-:Y:S01]  /*2b20*/  MUFU.EX2 R21, R21 ;  /* 0x0000001500157308 */ /* 0x000fe20000000800 */
[----:B------:R-:W-:-:S04]  /*2b30*/  FADD.FTZ R34, R34, R89 ;  /* 0x0000005922227221 */ /* 0x000fc80000010000 */
[----:B------:R-:W-:Y:S01]  /*2b40*/  FADD.FTZ R27, R27, R34 ;  /* 0x000000221b1b7221 */ /* 0x000fe20000010000 */
[----:B------:R-:W-:Y:S01]  /*2b50*/  HMMA.16816.F32 R72, R48, R68, RZ ;  /* 0x000000443048723c */ /* 0x000fe200000018ff */
[----:B-----5:R-:W-:Y:S01]  /*2b60*/  F2FP.PACK_AB R4, R22, R25 ;  /* 0x000000191604723e */ /* 0x020fe200000000ff */
[----:B------:R-:W2:Y:S01]  /*2b70*/  MUFU.EX2 R20, R20 ;  /* 0x0000001400147308 */ /* 0x000ea20000000800 */
[----:B------:R-:W-:-:S04]  /*2b80*/  FADD.FTZ R25, R25, R26 ;  /* 0x0000001a19197221 */ /* 0x000fc80000010000 */
[----:B------:R-:W-:Y:S01]  /*2b90*/  FADD.FTZ R22, R22, R25 ;  /* 0x0000001916167221 */ /* 0x000fe20000010000 */
[C---:B------:R-:W-:Y:S02]  /*2ba0*/  HMMA.16816.F32 R68, R48.reuse, R70, RZ ;  /* 0x000000463044723c */ /* 0x040fe400000018ff */
[----:B------:R-:W-:Y:S06]  /*2bb0*/  MUFU.EX2 R28, R28 ;  /* 0x0000001c001c7308 */ /* 0x000fec0000000800 */
[----:B------:R-:W-:Y:S02]  /*2bc0*/  HMMA.16816.F32 R56, R48, R52, RZ ;  /* 0x000000343038723c */ /* 0x000fe400000018ff */
[----:B------:R-:W5:Y:S01]  /*2bd0*/  MUFU.EX2 R23, R23 ;  /* 0x0000001700177308 */ /* 0x000f620000000800 */
[----:B--2---:R-:W-:Y:S01]  /*2be0*/  F2FP.PACK_AB R6, R20, R21 ;  /* 0x000000151406723e */ /* 0x004fe200000000ff */
[----:B------:R-:W-:-:S04]  /*2bf0*/  FADD.FTZ R21, R21, R22 ;  /* 0x0000001615157221 */ /* 0x000fc80000010000 */
[C---:B------:R-:W-:Y:S01]  /*2c00*/  HMMA.16816.F32 R52, R48.reuse, R54, RZ ;  /* 0x000000363034723c */ /* 0x040fe200000018ff */
[----:B------:R-:W-:Y:S01]  /*2c10*/  FADD.FTZ R21, R20, R21 ;  /* 0x0000001514157221 */ /* 0x000fe20000010000 */
[----:B------:R-:W-:Y:S06]  /*2c20*/  MUFU.EX2 R24, R24 ;  /* 0x0000001800187308 */ /* 0x000fec0000000800 */
[----:B------:R-:W-:Y:S02]  /*2c30*/  HMMA.16816.F32 R80, R48, R76, RZ ;  /* 0x0000004c3050723c */ /* 0x000fe400000018ff */
[----:B------:R-:W2:Y:S01]  /*2c40*/  MUFU.EX2 R3, R3 ;  /* 0x0000000300037308 */ /* 0x000ea20000000800 */
[----:B-----5:R-:W-:Y:S01]  /*2c50*/  F2FP.PACK_AB R5, R23, R28 ;  /* 0x0000001c1705723e */ /* 0x020fe200000000ff */
[----:B------:R-:W-:-:S04]  /*2c60*/  FADD.FTZ R28, R28, R27 ;  /* 0x0000001b1c1c7221 */ /* 0x000fc80000010000 */
[C---:B------:R-:W-:Y:S01]  /*2c70*/  HMMA.16816.F32 R64, R48.reuse, R60, RZ ;  /* 0x0000003c3040723c */ /* 0x040fe200000018ff */
[----:B------:R-:W-:Y:S01]  /*2c80*/  FADD.FTZ R23, R23, R28 ;  /* 0x0000001c17177221 */ /* 0x000fe20000010000 */
[----:B------:R-:W-:Y:S06]  /*2c90*/  MUFU.EX2 R100, R100 ;  /* 0x0000006400647308 */ /* 0x000fec0000000800 */
[----:B---3--:R-:W-:Y:S01]  /*2ca0*/  HMMA.16816.F32 R36, R48, R40, RZ ;  /* 0x000000283024723c */ /* 0x008fe200000018ff */
[----:B--2---:R-:W-:Y:S01]  /*2cb0*/  F2FP.PACK_AB R7, R3, R24 ;  /* 0x000000180307723e */ /* 0x004fe200000000ff */
[----:B------:R-:W2:Y:S01]  /*2cc0*/  MUFU.EX2 R95, R95 ;  /* 0x0000005f005f7308 */ /* 0x000ea20000000800 */
[----:B------:R-:W-:-:S05]  /*2cd0*/  FADD.FTZ R24, R24, R23 ;  /* 0x0000001718187221 */ /* 0x000fca0000010000 */
[----:B------:R-:W-:Y:S01]  /*2ce0*/  HMMA.16816.F32 R76, R48, R78, RZ ;  /* 0x0000004e304c723c */ /* 0x000fe200000018ff */
[----:B------:R-:W-:Y:S01]  /*2cf0*/  FADD.FTZ R24, R3, R24 ;  /* 0x0000001803187221 */ /* 0x000fe20000010000 */
[----:B------:R-:W-:Y:S01]  /*2d00*/  MOV R3, c[0x0][0x1a4] ;  /* 0x0000690000037a02 */ /* 0x000fe20000000f00 */
[----:B------:R-:W-:Y:S05]  /*2d10*/  MUFU.EX2 R94, R94 ;  /* 0x0000005e005e7308 */ /* 0x000fea0000000800 */
[C---:B----4-:R-:W-:Y:S03]  /*2d20*/  HMMA.16816.F32 R72, R4.reuse, R8, R72 ;  /* 0x000000080448723c */ /* 0x050fe60000001848 */
[----:B------:R-:W-:Y:S05]  /*2d30*/  MUFU.EX2 R91, R91 ;  /* 0x0000005b005b7308 */ /* 0x000fea0000000800 */
[----:B------:R-:W-:Y:S01]  /*2d40*/  HMMA.16816.F32 R68, R4, R10, R68 ;  /* 0x0000000a0444723c */ /* 0x000fe20000001844 */
[----:B------:R-:W3:Y:S02]  /*2d50*/  LDSM.16.MT88.4 R8, [R87+0x7400] ;  /* 0x007400005708783b */ /* 0x000ee40000004200 */
[----:B------:R-:W-:Y:S05]  /*2d60*/  MUFU.EX2 R101, R101 ;  /* 0x0000006500657308 */ /* 0x000fea0000000800 */
[C---:B------:R-:W-:Y:S03]  /*2d70*/  HMMA.16816.F32 R60, R48.reuse, R62, RZ ;  /* 0x0000003e303c723c */ /* 0x040fe600000018ff */
[----:B------:R-:W4:Y:S05]  /*2d80*/  MUFU.EX2 R92, R92 ;  /* 0x0000005c005c7308 */ /* 0x000f2a0000000800 */
[----:B------:R-:W-:Y:S03]  /*2d90*/  HMMA.16816.F32 R40, R48, R42, RZ ;  /* 0x0000002a3028723c */ /* 0x000fe600000018ff */
[----:B------:R-:W-:Y:S05]  /*2da0*/  MUFU.EX2 R93, R93 ;  /* 0x0000005d005d7308 */ /* 0x000fea0000000800 */
[C---:B-1----:R-:W-:Y:S03]  /*2db0*/  HMMA.16816.F32 R64, R4.reuse, R12, R64 ;  /* 0x0000000c0440723c */ /* 0x042fe60000001840 */
[----:B------:R-:W1:Y:S05]  /*2dc0*/  MUFU.EX2 R90, R90 ;  /* 0x0000005a005a7308 */ /* 0x000e6a0000000800 */
[C---:B------:R-:W-:Y:S01]  /*2dd0*/  HMMA.16816.F32 R60, R4.reuse, R14, R60 ;  /* 0x0000000e043c723c */ /* 0x040fe2000000183c */
[----:B------:R-:W5:Y:S02]  /*2de0*/  LDSM.16.MT88.4 R12, [R109+0x8400] ;  /* 0x008400006d0c783b */ /* 0x000f640000004200 */
[----:B------:R-:W-:Y:S05]  /*2df0*/  MUFU.EX2 R103, R103 ;  /* 0x0000006700677308 */ /* 0x000fea0000000800 */
[C---:B------:R-:W-:Y:S03]  /*2e00*/  HMMA.16816.F32 R80, R4.reuse, R16, R80 ;  /* 0x000000100450723c */ /* 0x040fe60000001850 */
[----:B------:R-:W1:Y:S05]  /*2e10*/  MUFU.EX2 R102, R102 ;  /* 0x0000006600667308 */ /* 0x000e6a0000000800 */
[C---:B---3--:R-:W-:Y:S03]  /*2e20*/  HMMA.16816.F32 R56, R4.reuse, R8, R56 ;  /* 0x000000080438723c */ /* 0x048fe60000001838 */
[----:B------:R-:W-:Y:S05]  /*2e30*/  MUFU.EX2 R106, R106 ;  /* 0x0000006a006a7308 */ /* 0x000fea0000000800 */
[C---:B------:R-:W-:Y:S01]  /*2e40*/  HMMA.16816.F32 R52, R4.reuse, R10, R52 ;  /* 0x0000000a0434723c */ /* 0x040fe20000001834 */
[----:B------:R-:W3:Y:S02]  /*2e50*/  LDSM.16.MT88.4 R8, [R87+0x8000] ;  /* 0x008000005708783b */ /* 0x000ee40000004200 */
[----:B------:R-:W-:Y:S05]  /*2e60*/  MUFU.EX2 R105, R105 ;  /* 0x0000006900697308 */ /* 0x000fea0000000800 */
[C---:B------:R-:W-:Y:S01]  /*2e70*/  HMMA.16816.F32 R76, R4.reuse, R18, R76 ;  /* 0x00000012044c723c */ /* 0x040fe2000000184c */
[----:B------:R-:W-:Y:S02]  /*2e80*/  LDSM.16.MT88.4 R16, [R109+0x6c00] ;  /* 0x006c00006d10783b */ /* 0x000fe40000004200 */
[----:B------:R-:W-:Y:S05]  /*2e90*/  MUFU.EX2 R29, R29 ;  /* 0x0000001d001d7308 */ /* 0x000fea0000000800 */
[C---:B-----5:R-:W-:Y:S03]  /*2ea0*/  HMMA.16816.F32 R36, R4.reuse, R12, R36 ;  /* 0x0000000c0424723c */ /* 0x060fe60000001824 */
[----:B------:R-:W5:Y:S05]  /*2eb0*/  MUFU.EX2 R30, R30 ;  /* 0x0000001e001e7308 */ /* 0x000f6a0000000800 */
[----:B------:R-:W-:Y:S01]  /*2ec0*/  HMMA.16816.F32 R40, R4, R14, R40 ;  /* 0x0000000e0428723c */ /* 0x000fe20000001828 */
[----:B------:R-:W-:Y:S02]  /*2ed0*/  LDSM.16.MT88.4 R12, [R87+0x6c00] ;  /* 0x006c0000570c783b */ /* 0x000fe40000004200 */
[----:B------:R-:W-:Y:S08]  /*2ee0*/  MUFU.EX2 R31, R32 ;  /* 0x00000020001f7308 */ /* 0x000ff00000000800 */
[----:B------:R-:W1:Y:S01]  /*2ef0*/  MUFU.EX2 R134, R134 ;  /* 0x0000008600867308 */ /* 0x000e620000000800 */
[C---:B---3--:R-:W-:Y:S08]  /*2f00*/  HMMA.16816.F32 R44, R48.reuse, R8, RZ ;  /* 0x00000008302c723c */ /* 0x048ff000000018ff */
[----:B------:R-:W-:Y:S01]  /*2f10*/  HMMA.16816.F32 R48, R48, R10, RZ ;  /* 0x0000000a3030723c */ /* 0x000fe200000018ff */
[----:B------:R-:W3:Y:S11]  /*2f20*/  LDSM.16.MT88.4 R8, [R87+0x8400] ;  /* 0x008400005708783b */ /* 0x000ef60000004200 */
[----:B------:R-:W-:Y:S04]  /*2f30*/  @!UPT UIADD3 URZ, URZ, URZ, URZ ;  /* 0x0000003f3f3ff290 */ /* 0x000fe8000fffe03f */
[C---:B---3--:R-:W-:Y:S08]  /*2f40*/  HMMA.16816.F32 R44, R4.reuse, R8, R44 ;  /* 0x00000008042c723c */ /* 0x048ff0000000182c */
[----:B------:R-:W-:Y:S01]  /*2f50*/  HMMA.16816.F32 R48, R4, R10, R48 ;  /* 0x0000000a0430723c */ /* 0x000fe20000001830 */
[----:B------:R-:W3:Y:S06]  /*2f60*/  LDSM.16.MT88.4 R8, [R109+0x6800] ;  /* 0x006800006d08783b */ /* 0x000eec0000004200 */
[----:B--2---:R-:W-:Y:S01]  /*2f70*/  F2FP.PACK_AB R4, R95, R100 ;  /* 0x000000645f04723e */ /* 0x004fe200000000ff */
[----:B------:R-:W-:Y:S01]  /*2f80*/  FADD.FTZ R100, R100, R21 ;  /* 0x0000001564647221 */ /* 0x000fe20000010000 */
[----:B----4-:R-:W-:Y:S01]  /*2f90*/  F2FP.PACK_AB R5, R92, R101 ;  /* 0x000000655c05723e */ /* 0x010fe200000000ff */
[----:B------:R-:W-:Y:S01]  /*2fa0*/  FADD.FTZ R101, R101, R24 ;  /* 0x0000001865657221 */ /* 0x000fe20000010000 */
[----:B------:R-:W-:Y:S01]  /*2fb0*/  F2FP.PACK_AB R6, R91, R94 ;  /* 0x0000005e5b06723e */ /* 0x000fe200000000ff */
[----:B------:R-:W-:Y:S01]  /*2fc0*/  FADD.FTZ R95, R95, R100 ;  /* 0x000000645f5f7221 */ /* 0x000fe20000010000 */
[----:B-1----:R-:W-:Y:S01]  /*2fd0*/  F2FP.PACK_AB R7, R90, R93 ;  /* 0x0000005d5a07723e */ /* 0x002fe200000000ff */
[----:B------:R-:W-:-:S02]  /*2fe0*/  FADD.FTZ R92, R92, R101 ;  /* 0x000000655c5c7221 */ /* 0x000fc40000010000 */
[----:B------:R-:W-:Y:S02]  /*2ff0*/  FADD.FTZ R94, R94, R95 ;  /* 0x0000005f5e5e7221 */ /* 0x000fe40000010000 */
[----:B------:R-:W-:Y:S02]  /*3000*/  FADD.FTZ R93, R93, R92 ;  /* 0x0000005c5d5d7221 */ /* 0x000fe40000010000 */
[----:B------:R-:W-:Y:S02]  /*3010*/  FADD.FTZ R94, R91, R94 ;  /* 0x0000005e5b5e7221 */ /* 0x000fe40000010000 */
[----:B------:R-:W-:Y:S01]  /*3020*/  FADD.FTZ R90, R90, R93 ;  /* 0x0000005d5a5a7221 */ /* 0x000fe20000010000 */
[C---:B---3--:R-:W-:Y:S08]  /*3030*/  HMMA.16816.F32 R80, R4.reuse, R8, R80 ;  /* 0x000000080450723c */ /* 0x048ff00000001850 */
        /* <DEDUP_REMOVED lines=142> */
[----:B------:R-:W-:Y:S01]  /*3920*/  HMMA.16816.F32 R28, R92, R90, R28 ;  /* 0x0000005a5c1c723c */ /* 0x000fe2000000181c */
[----:B------:R-:W1:Y:S11]  /*3930*/  LDSM.16.M88.4 R88, [R108+0x5400] ;  /* 0x005400006c58783b */ /* 0x000e760000000200 */
[----:B------:R-:W-:Y:S04]  /*3940*/  @!UPT UIADD3 URZ, URZ, URZ, URZ ;  /* 0x0000003f3f3ff290 */ /* 0x000fe8000fffe03f */
[----:B------:R-:W-:-:S04]  /*3950*/  FMUL.FTZ R35, R35, c[0x0][0x2ec] ;  /* 0x0000bb0023237a20 */ /* 0x000fc80000410000 */
[----:B------:R-:W2:Y:S04]  /*3960*/  MUFU.TANH R148, R35 ;  /* 0x0000002300947308 */ /* 0x000ea80000002400 */
[----:B------:R-:W-:Y:S02]  /*3970*/  FMUL.FTZ R150, R28, c[0x0][0x2ec] ;  /* 0x0000bb001c967a20 */ /* 0x000fe40000410000 */
[----:B------:R-:W-:Y:S02]  /*3980*/  FMUL.FTZ R30, R30, c[0x0][0x2ec] ;  /* 0x0000bb001e1e7a20 */ /* 0x000fe40000410000 */
[----:B------:R-:W-:Y:S02]  /*3990*/  FMUL.FTZ R28, R29, c[0x0][0x2ec] ;  /* 0x0000bb001d1c7a20 */ /* 0x000fe40000410000 */
[----:B------:R-:W3:Y:S01]  /*39a0*/  MUFU.TANH R150, R150 ;  /* 0x0000009600967308 */ /* 0x000ee20000002400 */
[----:B------:R-:W-:-:S07]  /*39b0*/  FMUL.FTZ R31, R31, c[0x0][0x2ec] ;  /* 0x0000bb001f1f7a20 */ /* 0x000fce0000410000 */
[----:B------:R-:W4:Y:S01]  /*39c0*/  MUFU.TANH R146, R30 ;  /* 0x0000001e00927308 */ /* 0x000f220000002400 */
[C---:B-1----:R-:W-:Y:S07]  /*39d0*/  HMMA.16816.F32 R24, R92.reuse, R88, R24 ;  /* 0x000000585c18723c */ /* 0x042fee0000001818 */
[----:B------:R-:W-:Y:S01]  /*39e0*/  MUFU.TANH R28, R28 ;  /* 0x0000001c001c7308 */ /* 0x000fe20000002400 */
[----:B------:R-:W-:Y:S01]  /*39f0*/  HMMA.16816.F32 R20, R92, R90, R20 ;  /* 0x0000005a5c14723c */ /* 0x000fe20000001814 */
[----:B------:R-:W1:Y:S06]  /*3a00*/  LDSM.16.M88.4 R88, [R108+0x5800] ;  /* 0x005800006c58783b */ /* 0x000e6c0000000200 */
[----:B------:R-:W5:Y:S09]  /*3a10*/  MUFU.TANH R144, R31 ;  /* 0x0000001f00907308 */ /* 0x000f720000002400 */
[----:B------:R-:W-:-:S02]  /*3a20*/  FMUL.FTZ R27, R27, c[0x0][0x2ec] ;  /* 0x0000bb001b1b7a20 */ /* 0x000fc40000410000 */
[----:B------:R-:W-:Y:S02]  /*3a30*/  FMUL.FTZ R24, R24, c[0x0][0x2ec] ;  /* 0x0000bb0018187a20 */ /* 0x000fe40000410000 */
[----:B------:R-:W-:Y:S01]  /*3a40*/  MUFU.TANH R106, R27 ;  /* 0x0000001b006a7308 */ /* 0x000fe20000002400 */
[----:B------:R-:W-:Y:S02]  /*3a50*/  FMUL.FTZ R132, R26, c[0x0][0x2ec] ;  /* 0x0000bb001a847a20 */ /* 0x000fe40000410000 */
[----:B------:R-:W-:Y:S02]  /*3a60*/  FMUL.FTZ R25, R25, c[0x0][0x2ec] ;  /* 0x0000bb0019197a20 */ /* 0x000fe40000410000 */
[----:B------:R-:W-:Y:S02]  /*3a70*/  FMUL.FTZ R104, R22, c[0x0][0x2ec] ;  /* 0x0000bb0016687a20 */ /* 0x000fe40000410000 */
[----:B------:R-:W-:Y:S01]  /*3a80*/  IMAD R22, R99, 0x40, R98 ;  /* 0x0000004063167824 */ /* 0x000fe200078e0262 */
[----:B------:R-:W2:Y:S01]  /*3a90*/  MUFU.TANH R100, R24 ;  /* 0x0000001800647308 */ /* 0x000ea20000002400 */
[----:B------:R-:W-:-:S02]  /*3aa0*/  FMUL.FTZ R140, R20, c[0x0][0x2ec] ;  /* 0x0000bb00148c7a20 */ /* 0x000fc40000410000 */
[----:B------:R-:W-:Y:S02]  /*3ab0*/  FMUL.FTZ R21, R21, c[0x0][0x2ec] ;  /* 0x0000bb0015157a20 */ /* 0x000fe40000410000 */
[----:B------:R-:W-:-:S03]  /*3ac0*/  FMUL.FTZ R23, R23, c[0x0][0x2ec] ;  /* 0x0000bb0017177a20 */ /* 0x000fc60000410000 */
[----:B------:R-:W2:Y:S01]  /*3ad0*/  MUFU.TANH R140, R140 ;  /* 0x0000008c008c7308 */ /* 0x000ea20000002400 */
[C---:B-1----:R-:W-:Y:S07]  /*3ae0*/  HMMA.16816.F32 R16, R92.reuse, R88, R16 ;  /* 0x000000585c10723c */ /* 0x042fee0000001810 */
[----:B------:R-:W-:Y:S01]  /*3af0*/  MUFU.TANH R104, R104 ;  /* 0x0000006800687308 */ /* 0x000fe20000002400 */
[----:B------:R-:W-:Y:S01]  /*3b00*/  HMMA.16816.F32 R12, R92, R90, R12 ;  /* 0x0000005a5c0c723c */ /* 0x000fe2000000180c */
[----:B------:R-:W1:Y:S01]  /*3b10*/  LDSM.16.M88.4 R88, [R108+0x5c00] ;  /* 0x005c00006c58783b */ /* 0x000e620000000200 */
[----:B------:R-:W-:-:S05]  /*3b20*/  DEPBAR.LE SB0, 0x0 ;  /* 0x000080000000791a */ /* 0x000fca0000000000 */
[----:B------:R-:W-:Y:S08]  /*3b30*/  MUFU.TANH R132, R132 ;  /* 0x0000008400847308 */ /* 0x000ff00000002400 */
[----:B------:R1:W-:Y:S01]  /*3b40*/  MUFU.TANH R26, R21 ;  /* 0x00000015001a7308 */ /* 0x0003e20000002400 */
[----:B------:R-:W-:Y:S01]  /*3b50*/  FMUL.FTZ R20, R16, c[0x0][0x2ec] ;  /* 0x0000bb0010147a20 */ /* 0x000fe20000410000 */
[----:B------:R-:W-:Y:S01]  /*3b60*/  IADD3 R16, R22, 0x1, RZ ;  /* 0x0000000116107810 */ /* 0x000fe20007ffe0ff */
[----:B------:R-:W-:-:S03]  /*3b70*/  FMUL.FTZ R19, R19, c[0x0][0x2ec] ;  /* 0x0000bb0013137a20 */ /* 0x000fc60000410000 */
[CC--:B------:R-:W-:Y:S02]  /*3b80*/  ISETP.GE.AND P6, PT, R16.reuse, R86.reuse, PT ;  /* 0x000000561000720c */ /* 0x0c0fe40003fc6270 */
[----:B------:R-:W-:Y:S01]  /*3b90*/  MUFU.TANH R142, R25 ;  /* 0x00000019008e7308 */ /* 0x000fe20000002400 */
[----:B------:R-:W-:Y:S01]  /*3ba0*/  BAR.SYNC.DEFER_BLOCKING 0x0 ;  /* 0x0000000000007b1d */ /* 0x000fe20000010000 */
[-C--:B------:R-:W-:Y:S01]  /*3bb0*/  ISETP.GE.AND P3, PT, R16, R85.reuse, PT ;  /* 0x000000551000720c */ /* 0x080fe20003f66270 */
[----:B------:R-:W-:Y:S01]  /*3bc0*/  FMUL.FTZ R13, R13, c[0x0][0x2ec] ;  /* 0x0000bb000d0d7a20 */ /* 0x000fe20000410000 */
[----:B------:R-:W-:Y:S01]  /*3bd0*/  IADD3 R16, R22, 0x8, RZ ;  /* 0x0000000816107810 */ /* 0x000fe20007ffe0ff */
[----:B------:R-:W-:Y:S01]  /*3be0*/  FMUL.FTZ R14, R14, c[0x0][0x2ec] ;  /* 0x0000bb000e0e7a20 */ /* 0x000fe20000410000 */
[----:B--2---:R-:W-:Y:S02]  /*3bf0*/  FSEL R148, R148, -INF , !P3 ;  /* 0xff80000094947808 */ /* 0x004fe40005800000 */
[C---:B------:R-:W-:Y:S01]  /*3c00*/  ISETP.GE.AND P4, PT, R16.reuse, R86, PT ;  /* 0x000000561000720c */ /* 0x040fe20003f86270 */
[----:B------:R-:W-:Y:S01]  /*3c10*/  MUFU.TANH R102, R23 ;  /* 0x0000001700667308 */ /* 0x000fe20000002400 */
[----:B------:R-:W-:-:S02]  /*3c20*/  ISETP.GE.AND P1, PT, R16, R85, PT ;  /* 0x000000551000720c */ /* 0x000fc40003f26270 */
[----:B------:R-:W-:Y:S02]  /*3c30*/  IADD3 R16, R22, 0x9, RZ ;  /* 0x0000000916107810 */ /* 0x000fe40007ffe0ff */
[----:B---3--:R-:W-:Y:S02]  /*3c40*/  FSEL R150, R150, -INF , !P4 ;  /* 0xff80000096967808 */ /* 0x008fe40006000000 */
[C---:B------:R-:W-:Y:S01]  /*3c50*/  ISETP.GE.AND P0, PT, R16.reuse, R86, PT ;  /* 0x000000561000720c */ /* 0x040fe20003f06270 */
[----:B------:R-:W-:Y:S01]  /*3c60*/  MUFU.TANH R20, R20 ;  /* 0x0000001400147308 */ /* 0x000fe20000002400 */
[----:B------:R-:W-:Y:S01]  /*3c70*/  ISETP.GE.AND P5, PT, R16, R85, PT ;  /* 0x000000551000720c */ /* 0x000fe20003fa6270 */
[----:B-1----:R-:W-:Y:S01]  /*3c80*/  HMMA.16816.F32 R8, R92, R88, R8 ;  /* 0x000000585c08723c */ /* 0x002fe20000001808 */
[----:B------:R-:W-:Y:S02]  /*3c90*/  IADD3 R16, R22, 0x10, RZ ;  /* 0x0000001016107810 */ /* 0x000fe40007ffe0ff */
[----:B----4-:R-:W-:-:S02]  /*3ca0*/  FSEL R146, R146, -INF , !P1 ;  /* 0xff80000092927808 */ /* 0x010fc40004800000 */
[----:B------:R-:W-:Y:S01]  /*3cb0*/  ISETP.GE.AND P2, PT, R16, R86, PT ;  /* 0x000000561000720c */ /* 0x000fe20003f46270 */
[----:B------:R1:W-:Y:S01]  /*3cc0*/  MUFU.TANH R98, R13 ;  /* 0x0000000d00627308 */ /* 0x0003e20000002400 */
[----:B------:R-:W-:Y:S01]  /*3cd0*/  FMUL.FTZ R89, R32, c[0x0][0x2ec] ;  /* 0x0000bb0020597a20 */ /* 0x000fe20000410000 */
[----:B------:R-:W-:Y:S01]  /*3ce0*/  HMMA.16816.F32 R4, R92, R90, R4 ;  /* 0x0000005a5c04723c */ /* 0x000fe20000001804 */
[----:B------:R-:W-:Y:S01]  /*3cf0*/  FMUL.FTZ R32, R33, c[0x0][0x2ec] ;  /* 0x0000bb0021207a20 */ /* 0x000fe20000410000 */
[----:B-----5:R-:W-:Y:S01]  /*3d00*/  FSEL R144, R144, -INF , !P5 ;  /* 0xff80000090907808 */ /* 0x020fe20006800000 */
[----:B------:R-:W-:Y:S01]  /*3d10*/  FMUL.FTZ R33, R34, c[0x0][0x2ec] ;  /* 0x0000bb0022217a20 */ /* 0x000fe20000410000 */
[----:B------:R-:W-:Y:S01]  /*3d20*/  FSEL R100, R100, -INF , !P2 ;  /* 0xff80000064647808 */ /* 0x000fe20005000000 */
[----:B------:R-:W-:Y:S01]  /*3d30*/  FMUL.FTZ R88, R17, c[0x0][0x2ec] ;  /* 0x0000bb0011587a20 */ /* 0x000fe20000410000 */
[----:B------:R-:W-:Y:S01]  /*3d40*/  MUFU.TANH R90, R19 ;  /* 0x00000013005a7308 */ /* 0x000fe20000002400 */
[----:B------:R-:W-:Y:S01]  /*3d50*/  FMUL.FTZ R92, R12, c[0x0][0x2ec] ;  /* 0x0000bb000c5c7a20 */ /* 0x000fe20000410000 */
[----:B------:R-:W-:Y:S01]  /*3d60*/  IADD3 R12, R22, 0x11, RZ ;  /* 0x00000011160c7810 */ /* 0x000fe20007ffe0ff */
[----:B------:R-:W-:-:S03]  /*3d70*/  FMUL.FTZ R17, R18, c[0x0][0x2ec] ;  /* 0x0000bb0012117a20 */ /* 0x000fc60000410000 */
[CC--:B------:R-:W-:Y:S02]  /*3d80*/  ISETP.GE.AND P3, PT, R12.reuse, R86.reuse, PT ;  /* 0x000000560c00720c */ /* 0x0c0fe40003f66270 */
[----:B------:R-:W2:Y:S01]  /*3d90*/  MUFU.TANH R32, R32 ;  /* 0x0000002000207308 */ /* 0x000ea20000002400 */
[-C--:B------:R-:W-:Y:S01]  /*3da0*/  ISETP.GE.AND P4, PT, R12, R85.reuse, PT ;  /* 0x000000550c00720c */ /* 0x080fe20003f86270 */
[----:B------:R-:W-:Y:S01]  /*3db0*/  FMUL.FTZ R21, R8, c[0x0][0x2ec] ;  /* 0x0000bb0008157a20 */ /* 0x000fe20000410000 */
[C---:B------:R-:W-:Y:S01]  /*3dc0*/  IADD3 R12, R22.reuse, 0x18, RZ ;  /* 0x00000018160c7810 */ /* 0x040fe20007ffe0ff */
[----:B------:R-:W-:Y:S01]  /*3dd0*/  FMUL.FTZ R11, R11, c[0x0][0x2ec] ;  /* 0x0000bb000b0b7a20 */ /* 0x000fe20000410000 */
[----:B------:R-:W-:Y:S01]  /*3de0*/  IADD3 R8, R22, 0x21, RZ ;  /* 0x0000002116087810 */ /* 0x000fe20007ffe0ff */
[----:B-1----:R-:W-:Y:S01]  /*3df0*/  FMUL.FTZ R13, R15, c[0x0][0x2ec] ;  /* 0x0000bb000f0d7a20 */ /* 0x002fe20000410000 */
[-C--:B------:R-:W-:Y:S01]  /*3e00*/  ISETP.GE.AND P1, PT, R12, R86.reuse, PT ;  /* 0x000000560c00720c */ /* 0x080fe20003f26270 */
[----:B------:R-:W1:Y:S01]  /*3e10*/  MUFU.TANH R92, R92 ;  /* 0x0000005c005c7308 */ /* 0x000e620000002400 */
[----:B------:R-:W-:Y:S01]  /*3e20*/  FSEL R106, R106, -INF , !P4 ;  /* 0xff8000006a6a7808 */ /* 0x000fe20006000000 */
[----:B------:R-:W-:Y:S01]  /*3e30*/  FMUL.FTZ R10, R10, c[0x0][0x2ec] ;  /* 0x0000bb000a0a7a20 */ /* 0x000fe20000410000 */
[----:B------:R-:W-:Y:S01]  /*3e40*/  FSEL R140, R140, -INF , !P1 ;  /* 0xff8000008c8c7808 */ /* 0x000fe20004800000 */
[----:B------:R-:W-:Y:S01]  /*3e50*/  FMUL.FTZ R5, R5, c[0x0][0x2ec] ;  /* 0x0000bb0005057a20 */ /* 0x000fe20000410000 */
[----:B------:R-:W-:Y:S01]  /*3e60*/  ISETP.GE.AND P4, PT, R8, R86, PT ;  /* 0x000000560800720c */ /* 0x000fe20003f86270 */
[----:B------:R-:W-:Y:S01]  /*3e70*/  FMUL.FTZ R6, R6, c[0x0][0x2ec] ;  /* 0x0000bb0006067a20 */ /* 0x000fe20000410000 */
[-C--:B------:R-:W-:Y:S01]  /*3e80*/  ISETP.GE.AND P1, PT, R8, R85.reuse, PT ;  /* 0x000000550800720c */ /* 0x080fe20003f26270 */
[----:B------:R-:W3:Y:S01]  /*3e90*/  MUFU.TANH R23, R11 ;  /* 0x0000000b00177308 */ /* 0x000ee20000002400 */
[----:B--2---:R-:W-:Y:S01]  /*3ea0*/  FSEL R34, R32, -INF , !P6 ;  /* 0xff80000020227808 */ /* 0x004fe20007000000 */
[----:B------:R-:W-:Y:S01]  /*3eb0*/  FMUL.FTZ R8, R9, c[0x0][0x2ec] ;  /* 0x0000bb0009087a20 */ /* 0x000fe20000410000 */
[-C--:B------:R-:W-:Y:S01]  /*3ec0*/  ISETP.GE.AND P6, PT, R16, R85.reuse, PT ;  /* 0x000000551000720c */ /* 0x080fe20003fc6270 */
[----:B------:R-:W-:Y:S01]  /*3ed0*/  FMUL.FTZ R32, R4, c[0x0][0x2ec] ;  /* 0x0000bb0004207a20 */ /* 0x000fe20000410000 */
[----:B------:R-:W-:Y:S01]  /*3ee0*/  FSEL R16, R28, -INF , !P0 ;  /* 0xff8000001c107808 */ /* 0x000fe20004000000 */
[----:B------:R-:W-:Y:S01]  /*3ef0*/  FMUL.FTZ R7, R7, c[0x0][0x2ec] ;  /* 0x0000bb0007077a20 */ /* 0x000fe20000410000 */
[----:B------:R-:W-:Y:S01]  /*3f00*/  ISETP.GE.AND P0, PT, R12, R85, PT ;  /* 0x000000550c00720c */ /* 0x000fe20003f06270 */
[----:B------:R-:W2:Y:S01]  /*3f10*/  MUFU.TANH R17, R17 ;  /* 0x0000001100117308 */ /* 0x000ea20000002400 */
[----:B------:R-:W-:-:S02]  /*3f20*/  IADD3 R12, R22, 0x19, RZ ;  /* 0x00000019160c7810 */ /* 0x000fc40007ffe0ff */
[----:B------:R-:W-:Y:S02]  /*3f30*/  IADD3 R9, R22, 0x28, RZ ;  /* 0x0000002816097810 */ /* 0x000fe40007ffe0ff */
[CC--:B------:R-:W-:Y:S02]  /*3f40*/  ISETP.GE.AND P5, PT, R12.reuse, R86.reuse, PT ;  /* 0x000000560c00720c */ /* 0x0c0fe40003fa6270 */
[----:B------:R-:W-:Y:S01]  /*3f50*/  ISETP.GE.AND P2, PT, R12, R85, PT ;  /* 0x000000550c00720c */ /* 0x000fe20003f46270 */
[----:B------:R-:W4:Y:S01]  /*3f60*/  MUFU.TANH R88, R88 ;  /* 0x0000005800587308 */ /* 0x000f220000002400 */
[----:B------:R-:W-:Y:S02]  /*3f70*/  FSEL R104, R104, -INF , !P0 ;  /* 0xff80000068687808 */ /* 0x000fe40004000000 */
[----:B------:R-:W-:Y:S02]  /*3f80*/  IADD3 R12, R22, 0x20, RZ ;  /* 0x00000020160c7810 */ /* 0x000fe40007ffe0ff */
[----:B------:R-:W-:-:S02]  /*3f90*/  ISETP.GE.AND P0, PT, R9, R86, PT ;  /* 0x000000560900720c */ /* 0x000fc40003f06270 */
[----:B------:R-:W-:Y:S01]  /*3fa0*/  IADD3 R4, R22, 0x31, RZ ;  /* 0x0000003116047810 */ /* 0x000fe20007ffe0ff */
[----:B------:R2:W5:Y:S01]  /*3fb0*/  MUFU.TANH R94, R14 ;  /* 0x0000000e005e7308 */ /* 0x0005620000002400 */
[----:B------:R-:W-:Y:S02]  /*3fc0*/  FSEL R132, R132, -INF , !P6 ;  /* 0xff80000084847808 */ /* 0x000fe40007000000 */
[----:B------:R-:W-:Y:S02]  /*3fd0*/  FSEL R26, R26, -INF , !P5 ;  /* 0xff8000001a1a7808 */ /* 0x000fe40006800000 */
[----:B------:R-:W-:Y:S02]  /*3fe0*/  ISETP.GE.AND P6, PT, R12, R86, PT ;  /* 0x000000560c00720c */ /* 0x000fe40003fc6270 */
[----:B------:R-:W-:Y:S01]  /*3ff0*/  ISETP.GE.AND P5, PT, R9, R85, PT ;  /* 0x000000550900720c */ /* 0x000fe20003fa6270 */
[----:B------:R-:W2:Y:S01]  /*4000*/  MUFU.TANH R13, R13 ;  /* 0x0000000d000d7308 */ /* 0x000ea20000002400 */
[----:B-1----:R-:W-:-:S02]  /*4010*/  FSEL R92, R92, -INF , !P0 ;  /* 0xff8000005c5c7808 */ /* 0x002fc40004000000 */
[----:B------:R-:W-:Y:S02]  /*4020*/  IADD3 R9, R22, 0x29, RZ ;  /* 0x0000002916097810 */ /* 0x000fe40007ffe0ff */
[-C--:B------:R-:W-:Y:S02]  /*4030*/  ISETP.GE.AND P0, PT, R4, R85.reuse, PT ;  /* 0x000000550400720c */ /* 0x080fe40003f06270 */
[----:B------:R-:W-:Y:S01]  /*4040*/  FSEL R142, R142, -INF , !P3 ;  /* 0xff8000008e8e7808 */ /* 0x000fe20005800000 */
[----:B------:R-:W1:Y:S01]  /*4050*/  MUFU.TANH R21, R21 ;  /* 0x0000001500157308 */ /* 0x000e620000002400 */
[----:B------:R-:W-:Y:S02]  /*4060*/  ISETP.GE.AND P3, PT, R12, R85, PT ;  /* 0x000000550c00720c */ /* 0x000fe40003f66270 */
[----:B------:R-:W-:Y:S02]  /*4070*/  FSEL R102, R102, -INF , !P2 ;  /* 0xff80000066667808 */ /* 0x000fe40005000000 */
[----:B------:R-:W-:-:S02]  /*4080*/  FSEL R12, R20, -INF , !P6 ;  /* 0xff800000140c7808 */ /* 0x000fc40007000000 */
[C---:B------:R-:W-:Y:S01]  /*4090*/  ISETP.GE.AND P2, PT, R9.reuse, R86, PT ;  /* 0x000000560900720c */ /* 0x040fe20003f46270 */
[----:B------:R-:W-:Y:S01]  /*40a0*/  MUFU.TANH R8, R8 ;  /* 0x0000000800087308 */ /* 0x000fe20000002400 */
[----:B------:R-:W-:Y:S02]  /*40b0*/  ISETP.GE.AND P6, PT, R9, R85, PT ;  /* 0x000000550900720c */ /* 0x000fe40003fc6270 */
[----:B---3--:R-:W-:Y:S02]  /*40c0*/  FSEL R23, R23, -INF , !P0 ;  /* 0xff80000017177808 */ /* 0x008fe40004000000 */
[----:B------:R-:W-:Y:S02]  /*40d0*/  IADD3 R9, R22, 0x30, RZ ;  /* 0x0000003016097810 */ /* 0x000fe40007ffe0ff */
[----:B------:R-:W-:Y:S01]  /*40e0*/  FSEL R90, R90, -INF , !P1 ;  /* 0xff8000005a5a7808 */ /* 0x000fe20004800000 */
[----:B------:R-:W3:Y:S01]  /*40f0*/  MUFU.TANH R18, R10 ;  /* 0x0000000a00127308 */ /* 0x000ee20000002400 */
[----:B------:R-:W-:-:S02]  /*4100*/  ISETP.NE.AND P0, PT, R84, 0x2, PT ;  /* 0x000000025400780c */ /* 0x000fc40003f05270 */
[-C--:B------:R-:W-:Y:S02]  /*4110*/  ISETP.GE.AND P1, PT, R4, R86.reuse, PT ;  /* 0x000000560400720c */ /* 0x080fe40003f26270 */
[----:B------:R-:W-:Y:S02]  /*4120*/  IADD3 R4, R22, 0x38, RZ ;  /* 0x0000003816047810 */ /* 0x000fe40007ffe0ff */
[----:B--2---:R-:W-:Y:S01]  /*4130*/  FSEL R14, R17, -INF , !P3 ;  /* 0xff800000110e7808 */ /* 0x004fe20005800000 */
[----:B------:R-:W-:Y:S01]  /*4140*/  MUFU.TANH R89, R89 ;  /* 0x0000005900597308 */ /* 0x000fe20000002400 */
[----:B------:R-:W-:Y:S02]  /*4150*/  ISETP.GE.AND P3, PT, R9, R86, PT ;  /* 0x000000560900720c */ /* 0x000fe40003f66270 */
[----:B----4-:R-:W-:Y:S02]  /*4160*/  FSEL R88, R88, -INF , !P4 ;  /* 0xff80000058587808 */ /* 0x010fe40006000000 */
[----:B-----5:R-:W-:-:S02]  /*4170*/  FSEL R94, R94, -INF , !P5 ;  /* 0xff8000005e5e7808 */ /* 0x020fc40006800000 */
[----:B------:R-:W-:Y:S01]  /*4180*/  FSEL R98, R98, -INF , !P2 ;  /* 0xff80000062627808 */ /* 0x000fe20005000000 */
[----:B------:R-:W-:Y:S01]  /*4190*/  MUFU.TANH R33, R33 ;  /* 0x0000002100217308 */ /* 0x000fe20000002400 */
[-C--:B------:R-:W-:Y:S02]  /*41a0*/  ISETP.GE.AND P4, PT, R9, R85.reuse, PT ;  /* 0x000000550900720c */ /* 0x080fe40003f86270 */
[C---:B------:R-:W-:Y:S02]  /*41b0*/  ISETP.GE.AND P5, PT, R4.reuse, R86, PT ;  /* 0x000000560400720c */ /* 0x040fe40003fa6270 */
[----:B------:R-:W-:Y:S02]  /*41c0*/  ISETP.GE.AND P2, PT, R4, R85, PT ;  /* 0x000000550400720c */ /* 0x000fe40003f46270 */
[----:B------:R-:W-:Y:S01]  /*41d0*/  IADD3 R4, R22, 0x39, RZ ;  /* 0x0000003916047810 */ /* 0x000fe20007ffe0ff */
[----:B------:R-:W2:Y:S01]  /*41e0*/  MUFU.TANH R32, R32 ;  /* 0x0000002000207308 */ /* 0x000ea20000002400 */
[----:B------:R-:W-:-:S02]  /*41f0*/  FSEL R20, R13, -INF , !P6 ;  /* 0xff8000000d147808 */ /* 0x000fc40007000000 */
[----:B-1----:R-:W-:Y:S02]  /*4200*/  FSEL R21, R21, -INF , !P3 ;  /* 0xff80000015157808 */ /* 0x002fe40005800000 */
[CC--:B------:R-:W-:Y:S02]  /*4210*/  ISETP.GE.AND P6, PT, R22.reuse, R86.reuse, PT ;  /* 0x000000561600720c */ /* 0x0c0fe40003fc6270 */
[----:B------:R-:W-:Y:S01]  /*4220*/  ISETP.GE.AND P3, PT, R22, R85, PT ;  /* 0x000000551600720c */ /* 0x000fe20003f66270 */
[----:B------:R-:W1:Y:S01]  /*4230*/  MUFU.TANH R31, R5 ;  /* 0x00000005001f7308 */ /* 0x000e620000002400 */
[----:B---3--:R-:W-:Y:S02]  /*4240*/  FSEL R18, R18, -INF , !P4 ;  /* 0xff80000012127808 */ /* 0x008fe40006000000 */
[----:B------:R-:W-:Y:S02]  /*4250*/  FSEL R22, R8, -INF , !P1 ;  /* 0xff80000008167808 */ /* 0x000fe40004800000 */
[----:B------:R-:W-:-:S02]  /*4260*/  ISETP.GE.AND P4, PT, R4, R86, PT ;  /* 0x000000560400720c */ /* 0x000fc40003f86270 */
[----:B------:R-:W-:Y:S01]  /*4270*/  ISETP.GE.AND P1, PT, R4, R85, PT ;  /* 0x000000550400720c */ /* 0x000fe20003f26270 */
[----:B------:R-:W3:Y:S01]  /*4280*/  MUFU.TANH R30, R6 ;  /* 0x00000006001e7308 */ /* 0x000ee20000002400 */
[----:B--2---:R-:W-:Y:S02]  /*4290*/  FSEL R32, R32, -INF , !P5 ;  /* 0xff80000020207808 */ /* 0x004fe40006800000 */
[----:B------:R-:W-:Y:S02]  /*42a0*/  FSEL R89, R89, -INF , !P6 ;  /* 0xff80000059597808 */ /* 0x000fe40007000000 */
[----:B------:R-:W-:-:S03]  /*42b0*/  FSEL R33, R33, -INF , !P3 ;  /* 0xff80000021217808 */ /* 0x000fc60005800000 */
[----:B------:R-:W2:Y:S01]  /*42c0*/  MUFU.TANH R28, R7 ;  /* 0x00000007001c7308 */ /* 0x000ea20000002400 */
[----:B-1----:R-:W-:Y:S02]  /*42d0*/  FSEL R31, R31, -INF , !P4 ;  /* 0xff8000001f1f7808 */ /* 0x002fe40006000000 */
[----:B---3--:R-:W-:Y:S02]  /*42e0*/  FSEL R30, R30, -INF , !P2 ;  /* 0xff8000001e1e7808 */ /* 0x008fe40005000000 */
[----:B--2---:R-:W-:Y:S01]  /*42f0*/  FSEL R28, R28, -INF , !P1 ;  /* 0xff8000001c1c7808 */ /* 0x004fe20004800000 */
        /* <DEDUP_REMOVED lines=23> */
.L_x_771:
[----:B-1----:R-:W-:Y:S01]  /*4470*/  FMNMX.FTZ R7, R2, R89, !PT ;  /* 0x0000005902077209 */ /* 0x002fe20007810000 */
        /* <DEDUP_REMOVED lines=38> */
[----:B-1----:R-:W-:Y:S02]  /*46e0*/  FMNMX.FTZ R25, R4, R25, !PT ;  /* 0x0000001904197209 */ /* 0x002fe40007810000 */
[----:B--2---:R-:W-:-:S03]  /*46f0*/  FMNMX.FTZ R24, R5, R24, !PT ;  /* 0x0000001805187209 */ /* 0x004fc60007810000 */
[C---:B------:R-:W-:Y:S01]  /*4700*/  FMUL.FTZ R85, R25.reuse, c[0x0][0x23c] ;  /* 0x00008f0019557a20 */ /* 0x040fe20000410000 */
[C---:B------:R-:W-:Y:S02]  /*4710*/  FSETP.NEU.FTZ.AND P1, PT, R25.reuse, -INF , PT ;  /* 0xff8000001900780b */ /* 0x040fe40003f3d000 */
[C---:B------:R-:W-:Y:S01]  /*4720*/  FSETP.NEU.FTZ.AND P0, PT, R24.reuse, -INF , PT ;  /* 0xff8000001800780b */ /* 0x040fe20003f1d000 */
[C---:B------:R-:W-:Y:S01]  /*4730*/  FMUL.FTZ R35, R24.reuse, c[0x0][0x23c] ;  /* 0x00008f0018237a20 */ /* 0x040fe20000410000 */
[----:B------:R-:W-:Y:S02]  /*4740*/  FSEL R95, R25, RZ, P1 ;  /* 0x000000ff195f7208 */ /* 0x000fe40000800000 */
[----:B------:R-:W-:Y:S02]  /*4750*/  FSEL R93, R24, RZ, P0 ;  /* 0x000000ff185d7208 */ /* 0x000fe40000000000 */
[----:B------:R-:W-:Y:S01]  /*4760*/  FSEL R35, R35, RZ, P0 ;  /* 0x000000ff23237208 */ /* 0x000fe20000000000 */
[----:B------:R-:W-:Y:S01]  /*4770*/  FADD.FTZ R95, R2, -R95 ;  /* 0x8000005f025f7221 */ /* 0x000fe20000010000 */
[----:B------:R-:W-:Y:S01]  /*4780*/  FSEL R85, R85, RZ, P1 ;  /* 0x000000ff55557208 */ /* 0x000fe20000800000 */
[----:B------:R-:W-:Y:S01]  /*4790*/  FADD.FTZ R93, R0, -R93 ;  /* 0x8000005d005d7221 */ /* 0x000fe20000010000 */
[----:B------:R-:W-:Y:S01]  /*47a0*/  ISETP.GE.AND P0, PT, R84, 0x3, PT ;  /* 0x000000035400780c */ /* 0x000fe20003f06270 */
[----:B------:R-:W-:-:S02]  /*47b0*/  FFMA.FTZ R13, R33, c[0x0][0x23c], -R35 ;  /* 0x00008f00210d7a23 */ /* 0x000fc40000010823 */
[--C-:B------:R-:W-:Y:S02]  /*47c0*/  FFMA.FTZ R15, R89, c[0x0][0x23c], -R85.reuse ;  /* 0x00008f00590f7a23 */ /* 0x100fe40000010855 */
[--C-:B------:R-:W-:Y:S02]  /*47d0*/  FFMA.FTZ R34, R34, c[0x0][0x23c], -R85.reuse ;  /* 0x00008f0022227a23 */ /* 0x100fe40000010855 */
[--C-:B------:R-:W-:Y:S01]  /*47e0*/  FFMA.FTZ R17, R150, c[0x0][0x23c], -R85.reuse ;  /* 0x00008f0096117a23 */ /* 0x100fe20000010855 */
[----:B------:R-:W-:Y:S01]  /*47f0*/  MUFU.EX2 R13, R13 ;  /* 0x0000000d000d7308 */ /* 0x000fe20000000800 */
[----:B------:R-:W-:Y:S02]  /*4800*/  FFMA.FTZ R16, R16, c[0x0][0x23c], -R85 ;  /* 0x00008f0010107a23 */ /* 0x000fe40000010855 */
[--C-:B------:R-:W-:Y:S02]  /*4810*/  FFMA.FTZ R33, R148, c[0x0][0x23c], -R35.reuse ;  /* 0x00008f0094217a23 */ /* 0x100fe40000010823 */
[----:B------:R-:W-:Y:S01]  /*4820*/  FMUL.FTZ R95, R95, c[0x0][0x23c] ;  /* 0x00008f005f5f7a20 */ /* 0x000fe20000410000 */
[----:B------:R-:W-:Y:S01]  /*4830*/  @P0 IADD3 R135, R84, -0x3, RZ ;  /* 0xfffffffd54870810 */ /* 0x000fe20007ffe0ff */
[----:B------:R-:W-:Y:S01]  /*4840*/  FMUL.FTZ R93, R93, c[0x0][0x23c] ;  /* 0x00008f005d5d7a20 */ /* 0x000fe20000410000 */
[----:B------:R-:W-:Y:S01]  /*4850*/  MUFU.EX2 R15, R15 ;  /* 0x0000000f000f7308 */ /* 0x000fe20000000800 */
[----:B------:R-:W-:-:S02]  /*4860*/  FFMA.FTZ R19, R144, c[0x0][0x23c], -R35 ;  /* 0x00008f0090137a23 */ /* 0x000fc40000010823 */
[----:B------:R-:W-:Y:S02]  /*4870*/  FFMA.FTZ R146, R146, c[0x0][0x23c], -R35 ;  /* 0x00008f0092927a23 */ /* 0x000fe40000010823 */
[--C-:B------:R-:W-:Y:S02]  /*4880*/  FFMA.FTZ R100, R100, c[0x0][0x23c], -R85.reuse ;  /* 0x00008f0064647a23 */ /* 0x100fe40000010855 */
[--C-:B------:R-:W-:Y:S01]  /*4890*/  FFMA.FTZ R91, R142, c[0x0][0x23c], -R85.reuse ;  /* 0x00008f008e5b7a23 */ /* 0x100fe20000010855 */
[----:B------:R-:W1:Y:S01]  /*48a0*/  MUFU.EX2 R34, R34 ;  /* 0x0000002200227308 */ /* 0x000e620000000800 */
[--C-:B------:R-:W-:Y:S02]  /*48b0*/  FFMA.FTZ R29, R140, c[0x0][0x23c], -R85.reuse ;  /* 0x00008f008c1d7a23 */ /* 0x100fe40000010855 */
[----:B------:R-:W-:Y:S02]  /*48c0*/  FFMA.FTZ R26, R26, c[0x0][0x23c], -R85 ;  /* 0x00008f001a1a7a23 */ /* 0x000fe40000010855 */
[----:B------:R-:W-:-:S02]  /*48d0*/  FFMA.FTZ R89, R132, c[0x0][0x23c], -R35 ;  /* 0x00008f0084597a23 */ /* 0x000fc40000010823 */
[--C-:B------:R-:W-:Y:S01]  /*48e0*/  FFMA.FTZ R86, R106, c[0x0][0x23c], -R35.reuse ;  /* 0x00008f006a567a23 */ /* 0x100fe20000010823 */
[----:B------:R-:W-:Y:S01]  /*48f0*/  MUFU.EX2 R17, R17 ;  /* 0x0000001100117308 */ /* 0x000fe20000000800 */
[--C-:B------:R-:W-:Y:S02]  /*4900*/  FFMA.FTZ R27, R104, c[0x0][0x23c], -R35.reuse ;  /* 0x00008f00681b7a23 */ /* 0x100fe40000010823 */
[----:B------:R-:W-:Y:S02]  /*4910*/  FFMA.FTZ R0, R102, c[0x0][0x23c], -R35 ;  /* 0x00008f0066007a23 */ /* 0x000fe40000010823 */
[----:B------:R-:W-:Y:S02]  /*4920*/  FFMA.FTZ R102, R12, c[0x0][0x23c], -R85 ;  /* 0x00008f000c667a23 */ /* 0x000fe40000010855 */
[--C-:B------:R-:W-:Y:S01]  /*4930*/  FFMA.FTZ R103, R14, c[0x0][0x23c], -R35.reuse ;  /* 0x00008f000e677a23 */ /* 0x100fe20000010823 */
[----:B------:R-:W2:Y:S01]  /*4940*/  MUFU.EX2 R16, R16 ;  /* 0x0000001000107308 */ /* 0x000ea20000000800 */
[----:B-1----:R-:W-:Y:S01]  /*4950*/  F2FP.PACK_AB R4, R34, R15 ;  /* 0x0000000f2204723e */ /* 0x002fe200000000ff */
[----:B------:R-:W-:-:S02]  /*4960*/  FFMA.FTZ R101, R94, c[0x0][0x23c], -R35 ;  /* 0x00008f005e657a23 */ /* 0x000fc40000010823 */
[--C-:B------:R-:W-:Y:S02]  /*4970*/  FFMA.FTZ R23, R23, c[0x0][0x23c], -R35.reuse ;  /* 0x00008f0017177a23 */ /* 0x100fe40000010823 */
[----:B------:R-:W-:Y:S02]  /*4980*/  FFMA.FTZ R30, R30, c[0x0][0x23c], -R35 ;  /* 0x00008f001e1e7a23 */ /* 0x000fe40000010823 */
[----:B------:R-:W1:Y:S01]  /*4990*/  MUFU.EX2 R33, R33 ;  /* 0x0000002100217308 */ /* 0x000e620000000800 */
[--C-:B------:R-:W-:Y:S02]  /*49a0*/  FFMA.FTZ R94, R21, c[0x0][0x23c], -R85.reuse ;  /* 0x00008f00155e7a23 */ /* 0x100fe40000010855 */
[----:B------:R-:W-:-:S05]  /*49b0*/  FFMA.FTZ R22, R22, c[0x0][0x23c], -R85 ;  /* 0x00008f0016167a23 */ /* 0x000fca0000010855 */
[----:B------:R-:W-:Y:S01]  /*49c0*/  MUFU.EX2 R2, R146 ;  /* 0x0000009200027308 */ /* 0x000fe20000000800 */
[----:B--2---:R-:W-:-:S07]  /*49d0*/  F2FP.PACK_AB R6, R16, R17 ;  /* 0x000000111006723e */ /* 0x004fce00000000ff */
[----:B------:R-:W2:Y:S01]  /*49e0*/  MUFU.EX2 R95, R95 ;  /* 0x0000005f005f7308 */ /* 0x000ea20000000800 */
[----:B-1----:R-:W-:-:S07]  /*49f0*/  F2FP.PACK_AB R5, R33, R13 ;  /* 0x0000000d2105723e */ /* 0x002fce00000000ff */
[----:B------:R-:W1:Y:S08]  /*4a00*/  MUFU.EX2 R93, R93 ;  /* 0x0000005d005d7308 */ /* 0x000e700000000800 */
[----:B------:R-:W3:Y:S01]  /*4a10*/  MUFU.EX2 R19, R19 ;  /* 0x0000001300137308 */ /* 0x000ee20000000800 */
[-C--:B--2---:R-:W-:Y:S02]  /*4a20*/  FMUL.FTZ R80, R80, R95.reuse ;  /* 0x0000005f50507220 */ /* 0x084fe40000410000 */
[----:B------:R-:W-:-:S02]  /*4a30*/  FMUL.FTZ R81, R81, R95 ;  /* 0x0000005f51517220 */ /* 0x000fc40000410000 */
[-C--:B------:R-:W-:Y:S02]  /*4a40*/  FMUL.FTZ R76, R76, R95.reuse ;  /* 0x0000005f4c4c7220 */ /* 0x080fe40000410000 */
[----:B------:R-:W-:Y:S01]  /*4a50*/  FMUL.FTZ R77, R77, R95 ;  /* 0x0000005f4d4d7220 */ /* 0x000fe20000410000 */
[----:B------:R-:W-:Y:S01]  /*4a60*/  MUFU.EX2 R100, R100 ;  /* 0x0000006400647308 */ /* 0x000fe20000000800 */
[-C--:B-1----:R-:W-:Y:S02]  /*4a70*/  FMUL.FTZ R82, R82, R93.reuse ;  /* 0x0000005d52527220 */ /* 0x082fe40000410000 */
[-C--:B------:R-:W-:Y:S02]  /*4a80*/  FMUL.FTZ R83, R83, R93.reuse ;  /* 0x0000005d53537220 */ /* 0x080fe40000410000 */
[-C--:B------:R-:W-:Y:S02]  /*4a90*/  FMUL.FTZ R78, R78, R93.reuse ;  /* 0x0000005d4e4e7220 */ /* 0x080fe40000410000 */
[----:B------:R-:W-:Y:S01]  /*4aa0*/  FMUL.FTZ R79, R79, R93 ;  /* 0x0000005d4f4f7220 */ /* 0x000fe20000410000 */
[----:B---3--:R-:W-:Y:S01]  /*4ab0*/  F2FP.PACK_AB R7, R19, R2 ;  /* 0x000000021307723e */ /* 0x008fe200000000ff */
[-C--:B------:R-:W-:Y:S01]  /*4ac0*/  FMUL.FTZ R72, R72, R95.reuse ;  /* 0x0000005f48487220 */ /* 0x080fe20000410000 */
[----:B------:R-:W1:Y:S01]  /*4ad0*/  MUFU.EX2 R91, R91 ;  /* 0x0000005b005b7308 */ /* 0x000e620000000800 */
[----:B------:R-:W-:-:S02]  /*4ae0*/  FMUL.FTZ R73, R73, R95 ;  /* 0x0000005f49497220 */ /* 0x000fc40000410000 */
[-C--:B------:R-:W-:Y:S02]  /*4af0*/  FMUL.FTZ R74, R74, R93.reuse ;  /* 0x0000005d4a4a7220 */ /* 0x080fe40000410000 */
[C---:B------:R-:W-:Y:S01]  /*4b00*/  HMMA.16816.F32 R80, R4.reuse, R8, R80 ;  /* 0x000000080450723c */ /* 0x040fe20000001850 */
[----:B------:R-:W-:Y:S02]  /*4b10*/  FMUL.FTZ R75, R75, R93 ;  /* 0x0000005d4b4b7220 */ /* 0x000fe40000410000 */
[-C--:B------:R-:W-:Y:S01]  /*4b20*/  FMUL.FTZ R68, R68, R95.reuse ;  /* 0x0000005f44447220 */ /* 0x080fe20000410000 */
[----:B------:R-:W-:Y:S01]  /*4b30*/  MUFU.EX2 R29, R29 ;  /* 0x0000001d001d7308 */ /* 0x000fe20000000800 */
[----:B------:R-:W-:Y:S02]  /*4b40*/  FMUL.FTZ R69, R69, R95 ;  /* 0x0000005f45457220 */ /* 0x000fe40000410000 */
[-C--:B------:R-:W-:Y:S01]  /*4b50*/  FMUL.FTZ R70, R70, R93.reuse ;  /* 0x0000005d46467220 */ /* 0x080fe20000410000 */
[----:B------:R-:W-:Y:S01]  /*4b60*/  HMMA.16816.F32 R76, R4, R10, R76 ;  /* 0x0000000a044c723c */ /* 0x000fe2000000184c */
[----:B------:R-:W2:Y:S01]  /*4b70*/  LDSM.16.MT88.4 R8, [R87+0x6000] ;  /* 0x006000005708783b */ /* 0x000ea20000004200 */
[----:B------:R-:W-:-:S02]  /*4b80*/  FMUL.FTZ R71, R71, R93 ;  /* 0x0000005d47477220 */ /* 0x000fc40000410000 */
[-C--:B------:R-:W-:Y:S01]  /*4b90*/  FMUL.FTZ R64, R64, R95.reuse ;  /* 0x0000005f40407220 */ /* 0x080fe20000410000 */
[----:B------:R-:W-:Y:S01]  /*4ba0*/  MUFU.EX2 R26, R26 ;  /* 0x0000001a001a7308 */ /* 0x000fe20000000800 */
[----:B------:R-:W-:Y:S02]  /*4bb0*/  FMUL.FTZ R65, R65, R95 ;  /* 0x0000005f41417220 */ /* 0x000fe40000410000 */
[-C--:B------:R-:W-:Y:S02]  /*4bc0*/  FMUL.FTZ R66, R66, R93.reuse ;  /* 0x0000005d42427220 */ /* 0x080fe40000410000 */
[----:B------:R-:W-:Y:S02]  /*4bd0*/  FMUL.FTZ R67, R67, R93 ;  /* 0x0000005d43437220 */ /* 0x000fe40000410000 */
[-C--:B------:R-:W-:Y:S01]  /*4be0*/  FMUL.FTZ R60, R60, R95.reuse ;  /* 0x0000005f3c3c7220 */ /* 0x080fe20000410000 */
[----:B------:R-:W-:Y:S01]  /*4bf0*/  MUFU.EX2 R89, R89 ;  /* 0x0000005900597308 */ /* 0x000fe20000000800 */
[----:B------:R-:W-:-:S02]  /*4c00*/  FMUL.FTZ R61, R61, R95 ;  /* 0x0000005f3d3d7220 */ /* 0x000fc40000410000 */
[-C--:B------:R-:W-:Y:S02]  /*4c10*/  FMUL.FTZ R62, R62, R93.reuse ;  /* 0x0000005d3e3e7220 */ /* 0x080fe40000410000 */
[----:B------:R-:W-:Y:S02]  /*4c20*/  FMUL.FTZ R63, R63, R93 ;  /* 0x0000005d3f3f7220 */ /* 0x000fe40000410000 */
[-C--:B------:R-:W-:Y:S01]  /*4c30*/  FMUL.FTZ R56, R56, R95.reuse ;  /* 0x0000005f38387220 */ /* 0x080fe20000410000 */
[----:B------:R-:W3:Y:S01]  /*4c40*/  MUFU.EX2 R86, R86 ;  /* 0x0000005600567308 */ /* 0x000ee20000000800 */
[----:B------:R-:W-:Y:S02]  /*4c50*/  FMUL.FTZ R57, R57, R95 ;  /* 0x0000005f39397220 */ /* 0x000fe40000410000 */
[-C--:B------:R-:W-:Y:S02]  /*4c60*/  FMUL.FTZ R58, R58, R93.reuse ;  /* 0x0000005d3a3a7220 */ /* 0x080fe40000410000 */
[----:B------:R-:W-:-:S02]  /*4c70*/  FMUL.FTZ R59, R59, R93 ;  /* 0x0000005d3b3b7220 */ /* 0x000fc40000410000 */
[-C--:B------:R-:W-:Y:S01]  /*4c80*/  FMUL.FTZ R52, R52, R95.reuse ;  /* 0x0000005f34347220 */ /* 0x080fe20000410000 */
[----:B------:R-:W-:Y:S01]  /*4c90*/  MUFU.EX2 R27, R27 ;  /* 0x0000001b001b7308 */ /* 0x000fe20000000800 */
[----:B------:R-:W-:Y:S02]  /*4ca0*/  FMUL.FTZ R53, R53, R95 ;  /* 0x0000005f35357220 */ /* 0x000fe40000410000 */
[-C--:B------:R-:W-:Y:S02]  /*4cb0*/  FMUL.FTZ R54, R54, R93.reuse ;  /* 0x0000005d36367220 */ /* 0x080fe40000410000 */
[----:B------:R-:W-:Y:S02]  /*4cc0*/  FMUL.FTZ R55, R55, R93 ;  /* 0x0000005d37377220 */ /* 0x000fe40000410000 */
[-C--:B------:R-:W-:Y:S01]  /*4cd0*/  FMUL.FTZ R36, R36, R95.reuse ;  /* 0x0000005f24247220 */ /* 0x080fe20000410000 */
[----:B------:R-:W4:Y:S01]  /*4ce0*/  MUFU.EX2 R0, R0 ;  /* 0x0000000000007308 */ /* 0x000f220000000800 */
[----:B------:R-:W-:-:S02]  /*4cf0*/  FMUL.FTZ R37, R37, R95 ;  /* 0x0000005f25257220 */ /* 0x000fc40000410000 */
[-C--:B------:R-:W-:Y:S01]  /*4d00*/  FMUL.FTZ R38, R38, R93.reuse ;  /* 0x0000005d26267220 */ /* 0x080fe20000410000 */
[C---:B--2---:R-:W-:Y:S01]  /*4d10*/  HMMA.16816.F32 R72, R4.reuse, R8, R72 ;  /* 0x000000080448723c */ /* 0x044fe20000001848 */
        /* <DEDUP_REMOVED lines=18> */
[----:B------:R-:W-:Y:S01]  /*4e40*/  FFMA.FTZ R105, R138, R95, R15 ;  /* 0x0000005f8a697223 */ /* 0x000fe2000001000f */
[----:B------:R-:W-:Y:S01]  /*4e50*/  MUFU.EX2 R30, R30 ;  /* 0x0000001e001e7308 */ /* 0x000fe20000000800 */
[----:B------:R-:W-:Y:S02]  /*4e60*/  FFMA.FTZ R134, R134, R93, R13 ;  /* 0x0000005d86867223 */ /* 0x000fe4000001000d */
[----:B------:R-:W-:Y:S01]  /*4e70*/  LDSM.16.MT88.4 R12, [R109+0x6800] ;  /* 0x006800006d0c783b */ /* 0x000fe20000004200 */
[--C-:B------:R-:W-:Y:S02]  /*4e80*/  FFMA.FTZ R95, R92, c[0x0][0x23c], -R85.reuse ;  /* 0x00008f005c5f7a23 */ /* 0x100fe40000010855 */
[----:B------:R-:W-:-:S02]  /*4e90*/  FFMA.FTZ R93, R88, c[0x0][0x23c], -R85 ;  /* 0x00008f00585d7a23 */ /* 0x000fc40000010855 */
[----:B------:R-:W-:Y:S02]  /*4ea0*/  FFMA.FTZ R92, R90, c[0x0][0x23c], -R35 ;  /* 0x00008f005a5c7a23 */ /* 0x000fe40000010823 */
[----:B------:R-:W-:Y:S01]  /*4eb0*/  FFMA.FTZ R88, R98, c[0x0][0x23c], -R85 ;  /* 0x00008f0062587a23 */ /* 0x000fe20000010855 */
[----:B------:R-:W-:Y:S01]  /*4ec0*/  MUFU.EX2 R95, R95 ;  /* 0x0000005f005f7308 */ /* 0x000fe20000000800 */
[----:B------:R-:W-:Y:S02]  /*4ed0*/  FFMA.FTZ R90, R20, c[0x0][0x23c], -R35 ;  /* 0x00008f00145a7a23 */ /* 0x000fe40000010823 */
[----:B------:R-:W-:Y:S02]  /*4ee0*/  FFMA.FTZ R20, R32, c[0x0][0x23c], -R85 ;  /* 0x00008f0020147a23 */ /* 0x000fe40000010855 */
[----:B------:R-:W-:Y:S02]  /*4ef0*/  FFMA.FTZ R32, R18, c[0x0][0x23c], -R35 ;  /* 0x00008f0012207a23 */ /* 0x000fe40000010823 */
[----:B------:R-:W-:Y:S01]  /*4f00*/  FFMA.FTZ R138, R31, c[0x0][0x23c], -R85 ;  /* 0x00008f001f8a7a23 */ /* 0x000fe20000010855 */
[----:B------:R-:W5:Y:S01]  /*4f10*/  MUFU.EX2 R93, R93 ;  /* 0x0000005d005d7308 */ /* 0x000f620000000800 */
[----:B--2---:R-:W-:Y:S01]  /*4f20*/  HMMA.16816.F32 R64, R4, R8, R64 ;  /* 0x000000080440723c */ /* 0x004fe20000001840 */
[----:B------:R-:W-:-:S02]  /*4f30*/  FFMA.FTZ R35, R28, c[0x0][0x23c], -R35 ;  /* 0x00008f001c237a23 */ /* 0x000fc40000010823 */
[----:B------:R-:W-:Y:S02]  /*4f40*/  FADD.FTZ R21, R33, R134 ;  /* 0x0000008621157221 */ /* 0x000fe40000010000 */
[----:B------:R-:W-:Y:S02]  /*4f50*/  FADD.FTZ R34, R34, R105 ;  /* 0x0000006922227221 */ /* 0x000fe40000010000 */
[----:B------:R-:W-:Y:S01]  /*4f60*/  MUFU.EX2 R88, R88 ;  /* 0x0000005800587308 */ /* 0x000fe20000000800 */
[----:B------:R-:W-:Y:S01]  /*4f70*/  HMMA.16816.F32 R60, R4, R10, R60 ;  /* 0x0000000a043c723c */ /* 0x000fe2000000183c */
[----:B------:R-:W2:Y:S01]  /*4f80*/  LDSM.16.MT88.4 R8, [R87+0x7000] ;  /* 0x007000005708783b */ /* 0x000ea20000004200 */
[----:B------:R-:W-:Y:S02]  /*4f90*/  FADD.FTZ R17, R17, R34 ;  /* 0x0000002211117221 */ /* 0x000fe40000010000 */
[----:B------:R-:W-:Y:S02]  /*4fa0*/  FADD.FTZ R2, R2, R21 ;  /* 0x0000001502027221 */ /* 0x000fe40000010000 */
[----:B------:R-:W-:Y:S01]  /*4fb0*/  FADD.FTZ R17, R16, R17 ;  /* 0x0000001110117221 */ /* 0x000fe20000010000 */
[----:B------:R-:W1:Y:S01]  /*4fc0*/  MUFU.EX2 R92, R92 ;  /* 0x0000005c005c7308 */ /* 0x000e620000000800 */
[----:B------:R-:W-:-:S07]  /*4fd0*/  FADD.FTZ R2, R19, R2 ;  /* 0x0000000213027221 */ /* 0x000fce0000010000 */
[----:B------:R-:W1:Y:S08]  /*4fe0*/  MUFU.EX2 R90, R90 ;  /* 0x0000005a005a7308 */ /* 0x000e700000000800 */
[----:B------:R-:W-:Y:S08]  /*4ff0*/  MUFU.EX2 R28, R94 ;  /* 0x0000005e001c7308 */ /* 0x000ff00000000800 */
[----:B------:R-:W1:Y:S08]  /*5000*/  MUFU.EX2 R33, R22 ;  /* 0x0000001600217308 */ /* 0x000e700000000800 */
[----:B------:R-:W-:Y:S01]  /*5010*/  MUFU.EX2 R31, R20 ;  /* 0x00000014001f7308 */ /* 0x000fe20000000800 */
[C---:B--2---:R-:W-:Y:S07]  /*5020*/  HMMA.16816.F32 R56, R4.reuse, R8, R56 ;  /* 0x000000080438723c */ /* 0x044fee0000001838 */
[----:B------:R-:W-:Y:S01]  /*5030*/  MUFU.EX2 R138, R138 ;  /* 0x0000008a008a7308 */ /* 0x000fe20000000800 */
[C---:B------:R-:W-:Y:S01]  /*5040*/  HMMA.16816.F32 R52, R4.reuse, R10, R52 ;  /* 0x0000000a0434723c */ /* 0x040fe20000001834 */
[----:B------:R-:W2:Y:S06]  /*5050*/  LDSM.16.MT88.4 R8, [R109+0x8000] ;  /* 0x008000006d08783b */ /* 0x000eac0000004200 */
[----:B------:R-:W-:Y:S08]  /*5060*/  MUFU.EX2 R32, R32 ;  /* 0x0000002000207308 */ /* 0x000ff00000000800 */
[----:B------:R1:W1:Y:S08]  /*5070*/  MUFU.EX2 R85, R23 ;  /* 0x0000001700557308 */ /* 0x0002700000000800 */
[----:B------:R-:W2:Y:S01]  /*5080*/  MUFU.EX2 R35, R35 ;  /* 0x0000002300237308 */ /* 0x000ea20000000800 */
[----:B-1----:R-:W-:Y:S01]  /*5090*/  LDSM.16.MT88.4 R20, [R109+0x7c00] ;  /* 0x007c00006d14783b */ /* 0x002fe20000004200 */
[C---:B--2---:R-:W-:Y:S08]  /*50a0*/  HMMA.16816.F32 R36, R4.reuse, R8, R36 ;  /* 0x000000080424723c */ /* 0x044ff00000001824 */
[C---:B------:R-:W-:Y:S01]  /*50b0*/  HMMA.16816.F32 R40, R4.reuse, R10, R40 ;  /* 0x0000000a0428723c */ /* 0x040fe20000001828 */
[----:B------:R-:W1:Y:S07]  /*50c0*/  LDSM.16.MT88.4 R8, [R87+0x8000] ;  /* 0x008000005708783b */ /* 0x000e6e0000004200 */
        /* <DEDUP_REMOVED lines=8> */
[----:B------:R-:W-:Y:S01]  /*5150*/  LDSM.16.MT88.4 R16, [R87+0x7c00] ;  /* 0x007c00005710783b */ /* 0x000fe20000004200 */
[----:B----4-:R-:W-:Y:S01]  /*5160*/  F2FP.PACK_AB R7, R0, R27 ;  /* 0x0000001b0007723e */ /* 0x010fe200000000ff */
[----:B------:R-:W-:-:S02]  /*5170*/  FADD.FTZ R2, R91, R100 ;  /* 0x000000645b027221 */ /* 0x000fc40000010000 */
[----:B------:R-:W-:Y:S02]  /*5180*/  FADD.FTZ R86, R86, R89 ;  /* 0x0000005956567221 */ /* 0x000fe40000010000 */
[----:B------:R-:W-:Y:S01]  /*5190*/  FADD.FTZ R29, R29, R2 ;  /* 0x000000021d1d7221 */ /* 0x000fe20000010000 */
[-C--:B------:R-:W-:Y:S01]  /*51a0*/  MOV R2, R25.reuse ;  /* 0x0000001900027202 */ /* 0x080fe20000000f00 */
[----:B------:R-:W-:Y:S01]  /*51b0*/  FADD.FTZ R27, R27, R86 ;  /* 0x000000561b1b7221 */ /* 0x000fe20000010000 */
[----:B------:R-:W-:Y:S01]  /*51c0*/  @P0 MOV R2, R25 ;  /* 0x0000001900020202 */ /* 0x000fe20000000f00 */
        /* <DEDUP_REMOVED lines=27> */
[----:B------:R-:W-:Y:S01]  /*5380*/  FADD.FTZ R92, R92, R103 ;  /* 0x000000675c5c7221 */ /* 0x000fe20000010000 */
[-C--:B------:R-:W-:Y:S01]  /*5390*/  MOV R0, R24.reuse ;  /* 0x0000001800007202 */ /* 0x080fe20000000f00 */
[----:B------:R-:W-:Y:S01]  /*53a0*/  FADD.FTZ R95, R95, R102 ;  /* 0x000000665f5f7221 */ /* 0x000fe20000010000 */
[----:B------:R-:W-:Y:S01]  /*53b0*/  @P0 MOV R0, R24 ;  /* 0x0000001800000202 */ /* 0x000fe20000000f00 */
[----:B------:R-:W-:-:S02]  /*53c0*/  FADD.FTZ R101, R101, R92 ;  /* 0x0000005c65657221 */ /* 0x000fc40000010000 */
        /* <DEDUP_REMOVED lines=48> */
.L_x_770:
[----:B------:R-:W-:-:S07]  /*56d0*/  IADD3 R135, R99, -0x1, RZ ;  /* 0xffffffff63877810 */ /* 0x000fce0007ffe0ff */
.L_x_772:
        /* <DEDUP_REMOVED lines=15> */
.L_x_776:
        /* <DEDUP_REMOVED lines=23> */
.L_x_774:
[----:B------:R-:W-:Y:S04]  /*5940*/  DEPBAR.LE SB0, 0x0 ;  /* 0x000080000000791a */ /* 0x000fe80000000000 */
[----:B------:R-:W-:Y:S01]  /*5950*/  BAR.SYNC.DEFER_BLOCKING 0x0 ;  /* 0x0000000000007b1d */ /* 0x000fe20000010000 */
[----:B------:R-:W-:Y:S01]  /*5960*/  SHF.R.S32.HI R139, RZ, 0x1f, R135 ;  /* 0x0000001fff8b7819 */ /* 0x000fe20000011487 */
[----:B------:R-:W-:Y:S02]  /*5970*/  IMAD R0, R132, R135, RZ ;  /* 0x0000008784007224 */ /* 0x000fe400078e02ff */
[----:B------:R-:W-:Y:S04]  /*5980*/  IMAD.WIDE.U32 R140, R135, UR6, R122 ;  /* 0x00000006878c7c25 */ /* 0x000fe8000f8e007a */
[----:B------:R-:W-:Y:S01]  /*5990*/  IMAD R0, R139, UR6, R0 ;  /* 0x000000068b007c24 */ /* 0x000fe2000f8e0200 */
[----:B------:R-:W-:Y:S04]  /*59a0*/  LEA R142, P1, R140, c[0x0][0x170], 0x1 ;  /* 0x00005c008c8e7a11 */ /* 0x000fe800078208ff */
[----:B------:R-:W-:Y:S02]  /*59b0*/  IADD3 R0, R141, R0, RZ ;  /* 0x000000008d007210 */ /* 0x000fe40007ffe0ff */
[----:B------:R-:W-:Y:S02]  /*59c0*/  IADD3 R144, P0, R142, UR5, RZ ;  /* 0x000000058e907c10 */ /* 0x000fe4000ff1e0ff */
[----:B------:R-:W-:Y:S04]  /*59d0*/  LEA.HI.X R143, R140, c[0x0][0x174], R0, 0x1, P1 ;  /* 0x00005d008c8f7a11 */ /* 0x000fe800008f0c00 */
[----:B------:R-:W-:Y:S02]  /*59e0*/  IADD3.X R145, R133, R143, RZ, P0, !PT ;  /* 0x0000008f85917210 */ /* 0x000fe400007fe4ff */
[----:B------:R-:W-:Y:S01]  /*59f0*/  ISETP.GT.AND P0, PT, R135, RZ, PT ;  /* 0x000000ff8700720c */ /* 0x000fe20003f04270 */
[----:B------:R-:W-:Y:S01]  /*5a00*/  @!PT LDS RZ, [RZ] ;  /* 0x00000000fffff984 */ /* 0x000fe20000000800 */
[----:B------:R-:W-:Y:S01]  /*5a10*/  @!PT LDS RZ, [RZ] ;  /* 0x00000000fffff984 */ /* 0x000fe20000000800 */
[----:B------:R-:W-:Y:S01]  /*5a20*/  @!PT LDS RZ, [RZ] ;  /* 0x00000000fffff984 */ /* 0x000fe20000000800 */
[----:B------:R1:W-:Y:S08]  /*5a30*/  LDGSTS.E.BYPASS.LTC128B.128 [R117+0x6000], [R142.64] ;  /* 0x060000008e757fae */ /* 0x0003f0000b901d48 */
[----:B------:R1:W-:Y:S08]  /*5a40*/  LDGSTS.E.BYPASS.LTC128B.128 [R117+0x7000], [R142.64+0x40] ;  /* 0x070000408e757fae */ /* 0x0003f0000b901d48 */
[----:B------:R1:W-:Y:S08]  /*5a50*/  LDGSTS.E.BYPASS.LTC128B.128 [R117+0x8000], [R142.64+0x80] ;  /* 0x080000808e757fae */ /* 0x0003f0000b901d48 */
[----:B------:R2:W-:Y:S08]  /*5a60*/  LDGSTS.E.BYPASS.LTC128B.128 [R117+0x6800], [R144.64] ;  /* 0x0680000090757fae */ /* 0x0005f0000b901d48 */
[----:B------:R2:W-:Y:S08]  /*5a70*/  LDGSTS.E.BYPASS.LTC128B.128 [R117+0x7800], [R144.64+0x40] ;  /* 0x0780004090757fae */ /* 0x0005f0000b901d48 */
[----:B------:R2:W-:Y:S08]  /*5a80*/  LDGSTS.E.BYPASS.LTC128B.128 [R117+0x8800], [R144.64+0x80] ;  /* 0x0880008090757fae */ /* 0x0005f0000b901d48 */
[----:B------:R-:W-:Y:S08]  /*5a90*/  LDSM.16.M88.4 R88, [R112] ;  /* 0x000000007058783b */ /* 0x000ff00000000200 */
[----:B------:R-:W3:Y:S08]  /*5aa0*/  LDSM.16.M88.4 R92, [R111+0x3000] ;  /* 0x003000006f5c783b */ /* 0x000ef00000000200 */
[----:B------:R-:W4:Y:S08]  /*5ab0*/  LDSM.16.M88.4 R96, [R111+0x3400] ;  /* 0x003400006f60783b */ /* 0x000f300000000200 */
[----:B------:R-:W5:Y:S08]  /*5ac0*/  LDSM.16.M88.4 R100, [R111+0x3800] ;  /* 0x003800006f64783b */ /* 0x000f700000000200 */
[----:B------:R-:W0:Y:S08]  /*5ad0*/  LDGDEPBAR ;  /* 0x00000000000079af */ /* 0x000e300000000000 */
[----:B------:R-:W1:Y:S01]  /*5ae0*/  LDSM.16.M88.4 R104, [R111+0x3c00] ;  /* 0x003c00006f68783b */ /* 0x000e620000000200 */
[C---:B---3--:R-:W-:Y:S08]  /*5af0*/  HMMA.16816.F32 R4, R88.reuse, R92, RZ ;  /* 0x0000005c5804723c */ /* 0x048ff000000018ff */
[C---:B------:R-:W-:Y:S01]  /*5b00*/  HMMA.16816.F32 R8, R88.reuse, R94, RZ ;  /* 0x0000005e5808723c */ /* 0x040fe200000018ff */
[----:B------:R-:W-:Y:S07]  /*5b10*/  LDSM.16.M88.4 R92, [R110] ;  /* 0x000000006e5c783b */ /* 0x000fee0000000200 */
[C---:B----4-:R-:W-:Y:S08]  /*5b20*/  HMMA.16816.F32 R12, R88.reuse, R96, RZ ;  /* 0x00000060580c723c */ /* 0x050ff000000018ff */
[C---:B------:R-:W-:Y:S08]  /*5b30*/  HMMA.16816.F32 R16, R88.reuse, R98, RZ ;  /* 0x000000625810723c */ /* 0x040ff000000018ff */
[C---:B-----5:R-:W-:Y:S08]  /*5b40*/  HMMA.16816.F32 R20, R88.reuse, R100, RZ ;  /* 0x000000645814723c */ /* 0x060ff000000018ff */
[C---:B------:R-:W-:Y:S08]  /*5b50*/  HMMA.16816.F32 R24, R88.reuse, R102, RZ ;  /* 0x000000665818723c */ /* 0x040ff000000018ff */
[C---:B-1----:R-:W-:Y:S08]  /*5b60*/  HMMA.16816.F32 R28, R88.reuse, R104, RZ ;  /* 0x00000068581c723c */ /* 0x042ff000000018ff */
[----:B------:R-:W-:Y:S01]  /*5b70*/  HMMA.16816.F32 R32, R88, R106, RZ ;  /* 0x0000006a5820723c */ /* 0x000fe200000018ff */
        /* <DEDUP_REMOVED lines=12> */
[----:B------:R-:W-:Y:S08]  /*5c40*/  LDSM.16.M88.4 R88, [R112+0x1000] ;  /* 0x001000007058783b */ /* 0x000ff00000000200 */
[----:B------:R-:W1:Y:S02]  /*5c50*/  LDSM.16.M88.4 R92, [R111+0x4000] ;  /* 0x004000006f5c783b */ /* 0x000e640000000200 */
        /* <DEDUP_REMOVED lines=41> */
[----:B------:R-:W1:Y:S11]  /*5ef0*/  LDSM.16.M88.4 R92, [R108+0x5400] ;  /* 0x005400006c5c783b */ /* 0x000e760000000200 */
[----:B------:R-:W-:Y:S04]  /*5f00*/  @!UPT UIADD3 URZ, URZ, URZ, URZ ;  /* 0x0000003f3f3ff290 */ /* 0x000fe8000fffe03f */
[----:B------:R-:W-:Y:S02]  /*5f10*/  FMUL.FTZ R163, R4, c[0x0][0x2ec] ;  /* 0x0000bb0004a37a20 */ /* 0x000fe40000410000 */
[----:B------:R-:W-:Y:S02]  /*5f20*/  FMUL.FTZ R161, R5, c[0x0][0x2ec] ;  /* 0x0000bb0005a17a20 */ /* 0x000fe40000410000 */
[----:B------:R-:W-:Y:S02]  /*5f30*/  FMUL.FTZ R164, R6, c[0x0][0x2ec] ;  /* 0x0000bb0006a47a20 */ /* 0x000fe40000410000 */
[----:B------:R-:W3:Y:S01]  /*5f40*/  MUFU.TANH R163, R163 ;  /* 0x000000a300a37308 */ /* 0x000ee20000002400 */
[----:B------:R-:W-:Y:S02]  /*5f50*/  FMUL.FTZ R162, R7, c[0x0][0x2ec] ;  /* 0x0000bb0007a27a20 */ /* 0x000fe40000410000 */
[----:B------:R-:W-:Y:S02]  /*5f60*/  FMUL.FTZ R84, R9, c[0x0][0x2ec] ;  /* 0x0000bb0009547a20 */ /* 0x000fe40000410000 */
[----:B------:R-:W-:Y:S02]  /*5f70*/  FMUL.FTZ R165, R11, c[0x0][0x2ec] ;  /* 0x0000bb000ba57a20 */ /* 0x000fe40000410000 */
[----:B------:R-:W-:Y:S02]  /*5f80*/  FMUL.FTZ R0, R8, c[0x0][0x2ec] ;  /* 0x0000bb0008007a20 */ /* 0x000fe40000410000 */
[----:B------:R-:W-:Y:S01]  /*5f90*/  FMUL.FTZ R2, R10, c[0x0][0x2ec] ;  /* 0x0000bb000a027a20 */ /* 0x000fe20000410000 */
[----:B------:R-:W4:Y:S01]  /*5fa0*/  MUFU.TANH R161, R161 ;  /* 0x000000a100a17308 */ /* 0x000f220000002400 */
[C---:B-1----:R-:W-:Y:S09]  /*5fb0*/  HMMA.16816.F32 R12, R88.reuse, R92, R12 ;  /* 0x0000005c580c723c */ /* 0x042ff2000000180c */
[----:B------:R-:W1:Y:S01]  /*5fc0*/  MUFU.TANH R164, R164 ;  /* 0x000000a400a47308 */ /* 0x000e620000002400 */
[C---:B------:R-:W-:Y:S01]  /*5fd0*/  HMMA.16816.F32 R16, R88.reuse, R94, R16 ;  /* 0x0000005e5810723c */ /* 0x040fe20000001810 */
[----:B------:R-:W5:Y:S08]  /*5fe0*/  LDSM.16.M88.4 R92, [R108+0x5800] ;  /* 0x005800006c5c783b */ /* 0x000f700000000200 */
[----:B------:R-:W1:Y:S10]  /*5ff0*/  MUFU.TANH R162, R162 ;  /* 0x000000a200a27308 */ /* 0x000e740000002400 */
[----:B------:R1:W1:Y:S01]  /*6000*/  MUFU.TANH R105, R0 ;  /* 0x0000000000697308 */ /* 0x0002620000002400 */
[----:B------:R-:W-:Y:S02]  /*6010*/  FMUL.FTZ R151, R12, c[0x0][0x2ec] ;  /* 0x0000bb000c977a20 */ /* 0x000fe40000410000 */
[----:B------:R-:W-:Y:S02]  /*6020*/  FMUL.FTZ R149, R13, c[0x0][0x2ec] ;  /* 0x0000bb000d957a20 */ /* 0x000fe40000410000 */
[----:B------:R-:W-:Y:S02]  /*6030*/  FMUL.FTZ R152, R14, c[0x0][0x2ec] ;  /* 0x0000bb000e987a20 */ /* 0x000fe40000410000 */
[----:B------:R-:W-:Y:S03]  /*6040*/  FMUL.FTZ R150, R15, c[0x0][0x2ec] ;  /* 0x0000bb000f967a20 */ /* 0x000fe60000410000 */
[----:B------:R1:W1:Y:S01]  /*6050*/  MUFU.TANH R97, R84 ;  /* 0x0000005400617308 */ /* 0x0002620000002400 */
[----:B------:R-:W-:Y:S02]  /*6060*/  FMUL.FTZ R157, R16, c[0x0][0x2ec] ;  /* 0x0000bb00109d7a20 */ /* 0x000fe40000410000 */
[----:B------:R-:W-:Y:S02]  /*6070*/  FMUL.FTZ R156, R17, c[0x0][0x2ec] ;  /* 0x0000bb00119c7a20 */ /* 0x000fe40000410000 */
[----:B------:R-:W-:Y:S02]  /*6080*/  FMUL.FTZ R148, R18, c[0x0][0x2ec] ;  /* 0x0000bb0012947a20 */ /* 0x000fe40000410000 */
[----:B------:R-:W-:Y:S03]  /*6090*/  FMUL.FTZ R146, R19, c[0x0][0x2ec] ;  /* 0x0000bb0013927a20 */ /* 0x000fe60000410000 */
[----:B------:R1:W1:Y:S01]  /*60a0*/  MUFU.TANH R102, R2 ;  /* 0x0000000200667308 */ /* 0x0002620000002400 */
[C---:B-----5:R-:W-:Y:S09]  /*60b0*/  HMMA.16816.F32 R20, R88.reuse, R92, R20 ;  /* 0x0000005c5814723c */ /* 0x060ff20000001814 */
[----:B------:R-:W1:Y:S01]  /*60c0*/  MUFU.TANH R165, R165 ;  /* 0x000000a500a57308 */ /* 0x000e620000002400 */
[C---:B------:R-:W-:Y:S01]  /*60d0*/  HMMA.16816.F32 R24, R88.reuse, R94, R24 ;  /* 0x0000005e5818723c */ /* 0x040fe20000001818 */
[----:B------:R-:W5:Y:S01]  /*60e0*/  LDSM.16.M88.4 R92, [R108+0x5c00] ;  /* 0x005c00006c5c783b */ /* 0x000f620000000200 */
[----:B------:R-:W-:Y:S07]  /*60f0*/  DEPBAR.LE SB0, 0x0 ;  /* 0x000080000000791a */ /* 0x000fee0000000000 */
[----:B------:R-:W1:Y:S01]  /*6100*/  MUFU.TANH R151, R151 ;  /* 0x0000009700977308 */ /* 0x000e620000002400 */
[----:B------:R-:W-:Y:S09]  /*6110*/  BAR.SYNC.DEFER_BLOCKING 0x0 ;  /* 0x0000000000007b1d */ /* 0x000ff20000010000 */
[----:B------:R-:W1:Y:S01]  /*6120*/  MUFU.TANH R149, R149 ;  /* 0x0000009500957308 */ /* 0x000e620000002400 */
[----:B--2---:R-:W-:Y:S02]  /*6130*/  FMUL.FTZ R145, R20, c[0x0][0x2ec] ;  /* 0x0000bb0014917a20 */ /* 0x004fe40000410000 */
[----:B------:R-:W-:Y:S02]  /*6140*/  FMUL.FTZ R147, R21, c[0x0][0x2ec] ;  /* 0x0000bb0015937a20 */ /* 0x000fe40000410000 */
[----:B------:R-:W-:Y:S02]  /*6150*/  FMUL.FTZ R140, R22, c[0x0][0x2ec] ;  /* 0x0000bb00168c7a20 */ /* 0x000fe40000410000 */
[----:B------:R-:W-:Y:S02]  /*6160*/  FMUL.FTZ R141, R23, c[0x0][0x2ec] ;  /* 0x0000bb00178d7a20 */ /* 0x000fe40000410000 */
[----:B------:R-:W-:Y:S01]  /*6170*/  FMUL.FTZ R153, R24, c[0x0][0x2ec] ;  /* 0x0000bb0018997a20 */ /* 0x000fe20000410000 */
[----:B------:R-:W2:Y:S01]  /*6180*/  MUFU.TANH R152, R152 ;  /* 0x0000009800987308 */ /* 0x000ea20000002400 */
[----:B------:R-:W-:Y:S02]  /*6190*/  FMUL.FTZ R154, R25, c[0x0][0x2ec] ;  /* 0x0000bb00199a7a20 */ /* 0x000fe40000410000 */
[----:B------:R-:W-:Y:S02]  /*61a0*/  FMUL.FTZ R142, R26, c[0x0][0x2ec] ;  /* 0x0000bb001a8e7a20 */ /* 0x000fe40000410000 */
[----:B------:R-:W-:Y:S05]  /*61b0*/  FMUL.FTZ R139, R27, c[0x0][0x2ec] ;  /* 0x0000bb001b8b7a20 */ /* 0x000fea0000410000 */
[----:B------:R-:W1:Y:S01]  /*61c0*/  MUFU.TANH R150, R150 ;  /* 0x0000009600967308 */ /* 0x000e620000002400 */
[C---:B-----5:R-:W-:Y:S09]  /*61d0*/  HMMA.16816.F32 R28, R88.reuse, R92, R28 ;  /* 0x0000005c581c723c */ /* 0x060ff2000000181c */
[----:B------:R-:W1:Y:S01]  /*61e0*/  MUFU.TANH R157, R157 ;  /* 0x0000009d009d7308 */ /* 0x000e620000002400 */
[----:B------:R-:W-:Y:S09]  /*61f0*/  HMMA.16816.F32 R32, R88, R94, R32 ;  /* 0x0000005e5820723c */ /* 0x000ff20000001820 */
[----:B------:R-:W1:Y:S05]  /*6200*/  MUFU.TANH R156, R156 ;  /* 0x0000009c009c7308 */ /* 0x000e6a0000002400 */
[----:B------:R-:W-:Y:S05]  /*6210*/  FMUL.FTZ R155, R28, c[0x0][0x2ec] ;  /* 0x0000bb001c9b7a20 */ /* 0x000fea0000410000 */
[----:B------:R-:W1:Y:S01]  /*6220*/  MUFU.TANH R148, R148 ;  /* 0x0000009400947308 */ /* 0x000e620000002400 */
[----:B------:R-:W-:Y:S02]  /*6230*/  FMUL.FTZ R158, R29, c[0x0][0x2ec] ;  /* 0x0000bb001d9e7a20 */ /* 0x000fe40000410000 */
[----:B------:R-:W-:Y:S02]  /*6240*/  FMUL.FTZ R143, R30, c[0x0][0x2ec] ;  /* 0x0000bb001e8f7a20 */ /* 0x000fe40000410000 */
[----:B------:R-:W-:Y:S02]  /*6250*/  FMUL.FTZ R144, R31, c[0x0][0x2ec] ;  /* 0x0000bb001f907a20 */ /* 0x000fe40000410000 */
[----:B------:R-:W-:Y:S02]  /*6260*/  FMUL.FTZ R159, R32, c[0x0][0x2ec] ;  /* 0x0000bb00209f7a20 */ /* 0x000fe40000410000 */
[----:B------:R-:W-:Y:S01]  /*6270*/  FMUL.FTZ R160, R33, c[0x0][0x2ec] ;  /* 0x0000bb0021a07a20 */ /* 0x000fe20000410000 */
[----:B------:R-:W1:Y:S01]  /*6280*/  MUFU.TANH R146, R146 ;  /* 0x0000009200927308 */ /* 0x000e620000002400 */
[----:B------:R-:W-:Y:S02]  /*6290*/  FMUL.FTZ R86, R34, c[0x0][0x2ec] ;  /* 0x0000bb0022567a20 */ /* 0x000fe40000410000 */
[----:B------:R-:W-:Y:S07]  /*62a0*/  FMUL.FTZ R35, R35, c[0x0][0x2ec] ;  /* 0x0000bb0023237a20 */ /* 0x000fee0000410000 */
        /* <DEDUP_REMOVED lines=17> */
.L_x_775:
        /* <DEDUP_REMOVED lines=75> */
[----:B------:R-:W-:Y:S02]  /*6870*/  FMUL.FTZ R16, R85, R68 ;  /* 0x0000004455107220 */ /* 0x000fe40000410000 */
[C---:B--2---:R-:W-:Y:S02]  /*6880*/  FMUL.FTZ R6, R3.reuse, R82 ;  /* 0x0000005203067220 */ /* 0x044fe40000410000 */
[C---:B------:R-:W-:Y:S02]  /*6890*/  FMUL.FTZ R7, R3.reuse, R83 ;  /* 0x0000005303077220 */ /* 0x040fe40000410000 */
[C---:B------:R-:W-:Y:S01]  /*68a0*/  FMUL.FTZ R10, R3.reuse, R78 ;  /* 0x0000004e030a7220 */ /* 0x040fe20000410000 */
[----:B------:R-:W-:Y:S01]  /*68b0*/  MUFU.EX2 R99, R99 ;  /* 0x0000006300637308 */ /* 0x000fe20000000800 */
[----:B------:R-:W-:Y:S02]  /*68c0*/  FMUL.FTZ R11, R3, R79 ;  /* 0x0000004f030b7220 */ /* 0x000fe40000410000 */
[----:B------:R-:W-:Y:S01]  /*68d0*/  FMUL.FTZ R17, R85, R69 ;  /* 0x0000004555117220 */ /* 0x000fe20000410000 */
[----:B------:R-:W-:Y:S01]  /*68e0*/  LDSM.16.MT88.4 R76, [R109+0x6c00] ;  /* 0x006c00006d4c783b */ /* 0x000fe20000004200 */
[C---:B------:R-:W-:Y:S02]  /*68f0*/  FMUL.FTZ R18, R3.reuse, R70 ;  /* 0x0000004603127220 */ /* 0x040fe40000410000 */
[----:B------:R-:W-:Y:S02]  /*6900*/  FMUL.FTZ R19, R3, R71 ;  /* 0x0000004703137220 */ /* 0x000fe40000410000 */
[C---:B------:R-:W-:Y:S01]  /*6910*/  FMUL.FTZ R24, R85.reuse, R60 ;  /* 0x0000003c55187220 */ /* 0x040fe20000410000 */
[----:B------:R-:W2:Y:S01]  /*6920*/  MUFU.EX2 R90, R90 ;  /* 0x0000005a005a7308 */ /* 0x000ea20000000800 */
[----:B------:R-:W-:Y:S01]  /*6930*/  FMUL.FTZ R25, R85, R61 ;  /* 0x0000003d55197220 */ /* 0x000fe20000410000 */
[----:B------:R-:W-:Y:S01]  /*6940*/  LDSM.16.MT88.4 R68, [R87+0x6c00] ;  /* 0x006c00005744783b */ /* 0x000fe20000004200 */
[C---:B------:R-:W-:Y:S01]  /*6950*/  FMUL.FTZ R26, R3.reuse, R62 ;  /* 0x0000003e031a7220 */ /* 0x040fe20000410000 */
[----:B-1----:R-:W-:Y:S01]  /*6960*/  F2FP.PACK_AB R80, R98, R103 ;  /* 0x000000676250723e */ /* 0x002fe200000000ff */
[----:B------:R-:W-:Y:S02]  /*6970*/  FMUL.FTZ R27, R3, R63 ;  /* 0x0000003f031b7220 */ /* 0x000fe40000410000 */
[C---:B------:R-:W-:Y:S02]  /*6980*/  FMUL.FTZ R32, R85.reuse, R52 ;  /* 0x0000003455207220 */ /* 0x040fe40000410000 */
[----:B------:R-:W-:Y:S01]  /*6990*/  FMUL.FTZ R33, R85, R53 ;  /* 0x0000003555217220 */ /* 0x000fe20000410000 */
[----:B------:R-:W-:Y:S01]  /*69a0*/  MUFU.EX2 R92, R92 ;  /* 0x0000005c005c7308 */ /* 0x000fe20000000800 */
[----:B------:R-:W1:Y:S01]  /*69b0*/  LDSM.16.MT88.4 R60, [R87+0x7000] ;  /* 0x00700000573c783b */ /* 0x000e620000004200 */
[C---:B------:R-:W-:Y:S02]  /*69c0*/  FMUL.FTZ R34, R3.reuse, R54 ;  /* 0x0000003603227220 */ /* 0x040fe40000410000 */
[----:B------:R-:W-:Y:S02]  /*69d0*/  FMUL.FTZ R35, R3, R55 ;  /* 0x0000003703237220 */ /* 0x000fe40000410000 */
[C---:B------:R-:W-:Y:S02]  /*69e0*/  FMUL.FTZ R36, R85.reuse, R36 ;  /* 0x0000002455247220 */ /* 0x040fe40000410000 */
[----:B------:R-:W-:Y:S01]  /*69f0*/  FMUL.FTZ R37, R85, R37 ;  /* 0x0000002555257220 */ /* 0x000fe20000410000 */
[----:B------:R-:W3:Y:S01]  /*6a00*/  LDSM.16.MT88.4 R52, [R109+0x8000] ;  /* 0x008000006d34783b */ /* 0x000ee20000004200 */
[----:B------:R-:W4:Y:S01]  /*6a10*/  MUFU.EX2 R91, R91 ;  /* 0x0000005b005b7308 */ /* 0x000f220000000800 */
[C---:B------:R-:W-:Y:S02]  /*6a20*/  FMUL.FTZ R38, R3.reuse, R38 ;  /* 0x0000002603267220 */ /* 0x040fe40000410000 */
        /* <DEDUP_REMOVED lines=11> */
[----:B------:R-:W2:Y:S01]  /*6ae0*/  MUFU.EX2 R88, R88 ;  /* 0x0000005800587308 */ /* 0x000ea20000000800 */
[C---:B------:R-:W-:Y:S02]  /*6af0*/  FMUL.FTZ R48, R85.reuse, R48 ;  /* 0x0000003055307220 */ /* 0x040fe40000410000 */
[----:B------:R-:W-:Y:S01]  /*6b00*/  FMUL.FTZ R49, R85, R49 ;  /* 0x0000003155317220 */ /* 0x000fe20000410000 */
[----:B----4-:R-:W-:Y:S01]  /*6b10*/  F2FP.PACK_AB R82, R91, R92 ;  /* 0x0000005c5b52723e */ /* 0x010fe200000000ff */
[C---:B------:R-:W-:Y:S02]  /*6b20*/  FMUL.FTZ R50, R3.reuse, R50 ;  /* 0x0000003203327220 */ /* 0x040fe40000410000 */
[----:B------:R-:W-:Y:S02]  /*6b30*/  FMUL.FTZ R51, R3, R51 ;  /* 0x0000003303337220 */ /* 0x000fe40000410000 */
        /* <DEDUP_REMOVED lines=17> */
[C---:B------:R-:W-:Y:S01]  /*6c50*/  FMUL.FTZ R12, R85.reuse, R72 ;  /* 0x00000048550c7220 */ /* 0x040fe20000410000 */
[C---:B------:R-:W-:Y:S01]  /*6c60*/  HMMA.16816.F32 R8, R80.reuse, R14, R8 ;  /* 0x0000000e5008723c */ /* 0x040fe20000001808 */
[----:B------:R-:W-:Y:S03]  /*6c70*/  MUFU.EX2 R95, R95 ;  /* 0x0000005f005f7308 */ /* 0x000fe60000000800 */
[----:B------:R-:W-:Y:S02]  /*6c80*/  FMUL.FTZ R13, R85, R73 ;  /* 0x00000049550d7220 */ /* 0x000fe40000410000 */
[--C-:B------:R-:W-:Y:S02]  /*6c90*/  FFMA.FTZ R144, R144, c[0x0][0x23c], -R101.reuse ;  /* 0x00008f0090907a23 */ /* 0x100fe40000010865 */
[C---:B------:R-:W-:Y:S03]  /*6ca0*/  FMUL.FTZ R14, R3.reuse, R74 ;  /* 0x0000004a030e7220 */ /* 0x040fe60000410000 */
[----:B------:R-:W-:Y:S01]  /*6cb0*/  MUFU.EX2 R97, R97 ;  /* 0x0000006100617308 */ /* 0x000fe20000000800 */
[C---:B------:R-:W-:Y:S02]  /*6cc0*/  FMUL.FTZ R15, R3.reuse, R75 ;  /* 0x0000004b030f7220 */ /* 0x040fe40000410000 */
[----:B------:R-:W-:Y:S02]  /*6cd0*/  FFMA.FTZ R86, R86, c[0x0][0x23c], -R101 ;  /* 0x00008f0056567a23 */ /* 0x000fe40000010865 */
[----:B------:R-:W-:Y:S03]  /*6ce0*/  FFMA.FTZ R99, R3, R134, R99 ;  /* 0x0000008603637223 */ /* 0x000fe60000010063 */
[C---:B------:R-:W-:Y:S02]  /*6cf0*/  HMMA.16816.F32 R12, R80.reuse, R20, R12 ;  /* 0x00000014500c723c */ /* 0x040fe4000000180c */
[----:B------:R-:W-:Y:S01]  /*6d00*/  MUFU.EX2 R102, R102 ;  /* 0x0000006600667308 */ /* 0x000fe20000000800 */
[----:B------:R-:W-:Y:S04]  /*6d10*/  FADD.FTZ R90, R90, R99 ;  /* 0x000000635a5a7221 */ /* 0x000fe80000010000 */
[C---:B------:R-:W-:Y:S01]  /*6d20*/  FMUL.FTZ R20, R85.reuse, R64 ;  /* 0x0000004055147220 */ /* 0x040fe20000410000 */
[C---:B------:R-:W-:Y:S04]  /*6d30*/  HMMA.16816.F32 R16, R80.reuse, R22, R16 ;  /* 0x000000165010723c */ /* 0x040fe80000001810 */
[----:B------:R-:W-:Y:S01]  /*6d40*/  FMUL.FTZ R21, R85, R65 ;  /* 0x0000004155157220 */ /* 0x000fe20000410000 */
[----:B------:R-:W-:Y:S01]  /*6d50*/  MUFU.EX2 R96, R96 ;  /* 0x0000006000607308 */ /* 0x000fe20000000800 */
[--C-:B------:R-:W-:Y:S02]  /*6d60*/  FFMA.FTZ R65, R149, c[0x0][0x23c], -R100.reuse ;  /* 0x00008f0095417a23 */ /* 0x100fe40000010864 */
[C---:B------:R-:W-:Y:S04]  /*6d70*/  FMUL.FTZ R22, R3.reuse, R66 ;  /* 0x0000004203167220 */ /* 0x040fe80000410000 */
[----:B------:R-:W-:Y:S02]  /*6d80*/  FMUL.FTZ R23, R3, R67 ;  /* 0x0000004303177220 */ /* 0x000fe40000410000 */
[----:B------:R-:W-:Y:S01]  /*6d90*/  FFMA.FTZ R66, R151, c[0x0][0x23c], -R100 ;  /* 0x00008f0097427a23 */ /* 0x000fe20000010864 */
[----:B------:R-:W-:Y:S01]  /*6da0*/  MUFU.EX2 R104, R104 ;  /* 0x0000006800687308 */ /* 0x000fe20000000800 */
[----:B------:R-:W-:Y:S02]  /*6db0*/  FADD.FTZ R89, R89, R90 ;  /* 0x0000005a59597221 */ /* 0x000fe40000010000 */
[----:B------:R-:W-:Y:S01]  /*6dc0*/  FFMA.FTZ R64, R152, c[0x0][0x23c], -R101 ;  /* 0x00008f0098407a23 */ /* 0x000fe20000010865 */
[C---:B------:R-:W-:Y:S03]  /*6dd0*/  HMMA.16816.F32 R20, R80.reuse, R28, R20 ;  /* 0x0000001c5014723c */ /* 0x040fe60000001814 */
[----:B------:R-:W-:Y:S02]  /*6de0*/  FADD.FTZ R89, R88, R89 ;  /* 0x0000005958597221 */ /* 0x000fe40000010000 */
[C---:B------:R-:W-:Y:S01]  /*6df0*/  FFMA.FTZ R67, R85.reuse, R138, R103 ;  /* 0x0000008a55437223 */ /* 0x040fe20000010067 */
[----:B------:R-:W-:Y:S01]  /*6e00*/  MUFU.EX2 R105, R105 ;  /* 0x0000006900697308 */ /* 0x000fe20000000800 */
[C---:B------:R-:W-:Y:S01]  /*6e10*/  FMUL.FTZ R28, R85.reuse, R56 ;  /* 0x00000038551c7220 */ /* 0x040fe20000410000 */
[C---:B------:R-:W-:Y:S04]  /*6e20*/  HMMA.16816.F32 R24, R80.reuse, R30, R24 ;  /* 0x0000001e5018723c */ /* 0x040fe80000001818 */
[----:B------:R-:W-:Y:S01]  /*6e30*/  FMUL.FTZ R29, R85, R57 ;  /* 0x00000039551d7220 */ /* 0x000fe20000410000 */
[----:B------:R-:W-:Y:S01]  /*6e40*/  MOV R85, R2 ;  /* 0x0000000200557202 */ /* 0x000fe20000000f00 */
[--C-:B------:R-:W-:Y:S02]  /*6e50*/  FFMA.FTZ R103, R140, c[0x0][0x23c], -R101.reuse ;  /* 0x00008f008c677a23 */ /* 0x100fe40000010865 */
[C---:B------:R-:W-:Y:S01]  /*6e60*/  FMUL.FTZ R30, R3.reuse, R58 ;  /* 0x0000003a031e7220 */ /* 0x040fe20000410000 */
[----:B------:R-:W-:Y:S03]  /*6e70*/  MUFU.EX2 R66, R66 ;  /* 0x0000004200427308 */ /* 0x000fe60000000800 */
[----:B------:R-:W-:Y:S02]  /*6e80*/  FMUL.FTZ R31, R3, R59 ;  /* 0x0000003b031f7220 */ /* 0x000fe40000410000 */
[----:B------:R-:W-:Y:S01]  /*6e90*/  LDSM.16.MT88.4 R56, [R109+0x6400] ;  /* 0x006400006d38783b */ /* 0x000fe20000004200 */
[----:B------:R-:W-:Y:S02]  /*6ea0*/  FFMA.FTZ R101, R84, c[0x0][0x23c], -R101 ;  /* 0x00008f0054657a23 */ /* 0x000fe40000010865 */
[----:B------:R-:W-:Y:S02]  /*6eb0*/  FADD.FTZ R67, R98, R67 ;  /* 0x0000004362437221 */ /* 0x000fe40000010000 */
[C---:B-1----:R-:W-:Y:S01]  /*6ec0*/  HMMA.16816.F32 R28, R80.reuse, R60, R28 ;  /* 0x0000003c501c723c */ /* 0x042fe2000000181c */
[----:B------:R-:W-:Y:S02]  /*6ed0*/  MUFU.EX2 R103, R103 ;  /* 0x0000006700677308 */ /* 0x000fe40000000800 */
[----:B------:R-:W-:Y:S04]  /*6ee0*/  FADD.FTZ R92, R92, R67 ;  /* 0x000000435c5c7221 */ /* 0x000fe80000010000 */
[----:B------:R-:W-:Y:S01]  /*6ef0*/  FADD.FTZ R91, R91, R92 ;  /* 0x0000005c5b5b7221 */ /* 0x000fe20000010000 */
[C---:B------:R-:W-:Y:S01]  /*6f00*/  HMMA.16816.F32 R32, R80.reuse, R62, R32 ;  /* 0x0000003e5020723c */ /* 0x040fe20000001820 */
[----:B------:R-:W-:Y:S02]  /*6f10*/  LDSM.16.MT88.4 R60, [R87+0x6800] ;  /* 0x00680000573c783b */ /* 0x000fe40000004200 */
[----:B------:R-:W-:Y:S05]  /*6f20*/  MUFU.EX2 R100, R154 ;  /* 0x0000009a00647308 */ /* 0x000fea0000000800 */
[C---:B---3--:R-:W-:Y:S05]  /*6f30*/  HMMA.16816.F32 R36, R80.reuse, R52, R36 ;  /* 0x000000345024723c */ /* 0x048fea0000001824 */
[----:B------:R-:W-:Y:S03]  /*6f40*/  MUFU.EX2 R106, R106 ;  /* 0x0000006a006a7308 */ /* 0x000fe60000000800 */
[C---:B------:R-:W-:Y:S01]  /*6f50*/  HMMA.16816.F32 R40, R80.reuse, R54, R40 ;  /* 0x000000365028723c */ /* 0x040fe20000001828 */
[----:B------:R-:W1:Y:S06]  /*6f60*/  LDSM.16.MT88.4 R52, [R87+0x8000] ;  /* 0x008000005734783b */ /* 0x000e6c0000004200 */
[----:B------:R-:W-:Y:S10]  /*6f70*/  MUFU.EX2 R65, R65 ;  /* 0x0000004100417308 */ /* 0x000ff40000000800 */
[----:B------:R-:W2:Y:S10]  /*6f80*/  MUFU.EX2 R64, R64 ;  /* 0x0000004000407308 */ /* 0x000eb40000000800 */
[----:B------:R-:W-:Y:S10]  /*6f90*/  MUFU.EX2 R139, R139 ;  /* 0x0000008b008b7308 */ /* 0x000ff40000000800 */
[----:B------:R-:W-:Y:S01]  /*6fa0*/  MUFU.EX2 R155, R155 ;  /* 0x0000009b009b7308 */ /* 0x000fe20000000800 */
[C---:B-1----:R-:W-:Y:S03]  /*6fb0*/  HMMA.16816.F32 R44, R80.reuse, R52, R44 ;  /* 0x00000034502c723c */ /* 0x042fe6000000182c */
[----:B--2---:R-:W-:Y:S06]  /*6fc0*/  FADD.FTZ R92, R64, R89 ;  /* 0x00000059405c7221 */ /* 0x004fec0000010000 */
[----:B------:R-:W1:Y:S03]  /*6fd0*/  MUFU.EX2 R158, R158 ;  /* 0x0000009e009e7308 */ /* 0x000e660000000800 */
[----:B------:R-:W-:Y:S01]  /*6fe0*/  F2FP.PACK_AB R52, R65, R66 ;  /* 0x000000424134723e */ /* 0x000fe200000000ff */
[----:B------:R-:W-:Y:S03]  /*6ff0*/  HMMA.16816.F32 R48, R80, R54, R48 ;  /* 0x000000365030723c */ /* 0x000fe60000001830 */
[----:B------:R-:W-:Y:S01]  /*7000*/  F2FP.PACK_AB R53, R93, R64 ;  /* 0x000000405d35723e */ /* 0x000fe200000000ff */
[----:B------:R-:W-:Y:S03]  /*7010*/  FADD.FTZ R66, R66, R91 ;  /* 0x0000005b42427221 */ /* 0x000fe60000010000 */
[----:B------:R-:W-:Y:S01]  /*7020*/  F2FP.PACK_AB R54, R95, R94 ;  /* 0x0000005e5f36723e */ /* 0x000fe200000000ff */
[----:B------:R-:W-:Y:S01]  /*7030*/  MUFU.EX2 R84, R143 ;  /* 0x0000008f00547308 */ /* 0x000fe20000000800 */
[----:B------:R-:W-:Y:S03]  /*7040*/  F2FP.PACK_AB R55, R96, R97 ;  /* 0x000000616037723e */ /* 0x000fe600000000ff */
[----:B------:R-:W-:Y:S02]  /*7050*/  FADD.FTZ R99, R65, R66 ;  /* 0x0000004241637221 */ /* 0x000fe40000010000 */
[----:B------:R-:W-:Y:S02]  /*7060*/  FADD.FTZ R92, R93, R92 ;  /* 0x0000005c5d5c7221 */ /* 0x000fe40000010000 */
[C---:B------:R-:W-:Y:S02]  /*7070*/  HMMA.16816.F32 R4, R52.reuse, R56, R4 ;  /* 0x000000383404723c */ /* 0x040fe40000001804 */
[----:B------:R-:W2:Y:S03]  /*7080*/  MUFU.EX2 R3, R144 ;  /* 0x0000009000037308 */ /* 0x000ea60000000800 */
[----:B------:R-:W-:Y:S01]  /*7090*/  FADD.FTZ R94, R94, R99 ;  /* 0x000000635e5e7221 */ /* 0x000fe20000010000 */
[----:B-1----:R-:W-:Y:S01]  /*70a0*/  F2FP.PACK_AB R88, R158, R155 ;  /* 0x0000009b9e58723e */ /* 0x002fe200000000ff */
[----:B------:R-:W-:Y:S01]  /*70b0*/  FADD.FTZ R97, R97, R92 ;  /* 0x0000005c61617221 */ /* 0x000fe20000010000 */
[C---:B------:R-:W-:Y:S01]  /*70c0*/  HMMA.16816.F32 R8, R52.reuse, R58, R8 ;  /* 0x0000003a3408723c */ /* 0x040fe20000001808 */
[----:B------:R-:W1:Y:S03]  /*70d0*/  LDSM.16.MT88.4 R56, [R87+0x6400] ;  /* 0x006400005738783b */ /* 0x000e660000004200 */
[----:B------:R-:W-:Y:S01]  /*70e0*/  MUFU.EX2 R159, R159 ;  /* 0x0000009f009f7308 */ /* 0x000fe20000000800 */
[----:B------:R-:W-:Y:S02]  /*70f0*/  FADD.FTZ R94, R95, R94 ;  /* 0x0000005e5f5e7221 */ /* 0x000fe40000010000 */
[----:B------:R-:W-:Y:S07]  /*7100*/  FADD.FTZ R96, R96, R97 ;  /* 0x0000006160607221 */ /* 0x000fee0000010000 */
[----:B------:R-:W3:Y:S01]  /*7110*/  MUFU.EX2 R160, R160 ;  /* 0x000000a000a07308 */ /* 0x000ee20000000800 */
[----:B--2---:R-:W-:Y:S09]  /*7120*/  F2FP.PACK_AB R89, R3, R84 ;  /* 0x000000540359723e */ /* 0x004ff200000000ff */
[----:B------:R-:W-:Y:S10]  /*7130*/  MUFU.EX2 R86, R86 ;  /* 0x0000005600567308 */ /* 0x000ff40000000800 */
[----:B------:R-:W2:Y:S01]  /*7140*/  MUFU.EX2 R101, R101 ;  /* 0x0000006500657308 */ /* 0x000ea20000000800 */
[----:B---3--:R-:W-:Y:S01]  /*7150*/  F2FP.PACK_AB R90, R160, R159 ;  /* 0x0000009fa05a723e */ /* 0x008fe200000000ff */
[C---:B-1----:R-:W-:Y:S08]  /*7160*/  HMMA.16816.F32 R12, R52.reuse, R56, R12 ;  /* 0x00000038340c723c */ /* 0x042ff0000000180c */
[C---:B------:R-:W-:Y:S01]  /*7170*/  HMMA.16816.F32 R16, R52.reuse, R58, R16 ;  /* 0x0000003a3410723c */ /* 0x040fe20000001810 */
[----:B------:R-:W1:Y:S03]  /*7180*/  LDSM.16.MT88.4 R56, [R109+0x7400] ;  /* 0x007400006d38783b */ /* 0x000e660000004200 */
[----:B--2---:R-:W-:Y:S04]  /*7190*/  F2FP.PACK_AB R91, R101, R86 ;  /* 0x00000056655b723e */ /* 0x004fe800000000ff */
        /* <DEDUP_REMOVED lines=17> */
[----:B------:R-:W-:Y:S03]  /*72b0*/  F2FP.PACK_AB R55, R139, R106 ;  /* 0x0000006a8b37723e */ /* 0x000fe600000000ff */
[----:B------:R-:W-:Y:S04]  /*72c0*/  FADD.FTZ R105, R105, R102 ;  /* 0x0000006669697221 */ /* 0x000fe80000010000 */
[----:B------:R-:W-:Y:S04]  /*72d0*/  FADD.FTZ R100, R100, R105 ;  /* 0x0000006964647221 */ /* 0x000fe80000010000 */
[----:B------:R-:W-:Y:S04]  /*72e0*/  FADD.FTZ R155, R155, R100 ;  /* 0x000000649b9b7221 */ /* 0x000fe80000010000 */
[----:B------:R-:W-:Y:S04]  /*72f0*/  FADD.FTZ R158, R158, R155 ;  /* 0x0000009b9e9e7221 */ /* 0x000fe80000010000 */
        /* <DEDUP_REMOVED lines=15> */
[C---:B------:R-:W-:Y:S08]  /*73f0*/  HMMA.16816.F32 R40, R52.reuse, R58, R40 ;  /* 0x0000003a3428723c */ /* 0x040ff00000001828 */
[C---:B--2---:R-:W-:Y:S08]  /*7400*/  HMMA.16816.F32 R44, R52.reuse, R60, R44 ;  /* 0x0000003c342c723c */ /* 0x044ff0000000182c */
[----:B------:R-:W-:Y:S01]  /*7410*/  HMMA.16816.F32 R48, R52, R62, R48 ;  /* 0x0000003e3430723c */ /* 0x000fe20000001830 */
[----:B------:R-:W1:Y:S07]  /*7420*/  LDSM.16.MT88.4 R60, [R109+0x7c00] ;  /* 0x007c00006d3c783b */ /* 0x000e6e0000004200 */
[C---:B------:R-:W-:Y:S01]  /*7430*/  HMMA.16816.F32 R80, R88.reuse, R76, R4 ;  /* 0x0000004c5850723c */ /* 0x040fe20000001804 */
[----:B------:R-:W2:Y:S07]  /*7440*/  LDSM.16.MT88.4 R52, [R87+0x7c00] ;  /* 0x007c00005734783b */ /* 0x000eae0000004200 */
[C---:B------:R-:W-:Y:S01]  /*7450*/  HMMA.16816.F32 R76, R88.reuse, R78, R8 ;  /* 0x0000004e584c723c */ /* 0x040fe20000001808 */
[----:B------:R-:W3:Y:S07]  /*7460*/  LDSM.16.MT88.4 R4, [R109+0x8c00] ;  /* 0x008c00006d04783b */ /* 0x000eee0000004200 */
[C---:B------:R-:W-:Y:S01]  /*7470*/  HMMA.16816.F32 R72, R88.reuse, R68, R12 ;  /* 0x000000445848723c */ /* 0x040fe2000000180c */
[----:B------:R-:W4:Y:S07]  /*7480*/  LDSM.16.MT88.4 R8, [R87+0x8c00] ;  /* 0x008c00005708783b */ /* 0x000f2e0000004200 */
[C---:B------:R-:W-:Y:S08]  /*7490*/  HMMA.16816.F32 R68, R88.reuse, R70, R16 ;  /* 0x000000465844723c */ /* 0x040ff00000001810 */
[C---:B-1----:R-:W-:Y:S08]  /*74a0*/  HMMA.16816.F32 R64, R88.reuse, R60, R20 ;  /* 0x0000003c5840723c */ /* 0x042ff00000001814 */
[C---:B------:R-:W-:Y:S08]  /*74b0*/  HMMA.16816.F32 R60, R88.reuse, R62, R24 ;  /* 0x0000003e583c723c */ /* 0x040ff00000001818 */
[C---:B--2---:R-:W-:Y:S08]  /*74c0*/  HMMA.16816.F32 R56, R88.reuse, R52, R28 ;  /* 0x000000345838723c */ /* 0x044ff0000000181c */
[C---:B------:R-:W-:Y:S08]  /*74d0*/  HMMA.16816.F32 R52, R88.reuse, R54, R32 ;  /* 0x000000365834723c */ /* 0x040ff00000001820 */
[C---:B---3--:R-:W-:Y:S07]  /*74e0*/  HMMA.16816.F32 R36, R88.reuse, R4, R36 ;  /* 0x000000045824723c */ /* 0x048fee0000001824 */
[----:B------:R-:W-:Y:S01]  /*74f0*/  FADD.FTZ R5, R103, R96 ;  /* 0x0000006067057221 */ /* 0x000fe20000010000 */
[C---:B------:R-:W-:Y:S04]  /*7500*/  HMMA.16816.F32 R40, R88.reuse, R6, R40 ;  /* 0x000000065828723c */ /* 0x040fe80000001828 */
[----:B------:R-:W-:Y:S04]  /*7510*/  FADD.FTZ R5, R104, R5 ;  /* 0x0000000568057221 */ /* 0x000fe80000010000 */
[C---:B----4-:R-:W-:Y:S04]  /*7520*/  HMMA.16816.F32 R44, R88.reuse, R8, R44 ;  /* 0x00000008582c723c */ /* 0x050fe8000000182c */
[----:B------:R-:W-:Y:S04]  /*7530*/  FADD.FTZ R106, R106, R5 ;  /* 0x000000056a6a7221 */ /* 0x000fe80000010000 */
[----:B------:R-:W-:Y:S01]  /*7540*/  FADD.FTZ R139, R139, R106 ;  /* 0x0000006a8b8b7221 */ /* 0x000fe20000010000 */
[----:B------:R-:W-:Y:S03]  /*7550*/  HMMA.16816.F32 R48, R88, R10, R48 ;  /* 0x0000000a5830723c */ /* 0x000fe60000001830 */
[----:B------:R-:W-:Y:S04]  /*7560*/  FADD.FTZ R84, R84, R139 ;  /* 0x0000008b54547221 */ /* 0x000fe80000010000 */
[----:B------:R-:W-:Y:S05]  /*7570*/  FADD.FTZ R3, R3, R84 ;  /* 0x0000005403037221 */ /* 0x000fea0000010000 */
[----:B------:R-:W-:Y:S01]  /*7580*/  FADD.FTZ R86, R86, R3 ;  /* 0x0000000356567221 */ /* 0x000fe20000010000 */
[----:B------:R-:W-:Y:S03]  /*7590*/  MOV R3, R0 ;  /* 0x0000000000037202 */ /* 0x000fe60000000f00 */
[----:B------:R-:W-:Y:S01]  /*75a0*/  FADD.FTZ R134, R101, R86 ;  /* 0x0000005665867221 */ /* 0x000fe20000010000 */
[----:B------:R-:W-:-:S05]  /*75b0*/  @P0 BRA `(.L_x_774) ;  /* 0xffffe38000000947 */ /* 0x000fca000383ffff */
.L_x_773:
        /* <DEDUP_REMOVED lines=111> */
[----:B------:R-:W-:Y:S01]  /*7cb0*/  LOP3.LUT R11, R11, 0xc0, RZ, 0xc0, !PT ;  /* 0x000000c00b0b7812 */ /* 0x000fe200078ec0ff */
[----:B---3--:R-:W-:Y:S01]  /*7cc0*/  @P3 FMUL.FTZ R43, R8, 0.69314718246459960938 ;  /* 0x3f317218082b3820 */ /* 0x008fe20000410000 */
[----:B------:R-:W-:-:S02]  /*7cd0*/  LEA R3, R6, R3, 0x4 ;  /* 0x0000000306037211 */ /* 0x000fc400078e20ff */
[----:B------:R-:W-:Y:S02]  /*7ce0*/  LEA.HI R6, R11, R11, RZ, 0x1d ;  /* 0x0000000b0b067211 */ /* 0x000fe400078fe8ff */
[----:B------:R-:W-:Y:S02]  /*7cf0*/  ISETP.NE.U32.AND P1, PT, R5, 0x1, PT ;  /* 0x000000010500780c */ /* 0x000fe40003f25070 */
[----:B------:R-:W1:Y:S01]  /*7d00*/  LDC.U8 R5, c[0x0][0x329] ;  /* 0x0000ca40ff057b82 */ /* 0x000e620000000000 */
[----:B------:R-:W-:Y:S01]  /*7d10*/  IMAD.U32 R3, R3, 0x2, R6 ;  /* 0x0000000203037824 */ /* 0x000fe200078e0006 */
[----:B------:R-:W-:Y:S02]  /*7d20*/  F2FP.PACK_AB R46, R47, R46 ;  /* 0x0000002e2f2e723e */ /* 0x000fe400000000ff */
[----:B------:R-:W-:Y:S02]  /*7d30*/  F2FP.PACK_AB R50, R51, R50 ;  /* 0x000000323332723e */ /* 0x000fe400000000ff */
[----:B------:R-:W-:-:S02]  /*7d40*/  SHF.L.U32 R11, R3, 0x1, RZ ;  /* 0x00000001030b7819 */ /* 0x000fc400000006ff */
[----:B------:R-:W-:Y:S01]  /*7d50*/  MOV R3, 0x20 ;  /* 0x0000002000037802 */ /* 0x000fe20000000f00 */
[----:B------:R-:W2:Y:S01]  /*7d60*/  LDC.U8 R6, c[0x0][0x328] ;  /* 0x0000ca00ff067b82 */ /* 0x000ea20000000000 */
[----:B------:R-:W-:Y:S01]  /*7d70*/  IADD3 R13, R11, -0x10, RZ ;  /* 0xfffffff00b0d7810 */ /* 0x000fe20007ffe0ff */
[----:B------:R-:W-:Y:S01]  /*7d80*/  STS [R11], R80 ;  /* 0x000000500b007388 */ /* 0x000fe20000000800 */
[----:B------:R-:W-:Y:S02]  /*7d90*/  SEL R10, R3, 0xffffffe0, !P0 ;  /* 0xffffffe0030a7807 */ /* 0x000fe40004000000 */
[C---:B------:R-:W-:Y:S01]  /*7da0*/  @P1 IADD3 R13, R11.reuse, 0x10, RZ ;  /* 0x000000100b0d1810 */ /* 0x040fe20007ffe0ff */
[----:B------:R-:W-:Y:S01]  /*7db0*/  STS [R11+0x200], R82 ;  /* 0x000200520b007388 */ /* 0x000fe20000000800 */
[----:B------:R-:W-:Y:S01]  /*7dc0*/  ISETP.NE.AND P0, PT, R116, -0x1, PT ;  /* 0xffffffff7400780c */ /* 0x000fe20003f05270 */
[----:B------:R-:W-:Y:S01]  /*7dd0*/  IMAD.IADD R17, R11, 0x1, R10 ;  /* 0x000000010b117824 */ /* 0x000fe200078e020a */
[----:B------:R-:W-:Y:S01]  /*7de0*/  IADD3 R15, R10, R13, RZ ;  /* 0x0000000d0a0f7210 */ /* 0x000fe20007ffe0ff */
[----:B------:R-:W-:Y:S04]  /*7df0*/  STS [R13], R76 ;  /* 0x0000004c0d007388 */ /* 0x000fe80000000800 */
[----:B------:R-:W-:Y:S01]  /*7e00*/  STS [R13+0x200], R78 ;  /* 0x0002004e0d007388 */ /* 0x000fe20000000800 */
        /* <DEDUP_REMOVED lines=14> */
[----:B------:R-:W-:-:S03]  /*7ef0*/  LOP3.LUT P5, RZ, R4, 0x3, RZ, 0xc0, !PT ;  /* 0x0000000304ff7812 */ /* 0x000fc600078ac0ff */
        /* <DEDUP_REMOVED lines=14> */
[----:B------:R3:W-:Y:S04]  /*7fe0*/  STS [R15+0x2200], R50 ;  /* 0x002200320f007388 */ /* 0x0007e80000000800 */
[----:B------:R-:W-:Y:S01]  /*7ff0*/  BAR.SYNC.DEFER_BLOCKING 0x0 ;  /* 0x0000000000007b1d */ /* 0x000fe20000010000 */
[----:B-1----:R-:W-:-:S04]  /*8000*/  @P0 IMAD.WIDE.U32 R40, R116, c[0x0][0x1e8], RZ ;  /* 0x00007a0074280a25 */ /* 0x002fc800078e00ff */
[----:B------:R-:W-:Y:S01]  /*8010*/  @P0 IMAD R11, R116, c[0x0][0x1ec], R41 ;  /* 0x00007b00740b0a24 */ /* 0x000fe200078e0229 */
[----:B------:R-:W1:Y:S01]  /*8020*/  S2R R3, SR_CTAID.Y ;  /* 0x0000000000037919 */ /* 0x000e620000002600 */
[----:B--2---:R-:W-:-:S03]  /*8030*/  CS2R R44, SRZ ;  /* 0x00000000002c7805 */ /* 0x004fc6000001ff00 */
[----:B------:R-:W2:Y:S04]  /*8040*/  S2R R6, SR_CTAID.X ;  /* 0x0000000000067919 */ /* 0x000ea80000002500 */
[----:B------:R-:W4:Y:S01]  /*8050*/  S2R R5, SR_CTAID.Z ;  /* 0x0000000000057919 */ /* 0x000f220000002700 */
[----:B---3--:R-:W-:-:S03]  /*8060*/  @P0 MOV R15, R40 ;  /* 0x00000028000f0202 */ /* 0x008fc60000000f00 */
[----:B------:R3:W3:Y:S04]  /*8070*/  LDS.128 R32, [R117] ;  /* 0x0000000075207984 */ /* 0x0006e80000000c00 */
[----:B------:R3:W3:Y:S01]  /*8080*/  LDS.128 R28, [R117+0x800] ;  /* 0x00080000751c7984 */ /* 0x0006e20000000c00 */
[C---:B-1----:R-:W-:Y:S01]  /*8090*/  @!P1 IMAD R13, R3.reuse, c[0x0][0x214], RZ ;  /* 0x00008500030d9a24 */ /* 0x042fe200078e02ff */
[----:B------:R-:W-:Y:S02]  /*80a0*/  @!P0 SHF.R.S32.HI R7, RZ, 0x1f, R3 ;  /* 0x0000001fff078819 */ /* 0x000fe40000011403 */
[----:B------:R1:W1:Y:S01]  /*80b0*/  LDS.128 R24, [R117+0x1000] ;  /* 0x0010000075187984 */ /* 0x0002620000000c00 */
[----:B------:R-:W-:Y:S01]  /*80c0*/  IMAD R14, R3, R14, RZ ;  /* 0x0000000e030e7224 */ /* 0x000fe200078e02ff */
[----:B------:R-:W-:-:S02]  /*80d0*/  @!P1 SEL R116, R13, R116, !P0 ;  /* 0x000000740d749207 */ /* 0x000fc40004000000 */
        /* <DEDUP_REMOVED lines=11> */
[----:B----4-:R-:W-:-:S02]  /*8190*/  IMAD R14, R5, R10, R14 ;  /* 0x0000000a050e7224 */ /* 0x010fc400078e020e */
        /* <DEDUP_REMOVED lines=29> */
.L_x_778:
[----:B------:R-:W-:Y:S05]  /*8370*/  BSYNC B0 ;  /* 0x0000000000007941 */ /* 0x000fea0003800000 */
.L_x_777:
[----:B------:R-:W-:Y:S01]  /*8380*/  IADD3 R2, P0, R130, R15, RZ ;  /* 0x0000000f82027210 */ /* 0x000fe20007f1e0ff */
[----:B------:R-:W-:Y:S01]  /*8390*/  BSSY B0, `(.L_x_779) ;  /* 0x0000013000007945 */ /* 0x000fe20003800000 */
[----:B------:R-:W-:Y:S02]  /*83a0*/  SHF.R.S32.HI R0, RZ, 0x1f, R5 ;  /* 0x0000001fff007819 */ /* 0x000fe40000011405 */
[----:B--2---:R-:W-:Y:S02]  /*83b0*/  IADD3.X R3, R131, R11, RZ, P0, !PT ;  /* 0x0000000b83037210 */ /* 0x004fe400007fe4ff */
[----:B------:R-:W-:Y:S01]  /*83c0*/  ISETP.GE.AND P0, PT, R128, R113, PT ;  /* 0x000000718000720c */ /* 0x000fe20003f06270 */
[----:B------:R-:W-:-:S04]  /*83d0*/  IMAD R0, R0, c[0x0][0x1f0], RZ ;  /* 0x00007c0000007a24 */ /* 0x000fc800078e02ff */
[C---:B------:R-:W-:Y:S02]  /*83e0*/  IMAD R0, R5.reuse, c[0x0][0x1f4], R0 ;  /* 0x00007d0005007a24 */ /* 0x040fe400078e0200 */
[----:B------:R-:W-:-:S05]  /*83f0*/  IMAD.WIDE.U32 R4, R5, c[0x0][0x1f0], R2 ;  /* 0x00007c0005047a25 */ /* 0x000fca00078e0002 */
        /* <DEDUP_REMOVED lines=9> */
[----:B---3--:R2:W-:Y:S04]  /*8490*/  STG.E.128 [R2.64], R32 ;  /* 0x0000002002007986 */ /* 0x0085e8000c101d08 */
[----:B-1----:R2:W-:Y:S04]  /*84a0*/  STG.E.128 [R2.64+0x40], R24 ;  /* 0x0000401802007986 */ /* 0x0025e8000c101d08 */
[----:B------:R2:W-:Y:S02]  /*84b0*/  STG.E.128 [R2.64+0x80], R16 ;  /* 0x0000801002007986 */ /* 0x0005e4000c101d08 */
.L_x_780:
[----:B------:R-:W-:Y:S05]  /*84c0*/  BSYNC B0 ;  /* 0x0000000000007941 */ /* 0x000fea0003800000 */
.L_x_779:
        /* <DEDUP_REMOVED lines=11> */
[----:B---3--:R-:W-:Y:S04]  /*8580*/  STG.E.128 [R2.64], R28 ;  /* 0x0000001c02007986 */ /* 0x008fe8000c101d08 */
[----:B-1----:R-:W-:Y:S04]  /*8590*/  STG.E.128 [R2.64+0x40], R20 ;  /* 0x0000401402007986 */ /* 0x002fe8000c101d08 */
[----:B------:R-:W-:Y:S01]  /*85a0*/  STG.E.128 [R2.64+0x80], R36 ;  /* 0x0000802402007986 */ /* 0x000fe2000c101d08 */
[----:B------:R-:W-:Y:S05]  /*85b0*/  EXIT ;  /* 0x000000000000794d */ /* 0x000fea0003800000 */
.L_x_766:
[----:B-1----:R-:W1:Y:S01]  /*85c0*/  LDC.U8 R3, c[0x0][0x329] ;  /* 0x0000ca40ff037b82 */ /* 0x002e620000000000 */
[----:B------:R-:W-:Y:S01]  /*85d0*/  ISETP.NE.AND P4, PT, R116, -0x1, PT ;  /* 0xffffffff7400780c */ /* 0x000fe20003f85270 */
[----:B------:R-:W-:Y:S01]  /*85e0*/  IMAD.IADD R119, R119, 0x1, -R100 ;  /* 0x0000000177777824 */ /* 0x000fe200078e0a64 */
[----:B------:R-:W-:Y:S01]  /*85f0*/  SHF.R.S32.HI R2, RZ, 0x1f, R93 ;  /* 0x0000001fff027819 */ /* 0x000fe2000001145d */
[----:B------:R-:W-:Y:S03]  /*8600*/  BSSY B0, `(.L_x_781) ;  /* 0x000003c000007945 */ /* 0x000fe60003800000 */
[----:B------:R-:W-:Y:S01]  /*8610*/  LEA.HI R2, R2, R93, RZ, 0x2 ;  /* 0x0000005d02027211 */ /* 0x000fe200078f10ff */
[----:B------:R-:W2:Y:S03]  /*8620*/  LDC.U8 R4, c[0x0][0x328] ;  /* 0x0000ca00ff047b82 */ /* 0x000ea60000000000 */
[----:B------:R-:W-:-:S02]  /*8630*/  LOP3.LUT R12, R2, 0x1ffffffc, RZ, 0xc0, !PT ;  /* 0x1ffffffc020c7812 */ /* 0x000fc400078ec0ff */
[----:B------:R-:W-:Y:S01]  /*8640*/  SHF.R.S32.HI R2, RZ, 0x2, R2 ;  /* 0x00000002ff027819 */ /* 0x000fe20000011402 */
[----:B------:R-:W-:Y:S01]  /*8650*/  @P4 IMAD.WIDE.U32 R8, R116, c[0x0][0x1e8], RZ ;  /* 0x00007a0074084a25 */ /* 0x000fe200078e00ff */
[----:B------:R-:W-:-:S03]  /*8660*/  @!P4 SHF.R.S32.HI R5, RZ, 0x1f, R0 ;  /* 0x0000001fff05c819 */ /* 0x000fc60000011400 */
[----:B------:R-:W-:Y:S02]  /*8670*/  @P4 IMAD R6, R116, c[0x0][0x1ec], R9 ;  /* 0x00007b0074064a24 */ /* 0x000fe400078e0209 */
[----:B------:R-:W-:Y:S01]  /*8680*/  @!P4 IMAD.WIDE.U32 R10, R0, c[0x0][0x1e0], RZ ;  /* 0x00007800000aca25 */ /* 0x000fe200078e00ff */
[----:B-1----:R-:W-:-:S03]  /*8690*/  ISETP.NE.AND P1, PT, R3, RZ, PT ;  /* 0x000000ff0300720c */ /* 0x002fc60003f25270 */
[----:B------:R-:W-:Y:S01]  /*86a0*/  @!P4 IMAD R5, R5, c[0x0][0x1e0], RZ ;  /* 0x000078000505ca24 */ /* 0x000fe200078e02ff */
[----:B------:R-:W-:Y:S01]  /*86b0*/  @!P4 MOV R8, R10 ;  /* 0x0000000a0008c202 */ /* 0x000fe20000000f00 */
[----:B------:R-:W-:Y:S02]  /*86c0*/  IMAD.IADD R7, R93, 0x1, -R12 ;  /* 0x000000015d077824 */ /* 0x000fe400078e0a0c */
[----:B------:R-:W-:Y:S01]  /*86d0*/  @!P4 IMAD R5, R0, c[0x0][0x1e4], R5 ;  /* 0x000079000005ca24 */ /* 0x000fe200078e0205 */
[----:B------:R-:W-:Y:S01]  /*86e0*/  CS2R R12, SRZ ;  /* 0x00000000000c7805 */ /* 0x000fe2000001ff00 */
[----:B------:R-:W-:Y:S01]  /*86f0*/  IMAD.SHL.U32 R7, R7, 0x8, RZ ;  /* 0x0000000807077824 */ /* 0x000fe200078e00ff */
[----:B--2---:R-:W-:Y:S02]  /*8700*/  ISETP.NE.AND P3, PT, R4, RZ, PT ;  /* 0x000000ff0400720c */ /* 0x004fe40003f65270 */
[----:B------:R-:W-:Y:S02]  /*8710*/  @!P4 IADD3 R6, R11, R5, RZ ;  /* 0x000000050b06c210 */ /* 0x000fe40007ffe0ff */
[----:B------:R-:W-:Y:S01]  /*8720*/  ISETP.NE.OR P2, PT, R3, RZ, !P3 ;  /* 0x000000ff0300720c */ /* 0x000fe20005f45670 */
[----:B------:R-:W-:-:S02]  /*8730*/  @P1 IMAD.MOV.U32 R4, RZ, RZ, c[0x0][0x210] ;  /* 0x00008400ff041624 */ /* 0x000fc400078e00ff */
[----:B------:R-:W-:Y:S01]  /*8740*/  @!P1 IMAD.MOV.U32 R3, RZ, RZ, c[0x0][0x214] ;  /* 0x00008500ff039624 */ /* 0x000fe200078e00ff */
[----:B------:R-:W-:Y:S01]  /*8750*/  ISETP.NE.OR P0, PT, R116, -0x1, P2 ;  /* 0xffffffff7400780c */ /* 0x000fe20001705670 */
[----:B------:R-:W-:-:S03]  /*8760*/  @P1 IMAD R9, R4, c[0x0][0x214], RZ ;  /* 0x0000850004091a24 */ /* 0x000fc600078e02ff */
[----:B------:R-:W-:Y:S01]  /*8770*/  @!P1 SEL R9, R3, c[0x0][0x234], !P3 ;  /* 0x00008d0003099a07 */ /* 0x000fe20005800000 */
[----:B------:R-:W-:Y:S01]  /*8780*/  @P1 IMAD.MOV.U32 R3, RZ, RZ, 0x1 ;  /* 0x00000001ff031424 */ /* 0x000fe200078e00ff */
[----:B------:R-:W-:-:S03]  /*8790*/  IADD3 R4, P3, R7, R8, RZ ;  /* 0x0000000807047210 */ /* 0x000fc60007f7e0ff */
[----:B------:R-:W-:Y:S01]  /*87a0*/  @!P1 IMAD R3, R9, c[0x0][0x1c0], RZ ;  /* 0x0000700009039a24 */ /* 0x000fe200078e02ff */
[----:B------:R-:W-:Y:S01]  /*87b0*/  LEA.HI.X.SX32 R5, R7, R6, 0x1, P3 ;  /* 0x0000000607057211 */ /* 0x000fe200018f0eff */
[----:B------:R-:W-:Y:S01]  /*87c0*/  @P1 IMAD.MOV.U32 R7, RZ, RZ, c[0x0][0x210] ;  /* 0x00008400ff071624 */ /* 0x000fe200078e00ff */
[----:B------:R-:W-:Y:S01]  /*87d0*/  @!P1 MOV R7, 0x1 ;  /* 0x0000000100079802 */ /* 0x000fe20000000f00 */
[C---:B------:R-:W-:Y:S01]  /*87e0*/  @!P0 IMAD R116, R0.reuse, c[0x0][0x214], RZ ;  /* 0x0000850000748a24 */ /* 0x040fe200078e02ff */
[----:B------:R-:W-:Y:S01]  /*87f0*/  SHF.R.S32.HI R6, RZ, 0x1f, R18 ;  /* 0x0000001fff067819 */ /* 0x000fe20000011412 */
[----:B------:R-:W-:Y:S02]  /*8800*/  IMAD R3, R0, R3, RZ ;  /* 0x0000000300037224 */ /* 0x000fe400078e02ff */
[--C-:B------:R-:W-:Y:S01]  /*8810*/  @!P2 IMAD.MOV.U32 R12, RZ, RZ, R116.reuse ;  /* 0x000000ffff0ca224 */ /* 0x100fe200078e0074 */
[----:B------:R-:W-:Y:S01]  /*8820*/  @!P2 SHF.R.S32.HI R13, RZ, 0x1f, R116 ;  /* 0x0000001fff0da819 */ /* 0x000fe20000011474 */
[----:B------:R-:W-:Y:S01]  /*8830*/  IMAD R15, R100, R7, RZ ;  /* 0x00000007640f7224 */ /* 0x000fe200078e02ff */
[----:B------:R-:W-:Y:S01]  /*8840*/  SEL R3, R3, RZ, P2 ;  /* 0x000000ff03037207 */ /* 0x000fe20001000000 */
[----:B------:R-:W-:Y:S01]  /*8850*/  IMAD R11, R6, c[0x0][0x1f0], RZ ;  /* 0x00007c00060b7a24 */ /* 0x000fe200078e02ff */
[----:B------:R-:W-:Y:S01]  /*8860*/  ISETP.GE.AND P2, PT, R2, R119, PT ;  /* 0x000000770200720c */ /* 0x000fe20003f46270 */
[----:B------:R-:W-:Y:S01]  /*8870*/  IMAD.WIDE.U32 R4, R18, c[0x0][0x1f0], R4 ;  /* 0x00007c0012047a25 */ /* 0x000fe200078e0004 */
[----:B------:R-:W-:-:S03]  /*8880*/  SHF.R.S32.HI R17, RZ, 0x1f, R15 ;  /* 0x0000001fff117819 */ /* 0x000fc6000001140f */
[C---:B------:R-:W-:Y:S01]  /*8890*/  IMAD R9, R18.reuse, R9, R3 ;  /* 0x0000000912097224 */ /* 0x040fe200078e0203 */
[----:B------:R-:W-:Y:S01]  /*88a0*/  SHF.R.S32.HI R3, RZ, 0x1f, R2 ;  /* 0x0000001fff037819 */ /* 0x000fe20000011402 */
[----:B------:R-:W-:-:S03]  /*88b0*/  IMAD R11, R18, c[0x0][0x1f4], R11 ;  /* 0x00007d00120b7a24 */ /* 0x000fc600078e020b */
        /* <DEDUP_REMOVED lines=16> */
.L_x_782:
[----:B------:R-:W-:Y:S05]  /*89c0*/  BSYNC B0 ;  /* 0x0000000000007941 */ /* 0x000fea0003800000 */
.L_x_781:
        /* <DEDUP_REMOVED lines=17> */
.L_x_784:
[----:B------:R-:W-:Y:S05]  /*8ae0*/  BSYNC B0 ;  /* 0x0000000000007941 */ /* 0x000fea0003800000 */
.L_x_783:
        /* <DEDUP_REMOVED lines=19> */
.L_x_785:
        /* <DEDUP_REMOVED lines=14> */
.L_x_1000:


//--------------------- .text._ZN5flash16flash_fwd_kernelI23Flash_fwd_kernel_traitsILi96ELi64ELi64ELi4ELb0ELb0EN7cutlass6half_tE19Flash_kernel_traitsILi96ELi64ELi64ELi4ES3_EELb1ELb1ELb0ELb1ELb0ELb0ELb0ELb0EEEvNS_16Flash_fwd_paramsE --------------------------
	.section	.text._ZN5flash16flash_fwd_kernelI23Flash_fwd_kernel_traitsILi96ELi64ELi64ELi4ELb0ELb0EN7cutlass6half_tE19Flash_kernel_traitsILi96ELi64ELi64ELi4ES3_EELb1ELb1ELb0ELb1ELb0ELb0ELb0ELb0EEEvNS_16Flash_fwd_paramsE,"ax",@progbits
	.sectioninfo	@"SHI_REGISTERS=159"
	.align	128
        .global         _ZN5flash16flash_fwd_kernelI23Flash_fwd_kernel_traitsILi96ELi64ELi64ELi4ELb0ELb0EN7cutlass6half_tE19Flash_kernel_traitsILi96ELi64ELi64ELi4ES3_EELb1ELb1ELb0ELb1ELb0ELb0ELb0ELb0EEEvNS_16Flash_fwd_paramsE
        .type           _ZN5flash16flash_fwd_kernelI23Flash_fwd_kernel_traitsILi96ELi64ELi64ELi4ELb0ELb0EN7cutlass6half_tE19Flash_kernel_traitsILi96ELi64ELi64ELi4ES3_EELb1ELb1ELb0ELb1ELb0ELb0ELb0ELb0EEEvNS_16Flash_fwd_paramsE,@function
        .size           _ZN5flash16flash_fwd_kernelI23Flash_fwd_kernel_traitsILi96ELi64ELi64ELi4ELb0ELb0EN7cutlass6half_tE19Flash_kernel_traitsILi96ELi64ELi64ELi4ES3_EELb1ELb1ELb0ELb1ELb0ELb0ELb0ELb0EEEvNS_16Flash_fwd_paramsE,(.L_x_1001 - _ZN5flash16flash_fwd_kernelI23Flash_fwd_kernel_traitsILi96ELi64ELi64ELi4ELb0ELb0EN7cutlass6half_tE19Flash_kernel_traitsILi96ELi64ELi64ELi4ES3_EELb1ELb1ELb0ELb1ELb0ELb0ELb0ELb0EEEvNS_16Flash_fwd_paramsE)
        .other          _ZN5flash16flash_fwd_kernelI23Flash_fwd_kernel_traitsILi96ELi64ELi64ELi4ELb0ELb0EN7cutlass6half_tE19Flash_kernel_traitsILi96ELi64ELi64ELi4ES3_EELb1ELb1ELb0ELb1ELb0ELb0ELb0ELb0EEEvNS_16Flash_fwd_paramsE,@"STO_CUDA_ENTRY STV_DEFAULT"
_ZN5flash16flash_fwd_kernelI23Flash_fwd_kernel_traitsILi96ELi64ELi64ELi4ELb0ELb0EN7cutlass6half_tE19Flash_kernel_traitsILi96ELi64ELi64ELi4ES3_EELb1ELb1ELb0ELb1ELb0ELb0ELb0ELb0EEEvNS_16Flash_fwd_paramsE:
.text._ZN5flash16flash_fwd_kernelI23Flash_fwd_kernel_traitsILi96ELi64ELi64ELi4ELb0ELb0EN7cutlass6half_tE19Flash_kernel_traitsILi96ELi64ELi64ELi4ES3_EELb1ELb1ELb0ELb1ELb0ELb0ELb0ELb0EEEvNS_16Flash_fwd_paramsE:
        /* <DEDUP_REMOVED lines=12> */
[----:B------:R-:W1:Y:S01]  /*00c0*/  LDC.U8 R2, c[0x0][0x312] ;  /* 0x0000c480ff027b82 */ /* 0x000e620000000000 */
[----:B------:R-:W-:Y:S02]  /*00d0*/  ISETP.NE.U32.AND P3, PT, RZ, c[0x0][0x240], PT ;  /* 0x00009000ff007a0c */ /* 0x000fe40003f65070 */
[----:B------:R-:W4:Y:S01]  /*00e0*/  S2R R18, SR_CTAID.X ;  /* 0x0000000000127919 */ /* 0x000f220000002500 */
[----:B------:R-:W-:Y:S02]  /*00f0*/  MOV R114, 0xffffffff ;  /* 0xffffffff00727802 */ /* 0x000fe40000000f00 */
[----:B------:R-:W-:Y:S01]  /*0100*/  ISETP.NE.AND.EX P3, PT, RZ, c[0x0][0x244], PT, P3 ;  /* 0x00009100ff007a0c */ /* 0x000fe20003f65330 */
[----:B------:R-:W4:Y:S04]  /*0110*/  S2R R23, SR_CTAID.Y ;  /* 0x0000000000177919 */ /* 0x000f280000002600 */
[----:B------:R-:W4:Y:S04]  /*0120*/  S2R R26, SR_CTAID.Z ;  /* 0x00000000001a7919 */ /* 0x000f280000002700 */
[----:B------:R-:W4:Y:S01]  /*0130*/  S2R R0, SR_TID.X ;  /* 0x0000000000007919 */ /* 0x000f220000002100 */
[----:B-1----:R-:W-:-:S02]  /*0140*/  ISETP.NE.AND P4, PT, R2, RZ, PT ;  /* 0x000000ff0200720c */ /* 0x002fc40003f85270 */
[----:B----4-:R-:W-:-:S04]  /*0150*/  LOP3.LUT R3, R26, R18, R23, 0xfe, !PT ;  /* 0x000000121a037212 */ /* 0x010fc800078efe17 */
[----:B------:R-:W-:-:S13]  /*0160*/  LOP3.LUT P2, RZ, R3, R0, RZ, 0xfc, !PT ;  /* 0x0000000003ff7212 */ /* 0x000fda000784fcff */
[----:B------:R-:W-:Y:S02]  /*0170*/  @!P2 IMAD.MOV.U32 R12, RZ, RZ, c[0x0][0x308] ;  /* 0x0000c200ff0ca624 */ /* 0x000fe400078e00ff */
[----:B------:R-:W-:Y:S01]  /*0180*/  @!P2 IMAD.MOV.U32 R13, RZ, RZ, c[0x0][0x30c] ;  /* 0x0000c300ff0da624 */ /* 0x000fe200078e00ff */
[----:B--2---:R-:W1:Y:S08]  /*0190*/  @P1 R2UR UR24, R8 ;  /* 0x00000000081813c2 */ /* 0x004e7000000e0000 */
[----:B------:R-:W2:Y:S01]  /*01a0*/  @P1 R2UR UR25, R9 ;  /* 0x00000000091913c2 */ /* 0x000ea200000e0000 */
[----:B---3--:R-:W-:-:S02]  /*01b0*/  @P1 IADD3 R92, P0, R6, c[0x0][0x300], RZ ;  /* 0x0000c000065c1a10 */ /* 0x008fc40007f1e0ff */
[----:B------:R-:W-:-:S03]  /*01c0*/  MOV R6, 0x4 ;  /* 0x0000000400067802 */ /* 0x000fc60000000f00 */
[----:B------:R-:W-:Y:S01]  /*01d0*/  @P1 IMAD.X R5, RZ, RZ, R7, P0 ;  /* 0x000000ffff051224 */ /* 0x000fe200000e0607 */
[----:B------:R-:W-:Y:S01]  /*01e0*/  ISETP.NE.U32.AND P0, PT, RZ, c[0x0][0x250], PT ;  /* 0x00009400ff007a0c */ /* 0x000fe20003f05070 */
[----:B------:R-:W-:Y:S01]  /*01f0*/  IMAD.WIDE R16, R23, R6, c[0x0][0x240] ;  /* 0x0000900017107625 */ /* 0x000fe200078e0206 */
[----:B------:R-:W-:Y:S02]  /*0200*/  ISETP.EQ.U32.AND P1, PT, RZ, c[0x0][0x248], PT ;  /* 0x00009200ff007a0c */ /* 0x000fe40003f22070 */
[----:B------:R-:W-:Y:S01]  /*0210*/  ISETP.NE.AND.EX P0, PT, RZ, c[0x0][0x254], PT, P0 ;  /* 0x00009500ff007a0c */ /* 0x000fe20003f05300 */
[----:B------:R-:W-:Y:S01]  /*0220*/  @!P2 IMAD.MOV.U32 R93, RZ, RZ, R5 ;  /* 0x000000ffff5da224 */ /* 0x000fe200078e0005 */
[----:B------:R-:W-:Y:S01]  /*0230*/  ISETP.EQ.OR.EX P1, PT, RZ, c[0x0][0x24c], !P4, P1 ;  /* 0x00009300ff007a0c */ /* 0x000fe20006722710 */
[----:B-1----:R-:W-:-:S03]  /*0240*/  IMAD.U32 R2, RZ, RZ, UR24 ;  /* 0x00000018ff027e24 */ /* 0x002fc6000f8e00ff */
[----:B------:R-:W-:Y:S01]  /*0250*/  @!P2 STG.E.64 [R12.64+0x8], R92 ;  /* 0x0000085c0c00a986 */ /* 0x000fe2000c101b16 */
[----:B--2---:R-:W-:-:S05]  /*0260*/  IMAD.U32 R3, RZ, RZ, UR25 ;  /* 0x00000019ff037e24 */ /* 0x004fca000f8e00ff */
[----:B------:R1:W-:Y:S04]  /*0270*/  @!P2 STG.E.64 [R12.64], R2 ;  /* 0x000000020c00a986 */ /* 0x0003e8000c101b16 */
[----:B------:R-:W2:Y:S04]  /*0280*/  @P3 LDG.E R114, [R16.64] ;  /* 0x0000001610723981 */ /* 0x000ea8000c1e1900 */
[----:B------:R-:W2:Y:S01]  /*0290*/  @P3 LDG.E R121, [R16.64+0x4] ;  /* 0x0000041610793981 */ /* 0x000ea2000c1e1900 */
[----:B------:R-:W-:Y:S01]  /*02a0*/  ISETP.NE.U32.AND P2, PT, RZ, c[0x0][0x248], PT ;  /* 0x00009200ff007a0c */ /* 0x000fe20003f45070 */
[----:B------:R-:W-:-:S02]  /*02b0*/  IMAD.MOV.U32 R4, RZ, RZ, RZ ;  /* 0x000000ffff047224 */ /* 0x000fc400078e00ff */
[----:B------:R-:W-:Y:S01]  /*02c0*/  IMAD.MOV.U32 R11, RZ, RZ, -0x1 ;  /* 0xffffffffff0b7424 */ /* 0x000fe200078e00ff */
[----:B------:R-:W-:Y:S01]  /*02d0*/  ISETP.NE.AND.EX P2, PT, RZ, c[0x0][0x24c], PT, P2 ;  /* 0x00009300ff007a0c */ /* 0x000fe20003f45320 */
[----:B------:R-:W-:-:S04]  /*02e0*/  @P0 IMAD.WIDE R14, R23, R6, c[0x0][0x250] ;  /* 0x00009400170e0625 */ /* 0x000fc800078e0206 */
[C---:B------:R-:W-:Y:S01]  /*02f0*/  IMAD.WIDE R8, R23.reuse, R6, c[0x0][0x248] ;  /* 0x0000920017087625 */ /* 0x040fe200078e0206 */
[----:B------:R3:W5:Y:S04]  /*0300*/  @P0 LDG.E R4, [R14.64] ;  /* 0x000000160e040981 */ /* 0x000768000c1e1900 */
[----:B------:R3:W5:Y:S01]  /*0310*/  @!P1 LDG.E R11, [R8.64] ;  /* 0x00000016080b9981 */ /* 0x000762000c1e1900 */
[----:B-1----:R-:W-:Y:S01]  /*0320*/  SHF.R.S32.HI R3, RZ, 0x1f, R0 ;  /* 0x0000001fff037819 */ /* 0x002fe20000011400 */
[----:B------:R-:W-:-:S03]  /*0330*/  IMAD R2, R23, c[0x0][0x1c0], R26 ;  /* 0x0000700017027a24 */ /* 0x000fc600078e021a */
[----:B------:R-:W-:Y:S01]  /*0340*/  LEA.HI R13, R3, R0, RZ, 0x5 ;  /* 0x00000000030d7211 */ /* 0x000fe200078f28ff */
[----:B------:R-:W-:-:S03]  /*0350*/  IMAD.SHL.U32 R2, R2, 0x20, RZ ;  /* 0x0000002002027824 */ /* 0x000fc600078e00ff */
[----:B------:R-:W-:-:S04]  /*0360*/  LOP3.LUT R21, R13, 0xffffffe0, RZ, 0xc0, !PT ;  /* 0xffffffe00d157812 */ /* 0x000fc800078ec0ff */
        /* <DEDUP_REMOVED lines=12> */
.L_x_786:
[----:B---3--:R-:W-:Y:S02]  /*0430*/  MOV R5, c[0x0][0x218] ;  /* 0x0000860000057a02 */ /* 0x008fe40000000f00 */
.L_x_787:
        /* <DEDUP_REMOVED lines=26> */
[----:B------:R-:W-:Y:S02]  /*05e0*/  ISETP.NE.AND P0, PT, R11, -0x1, PT ;  /* 0xffffffff0b00780c */ /* 0x000fe40003f05270 */
[----:B------:R-:W-:-:S09]  /*05f0*/  SHF.R.S32.HI R27, RZ, 0x1f, R26 ;  /* 0x0000001fff1b7819 */ /* 0x000fd2000001141a */
        /* <DEDUP_REMOVED lines=22> */
.L_x_789:
[----:B-1----:R-:W-:-:S04]  /*0760*/  IABS R9, c[0x0][0x1c8] ;  /* 0x0000720000097a13 */ /* 0x002fc80000000000 */
[----:B------:R-:W1:Y:S08]  /*0770*/  I2F.RP R10, R9 ;  /* 0x00000009000a7306 */ /* 0x000e700000209400 */
[----:B-1----:R-:W1:Y:S02]  /*0780*/  MUFU.RCP R14, R10 ;  /* 0x0000000a000e7308 */ /* 0x002e640000001000 */
[----:B-1----:R-:W-:Y:S01]  /*0790*/  IADD3 R14, R14, 0xffffffe, RZ ;  /* 0x0ffffffe0e0e7810 */ /* 0x002fe20007ffe0ff */
[----:B------:R-:W-:-:S05]  /*07a0*/  @P0 IMAD.IADD R10, R4, 0x1, R11 ;  /* 0x00000001040a0824 */ /* 0x000fca00078e020b */
        /* <DEDUP_REMOVED lines=17> */
[----:B------:R-:W-:-:S08]  /*08c0*/  @P0 IMAD R10, R10, c[0x0][0x1a4], R9 ;  /* 0x000069000a0a0a24 */ /* 0x000fd000078e0209 */
[----:B------:R-:W-:-:S04]  /*08d0*/  @P3 IADD3 R96, R96, 0x1, RZ ;  /* 0x0000000160603810 */ /* 0x000fc80007ffe0ff */
[----:B------:R-:W-:Y:S02]  /*08e0*/  @!P1 IADD3 R96, -R96, RZ, RZ ;  /* 0x000000ff60609210 */ /* 0x000fe40007ffe1ff */
        /* <DEDUP_REMOVED lines=12> */
.L_x_790:
[CC--:B------:R-:W-:Y:S01]  /*09b0*/  LEA.HI R31, R3.reuse, R0.reuse, RZ, 0x2 ;  /* 0x00000000031f7211 */ /* 0x0c0fe200078f10ff */
[----:B------:R-:W-:Y:S01]  /*09c0*/  BSSY B0, `(.L_x_791) ;  /* 0x0000060000007945 */ /* 0x000fe20003800000 */
[-C--:B------:R-:W-:Y:S02]  /*09d0*/  LEA.HI R11, R3, R0.reuse, RZ, 0x3 ;  /* 0x00000000030b7211 */ /* 0x080fe400078f18ff */
[----:B------:R-:W-:Y:S02]  /*09e0*/  LOP3.LUT R5, R31, 0xfffffffc, RZ, 0xc0, !PT ;  /* 0xfffffffc1f057812 */ /* 0x000fe400078ec0ff */
[----:B------:R-:W-:Y:S02]  /*09f0*/  SHF.R.S32.HI R16, RZ, 0x3, R11 ;  /* 0x00000003ff107819 */ /* 0x000fe4000001140b */
[----:B------:R-:W-:Y:S01]  /*0a00*/  LEA.HI R12, R3, R0, RZ, 0x4 ;  /* 0x00000000030c7211 */ /* 0x000fe200078f20ff */
[----:B------:R-:W-:Y:S01]  /*0a10*/  IMAD.IADD R126, R0, 0x1, -R5 ;  /* 0x00000001007e7824 */ /* 0x000fe200078e0a05 */
[----:B------:R-:W-:Y:S01]  /*0a20*/  SHF.R.S32.HI R24, RZ, 0x2, R31 ;  /* 0x00000002ff187819 */ /* 0x000fe2000001141f */
[----:B------:R-:W-:Y:S01]  /*0a30*/  IMAD.SHL.U32 R9, R16, 0x40, RZ ;  /* 0x0000004010097824 */ /* 0x000fe200078e00ff */
[----:B------:R-:W-:Y:S01]  /*0a40*/  LOP3.LUT R15, R12, 0xfffffff0, RZ, 0xc0, !PT ;  /* 0xfffffff00c0f7812 */ /* 0x000fe200078ec0ff */
[----:B------:R-:W-:Y:S01]  /*0a50*/  IMAD.SHL.U32 R126, R126, 0x8, RZ ;  /* 0x000000087e7e7824 */ /* 0x000fe200078e00ff */
[----:B------:R-:W-:-:S02]  /*0a60*/  LEA.HI R31, R31, R24, RZ, 0x1 ;  /* 0x000000181f1f7211 */ /* 0x000fc400078f08ff */
[----:B------:R-:W-:Y:S01]  /*0a70*/  LOP3.LUT R9, R9, 0xc0, RZ, 0xc0, !PT ;  /* 0x000000c009097812 */ /* 0x000fe200078ec0ff */
[----:B------:R-:W-:Y:S01]  /*0a80*/  IMAD.IADD R15, R0, 0x1, -R15 ;  /* 0x00000001000f7824 */ /* 0x000fe200078e0a0f */
[----:B------:R-:W-:Y:S02]  /*0a90*/  SHF.R.S32.HI R25, RZ, 0x1f, R24 ;  /* 0x0000001fff197819 */ /* 0x000fe40000011418 */
[--C-:B------:R-:W-:Y:S02]  /*0aa0*/  SHF.R.S32.HI R127, RZ, 0x1f, R126.reuse ;  /* 0x0000001fff7f7819 */ /* 0x100fe4000001147e */
[--C-:B------:R-:W-:Y:S01]  /*0ab0*/  LOP3.LUT R4, R9, 0x18, R126.reuse, 0xf8, !PT ;  /* 0x0000001809047812 */ /* 0x100fe200078ef87e */
[----:B------:R-:W-:Y:S01]  /*0ac0*/  IMAD R29, R25, c[0x0][0x198], RZ ;  /* 0x00006600191d7a24 */ /* 0x000fe200078e02ff */
[----:B------:R-:W-:Y:S01]  /*0ad0*/  SHF.R.U32.HI R9, RZ, 0x3, R9 ;  /* 0x00000003ff097819 */ /* 0x000fe20000011609 */
[----:B------:R-:W-:Y:S01]  /*0ae0*/  IMAD.WIDE.U32 R32, R24, c[0x0][0x198], R126 ;  /* 0x0000660018207a25 */ /* 0x000fe200078e007e */
[----:B------:R-:W-:-:S02]  /*0af0*/  LOP3.LUT R31, R31, 0x7fffffe, RZ, 0xc0, !PT ;  /* 0x07fffffe1f1f7812 */ /* 0x000fc400078ec0ff */
[----:B------:R-:W-:Y:S01]  /*0b00*/  LOP3.LUT R9, R4, R9, RZ, 0x3c, !PT ;  /* 0x0000000904097212 */ /* 0x000fe200078e3cff */
[C---:B------:R-:W-:Y:S01]  /*0b10*/  IMAD R4, R24.reuse, c[0x0][0x19c], R29 ;  /* 0x0000670018047a24 */ /* 0x040fe200078e021d */
[----:B------:R-:W-:Y:S01]  /*0b20*/  SHF.R.S32.HI R13, RZ, 0x5, R13 ;  /* 0x00000005ff0d7819 */ /* 0x000fe2000001140d */
[----:B------:R-:W-:Y:S01]  /*0b30*/  IMAD.IADD R118, R24, 0x1, -R31 ;  /* 0x0000000118767824 */ /* 0x000fe200078e0a1f */
[----:B------:R-:W-:Y:S01]  /*0b40*/  LEA.HI R5, R15, R15, RZ, 0x1 ;  /* 0x0000000f0f057211 */ /* 0x000fe200078f08ff */
[----:B------:R-:W-:Y:S01]  /*0b50*/  IMAD R3, R25, c[0x0][0x1a0], RZ ;  /* 0x0000680019037a24 */ /* 0x000fe200078e02ff */
[----:B------:R-:W-:Y:S01]  /*0b60*/  IADD3 R28, P0, R126, R28, RZ ;  /* 0x0000001c7e1c7210 */ /* 0x000fe20007f1e0ff */
[----:B------:R-:W-:Y:S01]  /*0b70*/  IMAD.WIDE.U32 R30, R24, c[0x0][0x1a0], R126 ;  /* 0x00006800181e7a25 */ /* 0x000fe200078e007e */
[----:B------:R-:W-:Y:S02]  /*0b80*/  IADD3 R122, P1, R122, R32, RZ ;  /* 0x000000207a7a7210 */ /* 0x000fe40007f3e0ff */
[----:B------:R-:W-:Y:S01]  /*0b90*/  SHF.R.S32.HI R20, RZ, 0x1, R5 ;  /* 0x00000001ff147819 */ /* 0x000fe20000011405 */
[----:B------:R-:W-:Y:S01]  /*0ba0*/  IMAD.X R29, R127, 0x1, R17, P0 ;  /* 0x000000017f1d7824 */ /* 0x000fe200000e0611 */
[----:B------:R-:W-:Y:S01]  /*0bb0*/  SHF.R.S32.HI R19, RZ, 0x1f, R5 ;  /* 0x0000001fff137819 */ /* 0x000fe20000011405 */
[----:B------:R-:W-:Y:S01]  /*0bc0*/  IMAD R3, R24, c[0x0][0x1a4], R3 ;  /* 0x0000690018037a24 */ /* 0x000fe200078e0203 */
[----:B------:R-:W-:Y:S01]  /*0bd0*/  IADD3.X R123, R7, R33, R4, P1, !PT ;  /* 0x00000021077b7210 */ /* 0x000fe20000ffe404 */
[----:B------:R-:W-:Y:S01]  /*0be0*/  IMAD R118, R13, 0x8, R118 ;  /* 0x000000080d767824 */ /* 0x000fe200078e0276 */
[----:B------:R-:W-:Y:S01]  /*0bf0*/  IADD3 R8, P0, R8, R30, RZ ;  /* 0x0000001e08087210 */ /* 0x000fe20007f1e0ff */
[----:B------:R-:W-:Y:S01]  /*0c00*/  IMAD.IADD R7, R121, 0x1, -R22 ;  /* 0x0000000179077824 */ /* 0x000fe200078e0a16 */
[----:B------:R-:W-:Y:S01]  /*0c10*/  LEA.HI R17, R19, R20, RZ, 0x2 ;  /* 0x0000001413117211 */ /* 0x000fe200078f10ff */
[----:B------:R-:W-:Y:S01]  /*0c20*/  IMAD.U32 R118, R118, 0x20, R9 ;  /* 0x0000002076767824 */ /* 0x000fe200078e0009 */
[----:B------:R-:W-:Y:S01]  /*0c30*/  IADD3.X R9, R10, R31, R3, P0, !PT ;  /* 0x0000001f0a097210 */ /* 0x000fe200007fe403 */
[----:B------:R-:W-:Y:S01]  /*0c40*/  IMAD R31, R27, c[0x0][0x1a8], RZ ;  /* 0x00006a001b1f7a24 */ /* 0x000fe200078e02ff */
[----:B------:R-:W-:Y:S01]  /*0c50*/  ISETP.GE.AND P0, PT, R24, R7, PT ;  /* 0x000000071800720c */ /* 0x000fe20003f06270 */
[----:B------:R-:W-:Y:S01]  /*0c60*/  IMAD.WIDE.U32 R122, R96, c[0x0][0x1b0], R122 ;  /* 0x00006c00607a7a25 */ /* 0x000fe200078e007a */
[----:B------:R-:W-:-:S02]  /*0c70*/  SHF.R.S32.HI R14, RZ, 0x1f, R96 ;  /* 0x0000001fff0e7819 */ /* 0x000fc40000011460 */
[----:B------:R-:W-:Y:S01]  /*0c80*/  LOP3.LUT R17, R17, 0xfffffffc, RZ, 0xc0, !PT ;  /* 0xfffffffc11117812 */ /* 0x000fe200078ec0ff */
[----:B------:R-:W-:Y:S01]  /*0c90*/  IMAD.MOV.U32 R3, RZ, RZ, 0x10 ;  /* 0x00000010ff037424 */ /* 0x000fe200078e00ff */
[----:B------:R-:W-:Y:S01]  /*0ca0*/  IADD3 R120, R126, 0x20, RZ ;  /* 0x000000207e787810 */ /* 0x000fe20007ffe0ff */
[----:B------:R-:W-:Y:S01]  /*0cb0*/  IMAD R125, R14, c[0x0][0x1b0], RZ ;  /* 0x00006c000e7d7a24 */ /* 0x000fe200078e02ff */
[----:B------:R-:W-:Y:S01]  /*0cc0*/  IADD3 R119, R126, 0x40, RZ ;  /* 0x000000407e777810 */ /* 0x000fe20007ffe0ff */
[----:B------:R-:W-:Y:S02]  /*0cd0*/  IMAD.IADD R17, R20, 0x1, -R17 ;  /* 0x0000000114117824 */ /* 0x000fe400078e0a11 */
[----:B------:R-:W-:Y:S02]  /*0ce0*/  IMAD R99, R14, c[0x0][0x1b8], RZ ;  /* 0x00006e000e637a24 */ /* 0x000fe400078e02ff */
[C---:B------:R-:W-:Y:S01]  /*0cf0*/  IMAD R125, R96.reuse, c[0x0][0x1b4], R125 ;  /* 0x00006d00607d7a24 */ /* 0x040fe200078e027d */
[----:B------:R-:W-:Y:S01]  /*0d00*/  LOP3.LUT P1, RZ, R17, 0x2, RZ, 0xc0, !PT ;  /* 0x0000000211ff7812 */ /* 0x000fe2000782c0ff */
[----:B------:R-:W-:-:S02]  /*0d10*/  IMAD R99, R96, c[0x0][0x1bc], R99 ;  /* 0x00006f0060637a24 */ /* 0x000fc400078e0263 */
[----:B------:R-:W-:Y:S01]  /*0d20*/  IMAD.WIDE.U32 R96, R96, c[0x0][0x1b8], R8 ;  /* 0x00006e0060607a25 */ /* 0x000fe200078e0008 */
[----:B------:R-:W-:-:S03]  /*0d30*/  SEL R4, R3, 0xfffffff0, !P1 ;  /* 0xfffffff003047807 */ /* 0x000fc60004800000 */
[C---:B------:R-:W-:Y:S02]  /*0d40*/  IMAD R31, R26.reuse, c[0x0][0x1ac], R31 ;  /* 0x00006b001a1f7a24 */ /* 0x040fe400078e021f */
        /* <DEDUP_REMOVED lines=39> */
.L_x_792:
[----:B------:R-:W-:Y:S05]  /*0fc0*/  BSYNC B0 ;  /* 0x0000000000007941 */ /* 0x000fea0003800000 */
.L_x_791:
        /* <DEDUP_REMOVED lines=40> */
.L_x_794:
[----:B------:R-:W-:Y:S05]  /*1250*/  BSYNC B0 ;  /* 0x0000000000007941 */ /* 0x000fea0003800000 */
.L_x_793:
        /* <DEDUP_REMOVED lines=14> */
[C---:B--2---:R-:W-:Y:S01]  /*1340*/  @!P3 LEA R32, P4, R28.reuse, c[0x0][0x168], 0x1 ;  /* 0x00005a001c20ba11 */ /* 0x044fe200078808ff */
        /* <DEDUP_REMOVED lines=23> */
.L_x_796:
[----:B------:R-:W-:Y:S05]  /*14c0*/  BSYNC B0 ;  /* 0x0000000000007941 */ /* 0x000fea0003800000 */
.L_x_795:
        /* <DEDUP_REMOVED lines=34> */
.L_x_798:
[----:B------:R-:W-:Y:S05]  /*16f0*/  BSYNC B0 ;  /* 0x0000000000007941 */ /* 0x000fea0003800000 */
.L_x_797:
        /* <DEDUP_REMOVED lines=8> */
[----:B--2---:R-:W-:Y:S02]  /*1780*/  @P2 LEA R28, P0, R26, c[0x0][0x318], 0x2 ;  /* 0x0000c6001a1c2a11 */ /* 0x004fe400078010ff */
[----:B------:R-:W-:Y:S01]  /*1790*/  LOP3.LUT R11, R11, 0xfffffff8, RZ, 0xc0, !PT ;  /* 0xfffffff80b0b7812 */ /* 0x000fe200078ec0ff */
[----:B------:R-:W-:Y:S01]  /*17a0*/  @P2 IMAD R10, R23, c[0x0][0x324], R10 ;  /* 0x0000c900170a2a24 */ /* 0x000fe200078e020a */
[----:B------:R-:W-:Y:S01]  /*17b0*/  SHF.R.S32.HI R14, RZ, 0x1f, R15 ;  /* 0x0000001fff0e7819 */ /* 0x000fe2000001140f */
[----:B------:R-:W-:-:S04]  /*17c0*/  DEPBAR.LE SB0, 0x0 ;  /* 0x000080000000791a */ /* 0x000fc80000000000 */
[----:B------:R-:W-:-:S05]  /*17d0*/  @P2 IMAD.IADD R10, R27, 0x1, R10 ;  /* 0x000000011b0a2824 */ /* 0x000fca00078e020a */
[----:B------:R-:W-:-:S05]  /*17e0*/  @P2 LEA.HI.X R29, R26, c[0x0][0x31c], R10, 0x2, P0 ;  /* 0x0000c7001a1d2a11 */ /* 0x000fca00000f140a */
[----:B------:R-:W2:Y:S01]  /*17f0*/  @P2 LDG.E R10, [R28.64] ;  /* 0x000000161c0a2981 */ /* 0x000ea2000c1e1900 */
[----:B------:R-:W-:Y:S01]  /*1800*/  IMAD.IADD R5, R15, 0x1, -R20 ;  /* 0x000000010f057824 */ /* 0x000fe200078e0a14 */
[----:B------:R-:W-:Y:S01]  /*1810*/  SHF.R.S32.HI R19, RZ, 0x4, R12 ;  /* 0x00000004ff137819 */ /* 0x000fe2000001140c */
[----:B------:R-:W-:Y:S01]  /*1820*/  IMAD.IADD R20, R0, 0x1, -R11 ;  /* 0x0000000100147824 */ /* 0x000fe200078e0a0b */
[----:B------:R-:W-:Y:S01]  /*1830*/  LEA.HI R15, R14, R15, RZ, 0x3 ;  /* 0x0000000f0e0f7211 */ /* 0x000fe200078f18ff */
[----:B------:R-:W-:Y:S01]  /*1840*/  IMAD.SHL.U32 R17, R17, 0x40, RZ ;  /* 0x0000004011117824 */ /* 0x000fe200078e00ff */
[----:B------:R-:W-:Y:S01]  /*1850*/  LEA.HI R12, R12, R19, RZ, 0x1 ;  /* 0x000000130c0c7211 */ /* 0x000fe200078f08ff */
[----:B------:R-:W-:Y:S01]  /*1860*/  IMAD R93, R18, 0x4, R13 ;  /* 0x00000004125d7824 */ /* 0x000fe200078e020d */
[----:B------:R-:W-:Y:S01]  /*1870*/  LEA.HI R14, R20, R20, RZ, 0x1 ;  /* 0x00000014140e7211 */ /* 0x000fe200078f08ff */
[----:B------:R-:W-:Y:S01]  /*1880*/  IMAD.SHL.U32 R15, R15, 0x20, RZ ;  /* 0x000000200f0f7824 */ /* 0x000fe200078e00ff */
[----:B------:R-:W-:Y:S01]  /*1890*/  LOP3.LUT R12, R12, 0xfffffffe, RZ, 0xc0, !PT ;  /* 0xfffffffe0c0c7812 */ /* 0x000fe200078ec0ff */
[----:B------:R-:W-:Y:S01]  /*18a0*/  IMAD.SHL.U32 R16, R16, 0x8, RZ ;  /* 0x0000000810107824 */ /* 0x000fe200078e00ff */
[----:B------:R-:W-:Y:S01]  /*18b0*/  LOP3.LUT R11, R14, 0x7fffffe, RZ, 0xc0, !PT ;  /* 0x07fffffe0e0b7812 */ /* 0x000fe200078ec0ff */
[----:B------:R-:W-:Y:S01]  /*18c0*/  USHF.L.U64.HI UR18, UR20, UR18, UR21 ;  /* 0x0000001214127299 */ /* 0x000fe20008010215 */
[----:B------:R-:W-:Y:S01]  /*18d0*/  ISETP.GE.AND P0, PT, R24, R8, PT ;  /* 0x000000081800720c */ /* 0x000fe20003f06270 */
[----:B------:R-:W-:Y:S01]  /*18e0*/  BAR.SYNC.DEFER_BLOCKING 0x0 ;  /* 0x0000000000007b1d */ /* 0x000fe20000010000 */
[----:B------:R-:W-:Y:S01]  /*18f0*/  IMAD.IADD R12, R19, 0x1, -R12 ;  /* 0x00000001130c7824 */ /* 0x000fe200078e0a0c */
[----:B------:R-:W-:Y:S01]  /*1900*/  SHF.R.S32.HI R14, RZ, 0x1, R14 ;  /* 0x00000001ff0e7819 */ /* 0x000fe2000001140e */
[----:B------:R-:W-:Y:S01]  /*1910*/  IMAD.IADD R19, R20, 0x1, -R11 ;  /* 0x0000000114137824 */ /* 0x000fe200078e0a0b */
[----:B------:R-:W-:Y:S01]  /*1920*/  SHF.R.S32.HI R20, RZ, 0x1f, R13 ;  /* 0x0000001fff147819 */ /* 0x000fe2000001140d */
[----:B------:R-:W-:Y:S01]  /*1930*/  IMAD R11, R13, 0x10, R22 ;  /* 0x000000100d0b7824 */ /* 0x000fe200078e0216 */
[C---:B------:R-:W-:Y:S01]  /*1940*/  LOP3.LUT P1, RZ, R14.reuse, 0x2, RZ, 0xc0, !PT ;  /* 0x000000020eff7812 */ /* 0x040fe2000782c0ff */
[----:B------:R-:W-:Y:S01]  /*1950*/  IMAD.SHL.U32 R14, R14, 0x40, RZ ;  /* 0x000000400e0e7824 */ /* 0x000fe200078e00ff */
[----:B------:R-:W-:Y:S01]  /*1960*/  LEA.HI R20, R20, R13, RZ, 0x2 ;  /* 0x0000000d14147211 */ /* 0x000fe200078f10ff */
[----:B------:R-:W-:Y:S01]  /*1970*/  IMAD.SHL.U32 R18, R12, 0x8, RZ ;  /* 0x000000080c127824 */ /* 0x000fe200078e00ff */
[----:B------:R-:W-:Y:S01]  /*1980*/  LOP3.LUT R22, R15, 0xffffff00, RZ, 0xc0, !PT ;  /* 0xffffff000f167812 */ /* 0x000fe200078ec0ff */
[----:B------:R-:W-:Y:S01]  /*1990*/  USHF.L.U32 UR19, UR20, 0x6, URZ ;  /* 0x0000000614137899 */ /* 0x000fe2000800063f */
[----:B------:R-:W-:Y:S01]  /*19a0*/  LOP3.LUT R20, R20, 0xfffffffc, RZ, 0xc0, !PT ;  /* 0xfffffffc14147812 */ /* 0x000fe200078ec0ff */
[----:B------:R-:W-:Y:S01]  /*19b0*/  IMAD R24, R88, UR18, RZ ;  /* 0x0000001258187c24 */ /* 0x000fe2000f8e02ff */
[----:B------:R-:W-:Y:S01]  /*19c0*/  SHF.R.S32.HI R116, RZ, 0x1f, R21 ;  /* 0x0000001fff747819 */ /* 0x000fe20000011415 */
[----:B------:R-:W-:Y:S01]  /*19d0*/  IMAD.MOV.U32 R98, RZ, RZ, R96 ;  /* 0x000000ffff627224 */ /* 0x000fe200078e0060 */
[----:B------:R-:W-:Y:S01]  /*19e0*/  LOP3.LUT R17, R17, 0xc0, RZ, 0xc0, !PT ;  /* 0x000000c011117812 */ /* 0x000fe200078ec0ff */
[C---:B------:R-:W-:Y:S01]  /*19f0*/  IMAD.IADD R115, R13.reuse, 0x1, -R20 ;  /* 0x000000010d737824 */ /* 0x040fe200078e0a14 */
[----:B------:R-:W-:Y:S01]  /*1a00*/  LOP3.LUT R15, R14, 0xc0, RZ, 0xc0, !PT ;  /* 0x000000c00e0f7812 */ /* 0x000fe200078ec0ff */
[----:B------:R-:W-:Y:S01]  /*1a10*/  IMAD R14, R13, 0x200, R22 ;  /* 0x000002000d0e7824 */ /* 0x000fe200078e0216 */
[----:B------:R-:W-:Y:S01]  /*1a20*/  LEA.HI R116, R116, R21, RZ, 0x2 ;  /* 0x0000001574747211 */ /* 0x000fe200078f10ff */
[----:B------:R-:W2:Y:S01]  /*1a30*/  @P2 MUFU.RCP R13, c[0x0][0x238] ;  /* 0x00008e00000d2b08 */ /* 0x000ea20000001000 */
[----:B------:R-:W-:Y:S01]  /*1a40*/  LOP3.LUT R18, R17, 0x8, R18, 0xf8, !PT ;  /* 0x0000000811127812 */ /* 0x000fe200078ef812 */
[----:B------:R-:W-:Y:S01]  /*1a50*/  IMAD R14, R5, 0x20, R14 ;  /* 0x00000020050e7824 */ /* 0x000fe200078e020e */
[----:B------:R3:W-:Y:S01]  /*1a60*/  @P0 STS [R118+0x6000], RZ ;  /* 0x006000ff76000388 */ /* 0x0007e20000000800 */
[----:B------:R-:W-:Y:S01]  /*1a70*/  SHF.R.U32.HI R17, RZ, 0x3, R17 ;  /* 0x00000003ff117819 */ /* 0x000fe20000011611 */
[----:B------:R-:W-:Y:S01]  /*1a80*/  IMAD R7, R7, UR19, R24 ;  /* 0x0000001307077c24 */ /* 0x000fe2000f8e0218 */
[----:B------:R-:W-:Y:S01]  /*1a90*/  SHF.R.S32.HI R116, RZ, 0x2, R116 ;  /* 0x00000002ff747819 */ /* 0x000fe20000011474 */
[----:B------:R3:W-:Y:S01]  /*1aa0*/  @P0 STS [R118+0x6004], RZ ;  /* 0x006004ff76000388 */ /* 0x0007e20000000800 */
[----:B------:R-:W-:Y:S01]  /*1ab0*/  LOP3.LUT R16, R15, 0x8, R16, 0xf8, !PT ;  /* 0x000000080f107812 */ /* 0x000fe200078ef810 */
[----:B------:R-:W-:Y:S01]  /*1ac0*/  IMAD.SHL.U32 R117, R0, 0x2, RZ ;  /* 0x0000000200757824 */ /* 0x000fe200078e00ff */
[----:B------:R-:W-:Y:S01]  /*1ad0*/  LOP3.LUT R17, R18, R17, RZ, 0x3c, !PT ;  /* 0x0000001112117212 */ /* 0x000fe200078e3cff */
[----:B------:R3:W-:Y:S01]  /*1ae0*/  @P0 STS.64 [R118+0x6008], RZ ;  /* 0x006008ff76000388 */ /* 0x0007e20000000a00 */
[----:B------:R-:W-:Y:S01]  /*1af0*/  SHF.R.U32.HI R15, RZ, 0x3, R15 ;  /* 0x00000003ff0f7819 */ /* 0x000fe2000001160f */
[----:B------:R-:W-:Y:S01]  /*1b00*/  IMAD R22, R5, 0x20, R22 ;  /* 0x0000002005167824 */ /* 0x000fe200078e0216 */
[----:B------:R-:W-:Y:S01]  /*1b10*/  IADD3 R11, R11, 0x1, R116 ;  /* 0x000000010b0b7810 */ /* 0x000fe20007ffe074 */
[----:B------:R3:W-:Y:S01]  /*1b20*/  @P0 STS.128 [R118+0x7000], RZ ;  /* 0x007000ff76000388 */ /* 0x0007e20000000c00 */
[----:B------:R-:W-:Y:S01]  /*1b30*/  LOP3.LUT R16, R16, R15, RZ, 0x3c, !PT ;  /* 0x0000000f10107212 */ /* 0x000fe200078e3cff */
[----:B------:R-:W-:Y:S01]  /*1b40*/  IMAD.IADD R113, R17, 0x1, R14 ;  /* 0x0000000111717824 */ /* 0x000fe200078e020e */
[----:B------:R-:W-:Y:S01]  /*1b50*/  IADD3 R11, R90, R11, -R121 ;  /* 0x0000000b5a0b7210 */ /* 0x000fe20007ffe879 */
[----:B------:R3:W-:Y:S01]  /*1b60*/  @P0 STS.128 [R118+0x8000], RZ ;  /* 0x008000ff76000388 */ /* 0x0007e20000000c00 */
[----:B------:R-:W-:Y:S01]  /*1b70*/  IMAD.WIDE.U32 R14, R88, UR19, R98 ;  /* 0x00000013580e7c25 */ /* 0x000fe2000f8e0062 */
[----:B------:R-:W-:Y:S01]  /*1b80*/  UIADD3 UR15, UR24, -0x4ab325aa, URZ ;  /* 0xb54cda56180f7890 */ /* 0x000fe2000fffe03f */
[----:B------:R-:W-:Y:S01]  /*1b90*/  BSSY B0, `(.L_x_799) ;  /* 0x0000028000007945 */ /* 0x000fe20003800000 */
[----:B------:R-:W-:Y:S01]  /*1ba0*/  UIADD3 UR14, UR25, 0x646e171e, URZ ;  /* 0x646e171e190e7890 */ /* 0x000fe2000fffe03f */
[----:B------:R-:W-:Y:S01]  /*1bb0*/  IMAD R19, R12, 0x8, R19 ;  /* 0x000000080c137824 */ /* 0x000fe200078e0213 */
[----:B------:R-:W-:Y:S01]  /*1bc0*/  LOP3.LUT R117, R117, 0x6, RZ, 0xc0, !PT ;  /* 0x0000000675757812 */ /* 0x000fe200078ec0ff */
[----:B------:R-:W-:Y:S01]  /*1bd0*/  IMAD.MOV.U32 R0, RZ, RZ, RZ ;  /* 0x000000ffff007224 */ /* 0x000fe200078e00ff */
[----:B------:R-:W-:Y:S01]  /*1be0*/  SEL R3, R3, 0xfffffff0, !P1 ;  /* 0xfffffff003037807 */ /* 0x000fe20004800000 */
[----:B------:R-:W-:-:S02]  /*1bf0*/  IMAD.IADD R5, R17, 0x1, R22 ;  /* 0x0000000111057824 */ /* 0x000fc400078e0216 */
[----:B------:R-:W-:Y:S02]  /*1c00*/  IMAD.U32 R112, R19, 0x20, R16 ;  /* 0x0000002013707824 */ /* 0x000fe400078e0010 */
[----:B------:R-:W-:Y:S02]  /*1c10*/  IMAD.SHL.U32 R113, R113, 0x2, RZ ;  /* 0x0000000271717824 */ /* 0x000fe400078e00ff */
[----:B--2---:R-:W-:Y:S02]  /*1c20*/  @P2 FMUL.FTZ R0, R10, R13 ;  /* 0x0000000d0a002220 */ /* 0x004fe40000410000 */
[----:B------:R-:W-:Y:S01]  /*1c30*/  IMAD.IADD R10, R15, 0x1, R7 ;  /* 0x000000010f0a7824 */ /* 0x000fe200078e0207 */
[----:B------:R-:W-:Y:S01]  /*1c40*/  IADD3 R7, R11, c[0x0][0x2e8], RZ ;  /* 0x0000ba000b077a10 */ /* 0x000fe20007ffe0ff */
[----:B------:R-:W-:Y:S05]  /*1c50*/  @P0 BRA `(.L_x_800) ;  /* 0x000001b000000947 */ /* 0x000fea0003800000 */
[----:B---3--:R-:W-:Y:S02]  /*1c60*/  ISETP.GE.AND P3, PT, R126, c[0x0][0x220], PT ;  /* 0x000088007e007a0c */ /* 0x008fe40003f66270 */
        /* <DEDUP_REMOVED lines=26> */
.L_x_800:
[----:B---3--:R-:W-:Y:S05]  /*1e10*/  BSYNC B0 ;  /* 0x0000000000007941 */ /* 0x008fea0003800000 */
.L_x_799:
        /* <DEDUP_REMOVED lines=36> */
.L_x_802:
[----:B------:R-:W-:Y:S05]  /*2060*/  BSYNC B0 ;  /* 0x0000000000007941 */ /* 0x000fea0003800000 */
.L_x_801:
[----:B------:R-:W-:Y:S01]  /*2070*/  IMAD.SHL.U32 R112, R112, 0x2, RZ ;  /* 0x0000000270707824 */ /* 0x000fe200078e00ff */
[----:B------:R-:W-:Y:S01]  /*2080*/  LDSM.16.M88.4 R72, [R113] ;  /* 0x000000007148783b */ /* 0x000fe20000000200 */
[----:B------:R-:W-:Y:S01]  /*2090*/  IMAD R111, R4, 0x2, R113 ;  /* 0x00000002046f7824 */ /* 0x000fe200078e0271 */
[----:B------:R-:W-:Y:S01]  /*20a0*/  IMNMX R101, R7, R90, PT ;  /* 0x0000005a07657217 */ /* 0x000fe20003800200 */
[----:B------:R-:W-:Y:S01]  /*20b0*/  IMAD R109, R3, 0x2, R112 ;  /* 0x00000002036d7824 */ /* 0x000fe200078e0270 */
[----:B--2---:R-:W2:Y:S01]  /*20c0*/  LDSM.16.M88.4 R16, [R112+0x3000] ;  /* 0x003000007010783b */ /* 0x004ea20000000200 */
[----:B------:R-:W-:-:S03]  /*20d0*/  IMAD R3, R88, 0x40, R117 ;  /* 0x0000004058037824 */ /* 0x000fc600078e0275 */
[----:B-1----:R-:W-:Y:S04]  /*20e0*/  LDSM.16.M88.4 R32, [R111] ;  /* 0x000000006f20783b */ /* 0x002fe80000000200 */
[----:B----4-:R-:W-:Y:S04]  /*20f0*/  LDSM.16.M88.4 R8, [R109+0x3000] ;  /* 0x003000006d08783b */ /* 0x010fe80000000200 */
[----:B------:R-:W1:Y:S04]  /*2100*/  LDSM.16.M88.4 R48, [R112+0x3400] ;  /* 0x003400007030783b */ /* 0x000e680000000200 */
[----:B------:R-:W4:Y:S04]  /*2110*/  LDSM.16.M88.4 R40, [R112+0x3800] ;  /* 0x003800007028783b */ /* 0x000f280000000200 */
[----:B------:R-:W5:Y:S04]  /*2120*/  LDSM.16.M88.4 R12, [R112+0x3c00] ;  /* 0x003c0000700c783b */ /* 0x000f680000000200 */
[----:B------:R-:W-:Y:S04]  /*2130*/  LDSM.16.M88.4 R84, [R113+0x1000] ;  /* 0x001000007154783b */ /* 0x000fe80000000200 */
[----:B------:R-:W3:Y:S04]  /*2140*/  LDSM.16.M88.4 R28, [R112+0x4000] ;  /* 0x00400000701c783b */ /* 0x000ee80000000200 */
[----:B------:R-:W3:Y:S04]  /*2150*/  LDSM.16.M88.4 R60, [R109+0x3400] ;  /* 0x003400006d3c783b */ /* 0x000ee80000000200 */
[----:B------:R-:W3:Y:S01]  /*2160*/  LDSM.16.M88.4 R56, [R109+0x3800] ;  /* 0x003800006d38783b */ /* 0x000ee20000000200 */
[C---:B--2---:R-:W-:Y:S03]  /*2170*/  HMMA.16816.F32 R20, R72.reuse, R16, RZ ;  /* 0x000000104814723c */ /* 0x044fe600000018ff */
[----:B------:R-:W2:Y:S04]  /*2180*/  LDSM.16.M88.4 R36, [R109+0x3c00] ;  /* 0x003c00006d24783b */ /* 0x000ea80000000200 */
[----:B------:R-:W-:Y:S01]  /*2190*/  LDSM.16.M88.4 R68, [R111+0x1000] ;  /* 0x001000006f44783b */ /* 0x000fe20000000200 */
[C---:B------:R-:W-:Y:S03]  /*21a0*/  HMMA.16816.F32 R16, R72.reuse, R18, RZ ;  /* 0x000000124810723c */ /* 0x040fe600000018ff */
[----:B------:R-:W-:Y:S04]  /*21b0*/  LDSM.16.M88.4 R24, [R112+0x4400] ;  /* 0x004400007018783b */ /* 0x000fe80000000200 */
[----:B------:R-:W-:Y:S01]  /*21c0*/  LDSM.16.M88.4 R80, [R112+0x4c00] ;  /* 0x004c00007050783b */ /* 0x000fe20000000200 */
[----:B-1----:R-:W-:Y:S03]  /*21d0*/  HMMA.16816.F32 R52, R72, R48, RZ ;  /* 0x000000304834723c */ /* 0x002fe600000018ff */
[----:B------:R-:W-:Y:S04]  /*21e0*/  LDSM.16.M88.4 R64, [R109+0x4400] ;  /* 0x004400006d40783b */ /* 0x000fe80000000200 */
[----:B------:R-:W0:Y:S01]  /*21f0*/  LDGDEPBAR ;  /* 0x00000000000079af */ /* 0x000e220000000000 */
[----:B------:R-:W-:Y:S08]  /*2200*/  HMMA.16816.F32 R20, R32, R8, R20 ;  /* 0x000000082014723c */ /* 0x000ff00000001814 */
[C---:B----4-:R-:W-:Y:S08]  /*2210*/  HMMA.16816.F32 R44, R72.reuse, R40, RZ ;  /* 0x00000028482c723c */ /* 0x050ff000000018ff */
[C---:B------:R-:W-:Y:S08]  /*2220*/  HMMA.16816.F32 R48, R72.reuse, R50, RZ ;  /* 0x000000324830723c */ /* 0x040ff000000018ff */
[C---:B------:R-:W-:Y:S08]  /*2230*/  HMMA.16816.F32 R40, R72.reuse, R42, RZ ;  /* 0x0000002a4828723c */ /* 0x040ff000000018ff */
[----:B-----5:R-:W-:Y:S08]  /*2240*/  HMMA.16816.F32 R76, R72, R12, RZ ;  /* 0x0000000c484c723c */ /* 0x020ff000000018ff */
[----:B------:R-:W-:Y:S01]  /*2250*/  HMMA.16816.F32 R16, R32, R10, R16 ;  /* 0x0000000a2010723c */ /* 0x000fe20000001810 */
[----:B------:R-:W1:Y:S07]  /*2260*/  LDSM.16.M88.4 R8, [R109+0x4000] ;  /* 0x004000006d08783b */ /* 0x000e6e0000000200 */
[----:B------:R-:W-:Y:S01]  /*2270*/  HMMA.16816.F32 R72, R72, R14, RZ ;  /* 0x0000000e4848723c */ /* 0x000fe200000018ff */
[----:B------:R-:W4:Y:S07]  /*2280*/  LDSM.16.M88.4 R12, [R112+0x4800] ;  /* 0x00480000700c783b */ /* 0x000f2e0000000200 */
[C---:B---3--:R-:W-:Y:S08]  /*2290*/  HMMA.16816.F32 R20, R84.reuse, R28, R20 ;  /* 0x0000001c5414723c */ /* 0x048ff00000001814 */
        /* <DEDUP_REMOVED lines=8> */
[C---:B--2---:R-:W-:Y:S08]  /*2320*/  HMMA.16816.F32 R76, R32.reuse, R36, R76 ;  /* 0x00000024204c723c */ /* 0x044ff0000000184c */
[----:B------:R-:W-:Y:S01]  /*2330*/  HMMA.16816.F32 R72, R32, R38, R72 ;  /* 0x000000262048723c */ /* 0x000fe20000001848 */
[----:B------:R-:W-:Y:S04]  /*2340*/  LDSM.16.M88.4 R36, [R113+0x2000] ;  /* 0x002000007124783b */ /* 0x000fe80000000200 */
[----:B------:R-:W2:Y:S03]  /*2350*/  LDSM.16.M88.4 R32, [R112+0x5000] ;  /* 0x005000007020783b */ /* 0x000ea60000000200 */
[C---:B-1----:R-:W-:Y:S08]  /*2360*/  HMMA.16816.F32 R20, R68.reuse, R8, R20 ;  /* 0x000000084414723c */ /* 0x042ff00000001814 */
[----:B------:R-:W-:Y:S01]  /*2370*/  HMMA.16816.F32 R16, R68, R10, R16 ;  /* 0x0000000a4410723c */ /* 0x000fe20000001810 */
[----:B------:R-:W-:Y:S07]  /*2380*/  LDSM.16.M88.4 R8, [R109+0x5000] ;  /* 0x005000006d08783b */ /* 0x000fee0000000200 */
[C---:B----4-:R-:W-:Y:S08]  /*2390*/  HMMA.16816.F32 R44, R84.reuse, R12, R44 ;  /* 0x0000000c542c723c */ /* 0x050ff0000000182c */
[C---:B------:R-:W-:Y:S01]  /*23a0*/  HMMA.16816.F32 R40, R84.reuse, R14, R40 ;  /* 0x0000000e5428723c */ /* 0x040fe20000001828 */
[----:B------:R-:W1:Y:S07]  /*23b0*/  LDSM.16.M88.4 R12, [R111+0x2000] ;  /* 0x002000006f0c783b */ /* 0x000e6e0000000200 */
[C---:B------:R-:W-:Y:S08]  /*23c0*/  HMMA.16816.F32 R52, R84.reuse, R24, R52 ;  /* 0x000000185434723c */ /* 0x040ff00000001834 */
[----:B------:R-:W-:Y:S01]  /*23d0*/  HMMA.16816.F32 R48, R84, R26, R48 ;  /* 0x0000001a5430723c */ /* 0x000fe20000001830 */
[----:B------:R-:W3:Y:S07]  /*23e0*/  LDSM.16.M88.4 R24, [R112+0x5800] ;  /* 0x005800007018783b */ /* 0x000eee0000000200 */
[----:B--2---:R-:W-:Y:S08]  /*23f0*/  HMMA.16816.F32 R20, R36, R32, R20 ;  /* 0x000000202414723c */ /* 0x004ff00000001814 */
[----:B------:R-:W-:Y:S08]  /*2400*/  HMMA.16816.F32 R76, R84, R80, R76 ;  /* 0x00000050544c723c */ /* 0x000ff0000000184c */
[----:B------:R-:W-:Y:S01]  /*2410*/  HMMA.16816.F32 R32, R36, R34, R16 ;  /* 0x000000222420723c */ /* 0x000fe20000001810 */
[----:B------:R-:W2:Y:S07]  /*2420*/  LDSM.16.M88.4 R16, [R112+0x5c00] ;  /* 0x005c00007010783b */ /* 0x000eae0000000200 */
[C---:B------:R-:W-:Y:S08]  /*2430*/  HMMA.16816.F32 R44, R68.reuse, R60, R44 ;  /* 0x0000003c442c723c */ /* 0x040ff0000000182c */
[C---:B------:R-:W-:Y:S08]  /*2440*/  HMMA.16816.F32 R52, R68.reuse, R64, R52 ;  /* 0x000000404434723c */ /* 0x040ff00000001834 */
[C---:B------:R-:W-:Y:S08]  /*2450*/  HMMA.16816.F32 R48, R68.reuse, R66, R48 ;  /* 0x000000424430723c */ /* 0x040ff00000001830 */
[----:B------:R-:W-:Y:S01]  /*2460*/  HMMA.16816.F32 R40, R68, R62, R40 ;  /* 0x0000003e4428723c */ /* 0x000fe20000001828 */
[----:B------:R-:W4:Y:S07]  /*2470*/  LDSM.16.M88.4 R60, [R109+0x5400] ;  /* 0x005400006d3c783b */ /* 0x000f2e0000000200 */
[----:B-1----:R-:W-:Y:S07]  /*2480*/  HMMA.16816.F32 R20, R12, R8, R20 ;  /* 0x000000080c14723c */ /* 0x002fee0000001814 */
[----:B------:R-:W-:Y:S01]  /*2490*/  IADD3 R8, R3, 0x1, RZ ;  /* 0x0000000103087810 */ /* 0x000fe20007ffe0ff */
[----:B------:R-:W-:Y:S01]  /*24a0*/  HMMA.16816.F32 R76, R68, R56, R76 ;  /* 0x00000038444c723c */ /* 0x000fe2000000184c */
[----:B------:R-:W-:-:S02]  /*24b0*/  IADD3 R9, R7, 0x8, RZ ;  /* 0x0000000807097810 */ /* 0x000fc40007ffe0ff */
[----:B------:R-:W-:Y:S02]  /*24c0*/  IADD3 R7, R3, 0x9, RZ ;  /* 0x0000000903077810 */ /* 0x000fe40007ffe0ff */
[----:B------:R-:W-:Y:S02]  /*24d0*/  IMNMX R100, R9, R90, PT ;  /* 0x0000005a09647217 */ /* 0x000fe40003800200 */
[CC--:B------:R-:W-:Y:S01]  /*24e0*/  ISETP.GE.AND P6, PT, R8.reuse, R101.reuse, PT ;  /* 0x000000650800720c */ /* 0x0c0fe20003fc6270 */
[----:B------:R-:W-:Y:S01]  /*24f0*/  HMMA.16816.F32 R32, R12, R10, R32 ;  /* 0x0000000a0c20723c */ /* 0x000fe20000001820 */
[-C--:B------:R-:W-:Y:S02]  /*2500*/  ISETP.GE.AND P2, PT, R8, R100.reuse, PT ;  /* 0x000000640800720c */ /* 0x080fe40003f46270 */
[C---:B------:R-:W-:Y:S02]  /*2510*/  ISETP.GE.AND P5, PT, R7.reuse, R101, PT ;  /* 0x000000650700720c */ /* 0x040fe40003fa6270 */
[----:B------:R-:W-:-:S02]  /*2520*/  ISETP.GE.AND P4, PT, R7, R100, PT ;  /* 0x000000640700720c */ /* 0x000fc40003f86270 */
[----:B------:R-:W-:Y:S01]  /*2530*/  IADD3 R56, R3, 0x11, RZ ;  /* 0x0000001103387810 */ /* 0x000fe20007ffe0ff */
[----:B---3--:R-:W-:Y:S01]  /*2540*/  HMMA.16816.F32 R44, R36, R24, R44 ;  /* 0x00000018242c723c */ /* 0x008fe2000000182c */
[----:B------:R1:W3:Y:S07]  /*2550*/  I2F R24, R8 ;  /* 0x0000000800187306 */ /* 0x0002ee0000201400 */
[----:B------:R-:W-:Y:S08]  /*2560*/  HMMA.16816.F32 R72, R84, R82, R72 ;  /* 0x000000525448723c */ /* 0x000ff00000001848 */
[----:B------:R-:W-:Y:S01]  /*2570*/  HMMA.16816.F32 R52, R36, R28, R52 ;  /* 0x0000001c2434723c */ /* 0x000fe20000001834 */
[----:B-1----:R-:W1:Y:S01]  /*2580*/  LDSM.16.M88.4 R8, [R109+0x5800] ;  /* 0x005800006d08783b */ /* 0x002e620000000200 */
[----:B---3--:R-:W-:-:S02]  /*2590*/  FFMA.FTZ R21, R24, R0, R21 ;  /* 0x0000000018157223 */ /* 0x008fc40000010015 */
[----:B------:R-:W-:-:S03]  /*25a0*/  FFMA.FTZ R24, R24, R0, R23 ;  /* 0x0000000018187223 */ /* 0x000fc60000010017 */
[----:B------:R-:W-:Y:S01]  /*25b0*/  IADD3 R28, R3, 0x8, RZ ;  /* 0x00000008031c7810 */ /* 0x000fe20007ffe0ff */
[C---:B------:R-:W-:Y:S01]  /*25c0*/  HMMA.16816.F32 R48, R36.reuse, R30, R48 ;  /* 0x0000001e2430723c */ /* 0x040fe20000001830 */
[----:B------:R-:W-:Y:S02]  /*25d0*/  FSEL R23, R21, -INF , !P6 ;  /* 0xff80000015177808 */ /* 0x000fe40007000000 */
[----:B------:R-:W3:Y:S01]  /*25e0*/  I2F R25, R28 ;  /* 0x0000001c00197306 */ /* 0x000ee20000201400 */
[C---:B------:R-:W-:Y:S02]  /*25f0*/  ISETP.GE.AND P0, PT, R28.reuse, R100, PT ;  /* 0x000000641c00720c */ /* 0x040fe40003f06270 */
[----:B------:R-:W-:Y:S02]  /*2600*/  ISETP.GE.AND P3, PT, R28, R101, PT ;  /* 0x000000651c00720c */ /* 0x000fe40003f66270 */
[----:B------:R-:W-:Y:S01]  /*2610*/  HMMA.16816.F32 R40, R36, R26, R40 ;  /* 0x0000001a2428723c */ /* 0x000fe20000001828 */
[----:B------:R-:W-:-:S02]  /*2620*/  IADD3 R30, R3, 0x18, RZ ;  /* 0x00000018031e7810 */ /* 0x000fc40007ffe0ff */
[----:B------:R5:W4:Y:S04]  /*2630*/  I2F R26, R7 ;  /* 0x00000007001a7306 */ /* 0x000b280000201400 */
[----:B------:R-:W-:Y:S01]  /*2640*/  IADD3 R27, R3, 0x10, RZ ;  /* 0x00000010031b7810 */ /* 0x000fe20007ffe0ff */
[----:B--2---:R-:W-:Y:S03]  /*2650*/  HMMA.16816.F32 R76, R36, R16, R76 ;  /* 0x00000010244c723c */ /* 0x004fe6000000184c */
[----:B------:R2:W-:Y:S01]  /*2660*/  I2F R29, R27 ;  /* 0x0000001b001d7306 */ /* 0x0005e20000201400 */
[----:B------:R-:W-:Y:S01]  /*2670*/  ISETP.GE.AND P1, PT, R27, R101, PT ;  /* 0x000000651b00720c */ /* 0x000fe20003f26270 */
[----:B---3--:R-:W-:Y:S01]  /*2680*/  FFMA.FTZ R21, R25, R0, R34 ;  /* 0x0000000019157223 */ /* 0x008fe20000010022 */
[----:B------:R-:W-:Y:S01]  /*2690*/  ISETP.GE.AND P6, PT, R27, R100, PT ;  /* 0x000000641b00720c */ /* 0x000fe20003fc6270 */
[----:B------:R-:W-:Y:S01]  /*26a0*/  FFMA.FTZ R17, R25, R0, R32 ;  /* 0x0000000019117223 */ /* 0x000fe20000010020 */
[----:B------:R-:W-:Y:S01]  /*26b0*/  HMMA.16816.F32 R72, R68, R58, R72 ;  /* 0x0000003a4448723c */ /* 0x000fe20000001848 */
[----:B------:R-:W-:-:S02]  /*26c0*/  IADD3 R28, R3, 0x19, RZ ;  /* 0x00000019031c7810 */ /* 0x000fc40007ffe0ff */
[----:B-----5:R-:W-:Y:S01]  /*26d0*/  FSEL R7, R24, -INF , !P2 ;  /* 0xff80000018077808 */ /* 0x020fe20005000000 */
[CC--:B----4-:R-:W-:Y:S01]  /*26e0*/  FFMA.FTZ R33, R26.reuse, R0.reuse, R33 ;  /* 0x000000001a217223 */ /* 0x0d0fe20000010021 */
[----:B------:R-:W3:Y:S01]  /*26f0*/  I2F R16, R56 ;  /* 0x0000003800107306 */ /* 0x000ee20000201400 */
[----:B------:R-:W-:Y:S01]  /*2700*/  FFMA.FTZ R35, R26, R0, R35 ;  /* 0x000000001a237223 */ /* 0x000fe20000010023 */
[----:B------:R-:W-:Y:S01]  /*2710*/  FSEL R21, R21, -INF , !P0 ;  /* 0xff80000015157808 */ /* 0x000fe20004000000 */
[----:B------:R-:W-:Y:S01]  /*2720*/  HMMA.16816.F32 R52, R12, R60, R52 ;  /* 0x0000003c0c34723c */ /* 0x000fe20000001834 */
[----:B------:R-:W-:Y:S01]  /*2730*/  FSEL R57, R33, -INF , !P5 ;  /* 0xff80000021397808 */ /* 0x000fe20006800000 */
[----:B--2---:R-:W2:Y:S01]  /*2740*/  LDSM.16.M88.4 R24, [R109+0x5c00] ;  /* 0x005c00006d18783b */ /* 0x004ea20000000200 */
[C---:B------:R-:W-:Y:S02]  /*2750*/  ISETP.GE.AND P0, PT, R30.reuse, R101, PT ;  /* 0x000000651e00720c */ /* 0x040fe40003f06270 */
[----:B------:R4:W5:Y:S01]  /*2760*/  I2F R31, R30 ;  /* 0x0000001e001f7306 */ /* 0x0009620000201400 */
[----:B------:R-:W-:Y:S01]  /*2770*/  ISETP.GE.AND P5, PT, R30, R100, PT ;  /* 0x000000641e00720c */ /* 0x000fe20003fa6270 */
[----:B------:R-:W-:-:S04]  /*2780*/  DEPBAR.LE SB0, 0x0 ;  /* 0x000080000000791a */ /* 0x000fc80000000000 */
[----:B------:R-:W-:Y:S01]  /*2790*/  HMMA.16816.F32 R48, R12, R62, R48 ;  /* 0x0000003e0c30723c */ /* 0x000fe20000001830 */
[----:B------:R-:W-:Y:S02]  /*27a0*/  FSEL R17, R17, -INF , !P3 ;  /* 0xff80000011117808 */ /* 0x000fe40005800000 */
[C---:B------:R-:W-:Y:S02]  /*27b0*/  ISETP.GE.AND P3, PT, R56.reuse, R100, PT ;  /* 0x000000643800720c */ /* 0x040fe40003f66270 */
[----:B------:R-:W-:-:S03]  /*27c0*/  ISETP.GE.AND P2, PT, R56, R101, PT ;  /* 0x000000653800720c */ /* 0x000fc60003f46270 */
[----:B-1----:R-:W-:Y:S01]  /*27d0*/  HMMA.16816.F32 R44, R12, R8, R44 ;  /* 0x000000080c2c723c */ /* 0x002fe2000000182c */
[----:B----4-:R-:W-:-:S04]  /*27e0*/  IADD3 R30, R3, 0x20, RZ ;  /* 0x00000020031e7810 */ /* 0x010fc80007ffe0ff */
[CC--:B---3--:R-:W-:Y:S02]  /*27f0*/  FFMA.FTZ R53, R16.reuse, R0.reuse, R53 ;  /* 0x0000000010357223 */ /* 0x0c8fe40000010035 */
[-C--:B------:R-:W-:Y:S01]  /*2800*/  FFMA.FTZ R9, R16, R0.reuse, R55 ;  /* 0x0000000010097223 */ /* 0x080fe20000010037 */
[----:B------:R-:W-:Y:S01]  /*2810*/  HMMA.16816.F32 R40, R12, R10, R40 ;  /* 0x0000000a0c28723c */ /* 0x000fe20000001828 */
[----:B------:R-:W-:Y:S01]  /*2820*/  IADD3 R8, R3, 0x21, RZ ;  /* 0x0000002103087810 */ /* 0x000fe20007ffe0ff */
[-C--:B------:R-:W-:Y:S01]  /*2830*/  FFMA.FTZ R52, R29, R0.reuse, R52 ;  /* 0x000000001d347223 */ /* 0x080fe20000010034 */
[----:B------:R-:W-:Y:S02]  /*2840*/  IADD3 R16, R3, 0x28, RZ ;  /* 0x0000002803107810 */ /* 0x000fe40007ffe0ff */
[----:B------:R1:W3:Y:S01]  /*2850*/  I2F R10, R8 ;  /* 0x00000008000a7306 */ /* 0x0002e20000201400 */
[----:B------:R-:W-:Y:S02]  /*2860*/  FSEL R9, R9, -INF , !P3 ;  /* 0xff80000009097808 */ /* 0x000fe40005800000 */
[----:B------:R-:W-:Y:S01]  /*2870*/  HMMA.16816.F32 R72, R36, R18, R72 ;  /* 0x000000122448723c */ /* 0x000fe20000001848 */
[CC--:B-----5:R-:W-:Y:S01]  /*2880*/  FFMA.FTZ R48, R31.reuse, R0.reuse, R48 ;  /* 0x000000001f307223 */ /* 0x0e0fe20000010030 */
[----:B------:R-:W-:Y:S01]  /*2890*/  ISETP.GE.AND P3, PT, R8, R101, PT ;  /* 0x000000650800720c */ /* 0x000fe20003f66270 */
[-C--:B------:R-:W-:Y:S01]  /*28a0*/  FFMA.FTZ R11, R31, R0.reuse, R50 ;  /* 0x000000001f0b7223 */ /* 0x080fe20000010032 */
[----:B------:R-:W-:Y:S01]  /*28b0*/  FSEL R59, R52, -INF , !P1 ;  /* 0xff800000343b7808 */ /* 0x000fe20004800000 */
[----:B------:R-:W4:Y:S01]  /*28c0*/  I2F R18, R28 ;  /* 0x0000001c00127306 */ /* 0x000f220000201400 */
[----:B------:R-:W-:Y:S01]  /*28d0*/  FSEL R55, R48, -INF , !P0 ;  /* 0xff80000030377808 */ /* 0x000fe20004000000 */
[----:B------:R-:W-:Y:S01]  /*28e0*/  FFMA.FTZ R19, R29, R0, R54 ;  /* 0x000000001d137223 */ /* 0x000fe20000010036 */
[----:B--2---:R-:W-:Y:S01]  /*28f0*/  HMMA.16816.F32 R76, R12, R24, R76 ;  /* 0x000000180c4c723c */ /* 0x004fe2000000184c */
[----:B------:R-:W-:-:S02]  /*2900*/  ISETP.GE.AND P0, PT, R8, R100, PT ;  /* 0x000000640800720c */ /* 0x000fc40003f06270 */
[----:B------:R-:W-:Y:S02]  /*2910*/  FSEL R37, R35, -INF , !P4 ;  /* 0xff80000023257808 */ /* 0x000fe40006000000 */
[----:B------:R-:W2:Y:S01]  /*2920*/  I2F R29, R30 ;  /* 0x0000001e001d7306 */ /* 0x000ea20000201400 */
[----:B-1----:R-:W-:Y:S01]  /*2930*/  IADD3 R8, R3, 0x29, RZ ;  /* 0x0000002903087810 */ /* 0x002fe20007ffe0ff */
[----:B---3--:R-:W-:Y:S01]  /*2940*/  FFMA.FTZ R32, R10, R0, R47 ;  /* 0x000000000a207223 */ /* 0x008fe2000001002f */
[CC--:B------:R-:W-:Y:S02]  /*2950*/  ISETP.GE.AND P4, PT, R28.reuse, R101.reuse, PT ;  /* 0x000000651c00720c */ /* 0x0c0fe40003f86270 */
[----:B------:R-:W-:Y:S02]  /*2960*/  ISETP.GE.AND P1, PT, R28, R100, PT ;  /* 0x000000641c00720c */ /* 0x000fe40003f26270 */
[----:B------:R-:W-:Y:S01]  /*2970*/  FSEL R19, R19, -INF , !P6 ;  /* 0xff80000013137808 */ /* 0x000fe20007000000 */
[----:B------:R-:W1:Y:S01]  /*2980*/  I2F R31, R16 ;  /* 0x00000010001f7306 */ /* 0x000e620000201400 */
[CC--:B----4-:R-:W-:Y:S01]  /*2990*/  FFMA.FTZ R49, R18.reuse, R0.reuse, R49 ;  /* 0x0000000012317223 */ /* 0x0d0fe20000010031 */
[----:B------:R-:W-:Y:S01]  /*29a0*/  FSEL R53, R53, -INF , !P2 ;  /* 0xff80000035357808 */ /* 0x000fe20005000000 */
[----:B------:R-:W-:Y:S01]  /*29b0*/  FFMA.FTZ R39, R18, R0, R51 ;  /* 0x0000000012277223 */ /* 0x000fe20000010033 */
[----:B------:R-:W-:Y:S01]  /*29c0*/  IADD3 R18, R3, 0x30, RZ ;  /* 0x0000003003127810 */ /* 0x000fe20007ffe0ff */
[----:B------:R-:W-:Y:S01]  /*29d0*/  HMMA.16816.F32 R72, R12, R26, R72 ;  /* 0x0000001a0c48723c */ /* 0x000fe20000001848 */
[----:B------:R-:W-:-:S02]  /*29e0*/  ISETP.GE.AND P6, PT, R30, R101, PT ;  /* 0x000000651e00720c */ /* 0x000fc40003fc6270 */
[----:B------:R-:W-:Y:S01]  /*29f0*/  ISETP.GE.AND P2, PT, R30, R100, PT ;  /* 0x000000641e00720c */ /* 0x000fe20003f46270 */
[-C--:B--2---:R-:W-:Y:S01]  /*2a00*/  FFMA.FTZ R28, R29, R0.reuse, R44 ;  /* 0x000000001d1c7223 */ /* 0x084fe2000001002c */
[----:B------:R-:W-:Y:S01]  /*2a10*/  IADD3 R24, R3, 0x31, RZ ;  /* 0x0000003103187810 */ /* 0x000fe20007ffe0ff */
[-C--:B------:R-:W-:Y:S01]  /*2a20*/  FFMA.FTZ R33, R29, R0.reuse, R46 ;  /* 0x000000001d217223 */ /* 0x080fe2000001002e */
[----:B------:R-:W-:Y:S01]  /*2a30*/  FSEL R39, R39, -INF , !P1 ;  /* 0xff80000027277808 */ /* 0x000fe20004800000 */
[-C--:B------:R-:W-:Y:S01]  /*2a40*/  FFMA.FTZ R30, R10, R0.reuse, R45 ;  /* 0x000000000a1e7223 */ /* 0x080fe2000001002d */
[----:B------:R-:W-:Y:S01]  /*2a50*/  FSEL R28, R28, -INF , !P6 ;  /* 0xff8000001c1c7808 */ /* 0x000fe20007000000 */
[----:B------:R-:W2:Y:S01]  /*2a60*/  I2F R10, R8 ;  /* 0x00000008000a7306 */ /* 0x000ea20000201400 */
[CC--:B-1----:R-:W-:Y:S01]  /*2a70*/  FFMA.FTZ R29, R31.reuse, R0.reuse, R40 ;  /* 0x000000001f1d7223 */ /* 0x0c2fe20000010028 */
[C---:B------:R-:W-:Y:S01]  /*2a80*/  ISETP.GE.AND P1, PT, R8.reuse, R101, PT ;  /* 0x000000650800720c */ /* 0x040fe20003f26270 */
[----:B------:R-:W-:Y:S01]  /*2a90*/  FFMA.FTZ R35, R31, R0, R42 ;  /* 0x000000001f237223 */ /* 0x000fe2000001002a */
[----:B------:R-:W-:-:S02]  /*2aa0*/  ISETP.GE.AND P6, PT, R8, R100, PT ;  /* 0x000000640800720c */ /* 0x000fc40003fc6270 */
[----:B------:R-:W-:Y:S02]  /*2ab0*/  FSEL R33, R33, -INF , !P2 ;  /* 0xff80000021217808 */ /* 0x000fe40005000000 */
[----:B------:R-:W1:Y:S01]  /*2ac0*/  I2F R31, R18 ;  /* 0x00000012001f7306 */ /* 0x000e620000201400 */
[----:B------:R-:W-:Y:S02]  /*2ad0*/  FSEL R11, R11, -INF , !P5 ;  /* 0xff8000000b0b7808 */ /* 0x000fe40006800000 */
[----:B------:R-:W-:Y:S02]  /*2ae0*/  FSEL R49, R49, -INF , !P4 ;  /* 0xff80000031317808 */ /* 0x000fe40006000000 */
[-C--:B------:R-:W-:Y:S02]  /*2af0*/  ISETP.GE.AND P2, PT, R18, R101.reuse, PT ;  /* 0x000000651200720c */ /* 0x080fe40003f46270 */
[----:B------:R-:W-:Y:S01]  /*2b00*/  ISETP.GE.AND P5, PT, R16, R101, PT ;  /* 0x000000651000720c */ /* 0x000fe20003fa6270 */
[----:B------:R-:W3:Y:S01]  /*2b10*/  I2F R8, R24 ;  /* 0x0000001800087306 */ /* 0x000ee20000201400 */
[----:B--2---:R-:W-:Y:S01]  /*2b20*/  FFMA.FTZ R43, R10, R0, R43 ;  /* 0x000000000a2b7223 */ /* 0x004fe2000001002b */
[----:B------:R-:W-:Y:S01]  /*2b30*/  ISETP.GE.AND P4, PT, R16, R100, PT ;  /* 0x000000641000720c */ /* 0x000fe20003f86270 */
[----:B------:R-:W-:Y:S01]  /*2b40*/  FFMA.FTZ R41, R10, R0, R41 ;  /* 0x000000000a297223 */ /* 0x000fe20000010029 */
[----:B------:R-:W-:-:S02]  /*2b50*/  IADD3 R16, R3, 0x38, RZ ;  /* 0x0000003803107810 */ /* 0x000fc40007ffe0ff */
[----:B------:R-:W-:Y:S01]  /*2b60*/  IADD3 R10, R3, 0x39, RZ ;  /* 0x00000039030a7810 */ /* 0x000fe20007ffe0ff */
[-C--:B-1----:R-:W-:Y:S01]  /*2b70*/  FFMA.FTZ R27, R31, R0.reuse, R76 ;  /* 0x000000001f1b7223 */ /* 0x082fe2000001004c */
[----:B------:R-:W-:Y:S01]  /*2b80*/  FSEL R87, R43, -INF , !P6 ;  /* 0xff8000002b577808 */ /* 0x000fe20007000000 */
[----:B------:R-:W1:Y:S01]  /*2b90*/  I2F R25, R3 ;  /* 0x0000000300197306 */ /* 0x000e620000201400 */
[----:B------:R-:W-:Y:S01]  /*2ba0*/  ISETP.GE.AND P6, PT, R3, R101, PT ;  /* 0x000000650300720c */ /* 0x000fe20003fc6270 */
[----:B------:R-:W-:Y:S01]  /*2bb0*/  FFMA.FTZ R34, R31, R0, R78 ;  /* 0x000000001f227223 */ /* 0x000fe2000001004e */
[----:B------:R-:W-:Y:S02]  /*2bc0*/  FSEL R27, R27, -INF , !P2 ;  /* 0xff8000001b1b7808 */ /* 0x000fe40005000000 */
[----:B------:R-:W-:Y:S01]  /*2bd0*/  ISETP.GE.AND P2, PT, R3, R100, PT ;  /* 0x000000640300720c */ /* 0x000fe20003f46270 */
[----:B---3--:R-:W-:Y:S01]  /*2be0*/  FFMA.FTZ R79, R8, R0, R79 ;  /* 0x00000000084f7223 */ /* 0x008fe2000001004f */
[----:B------:R-:W-:Y:S01]  /*2bf0*/  FSEL R29, R29, -INF , !P5 ;  /* 0xff8000001d1d7808 */ /* 0x000fe20006800000 */
[----:B------:R-:W2:Y:S01]  /*2c00*/  I2F R13, R16 ;  /* 0x00000010000d7306 */ /* 0x000ea20000201400 */
[----:B------:R-:W-:Y:S01]  /*2c10*/  ISETP.GE.AND P5, PT, R24, R100, PT ;  /* 0x000000641800720c */ /* 0x000fe20003fa6270 */
[----:B------:R-:W-:Y:S01]  /*2c20*/  FFMA.FTZ R31, R8, R0, R77 ;  /* 0x00000000081f7223 */ /* 0x000fe2000001004d */
[----:B------:R-:W-:-:S02]  /*2c30*/  FSEL R30, R30, -INF , !P3 ;  /* 0xff8000001e1e7808 */ /* 0x000fc40005800000 */
[----:B------:R-:W-:Y:S02]  /*2c40*/  FSEL R102, R79, -INF , !P5 ;  /* 0xff8000004f667808 */ /* 0x000fe40006800000 */
[----:B------:R-:W-:Y:S01]  /*2c50*/  ISETP.GE.AND P5, PT, R94, 0x2, PT ;  /* 0x000000025e00780c */ /* 0x000fe20003fa6270 */
[----:B------:R-:W3:Y:S01]  /*2c60*/  I2F R3, R10 ;  /* 0x0000000a00037306 */ /* 0x000ee20000201400 */
[----:B------:R-:W-:Y:S01]  /*2c70*/  FSEL R32, R32, -INF , !P0 ;  /* 0xff80000020207808 */ /* 0x000fe20004000000 */
[C---:B-1----:R-:W-:Y:S01]  /*2c80*/  FFMA.FTZ R20, R25.reuse, R0, R20 ;  /* 0x0000000019147223 */ /* 0x042fe20000010014 */
[----:B------:R-:W-:Y:S01]  /*2c90*/  ISETP.GE.AND P3, PT, R18, R100, PT ;  /* 0x000000641200720c */ /* 0x000fe20003f66270 */
[-C--:B------:R-:W-:Y:S01]  /*2ca0*/  FFMA.FTZ R8, R25, R0.reuse, R22 ;  /* 0x0000000019087223 */ /* 0x080fe20000010016 */
[----:B------:R-:W-:Y:S02]  /*2cb0*/  ISETP.GE.AND P0, PT, R24, R101, PT ;  /* 0x000000651800720c */ /* 0x000fe40003f06270 */
[----:B------:R-:W-:Y:S01]  /*2cc0*/  FSEL R35, R35, -INF , !P4 ;  /* 0xff80000023237808 */ /* 0x000fe20006000000 */
[-C--:B--2---:R-:W-:Y:S01]  /*2cd0*/  FFMA.FTZ R72, R13, R0.reuse, R72 ;  /* 0x000000000d487223 */ /* 0x084fe20000010048 */
[----:B------:R-:W-:Y:S01]  /*2ce0*/  FSEL R26, R41, -INF , !P1 ;  /* 0xff800000291a7808 */ /* 0x000fe20004800000 */
[----:B------:R-:W-:Y:S01]  /*2cf0*/  FFMA.FTZ R74, R13, R0, R74 ;  /* 0x000000000d4a7223 */ /* 0x000fe2000001004a */
[----:B------:R-:W-:-:S02]  /*2d00*/  FSEL R34, R34, -INF , !P3 ;  /* 0xff80000022227808 */ /* 0x000fc40005800000 */
[----:B------:R-:W-:Y:S02]  /*2d10*/  FSEL R31, R31, -INF , !P0 ;  /* 0xff8000001f1f7808 */ /* 0x000fe40004000000 */
[CC--:B------:R-:W-:Y:S01]  /*2d20*/  ISETP.GE.AND P4, PT, R16.reuse, R101.reuse, PT ;  /* 0x000000651000720c */ /* 0x0c0fe20003f86270 */
[CC--:B---3--:R-:W-:Y:S01]  /*2d30*/  FFMA.FTZ R73, R3.reuse, R0.reuse, R73 ;  /* 0x0000000003497223 */ /* 0x0c8fe20000010049 */
[----:B------:R-:W-:Y:S01]  /*2d40*/  BAR.SYNC.DEFER_BLOCKING 0x0 ;  /* 0x0000000000007b1d */ /* 0x000fe20000010000 */
[----:B------:R-:W-:Y:S01]  /*2d50*/  FFMA.FTZ R75, R3, R0, R75 ;  /* 0x00000000034b7223 */ /* 0x000fe2000001004b */
[-C--:B------:R-:W-:Y:S02]  /*2d60*/  ISETP.GE.AND P1, PT, R16, R100.reuse, PT ;  /* 0x000000641000720c */ /* 0x080fe40003f26270 */
        /* <DEDUP_REMOVED lines=66> */
.L_x_805:
[----:B------:R-:W-:Y:S05]  /*3190*/  BSYNC B0 ;  /* 0x0000000000007941 */ /* 0x000fea0003800000 */
.L_x_804:
[----:B------:R-:W0:Y:S02]  /*31a0*/  LDGDEPBAR ;  /* 0x00000000000079af */ /* 0x000e240000000000 */
.L_x_803:
[----:B------:R-:W-:Y:S01]  /*31b0*/  FMNMX.FTZ R10, R70, R23, !PT ;  /* 0x00000017460a7209 */ /* 0x000fe20007810000 */
[----:B------:R-:W-:Y:S01]  /*31c0*/  IMAD.WIDE.U32 R60, R93, -0x326172a9, RZ ;  /* 0xcd9e8d575d3c7825 */ /* 0x000fe200078e00ff */
[----:B-1----:R-:W-:Y:S01]  /*31d0*/  FMNMX.FTZ R12, R8, R7, !PT ;  /* 0x00000007080c7209 */ /* 0x002fe20007810000 */
[----:B------:R-:W-:Y:S01]  /*31e0*/  UIADD3 UR12, UR25, -0x4498517b, URZ ;  /* 0xbb67ae85190c7890 */ /* 0x000fe2000fffe03f */
        /* <DEDUP_REMOVED lines=21> */
[----:B------:R-:W-:Y:S01]  /*3340*/  IMAD.SHL.U32 R110, R5, 0x2, RZ ;  /* 0x00000002056e7824 */ /* 0x000fe200078e00ff */
[----:B------:R-:W-:Y:S01]  /*3350*/  FMNMX.FTZ R12, R39, R12, !PT ;  /* 0x0000000c270c7209 */ /* 0x000fe20007810000 */
[----:B------:R-:W-:Y:S01]  /*3360*/  IMAD R85, R6, 0x10000, R6 ;  /* 0x0001000006557824 */ /* 0x000fe200078e0206 */
[----:B------:R-:W-:Y:S01]  /*3370*/  FMNMX.FTZ R3, R28, R3, !PT ;  /* 0x000000031c037209 */ /* 0x000fe20007810000 */
[----:B------:R-:W-:Y:S01]  /*3380*/  IMAD R108, R4, 0x2, R110 ;  /* 0x00000002046c7824 */ /* 0x000fe200078e026e */
[----:B------:R-:W-:Y:S01]  /*3390*/  LOP3.LUT R95, R2, UR24, RZ, 0x3c, !PT ;  /* 0x00000018025f7c12 */ /* 0x000fe2000f8e3cff */
[----:B------:R-:W-:Y:S01]  /*33a0*/  LDSM.16.MT88.4 R40, [R110+0x6000] ;  /* 0x006000006e28783b */ /* 0x000fe20000004200 */
[----:B------:R-:W-:-:S02]  /*33b0*/  FMNMX.FTZ R10, R30, R3, !PT ;  /* 0x000000031e0a7209 */ /* 0x000fc40007810000 */
[----:B------:R-:W-:Y:S01]  /*33c0*/  LOP3.LUT R74, R61, R95, RZ, 0x3c, !PT ;  /* 0x0000005f3d4a7212 */ /* 0x000fe200078e3cff */
[----:B------:R-:W-:Y:S01]  /*33d0*/  IMAD.SHL.U32 R61, R88, 0x2, RZ ;  /* 0x00000002583d7824 */ /* 0x000fe200078e00ff */
[----:B------:R-:W-:Y:S01]  /*33e0*/  FMNMX.FTZ R3, R29, R10, !PT ;  /* 0x0000000a1d037209 */ /* 0x000fe20007810000 */
[----:B------:R-:W-:Y:S02]  /*33f0*/  LDSM.16.MT88.4 R64, [R108+0x7000] ;  /* 0x007000006c40783b */ /* 0x000fe40000004200 */
[----:B------:R-:W-:Y:S01]  /*3400*/  IMAD.WIDE.U32 R74, R74, -0x2daee0ad, RZ ;  /* 0xd2511f534a4a7825 */ /* 0x000fe200078e00ff */
        /* <DEDUP_REMOVED lines=10> */
[----:B------:R-:W-:Y:S01]  /*34b0*/  LOP3.LUT R2, R63, UR25, R61, 0x96, !PT ;  /* 0x000000193f027c12 */ /* 0x000fe2000f8e963d */
[----:B------:R-:W1:Y:S01]  /*34c0*/  SHFL.BFLY PT, R10, R15, 0x2, 0x1f ;  /* 0x0c401f000f0a7f89 */ /* 0x000e6200000e0000 */
[----:B------:R-:W-:Y:S02]  /*34d0*/  FMNMX.FTZ R12, R102, R13, !PT ;  /* 0x0000000d660c7209 */ /* 0x000fe40007810000 */
[----:B------:R-:W-:Y:S02]  /*34e0*/  LOP3.LUT R72, R75, UR12, R62, 0x96, !PT ;  /* 0x0000000c4b487c12 */ /* 0x000fe4000f8e963e */
[----:B------:R-:W-:Y:S02]  /*34f0*/  FMNMX.FTZ R12, R91, R12, !PT ;  /* 0x0000000c5b0c7209 */ /* 0x000fe40007810000 */
[----:B------:R-:W-:Y:S01]  /*3500*/  IADD3 R62, R61, 0x1, RZ ;  /* 0x000000013d3e7810 */ /* 0x000fe20007ffe0ff */
[----:B------:R-:W-:Y:S01]  /*3510*/  IMAD.WIDE.U32 R72, R72, -0x326172a9, RZ ;  /* 0xcd9e8d5748487825 */ /* 0x000fe200078e00ff */
[----:B------:R-:W-:-:S02]  /*3520*/  FMNMX.FTZ R12, R89, R12, !PT ;  /* 0x0000000c590c7209 */ /* 0x000fc40007810000 */
[----:B------:R-:W-:-:S03]  /*3530*/  LOP3.LUT R62, R63, UR25, R62, 0x96, !PT ;  /* 0x000000193f3e7c12 */ /* 0x000fc6000f8e963e */
[----:B------:R-:W2:Y:S02]  /*3540*/  SHFL.BFLY PT, R13, R12, 0x2, 0x1f ;  /* 0x0c401f000c0d7f89 */ /* 0x000ea400000e0000 */
[----:B------:R-:W-:Y:S01]  /*3550*/  IMAD.WIDE.U32 R62, R62, -0x326172a9, RZ ;  /* 0xcd9e8d573e3e7825 */ /* 0x000fe200078e00ff */
[----:B-1----:R-:W-:-:S03]  /*3560*/  FMNMX.FTZ R10, R15, R10, !PT ;  /* 0x0000000a0f0a7209 */ /* 0x002fc60007810000 */
[----:B------:R-:W-:Y:S02]  /*3570*/  IMAD.WIDE.U32 R14, R2, -0x326172a9, RZ ;  /* 0xcd9e8d57020e7825 */ /* 0x000fe400078e00ff */
[----:B------:R-:W1:Y:S03]  /*3580*/  SHFL.BFLY PT, R3, R10, 0x1, 0x1f ;  /* 0x0c201f000a037f89 */ /* 0x000e6600000e0000 */
[----:B------:R-:W-:Y:S02]  /*3590*/  LOP3.LUT R22, R73, UR11, R14, 0x96, !PT ;  /* 0x0000000b49167c12 */ /* 0x000fe4000f8e960e */
[----:B--2---:R-:W-:Y:S02]  /*35a0*/  FMNMX.FTZ R2, R12, R13, !PT ;  /* 0x0000000d0c027209 */ /* 0x004fe40007810000 */
[----:B-1----:R-:W-:Y:S02]  /*35b0*/  FMNMX.FTZ R3, R10, R3, !PT ;  /* 0x000000030a037209 */ /* 0x002fe40007810000 */
[----:B------:R-:W-:-:S02]  /*35c0*/  LOP3.LUT R10, R15, UR13, R60, 0x96, !PT ;  /* 0x0000000d0f0a7c12 */ /* 0x000fc4000f8e963c */
[C---:B------:R-:W-:Y:S01]  /*35d0*/  FSETP.NEU.FTZ.AND P0, PT, R3.reuse, -INF , PT ;  /* 0xff8000000300780b */ /* 0x040fe20003f1d000 */
[----:B------:R-:W-:Y:S01]  /*35e0*/  FMUL.FTZ R84, R3, c[0x0][0x23c] ;  /* 0x00008f0003547a20 */ /* 0x000fe20000410000 */
[----:B------:R-:W1:Y:S01]  /*35f0*/  SHFL.BFLY PT, R15, R2, 0x1, 0x1f ;  /* 0x0c201f00020f7f89 */ /* 0x000e6200000e0000 */
[----:B------:R-:W-:-:S03]  /*3600*/  IMAD.WIDE.U32 R24, R10, -0x2daee0ad, RZ ;  /* 0xd2511f530a187825 */ /* 0x000fc600078e00ff */
[----:B------:R-:W-:Y:S02]  /*3610*/  FSEL R84, R84, RZ, P0 ;  /* 0x000000ff54547208 */ /* 0x000fe40000000000 */
[----:B------:R-:W-:-:S03]  /*3620*/  LOP3.LUT R10, R25, UR10, R74, 0x96, !PT ;  /* 0x0000000a190a7c12 */ /* 0x000fc6000f8e964a */
[----:B------:R-:W-:Y:S02]  /*3630*/  FFMA.FTZ R69, R23, c[0x0][0x23c], -R84 ;  /* 0x00008f0017457a23 */ /* 0x000fe40000010854 */
[----:B------:R-:W-:-:S04]  /*3640*/  IMAD.WIDE.U32 R22, R22, -0x2daee0ad, RZ ;  /* 0xd2511f5316167825 */ /* 0x000fc800078e00ff */
[----:B------:R-:W-:Y:S01]  /*3650*/  IMAD.WIDE.U32 R12, R10, -0x326172a9, RZ ;  /* 0xcd9e8d570a0c7825 */ /* 0x000fe200078e00ff */
[----:B------:R-:W-:Y:S01]  /*3660*/  LOP3.LUT R24, R23, UR8, R24, 0x96, !PT ;  /* 0x0000000817187c12 */ /* 0x000fe2000f8e9618 */
[----:B------:R-:W-:Y:S02]  /*3670*/  MUFU.EX2 R69, R69 ;  /* 0x0000004500457308 */ /* 0x000fe40000000800 */
[----:B------:R-:W-:Y:S01]  /*3680*/  FFMA.FTZ R79, R17, c[0x0][0x23c], -R84 ;  /* 0x00008f00114f7a23 */ /* 0x000fe20000010854 */
[----:B------:R-:W-:Y:S01]  /*3690*/  LOP3.LUT R10, R13, UR9, R72, 0x96, !PT ;  /* 0x000000090d0a7c12 */ /* 0x000fe2000f8e9648 */
[----:B------:R-:W-:Y:S01]  /*36a0*/  IMAD.WIDE.U32 R24, R24, -0x326172a9, RZ ;  /* 0xcd9e8d5718187825 */ /* 0x000fe200078e00ff */
[----:B-1----:R-:W-:-:S03]  /*36b0*/  FMNMX.FTZ R2, R2, R15, !PT ;  /* 0x0000000f02027209 */ /* 0x002fc60007810000 */
[----:B------:R-:W-:Y:S01]  /*36c0*/  IMAD.WIDE.U32 R16, R10, -0x2daee0ad, RZ ;  /* 0xd2511f530a107825 */ /* 0x000fe200078e00ff */
[----:B------:R-:W-:Y:S01]  /*36d0*/  LOP3.LUT R12, R25, UR7, R12, 0x96, !PT ;  /* 0x00000007190c7c12 */ /* 0x000fe2000f8e960c */
[----:B------:R-:W-:Y:S01]  /*36e0*/  MUFU.EX2 R79, R79 ;  /* 0x0000004f004f7308 */ /* 0x000fe20000000800 */
[C---:B------:R-:W-:Y:S01]  /*36f0*/  FSETP.NEU.FTZ.AND P0, PT, R2.reuse, -INF , PT ;  /* 0xff8000000200780b */ /* 0x040fe20003f1d000 */
[----:B------:R-:W-:Y:S01]  /*3700*/  FMUL.FTZ R104, R2, c[0x0][0x23c] ;  /* 0x00008f0002687a20 */ /* 0x000fe20000410000 */
[----:B------:R-:W-:Y:S01]  /*3710*/  LOP3.LUT R10, R17, UR6, R22, 0x96, !PT ;  /* 0x00000006110a7c12 */ /* 0x000fe2000f8e9616 */
[----:B------:R-:W-:-:S03]  /*3720*/  IMAD.WIDE.U32 R12, R12, -0x2daee0ad, RZ ;  /* 0xd2511f530c0c7825 */ /* 0x000fc600078e00ff */
[----:B------:R-:W-:Y:S01]  /*3730*/  FSEL R104, R104, RZ, P0 ;  /* 0x000000ff68687208 */ /* 0x000fe20000000000 */
[----:B------:R-:W-:Y:S01]  /*3740*/  IMAD.WIDE.U32 R14, R10, -0x326172a9, RZ ;  /* 0xcd9e8d570a0e7825 */ /* 0x000fe200078e00ff */
[----:B------:R-:W-:-:S03]  /*3750*/  LOP3.LUT R13, R13, UR4, R16, 0x96, !PT ;  /* 0x000000040d0d7c12 */ /* 0x000fc6000f8e9610 */
[----:B------:R-:W-:Y:S01]  /*3760*/  FFMA.FTZ R78, R57, c[0x0][0x23c], -R84 ;  /* 0x00008f00394e7a23 */ /* 0x000fe20000010854 */
[----:B------:R-:W-:Y:S01]  /*3770*/  LOP3.LUT R24, R15, UR5, R24, 0x96, !PT ;  /* 0x000000050f187c12 */ /* 0x000fe2000f8e9618 */
[----:B------:R-:W-:-:S04]  /*3780*/  IMAD.WIDE.U32 R16, R13, -0x326172a9, RZ ;  /* 0xcd9e8d570d107825 */ /* 0x000fc800078e00ff */
[----:B------:R-:W1:Y:S01]  /*3790*/  MUFU.EX2 R78, R78 ;  /* 0x0000004e004e7308 */ /* 0x000e620000000800 */
[C---:B------:R-:W-:Y:S01]  /*37a0*/  LOP3.LUT R15, R16.reuse, 0xffff, RZ, 0xc0, !PT ;  /* 0x0000ffff100f7812 */ /* 0x040fe200078ec0ff */
[----:B------:R-:W-:Y:S01]  /*37b0*/  FFMA.FTZ R86, R21, c[0x0][0x23c], -R104 ;  /* 0x00008f0015567a23 */ /* 0x000fe20000010868 */
[----:B------:R-:W-:Y:S01]  /*37c0*/  LOP3.LUT R18, R16, 0xff, RZ, 0xc0, !PT ;  /* 0x000000ff10127812 */ /* 0x000fe200078ec0ff */
[----:B------:R-:W-:Y:S01]  /*37d0*/  IMAD.WIDE.U32 R24, R24, -0x2daee0ad, RZ ;  /* 0xd2511f5318187825 */ /* 0x000fe200078e00ff */
[----:B------:R-:W-:Y:S02]  /*37e0*/  SHF.R.U32.HI R21, RZ, 0x8, R15 ;  /* 0x00000008ff157819 */ /* 0x000fe4000001160f */
[----:B------:R-:W-:Y:S01]  /*37f0*/  LOP3.LUT R14, R17, UR15, R14, 0x96, !PT ;  /* 0x0000000f110e7c12 */ /* 0x000fe2000f8e960e */
[--C-:B------:R-:W-:Y:S01]  /*3800*/  FFMA.FTZ R22, R55, c[0x0][0x23c], -R84.reuse ;  /* 0x00008f0037167a23 */ /* 0x100fe20000010854 */
[----:B------:R-:W-:Y:S01]  /*3810*/  PRMT R18, R18, 0x5410, R21 ;  /* 0x0000541012127816 */ /* 0x000fe20000000015 */
[--C-:B------:R-:W-:Y:S01]  /*3820*/  FFMA.FTZ R21, R49, c[0x0][0x23c], -R84.reuse ;  /* 0x00008f0031157a23 */ /* 0x100fe20000010854 */
[----:B------:R-:W-:Y:S01]  /*3830*/  LOP3.LUT R20, R14, 0xffff, RZ, 0xc0, !PT ;  /* 0x0000ffff0e147812 */ /* 0x000fe200078ec0ff */
[----:B------:R-:W2:Y:S01]  /*3840*/  LDSM.16.MT88.4 R48, [R108+0x6000] ;  /* 0x006000006c30783b */ /* 0x000ea20000004200 */
[----:B------:R-:W-:Y:S01]  /*3850*/  FFMA.FTZ R70, R70, c[0x0][0x23c], -R84 ;  /* 0x00008f0046467a23 */ /* 0x000fe20000010854 */
[----:B------:R-:W-:Y:S01]  /*3860*/  LOP3.LUT R10, R25, UR14, R12, 0x96, !PT ;  /* 0x0000000e190a7c12 */ /* 0x000fe2000f8e960c */
[--C-:B------:R-:W-:Y:S01]  /*3870*/  FFMA.FTZ R68, R8, c[0x0][0x23c], -R104.reuse ;  /* 0x00008f0008447a23 */ /* 0x100fe20000010868 */
[C---:B------:R-:W-:Y:S01]  /*3880*/  LOP3.LUT R5, R24.reuse, 0xffff, RZ, 0xc0, !PT ;  /* 0x0000ffff18057812 */ /* 0x040fe200078ec0ff */
[----:B------:R-:W-:Y:S01]  /*3890*/  FFMA.FTZ R71, R7, c[0x0][0x23c], -R104 ;  /* 0x00008f0007477a23 */ /* 0x000fe20000010868 */
[----:B------:R-:W-:Y:S01]  /*38a0*/  LOP3.LUT R12, R24, 0xff, RZ, 0xc0, !PT ;  /* 0x000000ff180c7812 */ /* 0x000fe200078ec0ff */
[----:B------:R-:W-:Y:S01]  /*38b0*/  FFMA.FTZ R106, R59, c[0x0][0x23c], -R84 ;  /* 0x00008f003b6a7a23 */ /* 0x000fe20000010854 */
[----:B------:R-:W-:Y:S01]  /*38c0*/  SHF.R.U32.HI R13, RZ, 0x10, R24 ;  /* 0x00000010ff0d7819 */ /* 0x000fe20000011618 */
[----:B------:R-:W-:Y:S01]  /*38d0*/  FFMA.FTZ R23, R53, c[0x0][0x23c], -R84 ;  /* 0x00008f0035177a23 */ /* 0x000fe20000010854 */
[----:B------:R-:W-:Y:S01]  /*38e0*/  SHF.R.U32.HI R8, RZ, 0x18, R24 ;  /* 0x00000018ff087819 */ /* 0x000fe20000011618 */
[----:B------:R-:W-:Y:S01]  /*38f0*/  MUFU.EX2 R22, R22 ;  /* 0x0000001600167308 */ /* 0x000fe20000000800 */
[----:B------:R-:W-:Y:S01]  /*3900*/  LOP3.LUT R15, R14, 0xff, RZ, 0xc0, !PT ;  /* 0x000000ff0e0f7812 */ /* 0x000fe200078ec0ff */
[----:B------:R-:W-:Y:S01]  /*3910*/  FFMA.FTZ R103, R19, c[0x0][0x23c], -R104 ;  /* 0x00008f0013677a23 */ /* 0x000fe20000010868 */
[----:B------:R-:W-:Y:S01]  /*3920*/  SHF.R.U32.HI R20, RZ, 0x8, R20 ;  /* 0x00000008ff147819 */ /* 0x000fe20000011614 */
[--C-:B------:R-:W-:Y:S01]  /*3930*/  FFMA.FTZ R24, R9, c[0x0][0x23c], -R104.reuse ;  /* 0x00008f0009187a23 */ /* 0x100fe20000010868 */
[--C-:B------:R-:W-:Y:S01]  /*3940*/  HSET2.LE.AND R18, R18, R85.reuse, PT ;  /* 0x0000005512127233 */ /* 0x100fe20003803000 */
[----:B------:R-:W-:Y:S01]  /*3950*/  FFMA.FTZ R105, R37, c[0x0][0x23c], -R104 ;  /* 0x00008f0025697a23 */ /* 0x000fe20000010868 */
[----:B------:R-:W-:Y:S01]  /*3960*/  PRMT R4, R15, 0x5410, R20 ;  /* 0x000054100f047816 */ /* 0x000fe20000000014 */
[----:B------:R-:W3:Y:S01]  /*3970*/  MUFU.EX2 R21, R21 ;  /* 0x0000001500157308 */ /* 0x000ee20000000800 */
[----:B-1----:R-:W-:Y:S01]  /*3980*/  F2FP.PACK_AB R15, R78, R79 ;  /* 0x0000004f4e0f723e */ /* 0x002fe200000000ff */
[----:B------:R-:W1:Y:S01]  /*3990*/  LDSM.16.MT88.4 R56, [R110+0x7000] ;  /* 0x007000006e38783b */ /* 0x000e620000004200 */
[----:B------:R-:W-:Y:S01]  /*39a0*/  SHF.R.U32.HI R5, RZ, 0x8, R5 ;  /* 0x00000008ff057819 */ /* 0x000fe20000011605 */
[----:B------:R-:W-:Y:S01]  /*39b0*/  FFMA.FTZ R25, R11, c[0x0][0x23c], -R104 ;  /* 0x00008f000b197a23 */ /* 0x000fe20000010868 */
[----:B------:R-:W-:Y:S01]  /*39c0*/  SHF.R.U32.HI R6, RZ, 0x10, R14 ;  /* 0x00000010ff067819 */ /* 0x000fe2000001160e */
[----:B------:R-:W-:Y:S01]  /*39d0*/  FFMA.FTZ R20, R39, c[0x0][0x23c], -R104 ;  /* 0x00008f0027147a23 */ /* 0x000fe20000010868 */
[----:B------:R-:W-:Y:S01]  /*39e0*/  SHF.R.U32.HI R7, RZ, 0x18, R14 ;  /* 0x00000018ff077819 */ /* 0x000fe2000001160e */
[----:B------:R-:W4:Y:S01]  /*39f0*/  MUFU.EX2 R70, R70 ;  /* 0x0000004600467308 */ /* 0x000f220000000800 */
[----:B------:R-:W-:Y:S01]  /*3a00*/  LOP3.LUT R82, R18, R15, RZ, 0xc0, !PT ;  /* 0x0000000f12527212 */ /* 0x000fe200078ec0ff */
[--C-:B------:R-:W-:Y:S01]  /*3a10*/  HSET2.LE.AND R4, R4, R85.reuse, PT ;  /* 0x0000005504047233 */ /* 0x100fe20003803000 */
[----:B------:R-:W-:Y:S01]  /*3a20*/  LOP3.LUT R14, R10, 0xffff, RZ, 0xc0, !PT ;  /* 0x0000ffff0a0e7812 */ /* 0x000fe200078ec0ff */
[----:B------:R-:W-:Y:S01]  /*3a30*/  FFMA.FTZ R131, R30, c[0x0][0x23c], -R84 ;  /* 0x00008f001e837a23 */ /* 0x000fe20000010854 */
[----:B------:R-:W-:Y:S01]  /*3a40*/  SHF.R.U32.HI R15, RZ, 0x10, R10 ;  /* 0x00000010ff0f7819 */ /* 0x000fe2000001160a */
[----:B------:R-:W-:Y:S01]  /*3a50*/  FFMA.FTZ R30, R29, c[0x0][0x23c], -R84 ;  /* 0x00008f001d1e7a23 */ /* 0x000fe20000010854 */
[----:B------:R-:W-:Y:S01]  /*3a60*/  PRMT R12, R12, 0x5410, R5 ;  /* 0x000054100c0c7816 */ /* 0x000fe20000000005 */
[----:B------:R-:W-:Y:S01]  /*3a70*/  MUFU.EX2 R68, R68 ;  /* 0x0000004400447308 */ /* 0x000fe20000000800 */
[----:B------:R-:W-:Y:S01]  /*3a80*/  SHF.R.U32.HI R17, RZ, 0x10, R16 ;  /* 0x00000010ff117819 */ /* 0x000fe20000011610 */
[--C-:B------:R-:W-:Y:S01]  /*3a90*/  FFMA.FTZ R29, R26, c[0x0][0x23c], -R84.reuse ;  /* 0x00008f001a1d7a23 */ /* 0x100fe20000010854 */
[----:B------:R-:W-:Y:S01]  /*3aa0*/  LOP3.LUT R6, R6, 0xff, RZ, 0xc0, !PT ;  /* 0x000000ff06067812 */ /* 0x000fe200078ec0ff */
[----:B------:R-:W-:Y:S01]  /*3ab0*/  HSET2.LE.AND R12, R12, R85, PT ;  /* 0x000000550c0c7233 */ /* 0x000fe20003803000 */
[----:B------:R-:W-:Y:S01]  /*3ac0*/  LOP3.LUT R11, R13, 0xff, RZ, 0xc0, !PT ;  /* 0x000000ff0d0b7812 */ /* 0x000fe200078ec0ff */
[----:B------:R-:W-:Y:S01]  /*3ad0*/  FFMA.FTZ R26, R77, c[0x0][0x23c], -R84 ;  /* 0x00008f004d1a7a23 */ /* 0x000fe20000010854 */
[----:B------:R-:W-:Y:S01]  /*3ae0*/  LOP3.LUT R9, R10, 0xff, RZ, 0xc0, !PT ;  /* 0x000000ff0a097812 */ /* 0x000fe200078ec0ff */
[----:B------:R-:W5:Y:S01]  /*3af0*/  MUFU.EX2 R71, R71 ;  /* 0x0000004700477308 */ /* 0x000f620000000800 */
[----:B------:R-:W-:Y:S01]  /*3b00*/  SHF.R.U32.HI R13, RZ, 0x18, R10 ;  /* 0x00000018ff0d7819 */ /* 0x000fe2000001160a */
[----:B------:R-:W-:Y:S01]  /*3b10*/  FFMA.FTZ R133, R76, c[0x0][0x23c], -R84 ;  /* 0x00008f004c857a23 */ /* 0x000fe20000010854 */
[----:B------:R-:W-:Y:S01]  /*3b20*/  SHF.R.U32.HI R14, RZ, 0x8, R14 ;  /* 0x00000008ff0e7819 */ /* 0x000fe2000001160e */
[----:B------:R-:W-:Y:S01]  /*3b30*/  FFMA.FTZ R34, R34, c[0x0][0x23c], -R104 ;  /* 0x00008f0022227a23 */ /* 0x000fe20000010868 */
[----:B------:R-:W-:-:S02]  /*3b40*/  LOP3.LUT R10, R15, 0xff, RZ, 0xc0, !PT ;  /* 0x000000ff0f0a7812 */ /* 0x000fc400078ec0ff */
[----:B------:R-:W-:Y:S01]  /*3b50*/  SHF.R.U32.HI R16, RZ, 0x18, R16 ;  /* 0x00000018ff107819 */ /* 0x000fe20000011610 */
[----:B------:R-:W-:Y:S01]  /*3b60*/  MUFU.EX2 R106, R106 ;  /* 0x0000006a006a7308 */ /* 0x000fe20000000800 */
[----:B------:R-:W-:Y:S02]  /*3b70*/  LOP3.LUT R17, R17, 0xff, RZ, 0xc0, !PT ;  /* 0x000000ff11117812 */ /* 0x000fe400078ec0ff */
[----:B------:R-:W-:Y:S02]  /*3b80*/  PRMT R6, R6, 0x5410, R7 ;  /* 0x0000541006067816 */ /* 0x000fe40000000007 */
[----:B------:R-:W-:Y:S02]  /*3b90*/  PRMT R44, R11, 0x5410, R8 ;  /* 0x000054100b2c7816 */ /* 0x000fe40000000008 */
[----:B---3--:R-:W-:Y:S01]  /*3ba0*/  F2FP.PACK_AB R15, R21, R22 ;  /* 0x00000016150f723e */ /* 0x008fe200000000ff */
[----:B------:R-:W3:Y:S01]  /*3bb0*/  MUFU.EX2 R23, R23 ;  /* 0x0000001700177308 */ /* 0x000ee20000000800 */
[----:B------:R-:W-:Y:S01]  /*3bc0*/  PRMT R8, R9, 0x5410, R14 ;  /* 0x0000541009087816 */ /* 0x000fe2000000000e */
[----:B------:R-:W-:Y:S01]  /*3bd0*/  HSET2.LE.AND R6, R6, R85, PT ;  /* 0x0000005506067233 */ /* 0x000fe20003803000 */
[----:B------:R-:W-:-:S02]  /*3be0*/  PRMT R10, R10, 0x5410, R13 ;  /* 0x000054100a0a7816 */ /* 0x000fc4000000000d */
[----:B------:R-:W-:Y:S02]  /*3bf0*/  PRMT R16, R17, 0x5410, R16 ;  /* 0x0000541011107816 */ /* 0x000fe40000000010 */
[----:B----4-:R-:W-:Y:S01]  /*3c00*/  F2FP.PACK_AB R7, R69, R70 ;  /* 0x000000464507723e */ /* 0x010fe200000000ff */
[----:B------:R-:W-:Y:S01]  /*3c10*/  MUFU.EX2 R103, R103 ;  /* 0x0000006700677308 */ /* 0x000fe20000000800 */
[----:B------:R-:W-:Y:S01]  /*3c20*/  LOP3.LUT R14, R12, R15, RZ, 0xc0, !PT ;  /* 0x0000000f0c0e7212 */ /* 0x000fe200078ec0ff */
[--C-:B------:R-:W-:Y:S01]  /*3c30*/  HSET2.LE.AND R12, R8, R85.reuse, PT ;  /* 0x00000055080c7233 */ /* 0x100fe20003803000 */
[----:B-----5:R-:W-:Y:S01]  /*3c40*/  F2FP.PACK_AB R81, R71, R68 ;  /* 0x000000444751723e */ /* 0x020fe200000000ff */
[--C-:B------:R-:W-:Y:S01]  /*3c50*/  HSET2.LE.AND R13, R10, R85.reuse, PT ;  /* 0x000000550a0d7233 */ /* 0x100fe20003803000 */
[----:B------:R-:W-:Y:S01]  /*3c60*/  LOP3.LUT R80, R4, R7, RZ, 0xc0, !PT ;  /* 0x0000000704507212 */ /* 0x000fe200078ec0ff */
[--C-:B------:R-:W-:Y:S01]  /*3c70*/  HSET2.LE.AND R16, R16, R85.reuse, PT ;  /* 0x0000005510107233 */ /* 0x100fe20003803000 */
[----:B------:R-:W-:Y:S01]  /*3c80*/  LOP3.LUT R81, R6, R81, RZ, 0xc0, !PT ;  /* 0x0000005106517212 */ /* 0x000fe200078ec0ff */
[----:B------:R-:W4:Y:S01]  /*3c90*/  MUFU.EX2 R24, R24 ;  /* 0x0000001800187308 */ /* 0x000f220000000800 */
[----:B---3--:R-:W-:Y:S01]  /*3ca0*/  F2FP.PACK_AB R9, R23, R106 ;  /* 0x0000006a1709723e */ /* 0x008fe200000000ff */
[----:B------:R-:W3:Y:S01]  /*3cb0*/  LDSM.16.MT88.4 R4, [R108+0x6400] ;  /* 0x006400006c04783b */ /* 0x000ee20000004200 */
[----:B------:R-:W-:-:S02]  /*3cc0*/  HSET2.LE.AND R15, R44, R85, PT ;  /* 0x000000552c0f7233 */ /* 0x000fc40003803000 */
[----:B------:R-:W-:-:S03]  /*3cd0*/  LOP3.LUT R12, R12, R9, RZ, 0xc0, !PT ;  /* 0x000000090c0c7212 */ /* 0x000fc600078ec0ff */
[----:B------:R-:W-:Y:S08]  /*3ce0*/  MUFU.EX2 R86, R86 ;  /* 0x0000005600567308 */ /* 0x000ff00000000800 */
[----:B------:R-:W5:Y:S01]  /*3cf0*/  MUFU.EX2 R105, R105 ;  /* 0x0000006900697308 */ /* 0x000f620000000800 */
[----:B----4-:R-:W-:-:S04]  /*3d00*/  F2FP.PACK_AB R8, R24, R103 ;  /* 0x000000671808723e */ /* 0x010fc800000000ff */
[----:B------:R-:W-:Y:S02]  /*3d10*/  LOP3.LUT R13, R13, R8, RZ, 0xc0, !PT ;  /* 0x000000080d0d7212 */ /* 0x000fe400078ec0ff */
[----:B------:R-:W4:Y:S01]  /*3d20*/  LDSM.16.MT88.4 R8, [R110+0x7400] ;  /* 0x007400006e08783b */ /* 0x000f220000004200 */
[----:B------:R-:W-:Y:S08]  /*3d30*/  MUFU.EX2 R25, R25 ;  /* 0x0000001900197308 */ /* 0x000ff00000000800 */
[----:B------:R-:W1:Y:S01]  /*3d40*/  MUFU.EX2 R20, R20 ;  /* 0x0000001400147308 */ /* 0x000e620000000800 */
[----:B-----5:R-:W-:-:S04]  /*3d50*/  F2FP.PACK_AB R83, R105, R86 ;  /* 0x000000566953723e */ /* 0x020fc800000000ff */
[----:B------:R-:W-:Y:S02]  /*3d60*/  LOP3.LUT R83, R16, R83, RZ, 0xc0, !PT ;  /* 0x0000005310537212 */ /* 0x000fe400078ec0ff */
[----:B------:R-:W5:Y:S01]  /*3d70*/  LDSM.16.MT88.4 R16, [R110+0x6400] ;  /* 0x006400006e10783b */ /* 0x000f620000004200 */
[----:B------:R-:W-:Y:S04]  /*3d80*/  MUFU.EX2 R30, R30 ;  /* 0x0000001e001e7308 */ /* 0x000fe80000000800 */
[C---:B--2---:R-:W-:Y:S04]  /*3d90*/  HMMA.16816.F32 R44, R80.reuse, R48, RZ ;  /* 0x00000030502c723c */ /* 0x044fe800000018ff */
[----:B------:R-:W-:Y:S03]  /*3da0*/  MUFU.EX2 R29, R29 ;  /* 0x0000001d001d7308 */ /* 0x000fe60000000800 */
[----:B-1----:R-:W-:Y:S01]  /*3db0*/  F2FP.PACK_AB R48, R20, R25 ;  /* 0x000000191430723e */ /* 0x002fe200000000ff */
[C---:B------:R-:W-:Y:S03]  /*3dc0*/  HMMA.16816.F32 R52, R80.reuse, R56, RZ ;  /* 0x000000385034723c */ /* 0x040fe600000018ff */
[----:B------:R-:W-:Y:S01]  /*3dd0*/  LOP3.LUT R15, R15, R48, RZ, 0xc0, !PT ;  /* 0x000000300f0f7212 */ /* 0x000fe200078ec0ff */
[----:B------:R-:W-:Y:S04]  /*3de0*/  MUFU.EX2 R26, R26 ;  /* 0x0000001a001a7308 */ /* 0x000fe80000000800 */
[C---:B------:R-:W-:Y:S04]  /*3df0*/  HMMA.16816.F32 R48, R80.reuse, R50, RZ ;  /* 0x000000325030723c */ /* 0x040fe800000018ff */
[----:B------:R-:W-:Y:S04]  /*3e00*/  MUFU.EX2 R133, R133 ;  /* 0x0000008500857308 */ /* 0x000fe80000000800 */
[----:B------:R-:W-:Y:S04]  /*3e10*/  HMMA.16816.F32 R56, R80, R58, RZ ;  /* 0x0000003a5038723c */ /* 0x000fe800000018ff */
[----:B------:R-:W-:Y:S04]  /*3e20*/  MUFU.EX2 R34, R34 ;  /* 0x0000002200227308 */ /* 0x000fe80000000800 */
[C---:B---3--:R-:W-:Y:S08]  /*3e30*/  HMMA.16816.F32 R44, R12.reuse, R4, R44 ;  /* 0x000000040c2c723c */ /* 0x048ff0000000182c */
[----:B------:R-:W-:Y:S01]  /*3e40*/  HMMA.16816.F32 R48, R12, R6, R48 ;  /* 0x000000060c30723c */ /* 0x000fe20000001830 */
[----:B------:R-:W1:Y:S07]  /*3e50*/  LDSM.16.MT88.4 R4, [R108+0x7400] ;  /* 0x007400006c04783b */ /* 0x000e6e0000004200 */
[----:B------:R-:W-:Y:S08]  /*3e60*/  HMMA.16816.F32 R36, R80, R40, RZ ;  /* 0x000000285024723c */ /* 0x000ff000000018ff */
[C---:B----4-:R-:W-:Y:S07]  /*3e70*/  HMMA.16816.F32 R52, R12.reuse, R8, R52 ;  /* 0x000000080c34723c */ /* 0x050fee0000001834 */
[----:B------:R-:W-:Y:S01]  /*3e80*/  LOP3.LUT R8, R63, UR13, R60, 0x96, !PT ;  /* 0x0000000d3f087c12 */ /* 0x000fe2000f8e963c */
[----:B------:R-:W-:Y:S04]  /*3e90*/  HMMA.16816.F32 R56, R12, R10, R56 ;  /* 0x0000000a0c38723c */ /* 0x000fe80000001838 */
[----:B------:R-:W-:-:S03]  /*3ea0*/  IMAD.WIDE.U32 R8, R8, -0x2daee0ad, RZ ;  /* 0xd2511f5308087825 */ /* 0x000fc600078e00ff */
[----:B------:R-:W-:Y:S01]  /*3eb0*/  LOP3.LUT R10, R73, UR11, R62, 0x96, !PT ;  /* 0x0000000b490a7c12 */ /* 0x000fe2000f8e963e */
[----:B-----5:R-:W-:Y:S01]  /*3ec0*/  HMMA.16816.F32 R36, R12, R16, R36 ;  /* 0x000000100c24723c */ /* 0x020fe20000001824 */
[----:B------:R-:W-:-:S03]  /*3ed0*/  LOP3.LUT R74, R9, UR10, R74, 0x96, !PT ;  /* 0x0000000a094a7c12 */ /* 0x000fc6000f8e964a */
[----:B------:R-:W-:-:S04]  /*3ee0*/  IMAD.WIDE.U32 R10, R10, -0x2daee0ad, RZ ;  /* 0xd2511f530a0a7825 */ /* 0x000fc800078e00ff */
[----:B------:R-:W-:Y:S01]  /*3ef0*/  HMMA.16816.F32 R60, R80, R64, RZ ;  /* 0x00000040503c723c */ /* 0x000fe200000018ff */
[----:B------:R-:W-:Y:S01]  /*3f00*/  IMAD.WIDE.U32 R74, R74, -0x326172a9, RZ ;  /* 0xcd9e8d574a4a7825 */ /* 0x000fe200078e00ff */
[----:B------:R-:W-:-:S04]  /*3f10*/  LOP3.LUT R8, R11, UR8, R8, 0x96, !PT ;  /* 0x000000080b087c12 */ /* 0x000fc8000f8e9608 */
[----:B------:R-:W-:Y:S01]  /*3f20*/  LOP3.LUT R72, R75, UR9, R72, 0x96, !PT ;  /* 0x000000094b487c12 */ /* 0x000fe2000f8e9648 */
[----:B------:R-:W-:Y:S01]  /*3f30*/  IMAD.WIDE.U32 R16, R8, -0x326172a9, RZ ;  /* 0xcd9e8d5708107825 */ /* 0x000fe200078e00ff */
[----:B------:R-:W-:Y:S03]  /*3f40*/  HMMA.16816.F32 R40, R80, R42, RZ ;  /* 0x0000002a5028723c */ /* 0x000fe600000018ff */
[----:B------:R-:W-:Y:S01]  /*3f50*/  IMAD.WIDE.U32 R72, R72, -0x2daee0ad, RZ ;  /* 0xd2511f5348487825 */ /* 0x000fe200078e00ff */
[----:B------:R-:W-:-:S04]  /*3f60*/  LOP3.LUT R8, R17, UR7, R74, 0x96, !PT ;  /* 0x0000000711087c12 */ /* 0x000fc8000f8e964a */
[----:B------:R-:W-:Y:S01]  /*3f70*/  HMMA.16816.F32 R64, R80, R66, RZ ;  /* 0x000000425040723c */ /* 0x000fe200000018ff */
[----:B------:R-:W-:Y:S01]  /*3f80*/  LOP3.LUT R10, R73, UR6, R10, 0x96, !PT ;  /* 0x00000006490a7c12 */ /* 0x000fe2000f8e960a */
[----:B------:R-:W-:-:S04]  /*3f90*/  IMAD.WIDE.U32 R8, R8, -0x2daee0ad, RZ ;  /* 0xd2511f5308087825 */ /* 0x000fc800078e00ff */
[----:B------:R-:W-:Y:S02]  /*3fa0*/  IMAD.WIDE.U32 R10, R10, -0x326172a9, RZ ;  /* 0xcd9e8d570a0a7825 */ /* 0x000fe400078e00ff */
[----:B-1----:R-:W-:Y:S03]  /*3fb0*/  HMMA.16816.F32 R60, R12, R4, R60 ;  /* 0x000000040c3c723c */ /* 0x002fe6000000183c */
[----:B------:R-:W-:-:S04]  /*3fc0*/  LOP3.LUT R16, R11, UR5, R16, 0x96, !PT ;  /* 0x000000050b107c12 */ /* 0x000fc8000f8e9610 */
[----:B------:R-:W-:Y:S01]  /*3fd0*/  LOP3.LUT R4, R9, UR4, R72, 0x96, !PT ;  /* 0x0000000409047c12 */ /* 0x000fe2000f8e9648 */
[----:B------:R-:W-:Y:S01]  /*3fe0*/  IMAD.WIDE.U32 R72, R16, -0x2daee0ad, RZ ;  /* 0xd2511f5310487825 */ /* 0x000fe200078e00ff */
[C---:B------:R-:W-:Y:S03]  /*3ff0*/  HMMA.16816.F32 R40, R12.reuse, R18, R40 ;  /* 0x000000120c28723c */ /* 0x040fe60000001828 */
[----:B------:R-:W-:Y:S01]  /*4000*/  IMAD.WIDE.U32 R4, R4, -0x326172a9, RZ ;  /* 0xcd9e8d5704047825 */ /* 0x000fe200078e00ff */
[----:B------:R-:W-:Y:S02]  /*4010*/  LOP3.LUT R9, R72, 0xffff, RZ, 0xc0, !PT ;  /* 0x0000ffff48097812 */ /* 0x000fe400078ec0ff */
[----:B------:R-:W-:Y:S02]  /*4020*/  SHF.R.U32.HI R16, RZ, 0x10, R72 ;  /* 0x00000010ff107819 */ /* 0x000fe40000011648 */
[----:B------:R-:W-:Y:S01]  /*4030*/  HMMA.16816.F32 R64, R12, R6, R64 ;  /* 0x000000060c40723c */ /* 0x000fe20000001840 */
[----:B------:R-:W-:-:S02]  /*4040*/  LOP3.LUT R11, R5, UR15, R10, 0x96, !PT ;  /* 0x0000000f050b7c12 */ /* 0x000fc4000f8e960a */
[----:B------:R-:W-:Y:S02]  /*4050*/  LOP3.LUT R19, R4, 0xffff, RZ, 0xc0, !PT ;  /* 0x0000ffff04137812 */ /* 0x000fe400078ec0ff */
[----:B------:R-:W-:Y:S02]  /*4060*/  LOP3.LUT R5, R73, UR14, R8, 0x96, !PT ;  /* 0x0000000e49057c12 */ /* 0x000fe4000f8e9608 */
[----:B------:R-:W-:Y:S02]  /*4070*/  LOP3.LUT R6, R72, 0xff, RZ, 0xc0, !PT ;  /* 0x000000ff48067812 */ /* 0x000fe400078ec0ff */
[----:B------:R-:W-:Y:S02]  /*4080*/  SHF.R.U32.HI R7, RZ, 0x18, R72 ;  /* 0x00000018ff077819 */ /* 0x000fe40000011648 */
[----:B------:R-:W1:Y:S01]  /*4090*/  LDSM.16.MT88.4 R72, [R110+0x8000] ;  /* 0x008000006e48783b */ /* 0x000e620000004200 */
[----:B------:R-:W-:Y:S02]  /*40a0*/  SHF.R.U32.HI R130, RZ, 0x10, R4 ;  /* 0x00000010ff827819 */ /* 0x000fe40000011604 */
[----:B------:R-:W-:-:S02]  /*40b0*/  LOP3.LUT R16, R16, 0xff, RZ, 0xc0, !PT ;  /* 0x000000ff10107812 */ /* 0x000fc400078ec0ff */
[----:B------:R-:W-:Y:S02]  /*40c0*/  SHF.R.U32.HI R17, RZ, 0x18, R4 ;  /* 0x00000018ff117819 */ /* 0x000fe40000011604 */
[----:B------:R-:W-:Y:S02]  /*40d0*/  LOP3.LUT R130, R130, 0xff, RZ, 0xc0, !PT ;  /* 0x000000ff82827812 */ /* 0x000fe400078ec0ff */
[----:B------:R-:W-:Y:S02]  /*40e0*/  PRMT R16, R16, 0x5410, R7 ;  /* 0x0000541010107816 */ /* 0x000fe40000000007 */
[----:B------:R-:W-:Y:S02]  /*40f0*/  LOP3.LUT R7, R5, 0xffff, RZ, 0xc0, !PT ;  /* 0x0000ffff05077812 */ /* 0x000fe400078ec0ff */
[----:B------:R-:W-:Y:S01]  /*4100*/  LOP3.LUT R10, R4, 0xff, RZ, 0xc0, !PT ;  /* 0x000000ff040a7812 */ /* 0x000fe200078ec0ff */
[----:B------:R-:W-:Y:S01]  /*4110*/  HSET2.LE.AND R16, R16, R85, PT ;  /* 0x0000005510107233 */ /* 0x000fe20003803000 */
[----:B------:R-:W-:-:S02]  /*4120*/  PRMT R130, R130, 0x5410, R17 ;  /* 0x0000541082827816 */ /* 0x000fc40000000011 */
[----:B------:R-:W-:Y:S02]  /*4130*/  LOP3.LUT R17, R11, 0xffff, RZ, 0xc0, !PT ;  /* 0x0000ffff0b117812 */ /* 0x000fe400078ec0ff */
[----:B------:R-:W-:Y:S02]  /*4140*/  SHF.R.U32.HI R9, RZ, 0x8, R9 ;  /* 0x00000008ff097819 */ /* 0x000fe40000011609 */
[----:B------:R-:W-:Y:S02]  /*4150*/  SHF.R.U32.HI R7, RZ, 0x8, R7 ;  /* 0x00000008ff077819 */ /* 0x000fe40000011607 */
[----:B------:R-:W-:Y:S02]  /*4160*/  LOP3.LUT R4, R5, 0xff, RZ, 0xc0, !PT ;  /* 0x000000ff05047812 */ /* 0x000fe400078ec0ff */
[----:B------:R-:W-:Y:S02]  /*4170*/  SHF.R.U32.HI R18, RZ, 0x10, R5 ;  /* 0x00000010ff127819 */ /* 0x000fe40000011605 */
[----:B------:R-:W-:-:S02]  /*4180*/  SHF.R.U32.HI R19, RZ, 0x8, R19 ;  /* 0x00000008ff137819 */ /* 0x000fc40000011613 */
[----:B------:R-:W-:Y:S02]  /*4190*/  SHF.R.U32.HI R17, RZ, 0x8, R17 ;  /* 0x00000008ff117819 */ /* 0x000fe40000011611 */
[----:B------:R-:W-:Y:S02]  /*41a0*/  LOP3.LUT R8, R11, 0xff, RZ, 0xc0, !PT ;  /* 0x000000ff0b087812 */ /* 0x000fe400078ec0ff */
[----:B------:R-:W-:Y:S02]  /*41b0*/  PRMT R6, R6, 0x5410, R9 ;  /* 0x0000541006067816 */ /* 0x000fe40000000009 */
[----:B------:R-:W-:Y:S02]  /*41c0*/  PRMT R4, R4, 0x5410, R7 ;  /* 0x0000541004047816 */ /* 0x000fe40000000007 */
[----:B------:R-:W-:Y:S02]  /*41d0*/  SHF.R.U32.HI R5, RZ, 0x18, R5 ;  /* 0x00000018ff057819 */ /* 0x000fe40000011605 */
[----:B------:R-:W-:-:S02]  /*41e0*/  LOP3.LUT R18, R18, 0xff, RZ, 0xc0, !PT ;  /* 0x000000ff12127812 */ /* 0x000fc400078ec0ff */
[----:B------:R-:W-:Y:S01]  /*41f0*/  PRMT R10, R10, 0x5410, R19 ;  /* 0x000054100a0a7816 */ /* 0x000fe20000000013 */
[--C-:B------:R-:W-:Y:S01]  /*4200*/  HSET2.LE.AND R19, R4, R85.reuse, PT ;  /* 0x0000005504137233 */ /* 0x100fe20003803000 */
        /* <DEDUP_REMOVED lines=9> */
[----:B------:R-:W-:-:S03]  /*42a0*/  HSET2.LE.AND R18, R18, R85, PT ;  /* 0x0000005512127233 */ /* 0x000fc60003803000 */
[----:B------:R-:W-:Y:S01]  /*42b0*/  PRMT R90, R90, 0x5410, R11 ;  /* 0x000054105a5a7816 */ /* 0x000fe2000000000b */
[----:B------:R-:W-:-:S04]  /*42c0*/  HSET2.LE.AND R11, R130, R85, PT ;  /* 0x00000055820b7233 */ /* 0x000fc80003803000 */
[----:B------:R-:W-:Y:S01]  /*42d0*/  HSET2.LE.AND R9, R90, R85, PT ;  /* 0x000000555a097233 */ /* 0x000fe20003803000 */
[----:B------:R-:W-:Y:S02]  /*42e0*/  FADD.FTZ R90, R70, R69 ;  /* 0x00000045465a7221 */ /* 0x000fe40000010000 */
[----:B------:R-:W-:Y:S02]  /*42f0*/  FADD.FTZ R85, R68, R71 ;  /* 0x0000004744557221 */ /* 0x000fe40000010000 */
[----:B-1----:R-:W-:Y:S01]  /*4300*/  HMMA.16816.F32 R68, R80, R72, RZ ;  /* 0x000000485044723c */ /* 0x002fe200000018ff */
[----:B------:R-:W-:Y:S02]  /*4310*/  FADD.FTZ R107, R79, R90 ;  /* 0x0000005a4f6b7221 */ /* 0x000fe40000010000 */
[----:B------:R-:W-:Y:S02]  /*4320*/  FADD.FTZ R130, R86, R85 ;  /* 0x0000005556827221 */ /* 0x000fe40000010000 */
[----:B------:R-:W-:-:S02]  /*4330*/  FFMA.FTZ R90, R28, c[0x0][0x23c], -R84 ;  /* 0x00008f001c5a7a23 */ /* 0x000fc40000010854 */
[----:B------:R-:W-:Y:S01]  /*4340*/  FADD.FTZ R107, R78, R107 ;  /* 0x0000006b4e6b7221 */ /* 0x000fe20000010000 */
[----:B------:R-:W-:Y:S01]  /*4350*/  HMMA.16816.F32 R72, R80, R74, RZ ;  /* 0x0000004a5048723c */ /* 0x000fe200000018ff */
[----:B------:R-:W-:Y:S02]  /*4360*/  FFMA.FTZ R85, R32, c[0x0][0x23c], -R104 ;  /* 0x00008f0020557a23 */ /* 0x000fe40000010868 */
[--C-:B------:R-:W-:Y:S02]  /*4370*/  FFMA.FTZ R28, R27, c[0x0][0x23c], -R84.reuse ;  /* 0x00008f001b1c7a23 */ /* 0x100fe40000010854 */
[----:B------:R-:W-:Y:S02]  /*4380*/  FFMA.FTZ R27, R31, c[0x0][0x23c], -R84 ;  /* 0x00008f001f1b7a23 */ /* 0x000fe40000010854 */
[--C-:B------:R-:W-:Y:S01]  /*4390*/  FFMA.FTZ R86, R35, c[0x0][0x23c], -R104.reuse ;  /* 0x00008f0023567a23 */ /* 0x100fe20000010868 */
[----:B------:R-:W-:Y:S01]  /*43a0*/  MUFU.EX2 R84, R90 ;  /* 0x0000005a00547308 */ /* 0x000fe20000000800 */
[----:B------:R-:W-:-:S02]  /*43b0*/  FFMA.FTZ R35, R87, c[0x0][0x23c], -R104 ;  /* 0x00008f0057237a23 */ /* 0x000fc40000010868 */
[----:B------:R-:W-:Y:S02]  /*43c0*/  FFMA.FTZ R32, R91, c[0x0][0x23c], -R104 ;  /* 0x00008f005b207a23 */ /* 0x000fe40000010868 */
[----:B------:R-:W-:-:S03]  /*43d0*/  FADD.FTZ R130, R105, R130 ;  /* 0x0000008269827221 */ /* 0x000fc60000010000 */
[----:B--2---:R-:W-:Y:S01]  /*43e0*/  HMMA.16816.F32 R68, R12, R4, R68 ;  /* 0x000000040c44723c */ /* 0x004fe20000001844 */
[----:B------:R1:W2:Y:S01]  /*43f0*/  MUFU.EX2 R31, R131 ;  /* 0x00000083001f7308 */ /* 0x0002a20000000800 */
[----:B------:R-:W-:-:S04]  /*4400*/  FADD.FTZ R87, R103, R130 ;  /* 0x0000008267577221 */ /* 0x000fc80000010000 */
[----:B------:R-:W-:Y:S02]  /*4410*/  FADD.FTZ R24, R24, R87 ;  /* 0x0000005718187221 */ /* 0x000fe40000010000 */
[----:B------:R-:W-:Y:S01]  /*4420*/  HMMA.16816.F32 R72, R12, R6, R72 ;  /* 0x000000060c48723c */ /* 0x000fe20000001848 */
[----:B------:R-:W3:Y:S01]  /*4430*/  LDSM.16.MT88.4 R4, [R108+0x8000] ;  /* 0x008000006c04783b */ /* 0x000ee20000004200 */
[----:B------:R-:W-:Y:S01]  /*4440*/  MUFU.EX2 R85, R85 ;  /* 0x0000005500557308 */ /* 0x000fe20000000800 */
[----:B------:R-:W-:-:S04]  /*4450*/  FADD.FTZ R25, R25, R24 ;  /* 0x0000001819197221 */ /* 0x000fc80000010000 */
[----:B------:R-:W-:Y:S02]  /*4460*/  FADD.FTZ R25, R20, R25 ;  /* 0x0000001914197221 */ /* 0x000fe40000010000 */
[--C-:B-1----:R-:W-:Y:S01]  /*4470*/  FFMA.FTZ R131, R89, c[0x0][0x23c], -R104.reuse ;  /* 0x00008f0059837a23 */ /* 0x102fe20000010868 */
[----:B------:R-:W-:Y:S08]  /*4480*/  MUFU.EX2 R86, R86 ;  /* 0x0000005600567308 */ /* 0x000ff00000000800 */
[----:B------:R-:W-:Y:S08]  /*4490*/  MUFU.EX2 R35, R35 ;  /* 0x0000002300237308 */ /* 0x000ff00000000800 */
[----:B------:R-:W-:Y:S08]  /*44a0*/  MUFU.EX2 R28, R28 ;  /* 0x0000001c001c7308 */ /* 0x000ff00000000800 */
[----:B------:R-:W-:Y:S01]  /*44b0*/  MUFU.EX2 R27, R27 ;  /* 0x0000001b001b7308 */ /* 0x000fe20000000800 */
[----:B---3--:R-:W-:Y:S07]  /*44c0*/  HMMA.16816.F32 R76, R80, R4, RZ ;  /* 0x00000004504c723c */ /* 0x008fee00000018ff */
[----:B------:R-:W-:Y:S01]  /*44d0*/  MUFU.EX2 R32, R32 ;  /* 0x0000002000207308 */ /* 0x000fe20000000800 */
[--C-:B------:R-:W-:Y:S01]  /*44e0*/  FFMA.FTZ R4, R33, c[0x0][0x23c], -R104.reuse ;  /* 0x00008f0021047a23 */ /* 0x100fe20000010868 */
[----:B--2---:R-:W-:Y:S01]  /*44f0*/  F2FP.PACK_AB R5, R31, R84 ;  /* 0x000000541f05723e */ /* 0x004fe200000000ff */
[----:B------:R-:W-:-:S05]  /*4500*/  FFMA.FTZ R33, R102, c[0x0][0x23c], -R104 ;  /* 0x00008f0066217a23 */ /* 0x000fca0000010868 */
[----:B------:R-:W1:Y:S01]  /*4510*/  MUFU.EX2 R131, R131 ;  /* 0x0000008300837308 */ /* 0x000e620000000800 */
[----:B------:R-:W-:Y:S01]  /*4520*/  HMMA.16816.F32 R80, R80, R6, RZ ;  /* 0x000000065050723c */ /* 0x000fe200000018ff */
[----:B------:R-:W-:Y:S01]  /*4530*/  LOP3.LUT R8, R8, R5, RZ, 0xc0, !PT ;  /* 0x0000000508087212 */ /* 0x000fe200078ec0ff */
[----:B------:R-:W-:Y:S01]  /*4540*/  FADD.FTZ R102, R106, R107 ;  /* 0x0000006b6a667221 */ /* 0x000fe20000010000 */
[----:B------:R-:W-:-:S03]  /*4550*/  F2FP.PACK_AB R5, R29, R30 ;  /* 0x0000001e1d05723e */ /* 0x000fc600000000ff */
[----:B------:R-:W-:Y:S01]  /*4560*/  FADD.FTZ R23, R23, R102 ;  /* 0x0000006617177221 */ /* 0x000fe20000010000 */
[----:B------:R-:W2:Y:S01]  /*4570*/  MUFU.EX2 R90, R4 ;  /* 0x00000004005a7308 */ /* 0x000ea20000000800 */
[----:B------:R-:W-:Y:S02]  /*4580*/  LOP3.LUT R10, R10, R5, RZ, 0xc0, !PT ;  /* 0x000000050a0a7212 */ /* 0x000fe400078ec0ff */
[----:B------:R-:W-:Y:S01]  /*4590*/  F2FP.PACK_AB R6, R133, R26 ;  /* 0x0000001a8506723e */ /* 0x000fe200000000ff */
[----:B------:R-:W-:-:S03]  /*45a0*/  FADD.FTZ R22, R22, R23 ;  /* 0x0000001716167221 */ /* 0x000fc60000010000 */
[----:B------:R-:W-:Y:S01]  /*45b0*/  LOP3.LUT R6, R17, R6, RZ, 0xc0, !PT ;  /* 0x0000000611067212 */ /* 0x000fe200078ec0ff */
[----:B------:R-:W3:Y:S01]  /*45c0*/  MUFU.EX2 R33, R33 ;  /* 0x0000002100217308 */ /* 0x000ee20000000800 */
[----:B-1----:R-:W-:Y:S01]  /*45d0*/  F2FP.PACK_AB R7, R131, R32 ;  /* 0x000000208307723e */ /* 0x002fe200000000ff */
[----:B------:R-:W-:-:S03]  /*45e0*/  FADD.FTZ R21, R21, R22 ;  /* 0x0000001615157221 */ /* 0x000fc60000010000 */
[----:B------:R-:W-:Y:S01]  /*45f0*/  LOP3.LUT R7, R16, R7, RZ, 0xc0, !PT ;  /* 0x0000000710077212 */ /* 0x000fe200078ec0ff */
[----:B------:R-:W-:Y:S01]  /*4600*/  FADD.FTZ R84, R84, R21 ;  /* 0x0000001554547221 */ /* 0x000fe20000010000 */
[----:B--2---:R-:W-:Y:S01]  /*4610*/  F2FP.PACK_AB R4, R85, R90 ;  /* 0x0000005a5504723e */ /* 0x004fe200000000ff */
[----:B------:R-:W-:Y:S02]  /*4620*/  FADD.FTZ R90, R90, R25 ;  /* 0x000000195a5a7221 */ /* 0x000fe40000010000 */
[----:B------:R-:W-:Y:S01]  /*4630*/  FADD.FTZ R31, R31, R84 ;  /* 0x000000541f1f7221 */ /* 0x000fe20000010000 */
[----:B------:R-:W-:Y:S01]  /*4640*/  LOP3.LUT R9, R9, R4, RZ, 0xc0, !PT ;  /* 0x0000000409097212 */ /* 0x000fe200078ec0ff */
[----:B------:R-:W-:Y:S01]  /*4650*/  FADD.FTZ R85, R85, R90 ;  /* 0x0000005a55557221 */ /* 0x000fe20000010000 */
[----:B------:R-:W-:Y:S01]  /*4660*/  F2FP.PACK_AB R4, R35, R86 ;  /* 0x000000562304723e */ /* 0x000fe200000000ff */
[----:B------:R-:W-:Y:S01]  /*4670*/  FADD.FTZ R30, R30, R31 ;  /* 0x0000001f1e1e7221 */ /* 0x000fe20000010000 */
        /* <DEDUP_REMOVED lines=64> */
[C---:B------:R-:W-:Y:S01]  /*4a80*/  IMAD R5, R4.reuse, UR18, RZ ;  /* 0x0000001204057c24 */ /* 0x040fe2000f8e02ff */
        /* <DEDUP_REMOVED lines=51> */
[----:B-1----:R-:W-:Y:S04]  /*4dc0*/  LDSM.16.M88.4 R4, [R113] ;  /* 0x000000007104783b */ /* 0x002fe80000000200 */
[----:B------:R-:W4:Y:S04]  /*4dd0*/  LDSM.16.M88.4 R20, [R112+0x3400] ;  /* 0x003400007014783b */ /* 0x000f280000000200 */
[----:B------:R-:W1:Y:S04]  /*4de0*/  LDSM.16.M88.4 R28, [R112+0x3000] ;  /* 0x00300000701c783b */ /* 0x000e680000000200 */
[----:B------:R-:W-:Y:S04]  /*4df0*/  LDSM.16.M88.4 R84, [R111] ;  /* 0x000000006f54783b */ /* 0x000fe80000000200 */
[----:B------:R-:W5:Y:S04]  /*4e00*/  LDSM.16.M88.4 R88, [R109+0x3400] ;  /* 0x003400006d58783b */ /* 0x000f680000000200 */
[----:B------:R-:W1:Y:S04]  /*4e10*/  LDSM.16.M88.4 R16, [R109+0x3000] ;  /* 0x003000006d10783b */ /* 0x000e680000000200 */
[----:B---3--:R-:W3:Y:S04]  /*4e20*/  LDSM.16.M88.4 R8, [R112+0x3800] ;  /* 0x003800007008783b */ /* 0x008ee80000000200 */
[----:B--2---:R-:W2:Y:S04]  /*4e30*/  LDSM.16.M88.4 R12, [R109+0x3800] ;  /* 0x003800006d0c783b */ /* 0x004ea80000000200 */
[----:B------:R-:W0:Y:S01]  /*4e40*/  LDGDEPBAR ;  /* 0x00000000000079af */ /* 0x000e220000000000 */
[C---:B----4-:R-:W-:Y:S08]  /*4e50*/  HMMA.16816.F32 R24, R4.reuse, R20, RZ ;  /* 0x000000140418723c */ /* 0x050ff000000018ff */
[C---:B------:R-:W-:Y:S08]  /*4e60*/  HMMA.16816.F32 R20, R4.reuse, R22, RZ ;  /* 0x000000160414723c */ /* 0x040ff000000018ff */
[C---:B-1----:R-:W-:Y:S08]  /*4e70*/  HMMA.16816.F32 R32, R4.reuse, R28, RZ ;  /* 0x0000001c0420723c */ /* 0x042ff000000018ff */
[----:B------:R-:W-:Y:S08]  /*4e80*/  HMMA.16816.F32 R28, R4, R30, RZ ;  /* 0x0000001e041c723c */ /* 0x000ff000000018ff */
[C---:B-----5:R-:W-:Y:S08]  /*4e90*/  HMMA.16816.F32 R24, R84.reuse, R88, R24 ;  /* 0x000000585418723c */ /* 0x060ff00000001818 */
[C---:B------:R-:W-:Y:S01]  /*4ea0*/  HMMA.16816.F32 R20, R84.reuse, R90, R20 ;  /* 0x0000005a5414723c */ /* 0x040fe20000001814 */
[----:B------:R-:W1:Y:S07]  /*4eb0*/  LDSM.16.M88.4 R88, [R112+0x3c00] ;  /* 0x003c00007058783b */ /* 0x000e6e0000000200 */
[C---:B------:R-:W-:Y:S08]  /*4ec0*/  HMMA.16816.F32 R32, R84.reuse, R16, R32 ;  /* 0x000000105420723c */ /* 0x040ff00000001820 */
[----:B------:R-:W-:Y:S08]  /*4ed0*/  HMMA.16816.F32 R28, R84, R18, R28 ;  /* 0x00000012541c723c */ /* 0x000ff0000000181c */
[C---:B---3--:R-:W-:Y:S08]  /*4ee0*/  HMMA.16816.F32 R16, R4.reuse, R8, RZ ;  /* 0x000000080410723c */ /* 0x048ff000000018ff */
[----:B------:R-:W-:Y:S11]  /*4ef0*/  HMMA.16816.F32 R8, R4, R10, RZ ;  /* 0x0000000a0408723c */ /* 0x000ff600000018ff */
[----:B------:R-:W-:Y:S05]  /*4f00*/  @!UPT UIADD3 URZ, URZ, URZ, URZ ;  /* 0x0000003f3f3ff290 */ /* 0x000fea000fffe03f */
[C---:B--2---:R-:W-:Y:S08]  /*4f10*/  HMMA.16816.F32 R16, R84.reuse, R12, R16 ;  /* 0x0000000c5410723c */ /* 0x044ff00000001810 */
[----:B------:R-:W-:Y:S08]  /*4f20*/  HMMA.16816.F32 R12, R84, R14, R8 ;  /* 0x0000000e540c723c */ /* 0x000ff00000001808 */
[C---:B-1----:R-:W-:Y:S08]  /*4f30*/  HMMA.16816.F32 R8, R4.reuse, R88, RZ ;  /* 0x000000580408723c */ /* 0x042ff000000018ff */
        /* <DEDUP_REMOVED lines=56> */
[C---:B-1----:R-:W-:Y:S08]  /*52c0*/  HMMA.16816.F32 R8, R88.reuse, R84, R8 ;  /* 0x000000545808723c */ /* 0x042ff00000001808 */
[----:B------:R-:W-:Y:S07]  /*52d0*/  HMMA.16816.F32 R4, R88, R86, R4 ;  /* 0x000000565804723c */ /* 0x000fee0000001804 */
[----:B------:R-:W-:-:S05]  /*52e0*/  IADD3 R88, R94, -0x2, RZ ;  /* 0xfffffffe5e587810 */ /* 0x000fca0007ffe0ff */
[----:B------:R-:W-:-:S05]  /*52f0*/  IMAD R86, R88, 0x40, R117 ;  /* 0x0000004058567824 */ /* 0x000fca00078e0275 */
[C---:B------:R-:W-:Y:S02]  /*5300*/  IADD3 R91, R86.reuse, 0x1, RZ ;  /* 0x00000001565b7810 */ /* 0x040fe40007ffe0ff */
[C---:B------:R-:W-:Y:S02]  /*5310*/  IADD3 R90, R86.reuse, 0x8, RZ ;  /* 0x00000008565a7810 */ /* 0x040fe40007ffe0ff */
[----:B------:R-:W1:Y:S01]  /*5320*/  I2F R85, R91 ;  /* 0x0000005b00557306 */ /* 0x000e620000201400 */
[----:B------:R-:W-:Y:S01]  /*5330*/  IADD3 R89, R86, 0x9, RZ ;  /* 0x0000000956597810 */ /* 0x000fe20007ffe0ff */
[----:B------:R-:W-:Y:S01]  /*5340*/  BAR.SYNC.DEFER_BLOCKING 0x0 ;  /* 0x0000000000007b1d */ /* 0x000fe20000010000 */
[CC--:B------:R-:W-:Y:S02]  /*5350*/  ISETP.GE.AND P5, PT, R91.reuse, R101.reuse, PT ;  /* 0x000000655b00720c */ /* 0x0c0fe40003fa6270 */
[CC--:B------:R-:W-:Y:S02]  /*5360*/  ISETP.GE.AND P0, PT, R90.reuse, R100.reuse, PT ;  /* 0x000000645a00720c */ /* 0x0c0fe40003f06270 */
[----:B------:R-:W-:Y:S01]  /*5370*/  ISETP.GE.AND P6, PT, R91, R100, PT ;  /* 0x000000645b00720c */ /* 0x000fe20003fc6270 */
[----:B------:R-:W2:Y:S01]  /*5380*/  I2F R87, R90 ;  /* 0x0000005a00577306 */ /* 0x000ea20000201400 */
[----:B------:R-:W-:Y:S01]  /*5390*/  ISETP.GE.AND P2, PT, R90, R101, PT ;  /* 0x000000655a00720c */ /* 0x000fe20003f46270 */
[----:B-1----:R-:W-:-:S02]  /*53a0*/  FFMA.FTZ R33, R85, R0, R33 ;  /* 0x0000000055217223 */ /* 0x002fc40000010021 */
[----:B------:R-:W-:-:S04]  /*53b0*/  FFMA.FTZ R85, R85, R0, R35 ;  /* 0x0000000055557223 */ /* 0x000fc80000010023 */
[----:B------:R-:W1:Y:S01]  /*53c0*/  I2F R35, R89 ;  /* 0x0000005900237306 */ /* 0x000e620000201400 */
[----:B------:R-:W-:Y:S02]  /*53d0*/  FSEL R84, R33, -INF , !P5 ;  /* 0xff80000021547808 */ /* 0x000fe40006800000 */
[----:B------:R-:W-:Y:S01]  /*53e0*/  ISETP.GE.AND P5, PT, R89, R101, PT ;  /* 0x000000655900720c */ /* 0x000fe20003fa6270 */
[-C--:B--2---:R-:W-:Y:S01]  /*53f0*/  FFMA.FTZ R28, R87, R0.reuse, R28 ;  /* 0x00000000571c7223 */ /* 0x084fe2000001001c */
[----:B------:R-:W-:Y:S01]  /*5400*/  FSEL R85, R85, -INF , !P6 ;  /* 0xff80000055557808 */ /* 0x000fe20007000000 */
[----:B------:R-:W-:Y:S01]  /*5410*/  FFMA.FTZ R30, R87, R0, R30 ;  /* 0x00000000571e7223 */ /* 0x000fe2000001001e */
[----:B------:R-:W-:Y:S02]  /*5420*/  IADD3 R87, R86, 0x10, RZ ;  /* 0x0000001056577810 */ /* 0x000fe40007ffe0ff */
[----:B------:R-:W-:Y:S02]  /*5430*/  ISETP.GE.AND P6, PT, R89, R100, PT ;  /* 0x000000645900720c */ /* 0x000fe40003fc6270 */
[----:B------:R-:W2:Y:S01]  /*5440*/  I2F R33, R87 ;  /* 0x0000005700217306 */ /* 0x000ea20000201400 */
[----:B------:R-:W-:-:S02]  /*5450*/  FSEL R103, R30, -INF , !P0 ;  /* 0xff8000001e677808 */ /* 0x000fc40004000000 */
[----:B------:R-:W-:Y:S01]  /*5460*/  IADD3 R30, R86, 0x11, RZ ;  /* 0x00000011561e7810 */ /* 0x000fe20007ffe0ff */
[----:B-1----:R-:W-:Y:S01]  /*5470*/  FFMA.FTZ R29, R35, R0, R29 ;  /* 0x00000000231d7223 */ /* 0x002fe2000001001d */
[----:B------:R-:W-:Y:S01]  /*5480*/  ISETP.GE.AND P0, PT, R87, R100, PT ;  /* 0x000000645700720c */ /* 0x000fe20003f06270 */
[-C--:B------:R-:W-:Y:S01]  /*5490*/  FFMA.FTZ R31, R35, R0.reuse, R31 ;  /* 0x00000000231f7223 */ /* 0x080fe2000001001f */
[----:B------:R-:W-:Y:S02]  /*54a0*/  FSEL R28, R28, -INF , !P2 ;  /* 0xff8000001c1c7808 */ /* 0x000fe40005000000 */
[----:B------:R-:W-:Y:S02]  /*54b0*/  FSEL R130, R29, -INF , !P5 ;  /* 0xff8000001d827808 */ /* 0x000fe40006800000 */
[----:B------:R-:W1:Y:S01]  /*54c0*/  I2F R29, R30 ;  /* 0x0000001e001d7306 */ /* 0x000e620000201400 */
[----:B------:R-:W-:Y:S02]  /*54d0*/  FSEL R105, R31, -INF , !P6 ;  /* 0xff8000001f697808 */ /* 0x000fe40007000000 */
[-C--:B------:R-:W-:Y:S01]  /*54e0*/  ISETP.GE.AND P2, PT, R87, R101.reuse, PT ;  /* 0x000000655700720c */ /* 0x080fe20003f46270 */
[CC--:B--2---:R-:W-:Y:S01]  /*54f0*/  FFMA.FTZ R102, R33.reuse, R0.reuse, R24 ;  /* 0x0000000021667223 */ /* 0x0c4fe20000010018 */
[----:B------:R-:W-:Y:S01]  /*5500*/  IADD3 R24, R86, 0x18, RZ ;  /* 0x0000001856187810 */ /* 0x000fe20007ffe0ff */
[----:B------:R-:W-:Y:S01]  /*5510*/  FFMA.FTZ R26, R33, R0, R26 ;  /* 0x00000000211a7223 */ /* 0x000fe2000001001a */
[----:B------:R-:W-:-:S02]  /*5520*/  ISETP.GE.AND P5, PT, R30, R101, PT ;  /* 0x000000651e00720c */ /* 0x000fc40003fa6270 */
[----:B------:R-:W2:Y:S01]  /*5530*/  I2F R31, R24 ;  /* 0x00000018001f7306 */ /* 0x000ea20000201400 */
[----:B------:R-:W-:Y:S02]  /*5540*/  FSEL R102, R102, -INF , !P2 ;  /* 0xff80000066667808 */ /* 0x000fe40005000000 */
[----:B------:R-:W-:Y:S02]  /*5550*/  FSEL R87, R26, -INF , !P0 ;  /* 0xff8000001a577808 */ /* 0x000fe40004000000 */
[----:B------:R-:W-:Y:S01]  /*5560*/  IADD3 R26, R86, 0x20, RZ ;  /* 0x00000020561a7810 */ /* 0x000fe20007ffe0ff */
[C---:B-1----:R-:W-:Y:S01]  /*5570*/  FFMA.FTZ R25, R29.reuse, R0, R25 ;  /* 0x000000001d197223 */ /* 0x042fe20000010019 */
[C---:B------:R-:W-:Y:S01]  /*5580*/  ISETP.GE.AND P0, PT, R24.reuse, R100, PT ;  /* 0x000000641800720c */ /* 0x040fe20003f06270 */
[----:B------:R-:W-:Y:S01]  /*5590*/  FFMA.FTZ R27, R29, R0, R27 ;  /* 0x000000001d1b7223 */ /* 0x000fe2000001001b */
[----:B------:R-:W-:Y:S02]  /*55a0*/  ISETP.GE.AND P2, PT, R24, R101, PT ;  /* 0x000000651800720c */ /* 0x000fe40003f46270 */
[----:B------:R-:W-:-:S02]  /*55b0*/  FSEL R29, R25, -INF , !P5 ;  /* 0xff800000191d7808 */ /* 0x000fc40006800000 */
[----:B------:R-:W1:Y:S01]  /*55c0*/  I2F R25, R26 ;  /* 0x0000001a00197306 */ /* 0x000e620000201400 */
[----:B------:R-:W-:Y:S01]  /*55d0*/  ISETP.GE.AND P6, PT, R30, R100, PT ;  /* 0x000000641e00720c */ /* 0x000fe20003fc6270 */
[CC--:B--2---:R-:W-:Y:S01]  /*55e0*/  FFMA.FTZ R22, R31.reuse, R0.reuse, R22 ;  /* 0x000000001f167223 */ /* 0x0c4fe20000010016 */
[----:B------:R-:W-:Y:S01]  /*55f0*/  IADD3 R24, R86, 0x21, RZ ;  /* 0x0000002156187810 */ /* 0x000fe20007ffe0ff */
[----:B------:R-:W-:Y:S01]  /*5600*/  FFMA.FTZ R20, R31, R0, R20 ;  /* 0x000000001f147223 */ /* 0x000fe20000010014 */
[----:B------:R-:W-:Y:S02]  /*5610*/  FSEL R89, R27, -INF , !P6 ;  /* 0xff8000001b597808 */ /* 0x000fe40007000000 */
[----:B------:R-:W-:Y:S01]  /*5620*/  FSEL R91, R22, -INF , !P0 ;  /* 0xff800000165b7808 */ /* 0x000fe20004000000 */
[----:B------:R-:W2:Y:S01]  /*5630*/  I2F R27, R86 ;  /* 0x00000056001b7306 */ /* 0x000ea20000201400 */
[----:B------:R-:W-:Y:S02]  /*5640*/  IADD3 R22, R86, 0x28, RZ ;  /* 0x0000002856167810 */ /* 0x000fe40007ffe0ff */
[----:B------:R-:W-:-:S02]  /*5650*/  FSEL R90, R20, -INF , !P2 ;  /* 0xff800000145a7808 */ /* 0x000fc40005000000 */
[CC--:B------:R-:W-:Y:S02]  /*5660*/  ISETP.GE.AND P5, PT, R26.reuse, R101.reuse, PT ;  /* 0x000000651a00720c */ /* 0x0c0fe40003fa6270 */
[----:B------:R-:W-:Y:S01]  /*5670*/  ISETP.GE.AND P6, PT, R26, R100, PT ;  /* 0x000000641a00720c */ /* 0x000fe20003fc6270 */
[----:B------:R3:W4:Y:S01]  /*5680*/  I2F R20, R24 ;  /* 0x0000001800147306 */ /* 0x0007220000201400 */
[CC--:B-1----:R-:W-:Y:S01]  /*5690*/  FFMA.FTZ R16, R25.reuse, R0.reuse, R16 ;  /* 0x0000000019107223 */ /* 0x0c2fe20000010010 */
[CC--:B------:R-:W-:Y:S01]  /*56a0*/  ISETP.GE.AND P2, PT, R24.reuse, R101.reuse, PT ;  /* 0x000000651800720c */ /* 0x0c0fe20003f46270 */
[----:B------:R-:W-:Y:S01]  /*56b0*/  FFMA.FTZ R18, R25, R0, R18 ;  /* 0x0000000019127223 */ /* 0x000fe20000010012 */
[----:B------:R-:W-:Y:S02]  /*56c0*/  ISETP.GE.AND P0, PT, R24, R100, PT ;  /* 0x000000641800720c */ /* 0x000fe40003f06270 */
[----:B------:R-:W-:Y:S02]  /*56d0*/  FSEL R16, R16, -INF , !P5 ;  /* 0xff80000010107808 */ /* 0x000fe40006800000 */
[----:B------:R1:W5:Y:S01]  /*56e0*/  I2F R25, R22 ;  /* 0x0000001600197306 */ /* 0x0003620000201400 */
[----:B------:R-:W-:Y:S01]  /*56f0*/  FSEL R35, R18, -INF , !P6 ;  /* 0xff80000012237808 */ /* 0x000fe20007000000 */
[----:B--2---:R-:W-:Y:S01]  /*5700*/  FFMA.FTZ R34, R27, R0, R34 ;  /* 0x000000001b227223 */ /* 0x004fe20000010022 */
[----:B------:R-:W-:-:S02]  /*5710*/  ISETP.GE.AND P5, PT, R22, R101, PT ;  /* 0x000000651600720c */ /* 0x000fc40003fa6270 */
[----:B------:R-:W-:Y:S02]  /*5720*/  ISETP.GE.AND P6, PT, R22, R100, PT ;  /* 0x000000641600720c */ /* 0x000fe40003fc6270 */
[----:B---3--:R-:W-:Y:S01]  /*5730*/  IADD3 R24, R86, 0x29, RZ ;  /* 0x0000002956187810 */ /* 0x008fe20007ffe0ff */
[CC--:B----4-:R-:W-:Y:S02]  /*5740*/  FFMA.FTZ R18, R20.reuse, R0.reuse, R17 ;  /* 0x0000000014127223 */ /* 0x0d0fe40000010011 */
[-C--:B------:R-:W-:Y:S02]  /*5750*/  FFMA.FTZ R17, R20, R0.reuse, R19 ;  /* 0x0000000014117223 */ /* 0x080fe40000010013 */
[----:B------:R-:W2:Y:S01]  /*5760*/  I2F R20, R24 ;  /* 0x0000001800147306 */ /* 0x000ea20000201400 */
[----:B------:R-:W-:Y:S02]  /*5770*/  FSEL R18, R18, -INF , !P2 ;  /* 0xff80000012127808 */ /* 0x000fe40005000000 */
[----:B-1----:R-:W-:Y:S01]  /*5780*/  IADD3 R22, R86, 0x30, RZ ;  /* 0x0000003056167810 */ /* 0x002fe20007ffe0ff */
[-C--:B-----5:R-:W-:Y:S01]  /*5790*/  FFMA.FTZ R12, R25, R0.reuse, R12 ;  /* 0x00000000190c7223 */ /* 0x0a0fe2000001000c */
[----:B------:R-:W-:Y:S01]  /*57a0*/  FSEL R17, R17, -INF , !P0 ;  /* 0xff80000011117808 */ /* 0x000fe20004000000 */
[----:B------:R-:W-:Y:S01]  /*57b0*/  FFMA.FTZ R19, R25, R0, R14 ;  /* 0x0000000019137223 */ /* 0x000fe2000001000e */
[----:B------:R-:W-:Y:S01]  /*57c0*/  ISETP.GE.AND P2, PT, R24, R101, PT ;  /* 0x000000651800720c */ /* 0x000fe20003f46270 */
[----:B------:R-:W1:Y:S01]  /*57d0*/  I2F R25, R22 ;  /* 0x0000001600197306 */ /* 0x000e620000201400 */
[----:B------:R-:W-:-:S02]  /*57e0*/  FSEL R14, R12, -INF , !P5 ;  /* 0xff8000000c0e7808 */ /* 0x000fc40006800000 */
[----:B------:R-:W-:Y:S02]  /*57f0*/  ISETP.GE.AND P0, PT, R24, R100, PT ;  /* 0x000000641800720c */ /* 0x000fe40003f06270 */
[----:B------:R-:W-:Y:S02]  /*5800*/  ISETP.GE.AND P5, PT, R22, R101, PT ;  /* 0x000000651600720c */ /* 0x000fe40003fa6270 */
[----:B------:R-:W-:Y:S01]  /*5810*/  FSEL R19, R19, -INF , !P6 ;  /* 0xff80000013137808 */ /* 0x000fe20007000000 */
[----:B--2---:R-:W-:Y:S01]  /*5820*/  FFMA.FTZ R12, R20, R0, R13 ;  /* 0x00000000140c7223 */ /* 0x004fe2000001000d */
[----:B------:R-:W-:Y:S01]  /*5830*/  ISETP.GE.AND P6, PT, R22, R100, PT ;  /* 0x000000641600720c */ /* 0x000fe20003fc6270 */
[----:B------:R-:W-:Y:S01]  /*5840*/  FFMA.FTZ R13, R20, R0, R15 ;  /* 0x00000000140d7223 */ /* 0x000fe2000001000f */
[----:B------:R-:W-:Y:S02]  /*5850*/  IADD3 R20, R86, 0x31, RZ ;  /* 0x0000003156147810 */ /* 0x000fe40007ffe0ff */
[----:B------:R-:W-:-:S02]  /*5860*/  FSEL R12, R12, -INF , !P2 ;  /* 0xff8000000c0c7808 */ /* 0x000fc40005000000 */
[----:B------:R-:W-:Y:S01]  /*5870*/  FSEL R13, R13, -INF , !P0 ;  /* 0xff8000000d0d7808 */ /* 0x000fe20004000000 */
[CC--:B-1----:R-:W-:Y:S01]  /*5880*/  FFMA.FTZ R24, R25.reuse, R0.reuse, R10 ;  /* 0x0000000019187223 */ /* 0x0c2fe2000001000a */
[----:B------:R-:W-:Y:S01]  /*5890*/  IADD3 R10, R86, 0x38, RZ ;  /* 0x00000038560a7810 */ /* 0x000fe20007ffe0ff */
[----:B------:R-:W-:Y:S01]  /*58a0*/  FFMA.FTZ R31, R25, R0, R8 ;  /* 0x00000000191f7223 */ /* 0x000fe20000010008 */
[C---:B------:R-:W-:Y:S02]  /*58b0*/  ISETP.GE.AND P2, PT, R20.reuse, R101, PT ;  /* 0x000000651400720c */ /* 0x040fe40003f46270 */
[----:B------:R-:W1:Y:S01]  /*58c0*/  I2F R25, R10 ;  /* 0x0000000a00197306 */ /* 0x000e620000201400 */
[----:B------:R-:W-:Y:S02]  /*58d0*/  ISETP.GE.AND P0, PT, R20, R100, PT ;  /* 0x000000641400720c */ /* 0x000fe40003f06270 */
[----:B------:R-:W-:Y:S02]  /*58e0*/  IADD3 R15, R86, 0x19, RZ ;  /* 0x00000019560f7810 */ /* 0x000fe40007ffe0ff */
[----:B------:R-:W-:-:S02]  /*58f0*/  FSEL R31, R31, -INF , !P5 ;  /* 0xff8000001f1f7808 */ /* 0x000fc40006800000 */
[----:B------:R-:W-:Y:S01]  /*5900*/  ISETP.GE.AND P5, PT, R10, R101, PT ;  /* 0x000000650a00720c */ /* 0x000fe20003fa6270 */
[----:B------:R-:W2:Y:S01]  /*5910*/  I2F R20, R20 ;  /* 0x0000001400147306 */ /* 0x000ea20000201400 */
[----:B------:R-:W-:Y:S02]  /*5920*/  FSEL R24, R24, -INF , !P6 ;  /* 0xff80000018187808 */ /* 0x000fe40007000000 */
[----:B------:R-:W-:-:S05]  /*5930*/  ISETP.GE.AND P6, PT, R10, R100, PT ;  /* 0x000000640a00720c */ /* 0x000fca0003fc6270 */
[----:B------:R-:W3:Y:S01]  /*5940*/  I2F R8, R15 ;  /* 0x0000000f00087306 */ /* 0x000ee20000201400 */
[CC--:B-1----:R-:W-:Y:S02]  /*5950*/  FFMA.FTZ R4, R25.reuse, R0.reuse, R4 ;  /* 0x0000000019047223 */ /* 0x0c2fe40000010004 */
[-C--:B------:R-:W-:Y:S02]  /*5960*/  FFMA.FTZ R26, R25, R0.reuse, R6 ;  /* 0x00000000191a7223 */ /* 0x080fe40000010006 */
[-C--:B------:R-:W-:Y:S01]  /*5970*/  FFMA.FTZ R10, R27, R0.reuse, R32 ;  /* 0x000000001b0a7223 */ /* 0x080fe20000010020 */
[----:B------:R-:W-:Y:S01]  /*5980*/  FSEL R6, R4, -INF , !P5 ;  /* 0xff80000004067808 */ /* 0x000fe20006800000 */
[CC--:B--2---:R-:W-:Y:S01]  /*5990*/  FFMA.FTZ R9, R20.reuse, R0.reuse, R9 ;  /* 0x0000000014097223 */ /* 0x0c4fe20000010009 */
[----:B------:R-:W-:Y:S01]  /*59a0*/  ISETP.GE.AND P5, PT, R15, R101, PT ;  /* 0x000000650f00720c */ /* 0x000fe20003fa6270 */
[----:B------:R-:W-:Y:S01]  /*59b0*/  FFMA.FTZ R11, R20, R0, R11 ;  /* 0x00000000140b7223 */ /* 0x000fe2000001000b */
[----:B------:R-:W-:-:S02]  /*59c0*/  FSEL R26, R26, -INF , !P6 ;  /* 0xff8000001a1a7808 */ /* 0x000fc40007000000 */
[----:B------:R-:W-:Y:S02]  /*59d0*/  FSEL R30, R9, -INF , !P2 ;  /* 0xff800000091e7808 */ /* 0x000fe40005000000 */
[----:B------:R-:W-:Y:S01]  /*59e0*/  FSEL R25, R11, -INF , !P0 ;  /* 0xff8000000b197808 */ /* 0x000fe20004000000 */
[----:B---3--:R-:W-:Y:S01]  /*59f0*/  FFMA.FTZ R8, R8, R0, R21 ;  /* 0x0000000008087223 */ /* 0x008fe20000010015 */
[C---:B------:R-:W-:Y:S02]  /*5a00*/  IADD3 R9, R86.reuse, 0x39, RZ ;  /* 0x0000003956097810 */ /* 0x040fe40007ffe0ff */
[C---:B------:R-:W-:Y:S02]  /*5a10*/  ISETP.GE.AND P2, PT, R86.reuse, R101, PT ;  /* 0x000000655600720c */ /* 0x040fe40003f46270 */
[----:B------:R-:W-:Y:S01]  /*5a20*/  ISETP.GE.AND P0, PT, R86, R100, PT ;  /* 0x000000645600720c */ /* 0x000fe20003f06270 */
[----:B------:R1:W2:Y:S01]  /*5a30*/  I2F R4, R9 ;  /* 0x0000000900047306 */ /* 0x0002a20000201400 */
[----:B------:R-:W-:-:S02]  /*5a40*/  FSEL R86, R8, -INF , !P5 ;  /* 0xff80000008567808 */ /* 0x000fc40006800000 */
[-C--:B------:R-:W-:Y:S02]  /*5a50*/  ISETP.GE.AND P5, PT, R15, R100.reuse, PT ;  /* 0x000000640f00720c */ /* 0x080fe40003fa6270 */
[----:B------:R-:W-:Y:S02]  /*5a60*/  FSEL R10, R10, -INF , !P2 ;  /* 0xff8000000a0a7808 */ /* 0x000fe40005000000 */
[C---:B------:R-:W-:Y:S01]  /*5a70*/  ISETP.GE.AND P6, PT, R9.reuse, R101, PT ;  /* 0x000000650900720c */ /* 0x040fe20003fc6270 */
[----:B------:R-:W3:Y:S01]  /*5a80*/  I2F R15, R15 ;  /* 0x0000000f000f7306 */ /* 0x000ee20000201400 */
[----:B------:R-:W-:Y:S02]  /*5a90*/  ISETP.GE.AND P2, PT, R9, R100, PT ;  /* 0x000000640900720c */ /* 0x000fe40003f46270 */
[----:B-1----:R-:W-:Y:S01]  /*5aa0*/  FSEL R9, R34, -INF , !P0 ;  /* 0xff80000022097808 */ /* 0x002fe20004000000 */
[-C--:B--2---:R-:W-:Y:S01]  /*5ab0*/  FFMA.FTZ R5, R4, R0.reuse, R5 ;  /* 0x0000000004057223 */ /* 0x084fe20000010005 */
[----:B------:R-:W-:Y:S01]  /*5ac0*/  ISETP.GE.AND P0, PT, R94, 0x3, PT ;  /* 0x000000035e00780c */ /* 0x000fe20003f06270 */
[----:B------:R-:W-:-:S03]  /*5ad0*/  FFMA.FTZ R7, R4, R0, R7 ;  /* 0x0000000004077223 */ /* 0x000fc60000010007 */
[----:B------:R-:W-:Y:S01]  /*5ae0*/  FSEL R8, R5, -INF , !P6 ;  /* 0xff80000005087808 */ /* 0x000fe20007000000 */
[----:B---3--:R-:W-:Y:S01]  /*5af0*/  FFMA.FTZ R23, R15, R0, R23 ;  /* 0x000000000f177223 */ /* 0x008fe20000010017 */
[----:B------:R-:W-:-:S04]  /*5b00*/  FSEL R27, R7, -INF , !P2 ;  /* 0xff800000071b7808 */ /* 0x000fc80005000000 */
        /* <DEDUP_REMOVED lines=31> */
[----:B------:R-:W-:-:S03]  /*5d00*/  IADD3.X R4, R4, UR16, RZ, P2, !PT ;  /* 0x0000001004047c10 */ /* 0x000fc600097fe4ff */
[----:B------:R-:W-:Y:S01]  /*5d10*/  @!PT LDS RZ, [RZ] ;  /* 0x00000000fffff984 */ /* 0x000fe20000000800 */
[----:B------:R-:W-:Y:S01]  /*5d20*/  @!PT LDS RZ, [RZ] ;  /* 0x00000000fffff984 */ /* 0x000fe20000000800 */
[----:B------:R-:W-:Y:S01]  /*5d30*/  @!PT LDS RZ, [RZ] ;  /* 0x00000000fffff984 */ /* 0x000fe20000000800 */
[----:B------:R1:W-:Y:S04]  /*5d40*/  @!P1 LDGSTS.E.BYPASS.LTC128B.128 [R118+0x5000], [R22.64+0x80] ;  /* 0x0500008016769fae */ /* 0x0003e8000b901d56 */
[----:B------:R1:W-:Y:S01]  /*5d50*/  @P4 STS.128 [R118+0x3800], RZ ;  /* 0x003800ff76004388 */ /* 0x0003e20000000c00 */
[----:B--2---:R-:W-:-:S04]  /*5d60*/  @!P4 LEA R32, P2, R5, c[0x0][0x168], 0x1 ;  /* 0x00005a000520ca11 */ /* 0x004fc800078408ff */
[C---:B------:R-:W-:Y:S02]  /*5d70*/  @!P4 LEA.HI.X R33, R5.reuse, c[0x0][0x16c], R4, 0x1, P2 ;  /* 0x00005b000521ca11 */ /* 0x040fe400010f0c04 */
[----:B---3--:R-:W-:-:S03]  /*5d80*/  @!P3 LEA R20, P2, R5, c[0x0][0x168], 0x1 ;  /* 0x00005a000514ba11 */ /* 0x008fc600078408ff */
[----:B------:R-:W-:Y:S01]  /*5d90*/  @!PT LDS RZ, [RZ] ;  /* 0x00000000fffff984 */ /* 0x000fe20000000800 */
[----:B------:R-:W-:Y:S01]  /*5da0*/  @!PT LDS RZ, [RZ] ;  /* 0x00000000fffff984 */ /* 0x000fe20000000800 */
[----:B------:R-:W-:Y:S01]  /*5db0*/  @!PT LDS RZ, [RZ] ;  /* 0x00000000fffff984 */ /* 0x000fe20000000800 */
[----:B------:R1:W-:Y:S01]  /*5dc0*/  @!P4 LDGSTS.E.BYPASS.LTC128B.128 [R118+0x3800], [R32.64] ;  /* 0x038000002076cfae */ /* 0x0003e2000b901d56 */
[----:B------:R-:W-:-:S03]  /*5dd0*/  @!P3 LEA.HI.X R21, R5, c[0x0][0x16c], R4, 0x1, P2 ;  /* 0x00005b000515ba11 */ /* 0x000fc600010f0c04 */
        /* <DEDUP_REMOVED lines=13> */
.L_x_809:
[----:B------:R-:W-:Y:S05]  /*5eb0*/  BSYNC B0 ;  /* 0x0000000000007941 */ /* 0x000fea0003800000 */
.L_x_808:
[----:B------:R-:W0:Y:S02]  /*5ec0*/  LDGDEPBAR ;  /* 0x00000000000079af */ /* 0x000e240000000000 */
.L_x_807:
[----:B------:R-:W-:-:S04]  /*5ed0*/  FMNMX.FTZ R5, R3, R10, !PT ;  /* 0x0000000a03057209 */ /* 0x000fc80007810000 */
        /* <DEDUP_REMOVED lines=33> */
[----:B-1----:R-:W-:-:S05]  /*60f0*/  FMNMX.FTZ R22, R7, R22, !PT ;  /* 0x0000001607167209 */ /* 0x002fca0007810000 */
[----:B------:R-:W1:Y:S01]  /*6100*/  SHFL.BFLY PT, R33, R22, 0x1, 0x1f ;  /* 0x0c201f0016217f89 */ /* 0x000e6200000e0000 */
[----:B--2---:R-:W-:Y:S01]  /*6110*/  FMNMX.FTZ R5, R20, R5, !PT ;  /* 0x0000000514057209 */ /* 0x004fe20007810000 */
[----:B------:R-:W-:-:S04]  /*6120*/  IMAD.WIDE.U32 R20, R92, -0x2daee0ad, RZ ;  /* 0xd2511f535c147825 */ /* 0x000fc800078e00ff */
[----:B------:R-:W2:Y:S01]  /*6130*/  SHFL.BFLY PT, R32, R5, 0x1, 0x1f ;  /* 0x0c201f0005207f89 */ /* 0x000ea200000e0000 */
[----:B-1----:R-:W-:-:S04]  /*6140*/  FMNMX.FTZ R33, R22, R33, !PT ;  /* 0x0000002116217209 */ /* 0x002fc80007810000 */
[C---:B------:R-:W-:Y:S01]  /*6150*/  FSETP.NEU.FTZ.AND P1, PT, R33.reuse, -INF , PT ;  /* 0xff8000002100780b */ /* 0x040fe20003f3d000 */
[----:B------:R-:W-:-:S05]  /*6160*/  FMUL.FTZ R11, R33, c[0x0][0x23c] ;  /* 0x00008f00210b7a20 */ /* 0x000fca0000410000 */
[----:B------:R-:W-:-:S05]  /*6170*/  FSEL R11, R11, RZ, P1 ;  /* 0x000000ff0b0b7208 */ /* 0x000fca0000800000 */
[--C-:B------:R-:W-:Y:S02]  /*6180*/  FFMA.FTZ R100, R29, c[0x0][0x23c], -R11.reuse ;  /* 0x00008f001d647a23 */ /* 0x100fe4000001080b */
[--C-:B------:R-:W-:Y:S01]  /*6190*/  FFMA.FTZ R29, R6, c[0x0][0x23c], -R11.reuse ;  /* 0x00008f00061d7a23 */ /* 0x100fe2000001080b */
[----:B------:R-:W-:Y:S01]  /*61a0*/  FSEL R6, R33, RZ, P1 ;  /* 0x000000ff21067208 */ /* 0x000fe20000800000 */
[--C-:B------:R-:W-:Y:S02]  /*61b0*/  FFMA.FTZ R7, R28, c[0x0][0x23c], -R11.reuse ;  /* 0x00008f001c077a23 */ /* 0x100fe4000001080b */
[--C-:B------:R-:W-:Y:S01]  /*61c0*/  FFMA.FTZ R28, R8, c[0x0][0x23c], -R11.reuse ;  /* 0x00008f00081c7a23 */ /* 0x100fe2000001080b */
[----:B--2---:R-:W-:Y:S01]  /*61d0*/  FMNMX.FTZ R32, R5, R32, !PT ;  /* 0x0000002005207209 */ /* 0x004fe20007810000 */
[----:B------:R-:W-:Y:S02]  /*61e0*/  FADD.FTZ R5, R3, -R6 ;  /* 0x8000000603057221 */ /* 0x000fe40000010000 */
[--C-:B------:R-:W-:Y:S01]  /*61f0*/  FFMA.FTZ R10, R10, c[0x0][0x23c], -R11.reuse ;  /* 0x00008f000a0a7a23 */ /* 0x100fe2000001080b */
[----:B------:R-:W-:Y:S01]  /*6200*/  FSETP.NEU.FTZ.AND P1, PT, R32, -INF , PT ;  /* 0xff8000002000780b */ /* 0x000fe20003f3d000 */
[----:B------:R-:W-:Y:S01]  /*6210*/  FMUL.FTZ R5, R5, c[0x0][0x23c] ;  /* 0x00008f0005057a20 */ /* 0x000fe20000410000 */
[----:B------:R-:W-:Y:S01]  /*6220*/  MUFU.EX2 R7, R7 ;  /* 0x0000000700077308 */ /* 0x000fe20000000800 */
[--C-:B------:R-:W-:Y:S01]  /*6230*/  FFMA.FTZ R4, R84, c[0x0][0x23c], -R11.reuse ;  /* 0x00008f0054047a23 */ /* 0x100fe2000001080b */
[----:B------:R-:W-:Y:S01]  /*6240*/  FSEL R3, R32, RZ, P1 ;  /* 0x000000ff20037208 */ /* 0x000fe20000800000 */
[----:B------:R-:W-:-:S02]  /*6250*/  FFMA.FTZ R130, R130, c[0x0][0x23c], -R11 ;  /* 0x00008f0082827a23 */ /* 0x000fc4000001080b */
[----:B------:R-:W-:Y:S02]  /*6260*/  FFMA.FTZ R102, R102, c[0x0][0x23c], -R11 ;  /* 0x00008f0066667a23 */ /* 0x000fe4000001080b */
        /* <DEDUP_REMOVED lines=8> */
[----:B------:R-:W-:-:S02]  /*62f0*/  FFMA.FTZ R16, R16, c[0x0][0x23c], -R11 ;  /* 0x00008f0010107a23 */ /* 0x000fc4000001080b */
[----:B------:R-:W-:Y:S02]  /*6300*/  FFMA.FTZ R3, R9, c[0x0][0x23c], -R2 ;  /* 0x00008f0009037a23 */ /* 0x000fe40000010802 */
[--C-:B------:R-:W-:Y:S02]  /*6310*/  FFMA.FTZ R15, R18, c[0x0][0x23c], -R11.reuse ;  /* 0x00008f00120f7a23 */ /* 0x100fe4000001080b */
[--C-:B------:R-:W-:Y:S01]  /*6320*/  FFMA.FTZ R14, R14, c[0x0][0x23c], -R11.reuse ;  /* 0x00008f000e0e7a23 */ /* 0x100fe2000001080b */
[----:B------:R-:W3:Y:S01]  /*6330*/  MUFU.EX2 R8, R8 ;  /* 0x0000000800087308 */ /* 0x000ee20000000800 */
[--C-:B------:R-:W-:Y:S02]  /*6340*/  FFMA.FTZ R12, R12, c[0x0][0x23c], -R11.reuse ;  /* 0x00008f000c0c7a23 */ /* 0x100fe4000001080b */
[--C-:B------:R-:W-:Y:S02]  /*6350*/  FFMA.FTZ R31, R31, c[0x0][0x23c], -R11.reuse ;  /* 0x00008f001f1f7a23 */ /* 0x100fe4000001080b */
[----:B------:R-:W-:-:S02]  /*6360*/  FFMA.FTZ R30, R30, c[0x0][0x23c], -R11 ;  /* 0x00008f001e1e7a23 */ /* 0x000fc4000001080b */
[----:B-1----:R-:W-:Y:S01]  /*6370*/  IMAD.WIDE.U32 R10, R93, -0x326172a9, RZ ;  /* 0xcd9e8d575d0a7825 */ /* 0x002fe200078e00ff */
[----:B------:R-:W-:Y:S03]  /*6380*/  MUFU.EX2 R3, R3 ;  /* 0x0000000300037308 */ /* 0x000fe60000000800 */
[----:B--2---:R-:W-:Y:S01]  /*6390*/  FFMA.FTZ R133, R133, R5, R6 ;  /* 0x0000000585857223 */ /* 0x004fe20000010006 */
[----:B------:R-:W-:Y:S01]  /*63a0*/  LOP3.LUT R22, R11, R95, RZ, 0x3c, !PT ;  /* 0x0000005f0b167212 */ /* 0x000fe200078e3cff */
[-C--:B------:R-:W-:Y:S02]  /*63b0*/  FMUL.FTZ R36, R36, R5.reuse ;  /* 0x0000000524247220 */ /* 0x080fe40000410000 */
[----:B------:R-:W-:Y:S01]  /*63c0*/  FMUL.FTZ R37, R37, R5 ;  /* 0x0000000525257220 */ /* 0x000fe20000410000 */
[----:B------:R-:W1:Y:S01]  /*63d0*/  MUFU.EX2 R4, R4 ;  /* 0x0000000400047308 */ /* 0x000e620000000800 */
[----:B---3--:R-:W-:-:S02]  /*63e0*/  FMUL.FTZ R38, R38, R8 ;  /* 0x0000000826267220 */ /* 0x008fc40000410000 */
[-C--:B------:R-:W-:Y:S02]  /*63f0*/  FMUL.FTZ R39, R39, R8.reuse ;  /* 0x0000000827277220 */ /* 0x080fe40000410000 */
[-C--:B------:R-:W-:Y:S02]  /*6400*/  FMUL.FTZ R42, R42, R8.reuse ;  /* 0x000000082a2a7220 */ /* 0x080fe40000410000 */
[-C--:B------:R-:W-:Y:S01]  /*6410*/  FMUL.FTZ R43, R43, R8.reuse ;  /* 0x000000082b2b7220 */ /* 0x080fe20000410000 */
[----:B------:R-:W-:Y:S01]  /*6420*/  MUFU.EX2 R130, R130 ;  /* 0x0000008200827308 */ /* 0x000fe20000000800 */
[-C--:B------:R-:W-:Y:S02]  /*6430*/  FMUL.FTZ R46, R46, R8.reuse ;  /* 0x000000082e2e7220 */ /* 0x080fe40000410000 */
[-C--:B------:R-:W-:Y:S02]  /*6440*/  FMUL.FTZ R47, R47, R8.reuse ;  /* 0x000000082f2f7220 */ /* 0x080fe40000410000 */
[----:B------:R-:W-:-:S02]  /*6450*/  FMUL.FTZ R50, R50, R8 ;  /* 0x0000000832327220 */ /* 0x000fc40000410000 */
[----:B------:R-:W-:Y:S01]  /*6460*/  FMUL.FTZ R51, R51, R8 ;  /* 0x0000000833337220 */ /* 0x000fe20000410000 */
[----:B-1----:R-:W-:Y:S01]  /*6470*/  F2FP.PACK_AB R6, R4, R6 ;  /* 0x000000060406723e */ /* 0x002fe200000000ff */
        /* <DEDUP_REMOVED lines=18> */
[----:B------:R-:W-:Y:S02]  /*65a0*/  FFMA.FTZ R107, R131, R8, R3 ;  /* 0x00000008836b7223 */ /* 0x000fe40000010003 */
[----:B------:R-:W-:-:S02]  /*65b0*/  IMAD.SHL.U32 R8, R88, 0x2, RZ ;  /* 0x0000000258087824 */ /* 0x000fc400078e00ff */
[----:B------:R-:W-:-:S04]  /*65c0*/  IMAD.WIDE.U32 R22, R22, -0x2daee0ad, RZ ;  /* 0xd2511f5316167825 */ /* 0x000fc800078e00ff */
[-C--:B------:R-:W-:Y:S01]  /*65d0*/  FMUL.FTZ R40, R40, R5.reuse ;  /* 0x0000000528287220 */ /* 0x080fe20000410000 */
[----:B------:R-:W-:Y:S01]  /*65e0*/  LOP3.LUT R20, R23, UR12, R20, 0x96, !PT ;  /* 0x0000000c17147c12 */ /* 0x000fe2000f8e9614 */
        /* <DEDUP_REMOVED lines=20> */
[----:B------:R-:W-:Y:S01]  /*6730*/  FMUL.FTZ R81, R81, R5 ;  /* 0x0000000551517220 */ /* 0x000fe20000410000 */
[----:B------:R-:W-:Y:S01]  /*6740*/  IADD3 R5, R8, 0x1, RZ ;  /* 0x0000000108057810 */ /* 0x000fe20007ffe0ff */
[----:B------:R-:W-:Y:S01]  /*6750*/  FFMA.FTZ R18, R85, c[0x0][0x23c], -R2 ;  /* 0x00008f0055127a23 */ /* 0x000fe20000010802 */
[C---:B------:R-:W-:Y:S01]  /*6760*/  LOP3.LUT R8, R21.reuse, UR25, R8, 0x96, !PT ;  /* 0x0000001915087c12 */ /* 0x040fe2000f8e9608 */
[----:B------:R-:W-:Y:S01]  /*6770*/  FADD.FTZ R133, R4, R133 ;  /* 0x0000008504857221 */ /* 0x000fe20000010000 */
[----:B------:R-:W-:Y:S01]  /*6780*/  LOP3.LUT R5, R21, UR25, R5, 0x96, !PT ;  /* 0x0000001915057c12 */ /* 0x000fe2000f8e9605 */
[----:B------:R-:W-:-:S02]  /*6790*/  IMAD.WIDE.U32 R20, R20, -0x326172a9, RZ ;  /* 0xcd9e8d5714147825 */ /* 0x000fc400078e00ff */
[----:B------:R-:W1:Y:S02]  /*67a0*/  MUFU.EX2 R18, R18 ;  /* 0x0000001200127308 */ /* 0x000e640000000800 */
[----:B------:R-:W-:-:S04]  /*67b0*/  IMAD.WIDE.U32 R8, R8, -0x326172a9, RZ ;  /* 0xcd9e8d5708087825 */ /* 0x000fc800078e00ff */
[----:B------:R-:W-:Y:S01]  /*67c0*/  IMAD.WIDE.U32 R84, R5, -0x326172a9, RZ ;  /* 0xcd9e8d5705547825 */ /* 0x000fe200078e00ff */
[----:B------:R-:W-:Y:S02]  /*67d0*/  LOP3.LUT R4, R21, UR11, R8, 0x96, !PT ;  /* 0x0000000b15047c12 */ /* 0x000fe4000f8e9608 */
[----:B------:R-:W-:Y:S01]  /*67e0*/  LOP3.LUT R134, R9, UR13, R10, 0x96, !PT ;  /* 0x0000000d09867c12 */ /* 0x000fe2000f8e960a */
[----:B------:R-:W-:Y:S01]  /*67f0*/  FFMA.FTZ R132, R103, c[0x0][0x23c], -R2 ;  /* 0x00008f0067847a23 */ /* 0x000fe20000010802 */
[----:B------:R-:W-:Y:S01]  /*6800*/  LOP3.LUT R8, R85, UR13, R10, 0x96, !PT ;  /* 0x0000000d55087c12 */ /* 0x000fe2000f8e960a */
[----:B------:R2:W-:Y:S01]  /*6810*/  MUFU.EX2 R103, R86 ;  /* 0x0000005600677308 */ /* 0x0005e20000000800 */
[----:B------:R-:W-:Y:S01]  /*6820*/  LOP3.LUT R5, R21, UR11, R84, 0x96, !PT ;  /* 0x0000000b15057c12 */ /* 0x000fe2000f8e9654 */
[----:B------:R-:W-:Y:S01]  /*6830*/  IMAD.WIDE.U32 R134, R134, -0x2daee0ad, RZ ;  /* 0xd2511f5386867825 */ /* 0x000fe200078e00ff */
[----:B-1----:R-:W-:-:S03]  /*6840*/  F2FP.PACK_AB R10, R18, R3 ;  /* 0x00000003120a723e */ /* 0x002fc600000000ff */
[----:B------:R-:W-:Y:S01]  /*6850*/  IMAD.WIDE.U32 R84, R8, -0x2daee0ad, RZ ;  /* 0xd2511f5308547825 */ /* 0x000fe200078e00ff */
[--C-:B------:R-:W-:Y:S01]  /*6860*/  LOP3.LUT R8, R135, UR10, R22.reuse, 0x96, !PT ;  /* 0x0000000a87087c12 */ /* 0x100fe2000f8e9616 */
[----:B------:R-:W-:Y:S02]  /*6870*/  MUFU.EX2 R132, R132 ;  /* 0x0000008400847308 */ /* 0x000fe40000000800 */
[----:B------:R-:W-:Y:S01]  /*6880*/  FADD.FTZ R107, R18, R107 ;  /* 0x0000006b126b7221 */ /* 0x000fe20000010000 */
[----:B------:R-:W-:Y:S01]  /*6890*/  LOP3.LUT R3, R85, UR10, R22, 0x96, !PT ;  /* 0x0000000a55037c12 */ /* 0x000fe2000f8e9616 */
[----:B------:R-:W-:-:S04]  /*68a0*/  IMAD.WIDE.U32 R22, R5, -0x2daee0ad, RZ ;  /* 0xd2511f5305167825 */ /* 0x000fc800078e00ff */
[----:B------:R-:W-:Y:S01]  /*68b0*/  IMAD.WIDE.U32 R8, R8, -0x326172a9, RZ ;  /* 0xcd9e8d5708087825 */ /* 0x000fe200078e00ff */
[----:B------:R-:W-:-:S03]  /*68c0*/  LOP3.LUT R5, R23, UR8, R84, 0x96, !PT ;  /* 0x0000000817057c12 */ /* 0x000fc6000f8e9654 */
[----:B------:R-:W-:Y:S01]  /*68d0*/  IMAD.WIDE.U32 R84, R3, -0x326172a9, RZ ;  /* 0xcd9e8d5703547825 */ /* 0x000fe200078e00ff */
[----:B------:R-:W-:-:S03]  /*68e0*/  LOP3.LUT R3, R9, UR9, R20, 0x96, !PT ;  /* 0x0000000909037c12 */ /* 0x000fc6000f8e9614 */
[----:B------:R-:W-:Y:S01]  /*68f0*/  FFMA.FTZ R89, R89, c[0x0][0x23c], -R2 ;  /* 0x00008f0059597a23 */ /* 0x000fe20000010802 */
[----:B------:R-:W-:Y:S01]  /*6900*/  LOP3.LUT R20, R85, UR9, R20, 0x96, !PT ;  /* 0x0000000955147c12 */ /* 0x000fe2000f8e9614 */
[--C-:B------:R-:W-:Y:S02]  /*6910*/  FFMA.FTZ R91, R91, c[0x0][0x23c], -R2.reuse ;  /* 0x00008f005b5b7a23 */ /* 0x100fe40000010802 */
[--C-:B--2---:R-:W-:Y:S02]  /*6920*/  FFMA.FTZ R86, R101, c[0x0][0x23c], -R2.reuse ;  /* 0x00008f0065567a23 */ /* 0x104fe40000010802 */
[----:B------:R-:W-:Y:S01]  /*6930*/  IMAD.WIDE.U32 R20, R20, -0x2daee0ad, RZ ;  /* 0xd2511f5314147825 */ /* 0x000fe200078e00ff */
[----:B------:R-:W-:Y:S03]  /*6940*/  MUFU.EX2 R89, R89 ;  /* 0x0000005900597308 */ /* 0x000fe60000000800 */
[----:B------:R-:W-:Y:S01]  /*6950*/  FFMA.FTZ R131, R27, c[0x0][0x23c], -R2 ;  /* 0x00008f001b837a23 */ /* 0x000fe20000010802 */
[----:B------:R-:W-:Y:S01]  /*6960*/  LOP3.LUT R9, R21, UR6, R22, 0x96, !PT ;  /* 0x0000000615097c12 */ /* 0x000fe2000f8e9616 */
[----:B------:R-:W-:-:S03]  /*6970*/  IMAD.WIDE.U32 R22, R5, -0x326172a9, RZ ;  /* 0xcd9e8d5705167825 */ /* 0x000fc600078e00ff */
[----:B------:R-:W-:Y:S01]  /*6980*/  MUFU.EX2 R91, R91 ;  /* 0x0000005b005b7308 */ /* 0x000fe20000000800 */
[----:B------:R-:W-:Y:S01]  /*6990*/  IMAD.WIDE.U32 R136, R9, -0x326172a9, RZ ;  /* 0xcd9e8d5709887825 */ /* 0x000fe200078e00ff */
[----:B------:R-:W-:-:S03]  /*69a0*/  LOP3.LUT R84, R23, UR7, R84, 0x96, !PT ;  /* 0x0000000717547c12 */ /* 0x000fc6000f8e9654 */
[----:B------:R-:W-:Y:S01]  /*69b0*/  FFMA.FTZ R23, R105, c[0x0][0x23c], -R2 ;  /* 0x00008f0069177a23 */ /* 0x000fe20000010802 */
[----:B------:R-:W-:Y:S01]  /*69c0*/  LOP3.LUT R34, R137, UR5, R22, 0x96, !PT ;  /* 0x0000000589227c12 */ /* 0x000fe2000f8e9616 */
[----:B------:R-:W-:Y:S01]  /*69d0*/  IMAD.WIDE.U32 R84, R84, -0x2daee0ad, RZ ;  /* 0xd2511f5354547825 */ /* 0x000fe200078e00ff */
[----:B------:R-:W-:Y:S04]  /*69e0*/  MUFU.EX2 R105, R100 ;  /* 0x0000006400697308 */ /* 0x000fe80000000800 */
[----:B------:R-:W-:Y:S01]  /*69f0*/  LOP3.LUT R5, R85, UR4, R20, 0x96, !PT ;  /* 0x0000000455057c12 */ /* 0x000fe2000f8e9614 */
[----:B------:R-:W-:-:S03]  /*6a00*/  FADD.FTZ R85, R7, R133 ;  /* 0x0000008507557221 */ /* 0x000fc60000010000 */
[----:B------:R-:W1:Y:S01]  /*6a10*/  MUFU.EX2 R23, R23 ;  /* 0x0000001700177308 */ /* 0x000e620000000800 */
[----:B------:R-:W-:-:S05]  /*6a20*/  IMAD.WIDE.U32 R20, R5, -0x326172a9, RZ ;  /* 0xcd9e8d5705147825 */ /* 0x000fca00078e00ff */
[----:B------:R-:W-:Y:S01]  /*6a30*/  LOP3.LUT R22, R21, UR15, R136, 0x96, !PT ;  /* 0x0000000f15167c12 */ /* 0x000fe2000f8e9688 */
[----:B------:R-:W-:Y:S01]  /*6a40*/  IMAD.WIDE.U32 R136, R4, -0x2daee0ad, RZ ;  /* 0xd2511f5304887825 */ /* 0x000fe200078e00ff */
[C---:B------:R-:W-:Y:S01]  /*6a50*/  LOP3.LUT R5, R20.reuse, 0xffff, RZ, 0xc0, !PT ;  /* 0x0000ffff14057812 */ /* 0x040fe200078ec0ff */
[----:B------:R-:W2:Y:S01]  /*6a60*/  MUFU.EX2 R86, R86 ;  /* 0x0000005600567308 */ /* 0x000ea20000000800 */
[----:B------:R-:W-:Y:S02]  /*6a70*/  LOP3.LUT R18, R20, 0xff, RZ, 0xc0, !PT ;  /* 0x000000ff14127812 */ /* 0x000fe400078ec0ff */
[----:B------:R-:W-:Y:S02]  /*6a80*/  SHF.R.U32.HI R5, RZ, 0x8, R5 ;  /* 0x00000008ff057819 */ /* 0x000fe40000011605 */
[----:B------:R-:W-:Y:S01]  /*6a90*/  LOP3.LUT R4, R137, UR8, R134, 0x96, !PT ;  /* 0x0000000889047c12 */ /* 0x000fe2000f8e9686 */
[----:B------:R-:W-:Y:S01]  /*6aa0*/  IMAD.WIDE.U32 R134, R3, -0x2daee0ad, RZ ;  /* 0xd2511f5303867825 */ /* 0x000fe200078e00ff */
[----:B------:R-:W-:Y:S01]  /*6ab0*/  PRMT R18, R18, 0x5410, R5 ;  /* 0x0000541012127816 */ /* 0x000fe20000000005 */
[----:B------:R-:W-:Y:S01]  /*6ac0*/  MUFU.EX2 R101, R16 ;  /* 0x0000001000657308 */ /* 0x000fe20000000800 */
[----:B------:R-:W-:Y:S01]  /*6ad0*/  SHF.R.U32.HI R21, RZ, 0x10, R20 ;  /* 0x00000010ff157819 */ /* 0x000fe20000011614 */
[----:B------:R-:W-:Y:S01]  /*6ae0*/  IMAD.WIDE.U32 R4, R4, -0x326172a9, RZ ;  /* 0xcd9e8d5704047825 */ /* 0x000fe200078e00ff */
[----:B------:R-:W-:-:S02]  /*6af0*/  LOP3.LUT R3, R135, UR6, R136, 0x96, !PT ;  /* 0x0000000687037c12 */ /* 0x000fc4000f8e9688 */
[----:B------:R-:W-:Y:S02]  /*6b00*/  SHF.R.U32.HI R20, RZ, 0x18, R20 ;  /* 0x00000018ff147819 */ /* 0x000fe40000011614 */
[----:B------:R-:W-:Y:S01]  /*6b10*/  LOP3.LUT R136, R5, UR7, R8, 0x96, !PT ;  /* 0x0000000705887c12 */ /* 0x000fe2000f8e9608 */
[----:B------:R-:W-:Y:S01]  /*6b20*/  IMAD.WIDE.U32 R138, R3, -0x326172a9, RZ ;  /* 0xcd9e8d57038a7825 */ /* 0x000fe200078e00ff */
[----:B------:R-:W-:Y:S01]  /*6b30*/  MUFU.EX2 R100, R15 ;  /* 0x0000000f00647308 */ /* 0x000fe20000000800 */
[----:B------:R-:W-:Y:S02]  /*6b40*/  LOP3.LUT R21, R21, 0xff, RZ, 0xc0, !PT ;  /* 0x000000ff15157812 */ /* 0x000fe400078ec0ff */
[----:B------:R-:W-:Y:S02]  /*6b50*/  IMAD.WIDE.U32 R136, R136, -0x2daee0ad, RZ ;  /* 0xd2511f5388887825 */ /* 0x000fe400078e00ff */
[----:B------:R-:W-:-:S03]  /*6b60*/  PRMT R20, R21, 0x5410, R20 ;  /* 0x0000541015147816 */ /* 0x000fc60000000014 */
[----:B------:R-:W-:Y:S01]  /*6b70*/  LOP3.LUT R8, R137, UR4, R134, 0x96, !PT ;  /* 0x0000000489087c12 */ /* 0x000fe2000f8e9686 */
[----:B------:R-:W-:Y:S01]  /*6b80*/  MUFU.EX2 R131, R131 ;  /* 0x0000008300837308 */ /* 0x000fe20000000800 */
[----:B------:R-:W-:-:S03]  /*6b90*/  LOP3.LUT R134, R139, UR5, R4, 0x96, !PT ;  /* 0x000000058b867c12 */ /* 0x000fc6000f8e9604 */
[----:B------:R-:W-:-:S04]  /*6ba0*/  IMAD.WIDE.U32 R8, R8, -0x326172a9, RZ ;  /* 0xcd9e8d5708087825 */ /* 0x000fc800078e00ff */
[----:B------:R-:W-:Y:S01]  /*6bb0*/  IMAD.WIDE.U32 R134, R134, -0x2daee0ad, RZ ;  /* 0xd2511f5386867825 */ /* 0x000fe200078e00ff */
[----:B------:R-:W-:Y:S02]  /*6bc0*/  LOP3.LUT R5, R9, UR15, R138, 0x96, !PT ;  /* 0x0000000f09057c12 */ /* 0x000fe4000f8e968a */
[----:B------:R-:W-:Y:S02]  /*6bd0*/  LOP3.LUT R9, R8, 0xffff, RZ, 0xc0, !PT ;  /* 0x0000ffff08097812 */ /* 0x000fe400078ec0ff */
[C---:B------:R-:W-:Y:S02]  /*6be0*/  LOP3.LUT R3, R5.reuse, 0xffff, RZ, 0xc0, !PT ;  /* 0x0000ffff05037812 */ /* 0x040fe400078ec0ff */
[----:B------:R-:W-:Y:S02]  /*6bf0*/  LOP3.LUT R4, R5, 0xff, RZ, 0xc0, !PT ;  /* 0x000000ff05047812 */ /* 0x000fe400078ec0ff */
[----:B------:R-:W-:Y:S02]  /*6c00*/  SHF.R.U32.HI R3, RZ, 0x8, R3 ;  /* 0x00000008ff037819 */ /* 0x000fe40000011603 */
[----:B------:R-:W-:-:S02]  /*6c10*/  LOP3.LUT R136, R135, UR14, R136, 0x96, !PT ;  /* 0x0000000e87887c12 */ /* 0x000fc4000f8e9688 */
[----:B------:R-:W-:Y:S02]  /*6c20*/  PRMT R4, R4, 0x5410, R3 ;  /* 0x0000541004047816 */ /* 0x000fe40000000003 */
[----:B------:R-:W3:Y:S01]  /*6c30*/  LDC.U8 R3, c[0x0][0x2d8] ;  /* 0x0000b600ff037b82 */ /* 0x000ee20000000000 */
[----:B------:R-:W-:Y:S02]  /*6c40*/  SHF.R.U32.HI R9, RZ, 0x8, R9 ;  /* 0x00000008ff097819 */ /* 0x000fe40000011609 */
[----:B------:R-:W-:Y:S02]  /*6c50*/  SHF.R.U32.HI R104, RZ, 0x10, R136 ;  /* 0x00000010ff687819 */ /* 0x000fe40000011688 */
[----:B------:R-:W-:Y:S02]  /*6c60*/  LOP3.LUT R106, R136, 0xff, RZ, 0xc0, !PT ;  /* 0x000000ff886a7812 */ /* 0x000fe400078ec0ff */
[----:B------:R-:W-:Y:S02]  /*6c70*/  LOP3.LUT R104, R104, 0xff, RZ, 0xc0, !PT ;  /* 0x000000ff68687812 */ /* 0x000fe400078ec0ff */
[----:B---3--:R-:W-:-:S05]  /*6c80*/  PRMT R3, R3, 0x7054, R3 ;  /* 0x0000705403037816 */ /* 0x008fca0000000003 */
[----:B------:R-:W-:-:S05]  /*6c90*/  HSET2.LE.AND R11, R4, R3, PT ;  /* 0x00000003040b7233 */ /* 0x000fca0003803000 */
[----:B------:R-:W-:Y:S02]  /*6ca0*/  LOP3.LUT R4, R11, R6, RZ, 0xc0, !PT ;  /* 0x000000060b047212 */ /* 0x000fe400078ec0ff */
[--C-:B------:R-:W-:Y:S02]  /*6cb0*/  SHF.R.U32.HI R6, RZ, 0x10, R5.reuse ;  /* 0x00000010ff067819 */ /* 0x100fe40000011605 */
[----:B------:R-:W-:Y:S02]  /*6cc0*/  SHF.R.U32.HI R5, RZ, 0x18, R5 ;  /* 0x00000018ff057819 */ /* 0x000fe40000011605 */
[----:B------:R-:W-:-:S04]  /*6cd0*/  LOP3.LUT R6, R6, 0xff, RZ, 0xc0, !PT ;  /* 0x000000ff06067812 */ /* 0x000fc800078ec0ff */
[----:B------:R-:W-:-:S05]  /*6ce0*/  PRMT R6, R6, 0x5410, R5 ;  /* 0x0000541006067816 */ /* 0x000fca0000000005 */
[----:B------:R-:W-:Y:S01]  /*6cf0*/  HSET2.LE.AND R5, R6, R3, PT ;  /* 0x0000000306057233 */ /* 0x000fe20003803000 */
[----:B------:R-:W-:-:S04]  /*6d00*/  LOP3.LUT R6, R8, 0xff, RZ, 0xc0, !PT ;  /* 0x000000ff08067812 */ /* 0x000fc800078ec0ff */
[----:B------:R-:W-:Y:S02]  /*6d10*/  PRMT R6, R6, 0x5410, R9 ;  /* 0x0000541006067816 */ /* 0x000fe40000000009 */
[----:B------:R-:W-:Y:S02]  /*6d20*/  F2FP.PACK_AB R9, R130, R7 ;  /* 0x000000078209723e */ /* 0x000fe400000000ff */
[----:B------:R-:W-:Y:S01]  /*6d30*/  SHF.R.U32.HI R7, RZ, 0x18, R136 ;  /* 0x00000018ff077819 */ /* 0x000fe20000011688 */
[----:B------:R-:W-:Y:S01]  /*6d40*/  HSET2.LE.AND R6, R6, R3, PT ;  /* 0x0000000306067233 */ /* 0x000fe20003803000 */
[----:B------:R-:W-:Y:S02]  /*6d50*/  LOP3.LUT R5, R5, R10, RZ, 0xc0, !PT ;  /* 0x0000000a05057212 */ /* 0x000fe400078ec0ff */
[----:B------:R-:W-:Y:S02]  /*6d60*/  PRMT R104, R104, 0x5410, R7 ;  /* 0x0000541068687816 */ /* 0x000fe40000000007 */
[----:B------:R-:W-:-:S02]  /*6d70*/  SHF.R.U32.HI R7, RZ, 0x10, R8 ;  /* 0x00000010ff077819 */ /* 0x000fc40000011608 */
[----:B------:R-:W-:Y:S02]  /*6d80*/  SHF.R.U32.HI R8, RZ, 0x18, R8 ;  /* 0x00000018ff087819 */ /* 0x000fe40000011608 */
[----:B------:R-:W-:Y:S02]  /*6d90*/  LOP3.LUT R7, R7, 0xff, RZ, 0xc0, !PT ;  /* 0x000000ff07077812 */ /* 0x000fe400078ec0ff */
[----:B------:R-:W-:Y:S02]  /*6da0*/  LOP3.LUT R6, R6, R9, RZ, 0xc0, !PT ;  /* 0x0000000906067212 */ /* 0x000fe400078ec0ff */
[----:B------:R-:W-:Y:S02]  /*6db0*/  PRMT R8, R7, 0x5410, R8 ;  /* 0x0000541007087816 */ /* 0x000fe40000000008 */
[----:B------:R-:W-:-:S03]  /*6dc0*/  LOP3.LUT R9, R136, 0xffff, RZ, 0xc0, !PT ;  /* 0x0000ffff88097812 */ /* 0x000fc600078ec0ff */
[----:B------:R-:W-:Y:S01]  /*6dd0*/  HSET2.LE.AND R7, R8, R3, PT ;  /* 0x0000000308077233 */ /* 0x000fe20003803000 */
[----:B------:R-:W-:Y:S02]  /*6de0*/  SHF.R.U32.HI R9, RZ, 0x8, R9 ;  /* 0x00000008ff097819 */ /* 0x000fe40000011609 */
[----:B-1----:R-:W-:Y:S01]  /*6df0*/  F2FP.PACK_AB R8, R23, R132 ;  /* 0x000000841708723e */ /* 0x002fe200000000ff */
[----:B------:R-:W-:Y:S01]  /*6e00*/  FADD.FTZ R132, R132, R107 ;  /* 0x0000006b84847221 */ /* 0x000fe20000010000 */
[----:B------:R-:W-:Y:S02]  /*6e10*/  PRMT R106, R106, 0x5410, R9 ;  /* 0x000054106a6a7816 */ /* 0x000fe40000000009 */
[----:B------:R-:W-:Y:S01]  /*6e20*/  LOP3.LUT R7, R7, R8, RZ, 0xc0, !PT ;  /* 0x0000000807077212 */ /* 0x000fe200078ec0ff */
[----:B------:R-:W-:Y:S01]  /*6e30*/  FADD.FTZ R23, R23, R132 ;  /* 0x0000008417177221 */ /* 0x000fe20000010000 */
[----:B------:R-:W1:Y:S01]  /*6e40*/  LDSM.16.MT88.4 R8, [R110+0x6000] ;  /* 0x006000006e08783b */ /* 0x000e620000004200 */
[----:B------:R-:W-:-:S04]  /*6e50*/  @P0 IADD3 R132, R94, -0x3, RZ ;  /* 0xfffffffd5e840810 */ /* 0x000fc80007ffe0ff */
        /* <DEDUP_REMOVED lines=18> */
[----:B------:R-:W-:-:S02]  /*6f80*/  LOP3.LUT R5, R134, 0xffff, RZ, 0xc0, !PT ;  /* 0x0000ffff86057812 */ /* 0x000fc400078ec0ff */
[----:B------:R-:W-:Y:S02]  /*6f90*/  LOP3.LUT R6, R134, 0xff, RZ, 0xc0, !PT ;  /* 0x000000ff86067812 */ /* 0x000fe400078ec0ff */
[----:B------:R-:W-:Y:S02]  /*6fa0*/  SHF.R.U32.HI R5, RZ, 0x8, R5 ;  /* 0x00000008ff057819 */ /* 0x000fe40000011605 */
[----:B------:R-:W-:Y:S02]  /*6fb0*/  SHF.R.U32.HI R4, RZ, 0x10, R134 ;  /* 0x00000010ff047819 */ /* 0x000fe40000011686 */
[----:B------:R-:W-:Y:S01]  /*6fc0*/  PRMT R6, R6, 0x5410, R5 ;  /* 0x0000541006067816 */ /* 0x000fe20000000005 */
[----:B------:R-:W-:Y:S01]  /*6fd0*/  FFMA.FTZ R5, R87, c[0x0][0x23c], -R2 ;  /* 0x00008f0057057a23 */ /* 0x000fe20000010802 */
[----:B------:R-:W-:Y:S01]  /*6fe0*/  LOP3.LUT R7, R4, 0xff, RZ, 0xc0, !PT ;  /* 0x000000ff04077812 */ /* 0x000fe200078ec0ff */
[--C-:B------:R-:W-:Y:S01]  /*6ff0*/  HSET2.LE.AND R4, R106, R3.reuse, PT ;  /* 0x000000036a047233 */ /* 0x100fe20003803000 */
[----:B------:R-:W-:Y:S01]  /*7000*/  FADD.FTZ R87, R130, R85 ;  /* 0x0000005582577221 */ /* 0x000fe20000010000 */
[----:B------:R1:W3:Y:S01]  /*7010*/  MUFU.EX2 R134, R5 ;  /* 0x0000000500867308 */ /* 0x0002e20000000800 */
[----:B------:R-:W-:Y:S01]  /*7020*/  PRMT R8, R7, 0x5410, R8 ;  /* 0x0000541007087816 */ /* 0x000fe20000000008 */
[----:B------:R-:W-:Y:S01]  /*7030*/  HSET2.LE.AND R6, R6, R3, PT ;  /* 0x0000000306067233 */ /* 0x000fe20003803000 */
[----:B------:R-:W-:Y:S01]  /*7040*/  F2FP.PACK_AB R7, R103, R90 ;  /* 0x0000005a6707723e */ /* 0x000fe200000000ff */
[----:B------:R-:W-:-:S03]  /*7050*/  FFMA.FTZ R106, R19, c[0x0][0x23c], -R2 ;  /* 0x00008f00136a7a23 */ /* 0x000fc60000010802 */
[----:B------:R-:W-:Y:S01]  /*7060*/  LOP3.LUT R6, R6, R7, RZ, 0xc0, !PT ;  /* 0x0000000706067212 */ /* 0x000fe200078ec0ff */
[--C-:B------:R-:W-:Y:S01]  /*7070*/  HSET2.LE.AND R7, R8, R3.reuse, PT ;  /* 0x0000000308077233 */ /* 0x100fe20003803000 */
[----:B--2---:R-:W-:Y:S01]  /*7080*/  F2FP.PACK_AB R8, R86, R91 ;  /* 0x0000005b5608723e */ /* 0x004fe200000000ff */
[----:B------:R-:W-:Y:S03]  /*7090*/  MUFU.EX2 R85, R12 ;  /* 0x0000000c00557308 */ /* 0x000fe60000000800 */
[----:B------:R-:W-:Y:S02]  /*70a0*/  LOP3.LUT R7, R7, R8, RZ, 0xc0, !PT ;  /* 0x0000000807077212 */ /* 0x000fe400078ec0ff */
[----:B-1----:R-:W-:Y:S01]  /*70b0*/  F2FP.PACK_AB R5, R105, R102 ;  /* 0x000000666905723e */ /* 0x002fe200000000ff */
[----:B------:R-:W-:Y:S01]  /*70c0*/  FADD.FTZ R102, R102, R87 ;  /* 0x0000005766667221 */ /* 0x000fe20000010000 */
[----:B---3--:R-:W-:Y:S01]  /*70d0*/  F2FP.PACK_AB R10, R89, R134 ;  /* 0x00000086590a723e */ /* 0x008fe200000000ff */
[----:B------:R-:W-:Y:S01]  /*70e0*/  FFMA.FTZ R87, R13, c[0x0][0x23c], -R2 ;  /* 0x00008f000d577a23 */ /* 0x000fe20000010802 */
[----:B------:R-:W-:Y:S01]  /*70f0*/  LOP3.LUT R4, R4, R5, RZ, 0xc0, !PT ;  /* 0x0000000504047212 */ /* 0x000fe200078ec0ff */
[----:B------:R-:W-:Y:S01]  /*7100*/  HSET2.LE.AND R5, R104, R3, PT ;  /* 0x0000000368057233 */ /* 0x000fe20003803000 */
[----:B------:R-:W-:Y:S01]  /*7110*/  MUFU.EX2 R106, R106 ;  /* 0x0000006a006a7308 */ /* 0x000fe20000000800 */
[----:B------:R-:W-:-:S03]  /*7120*/  FADD.FTZ R134, R134, R23 ;  /* 0x0000001786867221 */ /* 0x000fc60000010000 */
[----:B------:R-:W-:Y:S01]  /*7130*/  LOP3.LUT R5, R5, R10, RZ, 0xc0, !PT ;  /* 0x0000000a05057212 */ /* 0x000fe200078ec0ff */
[----:B------:R-:W-:Y:S01]  /*7140*/  FADD.FTZ R134, R89, R134 ;  /* 0x0000008659867221 */ /* 0x000fe20000010000 */
[----:B------:R-:W1:Y:S02]  /*7150*/  LDSM.16.MT88.4 R8, [R110+0x6400] ;  /* 0x006400006e08783b */ /* 0x000e640000004200 */
[----:B------:R-:W-:Y:S01]  /*7160*/  MUFU.EX2 R104, R14 ;  /* 0x0000000e00687308 */ /* 0x000fe20000000800 */
[----:B------:R-:W-:-:S07]  /*7170*/  FADD.FTZ R91, R91, R134 ;  /* 0x000000865b5b7221 */ /* 0x000fce0000010000 */
[----:B------:R-:W2:Y:S08]  /*7180*/  MUFU.EX2 R87, R87 ;  /* 0x0000005700577308 */ /* 0x000eb00000000800 */
[----:B------:R-:W-:Y:S01]  /*7190*/  MUFU.EX2 R89, R30 ;  /* 0x0000001e00597308 */ /* 0x000fe20000000800 */
[----:B--2---:R-:W-:Y:S01]  /*71a0*/  F2FP.PACK_AB R14, R87, R106 ;  /* 0x0000006a570e723e */ /* 0x004fe200000000ff */
        /* <DEDUP_REMOVED lines=16> */
[----:B------:R-:W-:Y:S01]  /*72b0*/  LOP3.LUT R8, R22, 0xffff, RZ, 0xc0, !PT ;  /* 0x0000ffff16087812 */ /* 0x000fe200078ec0ff */
[----:B------:R-:W-:Y:S01]  /*72c0*/  HMMA.16816.F32 R80, R4, R10, R80 ;  /* 0x0000000a0450723c */ /* 0x000fe20000001850 */
[----:B------:R-:W-:-:S02]  /*72d0*/  FADD.FTZ R9, R105, R102 ;  /* 0x0000006669097221 */ /* 0x000fc40000010000 */
[----:B------:R-:W-:Y:S01]  /*72e0*/  SHF.R.U32.HI R8, RZ, 0x8, R8 ;  /* 0x00000008ff087819 */ /* 0x000fe20000011608 */
[----:B------:R-:W-:Y:S02]  /*72f0*/  FFMA.FTZ R105, R35, c[0x0][0x23c], -R2 ;  /* 0x00008f0023697a23 */ /* 0x000fe40000010802 */
[----:B------:R-:W-:Y:S01]  /*7300*/  FADD.FTZ R102, R90, R9 ;  /* 0x000000095a667221 */ /* 0x000fe20000010000 */
[----:B------:R-:W-:Y:S01]  /*7310*/  SHF.R.U32.HI R4, RZ, 0x10, R22 ;  /* 0x00000010ff047819 */ /* 0x000fe20000011616 */
[----:B------:R-:W-:Y:S01]  /*7320*/  FFMA.FTZ R90, R17, c[0x0][0x23c], -R2 ;  /* 0x00008f00115a7a23 */ /* 0x000fe20000010802 */
[----:B------:R-:W-:Y:S01]  /*7330*/  LOP3.LUT R7, R22, 0xff, RZ, 0xc0, !PT ;  /* 0x000000ff16077812 */ /* 0x000fe200078ec0ff */
[----:B------:R-:W-:Y:S01]  /*7340*/  MUFU.EX2 R105, R105 ;  /* 0x0000006900697308 */ /* 0x000fe20000000800 */
[----:B------:R-:W-:Y:S01]  /*7350*/  SHF.R.U32.HI R5, RZ, 0x18, R22 ;  /* 0x00000018ff057819 */ /* 0x000fe20000011616 */
[--C-:B------:R-:W-:Y:S01]  /*7360*/  HSET2.LE.AND R10, R18, R3.reuse, PT ;  /* 0x00000003120a7233 */ /* 0x100fe20003803000 */
[----:B------:R-:W-:Y:S01]  /*7370*/  LOP3.LUT R4, R4, 0xff, RZ, 0xc0, !PT ;  /* 0x000000ff04047812 */ /* 0x000fe200078ec0ff */
[--C-:B------:R-:W-:Y:S01]  /*7380*/  HSET2.LE.AND R11, R20, R3.reuse, PT ;  /* 0x00000003140b7233 */ /* 0x100fe20003803000 */
[----:B------:R-:W-:Y:S01]  /*7390*/  PRMT R8, R7, 0x5410, R8 ;  /* 0x0000541007087816 */ /* 0x000fe20000000008 */
[----:B------:R-:W1:Y:S01]  /*73a0*/  LDSM.16.MT88.4 R16, [R110+0x7800] ;  /* 0x007800006e10783b */ /* 0x000e620000004200 */
[----:B------:R-:W-:Y:S01]  /*73b0*/  PRMT R12, R4, 0x5410, R5 ;  /* 0x00005410040c7816 */ /* 0x000fe20000000005 */
[----:B------:R-:W2:Y:S01]  /*73c0*/  MUFU.EX2 R90, R90 ;  /* 0x0000005a005a7308 */ /* 0x000ea20000000800 */
[----:B------:R-:W-:Y:S01]  /*73d0*/  F2FP.PACK_AB R9, R85, R104 ;  /* 0x000000685509723e */ /* 0x000fe200000000ff */
[----:B------:R-:W3:Y:S01]  /*73e0*/  LDSM.16.MT88.4 R4, [R110+0x6800] ;  /* 0x006800006e04783b */ /* 0x000ee20000004200 */
[----:B------:R-:W-:Y:S01]  /*73f0*/  HSET2.LE.AND R8, R8, R3, PT ;  /* 0x0000000308087233 */ /* 0x000fe20003803000 */
[----:B------:R-:W-:Y:S01]  /*7400*/  LOP3.LUT R11, R11, R14, RZ, 0xc0, !PT ;  /* 0x0000000e0b0b7212 */ /* 0x000fe200078ec0ff */
[----:B------:R-:W-:Y:S01]  /*7410*/  IMAD.WIDE.U32 R34, R34, -0x2daee0ad, RZ ;  /* 0xd2511f5322227825 */ /* 0x000fe200078e00ff */
[----:B------:R-:W-:Y:S01]  /*7420*/  LOP3.LUT R10, R10, R9, RZ, 0xc0, !PT ;  /* 0x000000090a0a7212 */ /* 0x000fe200078ec0ff */
[----:B------:R-:W-:Y:S01]  /*7430*/  LDSM.16.MT88.4 R20, [R108+0x6800] ;  /* 0x006800006c14783b */ /* 0x000fe20000004200 */
[----:B------:R-:W-:Y:S01]  /*7440*/  F2FP.PACK_AB R9, R100, R101 ;  /* 0x000000656409723e */ /* 0x000fe200000000ff */
[----:B------:R-:W-:-:S03]  /*7450*/  FADD.FTZ R102, R103, R102 ;  /* 0x0000006667667221 */ /* 0x000fc60000010000 */
[----:B------:R-:W-:Y:S01]  /*7460*/  LOP3.LUT R8, R8, R9, RZ, 0xc0, !PT ;  /* 0x0000000908087212 */ /* 0x000fe200078ec0ff */
[----:B------:R-:W-:Y:S01]  /*7470*/  HSET2.LE.AND R9, R12, R3, PT ;  /* 0x000000030c097233 */ /* 0x000fe20003803000 */
[----:B------:R-:W-:Y:S01]  /*7480*/  FADD.FTZ R101, R101, R102 ;  /* 0x0000006665657221 */ /* 0x000fe20000010000 */
[----:B--2---:R-:W-:-:S03]  /*7490*/  F2FP.PACK_AB R12, R90, R105 ;  /* 0x000000695a0c723e */ /* 0x004fc600000000ff */
[----:B------:R-:W-:Y:S01]  /*74a0*/  FADD.FTZ R101, R100, R101 ;  /* 0x0000006564657221 */ /* 0x000fe20000010000 */
[----:B------:R-:W-:Y:S02]  /*74b0*/  LOP3.LUT R9, R9, R12, RZ, 0xc0, !PT ;  /* 0x0000000c09097212 */ /* 0x000fe400078ec0ff */
[----:B------:R-:W2:Y:S01]  /*74c0*/  LDSM.16.MT88.4 R12, [R108+0x7800] ;  /* 0x007800006c0c783b */ /* 0x000ea20000004200 */
[----:B------:R-:W-:-:S04]  /*74d0*/  FADD.FTZ R104, R104, R101 ;  /* 0x0000006568687221 */ /* 0x000fc80000010000 */
[----:B------:R-:W-:Y:S01]  /*74e0*/  FADD.FTZ R85, R85, R104 ;  /* 0x0000006855557221 */ /* 0x000fe20000010000 */
[C---:B-1----:R-:W-:Y:S07]  /*74f0*/  HMMA.16816.F32 R52, R8.reuse, R16, R52 ;  /* 0x000000100834723c */ /* 0x042fee0000001834 */
[----:B------:R-:W-:Y:S01]  /*7500*/  LOP3.LUT R16, R34, 0xff, RZ, 0xc0, !PT ;  /* 0x000000ff22107812 */ /* 0x000fe200078ec0ff */
[----:B---3--:R-:W-:Y:S01]  /*7510*/  HMMA.16816.F32 R36, R8, R4, R36 ;  /* 0x000000040824723c */ /* 0x008fe20000001824 */
[----:B------:R-:W-:-:S02]  /*7520*/  LOP3.LUT R17, R35, UR14, R84, 0x96, !PT ;  /* 0x0000000e23117c12 */ /* 0x000fc4000f8e9654 */
[----:B------:R-:W-:Y:S05]  /*7530*/  MUFU.EX2 R84, R28 ;  /* 0x0000001c00547308 */ /* 0x000fea0000000800 */
[C---:B------:R-:W-:Y:S01]  /*7540*/  HMMA.16816.F32 R40, R8.reuse, R6, R40 ;  /* 0x000000060828723c */ /* 0x040fe20000001828 */
[----:B------:R-:W1:Y:S07]  /*7550*/  LDSM.16.MT88.4 R4, [R110+0x8800] ;  /* 0x008800006e04783b */ /* 0x000e6e0000004200 */
[C---:B--2---:R-:W-:Y:S07]  /*7560*/  HMMA.16816.F32 R60, R8.reuse, R12, R60 ;  /* 0x0000000c083c723c */ /* 0x044fee000000183c */
[----:B------:R-:W-:Y:S01]  /*7570*/  LOP3.LUT R13, R34, 0xffff, RZ, 0xc0, !PT ;  /* 0x0000ffff220d7812 */ /* 0x000fe200078ec0ff */
[----:B------:R-:W-:Y:S01]  /*7580*/  HMMA.16816.F32 R64, R8, R14, R64 ;  /* 0x0000000e0840723c */ /* 0x000fe20000001840 */
[----:B------:R-:W-:Y:S01]  /*7590*/  SHF.R.U32.HI R12, RZ, 0x10, R34 ;  /* 0x00000010ff0c7819 */ /* 0x000fe20000011622 */
[----:B------:R-:W-:Y:S01]  /*75a0*/  MUFU.EX2 R35, R29 ;  /* 0x0000001d00237308 */ /* 0x000fe20000000800 */
[----:B------:R-:W-:-:S04]  /*75b0*/  SHF.R.U32.HI R13, RZ, 0x8, R13 ;  /* 0x00000008ff0d7819 */ /* 0x000fc8000001160d */
[----:B------:R-:W-:Y:S01]  /*75c0*/  PRMT R16, R16, 0x5410, R13 ;  /* 0x0000541010107816 */ /* 0x000fe2000000000d */
[C---:B------:R-:W-:Y:S07]  /*75d0*/  HMMA.16816.F32 R56, R8.reuse, R18, R56 ;  /* 0x000000120838723c */ /* 0x040fee0000001838 */
[----:B------:R-:W-:Y:S01]  /*75e0*/  SHF.R.U32.HI R18, RZ, 0x18, R34 ;  /* 0x00000018ff127819 */ /* 0x000fe20000011622 */
[C---:B------:R-:W-:Y:S01]  /*75f0*/  HMMA.16816.F32 R44, R8.reuse, R20, R44 ;  /* 0x00000014082c723c */ /* 0x040fe2000000182c */
[----:B------:R2:W3:Y:S06]  /*7600*/  MUFU.EX2 R34, R31 ;  /* 0x0000001f00227308 */ /* 0x0004ec0000000800 */
[----:B------:R-:W-:Y:S01]  /*7610*/  LOP3.LUT R20, R17, 0xffff, RZ, 0xc0, !PT ;  /* 0x0000ffff11147812 */ /* 0x000fe200078ec0ff */
[----:B------:R-:W-:Y:S03]  /*7620*/  HMMA.16816.F32 R48, R8, R22, R48 ;  /* 0x000000160830723c */ /* 0x000fe60000001830 */
[----:B------:R-:W-:-:S04]  /*7630*/  SHF.R.U32.HI R20, RZ, 0x8, R20 ;  /* 0x00000008ff147819 */ /* 0x000fc80000011614 */
[----:B------:R-:W-:Y:S01]  /*7640*/  FADD.FTZ R22, R86, R91 ;  /* 0x0000005b56167221 */ /* 0x000fe20000010000 */
[C---:B-1----:R-:W-:Y:S01]  /*7650*/  HMMA.16816.F32 R68, R8.reuse, R4, R68 ;  /* 0x000000040844723c */ /* 0x042fe20000001844 */
[----:B------:R-:W-:Y:S01]  /*7660*/  FFMA.FTZ R86, R24, c[0x0][0x23c], -R2 ;  /* 0x00008f0018567a23 */ /* 0x000fe20000010802 */
[----:B--2---:R-:W-:Y:S01]  /*7670*/  LDSM.16.MT88.4 R28, [R110+0x6c00] ;  /* 0x006c00006e1c783b */ /* 0x004fe20000004200 */
[----:B------:R-:W-:Y:S02]  /*7680*/  FADD.FTZ R105, R105, R22 ;  /* 0x0000001669697221 */ /* 0x000fe40000010000 */
[----:B------:R-:W-:Y:S02]  /*7690*/  FFMA.FTZ R91, R25, c[0x0][0x23c], -R2 ;  /* 0x00008f00195b7a23 */ /* 0x000fe40000010802 */
[----:B------:R-:W-:Y:S01]  /*76a0*/  LOP3.LUT R5, R12, 0xff, RZ, 0xc0, !PT ;  /* 0x000000ff0c057812 */ /* 0x000fe200078ec0ff */
[----:B------:R-:W-:Y:S01]  /*76b0*/  HMMA.16816.F32 R72, R8, R6, R72 ;  /* 0x000000060848723c */ /* 0x000fe20000001848 */
[----:B------:R-:W1:Y:S01]  /*76c0*/  LDSM.16.MT88.4 R12, [R108+0x8800] ;  /* 0x008800006c0c783b */ /* 0x000e620000004200 */
[----:B------:R-:W-:Y:S01]  /*76d0*/  FADD.FTZ R105, R90, R105 ;  /* 0x000000695a697221 */ /* 0x000fe20000010000 */
[----:B------:R-:W-:Y:S01]  /*76e0*/  PRMT R4, R5, 0x5410, R18 ;  /* 0x0000541005047816 */ /* 0x000fe20000000012 */
[----:B------:R-:W-:Y:S01]  /*76f0*/  FFMA.FTZ R90, R26, c[0x0][0x23c], -R2 ;  /* 0x00008f001a5a7a23 */ /* 0x000fe20000010802 */
[----:B------:R-:W-:Y:S01]  /*7700*/  LOP3.LUT R5, R17, 0xff, RZ, 0xc0, !PT ;  /* 0x000000ff11057812 */ /* 0x000fe200078ec0ff */
[----:B------:R-:W2:Y:S01]  /*7710*/  LDSM.16.MT88.4 R24, [R108+0x6c00] ;  /* 0x006c00006c18783b */ /* 0x000ea20000004200 */
[--C-:B------:R-:W-:Y:S01]  /*7720*/  SHF.R.U32.HI R18, RZ, 0x18, R17.reuse ;  /* 0x00000018ff127819 */ /* 0x100fe20000011611 */
[--C-:B------:R-:W-:Y:S01]  /*7730*/  HSET2.LE.AND R6, R16, R3.reuse, PT ;  /* 0x0000000310067233 */ /* 0x100fe20003803000 */
[----:B------:R-:W-:Y:S01]  /*7740*/  PRMT R20, R5, 0x5410, R20 ;  /* 0x0000541005147816 */ /* 0x000fe20000000014 */
[--C-:B------:R-:W-:Y:S01]  /*7750*/  HSET2.LE.AND R7, R4, R3.reuse, PT ;  /* 0x0000000304077233 */ /* 0x100fe20003803000 */
[----:B------:R-:W-:Y:S01]  /*7760*/  SHF.R.U32.HI R5, RZ, 0x10, R17 ;  /* 0x00000010ff057819 */ /* 0x000fe20000011611 */
[----:B------:R-:W-:Y:S01]  /*7770*/  MUFU.EX2 R86, R86 ;  /* 0x0000005600567308 */ /* 0x000fe20000000800 */
[----:B------:R-:W-:Y:S01]  /*7780*/  FADD.FTZ R106, R106, R105 ;  /* 0x000000696a6a7221 */ /* 0x000fe20000010000 */
[----:B------:R-:W-:Y:S01]  /*7790*/  HSET2.LE.AND R20, R20, R3, PT ;  /* 0x0000000314147233 */ /* 0x000fe20003803000 */
[----:B------:R-:W-:-:S02]  /*77a0*/  LOP3.LUT R5, R5, 0xff, RZ, 0xc0, !PT ;  /* 0x000000ff05057812 */ /* 0x000fc400078ec0ff */
[----:B------:R-:W-:Y:S02]  /*77b0*/  FADD.FTZ R87, R87, R106 ;  /* 0x0000006a57577221 */ /* 0x000fe40000010000 */
[----:B------:R-:W-:Y:S01]  /*77c0*/  PRMT R18, R5, 0x5410, R18 ;  /* 0x0000541005127816 */ /* 0x000fe20000000012 */
[----:B------:R-:W4:Y:S01]  /*77d0*/  MUFU.EX2 R91, R91 ;  /* 0x0000005b005b7308 */ /* 0x000f220000000800 */
[C---:B---3--:R-:W-:Y:S01]  /*77e0*/  F2FP.PACK_AB R5, R89.reuse, R34 ;  /* 0x000000225905723e */ /* 0x048fe200000000ff */
[----:B------:R-:W-:Y:S02]  /*77f0*/  FADD.FTZ R34, R34, R85 ;  /* 0x0000005522227221 */ /* 0x000fe40000010000 */
[----:B------:R-:W-:Y:S01]  /*7800*/  HSET2.LE.AND R3, R18, R3, PT ;  /* 0x0000000312037233 */ /* 0x000fe20003803000 */
[----:B------:R-:W-:Y:S01]  /*7810*/  LOP3.LUT R4, R20, R5, RZ, 0xc0, !PT ;  /* 0x0000000514047212 */ /* 0x000fe200078ec0ff */
[----:B------:R-:W-:Y:S01]  /*7820*/  LDSM.16.MT88.4 R16, [R108+0x7c00] ;  /* 0x007c00006c10783b */ /* 0x000fe20000004200 */
[----:B------:R-:W-:Y:S01]  /*7830*/  FADD.FTZ R34, R89, R34 ;  /* 0x0000002259227221 */ /* 0x000fe20000010000 */
[----:B------:R-:W3:Y:S02]  /*7840*/  MUFU.EX2 R90, R90 ;  /* 0x0000005a005a7308 */ /* 0x000ee40000000800 */
[----:B------:R-:W5:Y:S01]  /*7850*/  LDSM.16.MT88.4 R20, [R110+0x7c00] ;  /* 0x007c00006e14783b */ /* 0x000f620000004200 */
[----:B----4-:R-:W-:Y:S01]  /*7860*/  F2FP.PACK_AB R2, R91, R86 ;  /* 0x000000565b02723e */ /* 0x010fe200000000ff */
[----:B------:R-:W-:-:S03]  /*7870*/  FADD.FTZ R86, R86, R87 ;  /* 0x0000005756567221 */ /* 0x000fc60000010000 */
[----:B------:R-:W-:Y:S01]  /*7880*/  LOP3.LUT R5, R3, R2, RZ, 0xc0, !PT ;  /* 0x0000000203057212 */ /* 0x000fe200078ec0ff */
[C---:B-1----:R-:W-:Y:S01]  /*7890*/  HMMA.16816.F32 R76, R8.reuse, R12, R76 ;  /* 0x0000000c084c723c */ /* 0x042fe2000000184c */
[----:B------:R-:W-:Y:S01]  /*78a0*/  F2FP.PACK_AB R3, R84, R35 ;  /* 0x000000235403723e */ /* 0x000fe200000000ff */
[----:B------:R-:W-:Y:S01]  /*78b0*/  FADD.FTZ R91, R91, R86 ;  /* 0x000000565b5b7221 */ /* 0x000fe20000010000 */
[----:B---3--:R-:W-:Y:S01]  /*78c0*/  F2FP.PACK_AB R2, R131, R90 ;  /* 0x0000005a8302723e */ /* 0x008fe200000000ff */
[----:B------:R-:W-:Y:S01]  /*78d0*/  FADD.FTZ R35, R35, R34 ;  /* 0x0000002223237221 */ /* 0x000fe20000010000 */
[----:B------:R-:W-:Y:S01]  /*78e0*/  LOP3.LUT R6, R6, R3, RZ, 0xc0, !PT ;  /* 0x0000000306067212 */ /* 0x000fe200078ec0ff */
[----:B------:R-:W-:Y:S01]  /*78f0*/  FADD.FTZ R90, R90, R91 ;  /* 0x0000005b5a5a7221 */ /* 0x000fe20000010000 */
[----:B------:R-:W-:Y:S01]  /*7900*/  LOP3.LUT R7, R7, R2, RZ, 0xc0, !PT ;  /* 0x0000000207077212 */ /* 0x000fe200078ec0ff */
[----:B------:R-:W-:Y:S01]  /*7910*/  HMMA.16816.F32 R80, R8, R14, R80 ;  /* 0x0000000e0850723c */ /* 0x000fe20000001850 */
[----:B------:R-:W1:Y:S01]  /*7920*/  LDSM.16.MT88.4 R12, [R110+0x8c00] ;  /* 0x008c00006e0c783b */ /* 0x000e620000004200 */
[----:B------:R-:W-:-:S02]  /*7930*/  IMAD.MOV.U32 R2, RZ, RZ, R32 ;  /* 0x000000ffff027224 */ /* 0x000fc400078e0020 */
[--C-:B------:R-:W-:Y:S01]  /*7940*/  IMAD.MOV.U32 R3, RZ, RZ, R33.reuse ;  /* 0x000000ffff037224 */ /* 0x100fe200078e0021 */
[----:B------:R-:W3:Y:S01]  /*7950*/  LDSM.16.MT88.4 R8, [R108+0x8c00] ;  /* 0x008c00006c08783b */ /* 0x000ee20000004200 */
[----:B------:R-:W-:Y:S02]  /*7960*/  @P0 IMAD.MOV.U32 R2, RZ, RZ, R32 ;  /* 0x000000ffff020224 */ /* 0x000fe400078e0020 */
[----:B------:R-:W-:Y:S01]  /*7970*/  HMMA.16816.F32 R36, R4, R28, R36 ;  /* 0x0000001c0424723c */ /* 0x000fe20000001824 */
[----:B------:R-:W-:Y:S02]  /*7980*/  @P0 IMAD.MOV.U32 R3, RZ, RZ, R33 ;  /* 0x000000ffff030224 */ /* 0x000fe400078e0021 */
[----:B------:R-:W-:Y:S02]  /*7990*/  FADD.FTZ R133, R84, R35 ;  /* 0x0000002354857221 */ /* 0x000fe40000010000 */
[----:B------:R-:W-:-:S03]  /*79a0*/  FADD.FTZ R131, R131, R90 ;  /* 0x0000005a83837221 */ /* 0x000fc60000010000 */
[C---:B------:R-:W-:Y:S08]  /*79b0*/  HMMA.16816.F32 R40, R4.reuse, R30, R40 ;  /* 0x0000001e0428723c */ /* 0x040ff00000001828 */
[C---:B--2---:R-:W-:Y:S08]  /*79c0*/  HMMA.16816.F32 R44, R4.reuse, R24, R44 ;  /* 0x00000018042c723c */ /* 0x044ff0000000182c */
[C---:B------:R-:W-:Y:S08]  /*79d0*/  HMMA.16816.F32 R48, R4.reuse, R26, R48 ;  /* 0x0000001a0430723c */ /* 0x040ff00000001830 */
[C---:B-----5:R-:W-:Y:S08]  /*79e0*/  HMMA.16816.F32 R52, R4.reuse, R20, R52 ;  /* 0x000000140434723c */ /* 0x060ff00000001834 */
[C---:B------:R-:W-:Y:S08]  /*79f0*/  HMMA.16816.F32 R56, R4.reuse, R22, R56 ;  /* 0x000000160438723c */ /* 0x040ff00000001838 */
[C---:B------:R-:W-:Y:S08]  /*7a00*/  HMMA.16816.F32 R60, R4.reuse, R16, R60 ;  /* 0x00000010043c723c */ /* 0x040ff0000000183c */
[C---:B------:R-:W-:Y:S08]  /*7a10*/  HMMA.16816.F32 R64, R4.reuse, R18, R64 ;  /* 0x000000120440723c */ /* 0x040ff00000001840 */
[C---:B-1----:R-:W-:Y:S08]  /*7a20*/  HMMA.16816.F32 R68, R4.reuse, R12, R68 ;  /* 0x0000000c0444723c */ /* 0x042ff00000001844 */
[C---:B------:R-:W-:Y:S08]  /*7a30*/  HMMA.16816.F32 R72, R4.reuse, R14, R72 ;  /* 0x0000000e0448723c */ /* 0x040ff00000001848 */
[C---:B---3--:R-:W-:Y:S08]  /*7a40*/  HMMA.16816.F32 R76, R4.reuse, R8, R76 ;  /* 0x00000008044c723c */ /* 0x048ff0000000184c */
[----:B------:R-:W-:Y:S01]  /*7a50*/  HMMA.16816.F32 R80, R4, R10, R80 ;  /* 0x0000000a0450723c */ /* 0x000fe20000001850 */
[----:B------:R-:W-:Y:S05]  /*7a60*/  @!UPT UIADD3 URZ, URZ, URZ, URZ ;  /* 0x0000003f3f3ff290 */ /* 0x000fea000fffe03f */
[----:B------:R-:W-:Y:S11]  /*7a70*/  @P0 BRA `(.L_x_810) ;  /* 0x0000001000000947 */ /* 0x000ff60003800000 */
.L_x_806:
[----:B------:R-:W-:-:S07]  /*7a80*/  IADD3 R132, R88, -0x1, RZ ;  /* 0xffffffff58847810 */ /* 0x000fce0007ffe0ff */
.L_x_810:
        /* <DEDUP_REMOVED lines=16> */
.L_x_814:
[----:B------:R1:W-:Y:S01]  /*7b90*/  @P5 STS [R118+0x3000], RZ ;  /* 0x003000ff76005388 */ /* 0x0003e20000000800 */
[----:B------:R-:W-:Y:S03]  /*7ba0*/  IADD3 R3, R132, -0x1, RZ ;  /* 0xffffffff84037810 */ /* 0x000fe60007ffe0ff */
[----:B------:R1:W-:Y:S01]  /*7bb0*/  @P5 STS [R118+0x3004], RZ ;  /* 0x003004ff76005388 */ /* 0x0003e20000000800 */
[----:B------:R-:W-:Y:S01]  /*7bc0*/  SHF.R.S32.HI R2, RZ, 0x1f, R3 ;  /* 0x0000001fff027819 */ /* 0x000fe20000011403 */
[C---:B------:R-:W-:Y:S02]  /*7bd0*/  IMAD.WIDE.U32 R88, R3.reuse, c[0x0][0x198], RZ ;  /* 0x0000660003587a25 */ /* 0x040fe400078e00ff */
[----:B------:R1:W-:Y:S02]  /*7be0*/  @P5 STS.64 [R118+0x3008], RZ ;  /* 0x003008ff76005388 */ /* 0x0003e40000000a00 */
[----:B------:R-:W-:Y:S01]  /*7bf0*/  IMAD R2, R2, c[0x0][0x198], RZ ;  /* 0x0000660002027a24 */ /* 0x000fe200078e02ff */
[----:B------:R-:W-:Y:S03]  /*7c00*/  LEA R86, P1, R88, R122, 0x6 ;  /* 0x0000007a58567211 */ /* 0x000fe600078230ff */
[----:B------:R-:W-:Y:S01]  /*7c10*/  IMAD R2, R3, c[0x0][0x19c], R2 ;  /* 0x0000670003027a24 */ /* 0x000fe200078e0202 */
[----:B------:R-:W-:Y:S03]  /*7c20*/  @!P5 LEA R90, P0, R86, c[0x0][0x168], 0x1 ;  /* 0x00005a00565ada11 */ /* 0x000fe600078008ff */
[----:B------:R-:W-:Y:S05]  /*7c30*/  IMAD.IADD R3, R89, 0x1, R2 ;  /* 0x0000000159037824 */ /* 0x000fea00078e0202 */
[----:B------:R-:W-:Y:S02]  /*7c40*/  LEA.HI.X R3, R88, R125, R3, 0x6, P1 ;  /* 0x0000007d58037211 */ /* 0x000fe400008f3403 */
        /* <DEDUP_REMOVED lines=20> */
[C-C-:B------:R-:W-:Y:S03]  /*7d90*/  @!P4 LEA.HI.X R95, R2.reuse, c[0x0][0x16c], R3.reuse, 0x1, P1 ;  /* 0x00005b00025fca11 */ /* 0x140fe600008f0c03 */
        /* <DEDUP_REMOVED lines=8> */
[----:B------:R1:W-:Y:S01]  /*7e20*/  @!P5 LDGSTS.E.BYPASS.LTC128B.128 [R118+0x3800], [R86.64] ;  /* 0x038000005676dfae */ /* 0x0003e2000b901d56 */
[C---:B--2---:R-:W-:Y:S03]  /*7e30*/  @!P3 LEA R90, P0, R2.reuse, c[0x0][0x168], 0x1 ;  /* 0x00005a00025aba11 */ /* 0x044fe600078008ff */
[----:B------:R1:W-:Y:S01]  /*7e40*/  @P4 STS.128 [R118+0x4800], RZ ;  /* 0x004800ff76004388 */ /* 0x0003e20000000c00 */
[----:B------:R-:W-:Y:S03]  /*7e50*/  @!P3 LEA.HI.X R91, R2, c[0x0][0x16c], R3, 0x1, P0 ;  /* 0x00005b00025bba11 */ /* 0x000fe600000f0c03 */
        /* <DEDUP_REMOVED lines=11> */
.L_x_812:
        /* <DEDUP_REMOVED lines=136> */
.L_x_813:
[----:B------:R-:W-:Y:S04]  /*8790*/  IMAD R2, R132, 0x40, R117 ;  /* 0x0000004084027824 */ /* 0x000fe800078e0275 */
[----:B-1----:R-:W-:Y:S01]  /*87a0*/  I2F R91, R2 ;  /* 0x00000002005b7306 */ /* 0x002fe20000201400 */
        /* <DEDUP_REMOVED lines=10> */
[----:B------:R-:W1:Y:S02]  /*8850*/  I2F R86, R86 ;  /* 0x0000005600567306 */ /* 0x000e640000201400 */
[-C--:B-1----:R-:W-:Y:S02]  /*8860*/  FFMA.FTZ R13, R86, R0.reuse, R13 ;  /* 0x00000000560d7223 */ /* 0x082fe4000001000d */
[CC--:B------:R-:W-:Y:S02]  /*8870*/  FFMA.FTZ R9, R88.reuse, R0.reuse, R9 ;  /* 0x0000000058097223 */ /* 0x0c0fe40000010009 */
[-C--:B------:R-:W-:Y:S01]  /*8880*/  FFMA.FTZ R11, R88, R0.reuse, R11 ;  /* 0x00000000580b7223 */ /* 0x080fe2000001000b */
[C---:B------:R-:W-:Y:S01]  /*8890*/  IADD3 R88, R2.reuse, 0x21, RZ ;  /* 0x0000002102587810 */ /* 0x040fe20007ffe0ff */
[CC--:B------:R-:W-:Y:S02]  /*88a0*/  FFMA.FTZ R12, R87.reuse, R0.reuse, R12 ;  /* 0x00000000570c7223 */ /* 0x0c0fe4000001000c */
[-C--:B------:R-:W-:Y:S01]  /*88b0*/  FFMA.FTZ R14, R87, R0.reuse, R14 ;  /* 0x00000000570e7223 */ /* 0x080fe2000001000e */
[C---:B------:R-:W-:Y:S01]  /*88c0*/  IADD3 R87, R2.reuse, 0x28, RZ ;  /* 0x0000002802577810 */ /* 0x040fe20007ffe0ff */
[CC--:B------:R-:W-:Y:S01]  /*88d0*/  FFMA.FTZ R5, R89.reuse, R0.reuse, R5 ;  /* 0x0000000059057223 */ /* 0x0c0fe20000010005 */
[----:B------:R-:W1:Y:S01]  /*88e0*/  I2F R88, R88 ;  /* 0x0000005800587306 */ /* 0x000e620000201400 */
[-C--:B------:R-:W-:Y:S01]  /*88f0*/  FFMA.FTZ R7, R89, R0.reuse, R7 ;  /* 0x0000000059077223 */ /* 0x080fe20000010007 */
[C---:B------:R-:W-:Y:S01]  /*8900*/  IADD3 R89, R2.reuse, 0x20, RZ ;  /* 0x0000002002597810 */ /* 0x040fe20007ffe0ff */
[CC--:B------:R-:W-:Y:S02]  /*8910*/  FFMA.FTZ R4, R91.reuse, R0.reuse, R4 ;  /* 0x000000005b047223 */ /* 0x0c0fe40000010004 */
[-C--:B------:R-:W-:Y:S01]  /*8920*/  FFMA.FTZ R6, R91, R0.reuse, R6 ;  /* 0x000000005b067223 */ /* 0x080fe20000010006 */
[----:B------:R-:W-:Y:S01]  /*8930*/  IADD3 R91, R2, 0x18, RZ ;  /* 0x00000018025b7810 */ /* 0x000fe20007ffe0ff */
[C---:B------:R-:W-:Y:S01]  /*8940*/  FFMA.FTZ R8, R3.reuse, R0, R8 ;  /* 0x0000000003087223 */ /* 0x040fe20000010008 */
[----:B------:R-:W-:Y:S01]  /*8950*/  FMNMX.FTZ R90, R4, R84, !PT ;  /* 0x00000054045a7209 */ /* 0x000fe20007810000 */
[-C--:B------:R-:W-:Y:S01]  /*8960*/  FFMA.FTZ R10, R3, R0.reuse, R10 ;  /* 0x00000000030a7223 */ /* 0x080fe2000001000a */
[----:B------:R-:W2:Y:S01]  /*8970*/  I2F R87, R87 ;  /* 0x0000005700577306 */ /* 0x000ea20000201400 */
[-C--:B------:R-:W-:Y:S01]  /*8980*/  FFMA.FTZ R15, R86, R0.reuse, R15 ;  /* 0x00000000560f7223 */ /* 0x080fe2000001000f */
[C---:B------:R-:W-:Y:S02]  /*8990*/  IADD3 R3, R2.reuse, 0x19, RZ ;  /* 0x0000001902037810 */ /* 0x040fe40007ffe0ff */
[----:B------:R-:W-:Y:S06]  /*89a0*/  IADD3 R86, R2, 0x29, RZ ;  /* 0x0000002902567810 */ /* 0x000fec0007ffe0ff */
[----:B------:R-:W3:Y:S01]  /*89b0*/  I2F R89, R89 ;  /* 0x0000005900597306 */ /* 0x000ee20000201400 */
[CC--:B-1----:R-:W-:Y:S02]  /*89c0*/  FFMA.FTZ R21, R88.reuse, R0.reuse, R21 ;  /* 0x0000000058157223 */ /* 0x0c2fe40000010015 */
[-C--:B------:R-:W-:Y:S01]  /*89d0*/  FFMA.FTZ R23, R88, R0.reuse, R23 ;  /* 0x0000000058177223 */ /* 0x080fe20000010017 */
[----:B------:R-:W-:Y:S06]  /*89e0*/  IADD3 R88, R2, 0x31, RZ ;  /* 0x0000003102587810 */ /* 0x000fec0007ffe0ff */
[----:B------:R-:W1:Y:S01]  /*89f0*/  I2F R91, R91 ;  /* 0x0000005b005b7306 */ /* 0x000e620000201400 */
[CC--:B--2---:R-:W-:Y:S02]  /*8a00*/  FFMA.FTZ R24, R87.reuse, R0.reuse, R24 ;  /* 0x0000000057187223 */ /* 0x0c4fe40000010018 */
[-C--:B------:R-:W-:Y:S07]  /*8a10*/  FFMA.FTZ R26, R87, R0.reuse, R26 ;  /* 0x00000000571a7223 */ /* 0x080fee000001001a */
[----:B------:R-:W2:Y:S01]  /*8a20*/  I2F R3, R3 ;  /* 0x0000000300037306 */ /* 0x000ea20000201400 */
[CC--:B---3--:R-:W-:Y:S02]  /*8a30*/  FFMA.FTZ R20, R89.reuse, R0.reuse, R20 ;  /* 0x0000000059147223 */ /* 0x0c8fe40000010014 */
[----:B------:R-:W-:Y:S01]  /*8a40*/  FFMA.FTZ R22, R89, R0, R22 ;  /* 0x0000000059167223 */ /* 0x000fe20000010016 */
[----:B------:R-:W-:Y:S02]  /*8a50*/  FMNMX.FTZ R89, R5, R90, !PT ;  /* 0x0000005a05597209 */ /* 0x000fe40007810000 */
[----:B------:R-:W-:Y:S04]  /*8a60*/  FMNMX.FTZ R90, R6, R85, !PT ;  /* 0x00000055065a7209 */ /* 0x000fe80007810000 */
[----:B------:R-:W3:Y:S01]  /*8a70*/  I2F R86, R86 ;  /* 0x0000005600567306 */ /* 0x000ee20000201400 */
[----:B------:R-:W-:Y:S02]  /*8a80*/  FMNMX.FTZ R92, R8, R89, !PT ;  /* 0x00000059085c7209 */ /* 0x000fe40007810000 */
[----:B------:R-:W-:Y:S01]  /*8a90*/  FMNMX.FTZ R89, R7, R90, !PT ;  /* 0x0000005a07597209 */ /* 0x000fe20007810000 */
[CC--:B-1----:R-:W-:Y:S02]  /*8aa0*/  FFMA.FTZ R16, R91.reuse, R0.reuse, R16 ;  /* 0x000000005b107223 */ /* 0x0c2fe40000010010 */
[----:B------:R-:W-:Y:S01]  /*8ab0*/  FFMA.FTZ R18, R91, R0, R18 ;  /* 0x000000005b127223 */ /* 0x000fe20000010012 */
[----:B------:R-:W-:Y:S03]  /*8ac0*/  FMNMX.FTZ R91, R9, R92, !PT ;  /* 0x0000005c095b7209 */ /* 0x000fe60007810000 */
[----:B------:R1:W4:Y:S01]  /*8ad0*/  I2F R87, R88 ;  /* 0x0000005800577306 */ /* 0x0003220000201400 */
[----:B------:R-:W-:Y:S01]  /*8ae0*/  FMNMX.FTZ R90, R12, R91, !PT ;  /* 0x0000005b0c5a7209 */ /* 0x000fe20007810000 */
[----:B--2---:R-:W-:Y:S03]  /*8af0*/  FFMA.FTZ R17, R3, R0, R17 ;  /* 0x0000000003117223 */ /* 0x004fe60000010011 */
[----:B------:R-:W-:Y:S01]  /*8b00*/  FMNMX.FTZ R93, R13, R90, !PT ;  /* 0x0000005a0d5d7209 */ /* 0x000fe20007810000 */
[-C--:B------:R-:W-:Y:S01]  /*8b10*/  FFMA.FTZ R19, R3, R0.reuse, R19 ;  /* 0x0000000003137223 */ /* 0x080fe20000010013 */
[C---:B------:R-:W-:Y:S02]  /*8b20*/  IADD3 R3, R2.reuse, 0x30, RZ ;  /* 0x0000003002037810 */ /* 0x040fe40007ffe0ff */
[----:B------:R-:W-:Y:S04]  /*8b30*/  IADD3 R2, R2, 0x39, RZ ;  /* 0x0000003902027810 */ /* 0x000fe80007ffe0ff */
[----:B------:R-:W2:Y:S01]  /*8b40*/  I2F R3, R3 ;  /* 0x0000000300037306 */ /* 0x000ea20000201400 */
[CC--:B---3--:R-:W-:Y:S02]  /*8b50*/  FFMA.FTZ R25, R86.reuse, R0.reuse, R25 ;  /* 0x0000000056197223 */ /* 0x0c8fe40000010019 */
[----:B------:R-:W-:Y:S01]  /*8b60*/  FFMA.FTZ R27, R86, R0, R27 ;  /* 0x00000000561b7223 */ /* 0x000fe2000001001b */
[----:B------:R-:W-:Y:S04]  /*8b70*/  FMNMX.FTZ R86, R10, R89, !PT ;  /* 0x000000590a567209 */ /* 0x000fe80007810000 */
[----:B------:R-:W-:Y:S02]  /*8b80*/  FMNMX.FTZ R91, R11, R86, !PT ;  /* 0x000000560b5b7209 */ /* 0x000fe40007810000 */
[----:B------:R-:W-:Y:S01]  /*8b90*/  FMNMX.FTZ R86, R16, R93, !PT ;  /* 0x0000005d10567209 */ /* 0x000fe20007810000 */
[----:B------:R-:W3:Y:S01]  /*8ba0*/  I2F R89, R94 ;  /* 0x0000005e00597306 */ /* 0x000ee20000201400 */
[----:B-1----:R-:W-:Y:S01]  /*8bb0*/  FMNMX.FTZ R88, R14, R91, !PT ;  /* 0x0000005b0e587209 */ /* 0x002fe20007810000 */
[----:B----4-:R-:W-:Y:S01]  /*8bc0*/  FFMA.FTZ R29, R87, R0, R29 ;  /* 0x00000000571d7223 */ /* 0x010fe2000001001d */
[----:B------:R-:W-:Y:S01]  /*8bd0*/  FMNMX.FTZ R93, R17, R86, !PT ;  /* 0x00000056115d7209 */ /* 0x000fe20007810000 */
[----:B------:R-:W-:Y:S01]  /*8be0*/  FFMA.FTZ R31, R87, R0, R31 ;  /* 0x00000000571f7223 */ /* 0x000fe2000001001f */
[----:B------:R-:W-:Y:S02]  /*8bf0*/  FMNMX.FTZ R91, R15, R88, !PT ;  /* 0x000000580f5b7209 */ /* 0x000fe40007810000 */
[----:B------:R-:W-:Y:S02]  /*8c00*/  FMNMX.FTZ R88, R20, R93, !PT ;  /* 0x0000005d14587209 */ /* 0x000fe40007810000 */
[----:B------:R-:W-:Y:S01]  /*8c10*/  FMNMX.FTZ R86, R18, R91, !PT ;  /* 0x0000005b12567209 */ /* 0x000fe20007810000 */
[----:B------:R-:W1:Y:S01]  /*8c20*/  I2F R2, R2 ;  /* 0x0000000200027306 */ /* 0x000e620000201400 */
[----:B------:R-:W-:Y:S02]  /*8c30*/  FMNMX.FTZ R91, R21, R88, !PT ;  /* 0x00000058155b7209 */ /* 0x000fe40007810000 */
[----:B------:R-:W-:Y:S01]  /*8c40*/  FMNMX.FTZ R93, R19, R86, !PT ;  /* 0x00000056135d7209 */ /* 0x000fe20007810000 */
[CC--:B--2---:R-:W-:Y:S01]  /*8c50*/  FFMA.FTZ R28, R3.reuse, R0.reuse, R28 ;  /* 0x00000000031c7223 */ /* 0x0c4fe2000001001c */
[----:B------:R-:W-:Y:S01]  /*8c60*/  FMNMX.FTZ R86, R24, R91, !PT ;  /* 0x0000005b18567209 */ /* 0x000fe20007810000 */
[----:B------:R-:W-:Y:S01]  /*8c70*/  FFMA.FTZ R30, R3, R0, R30 ;  /* 0x00000000031e7223 */ /* 0x000fe2000001001e */
[----:B------:R-:W-:Y:S02]  /*8c80*/  FMNMX.FTZ R88, R22, R93, !PT ;  /* 0x0000005d16587209 */ /* 0x000fe40007810000 */
[----:B------:R-:W-:Y:S02]  /*8c90*/  FMNMX.FTZ R91, R25, R86, !PT ;  /* 0x00000056195b7209 */ /* 0x000fe40007810000 */
[----:B------:R-:W-:Y:S02]  /*8ca0*/  FMNMX.FTZ R93, R23, R88, !PT ;  /* 0x00000058175d7209 */ /* 0x000fe40007810000 */
[----:B------:R-:W-:Y:S01]  /*8cb0*/  FMNMX.FTZ R88, R28, R91, !PT ;  /* 0x0000005b1c587209 */ /* 0x000fe20007810000 */
[CC--:B---3--:R-:W-:Y:S01]  /*8cc0*/  FFMA.FTZ R32, R89.reuse, R0.reuse, R32 ;  /* 0x0000000059207223 */ /* 0x0c8fe20000010020 */
[----:B------:R-:W-:Y:S01]  /*8cd0*/  FMNMX.FTZ R86, R26, R93, !PT ;  /* 0x0000005d1a567209 */ /* 0x000fe20007810000 */
[----:B------:R-:W-:Y:S01]  /*8ce0*/  FFMA.FTZ R34, R89, R0, R34 ;  /* 0x0000000059227223 */ /* 0x000fe20000010022 */
[----:B------:R-:W-:Y:S01]  /*8cf0*/  FMNMX.FTZ R91, R29, R88, !PT ;  /* 0x000000581d5b7209 */ /* 0x000fe20007810000 */
[----:B------:R-:W-:Y:S01]  /*8d00*/  IMAD.SHL.U32 R93, R132, 0x2, RZ ;  /* 0x00000002845d7824 */ /* 0x000fe200078e00ff */
[----:B------:R-:W-:Y:S02]  /*8d10*/  FMNMX.FTZ R3, R27, R86, !PT ;  /* 0x000000561b037209 */ /* 0x000fe40007810000 */
[----:B------:R-:W-:Y:S02]  /*8d20*/  FMNMX.FTZ R92, R32, R91, !PT ;  /* 0x0000005b205c7209 */ /* 0x000fe40007810000 */
[----:B------:R-:W-:Y:S01]  /*8d30*/  FMNMX.FTZ R86, R30, R3, !PT ;  /* 0x000000031e567209 */ /* 0x000fe20007810000 */
[-C--:B-1----:R-:W-:Y:S01]  /*8d40*/  FFMA.FTZ R33, R2, R0.reuse, R33 ;  /* 0x0000000002217223 */ /* 0x082fe20000010021 */
[----:B------:R-:W-:Y:S01]  /*8d50*/  IADD3 R132, R132, -0x1, RZ ;  /* 0xffffffff84847810 */ /* 0x000fe20007ffe0ff */
[----:B------:R-:W-:Y:S01]  /*8d60*/  FFMA.FTZ R35, R2, R0, R35 ;  /* 0x0000000002237223 */ /* 0x000fe20000010023 */
        /* <DEDUP_REMOVED lines=18> */
[----:B------:R-:W-:Y:S02]  /*8e90*/  FADD.FTZ R84, -R2, R85 ;  /* 0x0000005502547221 */ /* 0x000fe40000010100 */
[--C-:B------:R-:W-:Y:S02]  /*8ea0*/  FFMA.FTZ R89, R4, c[0x0][0x23c], -R103.reuse ;  /* 0x00008f0004597a23 */ /* 0x100fe40000010867 */
[----:B------:R-:W-:Y:S01]  /*8eb0*/  FMUL.FTZ R85, R84, c[0x0][0x23c] ;  /* 0x00008f0054557a20 */ /* 0x000fe20000410000 */
[----:B------:R-:W1:Y:S01]  /*8ec0*/  MUFU.EX2 R86, R86 ;  /* 0x0000005600567308 */ /* 0x000e620000000800 */
[----:B------:R-:W-:Y:S02]  /*8ed0*/  FMUL.FTZ R100, R2, c[0x0][0x23c] ;  /* 0x00008f0002647a20 */ /* 0x000fe40000410000 */
[--C-:B------:R-:W-:Y:S02]  /*8ee0*/  FFMA.FTZ R88, R5, c[0x0][0x23c], -R103.reuse ;  /* 0x00008f0005587a23 */ /* 0x100fe40000010867 */
[--C-:B------:R-:W-:Y:S01]  /*8ef0*/  FFMA.FTZ R101, R17, c[0x0][0x23c], -R103.reuse ;  /* 0x00008f0011657a23 */ /* 0x100fe20000010867 */
[----:B------:R-:W-:Y:S01]  /*8f00*/  FSEL R100, R100, RZ, P0 ;  /* 0x000000ff64647208 */ /* 0x000fe20000000000 */
[--C-:B------:R-:W-:Y:S02]  /*8f10*/  FFMA.FTZ R148, R12, c[0x0][0x23c], -R103.reuse ;  /* 0x00008f000c947a23 */ /* 0x100fe40000010867 */
[--C-:B------:R-:W-:Y:S01]  /*8f20*/  FFMA.FTZ R155, R29, c[0x0][0x23c], -R103.reuse ;  /* 0x00008f001d9b7a23 */ /* 0x100fe20000010867 */
[----:B------:R2:W-:Y:S01]  /*8f30*/  MUFU.EX2 R84, R85 ;  /* 0x0000005500547308 */ /* 0x0005e20000000800 */
[--C-:B------:R-:W-:Y:S02]  /*8f40*/  FFMA.FTZ R87, R6, c[0x0][0x23c], -R100.reuse ;  /* 0x00008f0006577a23 */ /* 0x100fe40000010864 */
[--C-:B------:R-:W-:Y:S02]  /*8f50*/  FFMA.FTZ R90, R7, c[0x0][0x23c], -R100.reuse ;  /* 0x00008f00075a7a23 */ /* 0x100fe40000010864 */
[--C-:B------:R-:W-:Y:S02]  /*8f60*/  FFMA.FTZ R146, R14, c[0x0][0x23c], -R100.reuse ;  /* 0x00008f000e927a23 */ /* 0x100fe40000010864 */
[--C-:B------:R-:W-:Y:S02]  /*8f70*/  FFMA.FTZ R150, R20, c[0x0][0x23c], -R103.reuse ;  /* 0x00008f0014967a23 */ /* 0x100fe40000010867 */
[----:B------:R-:W-:Y:S01]  /*8f80*/  FFMA.FTZ R151, R21, c[0x0][0x23c], -R103 ;  /* 0x00008f0015977a23 */ /* 0x000fe20000010867 */
[----:B------:R-:W3:Y:S01]  /*8f90*/  MUFU.EX2 R89, R89 ;  /* 0x0000005900597308 */ /* 0x000ee20000000800 */
[--C-:B------:R-:W-:Y:S02]  /*8fa0*/  FFMA.FTZ R152, R22, c[0x0][0x23c], -R100.reuse ;  /* 0x00008f0016987a23 */ /* 0x100fe40000010864 */
[----:B------:R-:W-:Y:S02]  /*8fb0*/  FFMA.FTZ R153, R23, c[0x0][0x23c], -R100 ;  /* 0x00008f0017997a23 */ /* 0x000fe40000010864 */
[C---:B-1----:R-:W-:Y:S02]  /*8fc0*/  FMUL.FTZ R36, R86.reuse, R36 ;  /* 0x0000002456247220 */ /* 0x042fe40000410000 */
[C---:B------:R-:W-:Y:S02]  /*8fd0*/  FMUL.FTZ R37, R86.reuse, R37 ;  /* 0x0000002556257220 */ /* 0x040fe40000410000 */
[C---:B------:R-:W-:Y:S01]  /*8fe0*/  FMUL.FTZ R40, R86.reuse, R40 ;  /* 0x0000002856287220 */ /* 0x040fe20000410000 */
[----:B------:R-:W1:Y:S01]  /*8ff0*/  MUFU.EX2 R88, R88 ;  /* 0x0000005800587308 */ /* 0x000e620000000800 */
[C---:B------:R-:W-:Y:S02]  /*9000*/  FMUL.FTZ R41, R86.reuse, R41 ;  /* 0x0000002956297220 */ /* 0x040fe40000410000 */
[C---:B------:R-:W-:Y:S01]  /*9010*/  FMUL.FTZ R44, R86.reuse, R44 ;  /* 0x0000002c562c7220 */ /* 0x040fe20000410000 */
[----:B--2---:R-:W-:Y:S01]  /*9020*/  LOP3.LUT R85, R139, UR25, R93, 0x96, !PT ;  /* 0x000000198b557c12 */ /* 0x004fe2000f8e965d */
        /* <DEDUP_REMOVED lines=23> */
[----:B---3--:R-:W-:Y:S01]  /*91a0*/  FFMA.FTZ R133, R86, R133, R89 ;  /* 0x0000008556857223 */ /* 0x008fe20000010059 */
[----:B------:R-:W-:Y:S01]  /*91b0*/  LOP3.LUT R86, R135, UR12, R138, 0x96, !PT ;  /* 0x0000000c87567c12 */ /* 0x000fe2000f8e968a */
[----:B------:R-:W-:Y:S01]  /*91c0*/  IMAD.WIDE.U32 R94, R85, -0x326172a9, RZ ;  /* 0xcd9e8d57555e7825 */ /* 0x000fe200078e00ff */
[----:B-1----:R-:W-:Y:S03]  /*91d0*/  F2FP.PACK_AB R85, R88, R89 ;  /* 0x000000595855723e */ /* 0x002fe600000000ff */
[----:B------:R-:W-:Y:S01]  /*91e0*/  IMAD.WIDE.U32 R104, R86, -0x326172a9, RZ ;  /* 0xcd9e8d5756687825 */ /* 0x000fe200078e00ff */
[----:B------:R-:W-:Y:S01]  /*91f0*/  LOP3.LUT R89, R95, UR13, R136, 0x96, !PT ;  /* 0x0000000d5f597c12 */ /* 0x000fe2000f8e9688 */
[----:B------:R-:W-:Y:S01]  /*9200*/  MUFU.EX2 R146, R146 ;  /* 0x0000009200927308 */ /* 0x000fe20000000800 */
[----:B--2---:R-:W-:Y:S01]  /*9210*/  F2FP.PACK_AB R86, R90, R87 ;  /* 0x000000575a56723e */ /* 0x004fe200000000ff */
[----:B------:R-:W-:Y:S01]  /*9220*/  FADD.FTZ R92, R88, R133 ;  /* 0x00000085585c7221 */ /* 0x000fe20000010000 */
[----:B------:R-:W-:Y:S01]  /*9230*/  LOP3.LUT R88, R105, UR11, R94, 0x96, !PT ;  /* 0x0000000b69587c12 */ /* 0x000fe2000f8e965e */
[----:B------:R-:W-:Y:S02]  /*9240*/  FFMA.FTZ R107, R84, R131, R87 ;  /* 0x00000083546b7223 */ /* 0x000fe40000010057 */
[----:B------:R-:W-:Y:S04]  /*9250*/  IMAD.WIDE.U32 R94, R89, -0x2daee0ad, RZ ;  /* 0xd2511f53595e7825 */ /* 0x000fe800078e00ff */
[----:B------:R-:W-:Y:S01]  /*9260*/  FADD.FTZ R107, R90, R107 ;  /* 0x0000006b5a6b7221 */ /* 0x000fe20000010000 */
[----:B------:R-:W-:Y:S01]  /*9270*/  LOP3.LUT R87, R95, UR10, R134, 0x96, !PT ;  /* 0x0000000a5f577c12 */ /* 0x000fe2000f8e9686 */
[----:B------:R-:W-:Y:S01]  /*9280*/  IMAD.WIDE.U32 R90, R88, -0x2daee0ad, RZ ;  /* 0xd2511f53585a7825 */ /* 0x000fe200078e00ff */
[----:B------:R-:W-:Y:S03]  /*9290*/  MUFU.EX2 R150, R150 ;  /* 0x0000009600967308 */ /* 0x000fe60000000800 */
[----:B------:R-:W-:Y:S01]  /*92a0*/  IMAD.WIDE.U32 R98, R87, -0x326172a9, RZ ;  /* 0xcd9e8d5757627825 */ /* 0x000fe200078e00ff */
[----:B------:R-:W-:Y:S03]  /*92b0*/  LOP3.LUT R88, R91, UR8, R94, 0x96, !PT ;  /* 0x000000085b587c12 */ /* 0x000fe6000f8e965e */
[--C-:B------:R-:W-:Y:S01]  /*92c0*/  FFMA.FTZ R95, R9, c[0x0][0x23c], -R103.reuse ;  /* 0x00008f00095f7a23 */ /* 0x100fe20000010867 */
        /* <DEDUP_REMOVED lines=11> */
[----:B------:R-:W-:Y:S01]  /*9380*/  FFMA.FTZ R97, R11, c[0x0][0x23c], -R100 ;  /* 0x00008f000b617a23 */ /* 0x000fe20000010864 */
[----:B------:R-:W-:Y:S01]  /*9390*/  LOP3.LUT R96, R89, UR5, R96, 0x96, !PT ;  /* 0x0000000559607c12 */ /* 0x000fe2000f8e9660 */
[----:B------:R-:W-:Y:S01]  /*93a0*/  IMAD.WIDE.U32 R142, R142, -0x326172a9, RZ ;  /* 0xcd9e8d578e8e7825 */ /* 0x000fe200078e00ff */
[----:B------:R-:W1:Y:S03]  /*93b0*/  MUFU.EX2 R87, R94 ;  /* 0x0000005e00577308 */ /* 0x000e660000000800 */
[----:B------:R-:W-:Y:S01]  /*93c0*/  IMAD.WIDE.U32 R144, R96, -0x2daee0ad, RZ ;  /* 0xd2511f5360907825 */ /* 0x000fe200078e00ff */
[----:B------:R-:W-:Y:S02]  /*93d0*/  LOP3.LUT R89, R143, UR15, R88, 0x96, !PT ;  /* 0x0000000f8f597c12 */ /* 0x000fe4000f8e9658 */
[----:B------:R-:W-:Y:S01]  /*93e0*/  LOP3.LUT R88, R142, 0xffff, RZ, 0xc0, !PT ;  /* 0x0000ffff8e587812 */ /* 0x000fe200078ec0ff */
[----:B------:R-:W-:Y:S01]  /*93f0*/  FFMA.FTZ R131, R18, c[0x0][0x23c], -R100 ;  /* 0x00008f0012837a23 */ /* 0x000fe20000010864 */
[----:B------:R-:W-:Y:S01]  /*9400*/  LOP3.LUT R91, R142, 0xff, RZ, 0xc0, !PT ;  /* 0x000000ff8e5b7812 */ /* 0x000fe200078ec0ff */
[--C-:B------:R-:W-:Y:S01]  /*9410*/  FFMA.FTZ R133, R13, c[0x0][0x23c], -R103.reuse ;  /* 0x00008f000d857a23 */ /* 0x100fe20000010867 */
[----:B------:R-:W-:Y:S01]  /*9420*/  SHF.R.U32.HI R88, RZ, 0x8, R88 ;  /* 0x00000008ff587819 */ /* 0x000fe20000011658 */
[----:B------:R2:W-:Y:S01]  /*9430*/  MUFU.EX2 R94, R97 ;  /* 0x00000061005e7308 */ /* 0x0005e20000000800 */
[----:B------:R-:W-:Y:S02]  /*9440*/  FFMA.FTZ R143, R15, c[0x0][0x23c], -R100 ;  /* 0x00008f000f8f7a23 */ /* 0x000fe40000010864 */
[----:B------:R-:W-:Y:S01]  /*9450*/  PRMT R91, R91, 0x5410, R88 ;  /* 0x000054105b5b7816 */ /* 0x000fe20000000058 */
[----:B------:R-:W-:Y:S02]  /*9460*/  FFMA.FTZ R88, R10, c[0x0][0x23c], -R100 ;  /* 0x00008f000a587a23 */ /* 0x000fe40000010864 */
[C---:B------:R-:W-:Y:S02]  /*9470*/  FMUL.FTZ R38, R84.reuse, R38 ;  /* 0x0000002654267220 */ /* 0x040fe40000410000 */
[--C-:B------:R-:W-:Y:S01]  /*9480*/  HSET2.LE.AND R90, R91, R130.reuse, PT ;  /* 0x000000825b5a7233 */ /* 0x100fe20003803000 */
[----:B------:R-:W-:Y:S01]  /*9490*/  SHF.R.U32.HI R91, RZ, 0x10, R142 ;  /* 0x00000010ff5b7819 */ /* 0x000fe2000001168e */
[----:B------:R-:W3:Y:S01]  /*94a0*/  MUFU.EX2 R88, R88 ;  /* 0x0000005800587308 */ /* 0x000ee20000000800 */
[C---:B------:R-:W-:Y:S02]  /*94b0*/  FMUL.FTZ R39, R84.reuse, R39 ;  /* 0x0000002754277220 */ /* 0x040fe40000410000 */
[----:B-1----:R-:W-:Y:S01]  /*94c0*/  FADD.FTZ R92, R87, R92 ;  /* 0x0000005c575c7221 */ /* 0x002fe20000010000 */
[----:B------:R-:W-:Y:S01]  /*94d0*/  F2FP.PACK_AB R87, R95, R87 ;  /* 0x000000575f57723e */ /* 0x000fe200000000ff */
[----:B------:R-:W-:Y:S01]  /*94e0*/  FMUL.FTZ R42, R84, R42 ;  /* 0x0000002a542a7220 */ /* 0x000fe20000410000 */
[----:B------:R-:W-:Y:S01]  /*94f0*/  LOP3.LUT R102, R91, 0xff, RZ, 0xc0, !PT ;  /* 0x000000ff5b667812 */ /* 0x000fe200078ec0ff */
[----:B------:R-:W-:Y:S01]  /*9500*/  FADD.FTZ R95, R95, R92 ;  /* 0x0000005c5f5f7221 */ /* 0x000fe20000010000 */
[----:B------:R-:W-:Y:S01]  /*9510*/  LOP3.LUT R90, R90, R87, RZ, 0xc0, !PT ;  /* 0x000000575a5a7212 */ /* 0x000fe200078ec0ff */
[----:B------:R-:W-:Y:S01]  /*9520*/  FMUL.FTZ R43, R84, R43 ;  /* 0x0000002b542b7220 */ /* 0x000fe20000410000 */
[----:B------:R-:W-:Y:S01]  /*9530*/  SHF.R.U32.HI R87, RZ, 0x18, R142 ;  /* 0x00000018ff577819 */ /* 0x000fe2000001168e */
[----:B------:R-:W-:Y:S01]  /*9540*/  FFMA.FTZ R142, R16, c[0x0][0x23c], -R103 ;  /* 0x00008f00108e7a23 */ /* 0x000fe20000010867 */
[----:B------:R-:W-:Y:S01]  /*9550*/  MUFU.EX2 R131, R131 ;  /* 0x0000008300837308 */ /* 0x000fe20000000800 */
[----:B------:R-:W-:Y:S01]  /*9560*/  FMUL.FTZ R46, R84, R46 ;  /* 0x0000002e542e7220 */ /* 0x000fe20000410000 */
[----:B------:R-:W-:Y:S01]  /*9570*/  PRMT R87, R102, 0x5410, R87 ;  /* 0x0000541066577816 */ /* 0x000fe20000000057 */
[----:B------:R-:W-:Y:S01]  /*9580*/  FFMA.FTZ R102, R19, c[0x0][0x23c], -R100 ;  /* 0x00008f0013667a23 */ /* 0x000fe20000010864 */
[----:B--2---:R-:W-:Y:S01]  /*9590*/  LOP3.LUT R97, R145, UR14, R98, 0x96, !PT ;  /* 0x0000000e91617c12 */ /* 0x004fe2000f8e9662 */
[----:B------:R-:W-:Y:S02]  /*95a0*/  FMUL.FTZ R47, R84, R47 ;  /* 0x0000002f542f7220 */ /* 0x000fe40000410000 */
[--C-:B------:R-:W-:Y:S01]  /*95b0*/  HSET2.LE.AND R91, R87, R130.reuse, PT ;  /* 0x00000082575b7233 */ /* 0x100fe20003803000 */
[----:B------:R-:W-:Y:S01]  /*95c0*/  LOP3.LUT R87, R144, 0xffff, RZ, 0xc0, !PT ;  /* 0x0000ffff90577812 */ /* 0x000fe200078ec0ff */
[C---:B------:R-:W-:Y:S01]  /*95d0*/  FMUL.FTZ R50, R84.reuse, R50 ;  /* 0x0000003254327220 */ /* 0x040fe20000410000 */
[----:B------:R-:W1:Y:S01]  /*95e0*/  MUFU.EX2 R142, R142 ;  /* 0x0000008e008e7308 */ /* 0x000e620000000800 */
[----:B------:R-:W-:Y:S01]  /*95f0*/  FMUL.FTZ R51, R84, R51 ;  /* 0x0000003354337220 */ /* 0x000fe20000410000 */
[----:B------:R-:W-:Y:S01]  /*9600*/  SHF.R.U32.HI R87, RZ, 0x8, R87 ;  /* 0x00000008ff577819 */ /* 0x000fe20000011657 */
[----:B---3--:R-:W-:Y:S01]  /*9610*/  FADD.FTZ R107, R88, R107 ;  /* 0x0000006b586b7221 */ /* 0x008fe20000010000 */
[----:B------:R-:W-:Y:S01]  /*9620*/  F2FP.PACK_AB R88, R94, R88 ;  /* 0x000000585e58723e */ /* 0x000fe200000000ff */
[----:B------:R-:W-:Y:S02]  /*9630*/  FMUL.FTZ R54, R84, R54 ;  /* 0x0000003654367220 */ /* 0x000fe40000410000 */
[----:B------:R-:W-:Y:S01]  /*9640*/  FADD.FTZ R107, R94, R107 ;  /* 0x0000006b5e6b7221 */ /* 0x000fe20000010000 */
[----:B------:R-:W-:Y:S01]  /*9650*/  LOP3.LUT R91, R91, R88, RZ, 0xc0, !PT ;  /* 0x000000585b5b7212 */ /* 0x000fe200078ec0ff */
[----:B------:R-:W-:Y:S01]  /*9660*/  FMUL.FTZ R55, R84, R55 ;  /* 0x0000003754377220 */ /* 0x000fe20000410000 */
[----:B------:R-:W-:Y:S01]  /*9670*/  LOP3.LUT R88, R144, 0xff, RZ, 0xc0, !PT ;  /* 0x000000ff90587812 */ /* 0x000fe200078ec0ff */
[----:B------:R-:W2:Y:S01]  /*9680*/  MUFU.EX2 R102, R102 ;  /* 0x0000006600667308 */ /* 0x000ea20000000800 */
[----:B------:R-:W-:Y:S02]  /*9690*/  FMUL.FTZ R58, R84, R58 ;  /* 0x0000003a543a7220 */ /* 0x000fe40000410000 */
[----:B------:R-:W-:Y:S01]  /*96a0*/  PRMT R87, R88, 0x5410, R87 ;  /* 0x0000541058577816 */ /* 0x000fe20000000057 */
[C---:B------:R-:W-:Y:S02]  /*96b0*/  FMUL.FTZ R59, R84.reuse, R59 ;  /* 0x0000003b543b7220 */ /* 0x040fe40000410000 */
[C---:B------:R-:W-:Y:S02]  /*96c0*/  FMUL.FTZ R62, R84.reuse, R62 ;  /* 0x0000003e543e7220 */ /* 0x040fe40000410000 */
[--C-:B------:R-:W-:Y:S01]  /*96d0*/  HSET2.LE.AND R98, R87, R130.reuse, PT ;  /* 0x0000008257627233 */ /* 0x100fe20003803000 */
[C---:B------:R-:W-:Y:S01]  /*96e0*/  FMUL.FTZ R63, R84.reuse, R63 ;  /* 0x0000003f543f7220 */ /* 0x040fe20000410000 */
[----:B------:R-:W-:Y:S01]  /*96f0*/  MUFU.EX2 R133, R133 ;  /* 0x0000008500857308 */ /* 0x000fe20000000800 */
[C---:B------:R-:W-:Y:S01]  /*9700*/  FMUL.FTZ R66, R84.reuse, R66 ;  /* 0x0000004254427220 */ /* 0x040fe20000410000 */
[----:B-1----:R-:W-:Y:S01]  /*9710*/  F2FP.PACK_AB R87, R101, R142 ;  /* 0x0000008e6557723e */ /* 0x002fe200000000ff */
[C---:B------:R-:W-:Y:S02]  /*9720*/  FMUL.FTZ R67, R84.reuse, R67 ;  /* 0x0000004354437220 */ /* 0x040fe40000410000 */
[----:B------:R-:W-:Y:S01]  /*9730*/  FMUL.FTZ R70, R84, R70 ;  /* 0x0000004654467220 */ /* 0x000fe20000410000 */
[----:B------:R-:W-:Y:S01]  /*9740*/  LOP3.LUT R98, R98, R87, RZ, 0xc0, !PT ;  /* 0x0000005762627212 */ /* 0x000fe200078ec0ff */
[C---:B------:R-:W-:Y:S01]  /*9750*/  FMUL.FTZ R71, R84.reuse, R71 ;  /* 0x0000004754477220 */ /* 0x040fe20000410000 */
[--C-:B------:R-:W-:Y:S02]  /*9760*/  SHF.R.U32.HI R87, RZ, 0x10, R144.reuse ;  /* 0x00000010ff577819 */ /* 0x100fe40000011690 */
[----:B------:R-:W-:Y:S01]  /*9770*/  MUFU.EX2 R143, R143 ;  /* 0x0000008f008f7308 */ /* 0x000fe20000000800 */
[----:B------:R-:W-:Y:S01]  /*9780*/  SHF.R.U32.HI R144, RZ, 0x18, R144 ;  /* 0x00000018ff907819 */ /* 0x000fe20000011690 */
[C---:B------:R-:W-:Y:S01]  /*9790*/  FMUL.FTZ R74, R84.reuse, R74 ;  /* 0x0000004a544a7220 */ /* 0x040fe20000410000 */
[----:B------:R-:W-:Y:S01]  /*97a0*/  LOP3.LUT R87, R87, 0xff, RZ, 0xc0, !PT ;  /* 0x000000ff57577812 */ /* 0x000fe200078ec0ff */
[----:B------:R-:W-:Y:S01]  /*97b0*/  FMUL.FTZ R75, R84, R75 ;  /* 0x0000004b544b7220 */ /* 0x000fe20000410000 */
[----:B--2---:R-:W-:Y:S01]  /*97c0*/  F2FP.PACK_AB R88, R102, R131 ;  /* 0x000000836658723e */ /* 0x004fe200000000ff */
[C---:B------:R-:W-:Y:S01]  /*97d0*/  FMUL.FTZ R78, R84.reuse, R78 ;  /* 0x0000004e544e7220 */ /* 0x040fe20000410000 */
[----:B------:R-:W-:Y:S01]  /*97e0*/  PRMT R87, R87, 0x5410, R144 ;  /* 0x0000541057577816 */ /* 0x000fe20000000090 */
[C---:B------:R-:W-:Y:S02]  /*97f0*/  FMUL.FTZ R79, R84.reuse, R79 ;  /* 0x0000004f544f7220 */ /* 0x040fe40000410000 */
[C---:B------:R-:W-:Y:S01]  /*9800*/  FMUL.FTZ R82, R84.reuse, R82 ;  /* 0x0000005254527220 */ /* 0x040fe20000410000 */
[----:B------:R-:W-:Y:S01]  /*9810*/  MUFU.EX2 R153, R153 ;  /* 0x0000009900997308 */ /* 0x000fe20000000800 */
[--C-:B------:R-:W-:Y:S01]  /*9820*/  HSET2.LE.AND R99, R87, R130.reuse, PT ;  /* 0x0000008257637233 */ /* 0x100fe20003803000 */
[----:B------:R-:W-:Y:S01]  /*9830*/  LOP3.LUT R87, R89, 0xffff, RZ, 0xc0, !PT ;  /* 0x0000ffff59577812 */ /* 0x000fe200078ec0ff */
[----:B------:R-:W-:Y:S02]  /*9840*/  FMUL.FTZ R83, R84, R83 ;  /* 0x0000005354537220 */ /* 0x000fe40000410000 */
[--C-:B------:R-:W-:Y:S01]  /*9850*/  FFMA.FTZ R144, R25, c[0x0][0x23c], -R103.reuse ;  /* 0x00008f0019907a23 */ /* 0x100fe20000010867 */
[----:B------:R-:W-:Y:S01]  /*9860*/  LOP3.LUT R99, R99, R88, RZ, 0xc0, !PT ;  /* 0x0000005863637212 */ /* 0x000fe200078ec0ff */
[--C-:B------:R-:W-:Y:S01]  /*9870*/  FFMA.FTZ R156, R28, c[0x0][0x23c], -R103.reuse ;  /* 0x00008f001c9c7a23 */ /* 0x100fe20000010867 */
[----:B------:R-:W-:Y:S01]  /*9880*/  LOP3.LUT R88, R89, 0xff, RZ, 0xc0, !PT ;  /* 0x000000ff59587812 */ /* 0x000fe200078ec0ff */
[----:B------:R-:W-:Y:S01]  /*9890*/  FFMA.FTZ R154, R32, c[0x0][0x23c], -R103 ;  /* 0x00008f00209a7a23 */ /* 0x000fe20000010867 */
[----:B------:R-:W-:Y:S01]  /*98a0*/  SHF.R.U32.HI R87, RZ, 0x8, R87 ;  /* 0x00000008ff577819 */ /* 0x000fe20000011657 */
[----:B------:R-:W-:Y:S01]  /*98b0*/  MUFU.EX2 R144, R144 ;  /* 0x0000009000907308 */ /* 0x000fe20000000800 */
[----:B------:R-:W-:Y:S02]  /*98c0*/  IMAD.MOV.U32 R84, RZ, RZ, R3 ;  /* 0x000000ffff547224 */ /* 0x000fe400078e0003 */
[----:B------:R-:W-:Y:S05]  /*98d0*/  PRMT R87, R88, 0x5410, R87 ;  /* 0x0000541058577816 */ /* 0x000fea0000000057 */
[--C-:B------:R-:W-:Y:S02]  /*98e0*/  HSET2.LE.AND R88, R87, R130.reuse, PT ;  /* 0x0000008257587233 */ /* 0x100fe40003803000 */
[----:B------:R-:W1:Y:S03]  /*98f0*/  MUFU.EX2 R151, R151 ;  /* 0x0000009700977308 */ /* 0x000e660000000800 */
[----:B------:R-:W-:Y:S02]  /*9900*/  LOP3.LUT R88, R88, R85, RZ, 0xc0, !PT ;  /* 0x0000005558587212 */ /* 0x000fe400078ec0ff */
[--C-:B------:R-:W-:Y:S02]  /*9910*/  SHF.R.U32.HI R85, RZ, 0x10, R89.reuse ;  /* 0x00000010ff557819 */ /* 0x100fe40000011659 */
[----:B------:R-:W-:Y:S02]  /*9920*/  SHF.R.U32.HI R89, RZ, 0x18, R89 ;  /* 0x00000018ff597819 */ /* 0x000fe40000011659 */
[----:B------:R-:W-:Y:S02]  /*9930*/  LOP3.LUT R96, R85, 0xff, RZ, 0xc0, !PT ;  /* 0x000000ff55607812 */ /* 0x000fe400078ec0ff */
[----:B------:R-:W-:Y:S02]  /*9940*/  LOP3.LUT R85, R97, 0xffff, RZ, 0xc0, !PT ;  /* 0x0000ffff61557812 */ /* 0x000fe400078ec0ff */
[----:B------:R-:W-:Y:S02]  /*9950*/  PRMT R89, R96, 0x5410, R89 ;  /* 0x0000541060597816 */ /* 0x000fe40000000059 */
[----:B------:R-:W-:Y:S03]  /*9960*/  SHF.R.U32.HI R85, RZ, 0x8, R85 ;  /* 0x00000008ff557819 */ /* 0x000fe60000011655 */
[--C-:B------:R-:W-:Y:S05]  /*9970*/  HSET2.LE.AND R89, R89, R130.reuse, PT ;  /* 0x0000008259597233 */ /* 0x100fea0003803000 */
[----:B------:R-:W-:Y:S02]  /*9980*/  LOP3.LUT R89, R89, R86, RZ, 0xc0, !PT ;  /* 0x0000005659597212 */ /* 0x000fe400078ec0ff */
[----:B------:R-:W-:Y:S02]  /*9990*/  LOP3.LUT R86, R97, 0xff, RZ, 0xc0, !PT ;  /* 0x000000ff61567812 */ /* 0x000fe400078ec0ff */
[----:B-1----:R-:W-:Y:S02]  /*99a0*/  F2FP.PACK_AB R25, R151, R150 ;  /* 0x000000969719723e */ /* 0x002fe400000000ff */
[----:B------:R-:W-:Y:S02]  /*99b0*/  PRMT R85, R86, 0x5410, R85 ;  /* 0x0000541056557816 */ /* 0x000fe40000000055 */
[--C-:B------:R-:W-:Y:S02]  /*99c0*/  SHF.R.U32.HI R86, RZ, 0x10, R97.reuse ;  /* 0x00000010ff567819 */ /* 0x100fe40000011661 */
[----:B------:R-:W-:Y:S01]  /*99d0*/  SHF.R.U32.HI R97, RZ, 0x18, R97 ;  /* 0x00000018ff617819 */ /* 0x000fe20000011661 */
[--C-:B------:R-:W-:Y:S01]  /*99e0*/  HSET2.LE.AND R96, R85, R130.reuse, PT ;  /* 0x0000008255607233 */ /* 0x100fe20003803000 */
[C---:B------:R-:W-:Y:S01]  /*99f0*/  F2FP.PACK_AB R85, R133.reuse, R148 ;  /* 0x000000948555723e */ /* 0x040fe200000000ff */
[----:B------:R-:W-:Y:S01]  /*9a00*/  FADD.FTZ R148, R148, R95 ;  /* 0x0000005f94947221 */ /* 0x000fe20000010000 */
[----:B------:R-:W-:Y:S02]  /*9a10*/  LOP3.LUT R86, R86, 0xff, RZ, 0xc0, !PT ;  /* 0x000000ff56567812 */ /* 0x000fe400078ec0ff */
[----:B------:R-:W-:Y:S01]  /*9a20*/  LOP3.LUT R96, R96, R85, RZ, 0xc0, !PT ;  /* 0x0000005560607212 */ /* 0x000fe200078ec0ff */
[----:B------:R-:W-:Y:S01]  /*9a30*/  FADD.FTZ R133, R133, R148 ;  /* 0x0000009485857221 */ /* 0x000fe20000010000 */
[----:B------:R-:W-:Y:S02]  /*9a40*/  IADD3 R85, R93, 0x1, RZ ;  /* 0x000000015d557810 */ /* 0x000fe40007ffe0ff */
[----:B------:R-:W-:Y:S01]  /*9a50*/  PRMT R97, R86, 0x5410, R97 ;  /* 0x0000541056617816 */ /* 0x000fe20000000061 */
[----:B------:R-:W-:Y:S01]  /*9a60*/  FADD.FTZ R32, R142, R133 ;  /* 0x000000858e207221 */ /* 0x000fe20000010000 */
[----:B------:R-:W-:Y:S01]  /*9a70*/  LOP3.LUT R85, R139, UR25, R85, 0x96, !PT ;  /* 0x000000198b557c12 */ /* 0x000fe2000f8e9655 */
[----:B------:R-:W-:Y:S01]  /*9a80*/  FFMA.FTZ R133, R31, c[0x0][0x23c], -R100 ;  /* 0x00008f001f857a23 */ /* 0x000fe20000010864 */
[----:B------:R-:W-:Y:S01]  /*9a90*/  F2FP.PACK_AB R86, R143, R146 ;  /* 0x000000928f56723e */ /* 0x000fe200000000ff */
[--C-:B------:R-:W-:Y:S01]  /*9aa0*/  HSET2.LE.AND R97, R97, R130.reuse, PT ;  /* 0x0000008261617233 */ /* 0x100fe20003803000 */
[----:B------:R-:W-:Y:S01]  /*9ab0*/  FADD.FTZ R146, R146, R107 ;  /* 0x0000006b92927221 */ /* 0x000fe20000010000 */
[----:B------:R-:W-:Y:S01]  /*9ac0*/  MUFU.EX2 R142, R156 ;  /* 0x0000009c008e7308 */ /* 0x000fe20000000800 */
[----:B------:R-:W-:Y:S02]  /*9ad0*/  IMAD.WIDE.U32 R92, R85, -0x326172a9, RZ ;  /* 0xcd9e8d57555c7825 */ /* 0x000fe400078e00ff */
[----:B------:R-:W-:Y:S02]  /*9ae0*/  LOP3.LUT R97, R97, R86, RZ, 0xc0, !PT ;  /* 0x0000005661617212 */ /* 0x000fe400078ec0ff */
[----:B------:R-:W-:Y:S01]  /*9af0*/  FADD.FTZ R101, R101, R32 ;  /* 0x0000002065657221 */ /* 0x000fe20000010000 */
[----:B------:R-:W-:Y:S01]  /*9b00*/  LOP3.LUT R86, R93, UR13, R136, 0x96, !PT ;  /* 0x0000000d5d567c12 */ /* 0x000fe2000f8e9688 */
[----:B------:R-:W-:Y:S01]  /*9b10*/  FADD.FTZ R146, R143, R146 ;  /* 0x000000928f927221 */ /* 0x000fe20000010000 */
[----:B------:R-:W-:Y:S01]  /*9b20*/  LOP3.LUT R85, R105, UR11, R92, 0x96, !PT ;  /* 0x0000000b69557c12 */ /* 0x000fe2000f8e965c */
[----:B------:R-:W-:Y:S01]  /*9b30*/  FADD.FTZ R150, R150, R101 ;  /* 0x0000006596967221 */ /* 0x000fe20000010000 */
[----:B------:R-:W-:Y:S01]  /*9b40*/  MUFU.EX2 R143, R154 ;  /* 0x0000009a008f7308 */ /* 0x000fe20000000800 */
[----:B------:R-:W-:Y:S04]  /*9b50*/  IMAD.WIDE.U32 R106, R86, -0x2daee0ad, RZ ;  /* 0xd2511f53566a7825 */ /* 0x000fe800078e00ff */
[----:B------:R-:W-:Y:S01]  /*9b60*/  IMAD.WIDE.U32 R94, R85, -0x2daee0ad, RZ ;  /* 0xd2511f53555e7825 */ /* 0x000fe200078e00ff */
[----:B------:R-:W-:Y:S03]  /*9b70*/  LOP3.LUT R86, R107, UR10, R134, 0x96, !PT ;  /* 0x0000000a6b567c12 */ /* 0x000fe6000f8e9686 */
[----:B------:R-:W-:Y:S01]  /*9b80*/  FADD.FTZ R150, R151, R150 ;  /* 0x0000009697967221 */ /* 0x000fe20000010000 */
[----:B------:R-:W-:Y:S01]  /*9b90*/  LOP3.LUT R106, R95, UR8, R106, 0x96, !PT ;  /* 0x000000085f6a7c12 */ /* 0x000fe2000f8e966a */
[----:B------:R-:W-:Y:S01]  /*9ba0*/  IMAD.WIDE.U32 R86, R86, -0x326172a9, RZ ;  /* 0xcd9e8d5756567825 */ /* 0x000fe200078e00ff */
[----:B------:R-:W-:Y:S03]  /*9bb0*/  MUFU.EX2 R133, R133 ;  /* 0x0000008500857308 */ /* 0x000fe60000000800 */
[----:B------:R-:W-:Y:S01]  /*9bc0*/  IMAD.WIDE.U32 R106, R106, -0x326172a9, RZ ;  /* 0xcd9e8d576a6a7825 */ /* 0x000fe200078e00ff */
[----:B------:R-:W-:Y:S04]  /*9bd0*/  LOP3.LUT R104, R87, UR9, R104, 0x96, !PT ;  /* 0x0000000957687c12 */ /* 0x000fe8000f8e9668 */
[----:B------:R-:W-:Y:S01]  /*9be0*/  LOP3.LUT R86, R107, UR7, R86, 0x96, !PT ;  /* 0x000000076b567c12 */ /* 0x000fe2000f8e9656 */
[----:B------:R-:W-:Y:S04]  /*9bf0*/  IMAD.WIDE.U32 R92, R104, -0x2daee0ad, RZ ;  /* 0xd2511f53685c7825 */ /* 0x000fe800078e00ff */
[----:B------:R-:W-:Y:S01]  /*9c00*/  IMAD.WIDE.U32 R86, R86, -0x2daee0ad, RZ ;  /* 0xd2511f5356567825 */ /* 0x000fe200078e00ff */
[----:B------:R-:W-:Y:S04]  /*9c10*/  LOP3.LUT R104, R93, UR6, R94, 0x96, !PT ;  /* 0x000000065d687c12 */ /* 0x000fe8000f8e965e */
[----:B------:R-:W-:Y:S01]  /*9c20*/  LOP3.LUT R85, R87, UR4, R92, 0x96, !PT ;  /* 0x0000000457557c12 */ /* 0x000fe2000f8e965c */
[----:B------:R-:W-:Y:S04]  /*9c30*/  IMAD.WIDE.U32 R104, R104, -0x326172a9, RZ ;  /* 0xcd9e8d5768687825 */ /* 0x000fe800078e00ff */
[----:B------:R-:W-:Y:S01]  /*9c40*/  IMAD.WIDE.U32 R94, R85, -0x326172a9, RZ ;  /* 0xcd9e8d57555e7825 */ /* 0x000fe200078e00ff */
[----:B------:R-:W-:Y:S03]  /*9c50*/  LOP3.LUT R105, R105, UR5, R106, 0x96, !PT ;  /* 0x0000000569697c12 */ /* 0x000fe6000f8e966a */
[----:B------:R-:W-:Y:S01]  /*9c60*/  FFMA.FTZ R87, R27, c[0x0][0x23c], -R100 ;  /* 0x00008f001b577a23 */ /* 0x000fe20000010864 */
[C---:B------:R-:W-:Y:S02]  /*9c70*/  LOP3.LUT R85, R94.reuse, 0xffff, RZ, 0xc0, !PT ;  /* 0x0000ffff5e557812 */ /* 0x040fe400078ec0ff */
[----:B------:R-:W-:Y:S02]  /*9c80*/  LOP3.LUT R149, R94, 0xff, RZ, 0xc0, !PT ;  /* 0x000000ff5e957812 */ /* 0x000fe400078ec0ff */
[----:B------:R-:W-:Y:S01]  /*9c90*/  SHF.R.U32.HI R92, RZ, 0x8, R85 ;  /* 0x00000008ff5c7819 */ /* 0x000fe20000011655 */
[----:B------:R-:W-:Y:S01]  /*9ca0*/  MUFU.EX2 R87, R87 ;  /* 0x0000005700577308 */ /* 0x000fe20000000800 */
[----:B------:R-:W-:Y:S01]  /*9cb0*/  SHF.R.U32.HI R147, RZ, 0x10, R94 ;  /* 0x00000010ff937819 */ /* 0x000fe2000001165e */
[--C-:B------:R-:W-:Y:S01]  /*9cc0*/  FFMA.FTZ R85, R24, c[0x0][0x23c], -R103.reuse ;  /* 0x00008f0018557a23 */ /* 0x100fe20000010867 */
[----:B------:R-:W-:Y:S01]  /*9cd0*/  PRMT R149, R149, 0x5410, R92 ;  /* 0x0000541095957816 */ /* 0x000fe2000000005c */
[----:B------:R-:W-:Y:S01]  /*9ce0*/  FFMA.FTZ R103, R33, c[0x0][0x23c], -R103 ;  /* 0x00008f0021677a23 */ /* 0x000fe20000010867 */
[----:B------:R-:W-:Y:S01]  /*9cf0*/  LOP3.LUT R92, R95, UR15, R104, 0x96, !PT ;  /* 0x0000000f5f5c7c12 */ /* 0x000fe2000f8e9668 */
[----:B------:R-:W-:Y:S01]  /*9d00*/  FFMA.FTZ R104, R26, c[0x0][0x23c], -R100 ;  /* 0x00008f001a687a23 */ /* 0x000fe20000010864 */
[----:B------:R-:W-:Y:S02]  /*9d10*/  SHF.R.U32.HI R94, RZ, 0x18, R94 ;  /* 0x00000018ff5e7819 */ /* 0x000fe4000001165e */
[----:B------:R-:W-:Y:S01]  /*9d20*/  LOP3.LUT R147, R147, 0xff, RZ, 0xc0, !PT ;  /* 0x000000ff93937812 */ /* 0x000fe200078ec0ff */
[----:B------:R-:W-:Y:S01]  /*9d30*/  MUFU.EX2 R148, R103 ;  /* 0x0000006700947308 */ /* 0x000fe20000000800 */
[----:B------:R-:W-:Y:S02]  /*9d40*/  SHF.R.U32.HI R107, RZ, 0x10, R92 ;  /* 0x00000010ff6b7819 */ /* 0x000fe4000001165c */
[----:B------:R-:W-:Y:S02]  /*9d50*/  PRMT R147, R147, 0x5410, R94 ;  /* 0x0000541093937816 */ /* 0x000fe4000000005e */
[C---:B------:R-:W-:Y:S02]  /*9d60*/  LOP3.LUT R94, R92.reuse, 0xffff, RZ, 0xc0, !PT ;  /* 0x0000ffff5c5e7812 */ /* 0x040fe400078ec0ff */
[----:B------:R-:W-:Y:S02]  /*9d70*/  LOP3.LUT R145, R92, 0xff, RZ, 0xc0, !PT ;  /* 0x000000ff5c917812 */ /* 0x000fe400078ec0ff */
[----:B------:R-:W-:Y:S01]  /*9d80*/  SHF.R.U32.HI R94, RZ, 0x8, R94 ;  /* 0x00000008ff5e7819 */ /* 0x000fe2000001165e */
[----:B------:R-:W1:Y:S01]  /*9d90*/  MUFU.EX2 R104, R104 ;  /* 0x0000006800687308 */ /* 0x000e620000000800 */
[----:B------:R-:W-:Y:S02]  /*9da0*/  SHF.R.U32.HI R92, RZ, 0x18, R92 ;  /* 0x00000018ff5c7819 */ /* 0x000fe4000001165c */
[----:B------:R-:W-:Y:S02]  /*9db0*/  LOP3.LUT R107, R107, 0xff, RZ, 0xc0, !PT ;  /* 0x000000ff6b6b7812 */ /* 0x000fe400078ec0ff */
[----:B------:R-:W-:Y:S02]  /*9dc0*/  PRMT R145, R145, 0x5410, R94 ;  /* 0x0000541091917816 */ /* 0x000fe4000000005e */
[----:B------:R-:W-:Y:S02]  /*9dd0*/  PRMT R107, R107, 0x5410, R92 ;  /* 0x000054106b6b7816 */ /* 0x000fe4000000005c */
[----:B------:R-:W2:Y:S01]  /*9de0*/  LDSM.16.MT88.4 R92, [R110+0x6000] ;  /* 0x006000006e5c783b */ /* 0x000ea20000004200 */
[----:B------:R-:W3:Y:S01]  /*9df0*/  MUFU.EX2 R85, R85 ;  /* 0x0000005500557308 */ /* 0x000ee20000000800 */
[----:B-1----:R-:W-:Y:S02]  /*9e00*/  F2FP.PACK_AB R28, R87, R104 ;  /* 0x00000068571c723e */ /* 0x002fe400000000ff */
[----:B---3--:R-:W-:Y:S01]  /*9e10*/  F2FP.PACK_AB R27, R144, R85 ;  /* 0x00000055901b723e */ /* 0x008fe200000000ff */
        /* <DEDUP_REMOVED lines=35> */
[--C-:B------:R-:W-:Y:S01]  /*a050*/  HSET2.LE.AND R88, R145, R130.reuse, PT ;  /* 0x0000008291587233 */ /* 0x100fe20003803000 */
[----:B------:R-:W-:Y:S01]  /*a060*/  HMMA.16816.F32 R80, R96, R90, R80 ;  /* 0x0000005a6050723c */ /* 0x000fe20000001850 */
[--C-:B------:R-:W-:Y:S01]  /*a070*/  HSET2.LE.AND R89, R107, R130.reuse, PT ;  /* 0x000000826b597233 */ /* 0x100fe20003803000 */
[----:B------:R-:W1:Y:S02]  /*a080*/  LDSM.16.MT88.4 R96, [R108+0x6800] ;  /* 0x006800006c60783b */ /* 0x000e640000004200 */
[----:B------:R-:W-:Y:S01]  /*a090*/  LOP3.LUT R88, R88, R25, RZ, 0xc0, !PT ;  /* 0x0000001958587212 */ /* 0x000fe200078ec0ff */
[----:B------:R-:W-:Y:S02]  /*a0a0*/  IMAD.WIDE.U32 R106, R105, -0x2daee0ad, RZ ;  /* 0xd2511f53696a7825 */ /* 0x000fe400078e00ff */
[--C-:B------:R-:W-:Y:S02]  /*a0b0*/  HSET2.LE.AND R91, R147, R130.reuse, PT ;  /* 0x00000082935b7233 */ /* 0x100fe40003803000 */
[--C-:B------:R-:W-:Y:S03]  /*a0c0*/  HSET2.LE.AND R90, R149, R130.reuse, PT ;  /* 0x00000082955a7233 */ /* 0x100fe60003803000 */
[----:B------:R-:W-:Y:S01]  /*a0d0*/  LOP3.LUT R91, R91, R28, RZ, 0xc0, !PT ;  /* 0x0000001c5b5b7212 */ /* 0x000fe200078ec0ff */
[----:B------:R-:W-:Y:S01]  /*a0e0*/  FADD.FTZ R25, R131, R146 ;  /* 0x0000009283197221 */ /* 0x000fe20000010000 */
[----:B------:R-:W-:Y:S01]  /*a0f0*/  F2FP.PACK_AB R28, R153, R152 ;  /* 0x00000098991c723e */ /* 0x000fe200000000ff */
[--C-:B------:R-:W-:Y:S01]  /*a100*/  FFMA.FTZ R146, R30, c[0x0][0x23c], -R100.reuse ;  /* 0x00008f001e927a23 */ /* 0x100fe20000010864 */
[----:B------:R-:W-:Y:S01]  /*a110*/  LOP3.LUT R90, R90, R27, RZ, 0xc0, !PT ;  /* 0x0000001b5a5a7212 */ /* 0x000fe200078ec0ff */
[----:B------:R-:W-:Y:S01]  /*a120*/  FADD.FTZ R25, R102, R25 ;  /* 0x0000001966197221 */ /* 0x000fe20000010000 */
[----:B------:R-:W-:Y:S01]  /*a130*/  LOP3.LUT R89, R89, R28, RZ, 0xc0, !PT ;  /* 0x0000001c59597212 */ /* 0x000fe200078ec0ff */
[--C-:B------:R-:W-:Y:S01]  /*a140*/  FFMA.FTZ R145, R34, c[0x0][0x23c], -R100.reuse ;  /* 0x00008f0022917a23 */ /* 0x100fe20000010864 */
[----:B------:R-:W-:Y:S01]  /*a150*/  LDSM.16.MT88.4 R28, [R108+0x8800] ;  /* 0x008800006c1c783b */ /* 0x000fe20000004200 */
[----:B------:R-:W-:Y:S01]  /*a160*/  FFMA.FTZ R100, R35, c[0x0][0x23c], -R100 ;  /* 0x00008f0023647a23 */ /* 0x000fe20000010864 */
[----:B------:R-:W-:Y:S01]  /*a170*/  LOP3.LUT R27, R106, 0xff, RZ, 0xc0, !PT ;  /* 0x000000ff6a1b7812 */ /* 0x000fe200078ec0ff */
[----:B------:R-:W-:Y:S01]  /*a180*/  FADD.FTZ R32, R152, R25 ;  /* 0x0000001998207221 */ /* 0x000fe20000010000 */
[--C-:B------:R-:W-:Y:S01]  /*a190*/  SHF.R.U32.HI R34, RZ, 0x10, R106.reuse ;  /* 0x00000010ff227819 */ /* 0x100fe2000001166a */
[C---:B------:R-:W-:Y:S01]  /*a1a0*/  HMMA.16816.F32 R36, R88.reuse, R92, R36 ;  /* 0x0000005c5824723c */ /* 0x040fe20000001824 */
[----:B------:R2:W-:Y:S01]  /*a1b0*/  MUFU.EX2 R152, R100 ;  /* 0x0000006400987308 */ /* 0x0005e20000000800 */
[----:B------:R-:W-:Y:S01]  /*a1c0*/  SHF.R.U32.HI R33, RZ, 0x18, R106 ;  /* 0x00000018ff217819 */ /* 0x000fe2000001166a */
[----:B------:R-:W-:Y:S01]  /*a1d0*/  FADD.FTZ R153, R153, R32 ;  /* 0x0000002099997221 */ /* 0x000fe20000010000 */
[----:B------:R-:W-:Y:S02]  /*a1e0*/  LOP3.LUT R86, R107, UR14, R86, 0x96, !PT ;  /* 0x0000000e6b567c12 */ /* 0x000fe4000f8e9656 */
[----:B------:R-:W-:Y:S01]  /*a1f0*/  LOP3.LUT R34, R34, 0xff, RZ, 0xc0, !PT ;  /* 0x000000ff22227812 */ /* 0x000fe200078ec0ff */
[----:B------:R-:W-:Y:S01]  /*a200*/  FADD.FTZ R154, R104, R153 ;  /* 0x00000099689a7221 */ /* 0x000fe20000010000 */
[C---:B------:R-:W-:Y:S01]  /*a210*/  HMMA.16816.F32 R40, R88.reuse, R94, R40 ;  /* 0x0000005e5828723c */ /* 0x040fe20000001828 */
[----:B------:R-:W3:Y:S02]  /*a220*/  LDSM.16.MT88.4 R92, [R110+0x7800] ;  /* 0x007800006e5c783b */ /* 0x000ee40000004200 */
[----:B------:R-:W-:Y:S01]  /*a230*/  MUFU.EX2 R145, R145 ;  /* 0x0000009100917308 */ /* 0x000fe20000000800 */
[----:B------:R-:W-:Y:S01]  /*a240*/  PRMT R33, R34, 0x5410, R33 ;  /* 0x0000541022217816 */ /* 0x000fe20000000021 */
[----:B------:R-:W-:Y:S01]  /*a250*/  FADD.FTZ R87, R87, R154 ;  /* 0x0000009a57577221 */ /* 0x000fe20000010000 */
[----:B------:R-:W-:Y:S02]  /*a260*/  SHF.R.U32.HI R25, RZ, 0x10, R86 ;  /* 0x00000010ff197819 */ /* 0x000fe40000011656 */
[C---:B-1----:R-:W-:Y:S01]  /*a270*/  HMMA.16816.F32 R44, R88.reuse, R96, R44 ;  /* 0x00000060582c723c */ /* 0x042fe2000000182c */
[--C-:B------:R-:W-:Y:S04]  /*a280*/  HSET2.LE.AND R35, R33, R130.reuse, PT ;  /* 0x0000008221237233 */ /* 0x100fe80003803000 */
[----:B------:R-:W1:Y:S01]  /*a290*/  MUFU.EX2 R131, R155 ;  /* 0x0000009b00837308 */ /* 0x000e620000000800 */
[----:B------:R-:W-:Y:S02]  /*a2a0*/  LOP3.LUT R25, R25, 0xff, RZ, 0xc0, !PT ;  /* 0x000000ff19197812 */ /* 0x000fe400078ec0ff */
[C---:B------:R-:W-:Y:S01]  /*a2b0*/  HMMA.16816.F32 R48, R88.reuse, R98, R48 ;  /* 0x000000625830723c */ /* 0x040fe20000001830 */
[----:B------:R-:W4:Y:S06]  /*a2c0*/  LDSM.16.MT88.4 R96, [R108+0x7800] ;  /* 0x007800006c60783b */ /* 0x000f2c0000004200 */
[----:B------:R-:W5:Y:S02]  /*a2d0*/  MUFU.EX2 R146, R146 ;  /* 0x0000009200927308 */ /* 0x000f640000000800 */
[----:B--2---:R-:W-:Y:S01]  /*a2e0*/  LDSM.16.MT88.4 R100, [R110+0x8c00] ;  /* 0x008c00006e64783b */ /* 0x004fe20000004200 */
[C---:B---3--:R-:W-:Y:S08]  /*a2f0*/  HMMA.16816.F32 R52, R88.reuse, R92, R52 ;  /* 0x0000005c5834723c */ /* 0x048ff00000001834 */
[C---:B------:R-:W-:Y:S01]  /*a300*/  HMMA.16816.F32 R56, R88.reuse, R94, R56 ;  /* 0x0000005e5838723c */ /* 0x040fe20000001838 */
[----:B------:R-:W2:Y:S07]  /*a310*/  LDSM.16.MT88.4 R92, [R110+0x8800] ;  /* 0x008800006e5c783b */ /* 0x000eae0000004200 */
[C---:B----4-:R-:W-:Y:S07]  /*a320*/  HMMA.16816.F32 R60, R88.reuse, R96, R60 ;  /* 0x00000060583c723c */ /* 0x050fee000000183c */
[----:B------:R-:W-:Y:S01]  /*a330*/  LOP3.LUT R96, R106, 0xffff, RZ, 0xc0, !PT ;  /* 0x0000ffff6a607812 */ /* 0x000fe200078ec0ff */
[C---:B------:R-:W-:Y:S01]  /*a340*/  HMMA.16816.F32 R64, R88.reuse, R98, R64 ;  /* 0x000000625840723c */ /* 0x040fe20000001840 */
[----:B------:R-:W-:Y:S03]  /*a350*/  LDSM.16.MT88.4 R104, [R108+0x8c00] ;  /* 0x008c00006c68783b */ /* 0x000fe60000004200 */
[----:B------:R-:W-:Y:S04]  /*a360*/  SHF.R.U32.HI R96, RZ, 0x8, R96 ;  /* 0x00000008ff607819 */ /* 0x000fe80000011660 */
[----:B------:R-:W-:Y:S02]  /*a370*/  PRMT R27, R27, 0x5410, R96 ;  /* 0x000054101b1b7816 */ /* 0x000fe40000000060 */
[----:B------:R-:W3:Y:S03]  /*a380*/  LDSM.16.MT88.4 R96, [R110+0x6c00] ;  /* 0x006c00006e60783b */ /* 0x000ee60000004200 */
[--C-:B------:R-:W-:Y:S01]  /*a390*/  HSET2.LE.AND R34, R27, R130.reuse, PT ;  /* 0x000000821b227233 */ /* 0x100fe20003803000 */
[----:B-1----:R-:W-:Y:S01]  /*a3a0*/  F2FP.PACK_AB R27, R131, R142 ;  /* 0x0000008e831b723e */ /* 0x002fe200000000ff */
[C---:B--2---:R-:W-:Y:S07]  /*a3b0*/  HMMA.16816.F32 R68, R88.reuse, R92, R68 ;  /* 0x0000005c5844723c */ /* 0x044fee0000001844 */
[C---:B------:R-:W-:Y:S01]  /*a3c0*/  LOP3.LUT R92, R86.reuse, 0xffff, RZ, 0xc0, !PT ;  /* 0x0000ffff565c7812 */ /* 0x040fe200078ec0ff */
[C---:B------:R-:W-:Y:S01]  /*a3d0*/  HMMA.16816.F32 R72, R88.reuse, R94, R72 ;  /* 0x0000005e5848723c */ /* 0x040fe20000001848 */
[----:B------:R-:W-:Y:S03]  /*a3e0*/  LOP3.LUT R93, R86, 0xff, RZ, 0xc0, !PT ;  /* 0x000000ff565d7812 */ /* 0x000fe600078ec0ff */
[----:B------:R-:W-:Y:S02]  /*a3f0*/  SHF.R.U32.HI R92, RZ, 0x8, R92 ;  /* 0x00000008ff5c7819 */ /* 0x000fe4000001165c */
[----:B------:R-:W-:Y:S02]  /*a400*/  SHF.R.U32.HI R86, RZ, 0x18, R86 ;  /* 0x00000018ff567819 */ /* 0x000fe40000011656 */
[C---:B------:R-:W-:Y:S01]  /*a410*/  HMMA.16816.F32 R76, R88.reuse, R28, R76 ;  /* 0x0000001c584c723c */ /* 0x040fe2000000184c */
[----:B------:R-:W-:Y:S03]  /*a420*/  PRMT R93, R93, 0x5410, R92 ;  /* 0x000054105d5d7816 */ /* 0x000fe6000000005c */
[----:B------:R-:W-:Y:S02]  /*a430*/  PRMT R25, R25, 0x5410, R86 ;  /* 0x0000541019197816 */ /* 0x000fe40000000056 */
[--C-:B------:R-:W-:Y:S01]  /*a440*/  HSET2.LE.AND R32, R93, R130.reuse, PT ;  /* 0x000000825d207233 */ /* 0x100fe20003803000 */
[----:B------:R-:W-:Y:S01]  /*a450*/  F2FP.PACK_AB R28, R152, R145 ;  /* 0x00000091981c723e */ /* 0x000fe200000000ff */
[----:B------:R-:W-:Y:S01]  /*a460*/  HMMA.16816.F32 R80, R88, R30, R80 ;  /* 0x0000001e5850723c */ /* 0x000fe20000001850 */
[----:B------:R-:W-:Y:S01]  /*a470*/  HSET2.LE.AND R33, R25, R130, PT ;  /* 0x0000008219217233 */ /* 0x000fe20003803000 */
[----:B------:R-:W-:Y:S02]  /*a480*/  LDSM.16.MT88.4 R88, [R110+0x7c00] ;  /* 0x007c00006e58783b */ /* 0x000fe40000004200 */
[----:B------:R-:W-:Y:S02]  /*a490*/  LOP3.LUT R35, R35, R28, RZ, 0xc0, !PT ;  /* 0x0000001c23237212 */ /* 0x000fe400078ec0ff */
[C---:B-----5:R-:W-:Y:S01]  /*a4a0*/  F2FP.PACK_AB R86, R133.reuse, R146 ;  /* 0x000000928556723e */ /* 0x060fe200000000ff */
[----:B------:R-:W-:Y:S01]  /*a4b0*/  FADD.FTZ R146, R146, R87 ;  /* 0x0000005792927221 */ /* 0x000fe20000010000 */
[----:B------:R-:W-:Y:S02]  /*a4c0*/  F2FP.PACK_AB R25, R148, R143 ;  /* 0x0000008f9419723e */ /* 0x000fe400000000ff */
[----:B------:R-:W1:Y:S02]  /*a4d0*/  LDSM.16.MT88.4 R28, [R108+0x6c00] ;  /* 0x006c00006c1c783b */ /* 0x000e640000004200 */
[----:B------:R-:W-:Y:S01]  /*a4e0*/  LOP3.LUT R32, R32, R27, RZ, 0xc0, !PT ;  /* 0x0000001b20207212 */ /* 0x000fe200078ec0ff */
[----:B------:R-:W-:Y:S01]  /*a4f0*/  FADD.FTZ R146, R133, R146 ;  /* 0x0000009285927221 */ /* 0x000fe20000010000 */
[----:B------:R-:W-:Y:S02]  /*a500*/  LOP3.LUT R33, R33, R86, RZ, 0xc0, !PT ;  /* 0x0000005621217212 */ /* 0x000fe400078ec0ff */
[----:B------:R-:W-:Y:S01]  /*a510*/  LOP3.LUT R34, R34, R25, RZ, 0xc0, !PT ;  /* 0x0000001922227212 */ /* 0x000fe200078ec0ff */
[----:B------:R-:W-:Y:S01]  /*a520*/  FADD.FTZ R25, R85, R150 ;  /* 0x0000009655197221 */ /* 0x000fe20000010000 */
[----:B------:R-:W2:Y:S01]  /*a530*/  LDSM.16.MT88.4 R92, [R108+0x7c00] ;  /* 0x007c00006c5c783b */ /* 0x000ea20000004200 */
[----:B------:R-:W-:Y:S02]  /*a540*/  IMAD.MOV.U32 R85, RZ, RZ, R2 ;  /* 0x000000ffff557224 */ /* 0x000fe400078e0002 */
[----:B------:R-:W-:Y:S02]  /*a550*/  FADD.FTZ R25, R144, R25 ;  /* 0x0000001990197221 */ /* 0x000fe40000010000 */
[C---:B---3--:R-:W-:Y:S02]  /*a560*/  HMMA.16816.F32 R36, R32.reuse, R96, R36 ;  /* 0x000000602024723c */ /* 0x048fe40000001824 */
[----:B------:R-:W-:Y:S04]  /*a570*/  FADD.FTZ R142, R142, R25 ;  /* 0x000000198e8e7221 */ /* 0x000fe80000010000 */
[----:B------:R-:W-:Y:S02]  /*a580*/  FADD.FTZ R142, R131, R142 ;  /* 0x0000008e838e7221 */ /* 0x000fe40000010000 */
[C---:B------:R-:W-:Y:S01]  /*a590*/  HMMA.16816.F32 R40, R32.reuse, R98, R40 ;  /* 0x000000622028723c */ /* 0x040fe20000001828 */
[----:B------:R-:W-:Y:S03]  /*a5a0*/  FADD.FTZ R131, R145, R146 ;  /* 0x0000009291837221 */ /* 0x000fe60000010000 */
[----:B------:R-:W-:Y:S02]  /*a5b0*/  FADD.FTZ R133, R143, R142 ;  /* 0x0000008e8f857221 */ /* 0x000fe40000010000 */
[----:B------:R-:W-:Y:S02]  /*a5c0*/  FADD.FTZ R131, R152, R131 ;  /* 0x0000008398837221 */ /* 0x000fe40000010000 */
[----:B------:R-:W-:Y:S01]  /*a5d0*/  FADD.FTZ R133, R148, R133 ;  /* 0x0000008594857221 */ /* 0x000fe20000010000 */
[C---:B-1----:R-:W-:Y:S08]  /*a5e0*/  HMMA.16816.F32 R44, R32.reuse, R28, R44 ;  /* 0x0000001c202c723c */ /* 0x042ff0000000182c */
[C---:B------:R-:W-:Y:S08]  /*a5f0*/  HMMA.16816.F32 R48, R32.reuse, R30, R48 ;  /* 0x0000001e2030723c */ /* 0x040ff00000001830 */
[C---:B------:R-:W-:Y:S08]  /*a600*/  HMMA.16816.F32 R52, R32.reuse, R88, R52 ;  /* 0x000000582034723c */ /* 0x040ff00000001834 */
[C---:B------:R-:W-:Y:S08]  /*a610*/  HMMA.16816.F32 R56, R32.reuse, R90, R56 ;  /* 0x0000005a2038723c */ /* 0x040ff00000001838 */
[C---:B--2---:R-:W-:Y:S08]  /*a620*/  HMMA.16816.F32 R60, R32.reuse, R92, R60 ;  /* 0x0000005c203c723c */ /* 0x044ff0000000183c */
[C---:B------:R-:W-:Y:S08]  /*a630*/  HMMA.16816.F32 R64, R32.reuse, R94, R64 ;  /* 0x0000005e2040723c */ /* 0x040ff00000001840 */
[C---:B------:R-:W-:Y:S08]  /*a640*/  HMMA.16816.F32 R68, R32.reuse, R100, R68 ;  /* 0x000000642044723c */ /* 0x040ff00000001844 */
[C---:B------:R-:W-:Y:S08]  /*a650*/  HMMA.16816.F32 R72, R32.reuse, R102, R72 ;  /* 0x000000662048723c */ /* 0x040ff00000001848 */
[C---:B------:R-:W-:Y:S08]  /*a660*/  HMMA.16816.F32 R76, R32.reuse, R104, R76 ;  /* 0x00000068204c723c */ /* 0x040ff0000000184c */
[----:B------:R-:W-:Y:S01]  /*a670*/  HMMA.16816.F32 R80, R32, R106, R80 ;  /* 0x0000006a2050723c */ /* 0x000fe20000001850 */
[----:B------:R-:W-:-:S07]  /*a680*/  @P2 BRA `(.L_x_812) ;  /* 0xffffd88000002947 */ /* 0x000fce000383ffff */
.L_x_811:
[----:B------:R-:W1:Y:S01]  /*a690*/  SHFL.BFLY PT, R0, R133, 0x2, 0x1f ;  /* 0x0c401f0085007f89 */ /* 0x000e6200000e0000 */
[----:B------:R-:W-:Y:S01]  /*a6a0*/  MOV R10, 0x3f800000 ;  /* 0x3f800000000a7802 */ /* 0x000fe20000000f00 */
[----:B------:R-:W-:Y:S01]  /*a6b0*/  IMAD.MOV.U32 R11, RZ, RZ, 0x3f800000 ;  /* 0x3f800000ff0b7424 */ /* 0x000fe200078e00ff */
[----:B------:R-:W-:Y:S01]  /*a6c0*/  BSSY B0, `(.L_x_815) ;  /* 0x00000da000007945 */ /* 0x000fe20003800000 */
        /* <DEDUP_REMOVED lines=14> */
[----:B------:R-:W-:-:S02]  /*a7b0*/  FSETP.NE.FTZ.AND P4, PT, R9, RZ, PT ;  /* 0x000000ff0900720b */ /* 0x000fc40003f95000 */
[----:B------:R-:W-:Y:S01]  /*a7c0*/  IADD3 R5, -R12, R7, RZ ;  /* 0x000000070c057210 */ /* 0x000fe20007ffe1ff */
[----:B------:R-:W-:Y:S01]  /*a7d0*/  IMAD.IADD R4, R7, 0x1, -R4 ;  /* 0x0000000107047824 */ /* 0x000fe200078e0a04 */
[----:B------:R-:W-:Y:S01]  /*a7e0*/  FSETP.NE.FTZ.AND P3, PT, R8, RZ, PT ;  /* 0x000000ff0800720b */ /* 0x000fe20003f75000 */
[----:B------:R-:W-:Y:S01]  /*a7f0*/  IMAD R12, R115, 0x10, R116 ;  /* 0x00000010730c7824 */ /* 0x000fe200078e0274 */
[----:B------:R-:W-:Y:S02]  /*a800*/  LEA R0, R0, R5, 0x8 ;  /* 0x0000000500007211 */ /* 0x000fe400078e40ff */
[----:B------:R-:W-:-:S05]  /*a810*/  SHF.R.S32.HI R5, RZ, 0x2, R6 ;  /* 0x00000002ff057819 */ /* 0x000fca0000011406 */
[----:B------:R-:W1:Y:S08]  /*a820*/  @P4 MUFU.RCP R10, R9 ;  /* 0x00000009000a4308 */ /* 0x000e700000001000 */
[----:B------:R-:W2:Y:S01]  /*a830*/  @P3 MUFU.RCP R11, R8 ;  /* 0x00000008000b3308 */ /* 0x000ea20000001000 */
[----:B-1----:R-:W-:-:S07]  /*a840*/  FMUL.FTZ R10, R10, c[0x0][0x2dc] ;  /* 0x0000b7000a0a7a20 */ /* 0x002fce0000410000 */
[----:B------:R-:W1:Y:S01]  /*a850*/  @P4 MUFU.LG2 R9, R9 ;  /* 0x0000000900094308 */ /* 0x000e620000000c00 */
[C---:B------:R-:W-:Y:S02]  /*a860*/  FMUL.FTZ R36, R10.reuse, R36 ;  /* 0x000000240a247220 */ /* 0x040fe40000410000 */
[C---:B------:R-:W-:Y:S02]  /*a870*/  FMUL.FTZ R37, R10.reuse, R37 ;  /* 0x000000250a257220 */ /* 0x040fe40000410000 */
[----:B------:R-:W-:-:S03]  /*a880*/  FMUL.FTZ R40, R10, R40 ;  /* 0x000000280a287220 */ /* 0x000fc60000410000 */
[----:B------:R-:W3:Y:S01]  /*a890*/  @P3 MUFU.LG2 R8, R8 ;  /* 0x0000000800083308 */ /* 0x000ee20000000c00 */
        /* <DEDUP_REMOVED lines=32> */
[----:B--2---:R-:W-:Y:S01]  /*aaa0*/  FMUL.FTZ R11, R11, c[0x0][0x2dc] ;  /* 0x0000b7000b0b7a20 */ /* 0x004fe20000410000 */
[----:B------:R-:W-:Y:S02]  /*aab0*/  F2FP.PACK_AB R76, R77, R76 ;  /* 0x0000004c4d4c723e */ /* 0x000fe400000000ff */
[----:B------:R-:W-:Y:S01]  /*aac0*/  LEA.HI R10, R10, R5, RZ, 0x3 ;  /* 0x000000050a0a7211 */ /* 0x000fe200078f18ff */
[----:B------:R-:W-:Y:S01]  /*aad0*/  FMUL.FTZ R38, R11, R38 ;  /* 0x000000260b267220 */ /* 0x000fe20000410000 */
[----:B------:R-:W-:Y:S01]  /*aae0*/  F2FP.PACK_AB R80, R81, R80 ;  /* 0x000000505150723e */ /* 0x000fe200000000ff */
[C---:B------:R-:W-:Y:S01]  /*aaf0*/  FMUL.FTZ R39, R11.reuse, R39 ;  /* 0x000000270b277220 */ /* 0x040fe20000410000 */
[----:B------:R-:W-:Y:S01]  /*ab00*/  LOP3.LUT R10, R10, 0xfffffff8, RZ, 0xc0, !PT ;  /* 0xfffffff80a0a7812 */ /* 0x000fe200078ec0ff */
[----:B------:R-:W-:-:S02]  /*ab10*/  FMUL.FTZ R42, R11, R42 ;  /* 0x0000002a0b2a7220 */ /* 0x000fc40000410000 */
[----:B------:R-:W-:Y:S01]  /*ab20*/  FMUL.FTZ R43, R11, R43 ;  /* 0x0000002b0b2b7220 */ /* 0x000fe20000410000 */
[----:B------:R-:W-:Y:S01]  /*ab30*/  F2FP.PACK_AB R38, R39, R38 ;  /* 0x000000262726723e */ /* 0x000fe200000000ff */
[----:B------:R-:W-:Y:S02]  /*ab40*/  IMAD.IADD R10, R5, 0x1, -R10 ;  /* 0x00000001050a7824 */ /* 0x000fe400078e0a0a */
[----:B------:R-:W-:Y:S01]  /*ab50*/  FMUL.FTZ R46, R11, R46 ;  /* 0x0000002e0b2e7220 */ /* 0x000fe20000410000 */
[----:B------:R-:W-:Y:S01]  /*ab60*/  F2FP.PACK_AB R42, R43, R42 ;  /* 0x0000002a2b2a723e */ /* 0x000fe200000000ff */
[C---:B------:R-:W-:Y:S01]  /*ab70*/  FMUL.FTZ R47, R11.reuse, R47 ;  /* 0x0000002f0b2f7220 */ /* 0x040fe20000410000 */
[----:B------:R-:W-:Y:S01]  /*ab80*/  LEA.HI R13, R10, R10, RZ, 0x1 ;  /* 0x0000000a0a0d7211 */ /* 0x000fe200078f08ff */
[C---:B------:R-:W-:Y:S02]  /*ab90*/  FMUL.FTZ R50, R11.reuse, R50 ;  /* 0x000000320b327220 */ /* 0x040fe40000410000 */
        /* <DEDUP_REMOVED lines=11> */
[----:B------:R-:W-:Y:S01]  /*ac50*/  LOP3.LUT R10, R14, 0x1, RZ, 0xc0, !PT ;  /* 0x000000010e0a7812 */ /* 0x000fe200078ec0ff */
[----:B------:R-:W-:Y:S01]  /*ac60*/  IMAD R0, R13, 0x10, R0 ;  /* 0x000000100d007824 */ /* 0x000fe200078e0200 */
[----:B------:R-:W-:Y:S01]  /*ac70*/  LEA.HI R15, R15, R15, RZ, 0x1d ;  /* 0x0000000f0f0f7211 */ /* 0x000fe200078fe8ff */
[C---:B------:R-:W-:Y:S01]  /*ac80*/  FMUL.FTZ R63, R11.reuse, R63 ;  /* 0x0000003f0b3f7220 */ /* 0x040fe20000410000 */
[----:B------:R-:W-:Y:S01]  /*ac90*/  ISETP.NE.U32.AND P1, PT, R10, 0x1, PT ;  /* 0x000000010a00780c */ /* 0x000fe20003f25070 */
[C---:B------:R-:W-:Y:S01]  /*aca0*/  FMUL.FTZ R66, R11.reuse, R66 ;  /* 0x000000420b427220 */ /* 0x040fe20000410000 */
[----:B------:R-:W-:Y:S01]  /*acb0*/  LEA R0, R0, R15, 0x1 ;  /* 0x0000000f00007211 */ /* 0x000fe200078e08ff */
[----:B------:R-:W2:Y:S01]  /*acc0*/  LDC.U8 R10, c[0x0][0x329] ;  /* 0x0000ca40ff0a7b82 */ /* 0x000ea20000000000 */
[----:B------:R-:W-:Y:S01]  /*acd0*/  LOP3.LUT P0, RZ, R14, 0x2, RZ, 0xc0, !PT ;  /* 0x000000020eff7812 */ /* 0x000fe2000780c0ff */
        /* <DEDUP_REMOVED lines=14> */
[C---:B------:R-:W-:Y:S01]  /*adc0*/  FMUL.FTZ R79, R11.reuse, R79 ;  /* 0x0000004f0b4f7220 */ /* 0x040fe20000410000 */
[----:B------:R-:W-:Y:S01]  /*add0*/  IADD3 R17, R0, R15, RZ ;  /* 0x0000000f00117210 */ /* 0x000fe20007ffe0ff */
[----:B------:R-:W-:Y:S01]  /*ade0*/  FMUL.FTZ R82, R11, R82 ;  /* 0x000000520b527220 */ /* 0x000fe20000410000 */
[----:B------:R-:W-:Y:S01]  /*adf0*/  F2FP.PACK_AB R54, R55, R54 ;  /* 0x000000363736723e */ /* 0x000fe200000000ff */
[----:B------:R-:W-:Y:S01]  /*ae00*/  FMUL.FTZ R11, R11, R83 ;  /* 0x000000530b0b7220 */ /* 0x000fe20000410000 */
[----:B------:R-:W-:Y:S01]  /*ae10*/  F2FP.PACK_AB R58, R59, R58 ;  /* 0x0000003a3b3a723e */ /* 0x000fe200000000ff */
[----:B------:R-:W-:Y:S01]  /*ae20*/  STS [R13], R36 ;  /* 0x000000240d007388 */ /* 0x000fe20000000800 */
[----:B------:R-:W-:-:S02]  /*ae30*/  F2FP.PACK_AB R62, R63, R62 ;  /* 0x0000003e3f3e723e */ /* 0x000fc400000000ff */
[----:B------:R-:W-:Y:S01]  /*ae40*/  F2FP.PACK_AB R82, R11, R82 ;  /* 0x000000520b52723e */ /* 0x000fe200000000ff */
[----:B------:R-:W-:Y:S01]  /*ae50*/  STS [R13+0x200], R38 ;  /* 0x000200260d007388 */ /* 0x000fe20000000800 */
[----:B------:R-:W4:Y:S01]  /*ae60*/  LDC.U8 R11, c[0x0][0x328] ;  /* 0x0000ca00ff0b7b82 */ /* 0x000f220000000000 */
[----:B------:R-:W-:Y:S02]  /*ae70*/  F2FP.PACK_AB R66, R67, R66 ;  /* 0x000000424342723e */ /* 0x000fe400000000ff */
[----:B------:R5:W-:Y:S01]  /*ae80*/  STS [R15], R40 ;  /* 0x000000280f007388 */ /* 0x000be20000000800 */
[----:B------:R-:W-:Y:S02]  /*ae90*/  F2FP.PACK_AB R70, R71, R70 ;  /* 0x000000464746723e */ /* 0x000fe400000000ff */
[----:B------:R-:W-:Y:S01]  /*aea0*/  F2FP.PACK_AB R74, R75, R74 ;  /* 0x0000004a4b4a723e */ /* 0x000fe200000000ff */
[----:B------:R-:W-:Y:S01]  /*aeb0*/  STS [R15+0x200], R42 ;  /* 0x0002002a0f007388 */ /* 0x000fe20000000800 */
[----:B------:R-:W-:-:S02]  /*aec0*/  F2FP.PACK_AB R78, R79, R78 ;  /* 0x0000004e4f4e723e */ /* 0x000fc400000000ff */
[----:B--2---:R-:W-:Y:S01]  /*aed0*/  ISETP.NE.AND P5, PT, R10, RZ, PT ;  /* 0x000000ff0a00720c */ /* 0x004fe20003fa5270 */
[----:B------:R2:W-:Y:S01]  /*aee0*/  STS [R19], R44 ;  /* 0x0000002c13007388 */ /* 0x0005e20000000800 */
[----:B------:R-:W-:-:S03]  /*aef0*/  ISETP.NE.AND P0, PT, R114, -0x1, PT ;  /* 0xffffffff7200780c */ /* 0x000fc60003f05270 */
[----:B------:R-:W-:Y:S04]  /*af00*/  STS [R19+0x200], R46 ;  /* 0x0002002e13007388 */ /* 0x000fe80000000800 */
[----:B------:R-:W-:Y:S04]  /*af10*/  STS [R17], R48 ;  /* 0x0000003011007388 */ /* 0x000fe80000000800 */
[----:B------:R-:W-:Y:S01]  /*af20*/  STS [R17+0x200], R50 ;  /* 0x0002003211007388 */ /* 0x000fe20000000800 */
[C---:B----4-:R-:W-:Y:S01]  /*af30*/  ISETP.NE.AND P1, PT, R11.reuse, RZ, PT ;  /* 0x000000ff0b00720c */ /* 0x050fe20003f25270 */
[----:B------:R-:W-:Y:S01]  /*af40*/  @P5 IMAD.MOV.U32 R14, RZ, RZ, c[0x0][0x210] ;  /* 0x00008400ff0e5624 */ /* 0x000fe200078e00ff */
[----:B------:R-:W-:Y:S01]  /*af50*/  @!P5 ISETP.NE.AND P2, PT, R11, RZ, PT ;  /* 0x000000ff0b00d20c */ /* 0x000fe20003f45270 */
[----:B------:R-:W-:Y:S01]  /*af60*/  STS [R13+0x1000], R52 ;  /* 0x001000340d007388 */ /* 0x000fe20000000800 */
[----:B------:R-:W-:Y:S01]  /*af70*/  ISETP.EQ.AND P1, PT, R10, RZ, P1 ;  /* 0x000000ff0a00720c */ /* 0x000fe20000f22270 */
[----:B------:R-:W-:Y:S01]  /*af80*/  @P5 IMAD R14, R14, c[0x0][0x214], RZ ;  /* 0x000085000e0e5a24 */ /* 0x000fe200078e02ff */
[----:B------:R-:W-:Y:S01]  /*af90*/  @!P5 MOV R10, c[0x0][0x214] ;  /* 0x00008500000ada02 */ /* 0x000fe20000000f00 */
[----:B------:R-:W-:Y:S01]  /*afa0*/  STS [R13+0x1200], R54 ;  /* 0x001200360d007388 */ /* 0x000fe20000000800 */
[----:B-----5:R-:W-:-:S02]  /*afb0*/  @P0 IMAD.WIDE.U32 R40, R114, c[0x0][0x1e8], RZ ;  /* 0x00007a0072280a25 */ /* 0x020fc400078e00ff */
[----:B------:R-:W-:Y:S01]  /*afc0*/  @!P5 SEL R14, R10, c[0x0][0x234], !P2 ;  /* 0x00008d000a0eda07 */ /* 0x000fe20005000000 */
[----:B------:R-:W-:Y:S04]  /*afd0*/  STS [R15+0x1000], R56 ;  /* 0x001000380f007388 */ /* 0x000fe80000000800 */
[----:B------:R-:W-:Y:S02]  /*afe0*/  STS [R15+0x1200], R58 ;  /* 0x0012003a0f007388 */ /* 0x000fe40000000800 */
[----:B--2---:R-:W-:Y:S02]  /*aff0*/  @!P1 CS2R R44, SRZ ;  /* 0x00000000002c9805 */ /* 0x004fe4000001ff00 */
        /* <DEDUP_REMOVED lines=12> */
[----:B--2---:R-:W-:-:S03]  /*b0c0*/  @P0 IMAD R13, R114, c[0x0][0x1ec], R41 ;  /* 0x00007b00720d0a24 */ /* 0x004fc600078e0229 */
[----:B------:R-:W-:Y:S01]  /*b0d0*/  BAR.SYNC.DEFER_BLOCKING 0x0 ;  /* 0x0000000000007b1d */ /* 0x000fe20000010000 */
[----:B----4-:R-:W-:-:S05]  /*b0e0*/  @P5 MOV R15, 0x1 ;  /* 0x00000001000f5802 */ /* 0x010fca0000000f00 */
[----:B------:R-:W2:Y:S01]  /*b0f0*/  S2R R0, SR_CTAID.Y ;  /* 0x0000000000007919 */ /* 0x000ea20000002600 */
[----:B------:R-:W-:-:S03]  /*b100*/  @!P5 IMAD R15, R14, c[0x0][0x1c0], RZ ;  /* 0x000070000e0fda24 */ /* 0x000fc600078e02ff */
[----:B------:R-:W4:Y:S04]  /*b110*/  S2R R10, SR_CTAID.X ;  /* 0x00000000000a7919 */ /* 0x000f280000002500 */
[----:B------:R-:W5:Y:S04]  /*b120*/  S2R R11, SR_CTAID.Z ;  /* 0x00000000000b7919 */ /* 0x000f680000002700 */
[----:B------:R1:W3:Y:S04]  /*b130*/  LDS.128 R32, [R118] ;  /* 0x0000000076207984 */ /* 0x0002e80000000c00 */
[----:B------:R1:W3:Y:S01]  /*b140*/  LDS.128 R28, [R118+0x800] ;  /* 0x00080000761c7984 */ /* 0x0002e20000000c00 */
[----:B--2---:R-:W-:Y:S01]  /*b150*/  @P1 IMAD R41, R0, c[0x0][0x214], RZ ;  /* 0x0000850000291a24 */ /* 0x004fe200078e02ff */
[----:B------:R-:W-:-:S02]  /*b160*/  @!P0 SHF.R.S32.HI R7, RZ, 0x1f, R0 ;  /* 0x0000001fff078819 */ /* 0x000fc40000011400 */
[----:B------:R2:W2:Y:S01]  /*b170*/  LDS.128 R24, [R118+0x1000] ;  /* 0x0010000076187984 */ /* 0x0004a20000000c00 */
[C---:B------:R-:W-:Y:S01]  /*b180*/  IMAD R15, R0.reuse, R15, RZ ;  /* 0x0000000f000f7224 */ /* 0x040fe200078e02ff */
[----:B------:R-:W-:Y:S02]  /*b190*/  @P1 SEL R114, R41, R114, !P0 ;  /* 0x0000007229721207 */ /* 0x000fe40004000000 */
[----:B------:R2:W2:Y:S01]  /*b1a0*/  LDS.128 R20, [R118+0x1800] ;  /* 0x0018000076147984 */ /* 0x0004a20000000c00 */
[----:B------:R-:W-:Y:S01]  /*b1b0*/  @P5 MOV R41, c[0x0][0x210] ;  /* 0x0000840000295a02 */ /* 0x000fe20000000f00 */
[----:B------:R-:W-:Y:S01]  /*b1c0*/  @!P0 IMAD.WIDE.U32 R42, R0, c[0x0][0x1e0], RZ ;  /* 0x00007800002a8a25 */ /* 0x000fe200078e00ff */
[----:B------:R-:W-:Y:S01]  /*b1d0*/  @!P5 MOV R41, 0x1 ;  /* 0x000000010029d802 */ /* 0x000fe20000000f00 */
[----:B------:R2:W2:Y:S01]  /*b1e0*/  LDS.128 R16, [R118+0x2000] ;  /* 0x0020000076107984 */ /* 0x0004a20000000c00 */
[----:B------:R-:W-:Y:S01]  /*b1f0*/  LOP3.LUT P5, RZ, R4, 0x3, RZ, 0xc0, !PT ;  /* 0x0000000304ff7812 */ /* 0x000fe200078ac0ff */
[--C-:B------:R-:W-:Y:S01]  /*b200*/  @P1 IMAD.MOV.U32 R44, RZ, RZ, R114.reuse ;  /* 0x000000ffff2c1224 */ /* 0x100fe200078e0072 */
[----:B------:R-:W-:Y:S01]  /*b210*/  SEL R15, R15, RZ, !P1 ;  /* 0x000000ff0f0f7207 */ /* 0x000fe20004800000 */
[----:B------:R2:W2:Y:S01]  /*b220*/  LDS.128 R36, [R118+0x2800] ;  /* 0x0028000076247984 */ /* 0x0004a20000000c00 */
[----:B----4-:R-:W-:Y:S01]  /*b230*/  IMAD R4, R10, R41, RZ ;  /* 0x000000290a047224 */ /* 0x010fe200078e02ff */
[----:B------:R-:W-:Y:S01]  /*b240*/  @!P0 MOV R40, R42 ;  /* 0x0000002a00288202 */ /* 0x000fe20000000f00 */
[----:B------:R-:W-:Y:S01]  /*b250*/  @!P0 IMAD R7, R7, c[0x0][0x1e0], RZ ;  /* 0x0000780007078a24 */ /* 0x000fe200078e02ff */
[----:B------:R-:W-:Y:S01]  /*b260*/  @P1 SHF.R.S32.HI R45, RZ, 0x1f, R114 ;  /* 0x0000001fff2d1819 */ /* 0x000fe20000011472 */
[----:B-----5:R-:W-:Y:S01]  /*b270*/  IMAD R15, R11, R14, R15 ;  /* 0x0000000e0b0f7224 */ /* 0x020fe200078e020f */
[----:B------:R-:W-:Y:S01]  /*b280*/  MOV R14, 0x7f800000 ;  /* 0x7f800000000e7802 */ /* 0x000fe20000000f00 */
[----:B------:R-:W-:-:S02]  /*b290*/  IMAD.SHL.U32 R4, R4, 0x40, RZ ;  /* 0x0000004004047824 */ /* 0x000fc400078e00ff */
[----:B-1----:R-:W-:Y:S02]  /*b2a0*/  @P4 FMUL.FTZ R42, R9, 0.69314718246459960938 ;  /* 0x3f317218092a4820 */ /* 0x002fe40000410000 */
        /* <DEDUP_REMOVED lines=27> */
.L_x_816:
[----:B------:R-:W-:Y:S05]  /*b460*/  BSYNC B0 ;  /* 0x0000000000007941 */ /* 0x000fea0003800000 */
.L_x_815:
        /* <DEDUP_REMOVED lines=23> */
[----:B--2---:R1:W-:Y:S04]  /*b5e0*/  @!P2 STG.E.128 [R2.64+0x40], R24 ;  /* 0x000040180200a986 */ /* 0x0043e8000c101d16 */
[----:B------:R1:W-:Y:S02]  /*b5f0*/  @!P1 STG.E.128 [R2.64+0x80], R16 ;  /* 0x0000801002009986 */ /* 0x0003e4000c101d16 */
.L_x_818:
[----:B------:R-:W-:Y:S05]  /*b600*/  BSYNC B0 ;  /* 0x0000000000007941 */ /* 0x000fea0003800000 */
.L_x_817:
        /* <DEDUP_REMOVED lines=16> */
[----:B------:R1:W-:Y:S10]  /*b710*/  @!P1 STG.E.128 [R2.64], R28 ;  /* 0x0000001c02009986 */ /* 0x0003f4000c101d16 */
[----:B------:R-:W-:Y:S05]  /*b720*/  @P0 EXIT ;  /* 0x000000000000094d */ /* 0x000fea0003800000 */
[----:B------:R-:W-:Y:S01]  /*b730*/  STG.E.128 [R2.64+0x80], R36 ;  /* 0x0000802402007986 */ /* 0x000fe2000c101d16 */
[----:B------:R-:W-:Y:S05]  /*b740*/  EXIT ;  /* 0x000000000000794d */ /* 0x000fea0003800000 */
.L_x_788:
[----:B------:R-:W1:Y:S01]  /*b750*/  LDC.U8 R4, c[0x0][0x329] ;  /* 0x0000ca40ff047b82 */ /* 0x000e620000000000 */
[----:B------:R-:W-:Y:S01]  /*b760*/  ISETP.NE.AND P3, PT, R114, -0x1, PT ;  /* 0xffffffff7200780c */ /* 0x000fe20003f65270 */
[----:B------:R-:W-:Y:S01]  /*b770*/  BSSY B0, `(.L_x_819) ;  /* 0x0000043000007945 */ /* 0x000fe20003800000 */
[----:B------:R-:W-:-:S05]  /*b780*/  IADD3 R121, -R22, R121, RZ ;  /* 0x0000007916797210 */ /* 0x000fca0007ffe1ff */
[----:B------:R-:W2:Y:S06]  /*b790*/  LDC.U8 R2, c[0x0][0x328] ;  /* 0x0000ca00ff027b82 */ /* 0x000eac0000000000 */
[----:B------:R-:W-:-:S04]  /*b7a0*/  @P3 IMAD.WIDE.U32 R8, R114, c[0x0][0x1e8], RZ ;  /* 0x00007a0072083a25 */ /* 0x000fc800078e00ff */
[----:B------:R-:W-:Y:S01]  /*b7b0*/  @P3 IMAD R6, R114, c[0x0][0x1ec], R9 ;  /* 0x00007b0072063a24 */ /* 0x000fe200078e0209 */
[----:B-1----:R-:W-:Y:S02]  /*b7c0*/  ISETP.NE.AND P2, PT, R4, RZ, PT ;  /* 0x000000ff0400720c */ /* 0x002fe40003f45270 */
[----:B--2---:R-:W-:-:S04]  /*b7d0*/  ISETP.NE.AND P1, PT, R2, RZ, PT ;  /* 0x000000ff0200720c */ /* 0x004fc80003f25270 */
[----:B------:R-:W-:-:S07]  /*b7e0*/  ISETP.EQ.AND P1, PT, R4, RZ, P1 ;  /* 0x000000ff0400720c */ /* 0x000fce0000f22270 */
[----:B------:R-:W-:Y:S01]  /*b7f0*/  @P2 IMAD.MOV.U32 R5, RZ, RZ, c[0x0][0x210] ;  /* 0x00008400ff052624 */ /* 0x000fe200078e00ff */
[----:B------:R-:W-:Y:S01]  /*b800*/  @!P2 ISETP.NE.AND P0, PT, R2, RZ, PT ;  /* 0x000000ff0200a20c */ /* 0x000fe20003f05270 */
[----:B------:R-:W-:Y:S01]  /*b810*/  @!P2 IMAD.MOV.U32 R2, RZ, RZ, c[0x0][0x214] ;  /* 0x00008500ff02a624 */ /* 0x000fe200078e00ff */
[----:B------:R-:W-:Y:S01]  /*b820*/  @!P3 SHF.R.S32.HI R4, RZ, 0x1f, R23 ;  /* 0x0000001fff04b819 */ /* 0x000fe20000011417 */
[----:B------:R-:W-:Y:S02]  /*b830*/  @P2 IMAD R5, R5, c[0x0][0x214], RZ ;  /* 0x0000850005052a24 */ /* 0x000fe400078e02ff */
[----:B------:R-:W-:Y:S01]  /*b840*/  @P2 IMAD.MOV.U32 R10, RZ, RZ, 0x1 ;  /* 0x00000001ff0a2424 */ /* 0x000fe200078e00ff */
[----:B------:R-:W-:Y:S01]  /*b850*/  @!P2 SEL R5, R2, c[0x0][0x234], !P0 ;  /* 0x00008d000205aa07 */ /* 0x000fe20004000000 */
[----:B------:R-:W-:Y:S01]  /*b860*/  @!P3 IMAD R4, R4, c[0x0][0x1e0], RZ ;  /* 0x000078000404ba24 */ /* 0x000fe200078e02ff */
[----:B------:R-:W-:Y:S01]  /*b870*/  LEA.HI R2, R3, R0, RZ, 0x2 ;  /* 0x0000000003027211 */ /* 0x000fe200078f10ff */
[----:B------:R-:W-:Y:S01]  /*b880*/  @P2 IMAD.MOV.U32 R9, RZ, RZ, c[0x0][0x210] ;  /* 0x00008400ff092624 */ /* 0x000fe200078e00ff */
[----:B------:R-:W-:Y:S01]  /*b890*/  ISETP.NE.OR P0, PT, R114, -0x1, !P1 ;  /* 0xffffffff7200780c */ /* 0x000fe20004f05670 */
[----:B------:R-:W-:Y:S01]  /*b8a0*/  @!P2 IMAD R10, R5, c[0x0][0x1c0], RZ ;  /* 0x00007000050aaa24 */ /* 0x000fe200078e02ff */
[----:B------:R-:W-:Y:S01]  /*b8b0*/  LOP3.LUT R3, R2, 0xfffffffc, RZ, 0xc0, !PT ;  /* 0xfffffffc02037812 */ /* 0x000fe200078ec0ff */
[C---:B------:R-:W-:Y:S01]  /*b8c0*/  @!P3 IMAD R4, R23.reuse, c[0x0][0x1e4], R4 ;  /* 0x000079001704ba24 */ /* 0x040fe200078e0204 */
[----:B------:R-:W-:Y:S01]  /*b8d0*/  SHF.R.S32.HI R14, RZ, 0x2, R2 ;  /* 0x00000002ff0e7819 */ /* 0x000fe20000011402 */
[C---:B------:R-:W-:Y:S01]  /*b8e0*/  IMAD R7, R23.reuse, R10, RZ ;  /* 0x0000000a17077224 */ /* 0x040fe200078e02ff */
[----:B------:R-:W-:Y:S01]  /*b8f0*/  @!P1 CS2R R16, SRZ ;  /* 0x0000000000109805 */ /* 0x000fe2000001ff00 */
[----:B------:R-:W-:Y:S01]  /*b900*/  @!P3 IMAD.WIDE.U32 R10, R23, c[0x0][0x1e0], RZ ;  /* 0x00007800170aba25 */ /* 0x000fe200078e00ff */
[----:B------:R-:W-:-:S02]  /*b910*/  SHF.R.S32.HI R15, RZ, 0x1f, R14 ;  /* 0x0000001fff0f7819 */ /* 0x000fc4000001140e */
[----:B------:R-:W-:Y:S01]  /*b920*/  SEL R7, R7, RZ, !P1 ;  /* 0x000000ff07077207 */ /* 0x000fe20004800000 */
[----:B------:R-:W-:Y:S01]  /*b930*/  IMAD.IADD R3, R0, 0x1, -R3 ;  /* 0x0000000100037824 */ /* 0x000fe200078e0a03 */
[----:B------:R-:W-:Y:S01]  /*b940*/  @!P3 MOV R8, R10 ;  /* 0x0000000a0008b202 */ /* 0x000fe20000000f00 */
[----:B------:R-:W-:Y:S01]  /*b950*/  @!P3 IMAD.IADD R6, R11, 0x1, R4 ;  /* 0x000000010b06b824 */ /* 0x000fe200078e0204 */
[----:B------:R-:W-:Y:S01]  /*b960*/  SHF.R.S32.HI R0, RZ, 0x1f, R26 ;  /* 0x0000001fff007819 */ /* 0x000fe2000001141a */
[----:B------:R-:W-:Y:S02]  /*b970*/  IMAD R7, R26, R5, R7 ;  /* 0x000000051a077224 */ /* 0x000fe400078e0207 */
[----:B------:R-:W-:Y:S02]  /*b980*/  IMAD.SHL.U32 R5, R3, 0x8, RZ ;  /* 0x0000000803057824 */ /* 0x000fe400078e00ff */
[----:B------:R-:W-:Y:S02]  /*b990*/  @!P0 IMAD R114, R23, c[0x0][0x214], RZ ;  /* 0x0000850017728a24 */ /* 0x000fe400078e02ff */
[----:B------:R-:W-:Y:S01]  /*b9a0*/  @!P2 IMAD.MOV.U32 R9, RZ, RZ, 0x1 ;  /* 0x00000001ff09a424 */ /* 0x000fe200078e00ff */
[C---:B------:R-:W-:Y:S01]  /*b9b0*/  IADD3 R12, P0, R5.reuse, R8, RZ ;  /* 0x00000008050c7210 */ /* 0x040fe20007f1e0ff */
[----:B------:R-:W-:Y:S01]  /*b9c0*/  IMAD R11, R0, c[0x0][0x1f0], RZ ;  /* 0x00007c00000b7a24 */ /* 0x000fe200078e02ff */
[----:B------:R-:W-:Y:S01]  /*b9d0*/  ISETP.GE.AND P2, PT, R14, R121, PT ;  /* 0x000000790e00720c */ /* 0x000fe20003f46270 */
[----:B------:R-:W-:Y:S01]  /*b9e0*/  IMAD R22, R22, R9, RZ ;  /* 0x0000000916167224 */ /* 0x000fe200078e02ff */
[----:B------:R-:W-:Y:S01]  /*b9f0*/  LEA.HI.X.SX32 R13, R5, R6, 0x1, P0 ;  /* 0x00000006050d7211 */ /* 0x000fe200000f0eff */
[----:B------:R-:W-:Y:S01]  /*ba00*/  IMAD R11, R26, c[0x0][0x1f4], R11 ;  /* 0x00007d001a0b7a24 */ /* 0x000fe200078e020b */
[----:B------:R-:W-:Y:S01]  /*ba10*/  @P1 MOV R16, R114 ;  /* 0x0000007200101202 */ /* 0x000fe20000000f00 */
[----:B------:R-:W-:Y:S01]  /*ba20*/  IMAD.WIDE R18, R18, 0x40, R14 ;  /* 0x0000004012127825 */ /* 0x000fe200078e020e */
[----:B------:R-:W-:-:S02]  /*ba30*/  @P1 SHF.R.S32.HI R17, RZ, 0x1f, R114 ;  /* 0x0000001fff111819 */ /* 0x000fc40000011472 */
[----:B------:R-:W-:Y:S01]  /*ba40*/  IADD3 R2, R5, 0x20, RZ ;  /* 0x0000002005027810 */ /* 0x000fe20007ffe0ff */
[----:B------:R-:W-:Y:S01]  /*ba50*/  IMAD.WIDE.U32 R26, R26, c[0x0][0x1f0], R12 ;  /* 0x00007c001a1a7a25 */ /* 0x000fe200078e000c */
[----:B------:R-:W-:Y:S02]  /*ba60*/  SHF.R.S32.HI R13, RZ, 0x1f, R22 ;  /* 0x0000001fff0d7819 */ /* 0x000fe40000011416 */
[----:B------:R-:W-:Y:S01]  /*ba70*/  IADD3 R22, P1, P0, R22, R16, R7 ;  /* 0x0000001016167210 */ /* 0x000fe2000783e007 */
[----:B------:R-:W-:Y:S01]  /*ba80*/  IMAD.IADD R11, R11, 0x1, R27 ;  /* 0x000000010b0b7824 */ /* 0x000fe200078e021b */
[----:B------:R-:W-:Y:S02]  /*ba90*/  SHF.R.S32.HI R16, RZ, 0x1f, R7 ;  /* 0x0000001fff107819 */ /* 0x000fe40000011407 */
[----:B------:R-:W-:Y:S02]  /*baa0*/  IADD3 R0, R5, 0x40, RZ ;  /* 0x0000004005007810 */ /* 0x000fe40007ffe0ff */
[----:B------:R-:W-:Y:S01]  /*bab0*/  IADD3.X R13, R13, R17, R16, P1, P0 ;  /* 0x000000110d0d7210 */ /* 0x000fe20000fe0410 */
        /* <DEDUP_REMOVED lines=14> */
.L_x_820:
[----:B------:R-:W-:Y:S05]  /*bba0*/  BSYNC B0 ;  /* 0x0000000000007941 */ /* 0x000fea0003800000 */
.L_x_819:
[----:B------:R-:W-:Y:S01]  /*bbb0*/  IADD3 R4, R14, 0x20, RZ ;  /* 0x000000200e047810 */ /* 0x000fe20007ffe0ff */
[----:B------:R-:W-:Y:S03]  /*bbc0*/  BSSY B0, `(.L_x_821) ;  /* 0x0000012000007945 */ /* 0x000fe60003800000 */
[----:B------:R-:W-:-:S13]  /*bbd0*/  ISETP.GE.AND P0, PT, R4, R121, PT ;  /* 0x000000790400720c */ /* 0x000fda0003f06270 */
        /* <DEDUP_REMOVED lines=16> */
.L_x_822:
[----:B------:R-:W-:Y:S05]  /*bce0*/  BSYNC B0 ;  /* 0x0000000000007941 */ /* 0x000fea0003800000 */
.L_x_821:
        /* <DEDUP_REMOVED lines=19> */
.L_x_823:
        /* <DEDUP_REMOVED lines=14> */
.L_x_1001:


//--------------------- .text._ZN5flash16flash_fwd_kernelI23Flash_fwd_kernel_traitsILi96ELi64ELi64ELi4ELb0ELb0EN7cutlass6half_tE19Flash_kernel_traitsILi96ELi64ELi64ELi4ES3_EELb1ELb1ELb0ELb0ELb0ELb0ELb0ELb1EEEvNS_16Flash_fwd_paramsE --------------------------
	.section	.text._ZN5flash16flash_fwd_kernelI23Flash_fwd_kernel_traitsILi96ELi64ELi64ELi4ELb0ELb0EN7cutlass6half_tE19Flash_kernel_traitsILi96ELi64ELi64ELi4ES3_EELb1ELb1ELb0ELb0ELb0ELb0ELb0ELb1EEEvNS_16Flash_fwd_paramsE,"ax",@progbits
	.sectioninfo	@"SHI_REGISTERS=213"
	.align	128
        .global         _ZN5flash16flash_fwd_kernelI23Flash_fwd_kernel_traitsILi96ELi64ELi64ELi4ELb0ELb0EN7cutlass6half_tE19Flash_kernel_traitsILi96ELi64ELi64ELi4ES3_EELb1ELb1ELb0ELb0ELb0ELb0ELb0ELb1EEEvNS_16Flash_fwd_paramsE
        .type           _ZN5flash16flash_fwd_kernelI23Flash_fwd_kernel_traitsILi96ELi64ELi64ELi4ELb0ELb0EN7cutlass6half_tE19Flash_kernel_traitsILi96ELi64ELi64ELi4ES3_EELb1ELb1ELb0ELb0ELb0ELb0ELb0ELb1EEEvNS_16Flash_fwd_paramsE,@function
        .size           _ZN5flash16flash_fwd_kernelI23Flash_fwd_kernel_traitsILi96ELi64ELi64ELi4ELb0ELb0EN7cutlass6half_tE19Flash_kernel_traitsILi96ELi64ELi64ELi4ES3_EELb1ELb1ELb0ELb0ELb0ELb0ELb0ELb1EEEvNS_16Flash_fwd_paramsE,(.L_x_1002 - _ZN5flash16flash_fwd_kernelI23Flash_fwd_kernel_traitsILi96ELi64ELi64ELi4ELb0ELb0EN7cutlass6half_tE19Flash_kernel_traitsILi96ELi64ELi64ELi4ES3_EELb1ELb1ELb0ELb0ELb0ELb0ELb0ELb1EEEvNS_16Flash_fwd_paramsE)
        .other          _ZN5flash16flash_fwd_kernelI23Flash_fwd_kernel_traitsILi96ELi64ELi64ELi4ELb0ELb0EN7cutlass6half_tE19Flash_kernel_traitsILi96ELi64ELi64ELi4ES3_EELb1ELb1ELb0ELb0ELb0ELb0ELb0ELb1EEEvNS_16Flash_fwd_paramsE,@"STO_CUDA_ENTRY STV_DEFAULT"
_ZN5flash16flash_fwd_kernelI23Flash_fwd_kernel_traitsILi96ELi64ELi64ELi4ELb0ELb0EN7cutlass6half_tE19Flash_kernel_traitsILi96ELi64ELi64ELi4ES3_EELb1ELb1ELb0ELb0ELb0ELb0ELb0ELb1EEEvNS_16Flash_fwd_paramsE:
.text._ZN5flash16flash_fwd_kernelI23Flash_fwd_kernel_traitsILi96ELi64ELi64ELi4ELb0ELb0EN7cutlass6half_tE19Flash_kernel_traitsILi96ELi64ELi64ELi4ES3_EELb1ELb1ELb0ELb0ELb0ELb0ELb0ELb1EEEvNS_16Flash_fwd_paramsE:
        /* <DEDUP_REMOVED lines=9> */
[----:B------:R-:W-:Y:S01]  /*0090*/  IMAD.MOV.U32 R7, RZ, RZ, c[0x0][0x2fc] ;  /* 0x0000bf00ff077624 */ /* 0x000fe200078e00ff */
[----:B------:R-:W-:-:S05]  /*00a0*/  @P1 MOV R6, R84 ;  /* 0x0000005400061202 */ /* 0x000fca0000000f00 */
[----:B------:R1:W3:Y:S01]  /*00b0*/  @P1 LDG.E.64 R8, [R6.64] ;  /* 0x0000001a06081981 */ /* 0x0002e2000c1e1b00 */
[----:B------:R-:W4:Y:S01]  /*00c0*/  LDC.U8 R0, c[0x0][0x312] ;  /* 0x0000c480ff007b82 */ /* 0x000f220000000000 */
[----:B------:R-:W-:Y:S01]  /*00d0*/  ISETP.NE.U32.AND P2, PT, RZ, c[0x0][0x240], PT ;  /* 0x00009000ff007a0c */ /* 0x000fe20003f45070 */
[----:B------:R-:W-:Y:S01]  /*00e0*/  IMAD.MOV.U32 R2, RZ, RZ, 0x4 ;  /* 0x00000004ff027424 */ /* 0x000fe200078e00ff */
[----:B------:R-:W4:Y:S01]  /*00f0*/  S2R R13, SR_CTAID.X ;  /* 0x00000000000d7919 */ /* 0x000f220000002500 */
[----:B------:R-:W-:Y:S01]  /*0100*/  IMAD.MOV.U32 R164, RZ, RZ, -0x1 ;  /* 0xffffffffffa47424 */ /* 0x000fe200078e00ff */
[----:B------:R-:W-:Y:S02]  /*0110*/  ISETP.NE.AND.EX P2, PT, RZ, c[0x0][0x244], PT, P2 ;  /* 0x00009100ff007a0c */ /* 0x000fe40003f45320 */
[----:B------:R-:W4:Y:S04]  /*0120*/  S2R R5, SR_CTAID.Y ;  /* 0x0000000000057919 */ /* 0x000f280000002600 */
[----:B------:R-:W4:Y:S04]  /*0130*/  S2R R24, SR_CTAID.Z ;  /* 0x0000000000187919 */ /* 0x000f280000002700 */
[----:B-1----:R-:W1:Y:S01]  /*0140*/  S2R R6, SR_TID.X ;  /* 0x0000000000067919 */ /* 0x002e620000002100 */
[----:B----4-:R-:W-:Y:S01]  /*0150*/  ISETP.NE.AND P3, PT, R0, RZ, PT ;  /* 0x000000ff0000720c */ /* 0x010fe20003f65270 */
[----:B------:R-:W-:-:S02]  /*0160*/  IMAD.MOV.U32 R15, RZ, RZ, -0x1 ;  /* 0xffffffffff0f7424 */ /* 0x000fc400078e00ff */
[----:B------:R-:W-:Y:S01]  /*0170*/  IMAD.WIDE R20, R5, R2, c[0x0][0x240] ;  /* 0x0000900005147625 */ /* 0x000fe200078e0202 */
[----:B------:R-:W-:-:S04]  /*0180*/  LOP3.LUT R3, R24, R13, R5, 0xfe, !PT ;  /* 0x0000000d18037212 */ /* 0x000fc800078efe05 */
[----:B-1----:R-:W-:-:S13]  /*0190*/  LOP3.LUT P4, RZ, R3, R6, RZ, 0xfc, !PT ;  /* 0x0000000603ff7212 */ /* 0x002fda000788fcff */
[----:B------:R-:W-:Y:S01]  /*01a0*/  @!P4 IMAD.MOV.U32 R16, RZ, RZ, c[0x0][0x308] ;  /* 0x0000c200ff10c624 */ /* 0x000fe200078e00ff */
[----:B------:R-:W-:Y:S01]  /*01b0*/  @!P4 MOV R17, c[0x0][0x30c] ;  /* 0x0000c3000011ca02 */ /* 0x000fe20000000f00 */
[----:B--2---:R-:W1:Y:S01]  /*01c0*/  @P1 R2UR UR28, R10 ;  /* 0x000000000a1c13c2 */ /* 0x004e6200000e0000 */
[----:B---3--:R-:W-:-:S07]  /*01d0*/  @P1 IADD3 R84, P0, R8, c[0x0][0x300], RZ ;  /* 0x0000c00008541a10 */ /* 0x008fce0007f1e0ff */
[----:B------:R-:W2:Y:S01]  /*01e0*/  @P1 R2UR UR29, R11 ;  /* 0x000000000b1d13c2 */ /* 0x000ea200000e0000 */
[----:B------:R-:W-:Y:S01]  /*01f0*/  @P1 IMAD.X R7, RZ, RZ, R9, P0 ;  /* 0x000000ffff071224 */ /* 0x000fe200000e0609 */
[----:B------:R-:W-:Y:S01]  /*0200*/  ISETP.EQ.U32.AND P1, PT, RZ, c[0x0][0x248], PT ;  /* 0x00009200ff007a0c */ /* 0x000fe20003f22070 */
[----:B------:R-:W-:Y:S01]  /*0210*/  IMAD.WIDE R8, R5, R2, c[0x0][0x248] ;  /* 0x0000920005087625 */ /* 0x000fe200078e0202 */
[----:B------:R-:W-:Y:S02]  /*0220*/  ISETP.NE.U32.AND P0, PT, RZ, c[0x0][0x250], PT ;  /* 0x00009400ff007a0c */ /* 0x000fe40003f05070 */
[----:B------:R-:W-:Y:S02]  /*0230*/  ISETP.EQ.OR.EX P1, PT, RZ, c[0x0][0x24c], !P3, P1 ;  /* 0x00009300ff007a0c */ /* 0x000fe40005f22710 */
[----:B------:R-:W-:Y:S02]  /*0240*/  @!P4 MOV R85, R7 ;  /* 0x000000070055c202 */ /* 0x000fe40000000f00 */
[----:B------:R-:W-:Y:S01]  /*0250*/  ISETP.NE.AND.EX P0, PT, RZ, c[0x0][0x254], PT, P0 ;  /* 0x00009500ff007a0c */ /* 0x000fe20003f05300 */
[----:B-1----:R-:W-:-:S02]  /*0260*/  IMAD.U32 R10, RZ, RZ, UR28 ;  /* 0x0000001cff0a7e24 */ /* 0x002fc4000f8e00ff */
[----:B------:R-:W-:Y:S01]  /*0270*/  @!P4 STG.E.64 [R16.64+0x8], R84 ;  /* 0x000008541000c986 */ /* 0x000fe2000c101b1a */
[----:B--2---:R-:W-:-:S05]  /*0280*/  IMAD.U32 R11, RZ, RZ, UR29 ;  /* 0x0000001dff0b7e24 */ /* 0x004fca000f8e00ff */
[----:B------:R1:W-:Y:S04]  /*0290*/  @!P4 STG.E.64 [R16.64], R10 ;  /* 0x0000000a1000c986 */ /* 0x0003e8000c101b1a */
[----:B------:R-:W2:Y:S04]  /*02a0*/  @P2 LDG.E R164, [R20.64] ;  /* 0x0000001a14a42981 */ /* 0x000ea8000c1e1900 */
[----:B------:R-:W2:Y:S01]  /*02b0*/  @P2 LDG.E R169, [R20.64+0x4] ;  /* 0x0000041a14a92981 */ /* 0x000ea2000c1e1900 */
[----:B------:R-:W-:Y:S02]  /*02c0*/  IMAD.MOV.U32 R4, RZ, RZ, RZ ;  /* 0x000000ffff047224 */ /* 0x000fe400078e00ff */
[----:B------:R-:W-:Y:S01]  /*02d0*/  @P0 IMAD.WIDE R18, R5, R2, c[0x0][0x250] ;  /* 0x0000940005120625 */ /* 0x000fe200078e0202 */
[----:B------:R3:W5:Y:S01]  /*02e0*/  @!P1 LDG.E R15, [R8.64] ;  /* 0x0000001a080f9981 */ /* 0x000762000c1e1900 */
[----:B------:R-:W4:Y:S03]  /*02f0*/  LDC.U8 R163, c[0x0][0x2d8] ;  /* 0x0000b600ffa37b82 */ /* 0x000f260000000000 */
[----:B------:R3:W5:Y:S01]  /*0300*/  @P0 LDG.E R4, [R18.64] ;  /* 0x0000001a12040981 */ /* 0x000762000c1e1900 */
[----:B------:R-:W-:-:S04]  /*0310*/  ISETP.NE.U32.AND P0, PT, RZ, c[0x0][0x248], PT ;  /* 0x00009200ff007a0c */ /* 0x000fc80003f05070 */
[----:B------:R-:W-:Y:S02]  /*0320*/  ISETP.NE.AND.EX P0, PT, RZ, c[0x0][0x24c], PT, P0 ;  /* 0x00009300ff007a0c */ /* 0x000fe40003f05300 */
[----:B-1----:R-:W-:-:S04]  /*0330*/  SHF.R.S32.HI R17, RZ, 0x1f, R6 ;  /* 0x0000001fff117819 */ /* 0x002fc80000011406 */
[----:B------:R-:W-:Y:S02]  /*0340*/  LEA.HI R11, R17, R6, RZ, 0x5 ;  /* 0x00000006110b7211 */ /* 0x000fe400078f28ff */
[----:B--2---:R-:W-:Y:S01]  /*0350*/  @P2 IADD3 R169, R169, -R164, RZ ;  /* 0x800000a4a9a92210 */ /* 0x004fe20007ffe0ff */
[----:B------:R-:W-:-:S04]  /*0360*/  @!P2 IMAD.MOV.U32 R169, RZ, RZ, c[0x0][0x214] ;  /* 0x00008500ffa9a624 */ /* 0x000fc800078e00ff */
[----:B------:R-:W-:Y:S05]  /*0370*/  @!P0 BRA `(.L_x_824) ;  /* 0x0000004000008947 */ /* 0x000fea0003800000 */
[----:B---34-:R-:W2:Y:S02]  /*0380*/  @P3 LDG.E R0, [R8.64+0x4] ;  /* 0x0000041a08003981 */ /* 0x018ea4000c1e1900 */
[----:B--2--5:R-:W-:-:S06]  /*0390*/  @P3 IADD3 R0, R0, -R15, RZ ;  /* 0x8000000f00003210 */ /* 0x024fcc0007ffe0ff */
[----:B------:R1:W5:Y:S01]  /*03a0*/  @!P3 LDG.E R0, [R8.64] ;  /* 0x0000001a0800b981 */ /* 0x000362000c1e1900 */
[----:B------:R-:W-:Y:S05]  /*03b0*/  BRA `(.L_x_825) ;  /* 0x0000001000007947 */ /* 0x000fea0003800000 */
.L_x_824:
[----:B---34-:R-:W-:Y:S02]  /*03c0*/  MOV R0, c[0x0][0x218] ;  /* 0x0000860000007a02 */ /* 0x018fe40000000f00 */
.L_x_825:
        /* <DEDUP_REMOVED lines=25> */
[----:B------:R-:W-:Y:S01]  /*0560*/  IMAD R9, R5, c[0x0][0x1c0], R24 ;  /* 0x0000700005097a24 */ /* 0x000fe200078e0218 */
[----:B------:R-:W-:Y:S02]  /*0570*/  ISETP.NE.AND P0, PT, R15, -0x1, PT ;  /* 0xffffffff0f00780c */ /* 0x000fe40003f05270 */
[----:B------:R-:W-:-:S04]  /*0580*/  LOP3.LUT R3, R11, 0xffffffe0, RZ, 0xc0, !PT ;  /* 0xffffffe00b037812 */ /* 0x000fc800078ec0ff */
[----:B------:R-:W-:Y:S02]  /*0590*/  IADD3 R10, R6, -R3, RZ ;  /* 0x80000003060a7210 */ /* 0x000fe40007ffe0ff */
[----:B------:R-:W-:Y:S02]  /*05a0*/  SHF.L.U32 R3, R9, 0x5, RZ ;  /* 0x0000000509037819 */ /* 0x000fe400000006ff */
[--C-:B------:R-:W-:Y:S01]  /*05b0*/  SHF.R.S32.HI R14, RZ, 0x1f, R10.reuse ;  /* 0x0000001fff0e7819 */ /* 0x100fe2000001140a */
[----:B------:R-:W-:Y:S01]  /*05c0*/  @P3 IMAD.WIDE.U32 R28, R164, c[0x0][0x190], RZ ;  /* 0x00006400a41c3a25 */ /* 0x000fe200078e00ff */
[----:B------:R-:W-:Y:S02]  /*05d0*/  @!P3 SHF.R.S32.HI R12, RZ, 0x1f, R5 ;  /* 0x0000001fff0cb819 */ /* 0x000fe40000011405 */
[----:B------:R-:W-:Y:S01]  /*05e0*/  IADD3 R84, P2, P1, R3, R84, R10 ;  /* 0x0000005403547210 */ /* 0x000fe2000795e00a */
[----:B------:R-:W-:Y:S01]  /*05f0*/  @!P3 IMAD.WIDE.U32 R22, R5, c[0x0][0x178], RZ ;  /* 0x00005e000516ba25 */ /* 0x000fe200078e00ff */
[----:B------:R-:W-:-:S02]  /*0600*/  SHF.R.S32.HI R0, RZ, 0x1f, R3 ;  /* 0x0000001fff007819 */ /* 0x000fc40000011403 */
[----:B------:R-:W-:Y:S01]  /*0610*/  @P0 IADD3 R8, R4, R15, RZ ;  /* 0x0000000f04080210 */ /* 0x000fe20007ffe0ff */
[----:B------:R-:W-:Y:S01]  /*0620*/  @!P3 IMAD R12, R12, c[0x0][0x178], RZ ;  /* 0x00005e000c0cba24 */ /* 0x000fe200078e02ff */
[----:B------:R-:W-:Y:S01]  /*0630*/  IADD3.X R0, R0, R7, R14, P2, P1 ;  /* 0x0000000700007210 */ /* 0x000fe200017e240e */
[----:B------:R-:W-:Y:S01]  /*0640*/  @P3 IMAD R3, R164, c[0x0][0x194], R29 ;  /* 0x00006500a4033a24 */ /* 0x000fe200078e021d */
[----:B------:R-:W-:Y:S01]  /*0650*/  @!P3 MOV R28, R22 ;  /* 0x00000016001cb202 */ /* 0x000fe20000000f00 */
[----:B------:R-:W-:Y:S02]  /*0660*/  @!P3 IMAD R7, R5, c[0x0][0x17c], R12 ;  /* 0x00005f000507ba24 */ /* 0x000fe400078e020c */
[----:B------:R-:W-:-:S03]  /*0670*/  @P0 IMAD.WIDE.U32 R18, R8, c[0x0][0x198], RZ ;  /* 0x0000660008120a25 */ /* 0x000fc600078e00ff */
[----:B------:R-:W-:Y:S01]  /*0680*/  @!P3 IADD3 R3, R23, R7, RZ ;  /* 0x000000071703b210 */ /* 0x000fe20007ffe0ff */
[----:B------:R-:W-:Y:S02]  /*0690*/  IMAD R12, R9, c[0x0][0x224], R20 ;  /* 0x00008900090c7a24 */ /* 0x000fe400078e0214 */
[----:B------:R-:W-:Y:S02]  /*06a0*/  @P0 IMAD R8, R8, c[0x0][0x19c], R19 ;  /* 0x0000670008080a24 */ /* 0x000fe400078e0213 */
[----:B------:R-:W-:Y:S01]  /*06b0*/  IMAD R12, R12, c[0x0][0x228], RZ ;  /* 0x00008a000c0c7a24 */ /* 0x000fe200078e02ff */
        /* <DEDUP_REMOVED lines=11> */
.L_x_827:
[----:B------:R-:W-:Y:S01]  /*0770*/  IABS R14, c[0x0][0x1c8] ;  /* 0x00007200000e7a13 */ /* 0x000fe20000000000 */
[----:B------:R-:W-:-:S03]  /*0780*/  IMAD.MOV.U32 R22, RZ, RZ, RZ ;  /* 0x000000ffff167224 */ /* 0x000fc600078e00ff */
[----:B------:R-:W1:Y:S08]  /*0790*/  I2F.RP R16, R14 ;  /* 0x0000000e00107306 */ /* 0x000e700000209400 */
[----:B-1----:R-:W1:Y:S02]  /*07a0*/  MUFU.RCP R23, R16 ;  /* 0x0000001000177308 */ /* 0x002e640000001000 */
[----:B-1----:R-:W-:-:S06]  /*07b0*/  IADD3 R23, R23, 0xffffffe, RZ ;  /* 0x0ffffffe17177810 */ /* 0x002fcc0007ffe0ff */
[----:B------:R-:W1:Y:S02]  /*07c0*/  F2I.FTZ.U32.TRUNC.NTZ R23, R23 ;  /* 0x0000001700177305 */ /* 0x000e64000021f000 */
[----:B-1----:R-:W-:-:S04]  /*07d0*/  IMAD.MOV R7, RZ, RZ, -R23 ;  /* 0x000000ffff077224 */ /* 0x002fc800078e0a17 */
[----:B------:R-:W-:Y:S01]  /*07e0*/  IMAD R9, R7, R14, RZ ;  /* 0x0000000e07097224 */ /* 0x000fe200078e02ff */
[----:B------:R-:W-:-:S03]  /*07f0*/  IABS R7, R24 ;  /* 0x0000001800077213 */ /* 0x000fc60000000000 */
[----:B------:R-:W-:-:S04]  /*0800*/  IMAD.HI.U32 R22, R23, R9, R22 ;  /* 0x0000000917167227 */ /* 0x000fc800078e0016 */
[----:B------:R-:W-:-:S04]  /*0810*/  IMAD.MOV.U32 R9, RZ, RZ, R7 ;  /* 0x000000ffff097224 */ /* 0x000fc800078e0007 */
[----:B------:R-:W-:-:S05]  /*0820*/  IMAD.HI.U32 R128, R22, R9, RZ ;  /* 0x0000000916807227 */ /* 0x000fca00078e00ff */
[----:B------:R-:W-:-:S05]  /*0830*/  IADD3 R7, -R128, RZ, RZ ;  /* 0x000000ff80077210 */ /* 0x000fca0007ffe1ff */
[----:B------:R-:W-:Y:S02]  /*0840*/  IMAD R7, R14, R7, R9 ;  /* 0x000000070e077224 */ /* 0x000fe400078e0209 */
[----:B------:R-:W-:-:S03]  /*0850*/  @P0 IMAD.IADD R9, R4, 0x1, R15 ;  /* 0x0000000104090824 */ /* 0x000fc600078e020f */
[----:B------:R-:W-:Y:S01]  /*0860*/  ISETP.GT.U32.AND P2, PT, R14, R7, PT ;  /* 0x000000070e00720c */ /* 0x000fe20003f44070 */
[----:B------:R-:W-:-:S04]  /*0870*/  @P0 IMAD.WIDE.U32 R26, R9, c[0x0][0x1a0], RZ ;  /* 0x00006800091a0a25 */ /* 0x000fc800078e00ff */
[----:B------:R-:W-:Y:S01]  /*0880*/  @P0 IMAD R9, R9, c[0x0][0x1a4], R27 ;  /* 0x0000690009090a24 */ /* 0x000fe200078e021b */
[----:B------:R-:W-:-:S07]  /*0890*/  SHF.R.S32.HI R27, RZ, 0x1f, R24 ;  /* 0x0000001fff1b7819 */ /* 0x000fce0000011418 */
[----:B------:R-:W-:Y:S01]  /*08a0*/  @!P2 IMAD.IADD R7, R7, 0x1, -R14 ;  /* 0x000000010707a824 */ /* 0x000fe200078e0a0e */
[----:B------:R-:W-:Y:S02]  /*08b0*/  @!P2 IADD3 R128, R128, 0x1, RZ ;  /* 0x000000018080a810 */ /* 0x000fe40007ffe0ff */
[----:B------:R-:W-:Y:S02]  /*08c0*/  ISETP.NE.AND P2, PT, RZ, c[0x0][0x1c8], PT ;  /* 0x00007200ff007a0c */ /* 0x000fe40003f45270 */
[----:B------:R-:W-:Y:S02]  /*08d0*/  ISETP.GE.U32.AND P3, PT, R7, R14, PT ;  /* 0x0000000e0700720c */ /* 0x000fe40003f66070 */
[----:B------:R-:W-:-:S04]  /*08e0*/  LOP3.LUT R7, R24, c[0x0][0x1c8], RZ, 0x3c, !PT ;  /* 0x0000720018077a12 */ /* 0x000fc800078e3cff */
[----:B------:R-:W-:-:S07]  /*08f0*/  ISETP.GE.AND P1, PT, R7, RZ, PT ;  /* 0x000000ff0700720c */ /* 0x000fce0003f26270 */
[----:B------:R-:W-:-:S06]  /*0900*/  @P3 IADD3 R128, R128, 0x1, RZ ;  /* 0x0000000180803810 */ /* 0x000fcc0007ffe0ff */
        /* <DEDUP_REMOVED lines=14> */
.L_x_828:
[-C--:B------:R-:W-:Y:S01]  /*09f0*/  LEA.HI R165, R17, R6.reuse, RZ, 0x2 ;  /* 0x0000000611a57211 */ /* 0x080fe200078f10ff */
        /* <DEDUP_REMOVED lines=12> */
[----:B------:R-:W-:-:S02]  /*0ac0*/  SHF.R.S32.HI R23, RZ, 0x1f, R22 ;  /* 0x0000001fff177819 */ /* 0x000fc40000011416 */
[----:B------:R-:W-:Y:S02]  /*0ad0*/  LOP3.LUT R21, R21, 0xc0, RZ, 0xc0, !PT ;  /* 0x000000c015157812 */ /* 0x000fe400078ec0ff */
[----:B------:R-:W-:Y:S01]  /*0ae0*/  SHF.R.S32.HI R175, RZ, 0x1f, R174 ;  /* 0x0000001fffaf7819 */ /* 0x000fe200000114ae */
[----:B------:R-:W-:Y:S01]  /*0af0*/  IMAD.WIDE R176, R13, 0x40, R22 ;  /* 0x000000400db07825 */ /* 0x000fe200078e0216 */
[--C-:B------:R-:W-:Y:S02]  /*0b00*/  LOP3.LUT R5, R21, 0x18, R174.reuse, 0xf8, !PT ;  /* 0x0000001815057812 */ /* 0x100fe400078ef8ae */
[----:B------:R-:W-:Y:S01]  /*0b10*/  SHF.R.U32.HI R30, RZ, 0x3, R21 ;  /* 0x00000003ff1e7819 */ /* 0x000fe20000011615 */
[----:B------:R-:W-:Y:S01]  /*0b20*/  IMAD.WIDE.U32 R32, R22, c[0x0][0x198], R174 ;  /* 0x0000660016207a25 */ /* 0x000fe200078e00ae */
[----:B------:R-:W-:Y:S02]  /*0b30*/  LOP3.LUT R165, R165, 0x7fffffe, RZ, 0xc0, !PT ;  /* 0x07fffffea5a57812 */ /* 0x000fe400078ec0ff */
[----:B------:R-:W-:-:S02]  /*0b40*/  IADD3 R28, P0, R174, R28, RZ ;  /* 0x0000001cae1c7210 */ /* 0x000fc40007f1e0ff */
[----:B------:R-:W-:Y:S01]  /*0b50*/  LOP3.LUT R15, R17, 0xfffffff0, RZ, 0xc0, !PT ;  /* 0xfffffff0110f7812 */ /* 0x000fe200078ec0ff */
[----:B------:R-:W-:Y:S01]  /*0b60*/  IMAD.IADD R165, R22, 0x1, -R165 ;  /* 0x0000000116a57824 */ /* 0x000fe200078e0aa5 */
[----:B------:R-:W-:Y:S01]  /*0b70*/  LOP3.LUT R30, R5, R30, RZ, 0x3c, !PT ;  /* 0x0000001e051e7212 */ /* 0x000fe200078e3cff */
[----:B------:R-:W-:Y:S01]  /*0b80*/  IMAD R5, R23, c[0x0][0x198], RZ ;  /* 0x0000660017057a24 */ /* 0x000fe200078e02ff */
[----:B------:R-:W-:Y:S01]  /*0b90*/  SHF.R.S32.HI R4, RZ, 0x5, R11 ;  /* 0x00000005ff047819 */ /* 0x000fe2000001140b */
[----:B------:R-:W-:Y:S01]  /*0ba0*/  IMAD.X R29, R175, 0x1, R3, P0 ;  /* 0x00000001af1d7824 */ /* 0x000fe200000e0603 */
[----:B------:R-:W-:Y:S01]  /*0bb0*/  IADD3 R170, P1, R18, R32, RZ ;  /* 0x0000002012aa7210 */ /* 0x000fe20007f3e0ff */
[----:B------:R-:W-:Y:S01]  /*0bc0*/  IMAD R3, R23, c[0x0][0x1a0], RZ ;  /* 0x0000680017037a24 */ /* 0x000fe200078e02ff */
[----:B------:R-:W-:Y:S01]  /*0bd0*/  SHF.R.S32.HI R11, RZ, 0x1f, R11 ;  /* 0x0000001fff0b7819 */ /* 0x000fe2000001140b */
[----:B------:R-:W-:Y:S01]  /*0be0*/  IMAD.IADD R16, R6, 0x1, -R15 ;  /* 0x0000000106107824 */ /* 0x000fe200078e0a0f */
[----:B------:R-:W-:Y:S01]  /*0bf0*/  IADD3 R167, R174, 0x20, RZ ;  /* 0x00000020aea77810 */ /* 0x000fe20007ffe0ff */
[----:B------:R-:W-:Y:S01]  /*0c00*/  IMAD R5, R22, c[0x0][0x19c], R5 ;  /* 0x0000670016057a24 */ /* 0x000fe200078e0205 */
[----:B------:R-:W-:Y:S01]  /*0c10*/  IADD3 R166, R174, 0x40, RZ ;  /* 0x00000040aea67810 */ /* 0x000fe20007ffe0ff */
[----:B------:R-:W-:Y:S01]  /*0c20*/  IMAD R165, R4, 0x8, R165 ;  /* 0x0000000804a57824 */ /* 0x000fe200078e02a5 */
[----:B------:R-:W-:Y:S01]  /*0c30*/  LEA.HI R15, R16, R16, RZ, 0x1 ;  /* 0x00000010100f7211 */ /* 0x000fe200078f08ff */
[----:B------:R-:W-:Y:S01]  /*0c40*/  IMAD.WIDE.U32 R24, R24, c[0x0][0x1a8], R28 ;  /* 0x00006a0018187a25 */ /* 0x000fe200078e001c */
[----:B------:R-:W-:-:S02]  /*0c50*/  IADD3.X R171, R8, R33, R5, P1, !PT ;  /* 0x0000002108ab7210 */ /* 0x000fc40000ffe405 */
[----:B------:R-:W-:Y:S01]  /*0c60*/  LEA.HI R8, R11, R4, RZ, 0x2 ;  /* 0x000000040b087211 */ /* 0x000fe200078f10ff */
[C---:B------:R-:W-:Y:S01]  /*0c70*/  IMAD R28, R22.reuse, c[0x0][0x1a4], R3 ;  /* 0x00006900161c7a24 */ /* 0x040fe200078e0203 */
[----:B------:R-:W-:Y:S01]  /*0c80*/  SHF.R.S32.HI R3, RZ, 0x1f, R128 ;  /* 0x0000001fff037819 */ /* 0x000fe20000011480 */
[----:B------:R-:W-:Y:S01]  /*0c90*/  IMAD.U32 R165, R165, 0x20, R30 ;  /* 0x00000020a5a57824 */ /* 0x000fe200078e001e */
[----:B------:R-:W-:Y:S01]  /*0ca0*/  SHF.R.S32.HI R21, RZ, 0x1, R15 ;  /* 0x00000001ff157819 */ /* 0x000fe2000001140f */
[----:B------:R-:W-:Y:S01]  /*0cb0*/  IMAD.WIDE.U32 R30, R22, c[0x0][0x1a0], R174 ;  /* 0x00006800161e7a25 */ /* 0x000fe200078e00ae */
[----:B------:R-:W-:Y:S02]  /*0cc0*/  SHF.R.S32.HI R14, RZ, 0x1f, R15 ;  /* 0x0000001fff0e7819 */ /* 0x000fe4000001140f */
[----:B------:R-:W-:Y:S01]  /*0cd0*/  SHF.R.S32.HI R5, RZ, 0x1f, R10 ;  /* 0x0000001fff057819 */ /* 0x000fe2000001140a */
[C---:B------:R-:W-:Y:S01]  /*0ce0*/  IMAD R173, R3.reuse, c[0x0][0x1b0], RZ ;  /* 0x00006c0003ad7a24 */ /* 0x040fe200078e02ff */
[----:B------:R-:W-:Y:S01]  /*0cf0*/  IADD3 R30, P0, R26, R30, RZ ;  /* 0x0000001e1a1e7210 */ /* 0x000fe20007f1e0ff */
[----:B------:R-:W-:Y:S01]  /*0d00*/  IMAD R131, R3, c[0x0][0x1b8], RZ ;  /* 0x00006e0003837a24 */ /* 0x000fe200078e02ff */
[----:B------:R-:W-:Y:S01]  /*0d10*/  LOP3.LUT R3, R8, 0xffffffc, RZ, 0xc0, !PT ;  /* 0x0ffffffc08037812 */ /* 0x000fe200078ec0ff */
[----:B------:R-:W-:Y:S01]  /*0d20*/  IMAD.IADD R8, R169, 0x1, -R20 ;  /* 0x00000001a9087824 */ /* 0x000fe200078e0a14 */
[----:B------:R-:W-:Y:S01]  /*0d30*/  LEA.HI R14, R14, R21, RZ, 0x2 ;  /* 0x000000150e0e7211 */ /* 0x000fe200078f10ff */
[C---:B------:R-:W-:Y:S01]  /*0d40*/  IMAD R173, R128.reuse, c[0x0][0x1b4], R173 ;  /* 0x00006d0080ad7a24 */ /* 0x040fe200078e02ad */
[----:B------:R-:W-:Y:S01]  /*0d50*/  IADD3.X R31, R9, R31, R28, P0, !PT ;  /* 0x0000001f091f7210 */ /* 0x000fe200007fe41c */
[----:B------:R-:W-:Y:S01]  /*0d60*/  IMAD R131, R128, c[0x0][0x1bc], R131 ;  /* 0x00006f0080837a24 */ /* 0x000fe200078e0283 */
[----:B------:R-:W-:Y:S01]  /*0d70*/  ISETP.GE.AND P0, PT, R22, R8, PT ;  /* 0x000000081600720c */ /* 0x000fe20003f06270 */
[----:B------:R-:W-:Y:S01]  /*0d80*/  IMAD.WIDE.U32 R170, R128, c[0x0][0x1b0], R170 ;  /* 0x00006c0080aa7a25 */ /* 0x000fe200078e00aa */
[----:B------:R-:W-:-:S02]  /*0d90*/  LOP3.LUT R14, R14, 0xfffffffc, RZ, 0xc0, !PT ;  /* 0xfffffffc0e0e7812 */ /* 0x000fc400078ec0ff */
[----:B------:R-:W-:Y:S01]  /*0da0*/  LEA.HI R11, R5, R10, RZ, 0x2 ;  /* 0x0000000a050b7211 */ /* 0x000fe200078f10ff */
[----:B------:R-:W-:Y:S02]  /*0db0*/  IMAD.IADD R3, R4, 0x1, -R3 ;  /* 0x0000000104037824 */ /* 0x000fe400078e0a03 */
[----:B------:R-:W-:Y:S01]  /*0dc0*/  IMAD.IADD R14, R21, 0x1, -R14 ;  /* 0x00000001150e7824 */ /* 0x000fe200078e0a0e */
[----:B------:R-:W-:Y:S01]  /*0dd0*/  SHF.R.S32.HI R18, RZ, 0x2, R11 ;  /* 0x00000002ff127819 */ /* 0x000fe2000001140b */
[----:B------:R-:W-:Y:S02]  /*0de0*/  IMAD.MOV.U32 R5, RZ, RZ, 0x10 ;  /* 0x00000010ff057424 */ /* 0x000fe400078e00ff */
[----:B------:R-:W-:Y:S01]  /*0df0*/  IMAD.WIDE.U32 R128, R128, c[0x0][0x1b8], R30 ;  /* 0x00006e0080807a25 */ /* 0x000fe200078e001e */
[----:B------:R-:W-:-:S03]  /*0e00*/  LOP3.LUT P1, RZ, R14, 0x2, RZ, 0xc0, !PT ;  /* 0x000000020eff7812 */ /* 0x000fc6000782c0ff */
[----:B------:R-:W-:Y:S01]  /*0e10*/  IMAD R168, R3, 0x10, R18 ;  /* 0x0000001003a87824 */ /* 0x000fe200078e0212 */
        /* <DEDUP_REMOVED lines=38> */
.L_x_830:
[----:B------:R-:W-:Y:S05]  /*1080*/  BSYNC B0 ;  /* 0x0000000000007941 */ /* 0x000fea0003800000 */
.L_x_829:
[----:B------:R-:W-:Y:S01]  /*1090*/  LOP3.LUT R11, R11, 0x7ffffffc, RZ, 0xc0, !PT ;  /* 0x7ffffffc0b0b7812 */ /* 0x000fe200078ec0ff */
[----:B------:R-:W-:Y:S01]  /*10a0*/  IMAD R12, R85, 0x40, R12 ;  /* 0x00000040550c7824 */ /* 0x000fe200078e020c */
[----:B------:R-:W-:Y:S01]  /*10b0*/  IADD3 R9, R22, 0x20, RZ ;  /* 0x0000002016097810 */ /* 0x000fe20007ffe0ff */
[----:B------:R-:W-:Y:S01]  /*10c0*/  UMOV UR21, 0x6 ;  /* 0x0000000600157882 */ /* 0x000fe20000000000 */
[----:B------:R-:W-:Y:S01]  /*10d0*/  BSSY B0, `(.L_x_831) ;  /* 0x000002d000007945 */ /* 0x000fe20003800000 */
[----:B------:R-:W-:Y:S01]  /*10e0*/  IMAD.IADD R11, R10, 0x1, -R11 ;  /* 0x000000010a0b7824 */ /* 0x000fe200078e0a0b */
[----:B------:R-:W-:Y:S01]  /*10f0*/  ISETP.GE.AND P1, PT, R9, R8, PT ;  /* 0x000000080900720c */ /* 0x000fe20003f26270 */
[----:B------:R-:W-:Y:S01]  /*1100*/  ULDC.64 UR6, c[0x0][0x198] ;  /* 0x0000660000067ab9 */ /* 0x000fe20000000a00 */
[----:B------:R-:W-:Y:S01]  /*1110*/  IADD3 R93, R12, -0x40, RZ ;  /* 0xffffffc00c5d7810 */ /* 0x000fe20007ffe0ff */
[----:B------:R-:W-:Y:S01]  /*1120*/  IMAD.SHL.U32 R11, R11, 0x2, RZ ;  /* 0x000000020b0b7824 */ /* 0x000fe200078e00ff */
[----:B------:R-:W-:-:S02]  /*1130*/  USHF.L.U64.HI UR7, UR6, UR21, UR7 ;  /* 0x0000001506077299 */ /* 0x000fc40008010207 */
[----:B------:R-:W-:Y:S01]  /*1140*/  USHF.L.U32 UR8, UR6, 0x6, URZ ;  /* 0x0000000606087899 */ /* 0x000fe2000800063f */
[----:B------:R-:W-:-:S05]  /*1150*/  IMAD R10, R168, c[0x0][0x228], R11 ;  /* 0x00008a00a80a7a24 */ /* 0x000fca00078e020b */
[----:B------:R-:W-:Y:S02]  /*1160*/  IADD3 R94, P0, R93, R10, RZ ;  /* 0x0000000a5d5e7210 */ /* 0x000fe40007f1e0ff */
[----:B------:R-:W-:-:S04]  /*1170*/  SHF.R.S32.HI R10, RZ, 0x1f, R10 ;  /* 0x0000001fff0a7819 */ /* 0x000fc8000001140a */
[----:B------:R-:W-:Y:S01]  /*1180*/  LEA.HI.X.SX32 R93, R93, R10, 0x1, P0 ;  /* 0x0000000a5d5d7211 */ /* 0x000fe200000f0eff */
        /* <DEDUP_REMOVED lines=33> */
.L_x_832:
[----:B------:R-:W-:Y:S05]  /*13a0*/  BSYNC B0 ;  /* 0x0000000000007941 */ /* 0x000fea0003800000 */
.L_x_831:
[----:B------:R-:W-:Y:S01]  /*13b0*/  IADD3 R92, R85, -0x1, RZ ;  /* 0xffffffff555c7810 */ /* 0x000fe20007ffe0ff */
[----:B------:R-:W-:Y:S01]  /*13c0*/  BSSY B0, `(.L_x_833) ;  /* 0x0000025000007945 */ /* 0x000fe20003800000 */
[----:B------:R-:W-:Y:S02]  /*13d0*/  MOV R172, R170 ;  /* 0x000000aa00ac7202 */ /* 0x000fe40000000f00 */
[----:B------:R-:W-:Y:S01]  /*13e0*/  SHF.R.S32.HI R12, RZ, 0x1f, R92 ;  /* 0x0000001fff0c7819 */ /* 0x000fe2000001145c */
[C---:B------:R-:W-:Y:S02]  /*13f0*/  IMAD R8, R92.reuse, -0x40, R2 ;  /* 0xffffffc05c087824 */ /* 0x040fe400078e0202 */
[C---:B--2---:R-:W-:Y:S02]  /*1400*/  IMAD R11, R92.reuse, UR7, RZ ;  /* 0x000000075c0b7c24 */ /* 0x044fe4000f8e02ff */
        /* <DEDUP_REMOVED lines=32> */
.L_x_834:
[----:B------:R-:W-:Y:S05]  /*1610*/  BSYNC B0 ;  /* 0x0000000000007941 */ /* 0x000fea0003800000 */
.L_x_833:
        /* <DEDUP_REMOVED lines=37> */
.L_x_836:
[----:B------:R-:W-:Y:S05]  /*1870*/  BSYNC B0 ;  /* 0x0000000000007941 */ /* 0x000fea0003800000 */
.L_x_835:
[----:B------:R-:W0:Y:S01]  /*1880*/  LDGDEPBAR ;  /* 0x00000000000079af */ /* 0x000e220000000000 */
[----:B------:R-:W-:Y:S01]  /*1890*/  IMAD R11, R4, 0x10, R20 ;  /* 0x00000010040b7824 */ /* 0x000fe200078e0214 */
[----:B------:R-:W-:Y:S01]  /*18a0*/  SHF.R.S32.HI R21, RZ, 0x1f, R16 ;  /* 0x0000001fff157819 */ /* 0x000fe20000011410 */
[----:B------:R-:W-:Y:S01]  /*18b0*/  IMAD R122, R13, 0x4, R4 ;  /* 0x000000040d7a7824 */ /* 0x000fe200078e0204 */
[----:B------:R-:W-:Y:S01]  /*18c0*/  LOP3.LUT R15, R15, 0x7fffffe, RZ, 0xc0, !PT ;  /* 0x07fffffe0f0f7812 */ /* 0x000fe200078ec0ff */
[----:B------:R-:W-:Y:S01]  /*18d0*/  IMAD.MOV.U32 R130, RZ, RZ, R128 ;  /* 0x000000ffff827224 */ /* 0x000fe200078e0080 */
[----:B------:R-:W-:Y:S01]  /*18e0*/  SHF.R.S32.HI R20, RZ, 0x4, R17 ;  /* 0x00000004ff147819 */ /* 0x000fe20000011411 */
[----:B------:R-:W-:Y:S01]  /*18f0*/  UIADD3 UR18, UR29, 0x646e171e, URZ ;  /* 0x646e171e1d127890 */ /* 0x000fe2000fffe03f */
[----:B------:R-:W-:Y:S01]  /*1900*/  LEA.HI R21, R21, R16, RZ, 0x3 ;  /* 0x0000001015157211 */ /* 0x000fe200078f18ff */
[----:B------:R-:W-:Y:S01]  /*1910*/  IMAD.IADD R10, R16, 0x1, -R15 ;  /* 0x00000001100a7824 */ /* 0x000fe200078e0a0f */
[----:B------:R-:W-:Y:S01]  /*1920*/  IADD3 R18, R11, 0x1, R18 ;  /* 0x000000010b127810 */ /* 0x000fe20007ffe012 */
[----:B------:R-:W-:Y:S01]  /*1930*/  IMAD R11, R92, UR21, RZ ;  /* 0x000000155c0b7c24 */ /* 0x000fe2000f8e02ff */
[----:B------:R-:W-:Y:S01]  /*1940*/  LEA.HI R15, R17, R20, RZ, 0x1 ;  /* 0x00000014110f7211 */ /* 0x000fe200078f08ff */
[----:B------:R-:W-:Y:S01]  /*1950*/  IMAD.SHL.U32 R17, R21, 0x20, RZ ;  /* 0x0000002015117824 */ /* 0x000fe200078e00ff */
[----:B------:R-:W-:Y:S01]  /*1960*/  ISETP.GE.AND P0, PT, R22, R8, PT ;  /* 0x000000081600720c */ /* 0x000fe20003f06270 */
[----:B------:R-:W-:Y:S01]  /*1970*/  IMAD R12, R12, UR22, R11 ;  /* 0x000000160c0c7c24 */ /* 0x000fe2000f8e020b */
[----:B------:R-:W-:Y:S01]  /*1980*/  LOP3.LUT R11, R19, 0xfffffff8, RZ, 0xc0, !PT ;  /* 0xfffffff8130b7812 */ /* 0x000fe200078ec0ff */
[----:B------:R-:W-:Y:S01]  /*1990*/  IMAD.SHL.U32 R16, R14, 0x40, RZ ;  /* 0x000000400e107824 */ /* 0x000fe200078e00ff */
[----:B------:R-:W-:Y:S01]  /*19a0*/  LOP3.LUT R17, R17, 0xffffff00, RZ, 0xc0, !PT ;  /* 0xffffff0011117812 */ /* 0x000fe200078ec0ff */
[----:B------:R-:W-:Y:S01]  /*19b0*/  BSSY B0, `(.L_x_837) ;  /* 0x0000046000007945 */ /* 0x000fe20003800000 */
[----:B------:R-:W-:Y:S01]  /*19c0*/  LOP3.LUT R15, R15, 0xfffffffe, RZ, 0xc0, !PT ;  /* 0xfffffffe0f0f7812 */ /* 0x000fe200078ec0ff */
[----:B------:R-:W-:Y:S01]  /*19d0*/  IMAD.IADD R11, R6, 0x1, -R11 ;  /* 0x00000001060b7824 */ /* 0x000fe200078e0a0b */
[----:B------:R-:W-:Y:S01]  /*19e0*/  LOP3.LUT R16, R16, 0xc0, RZ, 0xc0, !PT ;  /* 0x000000c010107812 */ /* 0x000fe200078ec0ff */
[----:B------:R-:W-:Y:S01]  /*19f0*/  IMAD R13, R4, 0x200, R17 ;  /* 0x00000200040d7824 */ /* 0x000fe200078e0211 */
[----:B------:R-:W-:-:S04]  /*1a00*/  DEPBAR.LE SB0, 0x0 ;  /* 0x000080000000791a */ /* 0x000fc80000000000 */
[----:B------:R-:W-:Y:S01]  /*1a10*/  BAR.SYNC.DEFER_BLOCKING 0x0 ;  /* 0x0000000000007b1d */ /* 0x000fe20000010000 */
[----:B------:R-:W-:Y:S01]  /*1a20*/  LEA.HI R14, R11, R11, RZ, 0x1 ;  /* 0x0000000b0b0e7211 */ /* 0x000fe200078f08ff */
[C---:B------:R-:W-:Y:S02]  /*1a30*/  IMAD R4, R10.reuse, 0x20, R17 ;  /* 0x000000200a047824 */ /* 0x040fe400078e0211 */
[----:B------:R-:W-:Y:S01]  /*1a40*/  IMAD R13, R10, 0x20, R13 ;  /* 0x000000200a0d7824 */ /* 0x000fe200078e020d */
[----:B------:R-:W-:Y:S01]  /*1a50*/  LOP3.LUT R22, R14, 0x7fffffe, RZ, 0xc0, !PT ;  /* 0x07fffffe0e167812 */ /* 0x000fe200078ec0ff */
[----:B------:R-:W-:Y:S01]  /*1a60*/  IMAD.SHL.U32 R10, R7, 0x8, RZ ;  /* 0x00000008070a7824 */ /* 0x000fe200078e00ff */
[----:B------:R-:W-:Y:S01]  /*1a70*/  SHF.R.S32.HI R7, RZ, 0x1, R14 ;  /* 0x00000001ff077819 */ /* 0x000fe2000001140e */
[----:B------:R-:W-:Y:S02]  /*1a80*/  IMAD.IADD R20, R20, 0x1, -R15 ;  /* 0x0000000114147824 */ /* 0x000fe400078e0a0f */
[----:B------:R-:W-:Y:S01]  /*1a90*/  IMAD.IADD R11, R11, 0x1, -R22 ;  /* 0x000000010b0b7824 */ /* 0x000fe200078e0a16 */
[----:B------:R-:W-:Y:S01]  /*1aa0*/  LOP3.LUT P1, RZ, R7, 0x2, RZ, 0xc0, !PT ;  /* 0x0000000207ff7812 */ /* 0x000fe2000782c0ff */
[----:B------:R-:W-:-:S02]  /*1ab0*/  IMAD.SHL.U32 R15, R20, 0x8, RZ ;  /* 0x00000008140f7824 */ /* 0x000fc400078e00ff */
[----:B------:R-:W-:Y:S01]  /*1ac0*/  IMAD.SHL.U32 R7, R7, 0x40, RZ ;  /* 0x0000004007077824 */ /* 0x000fe200078e00ff */
[----:B------:R-:W-:Y:S01]  /*1ad0*/  SEL R5, R5, 0xfffffff0, !P1 ;  /* 0xfffffff005057807 */ /* 0x000fe20004800000 */
[----:B------:R-:W-:Y:S01]  /*1ae0*/  IMAD.SHL.U32 R6, R6, 0x2, RZ ;  /* 0x0000000206067824 */ /* 0x000fe200078e00ff */
[----:B------:R-:W-:Y:S01]  /*1af0*/  LOP3.LUT R15, R16, 0x8, R15, 0xf8, !PT ;  /* 0x00000008100f7812 */ /* 0x000fe200078ef80f */
[----:B------:R-:W-:Y:S01]  /*1b00*/  IMAD R11, R20, 0x8, R11 ;  /* 0x00000008140b7824 */ /* 0x000fe200078e020b */
[----:B------:R-:W-:Y:S02]  /*1b10*/  SHF.R.U32.HI R16, RZ, 0x3, R16 ;  /* 0x00000003ff107819 */ /* 0x000fe40000011610 */
[----:B------:R-:W-:Y:S02]  /*1b20*/  LOP3.LUT R7, R7, 0xc0, RZ, 0xc0, !PT ;  /* 0x000000c007077812 */ /* 0x000fe400078ec0ff */
[----:B------:R-:W-:Y:S01]  /*1b30*/  LOP3.LUT R15, R15, R16, RZ, 0x3c, !PT ;  /* 0x000000100f0f7212 */ /* 0x000fe200078e3cff */
[----:B------:R3:W-:Y:S01]  /*1b40*/  @P0 STS [R165+0x6000], RZ ;  /* 0x006000ffa5000388 */ /* 0x0007e20000000800 */
[----:B------:R-:W-:-:S02]  /*1b50*/  LOP3.LUT R10, R7, 0x8, R10, 0xf8, !PT ;  /* 0x00000008070a7812 */ /* 0x000fc400078ef80a */
[----:B------:R-:W-:Y:S01]  /*1b60*/  SHF.R.U32.HI R7, RZ, 0x3, R7 ;  /* 0x00000003ff077819 */ /* 0x000fe20000011607 */
[----:B------:R3:W-:Y:S01]  /*1b70*/  @P0 STS [R165+0x6004], RZ ;  /* 0x006004ffa5000388 */ /* 0x0007e20000000800 */
[C---:B------:R-:W-:Y:S01]  /*1b80*/  IMAD.IADD R119, R15.reuse, 0x1, R13 ;  /* 0x000000010f777824 */ /* 0x040fe200078e020d */
[----:B------:R-:W-:Y:S01]  /*1b90*/  LOP3.LUT R6, R6, 0x6, RZ, 0xc0, !PT ;  /* 0x0000000606067812 */ /* 0x000fe200078ec0ff */
[----:B------:R-:W-:Y:S01]  /*1ba0*/  IMAD.IADD R4, R15, 0x1, R4 ;  /* 0x000000010f047824 */ /* 0x000fe200078e0204 */
[----:B------:R3:W-:Y:S01]  /*1bb0*/  @P0 STS.64 [R165+0x6008], RZ ;  /* 0x006008ffa5000388 */ /* 0x0007e20000000a00 */
[----:B------:R-:W-:Y:S01]  /*1bc0*/  LOP3.LUT R10, R10, R7, RZ, 0x3c, !PT ;  /* 0x000000070a0a7212 */ /* 0x000fe200078e3cff */
[----:B------:R-:W-:Y:S01]  /*1bd0*/  IMAD.WIDE.U32 R14, R92, UR22, R130 ;  /* 0x000000165c0e7c25 */ /* 0x000fe2000f8e0082 */
[----:B------:R-:W-:Y:S01]  /*1be0*/  IADD3 R7, R2, R18, -R169 ;  /* 0x0000001202077210 */ /* 0x000fe20007ffe8a9 */
[----:B------:R3:W-:Y:S02]  /*1bf0*/  @P0 STS.128 [R165+0x7000], RZ ;  /* 0x007000ffa5000388 */ /* 0x0007e40000000c00 */
[----:B------:R-:W-:Y:S01]  /*1c00*/  IMAD.U32 R118, R11, 0x20, R10 ;  /* 0x000000200b767824 */ /* 0x000fe200078e000a */
[----:B------:R-:W-:Y:S01]  /*1c10*/  IADD3 R7, R7, c[0x0][0x2e8], RZ ;  /* 0x0000ba0007077a10 */ /* 0x000fe20007ffe0ff */
[----:B------:R3:W-:Y:S01]  /*1c20*/  @P0 STS.128 [R165+0x8000], RZ ;  /* 0x008000ffa5000388 */ /* 0x0007e20000000c00 */
[----:B------:R-:W-:-:S02]  /*1c30*/  IMAD.IADD R12, R15, 0x1, R12 ;  /* 0x000000010f0c7824 */ /* 0x000fc400078e020c */
[----:B------:R-:W-:Y:S01]  /*1c40*/  IMAD.SHL.U32 R119, R119, 0x2, RZ ;  /* 0x0000000277777824 */ /* 0x000fe200078e00ff */
        /* <DEDUP_REMOVED lines=28> */
.L_x_838:
[----:B------:R-:W-:Y:S05]  /*1e10*/  BSYNC B0 ;  /* 0x0000000000007941 */ /* 0x000fea0003800000 */
.L_x_837:
        /* <DEDUP_REMOVED lines=16> */
[C---:B----4-:R-:W-:Y:S02]  /*1f20*/  @!P2 LEA R10, P1, R14.reuse, c[0x0][0x170], 0x1 ;  /* 0x00005c000e0aaa11 */ /* 0x050fe400078208ff */
        /* <DEDUP_REMOVED lines=19> */
.L_x_840:
[----:B------:R-:W-:Y:S05]  /*2060*/  BSYNC B0 ;  /* 0x0000000000007941 */ /* 0x000fea0003800000 */
.L_x_839:
        /* <DEDUP_REMOVED lines=12> */
[C---:B------:R-:W-:Y:S01]  /*2130*/  IADD3 R2, R6.reuse, 0x8, RZ ;  /* 0x0000000806027810 */ /* 0x040fe20007ffe0ff */
[----:B-1----:R-:W1:Y:S01]  /*2140*/  LDSM.16.M88.4 R12, [R118+0x3c00] ;  /* 0x003c0000760c783b */ /* 0x002e620000000200 */
[CC--:B------:R-:W-:Y:S02]  /*2150*/  ISETP.GE.AND P5, PT, R7.reuse, R139.reuse, PT ;  /* 0x0000008b0700720c */ /* 0x0c0fe40003fa6270 */
[----:B------:R-:W-:Y:S01]  /*2160*/  ISETP.GE.AND P3, PT, R7, R138, PT ;  /* 0x0000008a0700720c */ /* 0x000fe20003f66270 */
[----:B------:R-:W-:Y:S01]  /*2170*/  LDSM.16.M88.4 R36, [R117] ;  /* 0x000000007524783b */ /* 0x000fe20000000200 */
[C---:B------:R-:W-:Y:S02]  /*2180*/  IADD3 R7, R6.reuse, 0x9, RZ ;  /* 0x0000000906077810 */ /* 0x040fe40007ffe0ff */
[----:B------:R-:W-:Y:S01]  /*2190*/  IADD3 R5, R6, 0x10, RZ ;  /* 0x0000001006057810 */ /* 0x000fe20007ffe0ff */
[----:B------:R-:W2:Y:S01]  /*21a0*/  LDSM.16.M88.4 R76, [R87+0x3000] ;  /* 0x00300000574c783b */ /* 0x000ea20000000200 */
[----:B------:R-:W-:-:S02]  /*21b0*/  ISETP.GE.AND P4, PT, R2, R139, PT ;  /* 0x0000008b0200720c */ /* 0x000fc40003f86270 */
[-C--:B------:R-:W-:Y:S01]  /*21c0*/  ISETP.GE.AND P0, PT, R2, R138.reuse, PT ;  /* 0x0000008a0200720c */ /* 0x080fe20003f06270 */
[----:B------:R-:W3:Y:S01]  /*21d0*/  LDSM.16.M88.4 R40, [R87+0x3c00] ;  /* 0x003c00005728783b */ /* 0x000ee20000000200 */
[CC--:B------:R-:W-:Y:S02]  /*21e0*/  ISETP.GE.AND P2, PT, R7.reuse, R139.reuse, PT ;  /* 0x0000008b0700720c */ /* 0x0c0fe40003f46270 */
[----:B------:R-:W-:Y:S01]  /*21f0*/  ISETP.GE.AND P6, PT, R7, R138, PT ;  /* 0x0000008a0700720c */ /* 0x000fe20003fc6270 */
[----:B------:R-:W1:Y:S01]  /*2200*/  LDSM.16.M88.4 R68, [R87+0x3800] ;  /* 0x003800005744783b */ /* 0x000e620000000200 */
[C---:B------:R-:W-:Y:S02]  /*2210*/  IADD3 R7, R6.reuse, 0x18, RZ ;  /* 0x0000001806077810 */ /* 0x040fe40007ffe0ff */
[----:B------:R-:W-:Y:S01]  /*2220*/  ISETP.GE.AND P1, PT, R5, R139, PT ;  /* 0x0000008b0500720c */ /* 0x000fe20003f26270 */
[----:B------:R-:W1:Y:S01]  /*2230*/  LDSM.16.M88.4 R72, [R87+0x3400] ;  /* 0x003400005748783b */ /* 0x000e620000000200 */
[----:B------:R-:W-:-:S03]  /*2240*/  IADD3 R2, R6, 0x11, RZ ;  /* 0x0000001106027810 */ /* 0x000fc60007ffe0ff */
[----:B------:R-:W-:Y:S01]  /*2250*/  LDSM.16.M88.4 R8, [R119+0x1000] ;  /* 0x001000007708783b */ /* 0x000fe20000000200 */
[C---:B----4-:R-:W-:Y:S03]  /*2260*/  HMMA.16816.F32 R20, R44.reuse, R16, RZ ;  /* 0x000000102c14723c */ /* 0x050fe600000018ff */
[----:B------:R-:W4:Y:S04]  /*2270*/  LDSM.16.M88.4 R32, [R118+0x4000] ;  /* 0x004000007620783b */ /* 0x000f280000000200 */
        /* <DEDUP_REMOVED lines=10> */
[C---:B-1----:R-:W-:Y:S08]  /*2320*/  HMMA.16816.F32 R48, R44.reuse, R12, RZ ;  /* 0x0000000c2c30723c */ /* 0x042ff000000018ff */
[----:B------:R-:W-:Y:S01]  /*2330*/  HMMA.16816.F32 R44, R44, R14, RZ ;  /* 0x0000000e2c2c723c */ /* 0x000fe200000018ff */
[----:B------:R-:W1:Y:S07]  /*2340*/  LDSM.16.M88.4 R12, [R118+0x4c00] ;  /* 0x004c0000760c783b */ /* 0x000e6e0000000200 */
[C---:B------:R-:W-:Y:S08]  /*2350*/  HMMA.16816.F32 R20, R36.reuse, R76, R20 ;  /* 0x0000004c2414723c */ /* 0x040ff00000001814 */
[C---:B------:R-:W-:Y:S01]  /*2360*/  HMMA.16816.F32 R16, R36.reuse, R78, R16 ;  /* 0x0000004e2410723c */ /* 0x040fe20000001810 */
[----:B------:R-:W-:Y:S07]  /*2370*/  LDSM.16.M88.4 R76, [R87+0x4400] ;  /* 0x00440000574c783b */ /* 0x000fee0000000200 */
[C---:B---3--:R-:W-:Y:S08]  /*2380*/  HMMA.16816.F32 R48, R36.reuse, R40, R48 ;  /* 0x000000282430723c */ /* 0x048ff00000001830 */
[C---:B------:R-:W-:Y:S01]  /*2390*/  HMMA.16816.F32 R44, R36.reuse, R42, R44 ;  /* 0x0000002a242c723c */ /* 0x040fe2000000182c */
[----:B------:R-:W-:Y:S07]  /*23a0*/  LDSM.16.M88.4 R40, [R119+0x2000] ;  /* 0x002000007728783b */ /* 0x000fee0000000200 */
[C---:B------:R-:W-:Y:S08]  /*23b0*/  HMMA.16816.F32 R56, R36.reuse, R68, R56 ;  /* 0x000000442438723c */ /* 0x040ff00000001838 */
[C---:B------:R-:W-:Y:S01]  /*23c0*/  HMMA.16816.F32 R52, R36.reuse, R70, R52 ;  /* 0x000000462434723c */ /* 0x040fe20000001834 */
[----:B------:R-:W2:Y:S07]  /*23d0*/  LDSM.16.M88.4 R68, [R87+0x4c00] ;  /* 0x004c00005744783b */ /* 0x000eae0000000200 */
[----:B------:R-:W-:Y:S08]  /*23e0*/  HMMA.16816.F32 R64, R36, R72, R64 ;  /* 0x000000482440723c */ /* 0x000ff00000001840 */
[C---:B----4-:R-:W-:Y:S08]  /*23f0*/  HMMA.16816.F32 R20, R8.reuse, R32, R20 ;  /* 0x000000200814723c */ /* 0x050ff00000001814 */
[----:B------:R-:W-:Y:S01]  /*2400*/  HMMA.16816.F32 R16, R8, R34, R16 ;  /* 0x000000220810723c */ /* 0x000fe20000001810 */
[----:B------:R-:W-:Y:S07]  /*2410*/  LDSM.16.M88.4 R32, [R118+0x5400] ;  /* 0x005400007620783b */ /* 0x000fee0000000200 */
[----:B------:R-:W-:Y:S01]  /*2420*/  HMMA.16816.F32 R60, R36, R74, R60 ;  /* 0x0000004a243c723c */ /* 0x000fe2000000183c */
[----:B------:R-:W3:Y:S04]  /*2430*/  LDSM.16.M88.4 R72, [R87+0x4800] ;  /* 0x004800005748783b */ /* 0x000ee80000000200 */
[----:B------:R-:W4:Y:S03]  /*2440*/  LDSM.16.M88.4 R36, [R118+0x5000] ;  /* 0x005000007624783b */ /* 0x000f260000000200 */
[C---:B-1----:R-:W-:Y:S08]  /*2450*/  HMMA.16816.F32 R48, R8.reuse, R12, R48 ;  /* 0x0000000c0830723c */ /* 0x042ff00000001830 */
[C---:B------:R-:W-:Y:S01]  /*2460*/  HMMA.16816.F32 R44, R8.reuse, R14, R44 ;  /* 0x0000000e082c723c */ /* 0x040fe2000000182c */
[----:B------:R-:W-:Y:S07]  /*2470*/  LDSM.16.M88.4 R12, [R117+0x2000] ;  /* 0x00200000750c783b */ /* 0x000fee0000000200 */
[C---:B------:R-:W-:Y:S08]  /*2480*/  HMMA.16816.F32 R56, R8.reuse, R24, R56 ;  /* 0x000000180838723c */ /* 0x040ff00000001838 */
[C---:B------:R-:W-:Y:S01]  /*2490*/  HMMA.16816.F32 R52, R8.reuse, R26, R52 ;  /* 0x0000001a0834723c */ /* 0x040fe20000001834 */
[----:B------:R-:W1:Y:S07]  /*24a0*/  LDSM.16.M88.4 R24, [R118+0x5c00] ;  /* 0x005c00007618783b */ /* 0x000e6e0000000200 */
[----:B------:R-:W-:Y:S08]  /*24b0*/  HMMA.16816.F32 R64, R8, R28, R64 ;  /* 0x0000001c0840723c */ /* 0x000ff00000001840 */
[C---:B------:R-:W-:Y:S08]  /*24c0*/  HMMA.16816.F32 R20, R80.reuse, R88, R20 ;  /* 0x000000585014723c */ /* 0x040ff00000001814 */
[----:B------:R-:W-:Y:S08]  /*24d0*/  HMMA.16816.F32 R16, R80, R90, R16 ;  /* 0x0000005a5010723c */ /* 0x000ff00000001810 */
[----:B------:R-:W-:Y:S01]  /*24e0*/  HMMA.16816.F32 R60, R8, R30, R60 ;  /* 0x0000001e083c723c */ /* 0x000fe2000000183c */
[----:B------:R-:W5:Y:S04]  /*24f0*/  LDSM.16.M88.4 R28, [R118+0x5800] ;  /* 0x00580000761c783b */ /* 0x000f680000000200 */
[----:B------:R-:W1:Y:S03]  /*2500*/  LDSM.16.M88.4 R8, [R87+0x5000] ;  /* 0x005000005708783b */ /* 0x000e660000000200 */
[C---:B--2---:R-:W-:Y:S08]  /*2510*/  HMMA.16816.F32 R48, R80.reuse, R68, R48 ;  /* 0x000000445030723c */ /* 0x044ff00000001830 */
[C---:B------:R-:W-:Y:S08]  /*2520*/  HMMA.16816.F32 R44, R80.reuse, R70, R44 ;  /* 0x00000046502c723c */ /* 0x040ff0000000182c */
[C---:B------:R-:W-:Y:S08]  /*2530*/  HMMA.16816.F32 R64, R80.reuse, R76, R64 ;  /* 0x0000004c5040723c */ /* 0x040ff00000001840 */
[----:B---3--:R-:W-:Y:S08]  /*2540*/  HMMA.16816.F32 R56, R80, R72, R56 ;  /* 0x000000485038723c */ /* 0x008ff00000001838 */
[C---:B----4-:R-:W-:Y:S01]  /*2550*/  HMMA.16816.F32 R68, R40.reuse, R36, R20 ;  /* 0x000000242844723c */ /* 0x050fe20000001814 */
[----:B------:R-:W2:Y:S07]  /*2560*/  LDSM.16.M88.4 R20, [R87+0x5400] ;  /* 0x005400005714783b */ /* 0x000eae0000000200 */
[----:B------:R-:W-:Y:S08]  /*2570*/  HMMA.16816.F32 R16, R40, R38, R16 ;  /* 0x000000262810723c */ /* 0x000ff00000001810 */
[C---:B------:R-:W-:Y:S08]  /*2580*/  HMMA.16816.F32 R52, R80.reuse, R74, R52 ;  /* 0x0000004a5034723c */ /* 0x040ff00000001834 */
[----:B------:R-:W-:Y:S08]  /*2590*/  HMMA.16816.F32 R60, R80, R78, R60 ;  /* 0x0000004e503c723c */ /* 0x000ff0000000183c */
[C---:B-1----:R-:W-:Y:S08]  /*25a0*/  HMMA.16816.F32 R48, R40.reuse, R24, R48 ;  /* 0x000000182830723c */ /* 0x042ff00000001830 */
[C---:B------:R-:W-:Y:S01]  /*25b0*/  HMMA.16816.F32 R44, R40.reuse, R26, R44 ;  /* 0x0000001a282c723c */ /* 0x040fe2000000182c */
[----:B------:R-:W1:Y:S07]  /*25c0*/  LDSM.16.M88.4 R24, [R87+0x5800] ;  /* 0x005800005718783b */ /* 0x000e6e0000000200 */
        /* <DEDUP_REMOVED lines=11> */
[-C--:B------:R-:W-:Y:S01]  /*2680*/  ISETP.GE.AND P3, PT, R2, R139.reuse, PT ;  /* 0x0000008b0200720c */ /* 0x080fe20003f66270 */
[C---:B--2---:R-:W-:Y:S01]  /*2690*/  HMMA.16816.F32 R64, R12.reuse, R20, R64 ;  /* 0x000000140c40723c */ /* 0x044fe20000001840 */
[----:B------:R-:W-:Y:S02]  /*26a0*/  FSEL R30, R16, -INF , !P4 ;  /* 0xff800000101e7808 */ /* 0x000fe40006000000 */
[----:B------:R-:W-:Y:S02]  /*26b0*/  IADD3 R16, R6, 0x20, RZ ;  /* 0x0000002006107810 */ /* 0x000fe40007ffe0ff */
[----:B------:R-:W-:Y:S02]  /*26c0*/  FSEL R5, R18, -INF , !P0 ;  /* 0xff80000012057808 */ /* 0x000fe40004000000 */
[----:B------:R-:W-:Y:S01]  /*26d0*/  ISETP.GE.AND P0, PT, R7, R139, PT ;  /* 0x0000008b0700720c */ /* 0x000fe20003f06270 */
[----:B-1----:R-:W-:Y:S01]  /*26e0*/  HMMA.16816.F32 R56, R12, R24, R56 ;  /* 0x000000180c38723c */ /* 0x002fe20000001838 */
[----:B------:R-:W-:-:S02]  /*26f0*/  ISETP.GE.AND P4, PT, R2, R138, PT ;  /* 0x0000008a0200720c */ /* 0x000fc40003f86270 */
[----:B------:R-:W-:Y:S02]  /*2700*/  IADD3 R2, R6, 0x19, RZ ;  /* 0x0000001906027810 */ /* 0x000fe40007ffe0ff */
[----:B------:R-:W-:Y:S02]  /*2710*/  FSEL R21, R19, -INF , !P6 ;  /* 0xff80000013157808 */ /* 0x000fe40007000000 */
[----:B------:R-:W-:Y:S01]  /*2720*/  ISETP.GE.AND P6, PT, R2, R139, PT ;  /* 0x0000008b0200720c */ /* 0x000fe20003fc6270 */
[C---:B------:R-:W-:Y:S08]  /*2730*/  HMMA.16816.F32 R52, R12.reuse, R26, R52 ;  /* 0x0000001a0c34723c */ /* 0x040ff00000001834 */
[----:B------:R-:W-:Y:S01]  /*2740*/  HMMA.16816.F32 R60, R12, R22, R60 ;  /* 0x000000160c3c723c */ /* 0x000fe2000000183c */
[----:B------:R-:W-:-:S02]  /*2750*/  FSEL R64, R64, -INF , !P1 ;  /* 0xff80000040407808 */ /* 0x000fc40004800000 */
[-C--:B------:R-:W-:Y:S02]  /*2760*/  ISETP.GE.AND P1, PT, R2, R138.reuse, PT ;  /* 0x0000008a0200720c */ /* 0x080fe40003f26270 */
[----:B------:R-:W-:Y:S02]  /*2770*/  IADD3 R2, R6, 0x21, RZ ;  /* 0x0000002106027810 */ /* 0x000fe40007ffe0ff */
[----:B------:R-:W-:Y:S01]  /*2780*/  FSEL R22, R17, -INF , !P2 ;  /* 0xff80000011167808 */ /* 0x000fe20005000000 */
[----:B---3--:R-:W-:Y:S01]  /*2790*/  HMMA.16816.F32 R48, R12, R8, R48 ;  /* 0x000000080c30723c */ /* 0x008fe20000001830 */
[----:B------:R-:W-:Y:S02]  /*27a0*/  ISETP.GE.AND P2, PT, R7, R138, PT ;  /* 0x0000008a0700720c */ /* 0x000fe40003f46270 */
[----:B------:R-:W-:Y:S02]  /*27b0*/  FSEL R7, R66, -INF , !P5 ;  /* 0xff80000042077808 */ /* 0x000fe40006800000 */
[----:B------:R-:W-:-:S02]  /*27c0*/  ISETP.GE.AND P5, PT, R16, R139, PT ;  /* 0x0000008b1000720c */ /* 0x000fc40003fa6270 */
[----:B------:R-:W-:Y:S01]  /*27d0*/  IADD3 R8, R6, 0x29, RZ ;  /* 0x0000002906087810 */ /* 0x000fe20007ffe0ff */
[----:B------:R-:W-:Y:S01]  /*27e0*/  HMMA.16816.F32 R44, R12, R10, R44 ;  /* 0x0000000a0c2c723c */ /* 0x000fe2000000182c */
[----:B------:R-:W-:Y:S01]  /*27f0*/  FSEL R56, R56, -INF , !P5 ;  /* 0xff80000038387808 */ /* 0x000fe20006800000 */
[----:B------:R-:W-:Y:S01]  /*2800*/  BAR.SYNC.DEFER_BLOCKING 0x0 ;  /* 0x0000000000007b1d */ /* 0x000fe20000010000 */
[----:B------:R-:W-:Y:S02]  /*2810*/  ISETP.GE.AND P5, PT, R8, R138, PT ;  /* 0x0000008a0800720c */ /* 0x000fe40003fa6270 */
[----:B------:R-:W-:Y:S02]  /*2820*/  FSEL R24, R65, -INF , !P3 ;  /* 0xff80000041187808 */ /* 0x000fe40005800000 */
[----:B------:R-:W-:Y:S02]  /*2830*/  FSEL R55, R55, -INF , !P5 ;  /* 0xff80000037377808 */ /* 0x000fe40006800000 */
[----:B------:R-:W-:-:S02]  /*2840*/  FSEL R25, R67, -INF , !P4 ;  /* 0xff80000043197808 */ /* 0x000fc40006000000 */
[----:B------:R-:W-:Y:S02]  /*2850*/  FSEL R60, R60, -INF , !P0 ;  /* 0xff8000003c3c7808 */ /* 0x000fe40004000000 */
[-C--:B------:R-:W-:Y:S02]  /*2860*/  ISETP.GE.AND P5, PT, R6, R139.reuse, PT ;  /* 0x0000008b0600720c */ /* 0x080fe40003fa6270 */
[-C--:B------:R-:W-:Y:S02]  /*2870*/  ISETP.GE.AND P3, PT, R16, R138.reuse, PT ;  /* 0x0000008a1000720c */ /* 0x080fe40003f66270 */
[C---:B------:R-:W-:Y:S02]  /*2880*/  ISETP.GE.AND P4, PT, R2.reuse, R139, PT ;  /* 0x0000008b0200720c */ /* 0x040fe40003f86270 */
[----:B------:R-:W-:Y:S02]  /*2890*/  ISETP.GE.AND P0, PT, R2, R138, PT ;  /* 0x0000008a0200720c */ /* 0x000fe40003f06270 */
[----:B------:R-:W-:-:S02]  /*28a0*/  IADD3 R16, R6, 0x28, RZ ;  /* 0x0000002806107810 */ /* 0x000fc40007ffe0ff */
[----:B------:R-:W-:Y:S02]  /*28b0*/  IADD3 R2, R6, 0x30, RZ ;  /* 0x0000003006027810 */ /* 0x000fe40007ffe0ff */
[----:B------:R-:W-:Y:S02]  /*28c0*/  FSEL R26, R61, -INF , !P6 ;  /* 0xff8000003d1a7808 */ /* 0x000fe40007000000 */
        /* <DEDUP_REMOVED lines=22> */
[----:B------:R-:W-:Y:S02]  /*2a30*/  FSEL R20, R49, -INF , !P0 ;  /* 0xff80000031147808 */ /* 0x000fe40004000000 */
[CC--:B------:R-:W-:Y:S02]  /*2a40*/  ISETP.GE.AND P6, PT, R8.reuse, R139.reuse, PT ;  /* 0x0000008b0800720c */ /* 0x0c0fe40003fc6270 */
[-C--:B------:R-:W-:Y:S02]  /*2a50*/  ISETP.GE.AND P1, PT, R8, R138.reuse, PT ;  /* 0x0000008a0800720c */ /* 0x080fe40003f26270 */
        /* <DEDUP_REMOVED lines=14> */
[----:B------:R-:W-:Y:S01]  /*2b40*/  IMAD R2, R11, UR7, RZ ;  /* 0x000000070b027c24 */ /* 0x000fe2000f8e02ff */
        /* <DEDUP_REMOVED lines=52> */
.L_x_843:
[----:B------:R-:W-:Y:S05]  /*2e90*/  BSYNC B0 ;  /* 0x0000000000007941 */ /* 0x000fea0003800000 */
.L_x_842:
[----:B------:R-:W0:Y:S02]  /*2ea0*/  LDGDEPBAR ;  /* 0x00000000000079af */ /* 0x000e240000000000 */
.L_x_841:
[----:B------:R-:W-:Y:S01]  /*2eb0*/  FMNMX.FTZ R2, R70, R71, !PT ;  /* 0x0000004746027209 */ /* 0x000fe20007810000 */
[----:B------:R-:W-:Y:S01]  /*2ec0*/  IMAD.WIDE.U32 R134, R122, -0x326172a9, RZ ;  /* 0xcd9e8d577a867825 */ /* 0x000fe200078e00ff */
[----:B--2---:R-:W-:Y:S01]  /*2ed0*/  FMNMX.FTZ R9, R68, R28, !PT ;  /* 0x0000001c44097209 */ /* 0x004fe20007810000 */
        /* <DEDUP_REMOVED lines=26> */
[----:B------:R-:W-:Y:S01]  /*3080*/  UIADD3 UR17, UR28, -0x4ab325aa, URZ ;  /* 0xb54cda561c117890 */ /* 0x000fe2000fffe03f */
[----:B------:R-:W-:Y:S01]  /*3090*/  FMNMX.FTZ R9, R56, R9, !PT ;  /* 0x0000000938097209 */ /* 0x000fe20007810000 */
[----:B------:R-:W-:Y:S01]  /*30a0*/  IMAD R86, R3, 0x2, R116 ;  /* 0x0000000203567824 */ /* 0x000fe200078e0274 */
[----:B------:R-:W-:Y:S01]  /*30b0*/  FMNMX.FTZ R2, R59, R2, !PT ;  /* 0x000000023b027209 */ /* 0x000fe20007810000 */
[----:B------:R-:W-:Y:S01]  /*30c0*/  LDSM.16.MT88.4 R76, [R116+0x6000] ;  /* 0x00600000744c783b */ /* 0x000fe20000004200 */
[----:B------:R-:W-:Y:S01]  /*30d0*/  FMNMX.FTZ R9, R42, R9, !PT ;  /* 0x000000092a097209 */ /* 0x000fe20007810000 */
[----:B------:R-:W-:Y:S01]  /*30e0*/  IMAD R136, R163, 0x10000, R163 ;  /* 0x00010000a3887824 */ /* 0x000fe200078e02a3 */
        /* <DEDUP_REMOVED lines=13> */
[----:B------:R-:W-:Y:S01]  /*31c0*/  LOP3.LUT R123, R0, UR28, RZ, 0x3c, !PT ;  /* 0x0000001c007b7c12 */ /* 0x000fe2000f8e3cff */
[----:B-1----:R-:W1:Y:S01]  /*31d0*/  SHFL.BFLY PT, R11, R2, 0x2, 0x1f ;  /* 0x0c401f00020b7f89 */ /* 0x002e6200000e0000 */
[----:B------:R-:W-:-:S02]  /*31e0*/  LOP3.LUT R13, R6, UR29, RZ, 0x3c, !PT ;  /* 0x0000001d060d7c12 */ /* 0x000fc4000f8e3cff */
[----:B------:R-:W-:Y:S02]  /*31f0*/  LOP3.LUT R104, R135, R123, RZ, 0x3c, !PT ;  /* 0x0000007b87687212 */ /* 0x000fe400078e3cff */
[----:B------:R-:W-:Y:S02]  /*3200*/  LOP3.LUT R8, R141, R13, RZ, 0x3c, !PT ;  /* 0x0000000d8d087212 */ /* 0x000fe400078e3cff */
[----:B------:R-:W-:Y:S01]  /*3210*/  IADD3 R6, R6, 0x1, RZ ;  /* 0x0000000106067810 */ /* 0x000fe20007ffe0ff */
[----:B------:R-:W-:-:S04]  /*3220*/  IMAD.WIDE.U32 R104, R104, -0x2daee0ad, RZ ;  /* 0xd2511f5368687825 */ /* 0x000fc800078e00ff */
[----:B------:R-:W-:Y:S01]  /*3230*/  IMAD.WIDE.U32 R102, R8, -0x326172a9, RZ ;  /* 0xcd9e8d5708667825 */ /* 0x000fe200078e00ff */
[----:B------:R-:W-:-:S04]  /*3240*/  LOP3.LUT R132, R105, UR15, R140, 0x96, !PT ;  /* 0x0000000f69847c12 */ /* 0x000fc8000f8e968c */
[----:B------:R-:W-:Y:S01]  /*3250*/  LOP3.LUT R8, R103, UR16, R134, 0x96, !PT ;  /* 0x0000001067087c12 */ /* 0x000fe2000f8e9686 */
[----:B------:R-:W-:-:S04]  /*3260*/  IMAD.WIDE.U32 R132, R132, -0x326172a9, RZ ;  /* 0xcd9e8d5784847825 */ /* 0x000fc800078e00ff */
[----:B------:R-:W-:Y:S01]  /*3270*/  IMAD.WIDE.U32 R156, R8, -0x2daee0ad, RZ ;  /* 0xd2511f53089c7825 */ /* 0x000fe200078e00ff */
[----:B------:R-:W-:Y:S02]  /*3280*/  LOP3.LUT R102, R133, UR14, R102, 0x96, !PT ;  /* 0x0000000e85667c12 */ /* 0x000fe4000f8e9666 */
[----:B-1----:R-:W-:Y:S02]  /*3290*/  FMNMX.FTZ R11, R2, R11, !PT ;  /* 0x0000000b020b7209 */ /* 0x002fe40007810000 */
[----:B------:R-:W1:Y:S01]  /*32a0*/  SHFL.BFLY PT, R2, R9, 0x2, 0x1f ;  /* 0x0c401f0009027f89 */ /* 0x000e6200000e0000 */
[----:B------:R-:W-:Y:S01]  /*32b0*/  IMAD.WIDE.U32 R102, R102, -0x2daee0ad, RZ ;  /* 0xd2511f5366667825 */ /* 0x000fe200078e00ff */
[----:B------:R-:W-:Y:S02]  /*32c0*/  LOP3.LUT R8, R157, UR13, R104, 0x96, !PT ;  /* 0x0000000d9d087c12 */ /* 0x000fe4000f8e9668 */
[----:B------:R-:W2:Y:S02]  /*32d0*/  SHFL.BFLY PT, R10, R11, 0x1, 0x1f ;  /* 0x0c201f000b0a7f89 */ /* 0x000ea400000e0000 */
[----:B------:R-:W-:Y:S01]  /*32e0*/  LOP3.LUT R156, R103, UR11, R156, 0x96, !PT ;  /* 0x0000000b679c7c12 */ /* 0x000fe2000f8e969c */
[----:B------:R-:W-:-:S04]  /*32f0*/  IMAD.WIDE.U32 R152, R8, -0x326172a9, RZ ;  /* 0xcd9e8d5708987825 */ /* 0x000fc800078e00ff */
[----:B------:R-:W-:Y:S01]  /*3300*/  IMAD.WIDE.U32 R156, R156, -0x326172a9, RZ ;  /* 0xcd9e8d579c9c7825 */ /* 0x000fe200078e00ff */
[----:B------:R-:W-:-:S04]  /*3310*/  LOP3.LUT R8, R153, UR12, R132, 0x96, !PT ;  /* 0x0000000c99087c12 */ /* 0x000fc8000f8e9684 */
[----:B------:R-:W-:-:S05]  /*3320*/  LOP3.LUT R152, R157, UR10, R152, 0x96, !PT ;  /* 0x0000000a9d987c12 */ /* 0x000fca000f8e9698 */
[----:B------:R-:W-:Y:S01]  /*3330*/  IMAD.WIDE.U32 R152, R152, -0x2daee0ad, RZ ;  /* 0xd2511f5398987825 */ /* 0x000fe200078e00ff */
[----:B-1----:R-:W-:-:S03]  /*3340*/  FMNMX.FTZ R2, R9, R2, !PT ;  /* 0x0000000209027209 */ /* 0x002fc60007810000 */
[----:B------:R-:W-:Y:S01]  /*3350*/  IMAD.WIDE.U32 R8, R8, -0x2daee0ad, RZ ;  /* 0xd2511f5308087825 */ /* 0x000fe200078e00ff */
[----:B--2---:R-:W-:-:S04]  /*3360*/  FMNMX.FTZ R0, R11, R10, !PT ;  /* 0x0000000a0b007209 */ /* 0x004fc80007810000 */
[----:B------:R-:W-:Y:S02]  /*3370*/  LOP3.LUT R102, R9, UR9, R102, 0x96, !PT ;  /* 0x0000000909667c12 */ /* 0x000fe4000f8e9666 */
[C---:B------:R-:W-:Y:S01]  /*3380*/  FSETP.NEU.FTZ.AND P0, PT, R0.reuse, -INF , PT ;  /* 0xff8000000000780b */ /* 0x040fe20003f1d000 */
[----:B------:R-:W-:Y:S01]  /*3390*/  FMUL.FTZ R66, R0, c[0x0][0x23c] ;  /* 0x00008f0000427a20 */ /* 0x000fe20000410000 */
[----:B------:R-:W-:Y:S01]  /*33a0*/  LOP3.LUT R100, R153, UR7, R8, 0x96, !PT ;  /* 0x0000000799647c12 */ /* 0x000fe2000f8e9608 */
[----:B------:R-:W-:-:S03]  /*33b0*/  IMAD.WIDE.U32 R102, R102, -0x326172a9, RZ ;  /* 0xcd9e8d5766667825 */ /* 0x000fc600078e00ff */
[----:B------:R-:W-:Y:S01]  /*33c0*/  FSEL R66, R66, RZ, P0 ;  /* 0x000000ff42427208 */ /* 0x000fe20000000000 */
[----:B------:R-:W-:Y:S01]  /*33d0*/  IMAD.WIDE.U32 R100, R100, -0x326172a9, RZ ;  /* 0xcd9e8d5764647825 */ /* 0x000fe200078e00ff */
[----:B------:R-:W-:-:S03]  /*33e0*/  LOP3.LUT R156, R103, UR8, R156, 0x96, !PT ;  /* 0x00000008679c7c12 */ /* 0x000fc6000f8e969c */
[--C-:B------:R-:W-:Y:S01]  /*33f0*/  FFMA.FTZ R144, R5, c[0x0][0x23c], -R66.reuse ;  /* 0x00008f0005907a23 */ /* 0x100fe20000010842 */
[----:B------:R-:W-:Y:S01]  /*3400*/  LOP3.LUT R8, R100, 0xffff, RZ, 0xc0, !PT ;  /* 0x0000ffff64087812 */ /* 0x000fe200078ec0ff */
[----:B------:R-:W1:Y:S01]  /*3410*/  SHFL.BFLY PT, R5, R2, 0x1, 0x1f ;  /* 0x0c201f0002057f89 */ /* 0x000e6200000e0000 */
[----:B------:R-:W-:Y:S01]  /*3420*/  FFMA.FTZ R148, R70, c[0x0][0x23c], -R66 ;  /* 0x00008f0046947a23 */ /* 0x000fe20000010842 */
[----:B------:R-:W-:Y:S01]  /*3430*/  LOP3.LUT R9, R101, UR17, R102, 0x96, !PT ;  /* 0x0000001165097c12 */ /* 0x000fe2000f8e9666 */
[--C-:B------:R-:W-:Y:S01]  /*3440*/  FFMA.FTZ R145, R71, c[0x0][0x23c], -R66.reuse ;  /* 0x00008f0047917a23 */ /* 0x100fe20000010842 */
[----:B------:R-:W-:Y:S01]  /*3450*/  MUFU.EX2 R144, R144 ;  /* 0x0000009000907308 */ /* 0x000fe20000000800 */
[----:B------:R-:W-:Y:S01]  /*3460*/  FFMA.FTZ R67, R21, c[0x0][0x23c], -R66 ;  /* 0x00008f0015437a23 */ /* 0x000fe20000010842 */
[----:B------:R-:W-:Y:S01]  /*3470*/  SHF.R.U32.HI R8, RZ, 0x8, R8 ;  /* 0x00000008ff087819 */ /* 0x000fe20000011608 */
[----:B------:R-:W-:Y:S01]  /*3480*/  FFMA.FTZ R32, R25, c[0x0][0x23c], -R66 ;  /* 0x00008f0019207a23 */ /* 0x000fe20000010842 */
[----:B------:R-:W-:Y:S01]  /*3490*/  LOP3.LUT R25, R100, 0xff, RZ, 0xc0, !PT ;  /* 0x000000ff64197812 */ /* 0x000fe200078ec0ff */
[----:B------:R-:W-:Y:S01]  /*34a0*/  IMAD.WIDE.U32 R156, R156, -0x2daee0ad, RZ ;  /* 0xd2511f539c9c7825 */ /* 0x000fe200078e00ff */
[----:B------:R-:W-:-:S02]  /*34b0*/  SHF.R.U32.HI R10, RZ, 0x10, R9 ;  /* 0x00000010ff0a7819 */ /* 0x000fc40000011609 */
[----:B------:R-:W-:Y:S01]  /*34c0*/  MUFU.EX2 R148, R148 ;  /* 0x0000009400947308 */ /* 0x000fe20000000800 */
[----:B------:R-:W-:Y:S01]  /*34d0*/  PRMT R25, R25, 0x5410, R8 ;  /* 0x0000541019197816 */ /* 0x000fe20000000008 */
[--C-:B------:R-:W-:Y:S01]  /*34e0*/  FFMA.FTZ R147, R7, c[0x0][0x23c], -R66.reuse ;  /* 0x00008f0007937a23 */ /* 0x100fe20000010842 */
[----:B------:R-:W-:Y:S01]  /*34f0*/  LOP3.LUT R8, R156, 0xffff, RZ, 0xc0, !PT ;  /* 0x0000ffff9c087812 */ /* 0x000fe200078ec0ff */
[--C-:B------:R-:W-:Y:S01]  /*3500*/  FFMA.FTZ R31, R23, c[0x0][0x23c], -R66.reuse ;  /* 0x00008f00171f7a23 */ /* 0x100fe20000010842 */
[----:B------:R-:W-:Y:S01]  /*3510*/  LOP3.LUT R14, R9, 0xffff, RZ, 0xc0, !PT ;  /* 0x0000ffff090e7812 */ /* 0x000fe200078ec0ff */
[--C-:B------:R-:W-:Y:S01]  /*3520*/  FFMA.FTZ R98, R63, c[0x0][0x23c], -R66.reuse ;  /* 0x00008f003f627a23 */ /* 0x100fe20000010842 */
[----:B------:R-:W-:Y:S01]  /*3530*/  LOP3.LUT R11, R9, 0xff, RZ, 0xc0, !PT ;  /* 0x000000ff090b7812 */ /* 0x000fe200078ec0ff */
[----:B------:R-:W2:Y:S01]  /*3540*/  MUFU.EX2 R145, R145 ;  /* 0x0000009100917308 */ /* 0x000ea20000000800 */
[----:B------:R-:W-:Y:S01]  /*3550*/  SHF.R.U32.HI R9, RZ, 0x18, R9 ;  /* 0x00000018ff097819 */ /* 0x000fe20000011609 */
[--C-:B------:R-:W-:Y:S01]  /*3560*/  HSET2.LE.AND R25, R25, R136.reuse, PT ;  /* 0x0000008819197233 */ /* 0x100fe20003803000 */
[----:B------:R-:W-:Y:S01]  /*3570*/  LOP3.LUT R10, R10, 0xff, RZ, 0xc0, !PT ;  /* 0x000000ff0a0a7812 */ /* 0x000fe200078ec0ff */
[--C-:B------:R-:W-:Y:S01]  /*3580*/  FFMA.FTZ R115, R61, c[0x0][0x23c], -R66.reuse ;  /* 0x00008f003d737a23 */ /* 0x100fe20000010842 */
[----:B-1----:R-:W-:Y:S01]  /*3590*/  FMNMX.FTZ R2, R2, R5, !PT ;  /* 0x0000000502027209 */ /* 0x002fe20007810000 */
[----:B------:R-:W-:Y:S01]  /*35a0*/  FFMA.FTZ R114, R59, c[0x0][0x23c], -R66 ;  /* 0x00008f003b727a23 */ /* 0x000fe20000010842 */
[----:B------:R-:W-:Y:S01]  /*35b0*/  SHF.R.U32.HI R12, RZ, 0x10, R100 ;  /* 0x00000010ff0c7819 */ /* 0x000fe20000011664 */
[----:B------:R-:W1:Y:S01]  /*35c0*/  MUFU.EX2 R67, R67 ;  /* 0x0000004300437308 */ /* 0x000e620000000800 */
[C---:B------:R-:W-:Y:S01]  /*35d0*/  FSETP.NEU.FTZ.AND P0, PT, R2.reuse, -INF , PT ;  /* 0xff8000000200780b */ /* 0x040fe20003f1d000 */
[----:B------:R-:W-:Y:S01]  /*35e0*/  FMUL.FTZ R143, R2, c[0x0][0x23c] ;  /* 0x00008f00028f7a20 */ /* 0x000fe20000410000 */
[----:B------:R-:W-:Y:S01]  /*35f0*/  LOP3.LUT R13, R156, 0xff, RZ, 0xc0, !PT ;  /* 0x000000ff9c0d7812 */ /* 0x000fe200078ec0ff */
[----:B------:R-:W-:Y:S01]  /*3600*/  FFMA.FTZ R113, R57, c[0x0][0x23c], -R66 ;  /* 0x00008f0039717a23 */ /* 0x000fe20000010842 */
[----:B------:R-:W-:Y:S01]  /*3610*/  SHF.R.U32.HI R8, RZ, 0x8, R8 ;  /* 0x00000008ff087819 */ /* 0x000fe20000011608 */
[--C-:B------:R-:W-:Y:S01]  /*3620*/  FFMA.FTZ R112, R55, c[0x0][0x23c], -R66.reuse ;  /* 0x00008f0037707a23 */ /* 0x100fe20000010842 */
[----:B------:R-:W-:Y:S01]  /*3630*/  FSEL R143, R143, RZ, P0 ;  /* 0x000000ff8f8f7208 */ /* 0x000fe20000000000 */
[----:B------:R-:W-:Y:S01]  /*3640*/  MUFU.EX2 R147, R147 ;  /* 0x0000009300937308 */ /* 0x000fe20000000800 */
[----:B--2---:R-:W-:Y:S01]  /*3650*/  F2FP.PACK_AB R35, R145, R148 ;  /* 0x000000949123723e */ /* 0x004fe200000000ff */
[----:B------:R-:W-:Y:S01]  /*3660*/  FFMA.FTZ R111, R41, c[0x0][0x23c], -R66 ;  /* 0x00008f00296f7a23 */ /* 0x000fe20000010842 */
[----:B------:R-:W-:Y:S01]  /*3670*/  PRMT R9, R10, 0x5410, R9 ;  /* 0x000054100a097816 */ /* 0x000fe20000000009 */
[--C-:B------:R-:W-:Y:S01]  /*3680*/  FFMA.FTZ R150, R68, c[0x0][0x23c], -R143.reuse ;  /* 0x00008f0044967a23 */ /* 0x100fe2000001088f */
[----:B------:R-:W-:Y:S01]  /*3690*/  SHF.R.U32.HI R7, RZ, 0x18, R100 ;  /* 0x00000018ff077819 */ /* 0x000fe20000011664 */
[--C-:B------:R-:W-:Y:S01]  /*36a0*/  FFMA.FTZ R149, R28, c[0x0][0x23c], -R143.reuse ;  /* 0x00008f001c957a23 */ /* 0x100fe2000001088f */
[----:B------:R-:W-:Y:S01]  /*36b0*/  LOP3.LUT R12, R12, 0xff, RZ, 0xc0, !PT ;  /* 0x000000ff0c0c7812 */ /* 0x000fe200078ec0ff */
[--C-:B------:R-:W-:Y:S01]  /*36c0*/  FFMA.FTZ R142, R30, c[0x0][0x23c], -R143.reuse ;  /* 0x00008f001e8e7a23 */ /* 0x100fe2000001088f */
[----:B------:R-:W-:Y:S01]  /*36d0*/  SHF.R.U32.HI R14, RZ, 0x8, R14 ;  /* 0x00000008ff0e7819 */ /* 0x000fe2000001160e */
[--C-:B------:R-:W-:Y:S01]  /*36e0*/  FFMA.FTZ R137, R22, c[0x0][0x23c], -R143.reuse ;  /* 0x00008f0016897a23 */ /* 0x100fe2000001088f */
[----:B------:R-:W-:Y:S01]  /*36f0*/  MUFU.EX2 R150, R150 ;  /* 0x0000009600967308 */ /* 0x000fe20000000800 */
[--C-:B------:R-:W-:Y:S01]  /*3700*/  FFMA.FTZ R146, R64, c[0x0][0x23c], -R143.reuse ;  /* 0x00008f0040927a23 */ /* 0x100fe2000001088f */
[----:B------:R-:W-:Y:S01]  /*3710*/  PRMT R13, R13, 0x5410, R8 ;  /* 0x000054100d0d7816 */ /* 0x000fe20000000008 */
[--C-:B------:R-:W-:Y:S01]  /*3720*/  FFMA.FTZ R33, R24, c[0x0][0x23c], -R143.reuse ;  /* 0x00008f0018217a23 */ /* 0x100fe2000001088f */
[----:B------:R-:W-:Y:S01]  /*3730*/  PRMT R34, R35, 0x7632, R34 ;  /* 0x0000763223227816 */ /* 0x000fe20000000022 */
[--C-:B------:R-:W-:Y:S01]  /*3740*/  FFMA.FTZ R91, R60, c[0x0][0x23c], -R143.reuse ;  /* 0x00008f003c5b7a23 */ /* 0x100fe2000001088f */
[----:B------:R-:W-:Y:S01]  /*3750*/  LOP3.LUT R8, R157, UR18, R152, 0x96, !PT ;  /* 0x000000129d087c12 */ /* 0x000fe2000f8e9698 */
[----:B------:R-:W-:Y:S01]  /*3760*/  FFMA.FTZ R90, R26, c[0x0][0x23c], -R143 ;  /* 0x00008f001a5a7a23 */ /* 0x000fe2000001088f */
[----:B------:R-:W2:Y:S01]  /*3770*/  MUFU.EX2 R149, R149 ;  /* 0x0000009500957308 */ /* 0x000ea20000000800 */
[----:B-1----:R-:W-:Y:S01]  /*3780*/  F2FP.PACK_AB R30, R67, R144 ;  /* 0x00000090431e723e */ /* 0x002fe200000000ff */
[--C-:B------:R-:W-:Y:S01]  /*3790*/  HSET2.LE.AND R69, R9, R136.reuse, PT ;  /* 0x0000008809457233 */ /* 0x100fe20003803000 */
[----:B------:R-:W-:Y:S01]  /*37a0*/  PRMT R7, R12, 0x5410, R7 ;  /* 0x000054100c077816 */ /* 0x000fe20000000007 */
[--C-:B------:R-:W-:Y:S01]  /*37b0*/  FFMA.FTZ R127, R56, c[0x0][0x23c], -R143.reuse ;  /* 0x00008f00387f7a23 */ /* 0x100fe2000001088f */
[----:B------:R-:W-:Y:S01]  /*37c0*/  PRMT R11, R11, 0x5410, R14 ;  /* 0x000054100b0b7816 */ /* 0x000fe2000000000e */
[--C-:B------:R-:W-:Y:S01]  /*37d0*/  HSET2.LE.AND R14, R13, R136.reuse, PT ;  /* 0x000000880d0e7233 */ /* 0x100fe20003803000 */
[----:B------:R-:W-:Y:S01]  /*37e0*/  PRMT R4, R35, 0x5410, R34 ;  /* 0x0000541023047816 */ /* 0x000fe20000000022 */
[----:B------:R-:W-:Y:S01]  /*37f0*/  MUFU.EX2 R142, R142 ;  /* 0x0000008e008e7308 */ /* 0x000fe20000000800 */
[----:B------:R-:W-:Y:S01]  /*3800*/  LOP3.LUT R10, R8, 0xffff, RZ, 0xc0, !PT ;  /* 0x0000ffff080a7812 */ /* 0x000fe200078ec0ff */
[--C-:B------:R-:W-:Y:S01]  /*3810*/  HSET2.LE.AND R11, R11, R136.reuse, PT ;  /* 0x000000880b0b7233 */ /* 0x100fe20003803000 */
[----:B------:R-:W-:Y:S01]  /*3820*/  SHF.R.U32.HI R81, RZ, 0x10, R8 ;  /* 0x00000010ff517819 */ /* 0x000fe20000011608 */
[----:B------:R-:W-:Y:S01]  /*3830*/  FFMA.FTZ R126, R42, c[0x0][0x23c], -R143 ;  /* 0x00008f002a7e7a23 */ /* 0x000fe2000001088f */
[----:B------:R-:W-:Y:S01]  /*3840*/  PRMT R29, R30, 0x7632, R29 ;  /* 0x000076321e1d7816 */ /* 0x000fe2000000001d */
[--C-:B------:R-:W-:Y:S01]  /*3850*/  FFMA.FTZ R125, R52, c[0x0][0x23c], -R143.reuse ;  /* 0x00008f00347d7a23 */ /* 0x100fe2000001088f */
[----:B------:R-:W-:Y:S01]  /*3860*/  LOP3.LUT R5, R8, 0xff, RZ, 0xc0, !PT ;  /* 0x000000ff08057812 */ /* 0x000fe200078ec0ff */
[----:B------:R-:W1:Y:S01]  /*3870*/  MUFU.EX2 R137, R137 ;  /* 0x0000008900897308 */ /* 0x000e620000000800 */
[----:B--2---:R-:W-:Y:S01]  /*3880*/  F2FP.PACK_AB R88, R149, R150 ;  /* 0x000000969558723e */ /* 0x004fe200000000ff */
[----:B------:R-:W-:Y:S01]  /*3890*/  FFMA.FTZ R124, R40, c[0x0][0x23c], -R143 ;  /* 0x00008f00287c7a23 */ /* 0x000fe2000001088f */
[----:B------:R-:W-:Y:S01]  /*38a0*/  LOP3.LUT R69, R69, R4, RZ, 0xc0, !PT ;  /* 0x0000000445457212 */ /* 0x000fe200078ec0ff */
[----:B------:R-:W-:Y:S01]  /*38b0*/  HSET2.LE.AND R4, R7, R136, PT ;  /* 0x0000008807047233 */ /* 0x000fe20003803000 */
[----:B------:R-:W-:Y:S01]  /*38c0*/  PRMT R89, R88, 0x7632, R89 ;  /* 0x0000763258597816 */ /* 0x000fe20000000059 */
[--C-:B------:R-:W-:Y:S01]  /*38d0*/  FFMA.FTZ R121, R48, c[0x0][0x23c], -R143.reuse ;  /* 0x00008f0030797a23 */ /* 0x100fe2000001088f */
[----:B------:R-:W-:Y:S01]  /*38e0*/  SHF.R.U32.HI R10, RZ, 0x8, R10 ;  /* 0x00000008ff0a7819 */ /* 0x000fe2000001160a */
[----:B------:R-:W2:Y:S01]  /*38f0*/  MUFU.EX2 R32, R32 ;  /* 0x0000002000207308 */ /* 0x000ea20000000800 */
[----:B------:R-:W-:Y:S01]  /*3900*/  SHF.R.U32.HI R8, RZ, 0x18, R8 ;  /* 0x00000018ff087819 */ /* 0x000fe20000011608 */
[----:B------:R-:W-:Y:S01]  /*3910*/  FFMA.FTZ R120, R20, c[0x0][0x23c], -R143 ;  /* 0x00008f0014787a23 */ /* 0x000fe2000001088f */
[----:B------:R-:W-:Y:S01]  /*3920*/  LOP3.LUT R81, R81, 0xff, RZ, 0xc0, !PT ;  /* 0x000000ff51517812 */ /* 0x000fe200078ec0ff */
[----:B------:R-:W-:Y:S01]  /*3930*/  FFMA.FTZ R110, R43, c[0x0][0x23c], -R66 ;  /* 0x00008f002b6e7a23 */ /* 0x000fe20000010842 */
[----:B------:R-:W-:Y:S01]  /*3940*/  PRMT R68, R88, 0x5410, R89 ;  /* 0x0000541058447816 */ /* 0x000fe20000000059 */
[----:B------:R-:W-:Y:S01]  /*3950*/  FADD.FTZ R149, R150, R149 ;  /* 0x0000009596957221 */ /* 0x000fe20000010000 */
[----:B------:R-:W-:Y:S01]  /*3960*/  PRMT R71, R30, 0x5410, R29 ;  /* 0x000054101e477816 */ /* 0x000fe2000000001d */
[----:B------:R-:W-:Y:S01]  /*3970*/  MUFU.EX2 R146, R146 ;  /* 0x0000009200927308 */ /* 0x000fe20000000800 */
[----:B-1----:R-:W-:Y:S01]  /*3980*/  F2FP.PACK_AB R96, R137, R142 ;  /* 0x0000008e8960723e */ /* 0x002fe200000000ff */
[----:B------:R-:W-:Y:S01]  /*3990*/  FADD.FTZ R145, R148, R145 ;  /* 0x0000009194917221 */ /* 0x000fe20000010000 */
[----:B------:R-:W-:Y:S01]  /*39a0*/  PRMT R5, R5, 0x5410, R10 ;  /* 0x0000541005057816 */ /* 0x000fe2000000000a */
[----:B------:R-:W-:Y:S01]  /*39b0*/  FFMA.FTZ R148, R19, c[0x0][0x23c], -R66 ;  /* 0x00008f0013947a23 */ /* 0x000fe20000010842 */
[----:B------:R-:W-:-:S02]  /*39c0*/  PRMT R95, R96, 0x7632, R95 ;  /* 0x00007632605f7816 */ /* 0x000fc4000000005f */
[----:B------:R-:W-:Y:S01]  /*39d0*/  PRMT R81, R81, 0x5410, R8 ;  /* 0x0000541051517816 */ /* 0x000fe20000000008 */
[----:B------:R-:W1:Y:S01]  /*39e0*/  MUFU.EX2 R33, R33 ;  /* 0x0000002100217308 */ /* 0x000e620000000800 */
[----:B------:R-:W-:Y:S02]  /*39f0*/  PRMT R70, R96, 0x5410, R95 ;  /* 0x0000541060467816 */ /* 0x000fe4000000005f */
[----:B------:R-:W-:Y:S01]  /*3a00*/  LOP3.LUT R68, R11, R68, RZ, 0xc0, !PT ;  /* 0x000000440b447212 */ /* 0x000fe200078ec0ff */
[----:B------:R-:W-:Y:S01]  /*3a10*/  HSET2.LE.AND R81, R81, R136, PT ;  /* 0x0000008851517233 */ /* 0x000fe20003803000 */
[----:B------:R-:W-:Y:S01]  /*3a20*/  LOP3.LUT R70, R25, R70, RZ, 0xc0, !PT ;  /* 0x0000004619467212 */ /* 0x000fe200078ec0ff */
[----:B------:R-:W3:Y:S01]  /*3a30*/  LDSM.16.MT88.4 R8, [R116+0x6400] ;  /* 0x006400007408783b */ /* 0x000ee20000004200 */
[----:B------:R-:W-:Y:S01]  /*3a40*/  LOP3.LUT R71, R4, R71, RZ, 0xc0, !PT ;  /* 0x0000004704477212 */ /* 0x000fe200078ec0ff */
[----:B------:R-:W-:Y:S01]  /*3a50*/  MUFU.EX2 R91, R91 ;  /* 0x0000005b005b7308 */ /* 0x000fe20000000800 */
[----:B------:R-:W-:-:S02]  /*3a60*/  SHF.R.U32.HI R15, RZ, 0x10, R156 ;  /* 0x00000010ff0f7819 */ /* 0x000fc4000001169c */
[----:B------:R-:W-:Y:S02]  /*3a70*/  SHF.R.U32.HI R12, RZ, 0x18, R156 ;  /* 0x00000018ff0c7819 */ /* 0x000fe4000001169c */
[----:B------:R-:W-:Y:S01]  /*3a80*/  LOP3.LUT R15, R15, 0xff, RZ, 0xc0, !PT ;  /* 0x000000ff0f0f7812 */ /* 0x000fe200078ec0ff */
[----:B------:R-:W-:Y:S01]  /*3a90*/  HMMA.16816.F32 R72, R68, R76, RZ ;  /* 0x0000004c4448723c */ /* 0x000fe200000018ff */
[----:B--2---:R-:W-:Y:S01]  /*3aa0*/  F2FP.PACK_AB R24, R32, R147 ;  /* 0x000000932018723e */ /* 0x004fe200000000ff */
[----:B------:R-:W2:Y:S01]  /*3ab0*/  MUFU.EX2 R90, R90 ;  /* 0x0000005a005a7308 */ /* 0x000ea20000000800 */
[----:B-1----:R-:W-:Y:S02]  /*3ac0*/  F2FP.PACK_AB R22, R33, R146 ;  /* 0x000000922116723e */ /* 0x002fe400000000ff */
[----:B------:R-:W-:Y:S01]  /*3ad0*/  PRMT R15, R15, 0x5410, R12 ;  /* 0x000054100f0f7816 */ /* 0x000fe2000000000c */
[----:B------:R-:W-:Y:S01]  /*3ae0*/  HSET2.LE.AND R12, R5, R136, PT ;  /* 0x00000088050c7233 */ /* 0x000fe20003803000 */
[----:B------:R-:W-:-:S02]  /*3af0*/  LOP3.LUT R77, R6, UR29, RZ, 0x3c, !PT ;  /* 0x0000001d064d7c12 */ /* 0x000fc4000f8e3cff */
[----:B------:R-:W1:Y:S01]  /*3b00*/  LDSM.16.MT88.4 R4, [R86+0x6400] ;  /* 0x006400005604783b */ /* 0x000e620000004200 */
[----:B------:R-:W-:Y:S01]  /*3b10*/  MUFU.EX2 R31, R31 ;  /* 0x0000001f001f7308 */ /* 0x000fe20000000800 */
[----:B------:R-:W-:Y:S01]  /*3b20*/  PRMT R21, R22, 0x7632, R21 ;  /* 0x0000763216157816 */ /* 0x000fe20000000015 */
[----:B------:R-:W-:Y:S01]  /*3b30*/  HSET2.LE.AND R106, R15, R136, PT ;  /* 0x000000880f6a7233 */ /* 0x000fe20003803000 */
[----:B------:R-:W-:Y:S02]  /*3b40*/  PRMT R23, R24, 0x7632, R23 ;  /* 0x0000763218177816 */ /* 0x000fe40000000017 */
[----:B------:R-:W-:Y:S02]  /*3b50*/  LOP3.LUT R80, R141, R77, RZ, 0x3c, !PT ;  /* 0x0000004d8d507212 */ /* 0x000fe400078e3cff */
[----:B------:R-:W-:Y:S01]  /*3b60*/  PRMT R83, R22, 0x5410, R21 ;  /* 0x0000541016537816 */ /* 0x000fe20000000015 */
[----:B------:R-:W4:Y:S01]  /*3b70*/  MUFU.EX2 R98, R98 ;  /* 0x0000006200627308 */ /* 0x000f220000000800 */
[----:B--2---:R-:W-:Y:S01]  /*3b80*/  F2FP.PACK_AB R26, R90, R91 ;  /* 0x0000005b5a1a723e */ /* 0x004fe200000000ff */
[----:B------:R-:W-:Y:S01]  /*3b90*/  IMAD.WIDE.U32 R108, R80, -0x326172a9, RZ ;  /* 0xcd9e8d57506c7825 */ /* 0x000fe200078e00ff */
[----:B------:R-:W-:Y:S01]  /*3ba0*/  PRMT R82, R24, 0x5410, R23 ;  /* 0x0000541018527816 */ /* 0x000fe20000000017 */
[----:B------:R-:W-:Y:S01]  /*3bb0*/  HMMA.16816.F32 R76, R68, R78, RZ ;  /* 0x0000004e444c723c */ /* 0x000fe200000018ff */
[----:B------:R-:W-:-:S02]  /*3bc0*/  PRMT R25, R26, 0x7632, R25 ;  /* 0x000076321a197816 */ /* 0x000fc40000000019 */
[----:B------:R-:W-:Y:S01]  /*3bd0*/  LOP3.LUT R12, R12, R83, RZ, 0xc0, !PT ;  /* 0x000000530c0c7212 */ /* 0x000fe200078ec0ff */
[----:B------:R-:W-:Y:S01]  /*3be0*/  MUFU.EX2 R127, R127 ;  /* 0x0000007f007f7308 */ /* 0x000fe20000000800 */
[----:B------:R-:W-:Y:S02]  /*3bf0*/  PRMT R15, R26, 0x5410, R25 ;  /* 0x000054101a0f7816 */ /* 0x000fe40000000019 */
[----:B------:R-:W-:Y:S02]  /*3c00*/  LOP3.LUT R13, R81, R82, RZ, 0xc0, !PT ;  /* 0x00000052510d7212 */ /* 0x000fe400078ec0ff */
[----:B------:R-:W-:Y:S01]  /*3c10*/  LOP3.LUT R14, R14, R15, RZ, 0xc0, !PT ;  /* 0x0000000f0e0e7212 */ /* 0x000fe200078ec0ff */
[----:B------:R-:W-:Y:S01]  /*3c20*/  HMMA.16816.F32 R80, R68, R36, RZ ;  /* 0x000000244450723c */ /* 0x000fe200000018ff */
[----:B------:R-:W-:Y:S01]  /*3c30*/  SHF.R.U32.HI R159, RZ, 0x10, R100 ;  /* 0x00000010ff9f7819 */ /* 0x000fe20000011664 */
[----:B------:R-:W2:Y:S01]  /*3c40*/  MUFU.EX2 R126, R126 ;  /* 0x0000007e007e7308 */ /* 0x000ea20000000800 */
[----:B----4-:R-:W-:-:S02]  /*3c50*/  F2FP.PACK_AB R28, R98, R31 ;  /* 0x0000001f621c723e */ /* 0x010fc400000000ff */
[----:B------:R-:W-:Y:S02]  /*3c60*/  LOP3.LUT R152, R157, UR18, R152, 0x96, !PT ;  /* 0x000000129d987c12 */ /* 0x000fe4000f8e9698 */
[C---:B------:R-:W-:Y:S02]  /*3c70*/  PRMT R27, R28.reuse, 0x7632, R27 ;  /* 0x000076321c1b7816 */ /* 0x040fe4000000001b */
[----:B------:R-:W-:Y:S01]  /*3c80*/  LOP3.LUT R37, R109, UR16, R134, 0x96, !PT ;  /* 0x000000106d257c12 */ /* 0x000fe2000f8e9686 */
[----:B------:R-:W-:Y:S01]  /*3c90*/  MUFU.EX2 R115, R115 ;  /* 0x0000007300737308 */ /* 0x000fe20000000800 */
[----:B------:R-:W-:Y:S02]  /*3ca0*/  PRMT R15, R28, 0x5410, R27 ;  /* 0x000054101c0f7816 */ /* 0x000fe4000000001b */
[----:B------:R-:W-:Y:S01]  /*3cb0*/  LOP3.LUT R36, R133, UR14, R108, 0x96, !PT ;  /* 0x0000000e85247c12 */ /* 0x000fe2000f8e966c */
[----:B------:R-:W-:Y:S01]  /*3cc0*/  IMAD.WIDE.U32 R108, R37, -0x2daee0ad, RZ ;  /* 0xd2511f53256c7825 */ /* 0x000fe200078e00ff */
[----:B------:R-:W-:-:S03]  /*3cd0*/  LOP3.LUT R15, R106, R15, RZ, 0xc0, !PT ;  /* 0x0000000f6a0f7212 */ /* 0x000fc600078ec0ff */
[----:B------:R-:W-:Y:S01]  /*3ce0*/  IMAD.WIDE.U32 R106, R36, -0x2daee0ad, RZ ;  /* 0xd2511f53246a7825 */ /* 0x000fe200078e00ff */
[----:B------:R-:W-:Y:S01]  /*3cf0*/  LOP3.LUT R104, R109, UR13, R104, 0x96, !PT ;  /* 0x0000000d6d687c12 */ /* 0x000fe2000f8e9668 */
[----:B------:R-:W-:Y:S01]  /*3d00*/  HMMA.16816.F32 R36, R68, R38, RZ ;  /* 0x000000264424723c */ /* 0x000fe200000018ff */
[----:B------:R-:W4:Y:S02]  /*3d10*/  MUFU.EX2 R114, R114 ;  /* 0x0000007200727308 */ /* 0x000f240000000800 */
[----:B------:R-:W-:Y:S01]  /*3d20*/  LOP3.LUT R108, R107, UR11, R108, 0x96, !PT ;  /* 0x0000000b6b6c7c12 */ /* 0x000fe2000f8e966c */
[----:B------:R-:W-:-:S04]  /*3d30*/  IMAD.WIDE.U32 R160, R104, -0x326172a9, RZ ;  /* 0xcd9e8d5768a07825 */ /* 0x000fc800078e00ff */
[----:B------:R-:W-:Y:S01]  /*3d40*/  IMAD.WIDE.U32 R108, R108, -0x326172a9, RZ ;  /* 0xcd9e8d576c6c7825 */ /* 0x000fe200078e00ff */
[C---:B---3--:R-:W-:Y:S01]  /*3d50*/  HMMA.16816.F32 R72, R12.reuse, R8, R72 ;  /* 0x000000080c48723c */ /* 0x048fe20000001848 */
[----:B------:R-:W-:Y:S03]  /*3d60*/  MUFU.EX2 R125, R125 ;  /* 0x0000007d007d7308 */ /* 0x000fe60000000800 */
[C-C-:B------:R-:W-:Y:S02]  /*3d70*/  LOP3.LUT R104, R109.reuse, UR10, R160.reuse, 0x96, !PT ;  /* 0x0000000a6d687c12 */ /* 0x140fe4000f8e96a0 */
[----:B------:R-:W-:Y:S02]  /*3d80*/  LOP3.LUT R160, R109, UR10, R160, 0x96, !PT ;  /* 0x0000000a6da07c12 */ /* 0x000fe4000f8e96a0 */
[C-C-:B------:R-:W-:Y:S01]  /*3d90*/  LOP3.LUT R8, R161.reuse, UR12, R132.reuse, 0x96, !PT ;  /* 0x0000000ca1087c12 */ /* 0x140fe2000f8e9684 */
[----:B------:R-:W-:Y:S01]  /*3da0*/  HMMA.16816.F32 R76, R12, R10, R76 ;  /* 0x0000000a0c4c723c */ /* 0x000fe2000000184c */
[----:B------:R-:W-:Y:S01]  /*3db0*/  IMAD.WIDE.U32 R104, R104, -0x2daee0ad, RZ ;  /* 0xd2511f5368687825 */ /* 0x000fe200078e00ff */
[----:B------:R-:W-:Y:S01]  /*3dc0*/  LOP3.LUT R9, R161, UR12, R132, 0x96, !PT ;  /* 0x0000000ca1097c12 */ /* 0x000fe2000f8e9684 */
[----:B------:R-:W3:Y:S02]  /*3dd0*/  MUFU.EX2 R124, R124 ;  /* 0x0000007c007c7308 */ /* 0x000ee40000000800 */
[----:B------:R-:W-:-:S03]  /*3de0*/  IMAD.WIDE.U32 R160, R160, -0x2daee0ad, RZ ;  /* 0xd2511f53a0a07825 */ /* 0x000fc600078e00ff */
[C---:B-1----:R-:W-:Y:S01]  /*3df0*/  HMMA.16816.F32 R80, R12.reuse, R4, R80 ;  /* 0x000000040c50723c */ /* 0x042fe20000001850 */
[----:B------:R-:W-:Y:S02]  /*3e00*/  IMAD.WIDE.U32 R10, R8, -0x2daee0ad, RZ ;  /* 0xd2511f53080a7825 */ /* 0x000fe400078e00ff */
[----:B------:R-:W-:Y:S02]  /*3e10*/  MUFU.EX2 R113, R113 ;  /* 0x0000007100717308 */ /* 0x000fe40000000800 */
[----:B------:R-:W-:Y:S01]  /*3e20*/  IMAD R9, R9, -0x2daee0ad, RZ ;  /* 0xd2511f5309097824 */ /* 0x000fe200078e02ff */
[----:B------:R-:W-:Y:S02]  /*3e30*/  LOP3.LUT R8, R105, UR7, R10, 0x96, !PT ;  /* 0x0000000769087c12 */ /* 0x000fe4000f8e960a */
[----:B------:R-:W-:Y:S01]  /*3e40*/  LOP3.LUT R4, R11, UR9, R106, 0x96, !PT ;  /* 0x000000090b047c12 */ /* 0x000fe2000f8e966a */
[----:B------:R-:W-:Y:S01]  /*3e50*/  HMMA.16816.F32 R36, R12, R6, R36 ;  /* 0x000000060c24723c */ /* 0x000fe20000001824 */
[----:B------:R-:W-:Y:S01]  /*3e60*/  LOP3.LUT R5, R101, UR17, R102, 0x96, !PT ;  /* 0x0000001165057c12 */ /* 0x000fe2000f8e9666 */
[----:B------:R-:W-:Y:S01]  /*3e70*/  IMAD.WIDE.U32 R102, R8, -0x326172a9, RZ ;  /* 0xcd9e8d5708667825 */ /* 0x000fe200078e00ff */
[----:B------:R-:W-:Y:S01]  /*3e80*/  LOP3.LUT R8, R100, 0xff, RZ, 0xc0, !PT ;  /* 0x000000ff64087812 */ /* 0x000fe200078ec0ff */
[----:B------:R-:W1:Y:S02]  /*3e90*/  MUFU.EX2 R112, R112 ;  /* 0x0000007000707308 */ /* 0x000e640000000800 */
[----:B------:R-:W-:Y:S01]  /*3ea0*/  IMAD.WIDE.U32 R154, R4, -0x326172a9, RZ ;  /* 0xcd9e8d57049a7825 */ /* 0x000fe200078e00ff */
[----:B------:R-:W-:-:S02]  /*3eb0*/  LOP3.LUT R6, R161, UR7, R9, 0x96, !PT ;  /* 0x00000007a1067c12 */ /* 0x000fc4000f8e9609 */
[C---:B------:R-:W-:Y:S02]  /*3ec0*/  LOP3.LUT R106, R102.reuse, 0xff, RZ, 0xc0, !PT ;  /* 0x000000ff666a7812 */ /* 0x040fe400078ec0ff */
[----:B------:R-:W-:Y:S01]  /*3ed0*/  LOP3.LUT R97, R103, UR17, R154, 0x96, !PT ;  /* 0x0000001167617c12 */ /* 0x000fe2000f8e969a */
[----:B------:R-:W-:Y:S01]  /*3ee0*/  MUFU.EX2 R121, R121 ;  /* 0x0000007900797308 */ /* 0x000fe20000000800 */
[----:B------:R-:W-:Y:S02]  /*3ef0*/  LOP3.LUT R11, R102, 0xffff, RZ, 0xc0, !PT ;  /* 0x0000ffff660b7812 */ /* 0x000fe400078ec0ff */
[--C-:B------:R-:W-:Y:S02]  /*3f00*/  SHF.R.U32.HI R9, RZ, 0x10, R102.reuse ;  /* 0x00000010ff097819 */ /* 0x100fe40000011666 */
[----:B------:R-:W-:Y:S02]  /*3f10*/  SHF.R.U32.HI R102, RZ, 0x18, R102 ;  /* 0x00000018ff667819 */ /* 0x000fe40000011666 */
[----:B------:R-:W-:Y:S01]  /*3f20*/  ISETP.GE.U32.AND P6, PT, R163, R8, PT ;  /* 0x00000008a300720c */ /* 0x000fe20003fc6070 */
[----:B------:R-:W5:Y:S01]  /*3f30*/  MUFU.EX2 R120, R120 ;  /* 0x0000007800787308 */ /* 0x000f620000000800 */
[----:B------:R-:W-:-:S02]  /*3f40*/  LOP3.LUT R8, R97, 0xffff, RZ, 0xc0, !PT ;  /* 0x0000ffff61087812 */ /* 0x000fc400078ec0ff */
[----:B------:R-:W-:Y:S02]  /*3f50*/  ISETP.GE.U32.AND P0, PT, R163, R102, PT ;  /* 0x00000066a300720c */ /* 0x000fe40003f06070 */
[----:B------:R-:W-:Y:S02]  /*3f60*/  LOP3.LUT R102, R97, 0xff, RZ, 0xc0, !PT ;  /* 0x000000ff61667812 */ /* 0x000fe400078ec0ff */
[----:B------:R-:W-:Y:S01]  /*3f70*/  SHF.R.U32.HI R8, RZ, 0x8, R8 ;  /* 0x00000008ff087819 */ /* 0x000fe20000011608 */
[----:B------:R-:W-:Y:S01]  /*3f80*/  MUFU.EX2 R111, R111 ;  /* 0x0000006f006f7308 */ /* 0x000fe20000000800 */
[C---:B------:R-:W-:Y:S02]  /*3f90*/  ISETP.GE.U32.AND P3, PT, R163.reuse, R102, PT ;  /* 0x00000066a300720c */ /* 0x040fe40003f66070 */
[----:B------:R-:W-:Y:S01]  /*3fa0*/  LOP3.LUT R8, R8, 0xffff, RZ, 0xc0, !PT ;  /* 0x0000ffff08087812 */ /* 0x000fe200078ec0ff */
[----:B------:R-:W-:Y:S01]  /*3fb0*/  @!P6 HADD2 R52, -R96.H0_H0, -RZ.H0_H0 ;  /* 0xa00000ff6034e230 */ /* 0x000fe20000000900 */
[----:B------:R-:W-:-:S02]  /*3fc0*/  ISETP.GE.U32.AND P1, PT, R163, R106, PT ;  /* 0x0000006aa300720c */ /* 0x000fc40003f26070 */
[C---:B------:R-:W-:Y:S01]  /*3fd0*/  ISETP.GE.U32.AND P4, PT, R163.reuse, R8, PT ;  /* 0x00000008a300720c */ /* 0x040fe20003f86070 */
[----:B------:R-:W1:Y:S01]  /*3fe0*/  MUFU.EX2 R110, R110 ;  /* 0x0000006e006e7308 */ /* 0x000e620000000800 */
[----:B--2---:R-:W-:Y:S02]  /*3ff0*/  F2FP.PACK_AB R106, R126, R127 ;  /* 0x0000007f7e6a723e */ /* 0x004fe400000000ff */
[----:B------:R-:W-:Y:S02]  /*4000*/  LOP3.LUT R7, R100, 0xffff, RZ, 0xc0, !PT ;  /* 0x0000ffff64077812 */ /* 0x000fe400078ec0ff */
[----:B------:R-:W-:Y:S01]  /*4010*/  SHF.R.U32.HI R100, RZ, 0x18, R100 ;  /* 0x00000018ff647819 */ /* 0x000fe20000011664 */
[----:B------:R-:W-:Y:S01]  /*4020*/  @!P3 HADD2 R65, -R106.H0_H0, -RZ.H0_H0 ;  /* 0xa00000ff6a41b230 */ /* 0x000fe20000000900 */
[----:B------:R-:W-:Y:S01]  /*4030*/  PRMT R107, R106, 0x7632, R107 ;  /* 0x000076326a6b7816 */ /* 0x000fe2000000006b */
[----:B------:R-:W-:Y:S01]  /*4040*/  MUFU.EX2 R148, R148 ;  /* 0x0000009400947308 */ /* 0x000fe20000000800 */
[----:B------:R-:W-:-:S02]  /*4050*/  ISETP.GE.U32.AND P2, PT, R163, R100, PT ;  /* 0x00000064a300720c */ /* 0x000fc40003f46070 */
[--C-:B------:R-:W-:Y:S01]  /*4060*/  SHF.R.U32.HI R100, RZ, 0x18, R97.reuse ;  /* 0x00000018ff647819 */ /* 0x100fe20000011661 */
[----:B------:R-:W-:Y:S01]  /*4070*/  @!P4 HADD2 R64, -R107.H0_H0, -RZ.H0_H0 ;  /* 0xa00000ff6b40c230 */ /* 0x000fe20000000900 */
[C-C-:B------:R-:W-:Y:S02]  /*4080*/  LOP3.LUT R10, R155.reuse, UR8, R108.reuse, 0x96, !PT ;  /* 0x000000089b0a7c12 */ /* 0x140fe4000f8e966c */
[----:B------:R-:W-:Y:S01]  /*4090*/  LOP3.LUT R4, R155, UR8, R108, 0x96, !PT ;  /* 0x000000089b047c12 */ /* 0x000fe2000f8e966c */
[----:B------:R-:W-:Y:S01]  /*40a0*/  IMAD.WIDE.U32 R108, R6, -0x326172a9, RZ ;  /* 0xcd9e8d57066c7825 */ /* 0x000fe200078e00ff */
[----:B------:R-:W-:Y:S02]  /*40b0*/  SHF.R.U32.HI R97, RZ, 0x10, R97 ;  /* 0x00000010ff617819 */ /* 0x000fe40000011661 */
[----:B------:R-:W-:Y:S02]  /*40c0*/  PRMT R8, R106, 0x5410, R107 ;  /* 0x000054106a087816 */ /* 0x000fe4000000006b */
[----:B------:R-:W-:Y:S01]  /*40d0*/  @!P3 PRMT R106, R65, 0x5410, RZ ;  /* 0x00005410416ab816 */ /* 0x000fe200000000ff */
[----:B------:R-:W-:Y:S01]  /*40e0*/  @!P2 HADD2 R49, -R29.H0_H0, -RZ.H0_H0 ;  /* 0xa00000ff1d31a230 */ /* 0x000fe20000000900 */
[----:B------:R-:W-:-:S02]  /*40f0*/  ISETP.GE.U32.AND P3, PT, R163, R100, PT ;  /* 0x00000064a300720c */ /* 0x000fc40003f66070 */
[----:B------:R-:W-:Y:S02]  /*4100*/  LOP3.LUT R100, R97, 0xff, RZ, 0xc0, !PT ;  /* 0x000000ff61647812 */ /* 0x000fe400078ec0ff */
[----:B------:R-:W-:Y:S02]  /*4110*/  LOP3.LUT R154, R109, UR17, R154, 0x96, !PT ;  /* 0x000000116d9a7c12 */ /* 0x000fe4000f8e969a */
[----:B------:R-:W-:Y:S02]  /*4120*/  LOP3.LUT R158, R108, 0xffff, RZ, 0xc0, !PT ;  /* 0x0000ffff6c9e7812 */ /* 0x000fe400078ec0ff */
[----:B------:R-:W-:Y:S02]  /*4130*/  @!P4 PRMT R107, R64, 0x5410, RZ ;  /* 0x00005410406bc816 */ /* 0x000fe400000000ff */
[----:B----4-:R-:W-:Y:S02]  /*4140*/  F2FP.PACK_AB R109, R114, R115 ;  /* 0x00000073726d723e */ /* 0x010fe400000000ff */
[----:B------:R-:W-:-:S02]  /*4150*/  ISETP.GE.U32.AND P4, PT, R163, R100, PT ;  /* 0x00000064a300720c */ /* 0x000fc40003f86070 */
[----:B------:R-:W-:Y:S02]  /*4160*/  LOP3.LUT R153, R108, 0xff, RZ, 0xc0, !PT ;  /* 0x000000ff6c997812 */ /* 0x000fe400078ec0ff */
[--C-:B------:R-:W-:Y:S02]  /*4170*/  SHF.R.U32.HI R6, RZ, 0x10, R108.reuse ;  /* 0x00000010ff067819 */ /* 0x100fe4000001166c */
[--C-:B------:R-:W-:Y:S02]  /*4180*/  SHF.R.U32.HI R155, RZ, 0x18, R108.reuse ;  /* 0x00000018ff9b7819 */ /* 0x100fe4000001166c */
[----:B------:R-:W-:Y:S02]  /*4190*/  PRMT R108, R109, 0x7632, R108 ;  /* 0x000076326d6c7816 */ /* 0x000fe4000000006c */
[----:B------:R-:W-:Y:S02]  /*41a0*/  LOP3.LUT R64, R9, 0xff, RZ, 0xc0, !PT ;  /* 0x000000ff09407812 */ /* 0x000fe400078ec0ff */
[----:B------:R-:W-:Y:S01]  /*41b0*/  SHF.R.U32.HI R11, RZ, 0x8, R11 ;  /* 0x00000008ff0b7819 */ /* 0x000fe2000001160b */
[----:B------:R-:W-:Y:S01]  /*41c0*/  @!P3 HADD2 R63, -R108.H0_H0, -RZ.H0_H0 ;  /* 0xa00000ff6c3fb230 */ /* 0x000fe20000000900 */
[----:B------:R-:W-:Y:S01]  /*41d0*/  PRMT R9, R109, 0x5410, R108 ;  /* 0x000054106d097816 */ /* 0x000fe2000000006c */
[----:B------:R-:W-:Y:S01]  /*41e0*/  @!P4 HADD2 R62, -R109.H0_H0, -RZ.H0_H0 ;  /* 0xa00000ff6d3ec230 */ /* 0x000fe20000000900 */
[----:B---3--:R-:W-:-:S02]  /*41f0*/  F2FP.PACK_AB R102, R124, R125 ;  /* 0x0000007d7c66723e */ /* 0x008fc400000000ff */
[----:B------:R-:W-:Y:S02]  /*4200*/  @!P3 PRMT R108, R63, 0x5410, RZ ;  /* 0x000054103f6cb816 */ /* 0x000fe400000000ff */
[----:B------:R-:W-:Y:S01]  /*4210*/  ISETP.GE.U32.AND P3, PT, R163, R64, PT ;  /* 0x00000040a300720c */ /* 0x000fe20003f66070 */
[----:B------:R-:W-:Y:S01]  /*4220*/  @!P1 HADD2 R61, -R102.H0_H0, -RZ.H0_H0 ;  /* 0xa00000ff663d9230 */ /* 0x000fe20000000900 */
[----:B------:R-:W-:Y:S02]  /*4230*/  LOP3.LUT R64, R11, 0xffff, RZ, 0xc0, !PT ;  /* 0x0000ffff0b407812 */ /* 0x000fe400078ec0ff */
[----:B------:R-:W-:Y:S01]  /*4240*/  @!P4 PRMT R109, R62, 0x5410, RZ ;  /* 0x000054103e6dc816 */ /* 0x000fe200000000ff */
[----:B------:R-:W-:Y:S01]  /*4250*/  IMAD.WIDE.U32 R62, R10, -0x2daee0ad, RZ ;  /* 0xd2511f530a3e7825 */ /* 0x000fe200078e00ff */
[----:B------:R-:W-:Y:S02]  /*4260*/  ISETP.GE.U32.AND P4, PT, R163, R64, PT ;  /* 0x00000040a300720c */ /* 0x000fe40003f86070 */
[----:B------:R-:W-:-:S02]  /*4270*/  PRMT R103, R102, 0x7632, R103 ;  /* 0x0000763266677816 */ /* 0x000fc40000000067 */
[----:B------:R-:W-:Y:S02]  /*4280*/  LOP3.LUT R64, R63, UR18, R104, 0x96, !PT ;  /* 0x000000123f407c12 */ /* 0x000fe4000f8e9668 */
[----:B------:R-:W-:Y:S02]  /*4290*/  PRMT R10, R102, 0x5410, R103 ;  /* 0x00005410660a7816 */ /* 0x000fe40000000067 */
[----:B-1----:R-:W-:Y:S02]  /*42a0*/  F2FP.PACK_AB R105, R112, R113 ;  /* 0x000000717069723e */ /* 0x002fe400000000ff */
[----:B------:R-:W-:Y:S02]  /*42b0*/  SHF.R.U32.HI R100, RZ, 0x10, R64 ;  /* 0x00000010ff647819 */ /* 0x000fe40000011640 */
[C---:B------:R-:W-:Y:S01]  /*42c0*/  PRMT R104, R105.reuse, 0x7632, R104 ;  /* 0x0000763269687816 */ /* 0x040fe20000000068 */
[----:B------:R-:W-:Y:S01]  /*42d0*/  @!P4 HADD2 R60, -R103.H0_H0, -RZ.H0_H0 ;  /* 0xa00000ff673cc230 */ /* 0x000fe20000000900 */
[----:B-----5:R-:W-:Y:S01]  /*42e0*/  F2FP.PACK_AB R99, R120, R121 ;  /* 0x000000797863723e */ /* 0x020fe200000000ff */
[----:B------:R-:W-:Y:S01]  /*42f0*/  @!P3 HADD2 R58, -R105.H0_H0, -RZ.H0_H0 ;  /* 0xa00000ff693ab230 */ /* 0x000fe20000000900 */
[----:B------:R-:W-:Y:S01]  /*4300*/  PRMT R11, R105, 0x5410, R104 ;  /* 0x00005410690b7816 */ /* 0x000fe20000000068 */
[----:B------:R-:W-:Y:S01]  /*4310*/  @!P0 HADD2 R59, -R104.H0_H0, -RZ.H0_H0 ;  /* 0xa00000ff683b8230 */ /* 0x000fe20000000900 */
[----:B------:R-:W-:-:S02]  /*4320*/  @!P4 PRMT R103, R60, 0x5410, RZ ;  /* 0x000054103c67c816 */ /* 0x000fc400000000ff */
[----:B------:R-:W-:Y:S02]  /*4330*/  LOP3.LUT R60, R64, 0xff, RZ, 0xc0, !PT ;  /* 0x000000ff403c7812 */ /* 0x000fe400078ec0ff */
[----:B------:R-:W-:Y:S02]  /*4340*/  @!P3 PRMT R105, R58, 0x5410, RZ ;  /* 0x000054103a69b816 */ /* 0x000fe400000000ff */
[----:B------:R-:W-:Y:S02]  /*4350*/  ISETP.GE.U32.AND P4, PT, R163, R60, PT ;  /* 0x0000003ca300720c */ /* 0x000fe40003f86070 */
[----:B------:R-:W-:Y:S02]  /*4360*/  SHF.R.U32.HI R60, RZ, 0x18, R64 ;  /* 0x00000018ff3c7819 */ /* 0x000fe40000011640 */
[----:B------:R-:W-:Y:S02]  /*4370*/  LOP3.LUT R64, R64, 0xffff, RZ, 0xc0, !PT ;  /* 0x0000ffff40407812 */ /* 0x000fe400078ec0ff */
[----:B------:R-:W-:-:S02]  /*4380*/  @!P0 PRMT R104, R59, 0x5410, RZ ;  /* 0x000054103b688816 */ /* 0x000fc400000000ff */
[----:B------:R-:W-:Y:S01]  /*4390*/  SHF.R.U32.HI R58, RZ, 0x8, R64 ;  /* 0x00000008ff3a7819 */ /* 0x000fe20000011640 */
[----:B------:R-:W-:Y:S01]  /*43a0*/  FADD.FTZ R64, R144, R145 ;  /* 0x0000009190407221 */ /* 0x000fe20000010000 */
[----:B------:R-:W-:Y:S01]  /*43b0*/  LOP3.LUT R100, R100, 0xff, RZ, 0xc0, !PT ;  /* 0x000000ff64647812 */ /* 0x000fe200078ec0ff */
[----:B------:R-:W-:Y:S01]  /*43c0*/  FFMA.FTZ R145, R18, c[0x0][0x23c], -R143 ;  /* 0x00008f0012917a23 */ /* 0x000fe2000001088f */
[----:B------:R-:W-:Y:S01]  /*43d0*/  LOP3.LUT R58, R58, 0xffff, RZ, 0xc0, !PT ;  /* 0x0000ffff3a3a7812 */ /* 0x000fe200078ec0ff */
[----:B------:R-:W-:Y:S01]  /*43e0*/  @!P4 HADD2 R57, -R99.H0_H0, -RZ.H0_H0 ;  /* 0xa00000ff6339c230 */ /* 0x000fe20000000900 */
[----:B------:R-:W-:Y:S01]  /*43f0*/  ISETP.GE.U32.AND P0, PT, R163, R60, PT ;  /* 0x0000003ca300720c */ /* 0x000fe20003f06070 */
[----:B------:R-:W-:Y:S01]  /*4400*/  FADD.FTZ R64, R67, R64 ;  /* 0x0000004043407221 */ /* 0x000fe20000010000 */
[----:B------:R-:W-:Y:S02]  /*4410*/  ISETP.GE.U32.AND P3, PT, R163, R58, PT ;  /* 0x0000003aa300720c */ /* 0x000fe40003f66070 */
[----:B------:R-:W-:Y:S01]  /*4420*/  PRMT R97, R99, 0x7632, R97 ;  /* 0x0000763263617816 */ /* 0x000fe20000000061 */
[----:B------:R-:W-:Y:S01]  /*4430*/  FADD.FTZ R147, R147, R64 ;  /* 0x0000004093937221 */ /* 0x000fe20000010000 */
[----:B------:R-:W-:-:S02]  /*4440*/  @!P1 PRMT R102, R61, 0x5410, RZ ;  /* 0x000054103d669816 */ /* 0x000fc400000000ff */
[----:B------:R-:W-:Y:S01]  /*4450*/  ISETP.GE.U32.AND P1, PT, R163, R100, PT ;  /* 0x00000064a300720c */ /* 0x000fe20003f26070 */
[----:B------:R-:W-:Y:S01]  /*4460*/  FADD.FTZ R32, R32, R147 ;  /* 0x0000009320207221 */ /* 0x000fe20000010000 */
[----:B------:R-:W-:Y:S02]  /*4470*/  F2FP.PACK_AB R101, R110, R111 ;  /* 0x0000006f6e65723e */ /* 0x000fe400000000ff */
[----:B------:R-:W-:Y:S01]  /*4480*/  LOP3.LUT R58, R152, 0xff, RZ, 0xc0, !PT ;  /* 0x000000ff983a7812 */ /* 0x000fe200078ec0ff */
[----:B------:R-:W-:Y:S01]  /*4490*/  FADD.FTZ R31, R31, R32 ;  /* 0x000000201f1f7221 */ /* 0x000fe20000010000 */
[----:B------:R-:W-:Y:S01]  /*44a0*/  PRMT R151, R99, 0x5410, R97 ;  /* 0x0000541063977816 */ /* 0x000fe20000000061 */
[----:B------:R-:W-:Y:S01]  /*44b0*/  @!P3 HADD2 R55, -R97.H0_H0, -RZ.H0_H0 ;  /* 0xa00000ff6137b230 */ /* 0x000fe20000000900 */
[----:B------:R-:W-:Y:S01]  /*44c0*/  PRMT R100, R101, 0x7632, R100 ;  /* 0x0000763265647816 */ /* 0x000fe20000000064 */
[----:B------:R-:W-:Y:S01]  /*44d0*/  FADD.FTZ R98, R98, R31 ;  /* 0x0000001f62627221 */ /* 0x000fe20000010000 */
[----:B------:R-:W-:-:S02]  /*44e0*/  @!P4 PRMT R99, R57, 0x5410, RZ ;  /* 0x000054103963c816 */ /* 0x000fc400000000ff */
[----:B------:R-:W-:Y:S01]  /*44f0*/  ISETP.GE.U32.AND P4, PT, R163, R58, PT ;  /* 0x0000003aa300720c */ /* 0x000fe20003f86070 */
[----:B------:R-:W-:Y:S01]  /*4500*/  @!P0 HADD2 R54, -R100.H0_H0, -RZ.H0_H0 ;  /* 0xa00000ff64368230 */ /* 0x000fe20000000900 */
[----:B------:R-:W-:Y:S01]  /*4510*/  @!P3 PRMT R97, R55, 0x5410, RZ ;  /* 0x000054103761b816 */ /* 0x000fe200000000ff */
[----:B------:R-:W-:Y:S01]  /*4520*/  @!P1 HADD2 R45, -R101.H0_H0, -RZ.H0_H0 ;  /* 0xa00000ff652d9230 */ /* 0x000fe20000000900 */
[----:B------:R-:W-:Y:S01]  /*4530*/  SHF.R.U32.HI R58, RZ, 0x18, R152 ;  /* 0x00000018ff3a7819 */ /* 0x000fe20000011698 */
[----:B------:R-:W-:Y:S01]  /*4540*/  FADD.FTZ R115, R115, R98 ;  /* 0x0000006273737221 */ /* 0x000fe20000010000 */
[----:B------:R-:W-:Y:S02]  /*4550*/  LOP3.LUT R55, R152, 0xffff, RZ, 0xc0, !PT ;  /* 0x0000ffff98377812 */ /* 0x000fe400078ec0ff */
[----:B------:R-:W-:Y:S01]  /*4560*/  ISETP.GE.U32.AND P3, PT, R163, R58, PT ;  /* 0x0000003aa300720c */ /* 0x000fe20003f66070 */
[----:B------:R-:W-:Y:S01]  /*4570*/  FADD.FTZ R114, R114, R115 ;  /* 0x0000007372727221 */ /* 0x000fe20000010000 */
[----:B------:R-:W-:-:S02]  /*4580*/  SHF.R.U32.HI R55, RZ, 0x8, R55 ;  /* 0x00000008ff377819 */ /* 0x000fc40000011637 */
[----:B------:R-:W-:Y:S01]  /*4590*/  SHF.R.U32.HI R58, RZ, 0x10, R152 ;  /* 0x00000010ff3a7819 */ /* 0x000fe20000011698 */
[----:B------:R-:W-:Y:S01]  /*45a0*/  @!P4 HADD2 R47, -R22.H0_H0, -RZ.H0_H0 ;  /* 0xa00000ff162fc230 */ /* 0x000fe20000000900 */
[----:B------:R-:W-:Y:S01]  /*45b0*/  PRMT R152, R101, 0x5410, R100 ;  /* 0x0000541065987816 */ /* 0x000fe20000000064 */
[----:B------:R-:W-:Y:S01]  /*45c0*/  FADD.FTZ R113, R113, R114 ;  /* 0x0000007271717221 */ /* 0x000fe20000010000 */
[----:B------:R-:W-:Y:S02]  /*45d0*/  @!P0 PRMT R100, R54, 0x5410, RZ ;  /* 0x0000541036648816 */ /* 0x000fe400000000ff */
[----:B------:R-:W-:Y:S01]  /*45e0*/  LOP3.LUT R54, R55, 0xffff, RZ, 0xc0, !PT ;  /* 0x0000ffff37367812 */ /* 0x000fe200078ec0ff */
[----:B------:R-:W-:Y:S01]  /*45f0*/  FADD.FTZ R112, R112, R113 ;  /* 0x0000007170707221 */ /* 0x000fe20000010000 */
[----:B------:R-:W-:Y:S01]  /*4600*/  @!P1 PRMT R101, R45, 0x5410, RZ ;  /* 0x000054102d659816 */ /* 0x000fe200000000ff */
[----:B------:R-:W-:Y:S01]  /*4610*/  @!P3 HADD2 R46, -R23.H0_H0, -RZ.H0_H0 ;  /* 0xa00000ff172eb230 */ /* 0x000fe20000000900 */
[----:B------:R-:W-:Y:S01]  /*4620*/  LOP3.LUT R58, R58, 0xff, RZ, 0xc0, !PT ;  /* 0x000000ff3a3a7812 */ /* 0x000fe200078ec0ff */
[----:B------:R-:W-:Y:S01]  /*4630*/  FADD.FTZ R111, R111, R112 ;  /* 0x000000706f6f7221 */ /* 0x000fe20000010000 */
[----:B------:R-:W-:-:S02]  /*4640*/  ISETP.GE.U32.AND P1, PT, R163, R54, PT ;  /* 0x00000036a300720c */ /* 0x000fc40003f26070 */
[----:B------:R-:W-:Y:S01]  /*4650*/  SHF.R.U32.HI R54, RZ, 0x10, R5 ;  /* 0x00000010ff367819 */ /* 0x000fe20000011605 */
[----:B------:R-:W-:Y:S01]  /*4660*/  FADD.FTZ R111, R110, R111 ;  /* 0x0000006f6e6f7221 */ /* 0x000fe20000010000 */
[----:B------:R-:W-:Y:S02]  /*4670*/  ISETP.GE.U32.AND P0, PT, R163, R58, PT ;  /* 0x0000003aa300720c */ /* 0x000fe40003f06070 */
[----:B------:R-:W-:Y:S02]  /*4680*/  LOP3.LUT R54, R54, 0xff, RZ, 0xc0, !PT ;  /* 0x000000ff36367812 */ /* 0x000fe400078ec0ff */
[----:B------:R-:W-:Y:S02]  /*4690*/  @!P4 PRMT R22, R47, 0x5410, RZ ;  /* 0x000054102f16c816 */ /* 0x000fe400000000ff */
[----:B------:R-:W-:Y:S02]  /*46a0*/  ISETP.GE.U32.AND P4, PT, R163, R54, PT ;  /* 0x00000036a300720c */ /* 0x000fe40003f86070 */
[----:B------:R-:W-:Y:S01]  /*46b0*/  LOP3.LUT R54, R5, 0xffff, RZ, 0xc0, !PT ;  /* 0x0000ffff05367812 */ /* 0x000fe200078ec0ff */
[----:B------:R-:W-:Y:S01]  /*46c0*/  @!P1 HADD2 R44, -R21.H0_H0, -RZ.H0_H0 ;  /* 0xa00000ff152c9230 */ /* 0x000fe20000000900 */
[----:B------:R-:W-:-:S02]  /*46d0*/  @!P3 PRMT R23, R46, 0x5410, RZ ;  /* 0x000054102e17b816 */ /* 0x000fc400000000ff */
[----:B------:R-:W-:Y:S01]  /*46e0*/  SHF.R.U32.HI R54, RZ, 0x8, R54 ;  /* 0x00000008ff367819 */ /* 0x000fe20000011636 */
[----:B------:R-:W-:Y:S01]  /*46f0*/  @!P0 HADD2 R43, -R24.H0_H0, -RZ.H0_H0 ;  /* 0xa00000ff182b8230 */ /* 0x000fe20000000900 */
[----:B------:R-:W-:Y:S02]  /*4700*/  @!P1 PRMT R21, R44, 0x5410, RZ ;  /* 0x000054102c159816 */ /* 0x000fe400000000ff */
[----:B------:R-:W-:Y:S02]  /*4710*/  LOP3.LUT R54, R54, 0xffff, RZ, 0xc0, !PT ;  /* 0x0000ffff36367812 */ /* 0x000fe400078ec0ff */
[----:B------:R-:W-:Y:S01]  /*4720*/  LOP3.LUT R44, R5, 0xff, RZ, 0xc0, !PT ;  /* 0x000000ff052c7812 */ /* 0x000fe200078ec0ff */
[----:B------:R-:W-:Y:S01]  /*4730*/  @!P4 HADD2 R40, -R35.H0_H0, -RZ.H0_H0 ;  /* 0xa00000ff2328c230 */ /* 0x000fe20000000900 */
[----:B------:R-:W-:Y:S02]  /*4740*/  @!P0 PRMT R24, R43, 0x5410, RZ ;  /* 0x000054102b188816 */ /* 0x000fe400000000ff */
[----:B------:R-:W-:-:S02]  /*4750*/  ISETP.GE.U32.AND P1, PT, R163, R54, PT ;  /* 0x00000036a300720c */ /* 0x000fc40003f26070 */
[----:B------:R-:W-:Y:S02]  /*4760*/  ISETP.GE.U32.AND P0, PT, R163, R44, PT ;  /* 0x0000002ca300720c */ /* 0x000fe40003f06070 */
[----:B------:R-:W-:Y:S02]  /*4770*/  LOP3.LUT R44, R156, 0xff, RZ, 0xc0, !PT ;  /* 0x000000ff9c2c7812 */ /* 0x000fe400078ec0ff */
[----:B------:R-:W-:Y:S02]  /*4780*/  LOP3.LUT R46, R159, 0xff, RZ, 0xc0, !PT ;  /* 0x000000ff9f2e7812 */ /* 0x000fe400078ec0ff */
[----:B------:R-:W-:Y:S01]  /*4790*/  SHF.R.U32.HI R58, RZ, 0x18, R5 ;  /* 0x00000018ff3a7819 */ /* 0x000fe20000011605 */
[----:B------:R-:W-:Y:S01]  /*47a0*/  IMAD.WIDE.U32 R4, R4, -0x2daee0ad, RZ ;  /* 0xd2511f5304047825 */ /* 0x000fe200078e00ff */
[----:B------:R-:W-:Y:S02]  /*47b0*/  SHF.R.U32.HI R7, RZ, 0x8, R7 ;  /* 0x00000008ff077819 */ /* 0x000fe40000011607 */
[----:B------:R-:W-:Y:S01]  /*47c0*/  LOP3.LUT R6, R6, 0xff, RZ, 0xc0, !PT ;  /* 0x000000ff06067812 */ /* 0x000fe200078ec0ff */
[----:B------:R-:W-:Y:S01]  /*47d0*/  @!P1 HADD2 R41, -R89.H0_H0, -RZ.H0_H0 ;  /* 0xa00000ff59299230 */ /* 0x000fe20000000900 */
[----:B------:R-:W-:Y:S01]  /*47e0*/  ISETP.GE.U32.AND P3, PT, R163, R58, PT ;  /* 0x0000003aa300720c */ /* 0x000fe20003f66070 */
[----:B------:R-:W-:Y:S01]  /*47f0*/  @!P0 HADD2 R42, -R88.H0_H0, -RZ.H0_H0 ;  /* 0xa00000ff582a8230 */ /* 0x000fe20000000900 */
[----:B------:R-:W-:-:S02]  /*4800*/  LOP3.LUT R54, R156, 0xffff, RZ, 0xc0, !PT ;  /* 0x0000ffff9c367812 */ /* 0x000fc400078ec0ff */
[----:B------:R-:W-:Y:S02]  /*4810*/  @!P1 PRMT R89, R41, 0x5410, RZ ;  /* 0x0000541029599816 */ /* 0x000fe400000000ff */
[----:B------:R-:W-:Y:S02]  /*4820*/  @!P0 PRMT R88, R42, 0x5410, RZ ;  /* 0x000054102a588816 */ /* 0x000fe400000000ff */
[C---:B------:R-:W-:Y:S02]  /*4830*/  ISETP.GE.U32.AND P0, PT, R163.reuse, R46, PT ;  /* 0x0000002ea300720c */ /* 0x040fe40003f06070 */
[----:B------:R-:W-:Y:S02]  /*4840*/  ISETP.GE.U32.AND P1, PT, R163, R44, PT ;  /* 0x0000002ca300720c */ /* 0x000fe40003f26070 */
[----:B------:R-:W1:Y:S01]  /*4850*/  LDSM.16.MT88.4 R44, [R116+0x7000] ;  /* 0x00700000742c783b */ /* 0x000e620000004200 */
[----:B------:R-:W-:Y:S01]  /*4860*/  @!P4 PRMT R35, R40, 0x5410, RZ ;  /* 0x000054102823c816 */ /* 0x000fe200000000ff */
[----:B------:R-:W-:Y:S01]  /*4870*/  @!P3 HADD2 R53, -R34.H0_H0, -RZ.H0_H0 ;  /* 0xa00000ff2235b230 */ /* 0x000fe20000000900 */
[----:B------:R-:W-:-:S02]  /*4880*/  LOP3.LUT R40, R7, 0xffff, RZ, 0xc0, !PT ;  /* 0x0000ffff07287812 */ /* 0x000fc400078ec0ff */
[----:B------:R-:W-:Y:S02]  /*4890*/  PRMT R155, R6, 0x5410, R155 ;  /* 0x00005410069b7816 */ /* 0x000fe4000000009b */
[----:B------:R-:W-:Y:S02]  /*48a0*/  LOP3.LUT R160, R5, UR18, R160, 0x96, !PT ;  /* 0x0000001205a07c12 */ /* 0x000fe4000f8e96a0 */
[C---:B------:R-:W-:Y:S01]  /*48b0*/  LOP3.LUT R59, R4.reuse, 0xffff, RZ, 0xc0, !PT ;  /* 0x0000ffff043b7812 */ /* 0x040fe200078ec0ff */
[----:B------:R-:W-:Y:S01]  /*48c0*/  @!P0 HADD2 R50, -R30.H0_H0, -RZ.H0_H0 ;  /* 0xa00000ff1e328230 */ /* 0x000fe20000000900 */
[----:B------:R-:W-:Y:S01]  /*48d0*/  LOP3.LUT R159, R4, 0xff, RZ, 0xc0, !PT ;  /* 0x000000ff049f7812 */ /* 0x000fe200078ec0ff */
[----:B------:R-:W-:Y:S01]  /*48e0*/  @!P1 HADD2 R48, -R26.H0_H0, -RZ.H0_H0 ;  /* 0xa00000ff1a309230 */ /* 0x000fe20000000900 */
[--C-:B------:R-:W-:Y:S02]  /*48f0*/  SHF.R.U32.HI R61, RZ, 0x10, R4.reuse ;  /* 0x00000010ff3d7819 */ /* 0x100fe40000011604 */
[----:B------:R-:W-:-:S02]  /*4900*/  SHF.R.U32.HI R157, RZ, 0x18, R4 ;  /* 0x00000018ff9d7819 */ /* 0x000fc40000011604 */
[----:B------:R-:W2:Y:S01]  /*4910*/  LDSM.16.MT88.4 R4, [R116+0x7400] ;  /* 0x007400007404783b */ /* 0x000ea20000004200 */
[----:B------:R-:W-:Y:S02]  /*4920*/  @!P3 PRMT R34, R53, 0x5410, RZ ;  /* 0x000054103522b816 */ /* 0x000fe400000000ff */
[----:B------:R-:W-:Y:S02]  /*4930*/  ISETP.GE.U32.AND P3, PT, R163, R40, PT ;  /* 0x00000028a300720c */ /* 0x000fe40003f66070 */
[----:B------:R-:W-:Y:S02]  /*4940*/  SHF.R.U32.HI R55, RZ, 0x10, R156 ;  /* 0x00000010ff377819 */ /* 0x000fe4000001169c */
[----:B------:R-:W-:Y:S02]  /*4950*/  @!P6 PRMT R96, R52, 0x5410, RZ ;  /* 0x000054103460e816 */ /* 0x000fe400000000ff */
[----:B------:R-:W-:Y:S02]  /*4960*/  SHF.R.U32.HI R65, RZ, 0x18, R154 ;  /* 0x00000018ff417819 */ /* 0x000fe4000001169a */
[----:B------:R-:W-:-:S02]  /*4970*/  LOP3.LUT R161, R154, 0xff, RZ, 0xc0, !PT ;  /* 0x000000ff9aa17812 */ /* 0x000fc400078ec0ff */
[----:B------:R-:W-:Y:S02]  /*4980*/  @!P2 PRMT R29, R49, 0x5410, RZ ;  /* 0x00005410311da816 */ /* 0x000fe400000000ff */
[----:B------:R-:W-:Y:S01]  /*4990*/  @!P0 PRMT R30, R50, 0x5410, RZ ;  /* 0x00005410321e8816 */ /* 0x000fe200000000ff */
[----:B------:R-:W-:Y:S01]  /*49a0*/  @!P3 HADD2 R51, -R95.H0_H0, -RZ.H0_H0 ;  /* 0xa00000ff5f33b230 */ /* 0x000fe20000000900 */
[----:B------:R-:W-:Y:S02]  /*49b0*/  @!P1 PRMT R26, R48, 0x5410, RZ ;  /* 0x00005410301a9816 */ /* 0x000fe400000000ff */
[C---:B------:R-:W-:Y:S02]  /*49c0*/  LOP3.LUT R60, R62.reuse, 0xff, RZ, 0xc0, !PT ;  /* 0x000000ff3e3c7812 */ /* 0x040fe400078ec0ff */
[----:B------:R-:W-:Y:S01]  /*49d0*/  @!P3 PRMT R95, R51, 0x5410, RZ ;  /* 0x00005410335fb816 */ /* 0x000fe200000000ff */
[----:B-1----:R-:W-:Y:S01]  /*49e0*/  HMMA.16816.F32 R40, R68, R44, RZ ;  /* 0x0000002c4428723c */ /* 0x002fe200000018ff */
[----:B------:R-:W-:-:S02]  /*49f0*/  LOP3.LUT R57, R62, 0xffff, RZ, 0xc0, !PT ;  /* 0x0000ffff3e397812 */ /* 0x000fc400078ec0ff */
[--C-:B------:R-:W-:Y:S02]  /*4a00*/  SHF.R.U32.HI R58, RZ, 0x10, R62.reuse ;  /* 0x00000010ff3a7819 */ /* 0x100fe4000001163e */
[----:B------:R-:W-:Y:S02]  /*4a10*/  SHF.R.U32.HI R62, RZ, 0x18, R62 ;  /* 0x00000018ff3e7819 */ /* 0x000fe4000001163e */
[C---:B------:R-:W-:Y:S01]  /*4a20*/  ISETP.GE.U32.AND P3, PT, R163.reuse, R60, PT ;  /* 0x0000003ca300720c */ /* 0x040fe20003f66070 */
[----:B------:R-:W-:Y:S01]  /*4a30*/  HMMA.16816.F32 R44, R68, R46, RZ ;  /* 0x0000002e442c723c */ /* 0x000fe200000018ff */
[----:B------:R-:W-:Y:S02]  /*4a40*/  ISETP.GE.U32.AND P0, PT, R163, R62, PT ;  /* 0x0000003ea300720c */ /* 0x000fe40003f06070 */
[----:B------:R-:W-:Y:S02]  /*4a50*/  SHF.R.U32.HI R57, RZ, 0x8, R57 ;  /* 0x00000008ff397819 */ /* 0x000fe40000011639 */
[----:B------:R-:W-:-:S02]  /*4a60*/  SHF.R.U32.HI R179, RZ, 0x18, R160 ;  /* 0x00000018ffb37819 */ /* 0x000fc400000116a0 */
[----:B------:R-:W-:Y:S02]  /*4a70*/  LOP3.LUT R181, R160, 0xff, RZ, 0xc0, !PT ;  /* 0x000000ffa0b57812 */ /* 0x000fe400078ec0ff */
[----:B------:R-:W-:Y:S02]  /*4a80*/  LOP3.LUT R58, R58, 0xff, RZ, 0xc0, !PT ;  /* 0x000000ff3a3a7812 */ /* 0x000fe400078ec0ff */
[----:B------:R-:W-:Y:S02]  /*4a90*/  SHF.R.U32.HI R156, RZ, 0x18, R156 ;  /* 0x00000018ff9c7819 */ /* 0x000fe4000001169c */
[C---:B------:R-:W-:Y:S02]  /*4aa0*/  ISETP.GE.U32.AND P1, PT, R163.reuse, R58, PT ;  /* 0x0000003aa300720c */ /* 0x040fe40003f26070 */
[----:B------:R-:W-:Y:S01]  /*4ab0*/  ISETP.GE.U32.AND P4, PT, R163, R156, PT ;  /* 0x0000009ca300720c */ /* 0x000fe20003f86070 */
[----:B--2---:R-:W-:Y:S01]  /*4ac0*/  HMMA.16816.F32 R40, R12, R4, R40 ;  /* 0x000000040c28723c */ /* 0x004fe20000001828 */
[----:B------:R-:W-:-:S04]  /*4ad0*/  SHF.R.U32.HI R158, RZ, 0x8, R158 ;  /* 0x00000008ff9e7819 */ /* 0x000fc8000001169e */
[----:B------:R-:W-:Y:S02]  /*4ae0*/  PRMT R153, R153, 0x5410, R158 ;  /* 0x0000541099997816 */ /* 0x000fe4000000009e */
[----:B------:R-:W-:Y:S01]  /*4af0*/  LOP3.LUT R4, R55, 0xff, RZ, 0xc0, !PT ;  /* 0x000000ff37047812 */ /* 0x000fe200078ec0ff */
[----:B------:R-:W-:Y:S01]  /*4b00*/  HMMA.16816.F32 R44, R12, R6, R44 ;  /* 0x000000060c2c723c */ /* 0x000fe2000000182c */
[----:B------:R-:W-:Y:S01]  /*4b10*/  SHF.R.U32.HI R5, RZ, 0x10, R154 ;  /* 0x00000010ff057819 */ /* 0x000fe2000001169a */
[----:B------:R-:W-:Y:S01]  /*4b20*/  HSET2.LE.AND R153, R153, R136, PT ;  /* 0x0000008899997233 */ /* 0x000fe20003803000 */
[----:B------:R-:W-:Y:S01]  /*4b30*/  ISETP.GE.U32.AND P6, PT, R163, R4, PT ;  /* 0x00000004a300720c */ /* 0x000fe20003fc6070 */
[----:B------:R-:W-:Y:S01]  /*4b40*/  @!P4 HADD2 R18, -R27.H0_H0, -RZ.H0_H0 ;  /* 0xa00000ff1b12c230 */ /* 0x000fe20000000900 */
[----:B------:R-:W-:Y:S02]  /*4b50*/  LOP3.LUT R4, R154, 0xffff, RZ, 0xc0, !PT ;  /* 0x0000ffff9a047812 */ /* 0x000fe400078ec0ff */
[----:B------:R-:W-:-:S02]  /*4b60*/  LOP3.LUT R10, R153, R10, RZ, 0xc0, !PT ;  /* 0x0000000a990a7212 */ /* 0x000fc400078ec0ff */
[----:B------:R-:W-:Y:S02]  /*4b70*/  SHF.R.U32.HI R6, RZ, 0x8, R4 ;  /* 0x00000008ff067819 */ /* 0x000fe40000011604 */
[----:B------:R-:W-:Y:S02]  /*4b80*/  LOP3.LUT R4, R5, 0xff, RZ, 0xc0, !PT ;  /* 0x000000ff05047812 */ /* 0x000fe400078ec0ff */
[----:B------:R-:W-:Y:S02]  /*4b90*/  PRMT R161, R161, 0x5410, R6 ;  /* 0x00005410a1a17816 */ /* 0x000fe40000000006 */
[----:B------:R-:W-:Y:S01]  /*4ba0*/  PRMT R65, R4, 0x5410, R65 ;  /* 0x0000541004417816 */ /* 0x000fe20000000041 */
[----:B------:R-:W-:Y:S01]  /*4bb0*/  @!P6 HADD2 R19, -R28.H0_H0, -RZ.H0_H0 ;  /* 0xa00000ff1c13e230 */ /* 0x000fe20000000900 */
[----:B------:R-:W-:Y:S01]  /*4bc0*/  SHF.R.U32.HI R4, RZ, 0x8, R54 ;  /* 0x00000008ff047819 */ /* 0x000fe20000011636 */
[----:B------:R-:W-:Y:S01]  /*4bd0*/  HSET2.LE.AND R161, R161, R136, PT ;  /* 0x00000088a1a17233 */ /* 0x000fe20003803000 */
[----:B------:R-:W1:Y:S01]  /*4be0*/  LDSM.16.MT88.4 R52, [R86+0x7000] ;  /* 0x007000005634783b */ /* 0x000e620000004200 */
[----:B------:R-:W-:-:S02]  /*4bf0*/  SHF.R.U32.HI R6, RZ, 0x8, R59 ;  /* 0x00000008ff067819 */ /* 0x000fc4000001163b */
[----:B------:R-:W-:Y:S02]  /*4c00*/  LOP3.LUT R4, R4, 0xffff, RZ, 0xc0, !PT ;  /* 0x0000ffff04047812 */ /* 0x000fe400078ec0ff */
[----:B------:R-:W-:Y:S02]  /*4c10*/  PRMT R159, R159, 0x5410, R6 ;  /* 0x000054109f9f7816 */ /* 0x000fe40000000006 */
[----:B------:R-:W-:Y:S02]  /*4c20*/  ISETP.GE.U32.AND P2, PT, R163, R4, PT ;  /* 0x00000004a300720c */ /* 0x000fe40003f46070 */
[----:B------:R-:W-:Y:S01]  /*4c30*/  LOP3.LUT R4, R61, 0xff, RZ, 0xc0, !PT ;  /* 0x000000ff3d047812 */ /* 0x000fe200078ec0ff */
[----:B------:R-:W-:Y:S01]  /*4c40*/  HSET2.LE.AND R159, R159, R136, PT ;  /* 0x000000889f9f7233 */ /* 0x000fe20003803000 */
[----:B------:R-:W-:Y:S01]  /*4c50*/  LDSM.16.MT88.4 R60, [R116+0x8000] ;  /* 0x00800000743c783b */ /* 0x000fe20000004200 */
[----:B------:R-:W-:Y:S02]  /*4c60*/  @!P4 PRMT R27, R18, 0x5410, RZ ;  /* 0x00005410121bc816 */ /* 0x000fe400000000ff */
[----:B------:R-:W-:-:S02]  /*4c70*/  PRMT R157, R4, 0x5410, R157 ;  /* 0x00005410049d7816 */ /* 0x000fc4000000009d */
[----:B------:R-:W2:Y:S01]  /*4c80*/  LDSM.16.MT88.4 R4, [R86+0x7400] ;  /* 0x007400005604783b */ /* 0x000ea20000004200 */
[----:B------:R-:W-:Y:S02]  /*4c90*/  @!P6 PRMT R28, R19, 0x5410, RZ ;  /* 0x00005410131ce816 */ /* 0x000fe400000000ff */
[----:B------:R-:W-:Y:S01]  /*4ca0*/  LOP3.LUT R8, R161, R8, RZ, 0xc0, !PT ;  /* 0x00000008a1087212 */ /* 0x000fe200078ec0ff */
[----:B------:R-:W-:-:S05]  /*4cb0*/  @!P2 HADD2 R56, -R25.H0_H0, -RZ.H0_H0 ;  /* 0xa00000ff1938a230 */ /* 0x000fca0000000900 */
[----:B------:R-:W-:Y:S01]  /*4cc0*/  @!P2 PRMT R25, R56, 0x5410, RZ ;  /* 0x000054103819a816 */ /* 0x000fe200000000ff */
[C---:B-1----:R-:W-:Y:S08]  /*4cd0*/  HMMA.16816.F32 R48, R68.reuse, R52, RZ ;  /* 0x000000344430723c */ /* 0x042ff000000018ff */
[----:B------:R-:W-:Y:S11]  /*4ce0*/  HMMA.16816.F32 R52, R68, R54, RZ ;  /* 0x000000364434723c */ /* 0x000ff600000018ff */
[----:B------:R-:W-:Y:S05]  /*4cf0*/  @!UPT UIADD3 URZ, URZ, URZ, URZ ;  /* 0x0000003f3f3ff290 */ /* 0x000fea000fffe03f */
[C---:B--2---:R-:W-:Y:S07]  /*4d00*/  HMMA.16816.F32 R48, R12.reuse, R4, R48 ;  /* 0x000000040c30723c */ /* 0x044fee0000001830 */
[----:B------:R-:W-:Y:S01]  /*4d10*/  LOP3.LUT R4, R57, 0xffff, RZ, 0xc0, !PT ;  /* 0x0000ffff39047812 */ /* 0x000fe200078ec0ff */
[----:B------:R-:W-:Y:S01]  /*4d20*/  HMMA.16816.F32 R52, R12, R6, R52 ;  /* 0x000000060c34723c */ /* 0x000fe20000001834 */
[----:B------:R-:W-:Y:S02]  /*4d30*/  SHF.R.U32.HI R5, RZ, 0x10, R160 ;  /* 0x00000010ff057819 */ /* 0x000fe400000116a0 */
[----:B------:R-:W-:-:S02]  /*4d40*/  ISETP.GE.U32.AND P2, PT, R163, R4, PT ;  /* 0x00000004a300720c */ /* 0x000fc40003f46070 */
[----:B------:R-:W-:-:S03]  /*4d50*/  LOP3.LUT R4, R160, 0xffff, RZ, 0xc0, !PT ;  /* 0x0000ffffa0047812 */ /* 0x000fc600078ec0ff */
[C---:B------:R-:W-:Y:S01]  /*4d60*/  HMMA.16816.F32 R56, R68.reuse, R60, RZ ;  /* 0x0000003c4438723c */ /* 0x040fe200000018ff */
[----:B------:R-:W-:Y:S02]  /*4d70*/  SHF.R.U32.HI R6, RZ, 0x8, R4 ;  /* 0x00000008ff067819 */ /* 0x000fe40000011604 */
[----:B------:R-:W-:Y:S02]  /*4d80*/  LOP3.LUT R4, R5, 0xff, RZ, 0xc0, !PT ;  /* 0x000000ff05047812 */ /* 0x000fe400078ec0ff */
[----:B------:R-:W-:Y:S02]  /*4d90*/  PRMT R181, R181, 0x5410, R6 ;  /* 0x00005410b5b57816 */ /* 0x000fe40000000006 */
[----:B------:R-:W-:Y:S01]  /*4da0*/  PRMT R179, R4, 0x5410, R179 ;  /* 0x0000541004b37816 */ /* 0x000fe200000000b3 */
[----:B------:R-:W-:Y:S01]  /*4db0*/  FADD.FTZ R4, R142, R149 ;  /* 0x000000958e047221 */ /* 0x000fe20000010000 */
[----:B------:R-:W-:Y:S01]  /*4dc0*/  HMMA.16816.F32 R60, R68, R62, RZ ;  /* 0x0000003e443c723c */ /* 0x000fe200000018ff */
[----:B------:R-:W-:-:S02]  /*4dd0*/  FFMA.FTZ R142, R16, c[0x0][0x23c], -R143 ;  /* 0x00008f00108e7a23 */ /* 0x000fc4000001088f */
[----:B------:R-:W-:Y:S01]  /*4de0*/  FADD.FTZ R137, R137, R4 ;  /* 0x0000000489897221 */ /* 0x000fe20000010000 */
[----:B------:R-:W-:Y:S01]  /*4df0*/  MUFU.EX2 R143, R145 ;  /* 0x00000091008f7308 */ /* 0x000fe20000000800 */
[----:B------:R-:W1:Y:S01]  /*4e00*/  LDSM.16.MT88.4 R4, [R116+0x8400] ;  /* 0x008400007404783b */ /* 0x000e620000004200 */
[----:B------:R-:W-:Y:S02]  /*4e10*/  FFMA.FTZ R149, R17, c[0x0][0x23c], -R66 ;  /* 0x00008f0011957a23 */ /* 0x000fe40000010842 */
[----:B------:R-:W-:-:S04]  /*4e20*/  FADD.FTZ R146, R146, R137 ;  /* 0x0000008992927221 */ /* 0x000fc80000010000 */
[----:B------:R-:W2:Y:S01]  /*4e30*/  MUFU.EX2 R142, R142 ;  /* 0x0000008e008e7308 */ /* 0x000ea20000000800 */
[----:B------:R-:W-:-:S04]  /*4e40*/  FADD.FTZ R146, R33, R146 ;  /* 0x0000009221927221 */ /* 0x000fc80000010000 */
[----:B------:R-:W-:-:S03]  /*4e50*/  FADD.FTZ R91, R91, R146 ;  /* 0x000000925b5b7221 */ /* 0x000fc60000010000 */
[----:B------:R-:W3:Y:S01]  /*4e60*/  MUFU.EX2 R149, R149 ;  /* 0x0000009500957308 */ /* 0x000ee20000000800 */
[----:B------:R-:W-:-:S04]  /*4e70*/  FADD.FTZ R90, R90, R91 ;  /* 0x0000005b5a5a7221 */ /* 0x000fc80000010000 */
[----:B------:R-:W-:Y:S01]  /*4e80*/  FADD.FTZ R127, R127, R90 ;  /* 0x0000005a7f7f7221 */ /* 0x000fe20000010000 */
[----:B--2---:R-:W-:-:S03]  /*4e90*/  F2FP.PACK_AB R144, R142, R143 ;  /* 0x0000008f8e90723e */ /* 0x004fc600000000ff */
[----:B------:R-:W-:Y:S01]  /*4ea0*/  FADD.FTZ R126, R126, R127 ;  /* 0x0000007f7e7e7221 */ /* 0x000fe20000010000 */
[C---:B------:R-:W-:Y:S01]  /*4eb0*/  PRMT R145, R144.reuse, 0x7632, R145 ;  /* 0x0000763290917816 */ /* 0x040fe20000000091 */
[----:B------:R-:W-:Y:S02]  /*4ec0*/  @!P3 HADD2 R17, -R144.H0_H0, -RZ.H0_H0 ;  /* 0xa00000ff9011b230 */ /* 0x000fe40000000900 */
[----:B------:R-:W-:Y:S01]  /*4ed0*/  FADD.FTZ R125, R125, R126 ;  /* 0x0000007e7d7d7221 */ /* 0x000fe20000010000 */
[----:B------:R-:W-:Y:S01]  /*4ee0*/  PRMT R18, R144, 0x5410, R145 ;  /* 0x0000541090127816 */ /* 0x000fe20000000091 */
[----:B------:R-:W-:Y:S01]  /*4ef0*/  @!P2 HADD2 R16, -R145.H0_H0, -RZ.H0_H0 ;  /* 0xa00000ff9110a230 */ /* 0x000fe20000000900 */
[----:B------:R-:W-:Y:S01]  /*4f00*/  @!P3 PRMT R144, R17, 0x5410, RZ ;  /* 0x000054101190b816 */ /* 0x000fe200000000ff */
[----:B------:R-:W-:-:S03]  /*4f10*/  FADD.FTZ R124, R124, R125 ;  /* 0x0000007d7c7c7221 */ /* 0x000fc60000010000 */
[----:B------:R-:W-:Y:S01]  /*4f20*/  @!P2 PRMT R145, R16, 0x5410, RZ ;  /* 0x000054101091a816 */ /* 0x000fe200000000ff */
[----:B------:R-:W-:Y:S01]  /*4f30*/  FADD.FTZ R121, R121, R124 ;  /* 0x0000007c79797221 */ /* 0x000fe20000010000 */
[----:B-1----:R-:W-:Y:S03]  /*4f40*/  HMMA.16816.F32 R56, R12, R4, R56 ;  /* 0x000000040c38723c */ /* 0x002fe60000001838 */
[----:B------:R-:W-:-:S04]  /*4f50*/  FADD.FTZ R120, R120, R121 ;  /* 0x0000007978787221 */ /* 0x000fc80000010000 */
[----:B------:R-:W-:Y:S01]  /*4f60*/  FADD.FTZ R143, R143, R120 ;  /* 0x000000788f8f7221 */ /* 0x000fe20000010000 */
[--C-:B------:R-:W-:Y:S01]  /*4f70*/  HSET2.LE.AND R4, R65, R136.reuse, PT ;  /* 0x0000008841047233 */ /* 0x100fe20003803000 */
[----:B------:R-:W-:Y:S02]  /*4f80*/  HMMA.16816.F32 R60, R12, R6, R60 ;  /* 0x000000060c3c723c */ /* 0x000fe4000000183c */
[----:B------:R-:W-:Y:S02]  /*4f90*/  FADD.FTZ R120, R142, R143 ;  /* 0x0000008f8e787221 */ /* 0x000fe40000010000 */
[----:B------:R-:W-:Y:S02]  /*4fa0*/  LOP3.LUT R9, R4, R9, RZ, 0xc0, !PT ;  /* 0x0000000904097212 */ /* 0x000fe400078ec0ff */
[----:B------:R-:W1:Y:S02]  /*4fb0*/  LDSM.16.MT88.4 R4, [R86+0x8000] ;  /* 0x008000005604783b */ /* 0x000e640000004200 */
[C---:B-1----:R-:W-:Y:S07]  /*4fc0*/  HMMA.16816.F32 R64, R68.reuse, R4, RZ ;  /* 0x000000044440723c */ /* 0x042fee00000018ff */
[--C-:B------:R-:W-:Y:S01]  /*4fd0*/  HSET2.LE.AND R4, R181, R136.reuse, PT ;  /* 0x00000088b5047233 */ /* 0x100fe20003803000 */
[----:B------:R-:W-:Y:S01]  /*4fe0*/  HMMA.16816.F32 R68, R68, R6, RZ ;  /* 0x000000064444723c */ /* 0x000fe200000018ff */
[----:B------:R-:W-:-:S03]  /*4ff0*/  HSET2.LE.AND R5, R179, R136, PT ;  /* 0x00000088b3057233 */ /* 0x000fc60003803000 */
[----:B------:R-:W-:Y:S02]  /*5000*/  LOP3.LUT R4, R4, R151, RZ, 0xc0, !PT ;  /* 0x0000009704047212 */ /* 0x000fe400078ec0ff */
[----:B---3--:R-:W-:Y:S01]  /*5010*/  F2FP.PACK_AB R151, R149, R148 ;  /* 0x000000949597723e */ /* 0x008fe200000000ff */
[--C-:B------:R-:W-:Y:S01]  /*5020*/  HSET2.LE.AND R6, R155, R136.reuse, PT ;  /* 0x000000889b067233 */ /* 0x100fe20003803000 */
[----:B------:R-:W-:Y:S01]  /*5030*/  LOP3.LUT R5, R5, R152, RZ, 0xc0, !PT ;  /* 0x0000009805057212 */ /* 0x000fe200078ec0ff */
[----:B------:R-:W-:Y:S01]  /*5040*/  HSET2.LE.AND R7, R157, R136, PT ;  /* 0x000000889d077233 */ /* 0x000fe20003803000 */
[C---:B------:R-:W-:Y:S01]  /*5050*/  PRMT R150, R151.reuse, 0x7632, R150 ;  /* 0x0000763297967816 */ /* 0x040fe20000000096 */
[----:B------:R-:W-:Y:S01]  /*5060*/  @!P1 HADD2 R20, -R151.H0_H0, -RZ.H0_H0 ;  /* 0xa00000ff97149230 */ /* 0x000fe20000000900 */
[----:B------:R-:W-:Y:S01]  /*5070*/  LOP3.LUT R11, R6, R11, RZ, 0xc0, !PT ;  /* 0x0000000b060b7212 */ /* 0x000fe200078ec0ff */
[----:B------:R-:W-:Y:S01]  /*5080*/  FADD.FTZ R148, R148, R111 ;  /* 0x0000006f94947221 */ /* 0x000fe20000010000 */
[----:B------:R-:W-:Y:S01]  /*5090*/  PRMT R16, R151, 0x5410, R150 ;  /* 0x0000541097107816 */ /* 0x000fe20000000096 */
[----:B------:R-:W-:Y:S01]  /*50a0*/  @!P0 HADD2 R3, -R150.H0_H0, -RZ.H0_H0 ;  /* 0xa00000ff96038230 */ /* 0x000fe20000000900 */
[----:B------:R-:W-:Y:S01]  /*50b0*/  LOP3.LUT R6, R159, R18, RZ, 0xc0, !PT ;  /* 0x000000129f067212 */ /* 0x000fe200078ec0ff */
[----:B------:R-:W-:Y:S01]  /*50c0*/  FADD.FTZ R121, R149, R148 ;  /* 0x0000009495797221 */ /* 0x000fe20000010000 */
[----:B------:R-:W-:-:S02]  /*50d0*/  LOP3.LUT R7, R7, R16, RZ, 0xc0, !PT ;  /* 0x0000001007077212 */ /* 0x000fc400078ec0ff */
[----:B------:R-:W1:Y:S01]  /*50e0*/  LDSM.16.MT88.4 R16, [R86+0x8400] ;  /* 0x008400005610783b */ /* 0x000e620000004200 */
[----:B------:R-:W-:Y:S01]  /*50f0*/  @!P0 PRMT R150, R3, 0x5410, RZ ;  /* 0x0000541003968816 */ /* 0x000fe200000000ff */
[----:B------:R-:W-:Y:S01]  /*5100*/  IMAD.MOV.U32 R3, RZ, RZ, c[0x0][0x228] ;  /* 0x00008a00ff037624 */ /* 0x000fe200078e00ff */
[----:B------:R-:W-:Y:S02]  /*5110*/  LEA R136, P0, R94, c[0x0][0x1f8], 0x1 ;  /* 0x00007e005e887a11 */ /* 0x000fe400078008ff */
[----:B------:R-:W-:Y:S01]  /*5120*/  @!P1 PRMT R151, R20, 0x5410, RZ ;  /* 0x0000541014979816 */ /* 0x000fe200000000ff */
[----:B------:R-:W-:Y:S01]  /*5130*/  IMAD.SHL.U32 R3, R3, 0x8, RZ ;  /* 0x0000000803037824 */ /* 0x000fe200078e00ff */
[----:B------:R-:W-:Y:S02]  /*5140*/  LEA.HI.X R137, R94, c[0x0][0x1fc], R93, 0x1, P0 ;  /* 0x00007f005e897a11 */ /* 0x000fe400000f0c5d */
[----:B------:R-:W-:-:S03]  /*5150*/  IADD3 R188, P0, R136, -0x80, RZ ;  /* 0xffffff8088bc7810 */ /* 0x000fc60007f1e0ff */
[----:B------:R-:W-:Y:S01]  /*5160*/  STG.E.U16 [R136.64], R88 ;  /* 0x0000005888007986 */ /* 0x000fe2000c10151a */
[----:B------:R-:W-:-:S03]  /*5170*/  IADD3.X R189, R137, -0x1, RZ, P0, !PT ;  /* 0xffffffff89bd7810 */ /* 0x000fc600007fe4ff */
[----:B------:R-:W-:Y:S01]  /*5180*/  STG.E.U16 [R136.64+0x2], R89 ;  /* 0x0000025988007986 */ /* 0x000fe2000c10151a */
        /* <DEDUP_REMOVED lines=34> */
[C---:B--2---:R-:W-:Y:S07]  /*53b0*/  HMMA.16816.F32 R64, R4.reuse, R8, R64 ;  /* 0x000000080440723c */ /* 0x044fee0000001840 */
[----:B------:R-:W-:Y:S01]  /*53c0*/  IMAD.WIDE R8, R3, 0x2, R136 ;  /* 0x0000000203087825 */ /* 0x000fe200078e0288 */
[C---:B------:R-:W-:Y:S04]  /*53d0*/  HMMA.16816.F32 R68, R4.reuse, R10, R68 ;  /* 0x0000000a0444723c */ /* 0x040fe80000001844 */
[----:B------:R1:W-:Y:S04]  /*53e0*/  STG.E.U16 [R8.64], R35 ;  /* 0x0000002308007986 */ /* 0x0003e8000c10151a */
[----:B------:R1:W-:Y:S01]  /*53f0*/  STG.E.U16 [R8.64+0x2], R34 ;  /* 0x0000022208007986 */ /* 0x0003e2000c10151a */
[C---:B---3--:R-:W-:Y:S03]  /*5400*/  HMMA.16816.F32 R56, R4.reuse, R12, R56 ;  /* 0x0000000c0438723c */ /* 0x048fe60000001838 */
[----:B------:R1:W-:Y:S04]  /*5410*/  STG.E.U16 [R136.64+0x10], R96 ;  /* 0x0000106088007986 */ /* 0x0003e8000c10151a */
[----:B------:R1:W-:Y:S01]  /*5420*/  STG.E.U16 [R136.64+0x12], R95 ;  /* 0x0000125f88007986 */ /* 0x0003e2000c10151a */
[----:B------:R-:W-:Y:S03]  /*5430*/  HMMA.16816.F32 R60, R4, R14, R60 ;  /* 0x0000000e043c723c */ /* 0x000fe6000000183c */
[----:B------:R1:W-:Y:S04]  /*5440*/  STG.E.U16 [R8.64+0x10], R30 ;  /* 0x0000101e08007986 */ /* 0x0003e8000c10151a */
        /* <DEDUP_REMOVED lines=24> */
[----:B------:R1:W-:Y:S01]  /*55d0*/  STG.E.U16 [R8.64+0x72], R150 ;  /* 0x0000729608007986 */ /* 0x0003e2000c10151a */
[----:B------:R-:W-:Y:S05]  /*55e0*/  @!P5 BRA `(.L_x_844) ;  /* 0x00003dd00000d947 */ /* 0x000fea0003800000 */
        /* <DEDUP_REMOVED lines=13> */
[C---:B-1----:R-:W-:Y:S01]  /*56c0*/  @!P4 LEA R8, P6, R6.reuse, c[0x0][0x170], 0x1 ;  /* 0x00005c000608ca11 */ /* 0x042fe200078c08ff */
        /* <DEDUP_REMOVED lines=46> */
[----:B------:R-:W1:Y:S04]  /*59b0*/  LDSM.16.M88.4 R4, [R118+0x3000] ;  /* 0x003000007604783b */ /* 0x000e680000000200 */
[----:B------:R-:W5:Y:S04]  /*59c0*/  LDSM.16.M88.4 R92, [R118+0x3400] ;  /* 0x00340000765c783b */ /* 0x000f680000000200 */
[----:B------:R-:W4:Y:S04]  /*59d0*/  LDSM.16.M88.4 R32, [R118+0x3800] ;  /* 0x003800007620783b */ /* 0x000f280000000200 */
[----:B------:R-:W4:Y:S04]  /*59e0*/  LDSM.16.M88.4 R16, [R118+0x3c00] ;  /* 0x003c00007610783b */ /* 0x000f280000000200 */
[----:B--2---:R-:W-:Y:S04]  /*59f0*/  LDSM.16.M88.4 R12, [R117] ;  /* 0x00000000750c783b */ /* 0x004fe80000000200 */
[----:B---3--:R-:W2:Y:S04]  /*5a00*/  LDSM.16.M88.4 R20, [R87+0x3000] ;  /* 0x003000005714783b */ /* 0x008ea80000000200 */
[----:B------:R-:W3:Y:S04]  /*5a10*/  LDSM.16.M88.4 R112, [R87+0x3400] ;  /* 0x003400005770783b */ /* 0x000ee80000000200 */
[----:B------:R-:W2:Y:S04]  /*5a20*/  LDSM.16.M88.4 R104, [R87+0x3800] ;  /* 0x003800005768783b */ /* 0x000ea80000000200 */
[----:B------:R-:W-:Y:S04]  /*5a30*/  LDSM.16.M88.4 R108, [R119+0x1000] ;  /* 0x00100000776c783b */ /* 0x000fe80000000200 */
[----:B------:R-:W-:Y:S01]  /*5a40*/  LDSM.16.M88.4 R100, [R118+0x4000] ;  /* 0x004000007664783b */ /* 0x000fe20000000200 */
[C---:B-1----:R-:W-:Y:S03]  /*5a50*/  HMMA.16816.F32 R8, R24.reuse, R4, RZ ;  /* 0x000000041808723c */ /* 0x042fe600000018ff */
[----:B------:R-:W-:Y:S04]  /*5a60*/  LDSM.16.M88.4 R124, [R118+0x4800] ;  /* 0x00480000767c783b */ /* 0x000fe80000000200 */
[----:B------:R-:W0:Y:S01]  /*5a70*/  LDGDEPBAR ;  /* 0x00000000000079af */ /* 0x000e220000000000 */
[C---:B-----5:R-:W-:Y:S08]  /*5a80*/  HMMA.16816.F32 R96, R24.reuse, R92, RZ ;  /* 0x0000005c1860723c */ /* 0x060ff000000018ff */
[C---:B----4-:R-:W-:Y:S08]  /*5a90*/  HMMA.16816.F32 R88, R24.reuse, R32, RZ ;  /* 0x000000201858723c */ /* 0x050ff000000018ff */
[C---:B------:R-:W-:Y:S08]  /*5aa0*/  HMMA.16816.F32 R4, R24.reuse, R6, RZ ;  /* 0x000000061804723c */ /* 0x040ff000000018ff */
[C---:B------:R-:W-:Y:S08]  /*5ab0*/  HMMA.16816.F32 R92, R24.reuse, R94, RZ ;  /* 0x0000005e185c723c */ /* 0x040ff000000018ff */
[C---:B------:R-:W-:Y:S08]  /*5ac0*/  HMMA.16816.F32 R32, R24.reuse, R34, RZ ;  /* 0x000000221820723c */ /* 0x040ff000000018ff */
[C---:B------:R-:W-:Y:S08]  /*5ad0*/  HMMA.16816.F32 R28, R24.reuse, R16, RZ ;  /* 0x00000010181c723c */ /* 0x040ff000000018ff */
[----:B------:R-:W-:Y:S01]  /*5ae0*/  HMMA.16816.F32 R24, R24, R18, RZ ;  /* 0x000000121818723c */ /* 0x000fe200000018ff */
[----:B------:R-:W1:Y:S07]  /*5af0*/  LDSM.16.M88.4 R16, [R87+0x3c00] ;  /* 0x003c00005710783b */ /* 0x000e6e0000000200 */
[C---:B--2---:R-:W-:Y:S08]  /*5b00*/  HMMA.16816.F32 R8, R12.reuse, R20, R8 ;  /* 0x000000140c08723c */ /* 0x044ff00000001808 */
[C---:B------:R-:W-:Y:S01]  /*5b10*/  HMMA.16816.F32 R4, R12.reuse, R22, R4 ;  /* 0x000000160c04723c */ /* 0x040fe20000001804 */
[----:B------:R-:W2:Y:S07]  /*5b20*/  LDSM.16.M88.4 R20, [R118+0x4400] ;  /* 0x004400007614783b */ /* 0x000eae0000000200 */
[C---:B---3--:R-:W-:Y:S08]  /*5b30*/  HMMA.16816.F32 R96, R12.reuse, R112, R96 ;  /* 0x000000700c60723c */ /* 0x048ff00000001860 */
[C---:B------:R-:W-:Y:S01]  /*5b40*/  HMMA.16816.F32 R92, R12.reuse, R114, R92 ;  /* 0x000000720c5c723c */ /* 0x040fe2000000185c */
[----:B------:R-:W3:Y:S07]  /*5b50*/  LDSM.16.M88.4 R112, [R118+0x4c00] ;  /* 0x004c00007670783b */ /* 0x000eee0000000200 */
[C---:B------:R-:W-:Y:S08]  /*5b60*/  HMMA.16816.F32 R88, R12.reuse, R104, R88 ;  /* 0x000000680c58723c */ /* 0x040ff00000001858 */
[C---:B------:R-:W-:Y:S01]  /*5b70*/  HMMA.16816.F32 R32, R12.reuse, R106, R32 ;  /* 0x0000006a0c20723c */ /* 0x040fe20000001820 */
[----:B------:R-:W-:Y:S07]  /*5b80*/  LDSM.16.M88.4 R104, [R87+0x4400] ;  /* 0x004400005768783b */ /* 0x000fee0000000200 */
[C---:B-1----:R-:W-:Y:S08]  /*5b90*/  HMMA.16816.F32 R28, R12.reuse, R16, R28 ;  /* 0x000000100c1c723c */ /* 0x042ff0000000181c */
[----:B------:R-:W-:Y:S01]  /*5ba0*/  HMMA.16816.F32 R24, R12, R18, R24 ;  /* 0x000000120c18723c */ /* 0x000fe20000001818 */
[----:B------:R-:W-:Y:S04]  /*5bb0*/  LDSM.16.M88.4 R16, [R117+0x1000] ;  /* 0x001000007510783b */ /* 0x000fe80000000200 */
[----:B------:R-:W1:Y:S03]  /*5bc0*/  LDSM.16.M88.4 R12, [R87+0x4000] ;  /* 0x00400000570c783b */ /* 0x000e660000000200 */
[C---:B------:R-:W-:Y:S08]  /*5bd0*/  HMMA.16816.F32 R8, R108.reuse, R100, R8 ;  /* 0x000000646c08723c */ /* 0x040ff00000001808 */
[C---:B------:R-:W-:Y:S01]  /*5be0*/  HMMA.16816.F32 R4, R108.reuse, R102, R4 ;  /* 0x000000666c04723c */ /* 0x040fe20000001804 */
[----:B------:R-:W4:Y:S07]  /*5bf0*/  LDSM.16.M88.4 R100, [R87+0x4800] ;  /* 0x004800005764783b */ /* 0x000f2e0000000200 */
[C---:B--2---:R-:W-:Y:S08]  /*5c00*/  HMMA.16816.F32 R96, R108.reuse, R20, R96 ;  /* 0x000000146c60723c */ /* 0x044ff00000001860 */
[C---:B------:R-:W-:Y:S01]  /*5c10*/  HMMA.16816.F32 R92, R108.reuse, R22, R92 ;  /* 0x000000166c5c723c */ /* 0x040fe2000000185c */
[----:B------:R-:W2:Y:S07]  /*5c20*/  LDSM.16.M88.4 R20, [R87+0x4c00] ;  /* 0x004c00005714783b */ /* 0x000eae0000000200 */
[C---:B---3--:R-:W-:Y:S08]  /*5c30*/  HMMA.16816.F32 R28, R108.reuse, R112, R28 ;  /* 0x000000706c1c723c */ /* 0x048ff0000000181c */
[----:B------:R-:W-:Y:S01]  /*5c40*/  HMMA.16816.F32 R24, R108, R114, R24 ;  /* 0x000000726c18723c */ /* 0x000fe20000001818 */
[----:B------:R-:W-:Y:S07]  /*5c50*/  LDSM.16.M88.4 R112, [R119+0x2000] ;  /* 0x002000007770783b */ /* 0x000fee0000000200 */
[C---:B-1----:R-:W-:Y:S08]  /*5c60*/  HMMA.16816.F32 R8, R16.reuse, R12, R8 ;  /* 0x0000000c1008723c */ /* 0x042ff00000001808 */
[----:B------:R-:W-:Y:S01]  /*5c70*/  HMMA.16816.F32 R4, R16, R14, R4 ;  /* 0x0000000e1004723c */ /* 0x000fe20000001804 */
[----:B------:R-:W1:Y:S07]  /*5c80*/  LDSM.16.M88.4 R12, [R118+0x5000] ;  /* 0x00500000760c783b */ /* 0x000e6e0000000200 */
[C---:B------:R-:W-:Y:S08]  /*5c90*/  HMMA.16816.F32 R88, R108.reuse, R124, R88 ;  /* 0x0000007c6c58723c */ /* 0x040ff00000001858 */
[----:B------:R-:W-:Y:S01]  /*5ca0*/  HMMA.16816.F32 R32, R108, R126, R32 ;  /* 0x0000007e6c20723c */ /* 0x000fe20000001820 */
[----:B------:R-:W3:Y:S07]  /*5cb0*/  LDSM.16.M88.4 R108, [R118+0x5400] ;  /* 0x00540000766c783b */ /* 0x000eee0000000200 */
[C---:B------:R-:W-:Y:S08]  /*5cc0*/  HMMA.16816.F32 R96, R16.reuse, R104, R96 ;  /* 0x000000681060723c */ /* 0x040ff00000001860 */
[C---:B------:R-:W-:Y:S01]  /*5cd0*/  HMMA.16816.F32 R92, R16.reuse, R106, R92 ;  /* 0x0000006a105c723c */ /* 0x040fe2000000185c */
[----:B------:R-:W5:Y:S07]  /*5ce0*/  LDSM.16.M88.4 R104, [R118+0x5800] ;  /* 0x005800007668783b */ /* 0x000f6e0000000200 */
[C---:B----4-:R-:W-:Y:S08]  /*5cf0*/  HMMA.16816.F32 R88, R16.reuse, R100, R88 ;  /* 0x000000641058723c */ /* 0x050ff00000001858 */
[C---:B------:R-:W-:Y:S01]  /*5d00*/  HMMA.16816.F32 R32, R16.reuse, R102, R32 ;  /* 0x000000661020723c */ /* 0x040fe20000001820 */
[----:B------:R-:W-:Y:S07]  /*5d10*/  LDSM.16.M88.4 R100, [R118+0x5c00] ;  /* 0x005c00007664783b */ /* 0x000fee0000000200 */
[C---:B--2---:R-:W-:Y:S08]  /*5d20*/  HMMA.16816.F32 R28, R16.reuse, R20, R28 ;  /* 0x00000014101c723c */ /* 0x044ff0000000181c */
[----:B------:R-:W-:Y:S01]  /*5d30*/  HMMA.16816.F32 R24, R16, R22, R24 ;  /* 0x000000161018723c */ /* 0x000fe20000001818 */
[----:B------:R-:W-:Y:S04]  /*5d40*/  LDSM.16.M88.4 R20, [R117+0x2000] ;  /* 0x002000007514783b */ /* 0x000fe80000000200 */
[----:B------:R-:W2:Y:S03]  /*5d50*/  LDSM.16.M88.4 R16, [R87+0x5000] ;  /* 0x005000005710783b */ /* 0x000ea60000000200 */
[C---:B-1----:R-:W-:Y:S08]  /*5d60*/  HMMA.16816.F32 R8, R112.reuse, R12, R8 ;  /* 0x0000000c7008723c */ /* 0x042ff00000001808 */
[C---:B------:R-:W-:Y:S01]  /*5d70*/  HMMA.16816.F32 R4, R112.reuse, R14, R4 ;  /* 0x0000000e7004723c */ /* 0x040fe20000001804 */
[----:B------:R-:W1:Y:S07]  /*5d80*/  LDSM.16.M88.4 R12, [R87+0x5400] ;  /* 0x00540000570c783b */ /* 0x000e6e0000000200 */
[C---:B---3--:R-:W-:Y:S01]  /*5d90*/  HMMA.16816.F32 R96, R112.reuse, R108, R96 ;  /* 0x0000006c7060723c */ /* 0x048fe20000001860 */
[----:B------:R-:W3:Y:S07]  /*5da0*/  S2R R108, SR_TID.X ;  /* 0x00000000006c7919 */ /* 0x000eee0000002100 */
[C---:B-----5:R-:W-:Y:S08]  /*5db0*/  HMMA.16816.F32 R88, R112.reuse, R104, R88 ;  /* 0x000000687058723c */ /* 0x060ff00000001858 */
[C---:B------:R-:W-:Y:S01]  /*5dc0*/  HMMA.16816.F32 R32, R112.reuse, R106, R32 ;  /* 0x0000006a7020723c */ /* 0x040fe20000001820 */
[----:B------:R-:W4:Y:S07]  /*5dd0*/  LDSM.16.M88.4 R104, [R87+0x5800] ;  /* 0x005800005768783b */ /* 0x000f2e0000000200 */
[----:B------:R-:W-:Y:S01]  /*5de0*/  HMMA.16816.F32 R92, R112, R110, R92 ;  /* 0x0000006e705c723c */ /* 0x000fe2000000185c */
[----:B---3--:R-:W-:-:S07]  /*5df0*/  IMAD.SHL.U32 R108, R108, 0x2, RZ ;  /* 0x000000026c6c7824 */ /* 0x008fce00078e00ff */
[C---:B--2---:R-:W-:Y:S08]  /*5e00*/  HMMA.16816.F32 R8, R20.reuse, R16, R8 ;  /* 0x000000101408723c */ /* 0x044ff00000001808 */
[----:B------:R-:W-:Y:S01]  /*5e10*/  HMMA.16816.F32 R4, R20, R18, R4 ;  /* 0x000000121404723c */ /* 0x000fe20000001804 */
[----:B------:R-:W2:Y:S01]  /*5e20*/  LDSM.16.M88.4 R16, [R87+0x5c00] ;  /* 0x005c00005710783b */ /* 0x000ea20000000200 */
[----:B------:R-:W-:-:S06]  /*5e30*/  DEPBAR.LE SB0, 0x0 ;  /* 0x000080000000791a */ /* 0x000fcc0000000000 */
[----:B------:R-:W-:Y:S07]  /*5e40*/  HMMA.16816.F32 R28, R112, R100, R28 ;  /* 0x00000064701c723c */ /* 0x000fee000000181c */
[----:B------:R-:W-:Y:S01]  /*5e50*/  LOP3.LUT R100, R108, 0x6, RZ, 0xc0, !PT ;  /* 0x000000066c647812 */ /* 0x000fe200078ec0ff */
[----:B-1----:R-:W-:Y:S04]  /*5e60*/  HMMA.16816.F32 R96, R20, R12, R96 ;  /* 0x0000000c1460723c */ /* 0x002fe80000001860 */
[----:B------:R-:W-:-:S04]  /*5e70*/  IMAD R100, R3, 0x40, R100 ;  /* 0x0000004003647824 */ /* 0x000fc800078e0264 */
[C---:B------:R-:W-:Y:S01]  /*5e80*/  HMMA.16816.F32 R92, R20.reuse, R14, R92 ;  /* 0x0000000e145c723c */ /* 0x040fe2000000185c */
[C---:B------:R-:W-:Y:S02]  /*5e90*/  IADD3 R13, R100.reuse, 0x1, RZ ;  /* 0x00000001640d7810 */ /* 0x040fe40007ffe0ff */
[----:B------:R-:W-:Y:S02]  /*5ea0*/  IADD3 R12, R100, 0x8, RZ ;  /* 0x00000008640c7810 */ /* 0x000fe40007ffe0ff */
[-C--:B------:R-:W-:Y:S02]  /*5eb0*/  ISETP.GE.AND P1, PT, R13, R139.reuse, PT ;  /* 0x0000008b0d00720c */ /* 0x080fe40003f26270 */
[C---:B------:R-:W-:Y:S01]  /*5ec0*/  ISETP.GE.AND P5, PT, R12.reuse, R139, PT ;  /* 0x0000008b0c00720c */ /* 0x040fe20003fa6270 */
[----:B----4-:R-:W-:Y:S01]  /*5ed0*/  HMMA.16816.F32 R88, R20, R104, R88 ;  /* 0x000000681458723c */ /* 0x010fe20000001858 */
[----:B------:R-:W-:Y:S01]  /*5ee0*/  BAR.SYNC.DEFER_BLOCKING 0x0 ;  /* 0x0000000000007b1d */ /* 0x000fe20000010000 */
[----:B------:R-:W-:-:S02]  /*5ef0*/  ISETP.GE.AND P0, PT, R12, R138, PT ;  /* 0x0000008a0c00720c */ /* 0x000fc40003f06270 */
[C---:B------:R-:W-:Y:S02]  /*5f00*/  IADD3 R12, R100.reuse, 0x9, RZ ;  /* 0x00000009640c7810 */ /* 0x040fe40007ffe0ff */
[----:B------:R-:W-:Y:S02]  /*5f10*/  ISETP.GE.AND P6, PT, R13, R138, PT ;  /* 0x0000008a0d00720c */ /* 0x000fe40003fc6270 */
[----:B------:R-:W-:Y:S01]  /*5f20*/  IADD3 R14, R100, 0x10, RZ ;  /* 0x00000010640e7810 */ /* 0x000fe20007ffe0ff */
[----:B------:R-:W-:Y:S01]  /*5f30*/  HMMA.16816.F32 R24, R112, R102, R24 ;  /* 0x000000667018723c */ /* 0x000fe20000001818 */
[----:B------:R-:W-:Y:S02]  /*5f40*/  FSEL R15, R9, -INF , !P1 ;  /* 0xff800000090f7808 */ /* 0x000fe40004800000 */
[----:B------:R-:W-:Y:S02]  /*5f50*/  FSEL R13, R4, -INF , !P5 ;  /* 0xff800000040d7808 */ /* 0x000fe40006800000 */
[----:B------:R-:W-:-:S02]  /*5f60*/  ISETP.GE.AND P1, PT, R12, R139, PT ;  /* 0x0000008b0c00720c */ /* 0x000fc40003f26270 */
[-C--:B------:R-:W-:Y:S01]  /*5f70*/  ISETP.GE.AND P5, PT, R12, R138.reuse, PT ;  /* 0x0000008a0c00720c */ /* 0x080fe20003fa6270 */
[C---:B------:R-:W-:Y:S01]  /*5f80*/  HMMA.16816.F32 R32, R20.reuse, R106, R32 ;  /* 0x0000006a1420723c */ /* 0x040fe20000001820 */
[----:B------:R-:W-:Y:S02]  /*5f90*/  FSEL R12, R6, -INF , !P0 ;  /* 0xff800000060c7808 */ /* 0x000fe40004000000 */
[----:B------:R-:W-:Y:S02]  /*5fa0*/  ISETP.GE.AND P0, PT, R14, R139, PT ;  /* 0x0000008b0e00720c */ /* 0x000fe40003f06270 */
[----:B------:R-:W-:Y:S02]  /*5fb0*/  IADD3 R4, R100, 0x11, RZ ;  /* 0x0000001164047810 */ /* 0x000fe40007ffe0ff */
[----:B------:R-:W-:Y:S01]  /*5fc0*/  FSEL R9, R5, -INF , !P1 ;  /* 0xff80000005097808 */ /* 0x000fe20004800000 */
[----:B--2---:R-:W-:Y:S01]  /*5fd0*/  HMMA.16816.F32 R28, R20, R16, R28 ;  /* 0x00000010141c723c */ /* 0x004fe2000000181c */
[----:B------:R-:W-:-:S02]  /*5fe0*/  ISETP.GE.AND P1, PT, R14, R138, PT ;  /* 0x0000008a0e00720c */ /* 0x000fc40003f26270 */
[----:B------:R-:W-:Y:S02]  /*5ff0*/  FSEL R14, R7, -INF , !P5 ;  /* 0xff800000070e7808 */ /* 0x000fe40006800000 */
[----:B------:R-:W-:Y:S02]  /*6000*/  FSEL R96, R96, -INF , !P0 ;  /* 0xff80000060607808 */ /* 0x000fe40004000000 */
[C---:B------:R-:W-:Y:S01]  /*6010*/  ISETP.GE.AND P5, PT, R4.reuse, R139, PT ;  /* 0x0000008b0400720c */ /* 0x040fe20003fa6270 */
[----:B------:R-:W-:Y:S01]  /*6020*/  HMMA.16816.F32 R24, R20, R18, R24 ;  /* 0x000000121418723c */ /* 0x000fe20000001818 */
        /* <DEDUP_REMOVED lines=16> */
[C---:B------:R-:W-:Y:S02]  /*6130*/  IADD3 R5, R100.reuse, 0x21, RZ ;  /* 0x0000002164057810 */ /* 0x040fe40007ffe0ff */
[----:B------:R-:W-:Y:S02]  /*6140*/  FSEL R4, R95, -INF , !P1 ;  /* 0xff8000005f047808 */ /* 0x000fe40004800000 */
[----:B------:R-:W-:Y:S02]  /*6150*/  IADD3 R7, R100, 0x28, RZ ;  /* 0x0000002864077810 */ /* 0x000fe40007ffe0ff */
[----:B------:R-:W-:Y:S02]  /*6160*/  ISETP.GE.AND P1, PT, R5, R139, PT ;  /* 0x0000008b0500720c */ /* 0x000fe40003f26270 */
[----:B------:R-:W-:-:S02]  /*6170*/  FSEL R127, R88, -INF , !P5 ;  /* 0xff800000587f7808 */ /* 0x000fc40006800000 */
[----:B------:R-:W-:Y:S02]  /*6180*/  FSEL R6, R90, -INF , !P0 ;  /* 0xff8000005a067808 */ /* 0x000fe40004000000 */
[-C--:B------:R-:W-:Y:S02]  /*6190*/  ISETP.GE.AND P5, PT, R5, R138.reuse, PT ;  /* 0x0000008a0500720c */ /* 0x080fe40003fa6270 */
[----:B------:R-:W-:Y:S02]  /*61a0*/  ISETP.GE.AND P0, PT, R7, R139, PT ;  /* 0x0000008b0700720c */ /* 0x000fe40003f06270 */
[----:B------:R-:W-:Y:S02]  /*61b0*/  IADD3 R16, R100, 0x29, RZ ;  /* 0x0000002964107810 */ /* 0x000fe40007ffe0ff */
[----:B------:R-:W-:Y:S02]  /*61c0*/  FSEL R89, R89, -INF , !P1 ;  /* 0xff80000059597808 */ /* 0x000fe40004800000 */
[----:B------:R-:W-:-:S02]  /*61d0*/  ISETP.GE.AND P1, PT, R7, R138, PT ;  /* 0x0000008a0700720c */ /* 0x000fc40003f26270 */
[----:B------:R-:W-:Y:S02]  /*61e0*/  IADD3 R17, R100, 0x30, RZ ;  /* 0x0000003064117810 */ /* 0x000fe40007ffe0ff */
[----:B------:R-:W-:Y:S02]  /*61f0*/  FSEL R5, R91, -INF , !P5 ;  /* 0xff8000005b057808 */ /* 0x000fe40006800000 */
[----:B------:R-:W-:Y:S02]  /*6200*/  FSEL R7, R32, -INF , !P0 ;  /* 0xff80000020077808 */ /* 0x000fe40004000000 */
[C---:B------:R-:W-:Y:S02]  /*6210*/  ISETP.GE.AND P5, PT, R16.reuse, R139, PT ;  /* 0x0000008b1000720c */ /* 0x040fe40003fa6270 */
[----:B------:R-:W-:Y:S02]  /*6220*/  ISETP.GE.AND P0, PT, R16, R138, PT ;  /* 0x0000008a1000720c */ /* 0x000fe40003f06270 */
[----:B------:R-:W-:-:S02]  /*6230*/  FSEL R16, R34, -INF , !P1 ;  /* 0xff80000022107808 */ /* 0x000fc40004800000 */
[-C--:B------:R-:W-:Y:S02]  /*6240*/  ISETP.GE.AND P1, PT, R17, R139.reuse, PT ;  /* 0x0000008b1100720c */ /* 0x080fe40003f26270 */
[----:B------:R-:W-:Y:S02]  /*6250*/  FSEL R143, R33, -INF , !P5 ;  /* 0xff800000218f7808 */ /* 0x000fe40006800000 */
[----:B------:R-:W-:Y:S02]  /*6260*/  ISETP.GE.AND P5, PT, R17, R138, PT ;  /* 0x0000008a1100720c */ /* 0x000fe40003fa6270 */
[----:B------:R-:W-:Y:S02]  /*6270*/  FSEL R17, R28, -INF , !P1 ;  /* 0xff8000001c117808 */ /* 0x000fe40004800000 */
[----:B------:R-:W-:Y:S02]  /*6280*/  FSEL R28, R11, -INF , !P6 ;  /* 0xff8000000b1c7808 */ /* 0x000fe40007000000 */
[----:B------:R-:W-:-:S02]  /*6290*/  ISETP.GE.AND P6, PT, R100, R139, PT ;  /* 0x0000008b6400720c */ /* 0x000fc40003fc6270 */
[----:B------:R-:W-:Y:S02]  /*62a0*/  IADD3 R19, R100, 0x31, RZ ;  /* 0x0000003164137810 */ /* 0x000fe40007ffe0ff */
[----:B------:R-:W-:Y:S02]  /*62b0*/  FSEL R125, R8, -INF , !P6 ;  /* 0xff800000087d7808 */ /* 0x000fe40007000000 */
[----:B------:R-:W-:Y:S02]  /*62c0*/  FSEL R18, R35, -INF , !P0 ;  /* 0xff80000023127808 */ /* 0x000fe40004000000 */
[----:B------:R-:W-:Y:S02]  /*62d0*/  ISETP.GE.AND P6, PT, R85, 0x3, PT ;  /* 0x000000035500780c */ /* 0x000fe40003fc6270 */
[----:B------:R-:W-:Y:S02]  /*62e0*/  ISETP.GE.AND P0, PT, R19, R139, PT ;  /* 0x0000008b1300720c */ /* 0x000fe40003f06270 */
[----:B------:R-:W-:-:S02]  /*62f0*/  IADD3 R21, R100, 0x38, RZ ;  /* 0x0000003864157810 */ /* 0x000fc40007ffe0ff */
[-C--:B------:R-:W-:Y:S02]  /*6300*/  ISETP.GE.AND P1, PT, R19, R138.reuse, PT ;  /* 0x0000008a1300720c */ /* 0x080fe40003f26270 */
[----:B------:R-:W-:Y:S02]  /*6310*/  FSEL R20, R30, -INF , !P5 ;  /* 0xff8000001e147808 */ /* 0x000fe40006800000 */
[----:B------:R-:W-:Y:S02]  /*6320*/  FSEL R19, R29, -INF , !P0 ;  /* 0xff8000001d137808 */ /* 0x000fe40004000000 */
[C---:B------:R-:W-:Y:S02]  /*6330*/  ISETP.GE.AND P5, PT, R21.reuse, R139, PT ;  /* 0x0000008b1500720c */ /* 0x040fe40003fa6270 */
[----:B------:R-:W-:Y:S02]  /*6340*/  ISETP.GE.AND P0, PT, R21, R138, PT ;  /* 0x0000008a1500720c */ /* 0x000fe40003f06270 */
[----:B------:R-:W-:-:S02]  /*6350*/  IADD3 R21, R100, 0x39, RZ ;  /* 0x0000003964157810 */ /* 0x000fc40007ffe0ff */
        /* <DEDUP_REMOVED lines=10> */
[----:B------:R-:W-:Y:S01]  /*6400*/  UMOV UR6, 0x6 ;  /* 0x0000000600067882 */ /* 0x000fe20000000000 */
[----:B------:R-:W-:Y:S01]  /*6410*/  IADD3 R23, R85, -0x3, RZ ;  /* 0xfffffffd55177810 */ /* 0x000fe20007ffe0ff */
[----:B------:R-:W-:Y:S01]  /*6420*/  ULDC.64 UR4, c[0x0][0x198] ;  /* 0x0000660000047ab9 */ /* 0x000fe20000000a00 */
[----:B------:R-:W-:Y:S01]  /*6430*/  IMAD.MOV.U32 R30, RZ, RZ, R170 ;  /* 0x000000ffff1e7224 */ /* 0x000fe200078e00aa */
[----:B------:R-:W-:Y:S01]  /*6440*/  USHF.L.U64.HI UR5, UR4, UR6, UR5 ;  /* 0x0000000604057299 */ /* 0x000fe20008010205 */
[----:B------:R-:W-:Y:S01]  /*6450*/  SHF.R.S32.HI R24, RZ, 0x1f, R23 ;  /* 0x0000001fff187819 */ /* 0x000fe20000011417 */
[----:B------:R-:W-:Y:S01]  /*6460*/  USHF.L.U32 UR4, UR4, 0x6, URZ ;  /* 0x0000000604047899 */ /* 0x000fe2000800063f */
[----:B------:R-:W-:Y:S01]  /*6470*/  IMAD.MOV.U32 R31, RZ, RZ, R173 ;  /* 0x000000ffff1f7224 */ /* 0x000fe200078e00ad */
[----:B------:R1:W-:Y:S01]  /*6480*/  @P4 STS [R165+0x3000], RZ ;  /* 0x003000ffa5004388 */ /* 0x0003e20000000800 */
[----:B------:R-:W-:Y:S01]  /*6490*/  BSSY B0, `(.L_x_846) ;  /* 0x0000033000007945 */ /* 0x000fe20003800000 */
[----:B------:R-:W-:-:S02]  /*64a0*/  IMAD R21, R23, UR5, RZ ;  /* 0x0000000517157c24 */ /* 0x000fc4000f8e02ff */
[----:B------:R-:W-:Y:S01]  /*64b0*/  IMAD.WIDE.U32 R30, R23, UR4, R30 ;  /* 0x00000004171e7c25 */ /* 0x000fe2000f8e001e */
[----:B------:R1:W-:Y:S03]  /*64c0*/  @P4 STS [R165+0x3004], RZ ;  /* 0x003004ffa5004388 */ /* 0x0003e60000000800 */
[----:B------:R-:W-:Y:S01]  /*64d0*/  IMAD R21, R24, UR4, R21 ;  /* 0x0000000418157c24 */ /* 0x000fe2000f8e0215 */
[C---:B------:R-:W-:Y:S01]  /*64e0*/  @!P4 LEA R32, P5, R30.reuse, c[0x0][0x168], 0x1 ;  /* 0x00005a001e20ca11 */ /* 0x040fe200078a08ff */
[----:B------:R1:W-:Y:S01]  /*64f0*/  @P4 STS.64 [R165+0x3008], RZ ;  /* 0x003008ffa5004388 */ /* 0x0003e20000000a00 */
[C---:B------:R-:W-:Y:S01]  /*6500*/  @!P3 LEA R90, P1, R30.reuse, c[0x0][0x168], 0x1 ;  /* 0x00005a001e5aba11 */ /* 0x040fe200078208ff */
[----:B------:R-:W-:Y:S01]  /*6510*/  IMAD.IADD R21, R31, 0x1, R21 ;  /* 0x000000011f157824 */ /* 0x000fe200078e0215 */
[----:B------:R-:W-:-:S04]  /*6520*/  @!P2 LEA R34, P0, R30, c[0x0][0x168], 0x1 ;  /* 0x00005a001e22aa11 */ /* 0x000fc800078008ff */
[C-C-:B------:R-:W-:Y:S02]  /*6530*/  @!P4 LEA.HI.X R33, R30.reuse, c[0x0][0x16c], R21.reuse, 0x1, P5 ;  /* 0x00005b001e21ca11 */ /* 0x140fe400028f0c15 */
[C---:B------:R-:W-:Y:S02]  /*6540*/  IADD3 R24, P5, R30.reuse, UR20, RZ ;  /* 0x000000141e187c10 */ /* 0x040fe4000ffbe0ff */
        /* <DEDUP_REMOVED lines=8> */
[----:B------:R-:W-:-:S02]  /*65d0*/  IADD3.X R21, R21, UR19, RZ, P5, !PT ;  /* 0x0000001315157c10 */ /* 0x000fc4000affe4ff */
        /* <DEDUP_REMOVED lines=30> */
.L_x_847:
[----:B------:R-:W-:Y:S05]  /*67c0*/  BSYNC B0 ;  /* 0x0000000000007941 */ /* 0x000fea0003800000 */
.L_x_846:
[----:B------:R-:W0:Y:S02]  /*67d0*/  LDGDEPBAR ;  /* 0x00000000000079af */ /* 0x000e240000000000 */
.L_x_845:
[----:B-1----:R-:W-:Y:S02]  /*67e0*/  FMNMX.FTZ R32, R2, R125, !PT ;  /* 0x0000007d02207209 */ /* 0x002fe40007810000 */
[----:B------:R-:W-:Y:S02]  /*67f0*/  @P6 IADD3 R179, R85, -0x3, RZ ;  /* 0xfffffffd55b36810 */ /* 0x000fe40007ffe0ff */
[----:B------:R-:W-:-:S04]  /*6800*/  FMNMX.FTZ R32, R15, R32, !PT ;  /* 0x000000200f207209 */ /* 0x000fc80007810000 */
        /* <DEDUP_REMOVED lines=15> */
[----:B------:R-:W-:Y:S01]  /*6900*/  IMAD.SHL.U32 R27, R3, 0x2, RZ ;  /* 0x00000002031b7824 */ /* 0x000fe200078e00ff */
[----:B------:R-:W-:Y:S02]  /*6910*/  FMNMX.FTZ R32, R17, R32, !PT ;  /* 0x0000002011207209 */ /* 0x000fe40007810000 */
[----:B------:R-:W-:Y:S01]  /*6920*/  FMNMX.FTZ R31, R99, R92, !PT ;  /* 0x0000005c631f7209 */ /* 0x000fe20007810000 */
[----:B------:R-:W-:Y:S01]  /*6930*/  IMAD.WIDE.U32 R92, R122, -0x326172a9, RZ ;  /* 0xcd9e8d577a5c7825 */ /* 0x000fe200078e00ff */
[----:B------:R-:W-:-:S02]  /*6940*/  FMNMX.FTZ R32, R19, R32, !PT ;  /* 0x0000002013207209 */ /* 0x000fc40007810000 */
[----:B------:R-:W-:Y:S02]  /*6950*/  FMNMX.FTZ R31, R94, R31, !PT ;  /* 0x0000001f5e1f7209 */ /* 0x000fe40007810000 */
[----:B------:R-:W-:Y:S02]  /*6960*/  FMNMX.FTZ R32, R11, R32, !PT ;  /* 0x000000200b207209 */ /* 0x000fe40007810000 */
[----:B------:R-:W-:Y:S02]  /*6970*/  FMNMX.FTZ R31, R4, R31, !PT ;  /* 0x0000001f041f7209 */ /* 0x000fe40007810000 */
[----:B------:R-:W-:Y:S02]  /*6980*/  FMNMX.FTZ R32, R25, R32, !PT ;  /* 0x0000002019207209 */ /* 0x000fe40007810000 */
[----:B------:R-:W-:Y:S02]  /*6990*/  FMNMX.FTZ R92, R6, R31, !PT ;  /* 0x0000001f065c7209 */ /* 0x000fe40007810000 */
[----:B------:R-:W-:Y:S01]  /*69a0*/  LOP3.LUT R27, R141, UR29, R27, 0x96, !PT ;  /* 0x0000001d8d1b7c12 */ /* 0x000fe2000f8e961b */
[----:B------:R-:W1:Y:S01]  /*69b0*/  SHFL.BFLY PT, R33, R32, 0x2, 0x1f ;  /* 0x0c401f0020217f89 */ /* 0x000e6200000e0000 */
[----:B------:R-:W-:-:S03]  /*69c0*/  FMNMX.FTZ R95, R5, R92, !PT ;  /* 0x0000005c055f7209 */ /* 0x000fc60007810000 */
[----:B------:R-:W-:Y:S01]  /*69d0*/  IMAD.WIDE.U32 R152, R27, -0x326172a9, RZ ;  /* 0xcd9e8d571b987825 */ /* 0x000fe200078e00ff */
[----:B------:R-:W-:Y:S02]  /*69e0*/  FMNMX.FTZ R95, R16, R95, !PT ;  /* 0x0000005f105f7209 */ /* 0x000fe40007810000 */
[----:B------:R-:W-:Y:S02]  /*69f0*/  LOP3.LUT R27, R93, R123, RZ, 0x3c, !PT ;  /* 0x0000007b5d1b7212 */ /* 0x000fe400078e3cff */
[----:B------:R-:W-:Y:S02]  /*6a00*/  FMNMX.FTZ R95, R18, R95, !PT ;  /* 0x0000005f125f7209 */ /* 0x000fe40007810000 */
[----:B------:R-:W-:Y:S01]  /*6a10*/  LOP3.LUT R154, R153, UR16, R134, 0x96, !PT ;  /* 0x00000010999a7c12 */ /* 0x000fe2000f8e9686 */
[C---:B------:R-:W-:Y:S01]  /*6a20*/  IMAD R111, R27.reuse, -0x2daee0ad, RZ ;  /* 0xd2511f531b6f7824 */ /* 0x040fe200078e02ff */
[----:B------:R-:W-:Y:S01]  /*6a30*/  FMNMX.FTZ R95, R20, R95, !PT ;  /* 0x0000005f145f7209 */ /* 0x000fe20007810000 */
[----:B------:R-:W-:Y:S01]  /*6a40*/  IMAD R27, R27, -0x2daee0ad, RZ ;  /* 0xd2511f531b1b7824 */ /* 0x000fe200078e02ff */
[----:B------:R-:W-:Y:S01]  /*6a50*/  LOP3.LUT R152, R133, UR14, R152, 0x96, !PT ;  /* 0x0000000e85987c12 */ /* 0x000fe2000f8e9698 */
[----:B------:R-:W-:Y:S01]  /*6a60*/  IMAD.WIDE.U32 R154, R154, -0x2daee0ad, RZ ;  /* 0xd2511f539a9a7825 */ /* 0x000fe200078e00ff */
[----:B------:R-:W-:-:S02]  /*6a70*/  FMNMX.FTZ R95, R22, R95, !PT ;  /* 0x0000005f165f7209 */ /* 0x000fc40007810000 */
[----:B------:R-:W-:Y:S01]  /*6a80*/  LEA R93, R3, 0x1, 0x1 ;  /* 0x00000001035d7811 */ /* 0x000fe200078e08ff */
[----:B------:R-:W-:Y:S01]  /*6a90*/  IMAD.WIDE.U32 R152, R152, -0x2daee0ad, RZ ;  /* 0xd2511f5398987825 */ /* 0x000fe200078e00ff */
[----:B------:R-:W-:Y:S02]  /*6aa0*/  FMNMX.FTZ R95, R26, R95, !PT ;  /* 0x0000005f1a5f7209 */ /* 0x000fe40007810000 */
[----:B------:R-:W-:Y:S02]  /*6ab0*/  LOP3.LUT R31, R155, UR13, R111, 0x96, !PT ;  /* 0x0000000d9b1f7c12 */ /* 0x000fe4000f8e966f */
[----:B------:R-:W-:Y:S02]  /*6ac0*/  FMNMX.FTZ R95, R8, R95, !PT ;  /* 0x0000005f085f7209 */ /* 0x000fe40007810000 */
[----:B-1----:R-:W-:Y:S01]  /*6ad0*/  FMNMX.FTZ R33, R32, R33, !PT ;  /* 0x0000002120217209 */ /* 0x002fe20007810000 */
[----:B------:R-:W-:Y:S01]  /*6ae0*/  IMAD.WIDE.U32 R108, R31, -0x326172a9, RZ ;  /* 0xcd9e8d571f6c7825 */ /* 0x000fe200078e00ff */
[----:B------:R-:W-:Y:S01]  /*6af0*/  LOP3.LUT R100, R153, UR11, R154, 0x96, !PT ;  /* 0x0000000b99647c12 */ /* 0x000fe2000f8e969a */
[----:B------:R-:W1:Y:S01]  /*6b00*/  SHFL.BFLY PT, R104, R95, 0x2, 0x1f ;  /* 0x0c401f005f687f89 */ /* 0x000e6200000e0000 */
[----:B------:R-:W-:-:S02]  /*6b10*/  LOP3.LUT R93, R93, UR29, RZ, 0x3c, !PT ;  /* 0x0000001d5d5d7c12 */ /* 0x000fc4000f8e3cff */
[----:B------:R-:W-:Y:S01]  /*6b20*/  LOP3.LUT R31, R109, UR12, R132, 0x96, !PT ;  /* 0x0000000c6d1f7c12 */ /* 0x000fe2000f8e9684 */
[----:B------:R-:W2:Y:S01]  /*6b30*/  SHFL.BFLY PT, R32, R33, 0x1, 0x1f ;  /* 0x0c201f0021207f89 */ /* 0x000ea200000e0000 */
[----:B------:R-:W-:Y:S01]  /*6b40*/  IMAD.WIDE.U32 R100, R100, -0x326172a9, RZ ;  /* 0xcd9e8d5764647825 */ /* 0x000fe200078e00ff */
[----:B------:R-:W-:Y:S02]  /*6b50*/  LOP3.LUT R110, R141, R93, RZ, 0x3c, !PT ;  /* 0x0000005d8d6e7212 */ /* 0x000fe400078e3cff */
[----:B------:R-:W-:Y:S01]  /*6b60*/  LOP3.LUT R154, R153, UR11, R154, 0x96, !PT ;  /* 0x0000000b999a7c12 */ /* 0x000fe2000f8e969a */
[----:B------:R-:W-:Y:S01]  /*6b70*/  IMAD.WIDE.U32 R102, R31, -0x2daee0ad, RZ ;  /* 0xd2511f531f667825 */ /* 0x000fe200078e00ff */
[----:B------:R-:W-:-:S04]  /*6b80*/  LOP3.LUT R108, R101, UR10, R108, 0x96, !PT ;  /* 0x0000000a656c7c12 */ /* 0x000fc8000f8e966c */
[----:B------:R-:W-:Y:S01]  /*6b90*/  LOP3.LUT R92, R103, UR9, R152, 0x96, !PT ;  /* 0x00000009675c7c12 */ /* 0x000fe2000f8e9698 */
[----:B------:R-:W-:-:S05]  /*6ba0*/  IMAD.WIDE.U32 R108, R108, -0x2daee0ad, RZ ;  /* 0xd2511f536c6c7825 */ /* 0x000fca00078e00ff */
[----:B------:R-:W-:Y:S01]  /*6bb0*/  LOP3.LUT R31, R109, UR7, R102, 0x96, !PT ;  /* 0x000000076d1f7c12 */ /* 0x000fe2000f8e9666 */
[----:B------:R-:W-:Y:S01]  /*6bc0*/  IMAD.WIDE.U32 R102, R92, -0x326172a9, RZ ;  /* 0xcd9e8d575c667825 */ /* 0x000fe200078e00ff */
[----:B-1----:R-:W-:-:S03]  /*6bd0*/  FMNMX.FTZ R104, R95, R104, !PT ;  /* 0x000000685f687209 */ /* 0x002fc60007810000 */
[----:B------:R-:W-:Y:S01]  /*6be0*/  IMAD.WIDE.U32 R106, R31, -0x326172a9, RZ ;  /* 0xcd9e8d571f6a7825 */ /* 0x000fe200078e00ff */
[----:B------:R-:W-:Y:S02]  /*6bf0*/  LOP3.LUT R92, R103, UR8, R100, 0x96, !PT ;  /* 0x00000008675c7c12 */ /* 0x000fe4000f8e9664 */
[----:B--2---:R-:W-:Y:S02]  /*6c00*/  FMNMX.FTZ R32, R33, R32, !PT ;  /* 0x0000002021207209 */ /* 0x004fe40007810000 */
[----:B------:R-:W1:Y:S01]  /*6c10*/  SHFL.BFLY PT, R33, R104, 0x1, 0x1f ;  /* 0x0c201f0068217f89 */ /* 0x000e6200000e0000 */
[--C-:B------:R-:W-:Y:S02]  /*6c20*/  SHF.R.U32.HI R100, RZ, 0x18, R106.reuse ;  /* 0x00000018ff647819 */ /* 0x100fe4000001166a */
[----:B------:R-:W-:Y:S02]  /*6c30*/  SHF.R.U32.HI R93, RZ, 0x10, R106 ;  /* 0x00000010ff5d7819 */ /* 0x000fe4000001166a */
[----:B------:R-:W-:-:S02]  /*6c40*/  ISETP.GE.U32.AND P0, PT, R163, R100, PT ;  /* 0x00000064a300720c */ /* 0x000fc40003f06070 */
[----:B------:R-:W-:Y:S01]  /*6c50*/  LOP3.LUT R100, R93, 0xff, RZ, 0xc0, !PT ;  /* 0x000000ff5d647812 */ /* 0x000fe200078ec0ff */
[----:B------:R-:W-:Y:S01]  /*6c60*/  IMAD.WIDE.U32 R92, R92, -0x2daee0ad, RZ ;  /* 0xd2511f535c5c7825 */ /* 0x000fe200078e00ff */
[C---:B------:R-:W-:Y:S02]  /*6c70*/  FSETP.NEU.FTZ.AND P4, PT, R32.reuse, -INF , PT ;  /* 0xff8000002000780b */ /* 0x040fe40003f9d000 */
[----:B------:R-:W-:Y:S01]  /*6c80*/  ISETP.GE.U32.AND P2, PT, R163, R100, PT ;  /* 0x00000064a300720c */ /* 0x000fe20003f46070 */
[----:B------:R-:W-:Y:S01]  /*6c90*/  FMUL.FTZ R100, R32, c[0x0][0x23c] ;  /* 0x00008f0020647a20 */ /* 0x000fe20000410000 */
[----:B------:R-:W-:Y:S02]  /*6ca0*/  LOP3.LUT R31, R107, UR17, R102, 0x96, !PT ;  /* 0x000000116b1f7c12 */ /* 0x000fe4000f8e9666 */
[----:B------:R-:W-:Y:S02]  /*6cb0*/  LOP3.LUT R103, R106, 0xffff, RZ, 0xc0, !PT ;  /* 0x0000ffff6a677812 */ /* 0x000fe400078ec0ff */
[----:B------:R-:W-:-:S02]  /*6cc0*/  FSEL R100, R100, RZ, P4 ;  /* 0x000000ff64647208 */ /* 0x000fc40002000000 */
[----:B------:R-:W-:Y:S02]  /*6cd0*/  LOP3.LUT R112, R31, 0xff, RZ, 0xc0, !PT ;  /* 0x000000ff1f707812 */ /* 0x000fe400078ec0ff */
[----:B------:R-:W-:Y:S01]  /*6ce0*/  FSEL R95, R32, RZ, P4 ;  /* 0x000000ff205f7208 */ /* 0x000fe20002000000 */
[--C-:B------:R-:W-:Y:S01]  /*6cf0*/  FFMA.FTZ R125, R125, c[0x0][0x23c], -R100.reuse ;  /* 0x00008f007d7d7a23 */ /* 0x100fe20000010864 */
[----:B------:R-:W-:Y:S01]  /*6d00*/  ISETP.GE.U32.AND P5, PT, R163, R112, PT ;  /* 0x00000070a300720c */ /* 0x000fe20003fa6070 */
[--C-:B------:R-:W-:Y:S01]  /*6d10*/  FFMA.FTZ R114, R15, c[0x0][0x23c], -R100.reuse ;  /* 0x00008f000f727a23 */ /* 0x100fe20000010864 */
[----:B-1----:R-:W-:Y:S01]  /*6d20*/  FMNMX.FTZ R33, R104, R33, !PT ;  /* 0x0000002168217209 */ /* 0x002fe20007810000 */
[----:B------:R-:W-:Y:S01]  /*6d30*/  FFMA.FTZ R115, R13, c[0x0][0x23c], -R100 ;  /* 0x00008f000d737a23 */ /* 0x000fe20000010864 */
[----:B------:R-:W-:Y:S01]  /*6d40*/  LOP3.LUT R104, R31, 0xffff, RZ, 0xc0, !PT ;  /* 0x0000ffff1f687812 */ /* 0x000fe200078ec0ff */
[----:B------:R-:W-:Y:S01]  /*6d50*/  MUFU.EX2 R125, R125 ;  /* 0x0000007d007d7308 */ /* 0x000fe20000000800 */
[C---:B------:R-:W-:Y:S01]  /*6d60*/  FSETP.NEU.FTZ.AND P3, PT, R33.reuse, -INF , PT ;  /* 0xff8000002100780b */ /* 0x040fe20003f7d000 */
[----:B------:R-:W-:Y:S01]  /*6d70*/  FMUL.FTZ R107, R33, c[0x0][0x23c] ;  /* 0x00008f00216b7a20 */ /* 0x000fe20000410000 */
[----:B------:R-:W-:Y:S01]  /*6d80*/  SHF.R.U32.HI R104, RZ, 0x8, R104 ;  /* 0x00000008ff687819 */ /* 0x000fe20000011668 */
[----:B------:R-:W-:Y:S01]  /*6d90*/  FADD.FTZ R95, R2, -R95 ;  /* 0x8000005f025f7221 */ /* 0x000fe20000010000 */
[----:B------:R-:W-:Y:S01]  /*6da0*/  LOP3.LUT R108, R93, UR18, R108, 0x96, !PT ;  /* 0x000000125d6c7c12 */ /* 0x000fe2000f8e966c */
[--C-:B------:R-:W-:Y:S01]  /*6db0*/  FFMA.FTZ R135, R97, c[0x0][0x23c], -R100.reuse ;  /* 0x00008f0061877a23 */ /* 0x100fe20000010864 */
[----:B------:R-:W-:Y:S01]  /*6dc0*/  FSEL R107, R107, RZ, P3 ;  /* 0x000000ff6b6b7208 */ /* 0x000fe20001800000 */
[----:B------:R-:W1:Y:S01]  /*6dd0*/  MUFU.EX2 R114, R114 ;  /* 0x0000007200727308 */ /* 0x000e620000000800 */
[----:B------:R-:W-:Y:S01]  /*6de0*/  LOP3.LUT R104, R104, 0xffff, RZ, 0xc0, !PT ;  /* 0x0000ffff68687812 */ /* 0x000fe200078ec0ff */
[----:B------:R-:W-:Y:S01]  /*6df0*/  FMUL.FTZ R109, R95, c[0x0][0x23c] ;  /* 0x00008f005f6d7a20 */ /* 0x000fe20000410000 */
[----:B------:R-:W-:Y:S01]  /*6e00*/  LOP3.LUT R101, R92, 0xffff, RZ, 0xc0, !PT ;  /* 0x0000ffff5c657812 */ /* 0x000fe200078ec0ff */
[--C-:B------:R-:W-:Y:S01]  /*6e10*/  FFMA.FTZ R112, R10, c[0x0][0x23c], -R107.reuse ;  /* 0x00008f000a707a23 */ /* 0x100fe2000001086b */
[----:B------:R-:W-:Y:S01]  /*6e20*/  ISETP.GE.U32.AND P4, PT, R163, R104, PT ;  /* 0x00000068a300720c */ /* 0x000fe20003f86070 */
[----:B------:R-:W-:Y:S01]  /*6e30*/  FFMA.FTZ R105, R28, c[0x0][0x23c], -R107 ;  /* 0x00008f001c697a23 */ /* 0x000fe2000001086b */
[----:B------:R-:W-:Y:S01]  /*6e40*/  SHF.R.U32.HI R104, RZ, 0x18, R31 ;  /* 0x00000018ff687819 */ /* 0x000fe2000001161f */
[----:B------:R-:W-:Y:S01]  /*6e50*/  MUFU.EX2 R115, R115 ;  /* 0x0000007300737308 */ /* 0x000fe20000000800 */
[----:B------:R-:W-:Y:S01]  /*6e60*/  FSEL R93, R33, RZ, P3 ;  /* 0x000000ff215d7208 */ /* 0x000fe20001800000 */
[----:B------:R-:W-:Y:S01]  /*6e70*/  FFMA.FTZ R113, R12, c[0x0][0x23c], -R107 ;  /* 0x00008f000c717a23 */ /* 0x000fe2000001086b */
[----:B------:R-:W-:Y:S01]  /*6e80*/  ISETP.GE.U32.AND P3, PT, R163, R104, PT ;  /* 0x00000068a300720c */ /* 0x000fe20003f66070 */
[--C-:B------:R-:W-:Y:S01]  /*6e90*/  FFMA.FTZ R126, R126, c[0x0][0x23c], -R100.reuse ;  /* 0x00008f007e7e7a23 */ /* 0x100fe20000010864 */
[----:B------:R-:W-:Y:S01]  /*6ea0*/  SHF.R.U32.HI R104, RZ, 0x10, R31 ;  /* 0x00000010ff687819 */ /* 0x000fe2000001161f */
[--C-:B------:R-:W-:Y:S01]  /*6eb0*/  FFMA.FTZ R124, R124, c[0x0][0x23c], -R100.reuse ;  /* 0x00008f007c7c7a23 */ /* 0x100fe20000010864 */
[----:B------:R-:W-:Y:S01]  /*6ec0*/  LOP3.LUT R102, R106, 0xff, RZ, 0xc0, !PT ;  /* 0x000000ff6a667812 */ /* 0x000fe200078ec0ff */
[----:B------:R-:W-:Y:S01]  /*6ed0*/  MUFU.EX2 R112, R112 ;  /* 0x0000007000707308 */ /* 0x000fe20000000800 */
[----:B-1----:R-:W-:Y:S01]  /*6ee0*/  F2FP.PACK_AB R148, R114, R125 ;  /* 0x0000007d7294723e */ /* 0x002fe200000000ff */
[--C-:B------:R-:W-:Y:S01]  /*6ef0*/  FFMA.FTZ R127, R127, c[0x0][0x23c], -R100.reuse ;  /* 0x00008f007f7f7a23 */ /* 0x100fe20000010864 */
[----:B------:R-:W-:Y:S01]  /*6f00*/  ISETP.GE.U32.AND P1, PT, R163, R102, PT ;  /* 0x00000066a300720c */ /* 0x000fe20003f26070 */
[--C-:B------:R-:W-:Y:S01]  /*6f10*/  FFMA.FTZ R146, R89, c[0x0][0x23c], -R100.reuse ;  /* 0x00008f0059927a23 */ /* 0x100fe20000010864 */
[----:B------:R-:W-:Y:S01]  /*6f20*/  PRMT R151, R148, 0x7632, R151 ;  /* 0x0000763294977816 */ /* 0x000fe20000000097 */
[----:B------:R-:W-:Y:S01]  /*6f30*/  @!P5 HADD2 R34, -R148.H0_H0, -RZ.H0_H0 ;  /* 0xa00000ff9422d230 */ /* 0x000fe20000000900 */
[----:B------:R-:W-:Y:S01]  /*6f40*/  LOP3.LUT R102, R92, 0xff, RZ, 0xc0, !PT ;  /* 0x000000ff5c667812 */ /* 0x000fe200078ec0ff */
[----:B------:R-:W1:Y:S01]  /*6f50*/  MUFU.EX2 R105, R105 ;  /* 0x0000006900697308 */ /* 0x000e620000000800 */
[----:B------:R-:W-:Y:S01]  /*6f60*/  PRMT R31, R148, 0x5410, R151 ;  /* 0x00005410941f7816 */ /* 0x000fe20000000097 */
[----:B------:R-:W-:Y:S01]  /*6f70*/  @!P4 HADD2 R29, -R151.H0_H0, -RZ.H0_H0 ;  /* 0xa00000ff971dc230 */ /* 0x000fe20000000900 */
[----:B------:R-:W-:Y:S01]  /*6f80*/  @!P5 PRMT R148, R34, 0x5410, RZ ;  /* 0x000054102294d816 */ /* 0x000fe200000000ff */
[--C-:B------:R-:W-:Y:S01]  /*6f90*/  FFMA.FTZ R144, R7, c[0x0][0x23c], -R100.reuse ;  /* 0x00008f0007907a23 */ /* 0x100fe20000010864 */
[----:B------:R-:W-:Y:S01]  /*6fa0*/  LOP3.LUT R104, R104, 0xff, RZ, 0xc0, !PT ;  /* 0x000000ff68687812 */ /* 0x000fe200078ec0ff */
[--C-:B------:R-:W-:Y:S01]  /*6fb0*/  FFMA.FTZ R143, R143, c[0x0][0x23c], -R100.reuse ;  /* 0x00008f008f8f7a23 */ /* 0x100fe20000010864 */
[----:B------:R-:W-:Y:S01]  /*6fc0*/  @!P4 PRMT R151, R29, 0x5410, RZ ;  /* 0x000054101d97c816 */ /* 0x000fe200000000ff */
[----:B------:R-:W-:Y:S01]  /*6fd0*/  MUFU.EX2 R113, R113 ;  /* 0x0000007100717308 */ /* 0x000fe20000000800 */
[----:B------:R-:W-:Y:S01]  /*6fe0*/  ISETP.GE.U32.AND P5, PT, R163, R104, PT ;  /* 0x00000068a300720c */ /* 0x000fe20003fa6070 */
[--C-:B------:R-:W-:Y:S01]  /*6ff0*/  FFMA.FTZ R142, R17, c[0x0][0x23c], -R100.reuse ;  /* 0x00008f00118e7a23 */ /* 0x100fe20000010864 */
[----:B------:R-:W-:Y:S01]  /*7000*/  SHF.R.U32.HI R103, RZ, 0x8, R103 ;  /* 0x00000008ff677819 */ /* 0x000fe20000011667 */
[----:B------:R-:W-:Y:S01]  /*7010*/  FFMA.FTZ R95, R19, c[0x0][0x23c], -R100 ;  /* 0x00008f00135f7a23 */ /* 0x000fe20000010864 */
[----:B------:R-:W-:Y:S01]  /*7020*/  SHF.R.U32.HI R2, RZ, 0x10, R108 ;  /* 0x00000010ff027819 */ /* 0x000fe2000001166c */
[--C-:B------:R-:W-:Y:S01]  /*7030*/  FFMA.FTZ R97, R11, c[0x0][0x23c], -R100.reuse ;  /* 0x00008f000b617a23 */ /* 0x100fe20000010864 */
[----:B------:R-:W-:Y:S01]  /*7040*/  LOP3.LUT R104, R103, 0xffff, RZ, 0xc0, !PT ;  /* 0x0000ffff67687812 */ /* 0x000fe200078ec0ff */
[--C-:B------:R-:W-:Y:S01]  /*7050*/  FFMA.FTZ R103, R96, c[0x0][0x23c], -R100.reuse ;  /* 0x00008f0060677a23 */ /* 0x100fe20000010864 */
[----:B-1----:R-:W-:Y:S01]  /*7060*/  F2FP.PACK_AB R149, R105, R112 ;  /* 0x000000706995723e */ /* 0x002fe200000000ff */
[----:B------:R-:W-:Y:S01]  /*7070*/  FFMA.FTZ R96, R25, c[0x0][0x23c], -R100 ;  /* 0x00008f0019607a23 */ /* 0x000fe20000010864 */
[----:B------:R-:W-:Y:S01]  /*7080*/  ISETP.GE.U32.AND P4, PT, R163, R104, PT ;  /* 0x00000068a300720c */ /* 0x000fe20003f86070 */
[--C-:B------:R-:W-:Y:S01]  /*7090*/  FFMA.FTZ R104, R14, c[0x0][0x23c], -R107.reuse ;  /* 0x00008f000e687a23 */ /* 0x100fe2000001086b */
[C---:B------:R-:W-:Y:S01]  /*70a0*/  PRMT R34, R149.reuse, 0x7632, R34 ;  /* 0x0000763295227816 */ /* 0x040fe20000000022 */
[----:B------:R-:W-:Y:S01]  /*70b0*/  @!P5 HADD2 R35, -R149.H0_H0, -RZ.H0_H0 ;  /* 0xa00000ff9523d230 */ /* 0x000fe20000000900 */
[----:B------:R-:W-:Y:S01]  /*70c0*/  LOP3.LUT R2, R2, 0xff, RZ, 0xc0, !PT ;  /* 0x000000ff02027812 */ /* 0x000fe200078ec0ff */
[----:B------:R-:W-:Y:S01]  /*70d0*/  MUFU.EX2 R103, R103 ;  /* 0x0000006700677308 */ /* 0x000fe20000000800 */
[----:B------:R-:W-:Y:S01]  /*70e0*/  PRMT R29, R149, 0x5410, R34 ;  /* 0x00005410951d7816 */ /* 0x000fe20000000022 */
[----:B------:R-:W-:Y:S01]  /*70f0*/  @!P3 HADD2 R30, -R34.H0_H0, -RZ.H0_H0 ;  /* 0xa00000ff221eb230 */ /* 0x000fe20000000900 */
[----:B------:R-:W-:Y:S01]  /*7100*/  @!P5 PRMT R149, R35, 0x5410, RZ ;  /* 0x000054102395d816 */ /* 0x000fe200000000ff */
[--C-:B------:R-:W-:Y:S01]  /*7110*/  FFMA.FTZ R141, R6, c[0x0][0x23c], -R107.reuse ;  /* 0x00008f00068d7a23 */ /* 0x100fe2000001086b */
[----:B------:R-:W-:Y:S01]  /*7120*/  ISETP.GE.U32.AND P5, PT, R163, R2, PT ;  /* 0x00000002a300720c */ /* 0x000fe20003fa6070 */
[--C-:B------:R-:W-:Y:S01]  /*7130*/  FFMA.FTZ R140, R5, c[0x0][0x23c], -R107.reuse ;  /* 0x00008f00058c7a23 */ /* 0x100fe2000001086b */
[----:B------:R-:W-:Y:S01]  /*7140*/  @!P3 PRMT R34, R30, 0x5410, RZ ;  /* 0x000054101e22b816 */ /* 0x000fe200000000ff */
[----:B------:R-:W1:Y:S01]  /*7150*/  MUFU.EX2 R104, R104 ;  /* 0x0000006800687308 */ /* 0x000e620000000800 */
[----:B------:R-:W-:Y:S01]  /*7160*/  ISETP.GE.U32.AND P3, PT, R163, R102, PT ;  /* 0x00000066a300720c */ /* 0x000fe20003f66070 */
[----:B------:R-:W-:Y:S01]  /*7170*/  FFMA.FTZ R102, R9, c[0x0][0x23c], -R100 ;  /* 0x00008f0009667a23 */ /* 0x000fe20000010864 */
[----:B------:R-:W-:Y:S01]  /*7180*/  LOP3.LUT R100, R108, 0xff, RZ, 0xc0, !PT ;  /* 0x000000ff6c647812 */ /* 0x000fe200078ec0ff */
[--C-:B------:R-:W-:Y:S01]  /*7190*/  FFMA.FTZ R139, R16, c[0x0][0x23c], -R107.reuse ;  /* 0x00008f00108b7a23 */ /* 0x100fe2000001086b */
[--C-:B------:R-:W-:Y:S01]  /*71a0*/  SHF.R.U32.HI R106, RZ, 0x10, R92.reuse ;  /* 0x00000010ff6a7819 */ /* 0x100fe2000001165c */
[----:B------:R-:W-:Y:S01]  /*71b0*/  FFMA.FTZ R138, R18, c[0x0][0x23c], -R107 ;  /* 0x00008f00128a7a23 */ /* 0x000fe2000001086b */
[----:B------:R-:W-:Y:S01]  /*71c0*/  SHF.R.U32.HI R92, RZ, 0x18, R92 ;  /* 0x00000018ff5c7819 */ /* 0x000fe2000001165c */
[----:B------:R-:W2:Y:S01]  /*71d0*/  MUFU.EX2 R102, R102 ;  /* 0x0000006600667308 */ /* 0x000ea20000000800 */
[----:B------:R-:W-:Y:S01]  /*71e0*/  SHF.R.U32.HI R101, RZ, 0x8, R101 ;  /* 0x00000008ff657819 */ /* 0x000fe20000011665 */
[----:B------:R-:W-:Y:S01]  /*71f0*/  STG.E.U16 [R136.64+-0x80], R148 ;  /* 0xffff809488007986 */ /* 0x000fe2000c10151a */
[----:B------:R-:W-:-:S03]  /*7200*/  LOP3.LUT R106, R106, 0xff, RZ, 0xc0, !PT ;  /* 0x000000ff6a6a7812 */ /* 0x000fc600078ec0ff */
[----:B------:R-:W-:Y:S01]  /*7210*/  STG.E.U16 [R136.64+-0x7e], R151 ;  /* 0xffff829788007986 */ /* 0x000fe2000c10151a */
[----:B-1----:R-:W-:Y:S01]  /*7220*/  F2FP.PACK_AB R89, R104, R113 ;  /* 0x000000716859723e */ /* 0x002fe200000000ff */
[----:B------:R-:W1:Y:S04]  /*7230*/  MUFU.EX2 R109, R109 ;  /* 0x0000006d006d7308 */ /* 0x000e680000000800 */
[----:B------:R-:W-:Y:S01]  /*7240*/  @!P2 HADD2 R15, -R89.H0_H0, -RZ.H0_H0 ;  /* 0xa00000ff590fa230 */ /* 0x000fe20000000900 */
[----:B--2---:R-:W-:-:S03]  /*7250*/  F2FP.PACK_AB R2, R102, R115 ;  /* 0x000000736602723e */ /* 0x004fc600000000ff */
[----:B------:R-:W-:Y:S01]  /*7260*/  MUFU.EX2 R141, R141 ;  /* 0x0000008d008d7308 */ /* 0x000fe20000000800 */
[----:B------:R-:W-:Y:S01]  /*7270*/  PRMT R35, R2, 0x7632, R35 ;  /* 0x0000763202237816 */ /* 0x000fe20000000023 */
[----:B------:R-:W-:-:S03]  /*7280*/  @!P1 HADD2 R88, -R2.H0_H0, -RZ.H0_H0 ;  /* 0xa00000ff02589230 */ /* 0x000fc60000000900 */
[----:B------:R-:W-:Y:S01]  /*7290*/  PRMT R30, R2, 0x5410, R35 ;  /* 0x00005410021e7816 */ /* 0x000fe20000000023 */
[----:B------:R-:W-:Y:S01]  /*72a0*/  @!P4 HADD2 R28, -R35.H0_H0, -RZ.H0_H0 ;  /* 0xa00000ff231cc230 */ /* 0x000fe20000000900 */
[----:B------:R-:W-:Y:S01]  /*72b0*/  @!P1 PRMT R2, R88, 0x5410, RZ ;  /* 0x0000541058029816 */ /* 0x000fe200000000ff */
[-C--:B-1----:R-:W-:Y:S01]  /*72c0*/  FFMA.FTZ R125, R120, R109.reuse, R125 ;  /* 0x0000006d787d7223 */ /* 0x082fe2000001007d */
[C---:B------:R-:W-:Y:S01]  /*72d0*/  ISETP.GE.U32.AND P1, PT, R163.reuse, R100, PT ;  /* 0x00000064a300720c */ /* 0x040fe20003f26070 */
[----:B------:R-:W-:Y:S01]  /*72e0*/  MUFU.EX2 R140, R140 ;  /* 0x0000008c008c7308 */ /* 0x000fe20000000800 */
[----:B------:R-:W-:Y:S01]  /*72f0*/  SHF.R.U32.HI R100, RZ, 0x18, R108 ;  /* 0x00000018ff647819 */ /* 0x000fe2000001166c */
[----:B------:R-:W-:Y:S01]  /*7300*/  FADD.FTZ R114, R114, R125 ;  /* 0x0000007d72727221 */ /* 0x000fe20000010000 */
[----:B------:R-:W-:Y:S01]  /*7310*/  @!P4 PRMT R35, R28, 0x5410, RZ ;  /* 0x000054101c23c816 */ /* 0x000fe200000000ff */
[-C--:B------:R-:W-:Y:S01]  /*7320*/  FMUL.FTZ R72, R72, R109.reuse ;  /* 0x0000006d48487220 */ /* 0x080fe20000410000 */
[----:B------:R-:W-:Y:S01]  /*7330*/  ISETP.GE.U32.AND P4, PT, R163, R100, PT ;  /* 0x00000064a300720c */ /* 0x000fe20003f86070 */
[-C--:B------:R-:W-:Y:S01]  /*7340*/  FMUL.FTZ R73, R73, R109.reuse ;  /* 0x0000006d49497220 */ /* 0x080fe20000410000 */
[----:B------:R-:W-:Y:S01]  /*7350*/  LOP3.LUT R108, R108, 0xffff, RZ, 0xc0, !PT ;  /* 0x0000ffff6c6c7812 */ /* 0x000fe200078ec0ff */
[----:B------:R-:W1:Y:S01]  /*7360*/  MUFU.EX2 R100, R135 ;  /* 0x0000008700647308 */ /* 0x000e620000000800 */
[----:B------:R-:W-:Y:S01]  /*7370*/  PRMT R88, R89, 0x7632, R88 ;  /* 0x0000763259587816 */ /* 0x000fe20000000058 */
[-C--:B------:R-:W-:Y:S01]  /*7380*/  FMUL.FTZ R76, R76, R109.reuse ;  /* 0x0000006d4c4c7220 */ /* 0x080fe20000410000 */
[----:B------:R-:W-:Y:S01]  /*7390*/  SHF.R.U32.HI R108, RZ, 0x8, R108 ;  /* 0x00000008ff6c7819 */ /* 0x000fe2000001166c */
[-C--:B------:R-:W-:Y:S01]  /*73a0*/  FMUL.FTZ R77, R77, R109.reuse ;  /* 0x0000006d4d4d7220 */ /* 0x080fe20000410000 */
[----:B------:R-:W-:Y:S01]  /*73b0*/  PRMT R28, R89, 0x5410, R88 ;  /* 0x00005410591c7816 */ /* 0x000fe20000000058 */
[----:B------:R-:W-:Y:S01]  /*73c0*/  @!P0 HADD2 R91, -R88.H0_H0, -RZ.H0_H0 ;  /* 0xa00000ff585b8230 */ /* 0x000fe20000000900 */
[----:B------:R-:W-:Y:S01]  /*73d0*/  LOP3.LUT R108, R108, 0xffff, RZ, 0xc0, !PT ;  /* 0x0000ffff6c6c7812 */ /* 0x000fe200078ec0ff */
[----:B------:R-:W-:Y:S01]  /*73e0*/  MUFU.EX2 R127, R127 ;  /* 0x0000007f007f7308 */ /* 0x000fe20000000800 */
[----:B------:R-:W-:Y:S01]  /*73f0*/  @!P2 PRMT R89, R15, 0x5410, RZ ;  /* 0x000054100f59a816 */ /* 0x000fe200000000ff */
[----:B------:R-:W-:Y:S01]  /*7400*/  FADD.FTZ R15, R0, -R93 ;  /* 0x8000005d000f7221 */ /* 0x000fe20000010000 */
[----:B------:R-:W-:Y:S01]  /*7410*/  ISETP.GE.U32.AND P2, PT, R163, R108, PT ;  /* 0x0000006ca300720c */ /* 0x000fe20003f46070 */
[----:B------:R-:W-:Y:S01]  /*7420*/  FMUL.FTZ R80, R80, R109 ;  /* 0x0000006d50507220 */ /* 0x000fe20000410000 */
[----:B------:R-:W-:Y:S01]  /*7430*/  @!P0 PRMT R88, R91, 0x5410, RZ ;  /* 0x000054105b588816 */ /* 0x000fe200000000ff */
[----:B------:R-:W-:Y:S01]  /*7440*/  FMUL.FTZ R15, R15, c[0x0][0x23c] ;  /* 0x00008f000f0f7a20 */ /* 0x000fe20000410000 */
[----:B------:R-:W-:Y:S01]  /*7450*/  ISETP.GE.U32.AND P0, PT, R163, R92, PT ;  /* 0x0000005ca300720c */ /* 0x000fe20003f06070 */
[----:B------:R2:W-:Y:S01]  /*7460*/  MUFU.EX2 R91, R126 ;  /* 0x0000007e005b7308 */ /* 0x0005e20000000800 */
[----:B-1----:R-:W-:Y:S01]  /*7470*/  F2FP.PACK_AB R92, R100, R103 ;  /* 0x00000067645c723e */ /* 0x002fe200000000ff */
[----:B------:R-:W-:-:S02]  /*7480*/  FFMA.FTZ R135, R20, c[0x0][0x23c], -R107 ;  /* 0x00008f0014877a23 */ /* 0x000fc4000001086b */
[-C--:B------:R-:W-:Y:S01]  /*7490*/  FMUL.FTZ R81, R81, R109.reuse ;  /* 0x0000006d51517220 */ /* 0x080fe20000410000 */
[----:B------:R-:W-:Y:S01]  /*74a0*/  PRMT R93, R92, 0x7632, R93 ;  /* 0x000076325c5d7816 */ /* 0x000fe2000000005d */
[----:B------:R-:W-:Y:S01]  /*74b0*/  @!P1 HADD2 R90, -R92.H0_H0, -RZ.H0_H0 ;  /* 0xa00000ff5c5a9230 */ /* 0x000fe20000000900 */
[-C--:B------:R-:W-:Y:S01]  /*74c0*/  FMUL.FTZ R36, R36, R109.reuse ;  /* 0x0000006d24247220 */ /* 0x080fe20000410000 */
[----:B------:R1:W3:Y:S01]  /*74d0*/  MUFU.EX2 R108, R15 ;  /* 0x0000000f006c7308 */ /* 0x0002e20000000800 */
[-C--:B------:R-:W-:Y:S01]  /*74e0*/  FMUL.FTZ R37, R37, R109.reuse ;  /* 0x0000006d25257220 */ /* 0x080fe20000410000 */
[----:B------:R-:W-:Y:S01]  /*74f0*/  @!P2 HADD2 R14, -R93.H0_H0, -RZ.H0_H0 ;  /* 0xa00000ff5d0ea230 */ /* 0x000fe20000000900 */
[-C--:B------:R-:W-:Y:S02]  /*7500*/  FMUL.FTZ R40, R40, R109.reuse ;  /* 0x0000006d28287220 */ /* 0x080fe40000410000 */
[-C--:B------:R-:W-:Y:S02]  /*7510*/  FMUL.FTZ R41, R41, R109.reuse ;  /* 0x0000006d29297220 */ /* 0x080fe40000410000 */
[----:B------:R-:W-:Y:S01]  /*7520*/  FMUL.FTZ R44, R44, R109 ;  /* 0x0000006d2c2c7220 */ /* 0x000fe20000410000 */
[----:B------:R-:W-:Y:S01]  /*7530*/  MUFU.EX2 R146, R146 ;  /* 0x0000009200927308 */ /* 0x000fe20000000800 */
[----:B--2---:R-:W-:-:S02]  /*7540*/  FFMA.FTZ R126, R4, c[0x0][0x23c], -R107 ;  /* 0x00008f00047e7a23 */ /* 0x004fc4000001086b */
[-C--:B------:R-:W-:Y:S02]  /*7550*/  FMUL.FTZ R45, R45, R109.reuse ;  /* 0x0000006d2d2d7220 */ /* 0x080fe40000410000 */
[-C--:B------:R-:W-:Y:S02]  /*7560*/  FMUL.FTZ R48, R48, R109.reuse ;  /* 0x0000006d30307220 */ /* 0x080fe40000410000 */
[----:B------:R-:W-:Y:S01]  /*7570*/  FMUL.FTZ R49, R49, R109 ;  /* 0x0000006d31317220 */ /* 0x000fe20000410000 */
[----:B-1----:R-:W-:Y:S01]  /*7580*/  PRMT R15, R92, 0x5410, R93 ;  /* 0x000054105c0f7816 */ /* 0x002fe2000000005d */
[----:B------:R-:W-:Y:S01]  /*7590*/  MUFU.EX2 R126, R126 ;  /* 0x0000007e007e7308 */ /* 0x000fe20000000800 */
[----:B------:R-:W-:Y:S01]  /*75a0*/  @!P2 PRMT R93, R14, 0x5410, RZ ;  /* 0x000054100e5da816 */ /* 0x000fe200000000ff */
[----:B---3--:R-:W-:Y:S01]  /*75b0*/  FFMA.FTZ R112, R121, R108, R112 ;  /* 0x0000006c79707223 */ /* 0x008fe20000010070 */
[----:B------:R-:W-:Y:S01]  /*75c0*/  @!P1 PRMT R92, R90, 0x5410, RZ ;  /* 0x000054105a5c9816 */ /* 0x000fe200000000ff */
[--C-:B------:R-:W-:Y:S01]  /*75d0*/  FFMA.FTZ R90, R26, c[0x0][0x23c], -R107.reuse ;  /* 0x00008f001a5a7a23 */ /* 0x100fe2000001086b */
[----:B------:R-:W-:Y:S01]  /*75e0*/  LOP3.LUT R14, R101, 0xffff, RZ, 0xc0, !PT ;  /* 0x0000ffff650e7812 */ /* 0x000fe200078ec0ff */
[--C-:B------:R-:W-:Y:S01]  /*75f0*/  FFMA.FTZ R101, R99, c[0x0][0x23c], -R107.reuse ;  /* 0x00008f0063657a23 */ /* 0x100fe2000001086b */
[C---:B------:R-:W-:Y:S01]  /*7600*/  ISETP.GE.U32.AND P1, PT, R163.reuse, R106, PT ;  /* 0x0000006aa300720c */ /* 0x040fe20003f26070 */
[--C-:B------:R-:W-:Y:S01]  /*7610*/  FFMA.FTZ R106, R98, c[0x0][0x23c], -R107.reuse ;  /* 0x00008f00626a7a23 */ /* 0x100fe2000001086b */
[----:B------:R-:W-:Y:S01]  /*7620*/  ISETP.GE.U32.AND P2, PT, R163, R14, PT ;  /* 0x0000000ea300720c */ /* 0x000fe20003f46070 */
[----:B------:R-:W-:Y:S01]  /*7630*/  FFMA.FTZ R99, R94, c[0x0][0x23c], -R107 ;  /* 0x00008f005e637a23 */ /* 0x000fe2000001086b */
[----:B------:R-:W1:Y:S01]  /*7640*/  MUFU.EX2 R98, R124 ;  /* 0x0000007c00627308 */ /* 0x000e620000000800 */
[----:B------:R-:W-:-:S02]  /*7650*/  FADD.FTZ R112, R105, R112 ;  /* 0x0000007069707221 */ /* 0x000fc40000010000 */
[--C-:B------:R-:W-:Y:S02]  /*7660*/  FFMA.FTZ R94, R22, c[0x0][0x23c], -R107.reuse ;  /* 0x00008f00165e7a23 */ /* 0x100fe4000001086b */
[----:B------:R-:W-:Y:S02]  /*7670*/  FFMA.FTZ R121, R8, c[0x0][0x23c], -R107 ;  /* 0x00008f0008797a23 */ /* 0x000fe4000001086b */
[----:B------:R-:W-:Y:S01]  /*7680*/  FADD.FTZ R107, R113, R112 ;  /* 0x00000070716b7221 */ /* 0x000fe20000010000 */
[----:B------:R-:W-:Y:S01]  /*7690*/  MUFU.EX2 R106, R106 ;  /* 0x0000006a006a7308 */ /* 0x000fe20000000800 */
[----:B------:R-:W-:Y:S02]  /*76a0*/  FADD.FTZ R105, R115, R114 ;  /* 0x0000007273697221 */ /* 0x000fe40000010000 */
[-C--:B------:R-:W-:Y:S02]  /*76b0*/  FMUL.FTZ R74, R74, R108.reuse ;  /* 0x0000006c4a4a7220 */ /* 0x080fe40000410000 */
[----:B------:R-:W-:-:S02]  /*76c0*/  FMUL.FTZ R75, R75, R108 ;  /* 0x0000006c4b4b7220 */ /* 0x000fc40000410000 */
[-C--:B------:R-:W-:Y:S01]  /*76d0*/  FMUL.FTZ R78, R78, R108.reuse ;  /* 0x0000006c4e4e7220 */ /* 0x080fe20000410000 */
[----:B------:R-:W2:Y:S01]  /*76e0*/  MUFU.EX2 R101, R101 ;  /* 0x0000006500657308 */ /* 0x000ea20000000800 */
[----:B-1----:R-:W-:Y:S01]  /*76f0*/  F2FP.PACK_AB R112, R98, R91 ;  /* 0x0000005b6270723e */ /* 0x002fe200000000ff */
[-C--:B------:R-:W-:Y:S02]  /*7700*/  FMUL.FTZ R79, R79, R108.reuse ;  /* 0x0000006c4f4f7220 */ /* 0x080fe40000410000 */
[-C--:B------:R-:W-:Y:S01]  /*7710*/  FMUL.FTZ R82, R82, R108.reuse ;  /* 0x0000006c52527220 */ /* 0x080fe20000410000 */
[----:B------:R-:W-:Y:S01]  /*7720*/  PRMT R113, R112, 0x7632, R113 ;  /* 0x0000763270717816 */ /* 0x000fe20000000071 */
[----:B------:R-:W-:Y:S01]  /*7730*/  @!P3 HADD2 R25, -R112.H0_H0, -RZ.H0_H0 ;  /* 0xa00000ff7019b230 */ /* 0x000fe20000000900 */
[-C--:B------:R-:W-:Y:S01]  /*7740*/  FMUL.FTZ R83, R83, R108.reuse ;  /* 0x0000006c53537220 */ /* 0x080fe20000410000 */
[----:B------:R-:W1:Y:S01]  /*7750*/  MUFU.EX2 R99, R99 ;  /* 0x0000006300637308 */ /* 0x000e620000000800 */
[-C--:B------:R-:W-:Y:S01]  /*7760*/  FMUL.FTZ R38, R38, R108.reuse ;  /* 0x0000006c26267220 */ /* 0x080fe20000410000 */
[----:B------:R-:W-:Y:S01]  /*7770*/  @!P2 HADD2 R12, -R113.H0_H0, -RZ.H0_H0 ;  /* 0xa00000ff710ca230 */ /* 0x000fe20000000900 */
[----:B------:R-:W-:-:S02]  /*7780*/  FMUL.FTZ R39, R39, R108 ;  /* 0x0000006c27277220 */ /* 0x000fc40000410000 */
[-C--:B------:R-:W-:Y:S02]  /*7790*/  FMUL.FTZ R42, R42, R108.reuse ;  /* 0x0000006c2a2a7220 */ /* 0x080fe40000410000 */
[----:B------:R-:W-:Y:S01]  /*77a0*/  FMUL.FTZ R43, R43, R108 ;  /* 0x0000006c2b2b7220 */ /* 0x000fe20000410000 */
[----:B--2---:R-:W-:Y:S01]  /*77b0*/  F2FP.PACK_AB R125, R101, R106 ;  /* 0x0000006a657d723e */ /* 0x004fe200000000ff */
[-C--:B------:R-:W-:Y:S01]  /*77c0*/  FMUL.FTZ R46, R46, R108.reuse ;  /* 0x0000006c2e2e7220 */ /* 0x080fe20000410000 */
[----:B------:R-:W-:Y:S01]  /*77d0*/  MUFU.EX2 R139, R139 ;  /* 0x0000008b008b7308 */ /* 0x000fe20000000800 */
[-C--:B------:R-:W-:Y:S01]  /*77e0*/  FMUL.FTZ R47, R47, R108.reuse ;  /* 0x0000006c2f2f7220 */ /* 0x080fe20000410000 */
[----:B------:R-:W-:Y:S01]  /*77f0*/  PRMT R124, R125, 0x7632, R124 ;  /* 0x000076327d7c7816 */ /* 0x000fe2000000007c */
[----:B------:R-:W-:Y:S01]  /*7800*/  @!P5 HADD2 R13, -R125.H0_H0, -RZ.H0_H0 ;  /* 0xa00000ff7d0dd230 */ /* 0x000fe20000000900 */
[----:B------:R-:W-:Y:S01]  /*7810*/  FMUL.FTZ R50, R50, R108 ;  /* 0x0000006c32327220 */ /* 0x000fe20000410000 */
[----:B-1----:R-:W-:-:S02]  /*7820*/  F2FP.PACK_AB R115, R126, R99 ;  /* 0x000000637e73723e */ /* 0x002fc400000000ff */
[----:B------:R-:W-:Y:S01]  /*7830*/  @!P4 HADD2 R26, -R124.H0_H0, -RZ.H0_H0 ;  /* 0xa00000ff7c1ac230 */ /* 0x000fe20000000900 */
[----:B------:R-:W-:Y:S01]  /*7840*/  PRMT R14, R125, 0x5410, R124 ;  /* 0x000054107d0e7816 */ /* 0x000fe2000000007c */
[-C--:B------:R-:W-:Y:S01]  /*7850*/  FMUL.FTZ R51, R51, R108.reuse ;  /* 0x0000006c33337220 */ /* 0x080fe20000410000 */
[----:B------:R-:W-:Y:S01]  /*7860*/  PRMT R114, R115, 0x7632, R114 ;  /* 0x0000763273727816 */ /* 0x000fe20000000072 */
[----:B------:R-:W-:Y:S01]  /*7870*/  @!P1 HADD2 R23, -R115.H0_H0, -RZ.H0_H0 ;  /* 0xa00000ff73179230 */ /* 0x000fe20000000900 */
[----:B------:R-:W-:Y:S01]  /*7880*/  @!P5 PRMT R125, R13, 0x5410, RZ ;  /* 0x000054100d7dd816 */ /* 0x000fe200000000ff */
[-C--:B------:R-:W-:Y:S01]  /*7890*/  FMUL.FTZ R54, R54, R108.reuse ;  /* 0x0000006c36367220 */ /* 0x080fe20000410000 */
[----:B------:R-:W-:Y:S01]  /*78a0*/  PRMT R13, R112, 0x5410, R113 ;  /* 0x00005410700d7816 */ /* 0x000fe20000000071 */
[----:B------:R-:W-:Y:S01]  /*78b0*/  @!P0 HADD2 R22, -R114.H0_H0, -RZ.H0_H0 ;  /* 0xa00000ff72168230 */ /* 0x000fe20000000900 */
[----:B------:R-:W-:Y:S01]  /*78c0*/  @!P2 PRMT R113, R12, 0x5410, RZ ;  /* 0x000054100c71a816 */ /* 0x000fe200000000ff */
[-C--:B------:R-:W-:Y:S01]  /*78d0*/  FMUL.FTZ R55, R55, R108.reuse ;  /* 0x0000006c37377220 */ /* 0x080fe20000410000 */
[----:B------:R-:W-:Y:S01]  /*78e0*/  PRMT R12, R115, 0x5410, R114 ;  /* 0x00005410730c7816 */ /* 0x000fe20000000072 */
[-C--:B------:R-:W-:Y:S01]  /*78f0*/  FMUL.FTZ R58, R58, R108.reuse ;  /* 0x0000006c3a3a7220 */ /* 0x080fe20000410000 */
[----:B------:R-:W-:Y:S01]  /*7900*/  @!P1 PRMT R115, R23, 0x5410, RZ ;  /* 0x0000541017739816 */ /* 0x000fe200000000ff */
[-C--:B------:R-:W-:Y:S01]  /*7910*/  FMUL.FTZ R59, R59, R108.reuse ;  /* 0x0000006c3b3b7220 */ /* 0x080fe20000410000 */
[----:B------:R-:W-:Y:S01]  /*7920*/  @!P0 PRMT R114, R22, 0x5410, RZ ;  /* 0x0000541016728816 */ /* 0x000fe200000000ff */
[----:B------:R-:W-:Y:S01]  /*7930*/  IMAD.WIDE.U32 R22, R110, -0x326172a9, RZ ;  /* 0xcd9e8d576e167825 */ /* 0x000fe200078e00ff */
[----:B------:R-:W-:Y:S01]  /*7940*/  @!P3 PRMT R112, R25, 0x5410, RZ ;  /* 0x000054101970b816 */ /* 0x000fe200000000ff */
[----:B------:R-:W-:Y:S01]  /*7950*/  MUFU.EX2 R138, R138 ;  /* 0x0000008a008a7308 */ /* 0x000fe20000000800 */
[----:B------:R-:W-:Y:S01]  /*7960*/  @!P4 PRMT R124, R26, 0x5410, RZ ;  /* 0x000054101a7cc816 */ /* 0x000fe200000000ff */
[-C--:B------:R-:W-:Y:S01]  /*7970*/  FMUL.FTZ R62, R62, R108.reuse ;  /* 0x0000006c3e3e7220 */ /* 0x080fe20000410000 */
[----:B------:R-:W-:Y:S01]  /*7980*/  LOP3.LUT R156, R23, UR16, R134, 0x96, !PT ;  /* 0x00000010179c7c12 */ /* 0x000fe2000f8e9686 */
[-C--:B------:R-:W-:Y:S01]  /*7990*/  FMUL.FTZ R63, R63, R108.reuse ;  /* 0x0000006c3f3f7220 */ /* 0x080fe20000410000 */
[----:B------:R-:W-:Y:S01]  /*79a0*/  LOP3.LUT R25, R133, UR14, R22, 0x96, !PT ;  /* 0x0000000e85197c12 */ /* 0x000fe2000f8e9616 */
[----:B------:R-:W-:Y:S01]  /*79b0*/  FMUL.FTZ R66, R66, R108 ;  /* 0x0000006c42427220 */ /* 0x000fe20000410000 */
[----:B------:R-:W-:Y:S01]  /*79c0*/  LOP3.LUT R134, R23, UR16, R134, 0x96, !PT ;  /* 0x0000001017867c12 */ /* 0x000fe2000f8e9686 */
[----:B------:R-:W-:Y:S01]  /*79d0*/  IMAD.WIDE.U32 R156, R156, -0x2daee0ad, RZ ;  /* 0xd2511f539c9c7825 */ /* 0x000fe200078e00ff */
[----:B------:R-:W-:Y:S01]  /*79e0*/  MUFU.EX2 R144, R144 ;  /* 0x0000009000907308 */ /* 0x000fe20000000800 */
[----:B------:R-:W-:-:S02]  /*79f0*/  LOP3.LUT R22, R133, UR14, R22, 0x96, !PT ;  /* 0x0000000e85167c12 */ /* 0x000fc4000f8e9616 */
[----:B------:R-:W-:Y:S01]  /*7a00*/  IMAD.WIDE.U32 R158, R25, -0x2daee0ad, RZ ;  /* 0xd2511f53199e7825 */ /* 0x000fe200078e00ff */
[----:B------:R-:W-:-:S03]  /*7a10*/  LOP3.LUT R111, R157, UR13, R111, 0x96, !PT ;  /* 0x0000000d9d6f7c12 */ /* 0x000fc6000f8e966f */
[-C--:B------:R-:W-:Y:S01]  /*7a20*/  FMUL.FTZ R67, R67, R108.reuse ;  /* 0x0000006c43437220 */ /* 0x080fe20000410000 */
[----:B------:R-:W-:Y:S01]  /*7a30*/  LOP3.LUT R156, R159, UR11, R156, 0x96, !PT ;  /* 0x0000000b9f9c7c12 */ /* 0x000fe2000f8e969c */
[----:B------:R-:W-:Y:S01]  /*7a40*/  IMAD.WIDE.U32 R110, R111, -0x326172a9, RZ ;  /* 0xcd9e8d576f6e7825 */ /* 0x000fe200078e00ff */
[----:B------:R-:W-:Y:S03]  /*7a50*/  MUFU.EX2 R143, R143 ;  /* 0x0000008f008f7308 */ /* 0x000fe60000000800 */
[-C--:B------:R-:W-:Y:S01]  /*7a60*/  FMUL.FTZ R70, R70, R108.reuse ;  /* 0x0000006c46467220 */ /* 0x080fe20000410000 */
[----:B------:R-:W-:Y:S01]  /*7a70*/  LOP3.LUT R25, R111, UR12, R132, 0x96, !PT ;  /* 0x0000000c6f197c12 */ /* 0x000fe2000f8e9684 */
[----:B------:R-:W-:Y:S01]  /*7a80*/  FMUL.FTZ R71, R71, R108 ;  /* 0x0000006c47477220 */ /* 0x000fe20000410000 */
[----:B------:R-:W-:Y:S01]  /*7a90*/  F2FP.PACK_AB R111, R140, R141 ;  /* 0x0000008d8c6f723e */ /* 0x000fe200000000ff */
[----:B------:R-:W-:Y:S01]  /*7aa0*/  FMUL.FTZ R52, R52, R109 ;  /* 0x0000006d34347220 */ /* 0x000fe20000410000 */
[----:B------:R-:W-:Y:S01]  /*7ab0*/  F2FP.PACK_AB R108, R146, R127 ;  /* 0x0000007f926c723e */ /* 0x000fe200000000ff */
[----:B------:R-:W-:Y:S01]  /*7ac0*/  IMAD.WIDE.U32 R160, R25, -0x2daee0ad, RZ ;  /* 0xd2511f5319a07825 */ /* 0x000fe200078e00ff */
[----:B------:R-:W-:Y:S03]  /*7ad0*/  MUFU.EX2 R135, R135 ;  /* 0x0000008700877308 */ /* 0x000fe60000000800 */
[----:B------:R-:W-:Y:S01]  /*7ae0*/  FMUL.FTZ R53, R53, R109 ;  /* 0x0000006d35357220 */ /* 0x000fe20000410000 */
[----:B------:R-:W-:Y:S01]  /*7af0*/  LOP3.LUT R26, R161, UR9, R158, 0x96, !PT ;  /* 0x00000009a11a7c12 */ /* 0x000fe2000f8e969e */
[----:B------:R-:W-:-:S03]  /*7b00*/  IMAD.WIDE.U32 R158, R156, -0x326172a9, RZ ;  /* 0xcd9e8d579c9e7825 */ /* 0x000fc600078e00ff */
[----:B------:R-:W1:Y:S01]  /*7b10*/  MUFU.EX2 R94, R94 ;  /* 0x0000005e005e7308 */ /* 0x000e620000000800 */
[-C--:B------:R-:W-:Y:S01]  /*7b20*/  FMUL.FTZ R56, R56, R109.reuse ;  /* 0x0000006d38387220 */ /* 0x080fe20000410000 */
[----:B------:R-:W-:Y:S01]  /*7b30*/  LOP3.LUT R156, R159, UR10, R110, 0x96, !PT ;  /* 0x0000000a9f9c7c12 */ /* 0x000fe2000f8e966e */
[-C--:B------:R-:W-:Y:S02]  /*7b40*/  FMUL.FTZ R57, R57, R109.reuse ;  /* 0x0000006d39397220 */ /* 0x080fe40000410000 */
[-C--:B------:R-:W-:Y:S02]  /*7b50*/  FMUL.FTZ R60, R60, R109.reuse ;  /* 0x0000006d3c3c7220 */ /* 0x080fe40000410000 */
[----:B------:R-:W-:Y:S01]  /*7b60*/  IMAD.WIDE.U32 R156, R156, -0x2daee0ad, RZ ;  /* 0xd2511f539c9c7825 */ /* 0x000fe200078e00ff */
[----:B------:R-:W-:Y:S03]  /*7b70*/  MUFU.EX2 R142, R142 ;  /* 0x0000008e008e7308 */ /* 0x000fe60000000800 */
[----:B------:R-:W-:Y:S01]  /*7b80*/  FMUL.FTZ R61, R61, R109 ;  /* 0x0000006d3d3d7220 */ /* 0x000fe20000410000 */
[----:B------:R-:W-:Y:S01]  /*7b90*/  LOP3.LUT R25, R157, UR7, R160, 0x96, !PT ;  /* 0x000000079d197c12 */ /* 0x000fe2000f8e96a0 */
[----:B------:R-:W-:-:S03]  /*7ba0*/  IMAD.WIDE.U32 R160, R26, -0x326172a9, RZ ;  /* 0xcd9e8d571aa07825 */ /* 0x000fc600078e00ff */
[----:B------:R-:W2:Y:S01]  /*7bb0*/  MUFU.EX2 R95, R95 ;  /* 0x0000005f005f7308 */ /* 0x000ea20000000800 */
[----:B------:R-:W-:Y:S01]  /*7bc0*/  FMUL.FTZ R64, R64, R109 ;  /* 0x0000006d40407220 */ /* 0x000fe20000410000 */
[----:B------:R-:W-:Y:S01]  /*7bd0*/  LOP3.LUT R110, R161, UR8, R158, 0x96, !PT ;  /* 0x00000008a16e7c12 */ /* 0x000fe2000f8e969e */
[----:B------:R-:W-:-:S04]  /*7be0*/  IMAD.WIDE.U32 R158, R25, -0x326172a9, RZ ;  /* 0xcd9e8d57199e7825 */ /* 0x000fc800078e00ff */
[-C--:B------:R-:W-:Y:S01]  /*7bf0*/  FMUL.FTZ R65, R65, R109.reuse ;  /* 0x0000006d41417220 */ /* 0x080fe20000410000 */
[----:B------:R-:W-:Y:S01]  /*7c00*/  LOP3.LUT R25, R159, UR17, R160, 0x96, !PT ;  /* 0x000000119f197c12 */ /* 0x000fe2000f8e96a0 */
[-C--:B------:R-:W-:Y:S01]  /*7c10*/  FMUL.FTZ R68, R68, R109.reuse ;  /* 0x0000006d44447220 */ /* 0x080fe20000410000 */
[----:B------:R-:W-:Y:S01]  /*7c20*/  MUFU.EX2 R90, R90 ;  /* 0x0000005a005a7308 */ /* 0x000fe20000000800 */
[----:B------:R-:W-:Y:S01]  /*7c30*/  FMUL.FTZ R69, R69, R109 ;  /* 0x0000006d45457220 */ /* 0x000fe20000410000 */
[----:B------:R-:W-:Y:S01]  /*7c40*/  LOP3.LUT R26, R25, 0xff, RZ, 0xc0, !PT ;  /* 0x000000ff191a7812 */ /* 0x000fe200078ec0ff */
[----:B------:R-:W-:Y:S01]  /*7c50*/  FADD.FTZ R107, R104, R107 ;  /* 0x0000006b686b7221 */ /* 0x000fe20000010000 */
[----:B------:R-:W-:Y:S01]  /*7c60*/  SHF.R.U32.HI R120, RZ, 0x18, R25 ;  /* 0x00000018ff787819 */ /* 0x000fe20000011619 */
[----:B------:R-:W-:Y:S01]  /*7c70*/  FADD.FTZ R102, R102, R105 ;  /* 0x0000006966667221 */ /* 0x000fe20000010000 */
[----:B------:R-:W-:Y:S02]  /*7c80*/  ISETP.GE.U32.AND P0, PT, R163, R26, PT ;  /* 0x0000001aa300720c */ /* 0x000fe40003f06070 */
[----:B------:R-:W-:Y:S01]  /*7c90*/  LOP3.LUT R26, R25, 0xffff, RZ, 0xc0, !PT ;  /* 0x0000ffff191a7812 */ /* 0x000fe200078ec0ff */
[----:B------:R-:W-:Y:S01]  /*7ca0*/  FADD.FTZ R103, R103, R102 ;  /* 0x0000006667677221 */ /* 0x000fe20000010000 */
[----:B------:R-:W-:Y:S01]  /*7cb0*/  ISETP.GE.U32.AND P3, PT, R163, R120, PT ;  /* 0x00000078a300720c */ /* 0x000fe20003f66070 */
[----:B------:R-:W-:Y:S01]  /*7cc0*/  MUFU.EX2 R121, R121 ;  /* 0x0000007900797308 */ /* 0x000fe20000000800 */
[----:B------:R-:W-:Y:S01]  /*7cd0*/  SHF.R.U32.HI R26, RZ, 0x8, R26 ;  /* 0x00000008ff1a7819 */ /* 0x000fe2000001161a */
[----:B------:R-:W-:Y:S01]  /*7ce0*/  FADD.FTZ R100, R100, R103 ;  /* 0x0000006764647221 */ /* 0x000fe20000010000 */
[----:B------:R-:W-:-:S02]  /*7cf0*/  SHF.R.U32.HI R120, RZ, 0x18, R158 ;  /* 0x00000018ff787819 */ /* 0x000fc4000001169e */
[----:B------:R-:W-:Y:S02]  /*7d00*/  LOP3.LUT R26, R26, 0xffff, RZ, 0xc0, !PT ;  /* 0x0000ffff1a1a7812 */ /* 0x000fe400078ec0ff */
[----:B------:R-:W-:Y:S01]  /*7d10*/  PRMT R109, R108, 0x7632, R109 ;  /* 0x000076326c6d7816 */ /* 0x000fe2000000006d */
[----:B------:R-:W-:Y:S01]  /*7d20*/  @!P0 HADD2 R24, -R108.H0_H0, -RZ.H0_H0 ;  /* 0xa00000ff6c188230 */ /* 0x000fe20000000900 */
[----:B------:R-:W-:Y:S02]  /*7d30*/  ISETP.GE.U32.AND P4, PT, R163, R26, PT ;  /* 0x0000001aa300720c */ /* 0x000fe40003f86070 */
[----:B------:R-:W-:Y:S02]  /*7d40*/  SHF.R.U32.HI R26, RZ, 0x10, R25 ;  /* 0x00000010ff1a7819 */ /* 0x000fe40000011619 */
[----:B------:R-:W-:Y:S02]  /*7d50*/  LOP3.LUT R25, R158, 0xffff, RZ, 0xc0, !PT ;  /* 0x0000ffff9e197812 */ /* 0x000fe400078ec0ff */
[----:B------:R-:W-:-:S02]  /*7d60*/  LOP3.LUT R26, R26, 0xff, RZ, 0xc0, !PT ;  /* 0x000000ff1a1a7812 */ /* 0x000fc400078ec0ff */
[C---:B------:R-:W-:Y:S02]  /*7d70*/  ISETP.GE.U32.AND P5, PT, R163.reuse, R120, PT ;  /* 0x00000078a300720c */ /* 0x040fe40003fa6070 */
[C---:B------:R-:W-:Y:S01]  /*7d80*/  ISETP.GE.U32.AND P1, PT, R163.reuse, R26, PT ;  /* 0x0000001aa300720c */ /* 0x040fe20003f26070 */
[----:B------:R-:W-:Y:S01]  /*7d90*/  MUFU.EX2 R120, R96 ;  /* 0x0000006000787308 */ /* 0x000fe20000000800 */
[----:B------:R-:W-:Y:S01]  /*7da0*/  LOP3.LUT R26, R158, 0xff, RZ, 0xc0, !PT ;  /* 0x000000ff9e1a7812 */ /* 0x000fe200078ec0ff */
[----:B------:R-:W-:Y:S01]  /*7db0*/  @!P4 HADD2 R21, -R109.H0_H0, -RZ.H0_H0 ;  /* 0xa00000ff6d15c230 */ /* 0x000fe20000000900 */
[----:B-1----:R-:W-:Y:S02]  /*7dc0*/  F2FP.PACK_AB R103, R94, R135 ;  /* 0x000000875e67723e */ /* 0x002fe400000000ff */
[----:B------:R-:W-:Y:S02]  /*7dd0*/  ISETP.GE.U32.AND P2, PT, R163, R26, PT ;  /* 0x0000001aa300720c */ /* 0x000fe40003f46070 */
[----:B------:R-:W-:Y:S01]  /*7de0*/  SHF.R.U32.HI R26, RZ, 0x10, R158 ;  /* 0x00000010ff1a7819 */ /* 0x000fe2000001169e */
[----:B------:R-:W-:Y:S01]  /*7df0*/  IMAD.WIDE.U32 R158, R110, -0x2daee0ad, RZ ;  /* 0xd2511f536e9e7825 */ /* 0x000fe200078e00ff */
[----:B------:R-:W-:-:S02]  /*7e00*/  PRMT R110, R111, 0x7632, R110 ;  /* 0x000076326f6e7816 */ /* 0x000fc4000000006e */
[----:B------:R-:W-:Y:S01]  /*7e10*/  LOP3.LUT R104, R26, 0xff, RZ, 0xc0, !PT ;  /* 0x000000ff1a687812 */ /* 0x000fe200078ec0ff */
[----:B------:R-:W-:Y:S01]  /*7e20*/  @!P1 HADD2 R19, -R111.H0_H0, -RZ.H0_H0 ;  /* 0xa00000ff6f139230 */ /* 0x000fe20000000900 */
[----:B------:R-:W-:Y:S01]  /*7e30*/  PRMT R26, R108, 0x5410, R109 ;  /* 0x000054106c1a7816 */ /* 0x000fe2000000006d */
[----:B------:R-:W-:Y:S01]  /*7e40*/  @!P3 HADD2 R20, -R110.H0_H0, -RZ.H0_H0 ;  /* 0xa00000ff6e14b230 */ /* 0x000fe20000000900 */
[----:B------:R-:W-:Y:S02]  /*7e50*/  @!P0 PRMT R108, R24, 0x5410, RZ ;  /* 0x00005410186c8816 */ /* 0x000fe400000000ff */
[----:B------:R-:W-:Y:S02]  /*7e60*/  LOP3.LUT R156, R159, UR18, R156, 0x96, !PT ;  /* 0x000000129f9c7c12 */ /* 0x000fe4000f8e969c */
[----:B------:R-:W-:Y:S02]  /*7e70*/  SHF.R.U32.HI R24, RZ, 0x8, R25 ;  /* 0x00000008ff187819 */ /* 0x000fe40000011619 */
[----:B------:R-:W-:-:S02]  /*7e80*/  PRMT R25, R111, 0x5410, R110 ;  /* 0x000054106f197816 */ /* 0x000fc4000000006e */
[----:B------:R-:W-:Y:S02]  /*7e90*/  @!P3 PRMT R110, R20, 0x5410, RZ ;  /* 0x00005410146eb816 */ /* 0x000fe400000000ff */
[----:B------:R-:W-:Y:S02]  /*7ea0*/  LOP3.LUT R20, R156, 0xffff, RZ, 0xc0, !PT ;  /* 0x0000ffff9c147812 */ /* 0x000fe400078ec0ff */
[----:B------:R-:W-:Y:S02]  /*7eb0*/  ISETP.GE.U32.AND P0, PT, R163, R104, PT ;  /* 0x00000068a300720c */ /* 0x000fe40003f06070 */
[----:B------:R-:W-:Y:S02]  /*7ec0*/  SHF.R.U32.HI R20, RZ, 0x8, R20 ;  /* 0x00000008ff147819 */ /* 0x000fe40000011614 */
[----:B------:R-:W-:Y:S02]  /*7ed0*/  @!P1 PRMT R111, R19, 0x5410, RZ ;  /* 0x00005410136f9816 */ /* 0x000fe400000000ff */
[----:B------:R-:W-:-:S02]  /*7ee0*/  LOP3.LUT R20, R20, 0xffff, RZ, 0xc0, !PT ;  /* 0x0000ffff14147812 */ /* 0x000fc400078ec0ff */
[----:B------:R-:W-:Y:S02]  /*7ef0*/  @!P4 PRMT R109, R21, 0x5410, RZ ;  /* 0x00005410156dc816 */ /* 0x000fe400000000ff */
[----:B------:R-:W-:Y:S01]  /*7f00*/  ISETP.GE.U32.AND P1, PT, R163, R20, PT ;  /* 0x00000014a300720c */ /* 0x000fe20003f26070 */
[----:B------:R-:W-:Y:S01]  /*7f10*/  FADD.FTZ R20, R106, R107 ;  /* 0x0000006b6a147221 */ /* 0x000fe20000010000 */
[----:B------:R-:W-:Y:S02]  /*7f20*/  F2FP.PACK_AB R107, R138, R139 ;  /* 0x0000008b8a6b723e */ /* 0x000fe400000000ff */
[----:B------:R-:W-:Y:S01]  /*7f30*/  LOP3.LUT R104, R158, 0xff, RZ, 0xc0, !PT ;  /* 0x000000ff9e687812 */ /* 0x000fe200078ec0ff */
[----:B------:R-:W-:Y:S01]  /*7f40*/  FADD.FTZ R20, R101, R20 ;  /* 0x0000001465147221 */ /* 0x000fe20000010000 */
[----:B------:R-:W-:Y:S01]  /*7f50*/  PRMT R106, R107, 0x7632, R106 ;  /* 0x000076326b6a7816 */ /* 0x000fe2000000006a */
[----:B------:R-:W-:Y:S01]  /*7f60*/  @!P0 HADD2 R16, -R107.H0_H0, -RZ.H0_H0 ;  /* 0xa00000ff6b108230 */ /* 0x000fe20000000900 */
[----:B------:R-:W-:Y:S01]  /*7f70*/  ISETP.GE.U32.AND P3, PT, R163, R104, PT ;  /* 0x00000068a300720c */ /* 0x000fe20003f66070 */
[----:B------:R-:W-:Y:S01]  /*7f80*/  FADD.FTZ R99, R99, R20 ;  /* 0x0000001463637221 */ /* 0x000fe20000010000 */
[----:B------:R-:W-:Y:S01]  /*7f90*/  PRMT R21, R107, 0x5410, R106 ;  /* 0x000054106b157816 */ /* 0x000fe2000000006a */
[----:B------:R-:W-:Y:S01]  /*7fa0*/  @!P5 HADD2 R11, -R106.H0_H0, -RZ.H0_H0 ;  /* 0xa00000ff6a0bd230 */ /* 0x000fe20000000900 */
[----:B------:R-:W-:Y:S01]  /*7fb0*/  @!P0 PRMT R107, R16, 0x5410, RZ ;  /* 0x00005410106b8816 */ /* 0x000fe200000000ff */
[----:B------:R-:W-:Y:S01]  /*7fc0*/  FADD.FTZ R126, R126, R99 ;  /* 0x000000637e7e7221 */ /* 0x000fe20000010000 */
[----:B------:R-:W-:-:S02]  /*7fd0*/  SHF.R.U32.HI R16, RZ, 0x10, R156 ;  /* 0x00000010ff107819 */ /* 0x000fc4000001169c */
[----:B------:R-:W-:Y:S01]  /*7fe0*/  F2FP.PACK_AB R104, R143, R144 ;  /* 0x000000908f68723e */ /* 0x000fe200000000ff */
[----:B------:R-:W-:Y:S01]  /*7ff0*/  FADD.FTZ R141, R141, R126 ;  /* 0x0000007e8d8d7221 */ /* 0x000fe20000010000 */
[----:B------:R-:W-:Y:S02]  /*8000*/  LOP3.LUT R16, R16, 0xff, RZ, 0xc0, !PT ;  /* 0x000000ff10107812 */ /* 0x000fe400078ec0ff */
[----:B------:R-:W-:Y:S01]  /*8010*/  LOP3.LUT R24, R24, 0xffff, RZ, 0xc0, !PT ;  /* 0x0000ffff18187812 */ /* 0x000fe200078ec0ff */
[----:B------:R-:W-:Y:S01]  /*8020*/  @!P2 HADD2 R18, -R104.H0_H0, -RZ.H0_H0 ;  /* 0xa00000ff6812a230 */ /* 0x000fe20000000900 */
[----:B------:R-:W-:Y:S01]  /*8030*/  PRMT R105, R104, 0x7632, R105 ;  /* 0x0000763268697816 */ /* 0x000fe20000000069 */
[----:B------:R-:W-:Y:S01]  /*8040*/  FADD.FTZ R140, R140, R141 ;  /* 0x0000008d8c8c7221 */ /* 0x000fe20000010000 */
[----:B------:R-:W-:Y:S01]  /*8050*/  @!P5 PRMT R106, R11, 0x5410, RZ ;  /* 0x000054100b6ad816 */ /* 0x000fe200000000ff */
[----:B------:R-:W-:Y:S01]  /*8060*/  FADD.FTZ R11, R91, R100 ;  /* 0x000000645b0b7221 */ /* 0x000fe20000010000 */
[C---:B------:R-:W-:Y:S01]  /*8070*/  ISETP.GE.U32.AND P5, PT, R163.reuse, R16, PT ;  /* 0x00000010a300720c */ /* 0x040fe20003fa6070 */
[----:B------:R-:W1:Y:S01]  /*8080*/  MUFU.EX2 R91, R97 ;  /* 0x00000061005b7308 */ /* 0x000e620000000800 */
[----:B------:R-:W-:Y:S01]  /*8090*/  ISETP.GE.U32.AND P4, PT, R163, R24, PT ;  /* 0x00000018a300720c */ /* 0x000fe20003f86070 */
[----:B------:R-:W-:Y:S01]  /*80a0*/  FADD.FTZ R139, R139, R140 ;  /* 0x0000008c8b8b7221 */ /* 0x000fe20000010000 */
[----:B------:R-:W-:-:S02]  /*80b0*/  PRMT R24, R104, 0x5410, R105 ;  /* 0x0000541068187816 */ /* 0x000fc40000000069 */
[----:B------:R-:W-:Y:S01]  /*80c0*/  @!P2 PRMT R104, R18, 0x5410, RZ ;  /* 0x000054101268a816 */ /* 0x000fe200000000ff */
[----:B------:R-:W-:Y:S01]  /*80d0*/  FADD.FTZ R138, R138, R139 ;  /* 0x0000008b8a8a7221 */ /* 0x000fe20000010000 */
[----:B------:R-:W-:Y:S02]  /*80e0*/  LOP3.LUT R18, R156, 0xff, RZ, 0xc0, !PT ;  /* 0x000000ff9c127812 */ /* 0x000fe400078ec0ff */
[----:B------:R-:W-:Y:S01]  /*80f0*/  LOP3.LUT R147, R158, 0xffff, RZ, 0xc0, !PT ;  /* 0x0000ffff9e937812 */ /* 0x000fe200078ec0ff */
[----:B------:R-:W-:Y:S01]  /*8100*/  FADD.FTZ R135, R135, R138 ;  /* 0x0000008a87877221 */ /* 0x000fe20000010000 */
[----:B------:R-:W-:Y:S01]  /*8110*/  SHF.R.U32.HI R102, RZ, 0x18, R158 ;  /* 0x00000018ff667819 */ /* 0x000fe2000001169e */
[----:B------:R-:W-:Y:S01]  /*8120*/  @!P5 HADD2 R8, -R103.H0_H0, -RZ.H0_H0 ;  /* 0xa00000ff6708d230 */ /* 0x000fe20000000900 */
[C---:B------:R-:W-:Y:S01]  /*8130*/  ISETP.GE.U32.AND P2, PT, R163.reuse, R18, PT ;  /* 0x00000012a300720c */ /* 0x040fe20003f46070 */
[----:B------:R-:W-:Y:S01]  /*8140*/  @!P4 HADD2 R17, -R105.H0_H0, -RZ.H0_H0 ;  /* 0xa00000ff6911c230 */ /* 0x000fe20000000900 */
[----:B------:R-:W-:Y:S01]  /*8150*/  ISETP.GE.U32.AND P0, PT, R163, R102, PT ;  /* 0x00000066a300720c */ /* 0x000fe20003f06070 */
[----:B------:R-:W-:Y:S01]  /*8160*/  FADD.FTZ R135, R94, R135 ;  /* 0x000000875e877221 */ /* 0x000fe20000010000 */
[----:B------:R-:W-:-:S02]  /*8170*/  SHF.R.U32.HI R147, RZ, 0x8, R147 ;  /* 0x00000008ff937819 */ /* 0x000fc40000011693 */
[----:B------:R-:W-:Y:S02]  /*8180*/  PRMT R102, R103, 0x7632, R102 ;  /* 0x0000763267667816 */ /* 0x000fe40000000066 */
[----:B------:R-:W-:Y:S02]  /*8190*/  LOP3.LUT R16, R147, 0xffff, RZ, 0xc0, !PT ;  /* 0x0000ffff93107812 */ /* 0x000fe400078ec0ff */
[----:B--2---:R-:W-:Y:S02]  /*81a0*/  F2FP.PACK_AB R100, R95, R142 ;  /* 0x0000008e5f64723e */ /* 0x004fe400000000ff */
[----:B------:R-:W-:Y:S02]  /*81b0*/  PRMT R147, R103, 0x5410, R102 ;  /* 0x0000541067937816 */ /* 0x000fe40000000066 */
[----:B------:R-:W-:Y:S01]  /*81c0*/  @!P5 PRMT R103, R8, 0x5410, RZ ;  /* 0x000054100867d816 */ /* 0x000fe200000000ff */
[----:B------:R-:W-:Y:S01]  /*81d0*/  FADD.FTZ R8, R98, R11 ;  /* 0x0000000b62087221 */ /* 0x000fe20000010000 */
[----:B------:R-:W-:Y:S01]  /*81e0*/  SHF.R.U32.HI R18, RZ, 0x18, R156 ;  /* 0x00000018ff127819 */ /* 0x000fe2000001169c */
[----:B------:R-:W-:Y:S01]  /*81f0*/  @!P2 HADD2 R10, -R100.H0_H0, -RZ.H0_H0 ;  /* 0xa00000ff640aa230 */ /* 0x000fe20000000900 */
[----:B-1----:R-:W-:Y:S01]  /*8200*/  F2FP.PACK_AB R98, R120, R91 ;  /* 0x0000005b7862723e */ /* 0x002fe200000000ff */
[----:B------:R-:W-:Y:S01]  /*8210*/  FADD.FTZ R127, R127, R8 ;  /* 0x000000087f7f7221 */ /* 0x000fe20000010000 */
[----:B------:R-:W-:-:S02]  /*8220*/  PRMT R101, R100, 0x7632, R101 ;  /* 0x0000763264657816 */ /* 0x000fc40000000065 */
[----:B------:R-:W-:Y:S01]  /*8230*/  @!P4 PRMT R105, R17, 0x5410, RZ ;  /* 0x000054101169c816 */ /* 0x000fe200000000ff */
[----:B------:R-:W-:Y:S01]  /*8240*/  @!P3 HADD2 R5, -R98.H0_H0, -RZ.H0_H0 ;  /* 0xa00000ff6205b230 */ /* 0x000fe20000000900 */
[----:B------:R-:W-:Y:S01]  /*8250*/  SHF.R.U32.HI R145, RZ, 0x10, R158 ;  /* 0x00000010ff917819 */ /* 0x000fe2000001169e */
[----:B------:R-:W-:Y:S01]  /*8260*/  @!P1 HADD2 R9, -R101.H0_H0, -RZ.H0_H0 ;  /* 0xa00000ff65099230 */ /* 0x000fe20000000900 */
[----:B------:R-:W-:Y:S01]  /*8270*/  ISETP.GE.U32.AND P4, PT, R163, R18, PT ;  /* 0x00000012a300720c */ /* 0x000fe20003f86070 */
[----:B------:R-:W-:Y:S01]  /*8280*/  FADD.FTZ R127, R146, R127 ;  /* 0x0000007f927f7221 */ /* 0x000fe20000010000 */
[----:B------:R-:W-:Y:S02]  /*8290*/  PRMT R99, R98, 0x7632, R99 ;  /* 0x0000763262637816 */ /* 0x000fe40000000063 */
[----:B------:R-:W-:Y:S01]  /*82a0*/  PRMT R150, R100, 0x5410, R101 ;  /* 0x0000541064967816 */ /* 0x000fe20000000065 */
[----:B------:R-:W-:Y:S01]  /*82b0*/  FADD.FTZ R144, R144, R127 ;  /* 0x0000007f90907221 */ /* 0x000fe20000010000 */
[----:B------:R-:W-:-:S02]  /*82c0*/  @!P2 PRMT R100, R10, 0x5410, RZ ;  /* 0x000054100a64a816 */ /* 0x000fc400000000ff */
[----:B------:R-:W-:Y:S01]  /*82d0*/  LOP3.LUT R10, R145, 0xff, RZ, 0xc0, !PT ;  /* 0x000000ff910a7812 */ /* 0x000fe200078ec0ff */
[----:B------:R-:W-:Y:S01]  /*82e0*/  FADD.FTZ R143, R143, R144 ;  /* 0x000000908f8f7221 */ /* 0x000fe20000010000 */
[----:B------:R-:W-:Y:S02]  /*82f0*/  PRMT R145, R98, 0x5410, R99 ;  /* 0x0000541062917816 */ /* 0x000fe40000000063 */
[----:B------:R-:W-:Y:S01]  /*8300*/  @!P3 PRMT R98, R5, 0x5410, RZ ;  /* 0x000054100562b816 */ /* 0x000fe200000000ff */
[----:B------:R-:W-:Y:S01]  /*8310*/  @!P4 HADD2 R0, -R102.H0_H0, -RZ.H0_H0 ;  /* 0xa00000ff6600c230 */ /* 0x000fe20000000900 */
[----:B------:R-:W-:Y:S01]  /*8320*/  ISETP.GE.U32.AND P2, PT, R163, R16, PT ;  /* 0x00000010a300720c */ /* 0x000fe20003f46070 */
[----:B------:R-:W-:Y:S01]  /*8330*/  FADD.FTZ R142, R142, R143 ;  /* 0x0000008f8e8e7221 */ /* 0x000fe20000010000 */
[----:B------:R-:W-:Y:S01]  /*8340*/  LOP3.LUT R5, R155, UR13, R27, 0x96, !PT ;  /* 0x0000000d9b057c12 */ /* 0x000fe2000f8e961b */
[----:B------:R-:W-:Y:S01]  /*8350*/  IMAD.WIDE.U32 R154, R154, -0x326172a9, RZ ;  /* 0xcd9e8d579a9a7825 */ /* 0x000fe200078e00ff */
[----:B------:R-:W-:-:S02]  /*8360*/  @!P1 PRMT R101, R9, 0x5410, RZ ;  /* 0x0000541009659816 */ /* 0x000fc400000000ff */
[----:B------:R-:W-:Y:S01]  /*8370*/  ISETP.GE.U32.AND P1, PT, R163, R10, PT ;  /* 0x0000000aa300720c */ /* 0x000fe20003f26070 */
[----:B------:R-:W-:Y:S01]  /*8380*/  IMAD.WIDE.U32 R18, R5, -0x326172a9, RZ ;  /* 0xcd9e8d5705127825 */ /* 0x000fe200078e00ff */
[----:B------:R-:W-:Y:S02]  /*8390*/  @!P4 PRMT R102, R0, 0x5410, RZ ;  /* 0x000054100066c816 */ /* 0x000fe400000000ff */
[----:B------:R-:W-:Y:S01]  /*83a0*/  F2FP.PACK_AB R0, R121, R90 ;  /* 0x0000005a7900723e */ /* 0x000fe200000000ff */
[----:B------:R-:W-:Y:S01]  /*83b0*/  FADD.FTZ R142, R95, R142 ;  /* 0x0000008e5f8e7221 */ /* 0x000fe20000010000 */
[----:B------:R-:W-:Y:S01]  /*83c0*/  LOP3.LUT R5, R19, UR12, R132, 0x96, !PT ;  /* 0x0000000c13057c12 */ /* 0x000fe2000f8e9684 */
[----:B------:R-:W-:Y:S01]  /*83d0*/  @!P2 HADD2 R4, -R99.H0_H0, -RZ.H0_H0 ;  /* 0xa00000ff6304a230 */ /* 0x000fe20000000900 */
[----:B------:R-:W-:Y:S01]  /*83e0*/  LOP3.LUT R18, R155, UR10, R18, 0x96, !PT ;  /* 0x0000000a9b127c12 */ /* 0x000fe2000f8e9612 */
[C---:B------:R-:W-:Y:S01]  /*83f0*/  @!P0 HADD2 R6, -R0.reuse.H1_H1, -RZ.H0_H0 ;  /* 0xa00000ff00068230 */ /* 0x040fe20000000d00 */
[----:B------:R-:W-:Y:S01]  /*8400*/  @P0 PRMT R96, R0, 0x7632, R96 ;  /* 0x0000763200600816 */ /* 0x000fe20000000060 */
[----:B------:R-:W-:Y:S01]  /*8410*/  IMAD.WIDE.U32 R10, R5, -0x2daee0ad, RZ ;  /* 0xd2511f53050a7825 */ /* 0x000fe200078e00ff */
[----:B------:R-:W-:Y:S01]  /*8420*/  @!P2 PRMT R99, R4, 0x5410, RZ ;  /* 0x000054100463a816 */ /* 0x000fe200000000ff */
[----:B------:R-:W-:Y:S01]  /*8430*/  @!P1 HADD2 R7, -R0.H0_H0, -RZ.H0_H0 ;  /* 0xa00000ff00079230 */ /* 0x000fe20000000900 */
[----:B------:R-:W-:Y:S01]  /*8440*/  @P1 PRMT R97, R0, 0x7610, R97 ;  /* 0x0000761000611816 */ /* 0x000fe20000000061 */
[----:B------:R-:W-:Y:S01]  /*8450*/  IMAD.WIDE.U32 R18, R18, -0x2daee0ad, RZ ;  /* 0xd2511f5312127825 */ /* 0x000fe200078e00ff */
[----:B------:R-:W-:-:S02]  /*8460*/  LOP3.LUT R152, R11, UR9, R152, 0x96, !PT ;  /* 0x000000090b987c12 */ /* 0x000fc4000f8e9698 */
[----:B------:R-:W-:Y:S01]  /*8470*/  @!P1 PRMT R97, R7, 0x5410, RZ ;  /* 0x0000541007619816 */ /* 0x000fe200000000ff */
[----:B------:R-:W-:Y:S01]  /*8480*/  IMAD.MOV.U32 R4, RZ, RZ, c[0x0][0x228] ;  /* 0x00008a00ff047624 */ /* 0x000fe200078e00ff */
[----:B------:R-:W-:Y:S01]  /*8490*/  LOP3.LUT R10, R19, UR7, R10, 0x96, !PT ;  /* 0x00000007130a7c12 */ /* 0x000fe2000f8e960a */
[----:B------:R-:W-:Y:S01]  /*84a0*/  IMAD.MOV.U32 R7, RZ, RZ, R137 ;  /* 0x000000ffff077224 */ /* 0x000fe200078e0089 */
[----:B------:R-:W-:Y:S01]  /*84b0*/  @!P0 PRMT R96, R6, 0x5410, RZ ;  /* 0x0000541006608816 */ /* 0x000fe200000000ff */
[----:B------:R-:W-:Y:S01]  /*84c0*/  IMAD.SHL.U32 R4, R4, 0x8, RZ ;  /* 0x0000000804047824 */ /* 0x000fe200078e00ff */
[----:B------:R-:W-:Y:S01]  /*84d0*/  PRMT R20, R163, 0x7054, R163 ;  /* 0x00007054a3147816 */ /* 0x000fe200000000a3 */
[----:B------:R-:W-:Y:S01]  /*84e0*/  IMAD.MOV.U32 R6, RZ, RZ, R136 ;  /* 0x000000ffff067224 */ /* 0x000fe200078e0088 */
[----:B------:R-:W-:Y:S01]  /*84f0*/  IADD3 R188, P0, R136, -0x100, RZ ;  /* 0xffffff0088bc7810 */ /* 0x000fe20007f1e0ff */
[----:B------:R-:W-:-:S03]  /*8500*/  IMAD.WIDE.U32 R152, R152, -0x326172a9, RZ ;  /* 0xcd9e8d5798987825 */ /* 0x000fc600078e00ff */
[----:B------:R-:W-:Y:S01]  /*8510*/  IADD3.X R189, R137, -0x1, RZ, P0, !PT ;  /* 0xffffffff89bd7810 */ /* 0x000fe200007fe4ff */
[----:B------:R-:W-:Y:S01]  /*8520*/  IMAD.WIDE.U32 R10, R10, -0x326172a9, RZ ;  /* 0xcd9e8d570a0a7825 */ /* 0x000fe200078e00ff */
[----:B------:R-:W-:-:S03]  /*8530*/  LOP3.LUT R16, R153, UR8, R154, 0x96, !PT ;  /* 0x0000000899107c12 */ /* 0x000fc6000f8e969a */
[----:B------:R-:W-:Y:S01]  /*8540*/  IMAD.WIDE R8, R4, 0x2, R6 ;  /* 0x0000000204087825 */ /* 0x000fe200078e0206 */
[----:B------:R-:W-:-:S03]  /*8550*/  LOP3.LUT R5, R11, UR17, R152, 0x96, !PT ;  /* 0x000000110b057c12 */ /* 0x000fc6000f8e9698 */
[----:B------:R-:W-:Y:S01]  /*8560*/  IMAD.WIDE.U32 R16, R16, -0x2daee0ad, RZ ;  /* 0xd2511f5310107825 */ /* 0x000fe200078e00ff */
[----:B------:R1:W-:Y:S03]  /*8570*/  STG.E.U16 [R8.64+-0x80], R149 ;  /* 0xffff809508007986 */ /* 0x0003e6000c10151a */
[----:B------:R-:W-:Y:S02]  /*8580*/  FADD.FTZ R91, R91, R142 ;  /* 0x0000008e5b5b7221 */ /* 0x000fe40000010000 */
[----:B------:R-:W-:Y:S02]  /*8590*/  FADD.FTZ R90, R90, R135 ;  /* 0x000000875a5a7221 */ /* 0x000fe40000010000 */
[----:B------:R-:W-:Y:S02]  /*85a0*/  FADD.FTZ R120, R120, R91 ;  /* 0x0000005b78787221 */ /* 0x000fe40000010000 */
[----:B------:R-:W-:-:S02]  /*85b0*/  FADD.FTZ R121, R121, R90 ;  /* 0x0000005a79797221 */ /* 0x000fc40000010000 */
[----:B-1----:R-:W-:Y:S01]  /*85c0*/  IMAD.WIDE R148, R4, 0x2, R6 ;  /* 0x0000000204947825 */ /* 0x002fe200078e0206 */
[--C-:B------:R-:W-:Y:S02]  /*85d0*/  SHF.R.U32.HI R6, RZ, 0x10, R5.reuse ;  /* 0x00000010ff067819 */ /* 0x100fe40000011605 */
[C---:B------:R-:W-:Y:S02]  /*85e0*/  LOP3.LUT R4, R5.reuse, 0xffff, RZ, 0xc0, !PT ;  /* 0x0000ffff05047812 */ /* 0x040fe400078ec0ff */
[----:B------:R-:W-:Y:S01]  /*85f0*/  LOP3.LUT R7, R5, 0xff, RZ, 0xc0, !PT ;  /* 0x000000ff05077812 */ /* 0x000fe200078ec0ff */
[----:B------:R-:W-:Y:S01]  /*8600*/  STG.E.U16 [R148.64+-0x7e], R34 ;  /* 0xffff822294007986 */ /* 0x000fe2000c10151a */
[----:B------:R-:W-:Y:S02]  /*8610*/  SHF.R.U32.HI R5, RZ, 0x18, R5 ;  /* 0x00000018ff057819 */ /* 0x000fe40000011605 */
[----:B------:R-:W-:Y:S01]  /*8620*/  LOP3.LUT R6, R6, 0xff, RZ, 0xc0, !PT ;  /* 0x000000ff06067812 */ /* 0x000fe200078ec0ff */
[----:B------:R1:W-:Y:S01]  /*8630*/  STG.E.U16 [R136.64+-0x70], R2 ;  /* 0xffff900288007986 */ /* 0x0003e2000c10151a */
[----:B------:R-:W-:-:S02]  /*8640*/  SHF.R.U32.HI R4, RZ, 0x8, R4 ;  /* 0x00000008ff047819 */ /* 0x000fc40000011604 */
[----:B------:R-:W-:Y:S01]  /*8650*/  PRMT R5, R6, 0x5410, R5 ;  /* 0x0000541006057816 */ /* 0x000fe20000000005 */
[----:B------:R-:W-:Y:S01]  /*8660*/  STG.E.U16 [R136.64+-0x6e], R35 ;  /* 0xffff922388007986 */ /* 0x000fe2000c10151a */
[----:B------:R-:W-:Y:S02]  /*8670*/  LOP3.LUT R9, R10, 0xff, RZ, 0xc0, !PT ;  /* 0x000000ff0a097812 */ /* 0x000fe400078ec0ff */
[----:B------:R-:W-:Y:S01]  /*8680*/  PRMT R7, R7, 0x5410, R4 ;  /* 0x0000541007077816 */ /* 0x000fe20000000004 */
[--C-:B------:R-:W-:Y:S01]  /*8690*/  HSET2.LE.AND R6, R5, R20.reuse, PT ;  /* 0x0000001405067233 */ /* 0x100fe20003803000 */
[----:B------:R-:W-:Y:S01]  /*86a0*/  SHF.R.U32.HI R8, RZ, 0x10, R10 ;  /* 0x00000010ff087819 */ /* 0x000fe2000001160a */
[----:B------:R-:W-:Y:S02]  /*86b0*/  STG.E.U16 [R148.64+-0x70], R89 ;  /* 0xffff905994007986 */ /* 0x000fe4000c10151a */
[----:B------:R-:W-:Y:S01]  /*86c0*/  HSET2.LE.AND R4, R7, R20, PT ;  /* 0x0000001407047233 */ /* 0x000fe20003803000 */
[----:B------:R-:W-:Y:S01]  /*86d0*/  LOP3.LUT R5, R6, R29, RZ, 0xc0, !PT ;  /* 0x0000001d06057212 */ /* 0x000fe200078ec0ff */
[----:B------:R-:W-:Y:S01]  /*86e0*/  STG.E.U16 [R148.64+-0x6e], R88 ;  /* 0xffff925894007986 */ /* 0x000fe2000c10151a */
[----:B------:R-:W-:-:S02]  /*86f0*/  LOP3.LUT R6, R10, 0xffff, RZ, 0xc0, !PT ;  /* 0x0000ffff0a067812 */ /* 0x000fc400078ec0ff */
[----:B------:R-:W-:Y:S01]  /*8700*/  LOP3.LUT R8, R8, 0xff, RZ, 0xc0, !PT ;  /* 0x000000ff08087812 */ /* 0x000fe200078ec0ff */
[----:B------:R2:W-:Y:S01]  /*8710*/  STG.E.U16 [R136.64+-0x60], R92 ;  /* 0xffffa05c88007986 */ /* 0x0005e2000c10151a */
[----:B------:R-:W-:Y:S02]  /*8720*/  SHF.R.U32.HI R6, RZ, 0x8, R6 ;  /* 0x00000008ff067819 */ /* 0x000fe40000011606 */
[----:B------:R-:W-:Y:S01]  /*8730*/  SHF.R.U32.HI R7, RZ, 0x18, R10 ;  /* 0x00000018ff077819 */ /* 0x000fe2000001160a */
[----:B------:R-:W-:Y:S01]  /*8740*/  STG.E.U16 [R136.64+-0x5e], R93 ;  /* 0xffffa25d88007986 */ /* 0x000fe2000c10151a */
[----:B------:R-:W-:Y:S02]  /*8750*/  PRMT R9, R9, 0x5410, R6 ;  /* 0x0000541009097816 */ /* 0x000fe40000000006 */
[----:B------:R-:W-:Y:S01]  /*8760*/  PRMT R7, R8, 0x5410, R7 ;  /* 0x0000541008077816 */ /* 0x000fe20000000007 */
[----:B------:R-:W-:Y:S01]  /*8770*/  STG.E.U16 [R148.64+-0x60], R125 ;  /* 0xffffa07d94007986 */ /* 0x000fe2000c10151a */
[----:B------:R-:W-:Y:S01]  /*8780*/  LOP3.LUT R4, R4, R31, RZ, 0xc0, !PT ;  /* 0x0000001f04047212 */ /* 0x000fe200078ec0ff */
[--C-:B------:R-:W-:Y:S01]  /*8790*/  HSET2.LE.AND R9, R9, R20.reuse, PT ;  /* 0x0000001409097233 */ /* 0x100fe20003803000 */
[----:B------:R-:W-:Y:S01]  /*87a0*/  LOP3.LUT R29, R16, 0xff, RZ, 0xc0, !PT ;  /* 0x000000ff101d7812 */ /* 0x000fe200078ec0ff */
[----:B------:R-:W-:Y:S01]  /*87b0*/  HSET2.LE.AND R7, R7, R20, PT ;  /* 0x0000001407077233 */ /* 0x000fe20003803000 */
[----:B------:R-:W-:Y:S01]  /*87c0*/  STG.E.U16 [R148.64+-0x5e], R124 ;  /* 0xffffa27c94007986 */ /* 0x000fe2000c10151a */
[--C-:B-1----:R-:W-:Y:S01]  /*87d0*/  IMAD.MOV.U32 R2, RZ, RZ, R32.reuse ;  /* 0x000000ffff027224 */ /* 0x102fe200078e0020 */
[----:B------:R-:W-:Y:S01]  /*87e0*/  LOP3.LUT R6, R9, R30, RZ, 0xc0, !PT ;  /* 0x0000001e09067212 */ /* 0x000fe200078ec0ff */
[----:B------:R-:W-:Y:S01]  /*87f0*/  @P6 IMAD.MOV.U32 R2, RZ, RZ, R32 ;  /* 0x000000ffff026224 */ /* 0x000fe200078e0020 */
[----:B------:R-:W1:Y:S01]  /*8800*/  LDSM.16.MT88.4 R8, [R116+0x6000] ;  /* 0x006000007408783b */ /* 0x000e620000004200 */
[----:B------:R-:W-:-:S03]  /*8810*/  LOP3.LUT R7, R7, R28, RZ, 0xc0, !PT ;  /* 0x0000001c07077212 */ /* 0x000fc600078ec0ff */
[----:B------:R-:W-:Y:S04]  /*8820*/  STG.E.U16 [R136.64+-0x50], R112 ;  /* 0xffffb07088007986 */ /* 0x000fe8000c10151a */
[----:B------:R-:W-:Y:S01]  /*8830*/  STG.E.U16 [R136.64+-0x4e], R113 ;  /* 0xffffb27188007986 */ /* 0x000fe2000c10151a */
[----:B--2---:R-:W-:-:S03]  /*8840*/  IMAD.MOV.U32 R92, RZ, RZ, R3 ;  /* 0x000000ffff5c7224 */ /* 0x004fc600078e0003 */
[----:B------:R-:W-:Y:S04]  /*8850*/  STG.E.U16 [R148.64+-0x50], R115 ;  /* 0xffffb07394007986 */ /* 0x000fe8000c10151a */
[----:B------:R-:W-:Y:S04]  /*8860*/  STG.E.U16 [R148.64+-0x4e], R114 ;  /* 0xffffb27294007986 */ /* 0x000fe8000c10151a */
[----:B------:R-:W-:Y:S04]  /*8870*/  STG.E.U16 [R136.64+-0x40], R108 ;  /* 0xffffc06c88007986 */ /* 0x000fe8000c10151a */
[----:B------:R-:W-:Y:S04]  /*8880*/  STG.E.U16 [R136.64+-0x3e], R109 ;  /* 0xffffc26d88007986 */ /* 0x000fe8000c10151a */
[----:B------:R-:W-:Y:S04]  /*8890*/  STG.E.U16 [R148.64+-0x40], R111 ;  /* 0xffffc06f94007986 */ /* 0x000fe8000c10151a */
[----:B------:R-:W-:Y:S04]  /*88a0*/  STG.E.U16 [R148.64+-0x3e], R110 ;  /* 0xffffc26e94007986 */ /* 0x000fe8000c10151a */
[----:B------:R-:W-:Y:S01]  /*88b0*/  STG.E.U16 [R136.64+-0x30], R104 ;  /* 0xffffd06888007986 */ /* 0x000fe2000c10151a */
[C---:B-1----:R-:W-:Y:S03]  /*88c0*/  HMMA.16816.F32 R72, R4.reuse, R8, R72 ;  /* 0x000000080448723c */ /* 0x042fe60000001848 */
[----:B------:R-:W-:Y:S04]  /*88d0*/  STG.E.U16 [R136.64+-0x2e], R105 ;  /* 0xffffd26988007986 */ /* 0x000fe8000c10151a */
[----:B------:R-:W-:Y:S01]  /*88e0*/  STG.E.U16 [R148.64+-0x30], R107 ;  /* 0xffffd06b94007986 */ /* 0x000fe2000c10151a */
[C---:B------:R-:W-:Y:S03]  /*88f0*/  HMMA.16816.F32 R76, R4.reuse, R10, R76 ;  /* 0x0000000a044c723c */ /* 0x040fe6000000184c */
[----:B------:R-:W1:Y:S04]  /*8900*/  LDSM.16.MT88.4 R8, [R86+0x6000] ;  /* 0x006000005608783b */ /* 0x000e680000004200 */
        /* <DEDUP_REMOVED lines=8> */
[----:B------:R-:W-:Y:S01]  /*8990*/  STG.E.U16 [R148.64+-0xe], R96 ;  /* 0xfffff26094007986 */ /* 0x000fe2000c10151a */
        /* <DEDUP_REMOVED lines=15> */
[----:B------:R-:W-:-:S02]  /*8a90*/  LOP3.LUT R4, R16, 0xffff, RZ, 0xc0, !PT ;  /* 0x0000ffff10047812 */ /* 0x000fc400078ec0ff */
[----:B------:R-:W-:Y:S02]  /*8aa0*/  LOP3.LUT R6, R17, UR18, R18, 0x96, !PT ;  /* 0x0000001211067c12 */ /* 0x000fe4000f8e9612 */
[----:B------:R-:W-:Y:S02]  /*8ab0*/  SHF.R.U32.HI R4, RZ, 0x8, R4 ;  /* 0x00000008ff047819 */ /* 0x000fe40000011604 */
[----:B------:R-:W-:Y:S02]  /*8ac0*/  SHF.R.U32.HI R7, RZ, 0x10, R16 ;  /* 0x00000010ff077819 */ /* 0x000fe40000011610 */
[----:B------:R-:W-:Y:S02]  /*8ad0*/  PRMT R29, R29, 0x5410, R4 ;  /* 0x000054101d1d7816 */ /* 0x000fe40000000004 */
[----:B------:R-:W-:Y:S02]  /*8ae0*/  LOP3.LUT R4, R6, 0xffff, RZ, 0xc0, !PT ;  /* 0x0000ffff06047812 */ /* 0x000fe400078ec0ff */
[----:B------:R-:W-:-:S02]  /*8af0*/  SHF.R.U32.HI R5, RZ, 0x10, R6 ;  /* 0x00000010ff057819 */ /* 0x000fc40000011606 */
[----:B------:R-:W-:Y:S02]  /*8b00*/  LOP3.LUT R17, R6, 0xff, RZ, 0xc0, !PT ;  /* 0x000000ff06117812 */ /* 0x000fe400078ec0ff */
[----:B------:R-:W-:Y:S02]  /*8b10*/  SHF.R.U32.HI R16, RZ, 0x18, R16 ;  /* 0x00000018ff107819 */ /* 0x000fe40000011610 */
[----:B------:R-:W-:Y:S02]  /*8b20*/  SHF.R.U32.HI R4, RZ, 0x8, R4 ;  /* 0x00000008ff047819 */ /* 0x000fe40000011604 */
[----:B------:R-:W-:Y:S02]  /*8b30*/  SHF.R.U32.HI R6, RZ, 0x18, R6 ;  /* 0x00000018ff067819 */ /* 0x000fe40000011606 */
[----:B------:R-:W-:Y:S02]  /*8b40*/  LOP3.LUT R7, R7, 0xff, RZ, 0xc0, !PT ;  /* 0x000000ff07077812 */ /* 0x000fe400078ec0ff */
[----:B------:R-:W-:-:S02]  /*8b50*/  LOP3.LUT R5, R5, 0xff, RZ, 0xc0, !PT ;  /* 0x000000ff05057812 */ /* 0x000fc400078ec0ff */
[----:B------:R-:W-:Y:S02]  /*8b60*/  PRMT R17, R17, 0x5410, R4 ;  /* 0x0000541011117816 */ /* 0x000fe40000000004 */
[----:B------:R-:W-:Y:S02]  /*8b70*/  PRMT R7, R7, 0x5410, R16 ;  /* 0x0000541007077816 */ /* 0x000fe40000000010 */
[----:B------:R-:W-:Y:S01]  /*8b80*/  PRMT R5, R5, 0x5410, R6 ;  /* 0x0000541005057816 */ /* 0x000fe20000000006 */
[--C-:B------:R-:W-:Y:S02]  /*8b90*/  HSET2.LE.AND R4, R17, R20.reuse, PT ;  /* 0x0000001411047233 */ /* 0x100fe40003803000 */
[--C-:B------:R-:W-:Y:S01]  /*8ba0*/  HSET2.LE.AND R6, R29, R20.reuse, PT ;  /* 0x000000141d067233 */ /* 0x100fe20003803000 */
[----:B------:R-:W2:Y:S01]  /*8bb0*/  LDSM.16.MT88.4 R16, [R86+0x6400] ;  /* 0x006400005610783b */ /* 0x000ea20000004200 */
[--C-:B------:R-:W-:Y:S01]  /*8bc0*/  HSET2.LE.AND R5, R5, R20.reuse, PT ;  /* 0x0000001405057233 */ /* 0x100fe20003803000 */
[----:B------:R-:W-:Y:S01]  /*8bd0*/  LOP3.LUT R4, R4, R15, RZ, 0xc0, !PT ;  /* 0x0000000f04047212 */ /* 0x000fe200078ec0ff */
[----:B------:R-:W-:Y:S01]  /*8be0*/  HSET2.LE.AND R7, R7, R20, PT ;  /* 0x0000001407077233 */ /* 0x000fe20003803000 */
[----:B------:R-:W-:Y:S01]  /*8bf0*/  LOP3.LUT R6, R6, R13, RZ, 0xc0, !PT ;  /* 0x0000000d06067212 */ /* 0x000fe200078ec0ff */
[----:B------:R-:W-:Y:S01]  /*8c00*/  IMAD.WIDE.U32 R28, R134, -0x2daee0ad, RZ ;  /* 0xd2511f53861c7825 */ /* 0x000fe200078e00ff */
[----:B------:R-:W-:-:S02]  /*8c10*/  LOP3.LUT R5, R5, R14, RZ, 0xc0, !PT ;  /* 0x0000000e05057212 */ /* 0x000fc400078ec0ff */
[----:B------:R-:W-:Y:S02]  /*8c20*/  LOP3.LUT R7, R7, R12, RZ, 0xc0, !PT ;  /* 0x0000000c07077212 */ /* 0x000fe400078ec0ff */
[----:B------:R-:W3:Y:S01]  /*8c30*/  LDSM.16.MT88.4 R12, [R86+0x7400] ;  /* 0x00740000560c783b */ /* 0x000ee20000004200 */
[----:B------:R-:W-:-:S04]  /*8c40*/  LOP3.LUT R27, R29, UR13, R27, 0x96, !PT ;  /* 0x0000000d1d1b7c12 */ /* 0x000fc8000f8e961b */
[C---:B-1----:R-:W-:Y:S08]  /*8c50*/  HMMA.16816.F32 R72, R4.reuse, R8, R72 ;  /* 0x000000080448723c */ /* 0x042ff00000001848 */
[C---:B------:R-:W-:Y:S01]  /*8c60*/  HMMA.16816.F32 R76, R4.reuse, R10, R76 ;  /* 0x0000000a044c723c */ /* 0x040fe2000000184c */
[----:B------:R-:W1:Y:S07]  /*8c70*/  LDSM.16.MT88.4 R8, [R116+0x7400] ;  /* 0x007400007408783b */ /* 0x000e6e0000004200 */
[C---:B--2---:R-:W-:Y:S08]  /*8c80*/  HMMA.16816.F32 R80, R4.reuse, R16, R80 ;  /* 0x000000100450723c */ /* 0x044ff00000001850 */
[C---:B------:R-:W-:Y:S01]  /*8c90*/  HMMA.16816.F32 R36, R4.reuse, R18, R36 ;  /* 0x000000120424723c */ /* 0x040fe20000001824 */
[----:B------:R-:W2:Y:S07]  /*8ca0*/  LDSM.16.MT88.4 R16, [R116+0x8400] ;  /* 0x008400007410783b */ /* 0x000eae0000004200 */
[C---:B---3--:R-:W-:Y:S07]  /*8cb0*/  HMMA.16816.F32 R48, R4.reuse, R12, R48 ;  /* 0x0000000c0430723c */ /* 0x048fee0000001830 */
[----:B------:R-:W-:Y:S01]  /*8cc0*/  IMAD.WIDE.U32 R12, R22, -0x2daee0ad, RZ ;  /* 0xd2511f53160c7825 */ /* 0x000fe200078e00ff */
[----:B-1----:R-:W-:Y:S03]  /*8cd0*/  HMMA.16816.F32 R40, R4, R8, R40 ;  /* 0x000000080428723c */ /* 0x002fe60000001828 */
[----:B------:R-:W-:Y:S01]  /*8ce0*/  IMAD.WIDE.U32 R22, R27, -0x326172a9, RZ ;  /* 0xcd9e8d571b167825 */ /* 0x000fe200078e00ff */
[----:B------:R-:W-:-:S04]  /*8cf0*/  LOP3.LUT R28, R13, UR11, R28, 0x96, !PT ;  /* 0x0000000b0d1c7c12 */ /* 0x000fc8000f8e961c */
[----:B------:R-:W-:Y:S01]  /*8d00*/  HMMA.16816.F32 R44, R4, R10, R44 ;  /* 0x0000000a042c723c */ /* 0x000fe2000000182c */
[----:B------:R-:W1:Y:S01]  /*8d10*/  LDSM.16.MT88.4 R8, [R86+0x8400] ;  /* 0x008400005608783b */ /* 0x000e620000004200 */
[----:B------:R-:W-:Y:S01]  /*8d20*/  IMAD.WIDE.U32 R28, R28, -0x326172a9, RZ ;  /* 0xcd9e8d571c1c7825 */ /* 0x000fe200078e00ff */
[----:B------:R-:W-:-:S04]  /*8d30*/  LOP3.LUT R132, R23, UR12, R132, 0x96, !PT ;  /* 0x0000000c17847c12 */ /* 0x000fc8000f8e9684 */
[----:B------:R-:W-:Y:S01]  /*8d40*/  LOP3.LUT R22, R29, UR10, R22, 0x96, !PT ;  /* 0x0000000a1d167c12 */ /* 0x000fe2000f8e9616 */
[----:B------:R-:W-:Y:S01]  /*8d50*/  IMAD.WIDE.U32 R132, R132, -0x2daee0ad, RZ ;  /* 0xd2511f5384847825 */ /* 0x000fe200078e00ff */
[----:B------:R-:W-:Y:S03]  /*8d60*/  HMMA.16816.F32 R52, R4, R14, R52 ;  /* 0x0000000e0434723c */ /* 0x000fe60000001834 */
[----:B------:R-:W-:Y:S01]  /*8d70*/  IMAD.WIDE.U32 R22, R22, -0x2daee0ad, RZ ;  /* 0xd2511f5316167825 */ /* 0x000fe200078e00ff */
[----:B------:R-:W-:-:S04]  /*8d80*/  LOP3.LUT R30, R133, UR9, R12, 0x96, !PT ;  /* 0x00000009851e7c12 */ /* 0x000fc8000f8e960c */
[----:B--2---:R-:W-:Y:S01]  /*8d90*/  HMMA.16816.F32 R56, R4, R16, R56 ;  /* 0x000000100438723c */ /* 0x004fe20000001838 */
[----:B------:R-:W-:-:S05]  /*8da0*/  IMAD.WIDE.U32 R30, R30, -0x326172a9, RZ ;  /* 0xcd9e8d571e1e7825 */ /* 0x000fca00078e00ff */
[----:B------:R-:W-:Y:S02]  /*8db0*/  LOP3.LUT R28, R31, UR8, R28, 0x96, !PT ;  /* 0x000000081f1c7c12 */ /* 0x000fe4000f8e961c */
[----:B------:R-:W-:Y:S01]  /*8dc0*/  HMMA.16816.F32 R60, R4, R18, R60 ;  /* 0x00000012043c723c */ /* 0x000fe2000000183c */
[----:B------:R-:W2:Y:S02]  /*8dd0*/  LDSM.16.MT88.4 R16, [R86+0x6800] ;  /* 0x006800005610783b */ /* 0x000ea40000004200 */
[----:B------:R-:W-:-:S05]  /*8de0*/  IMAD.WIDE.U32 R28, R28, -0x2daee0ad, RZ ;  /* 0xd2511f531c1c7825 */ /* 0x000fca00078e00ff */
[C---:B-1----:R-:W-:Y:S08]  /*8df0*/  HMMA.16816.F32 R64, R4.reuse, R8, R64 ;  /* 0x000000080440723c */ /* 0x042ff00000001840 */
[----:B------:R-:W-:Y:S07]  /*8e00*/  HMMA.16816.F32 R68, R4, R10, R68 ;  /* 0x0000000a0444723c */ /* 0x000fee0000001844 */
[----:B------:R-:W-:-:S05]  /*8e10*/  LOP3.LUT R4, R23, UR7, R132, 0x96, !PT ;  /* 0x0000000717047c12 */ /* 0x000fca000f8e9684 */
[----:B------:R-:W-:-:S05]  /*8e20*/  IMAD.WIDE.U32 R8, R4, -0x326172a9, RZ ;  /* 0xcd9e8d5704087825 */ /* 0x000fca00078e00ff */
[C---:B------:R-:W-:Y:S02]  /*8e30*/  LOP3.LUT R4, R8.reuse, 0xffff, RZ, 0xc0, !PT ;  /* 0x0000ffff08047812 */ /* 0x040fe400078ec0ff */
[----:B------:R-:W-:Y:S02]  /*8e40*/  LOP3.LUT R7, R8, 0xff, RZ, 0xc0, !PT ;  /* 0x000000ff08077812 */ /* 0x000fe400078ec0ff */
[----:B------:R-:W-:Y:S02]  /*8e50*/  SHF.R.U32.HI R4, RZ, 0x8, R4 ;  /* 0x00000008ff047819 */ /* 0x000fe40000011604 */
[----:B------:R-:W-:Y:S02]  /*8e60*/  LOP3.LUT R15, R9, UR17, R30, 0x96, !PT ;  /* 0x00000011090f7c12 */ /* 0x000fe4000f8e961e */
[----:B------:R-:W-:Y:S02]  /*8e70*/  PRMT R7, R7, 0x5410, R4 ;  /* 0x0000541007077816 */ /* 0x000fe40000000004 */
[----:B------:R-:W-:-:S02]  /*8e80*/  LOP3.LUT R4, R15, 0xffff, RZ, 0xc0, !PT ;  /* 0x0000ffff0f047812 */ /* 0x000fc400078ec0ff */
[----:B------:R-:W-:Y:S01]  /*8e90*/  LOP3.LUT R13, R15, 0xff, RZ, 0xc0, !PT ;  /* 0x000000ff0f0d7812 */ /* 0x000fe200078ec0ff */
[--C-:B------:R-:W-:Y:S01]  /*8ea0*/  HSET2.LE.AND R7, R7, R20.reuse, PT ;  /* 0x0000001407077233 */ /* 0x100fe20003803000 */
[----:B------:R-:W-:Y:S02]  /*8eb0*/  SHF.R.U32.HI R4, RZ, 0x8, R4 ;  /* 0x00000008ff047819 */ /* 0x000fe40000011604 */
[----:B------:R-:W-:Y:S02]  /*8ec0*/  SHF.R.U32.HI R5, RZ, 0x10, R8 ;  /* 0x00000010ff057819 */ /* 0x000fe40000011608 */
[----:B------:R-:W-:Y:S02]  /*8ed0*/  PRMT R13, R13, 0x5410, R4 ;  /* 0x000054100d0d7816 */ /* 0x000fe40000000004 */
[--C-:B------:R-:W-:Y:S02]  /*8ee0*/  SHF.R.U32.HI R4, RZ, 0x10, R15.reuse ;  /* 0x00000010ff047819 */ /* 0x100fe4000001160f */
[----:B------:R-:W-:Y:S01]  /*8ef0*/  SHF.R.U32.HI R6, RZ, 0x18, R8 ;  /* 0x00000018ff067819 */ /* 0x000fe20000011608 */
[----:B------:R-:W-:Y:S01]  /*8f00*/  HSET2.LE.AND R13, R13, R20, PT ;  /* 0x000000140d0d7233 */ /* 0x000fe20003803000 */
[----:B------:R-:W1:Y:S01]  /*8f10*/  LDSM.16.MT88.4 R8, [R116+0x6800] ;  /* 0x006800007408783b */ /* 0x000e620000004200 */
[----:B------:R-:W-:-:S02]  /*8f20*/  SHF.R.U32.HI R15, RZ, 0x18, R15 ;  /* 0x00000018ff0f7819 */ /* 0x000fc4000001160f */
[----:B------:R-:W-:Y:S02]  /*8f30*/  LOP3.LUT R4, R4, 0xff, RZ, 0xc0, !PT ;  /* 0x000000ff04047812 */ /* 0x000fe400078ec0ff */
[----:B------:R-:W-:Y:S02]  /*8f40*/  LOP3.LUT R5, R5, 0xff, RZ, 0xc0, !PT ;  /* 0x000000ff05057812 */ /* 0x000fe400078ec0ff */
[----:B------:R-:W-:Y:S02]  /*8f50*/  PRMT R15, R4, 0x5410, R15 ;  /* 0x00005410040f7816 */ /* 0x000fe4000000000f */
[----:B------:R-:W-:Y:S02]  /*8f60*/  PRMT R5, R5, 0x5410, R6 ;  /* 0x0000541005057816 */ /* 0x000fe40000000006 */
[----:B------:R-:W-:Y:S01]  /*8f70*/  LOP3.LUT R4, R13, R26, RZ, 0xc0, !PT ;  /* 0x0000001a0d047212 */ /* 0x000fe200078ec0ff */
[--C-:B------:R-:W-:Y:S02]  /*8f80*/  HSET2.LE.AND R6, R15, R20.reuse, PT ;  /* 0x000000140f067233 */ /* 0x100fe40003803000 */
[----:B------:R-:W-:-:S03]  /*8f90*/  HSET2.LE.AND R12, R5, R20, PT ;  /* 0x00000014050c7233 */ /* 0x000fc60003803000 */
[----:B------:R-:W-:Y:S02]  /*8fa0*/  LOP3.LUT R5, R6, R25, RZ, 0xc0, !PT ;  /* 0x0000001906057212 */ /* 0x000fe400078ec0ff */
[----:B------:R-:W-:Y:S02]  /*8fb0*/  LOP3.LUT R6, R7, R24, RZ, 0xc0, !PT ;  /* 0x0000001807067212 */ /* 0x000fe400078ec0ff */
[----:B------:R-:W-:Y:S01]  /*8fc0*/  LOP3.LUT R7, R12, R21, RZ, 0xc0, !PT ;  /* 0x000000150c077212 */ /* 0x000fe200078ec0ff */
[----:B------:R-:W-:Y:S04]  /*8fd0*/  LDSM.16.MT88.4 R24, [R86+0x6c00] ;  /* 0x006c00005618783b */ /* 0x000fe80000004200 */
[----:B------:R-:W3:Y:S02]  /*8fe0*/  LDSM.16.MT88.4 R12, [R116+0x7800] ;  /* 0x00780000740c783b */ /* 0x000ee40000004200 */
[C---:B--2---:R-:W-:Y:S08]  /*8ff0*/  HMMA.16816.F32 R80, R4.reuse, R16, R80 ;  /* 0x000000100450723c */ /* 0x044ff00000001850 */
[C---:B------:R-:W-:Y:S01]  /*9000*/  HMMA.16816.F32 R36, R4.reuse, R18, R36 ;  /* 0x000000120424723c */ /* 0x040fe20000001824 */
[----:B------:R-:W2:Y:S07]  /*9010*/  LDSM.16.MT88.4 R16, [R116+0x8800] ;  /* 0x008800007410783b */ /* 0x000eae0000004200 */
[C---:B-1----:R-:W-:Y:S08]  /*9020*/  HMMA.16816.F32 R72, R4.reuse, R8, R72 ;  /* 0x000000080448723c */ /* 0x042ff00000001848 */
[C---:B------:R-:W-:Y:S01]  /*9030*/  HMMA.16816.F32 R76, R4.reuse, R10, R76 ;  /* 0x0000000a044c723c */ /* 0x040fe2000000184c */
[----:B------:R-:W1:Y:S07]  /*9040*/  LDSM.16.MT88.4 R8, [R86+0x7800] ;  /* 0x007800005608783b */ /* 0x000e6e0000004200 */
[C---:B---3--:R-:W-:Y:S08]  /*9050*/  HMMA.16816.F32 R40, R4.reuse, R12, R40 ;  /* 0x0000000c0428723c */ /* 0x048ff00000001828 */
[C---:B------:R-:W-:Y:S01]  /*9060*/  HMMA.16816.F32 R44, R4.reuse, R14, R44 ;  /* 0x0000000e042c723c */ /* 0x040fe2000000182c */
[----:B------:R-:W3:Y:S07]  /*9070*/  LDSM.16.MT88.4 R12, [R86+0x8800] ;  /* 0x00880000560c783b */ /* 0x000eee0000004200 */
[C---:B--2---:R-:W-:Y:S07]  /*9080*/  HMMA.16816.F32 R56, R4.reuse, R16, R56 ;  /* 0x000000100438723c */ /* 0x044fee0000001838 */
[----:B------:R-:W-:Y:S01]  /*9090*/  LOP3.LUT R17, R29, UR18, R22, 0x96, !PT ;  /* 0x000000121d117c12 */ /* 0x000fe2000f8e9616 */
[C---:B------:R-:W-:Y:S07]  /*90a0*/  HMMA.16816.F32 R60, R4.reuse, R18, R60 ;  /* 0x00000012043c723c */ /* 0x040fee000000183c */
[----:B------:R-:W-:Y:S01]  /*90b0*/  LOP3.LUT R19, R17, 0xffff, RZ, 0xc0, !PT ;  /* 0x0000ffff11137812 */ /* 0x000fe200078ec0ff */
[----:B-1----:R-:W-:Y:S03]  /*90c0*/  HMMA.16816.F32 R48, R4, R8, R48 ;  /* 0x000000080430723c */ /* 0x002fe60000001830 */
[----:B------:R-:W-:-:S04]  /*90d0*/  SHF.R.U32.HI R19, RZ, 0x8, R19 ;  /* 0x00000008ff137819 */ /* 0x000fc80000011613 */
[C---:B------:R-:W-:Y:S01]  /*90e0*/  LOP3.LUT R8, R28.reuse, 0xffff, RZ, 0xc0, !PT ;  /* 0x0000ffff1c087812 */ /* 0x040fe200078ec0ff */
[C---:B------:R-:W-:Y:S01]  /*90f0*/  HMMA.16816.F32 R52, R4.reuse, R10, R52 ;  /* 0x0000000a0434723c */ /* 0x040fe20000001834 */
[----:B------:R-:W-:Y:S02]  /*9100*/  LOP3.LUT R9, R28, 0xff, RZ, 0xc0, !PT ;  /* 0x000000ff1c097812 */ /* 0x000fe400078ec0ff */
[----:B------:R-:W-:Y:S02]  /*9110*/  SHF.R.U32.HI R16, RZ, 0x8, R8 ;  /* 0x00000008ff107819 */ /* 0x000fe40000011608 */
[--C-:B------:R-:W-:Y:S02]  /*9120*/  SHF.R.U32.HI R8, RZ, 0x18, R28.reuse ;  /* 0x00000018ff087819 */ /* 0x100fe4000001161c */
[----:B------:R-:W-:Y:S02]  /*9130*/  SHF.R.U32.HI R10, RZ, 0x10, R28 ;  /* 0x00000010ff0a7819 */ /* 0x000fe4000001161c */
[----:B------:R-:W-:Y:S01]  /*9140*/  PRMT R9, R9, 0x5410, R16 ;  /* 0x0000541009097816 */ /* 0x000fe20000000010 */
[----:B---3--:R-:W-:Y:S01]  /*9150*/  HMMA.16816.F32 R64, R4, R12, R64 ;  /* 0x0000000c0440723c */ /* 0x008fe20000001840 */
[----:B------:R-:W-:Y:S01]  /*9160*/  LOP3.LUT R11, R10, 0xff, RZ, 0xc0, !PT ;  /* 0x000000ff0a0b7812 */ /* 0x000fe200078ec0ff */
[----:B------:R-:W1:Y:S01]  /*9170*/  LDSM.16.MT88.4 R28, [R116+0x6c00] ;  /* 0x006c0000741c783b */ /* 0x000e620000004200 */
[----:B------:R-:W-:Y:S01]  /*9180*/  SHF.R.U32.HI R10, RZ, 0x10, R17 ;  /* 0x00000010ff0a7819 */ /* 0x000fe20000011611 */
[----:B------:R-:W-:Y:S01]  /*9190*/  HSET2.LE.AND R132, R9, R20, PT ;  /* 0x0000001409847233 */ /* 0x000fe20003803000 */
[----:B------:R-:W-:-:S02]  /*91a0*/  LOP3.LUT R16, R17, 0xff, RZ, 0xc0, !PT ;  /* 0x000000ff11107812 */ /* 0x000fc400078ec0ff */
[----:B------:R-:W-:Y:S01]  /*91b0*/  PRMT R11, R11, 0x5410, R8 ;  /* 0x000054100b0b7816 */ /* 0x000fe20000000008 */
[----:B------:R-:W-:Y:S01]  /*91c0*/  HMMA.16816.F32 R68, R4, R14, R68 ;  /* 0x0000000e0444723c */ /* 0x000fe20000001844 */
[----:B------:R-:W-:Y:S01]  /*91d0*/  SHF.R.U32.HI R17, RZ, 0x18, R17 ;  /* 0x00000018ff117819 */ /* 0x000fe20000011611 */
[----:B------:R-:W-:Y:S01]  /*91e0*/  LDSM.16.MT88.4 R12, [R116+0x8c00] ;  /* 0x008c0000740c783b */ /* 0x000fe20000004200 */
[----:B------:R-:W-:Y:S01]  /*91f0*/  LOP3.LUT R10, R10, 0xff, RZ, 0xc0, !PT ;  /* 0x000000ff0a0a7812 */ /* 0x000fe200078ec0ff */
[--C-:B------:R-:W-:Y:S01]  /*9200*/  HSET2.LE.AND R8, R11, R20.reuse, PT ;  /* 0x000000140b087233 */ /* 0x100fe20003803000 */
[----:B------:R-:W-:Y:S02]  /*9210*/  PRMT R19, R16, 0x5410, R19 ;  /* 0x0000541010137816 */ /* 0x000fe40000000013 */
[----:B------:R-:W-:Y:S02]  /*9220*/  PRMT R17, R10, 0x5410, R17 ;  /* 0x000054100a117816 */ /* 0x000fe40000000011 */
[----:B------:R-:W-:Y:S01]  /*9230*/  LOP3.LUT R7, R8, R0, RZ, 0xc0, !PT ;  /* 0x0000000008077212 */ /* 0x000fe200078ec0ff */
[--C-:B------:R-:W-:Y:S01]  /*9240*/  HSET2.LE.AND R133, R19, R20.reuse, PT ;  /* 0x0000001413857233 */ /* 0x100fe20003803000 */
[----:B------:R-:W-:Y:S01]  /*9250*/  LDSM.16.MT88.4 R8, [R86+0x8c00] ;  /* 0x008c00005608783b */ /* 0x000fe20000004200 */
[----:B------:R-:W-:Y:S01]  /*9260*/  HSET2.LE.AND R134, R17, R20, PT ;  /* 0x0000001411867233 */ /* 0x000fe20003803000 */
[----:B------:R-:W-:Y:S01]  /*9270*/  LOP3.LUT R6, R132, R145, RZ, 0xc0, !PT ;  /* 0x0000009184067212 */ /* 0x000fe200078ec0ff */
[--C-:B------:R-:W-:Y:S01]  /*9280*/  IMAD.MOV.U32 R0, RZ, RZ, R33.reuse ;  /* 0x000000ffff007224 */ /* 0x100fe200078e0021 */
[----:B------:R-:W2:Y:S01]  /*9290*/  LDSM.16.MT88.4 R20, [R116+0x7c00] ;  /* 0x007c00007414783b */ /* 0x000ea20000004200 */
[----:B------:R-:W-:Y:S01]  /*92a0*/  LOP3.LUT R4, R133, R150, RZ, 0xc0, !PT ;  /* 0x0000009685047212 */ /* 0x000fe200078ec0ff */
[----:B------:R-:W-:Y:S01]  /*92b0*/  @P6 IMAD.MOV.U32 R0, RZ, RZ, R33 ;  /* 0x000000ffff006224 */ /* 0x000fe200078e0021 */
[----:B------:R-:W-:Y:S01]  /*92c0*/  LOP3.LUT R5, R134, R147, RZ, 0xc0, !PT ;  /* 0x0000009386057212 */ /* 0x000fe200078ec0ff */
[----:B------:R-:W3:Y:S06]  /*92d0*/  LDSM.16.MT88.4 R16, [R86+0x7c00] ;  /* 0x007c00005610783b */ /* 0x000eec0000004200 */
[C---:B------:R-:W-:Y:S08]  /*92e0*/  HMMA.16816.F32 R80, R4.reuse, R24, R80 ;  /* 0x000000180450723c */ /* 0x040ff00000001850 */
[C---:B------:R-:W-:Y:S08]  /*92f0*/  HMMA.16816.F32 R36, R4.reuse, R26, R36 ;  /* 0x0000001a0424723c */ /* 0x040ff00000001824 */
[C---:B-1----:R-:W-:Y:S08]  /*9300*/  HMMA.16816.F32 R72, R4.reuse, R28, R72 ;  /* 0x0000001c0448723c */ /* 0x042ff00000001848 */
[C---:B------:R-:W-:Y:S08]  /*9310*/  HMMA.16816.F32 R76, R4.reuse, R30, R76 ;  /* 0x0000001e044c723c */ /* 0x040ff0000000184c */
[C---:B--2---:R-:W-:Y:S08]  /*9320*/  HMMA.16816.F32 R40, R4.reuse, R20, R40 ;  /* 0x000000140428723c */ /* 0x044ff00000001828 */
[C---:B------:R-:W-:Y:S08]  /*9330*/  HMMA.16816.F32 R44, R4.reuse, R22, R44 ;  /* 0x00000016042c723c */ /* 0x040ff0000000182c */
[C---:B---3--:R-:W-:Y:S08]  /*9340*/  HMMA.16816.F32 R48, R4.reuse, R16, R48 ;  /* 0x000000100430723c */ /* 0x048ff00000001830 */
[C---:B------:R-:W-:Y:S08]  /*9350*/  HMMA.16816.F32 R52, R4.reuse, R18, R52 ;  /* 0x000000120434723c */ /* 0x040ff00000001834 */
[C---:B------:R-:W-:Y:S08]  /*9360*/  HMMA.16816.F32 R56, R4.reuse, R12, R56 ;  /* 0x0000000c0438723c */ /* 0x040ff00000001838 */
[C---:B------:R-:W-:Y:S08]  /*9370*/  HMMA.16816.F32 R60, R4.reuse, R14, R60 ;  /* 0x0000000e043c723c */ /* 0x040ff0000000183c */
[C---:B------:R-:W-:Y:S08]  /*9380*/  HMMA.16816.F32 R64, R4.reuse, R8, R64 ;  /* 0x000000080440723c */ /* 0x040ff00000001840 */
[----:B------:R-:W-:Y:S01]  /*9390*/  HMMA.16816.F32 R68, R4, R10, R68 ;  /* 0x0000000a0444723c */ /* 0x000fe20000001844 */
[----:B------:R-:W-:Y:S05]  /*93a0*/  @!UPT UIADD3 URZ, URZ, URZ, URZ ;  /* 0x0000003f3f3ff290 */ /* 0x000fea000fffe03f */
[----:B------:R-:W-:Y:S11]  /*93b0*/  @P6 BRA `(.L_x_848) ;  /* 0x0000001000006947 */ /* 0x000ff60003800000 */
.L_x_844:
[----:B------:R-:W-:-:S07]  /*93c0*/  IADD3 R179, R92, -0x1, RZ ;  /* 0xffffffff5cb37810 */ /* 0x000fce0007ffe0ff */
.L_x_848:
[----:B------:R-:W-:-:S13]  /*93d0*/  ISETP.GE.AND P0, PT, R179, RZ, PT ;  /* 0x000000ffb300720c */ /* 0x000fda0003f06270 */
[----:B------:R-:W-:Y:S05]  /*93e0*/  @!P0 BRA `(.L_x_849) ;  /* 0x0000365000008947 */ /* 0x000fea0003800000 */
[----:B------:R-:W-:Y:S01]  /*93f0*/  IMAD.WIDE.U32 R182, R122, -0x326172a9, RZ ;  /* 0xcd9e8d577ab67825 */ /* 0x000fe200078e00ff */
[----:B------:R-:W-:Y:S01]  /*9400*/  ULDC UR4, c[0x0][0x228] ;  /* 0x00008a0000047ab9 */ /* 0x000fe20000000800 */
[----:B------:R-:W-:Y:S01]  /*9410*/  PRMT R178, R163, 0x7054, R163 ;  /* 0x00007054a3b27816 */ /* 0x000fe200000000a3 */
[----:B------:R-:W-:Y:S01]  /*9420*/  USHF.L.U32 UR4, UR4, 0x3, URZ ;  /* 0x0000000304047899 */ /* 0x000fe2000800063f */
[----:B------:R-:W-:Y:S01]  /*9430*/  IMAD.MOV.U32 R85, RZ, RZ, R0 ;  /* 0x000000ffff557224 */ /* 0x000fe200078e0000 */
[----:B------:R-:W-:Y:S01]  /*9440*/  LOP3.LUT R180, R183, R123, RZ, 0x3c, !PT ;  /* 0x0000007bb7b47212 */ /* 0x000fe200078e3cff */
[----:B------:R-:W-:Y:S01]  /*9450*/  IMAD.MOV.U32 R3, RZ, RZ, R2 ;  /* 0x000000ffff037224 */ /* 0x000fe200078e0002 */
[----:B------:R-:W-:Y:S01]  /*9460*/  USHF.R.S32.HI UR6, URZ, 0x1f, UR4 ;  /* 0x0000001f3f067899 */ /* 0x000fe20008011404 */
[----:B------:R-:W-:Y:S01]  /*9470*/  ISETP.GE.AND P5, PT, R174, c[0x0][0x220], PT ;  /* 0x00008800ae007a0c */ /* 0x000fe20003fa6270 */
[----:B------:R-:W-:Y:S01]  /*9480*/  IMAD.WIDE.U32 R184, R84, -0x2daee0ad, RZ ;  /* 0xd2511f5354b87825 */ /* 0x000fe200078e00ff */
[----:B------:R-:W-:Y:S01]  /*9490*/  ISETP.GE.AND P4, PT, R167, c[0x0][0x220], PT ;  /* 0x00008800a7007a0c */ /* 0x000fe20003f86270 */
[----:B------:R-:W-:Y:S01]  /*94a0*/  USHF.L.U32 UR5, UR4, 0x1, URZ ;  /* 0x0000000104057899 */ /* 0x000fe2000800063f */
[----:B------:R-:W-:Y:S01]  /*94b0*/  ISETP.GE.AND P3, PT, R166, c[0x0][0x220], PT ;  /* 0x00008800a6007a0c */ /* 0x000fe20003f66270 */
[----:B------:R-:W-:Y:S01]  /*94c0*/  IMAD.WIDE.U32 R180, R180, -0x2daee0ad, RZ ;  /* 0xd2511f53b4b47825 */ /* 0x000fe200078e00ff */
[----:B------:R-:W-:Y:S01]  /*94d0*/  MOV R186, R128 ;  /* 0x0000008000ba7202 */ /* 0x000fe20000000f00 */
[----:B------:R-:W-:-:S02]  /*94e0*/  USHF.L.U64.HI UR6, UR4, 0x1, UR6 ;  /* 0x0000000104067899 */ /* 0x000fc40008010206 */
[----:B------:R-:W-:Y:S01]  /*94f0*/  IMAD.MOV.U32 R187, RZ, RZ, R131 ;  /* 0x000000ffffbb7224 */ /* 0x000fe200078e0083 */
[----:B------:R-:W-:Y:S05]  /*9500*/  BRA `(.L_x_850) ;  /* 0x0000038000007947 */ /* 0x000fea0003800000 */
.L_x_852:
        /* <DEDUP_REMOVED lines=11> */
[----:B------:R-:W-:Y:S01]  /*95c0*/  IMAD.IADD R93, R89, 0x1, R93 ;  /* 0x00000001595d7824 */ /* 0x000fe200078e025d */
[C---:B------:R-:W-:Y:S04]  /*95d0*/  IADD3 R89, P6, R91.reuse, UR20, RZ ;  /* 0x000000145b597c10 */ /* 0x040fe8000ffde0ff */
[----:B------:R-:W-:Y:S02]  /*95e0*/  LEA.HI.X R2, R88, R173, R93, 0x6, P0 ;  /* 0x000000ad58027211 */ /* 0x000fe400000f345d */
[C---:B------:R-:W-:Y:S02]  /*95f0*/  @!P4 LEA R94, P0, R91.reuse, c[0x0][0x168], 0x1 ;  /* 0x00005a005b5eca11 */ /* 0x040fe400078008ff */
        /* <DEDUP_REMOVED lines=17> */
[C-C-:B------:R-:W-:Y:S01]  /*9710*/  @!P5 LEA.HI.X R97, R89.reuse, c[0x0][0x16c], R0.reuse, 0x1, P6 ;  /* 0x00005b005961da11 */ /* 0x140fe200030f0c00 */
        /* <DEDUP_REMOVED lines=23> */
.L_x_850:
        /* <DEDUP_REMOVED lines=22> */
[C---:B------:R-:W-:Y:S03]  /*99f0*/  @!P3 LEA R122, P0, R123.reuse, c[0x0][0x170], 0x1 ;  /* 0x00005c007b7aba11 */ /* 0x040fe600078008ff */
[----:B------:R-:W-:Y:S01]  /*9a00*/  @!PT LDS RZ, [RZ] ;  /* 0x00000000fffff984 */ /* 0x000fe20000000800 */
[----:B------:R-:W-:Y:S01]  /*9a10*/  @!PT LDS RZ, [RZ] ;  /* 0x00000000fffff984 */ /* 0x000fe20000000800 */
[----:B------:R-:W-:Y:S01]  /*9a20*/  @!PT LDS RZ, [RZ] ;  /* 0x00000000fffff984 */ /* 0x000fe20000000800 */
[----:B------:R2:W-:Y:S01]  /*9a30*/  @!P5 LDGSTS.E.BYPASS.LTC128B.128 [R165+0x6000], [R194.64] ;  /* 0x06000000c2a5dfae */ /* 0x0005e2000b901d5a */
[----:B------:R-:W-:Y:S02]  /*9a40*/  @!P3 LEA.HI.X R123, R123, c[0x0][0x174], R0, 0x1, P0 ;  /* 0x00005d007b7bba11 */ /* 0x000fe400000f0c00 */
[----:B------:R-:W-:Y:S01]  /*9a50*/  ISETP.GE.AND P0, PT, R179, 0x1, PT ;  /* 0x00000001b300780c */ /* 0x000fe20003f06270 */
        /* <DEDUP_REMOVED lines=26> */
[----:B-1----:R-:W1:Y:S04]  /*9c00*/  LDSM.16.M88.4 R92, [R118+0x3000] ;  /* 0x00300000765c783b */ /* 0x002e680000000200 */
[----:B------:R-:W3:Y:S04]  /*9c10*/  LDSM.16.M88.4 R96, [R118+0x3400] ;  /* 0x003400007660783b */ /* 0x000ee80000000200 */
[----:B------:R-:W4:Y:S04]  /*9c20*/  LDSM.16.M88.4 R100, [R118+0x3800] ;  /* 0x003800007664783b */ /* 0x000f280000000200 */
[----:B------:R-:W0:Y:S04]  /*9c30*/  LDGDEPBAR ;  /* 0x00000000000079af */ /* 0x000e280000000000 */
[----:B------:R-:W5:Y:S04]  /*9c40*/  LDSM.16.M88.4 R104, [R118+0x3c00] ;  /* 0x003c00007668783b */ /* 0x000f680000000200 */
[----:B------:R-:W-:Y:S04]  /*9c50*/  LDSM.16.M88.4 R108, [R117] ;  /* 0x00000000756c783b */ /* 0x000fe80000000200 */
[----:B------:R-:W2:Y:S01]  /*9c60*/  LDSM.16.M88.4 R112, [R87+0x3000] ;  /* 0x003000005770783b */ /* 0x000ea20000000200 */
[C---:B-1----:R-:W-:Y:S08]  /*9c70*/  HMMA.16816.F32 R4, R88.reuse, R92, RZ ;  /* 0x0000005c5804723c */ /* 0x042ff000000018ff */
[C---:B------:R-:W-:Y:S01]  /*9c80*/  HMMA.16816.F32 R8, R88.reuse, R94, RZ ;  /* 0x0000005e5808723c */ /* 0x040fe200000018ff */
[----:B------:R-:W1:Y:S07]  /*9c90*/  LDSM.16.M88.4 R92, [R87+0x3400] ;  /* 0x00340000575c783b */ /* 0x000e6e0000000200 */
[C---:B---3--:R-:W-:Y:S08]  /*9ca0*/  HMMA.16816.F32 R12, R88.reuse, R96, RZ ;  /* 0x00000060580c723c */ /* 0x048ff000000018ff */
[C---:B------:R-:W-:Y:S01]  /*9cb0*/  HMMA.16816.F32 R16, R88.reuse, R98, RZ ;  /* 0x000000625810723c */ /* 0x040fe200000018ff */
[----:B------:R-:W3:Y:S07]  /*9cc0*/  LDSM.16.M88.4 R96, [R87+0x3800] ;  /* 0x003800005760783b */ /* 0x000eee0000000200 */
[C---:B----4-:R-:W-:Y:S08]  /*9cd0*/  HMMA.16816.F32 R20, R88.reuse, R100, RZ ;  /* 0x000000645814723c */ /* 0x050ff000000018ff */
[C---:B------:R-:W-:Y:S01]  /*9ce0*/  HMMA.16816.F32 R24, R88.reuse, R102, RZ ;  /* 0x000000665818723c */ /* 0x040fe200000018ff */
[----:B------:R-:W-:Y:S07]  /*9cf0*/  LDSM.16.M88.4 R100, [R119+0x1000] ;  /* 0x001000007764783b */ /* 0x000fee0000000200 */
[C---:B-----5:R-:W-:Y:S08]  /*9d00*/  HMMA.16816.F32 R28, R88.reuse, R104, RZ ;  /* 0x00000068581c723c */ /* 0x060ff000000018ff */
[----:B------:R-:W-:Y:S01]  /*9d10*/  HMMA.16816.F32 R32, R88, R106, RZ ;  /* 0x0000006a5820723c */ /* 0x000fe200000018ff */
[----:B------:R-:W4:Y:S04]  /*9d20*/  LDSM.16.M88.4 R88, [R87+0x3c00] ;  /* 0x003c00005758783b */ /* 0x000f280000000200 */
[----:B------:R-:W5:Y:S03]  /*9d30*/  LDSM.16.M88.4 R104, [R118+0x4000] ;  /* 0x004000007668783b */ /* 0x000f660000000200 */
        /* <DEDUP_REMOVED lines=8> */
[----:B------:R-:W-:Y:S07]  /*9dc0*/  LDSM.16.M88.4 R96, [R117+0x1000] ;  /* 0x001000007560783b */ /* 0x000fee0000000200 */
[C---:B----4-:R-:W-:Y:S08]  /*9dd0*/  HMMA.16816.F32 R28, R108.reuse, R88, R28 ;  /* 0x000000586c1c723c */ /* 0x050ff0000000181c */
[----:B------:R-:W-:Y:S01]  /*9de0*/  HMMA.16816.F32 R32, R108, R90, R32 ;  /* 0x0000005a6c20723c */ /* 0x000fe20000001820 */
[----:B------:R-:W1:Y:S04]  /*9df0*/  LDSM.16.M88.4 R88, [R118+0x4800] ;  /* 0x004800007658783b */ /* 0x000e680000000200 */
[----:B------:R-:W3:Y:S03]  /*9e00*/  LDSM.16.M88.4 R108, [R87+0x4000] ;  /* 0x00400000576c783b */ /* 0x000ee60000000200 */
[C---:B-----5:R-:W-:Y:S08]  /*9e10*/  HMMA.16816.F32 R4, R100.reuse, R104, R4 ;  /* 0x000000686404723c */ /* 0x060ff00000001804 */
[C---:B------:R-:W-:Y:S01]  /*9e20*/  HMMA.16816.F32 R8, R100.reuse, R106, R8 ;  /* 0x0000006a6408723c */ /* 0x040fe20000001808 */
[----:B------:R-:W4:Y:S07]  /*9e30*/  LDSM.16.M88.4 R104, [R87+0x4400] ;  /* 0x004400005768783b */ /* 0x000f2e0000000200 */
[C---:B--2---:R-:W-:Y:S08]  /*9e40*/  HMMA.16816.F32 R12, R100.reuse, R112, R12 ;  /* 0x00000070640c723c */ /* 0x044ff0000000180c */
[C---:B------:R-:W-:Y:S01]  /*9e50*/  HMMA.16816.F32 R16, R100.reuse, R114, R16 ;  /* 0x000000726410723c */ /* 0x040fe20000001810 */
[----:B------:R-:W2:Y:S07]  /*9e60*/  LDSM.16.M88.4 R112, [R87+0x4800] ;  /* 0x004800005770783b */ /* 0x000eae0000000200 */
[C---:B-1----:R-:W-:Y:S08]  /*9e70*/  HMMA.16816.F32 R20, R100.reuse, R88, R20 ;  /* 0x000000586414723c */ /* 0x042ff00000001814 */
[C---:B------:R-:W-:Y:S01]  /*9e80*/  HMMA.16816.F32 R24, R100.reuse, R90, R24 ;  /* 0x0000005a6418723c */ /* 0x040fe20000001818 */
[----:B------:R-:W1:Y:S07]  /*9e90*/  LDSM.16.M88.4 R88, [R87+0x4c00] ;  /* 0x004c00005758783b */ /* 0x000e6e0000000200 */
[C---:B------:R-:W-:Y:S08]  /*9ea0*/  HMMA.16816.F32 R28, R100.reuse, R92, R28 ;  /* 0x0000005c641c723c */ /* 0x040ff0000000181c */
[----:B------:R-:W-:Y:S01]  /*9eb0*/  HMMA.16816.F32 R32, R100, R94, R32 ;  /* 0x0000005e6420723c */ /* 0x000fe20000001820 */
[----:B------:R-:W-:Y:S04]  /*9ec0*/  LDSM.16.M88.4 R92, [R119+0x2000] ;  /* 0x00200000775c783b */ /* 0x000fe80000000200 */
[----:B------:R-:W5:Y:S03]  /*9ed0*/  LDSM.16.M88.4 R100, [R118+0x5000] ;  /* 0x005000007664783b */ /* 0x000f660000000200 */
[C---:B---3--:R-:W-:Y:S08]  /*9ee0*/  HMMA.16816.F32 R4, R96.reuse, R108, R4 ;  /* 0x0000006c6004723c */ /* 0x048ff00000001804 */
[C---:B------:R-:W-:Y:S01]  /*9ef0*/  HMMA.16816.F32 R8, R96.reuse, R110, R8 ;  /* 0x0000006e6008723c */ /* 0x040fe20000001808 */
[----:B------:R-:W3:Y:S07]  /*9f00*/  LDSM.16.M88.4 R108, [R118+0x5400] ;  /* 0x00540000766c783b */ /* 0x000eee0000000200 */
[C---:B----4-:R-:W-:Y:S08]  /*9f10*/  HMMA.16816.F32 R12, R96.reuse, R104, R12 ;  /* 0x00000068600c723c */ /* 0x050ff0000000180c */
[C---:B------:R-:W-:Y:S01]  /*9f20*/  HMMA.16816.F32 R16, R96.reuse, R106, R16 ;  /* 0x0000006a6010723c */ /* 0x040fe20000001810 */
[----:B------:R-:W4:Y:S07]  /*9f30*/  LDSM.16.M88.4 R104, [R118+0x5800] ;  /* 0x005800007668783b */ /* 0x000f2e0000000200 */
[C---:B--2---:R-:W-:Y:S08]  /*9f40*/  HMMA.16816.F32 R20, R96.reuse, R112, R20 ;  /* 0x000000706014723c */ /* 0x044ff00000001814 */
[C---:B------:R-:W-:Y:S01]  /*9f50*/  HMMA.16816.F32 R24, R96.reuse, R114, R24 ;  /* 0x000000726018723c */ /* 0x040fe20000001818 */
[----:B------:R-:W2:Y:S07]  /*9f60*/  LDSM.16.M88.4 R112, [R118+0x5c00] ;  /* 0x005c00007670783b */ /* 0x000eae0000000200 */
[C---:B-1----:R-:W-:Y:S08]  /*9f70*/  HMMA.16816.F32 R28, R96.reuse, R88, R28 ;  /* 0x00000058601c723c */ /* 0x042ff0000000181c */
[----:B------:R-:W-:Y:S01]  /*9f80*/  HMMA.16816.F32 R32, R96, R90, R32 ;  /* 0x0000005a6020723c */ /* 0x000fe20000001820 */
[----:B------:R-:W-:Y:S04]  /*9f90*/  LDSM.16.M88.4 R88, [R117+0x2000] ;  /* 0x002000007558783b */ /* 0x000fe80000000200 */
[----:B------:R-:W1:Y:S03]  /*9fa0*/  LDSM.16.M88.4 R96, [R87+0x5000] ;  /* 0x005000005760783b */ /* 0x000e660000000200 */
[C---:B-----5:R-:W-:Y:S08]  /*9fb0*/  HMMA.16816.F32 R4, R92.reuse, R100, R4 ;  /* 0x000000645c04723c */ /* 0x060ff00000001804 */
[C---:B------:R-:W-:Y:S01]  /*9fc0*/  HMMA.16816.F32 R8, R92.reuse, R102, R8 ;  /* 0x000000665c08723c */ /* 0x040fe20000001808 */
[----:B------:R-:W5:Y:S07]  /*9fd0*/  LDSM.16.M88.4 R100, [R87+0x5400] ;  /* 0x005400005764783b */ /* 0x000f6e0000000200 */
[C---:B---3--:R-:W-:Y:S08]  /*9fe0*/  HMMA.16816.F32 R12, R92.reuse, R108, R12 ;  /* 0x0000006c5c0c723c */ /* 0x048ff0000000180c */
[C---:B------:R-:W-:Y:S01]  /*9ff0*/  HMMA.16816.F32 R16, R92.reuse, R110, R16 ;  /* 0x0000006e5c10723c */ /* 0x040fe20000001810 */
[----:B------:R-:W3:Y:S07]  /*a000*/  LDSM.16.M88.4 R108, [R87+0x5800] ;  /* 0x00580000576c783b */ /* 0x000eee0000000200 */
[C---:B----4-:R-:W-:Y:S08]  /*a010*/  HMMA.16816.F32 R20, R92.reuse, R104, R20 ;  /* 0x000000685c14723c */ /* 0x050ff00000001814 */
[C---:B------:R-:W-:Y:S01]  /*a020*/  HMMA.16816.F32 R24, R92.reuse, R106, R24 ;  /* 0x0000006a5c18723c */ /* 0x040fe20000001818 */
[----:B------:R-:W4:Y:S01]  /*a030*/  LDSM.16.M88.4 R104, [R87+0x5c00] ;  /* 0x005c00005768783b */ /* 0x000f220000000200 */
[----:B------:R-:W-:Y:S04]  /*a040*/  DEPBAR.LE SB0, 0x0 ;  /* 0x000080000000791a */ /* 0x000fe80000000000 */
[----:B------:R-:W-:Y:S02]  /*a050*/  BAR.SYNC.DEFER_BLOCKING 0x0 ;  /* 0x0000000000007b1d */ /* 0x000fe40000010000 */
[C---:B--2---:R-:W-:Y:S08]  /*a060*/  HMMA.16816.F32 R28, R92.reuse, R112, R28 ;  /* 0x000000705c1c723c */ /* 0x044ff0000000181c */
[----:B------:R-:W-:Y:S08]  /*a070*/  HMMA.16816.F32 R32, R92, R114, R32 ;  /* 0x000000725c20723c */ /* 0x000ff00000001820 */
[C---:B-1----:R-:W-:Y:S08]  /*a080*/  HMMA.16816.F32 R4, R88.reuse, R96, R4 ;  /* 0x000000605804723c */ /* 0x042ff00000001804 */
[C---:B------:R-:W-:Y:S08]  /*a090*/  HMMA.16816.F32 R8, R88.reuse, R98, R8 ;  /* 0x000000625808723c */ /* 0x040ff00000001808 */
[C---:B-----5:R-:W-:Y:S08]  /*a0a0*/  HMMA.16816.F32 R12, R88.reuse, R100, R12 ;  /* 0x00000064580c723c */ /* 0x060ff0000000180c */
[C---:B------:R-:W-:Y:S08]  /*a0b0*/  HMMA.16816.F32 R16, R88.reuse, R102, R16 ;  /* 0x000000665810723c */ /* 0x040ff00000001810 */
[C---:B---3--:R-:W-:Y:S08]  /*a0c0*/  HMMA.16816.F32 R20, R88.reuse, R108, R20 ;  /* 0x0000006c5814723c */ /* 0x048ff00000001814 */
[C---:B------:R-:W-:Y:S08]  /*a0d0*/  HMMA.16816.F32 R24, R88.reuse, R110, R24 ;  /* 0x0000006e5818723c */ /* 0x040ff00000001818 */
[C---:B----4-:R-:W-:Y:S08]  /*a0e0*/  HMMA.16816.F32 R28, R88.reuse, R104, R28 ;  /* 0x00000068581c723c */ /* 0x050ff0000000181c */
[----:B------:R-:W-:Y:S01]  /*a0f0*/  HMMA.16816.F32 R32, R88, R106, R32 ;  /* 0x0000006a5820723c */ /* 0x000fe20000001820 */
[----:B------:R-:W-:-:S07]  /*a100*/  @P0 BRA `(.L_x_852) ;  /* 0xfffff40000000947 */ /* 0x000fce000383ffff */
.L_x_851:
        /* <DEDUP_REMOVED lines=24> */
[----:B------:R-:W-:Y:S02]  /*a290*/  LOP3.LUT R95, R126, UR29, RZ, 0x3c, !PT ;  /* 0x0000001d7e5f7c12 */ /* 0x000fe4000f8e3cff */
[----:B------:R-:W-:Y:S02]  /*a2a0*/  FMNMX.FTZ R0, R28, R89, !PT ;  /* 0x000000591c007209 */ /* 0x000fe40007810000 */
[----:B------:R-:W-:Y:S02]  /*a2b0*/  LOP3.LUT R204, R181, UR15, R184, 0x96, !PT ;  /* 0x0000000fb5cc7c12 */ /* 0x000fe4000f8e96b8 */
[----:B------:R-:W-:Y:S02]  /*a2c0*/  FMNMX.FTZ R89, R29, R0, !PT ;  /* 0x000000001d597209 */ /* 0x000fe40007810000 */
[----:B------:R-:W-:Y:S01]  /*a2d0*/  IADD3 R126, R126, 0x1, RZ ;  /* 0x000000017e7e7810 */ /* 0x000fe20007ffe0ff */
[----:B------:R-:W-:Y:S01]  /*a2e0*/  IMAD.WIDE.U32 R204, R204, -0x326172a9, RZ ;  /* 0xcd9e8d57cccc7825 */ /* 0x000fe200078e00ff */
[----:B------:R-:W-:Y:S02]  /*a2f0*/  FMNMX.FTZ R0, R32, R89, !PT ;  /* 0x0000005920007209 */ /* 0x000fe40007810000 */
[----:B------:R-:W-:Y:S02]  /*a300*/  FMNMX.FTZ R89, R27, R2, !PT ;  /* 0x000000021b597209 */ /* 0x000fe40007810000 */
[----:B------:R-:W-:Y:S02]  /*a310*/  FMNMX.FTZ R97, R33, R0, !PT ;  /* 0x0000000021617209 */ /* 0x000fe40007810000 */
[----:B------:R-:W-:Y:S03]  /*a320*/  FMNMX.FTZ R2, R30, R89, !PT ;  /* 0x000000591e027209 */ /* 0x000fe60007810000 */
[----:B------:R-:W1:Y:S01]  /*a330*/  SHFL.BFLY PT, R0, R97, 0x2, 0x1f ;  /* 0x0c401f0061007f89 */ /* 0x000e6200000e0000 */
[----:B------:R-:W-:Y:S04]  /*a340*/  FMNMX.FTZ R89, R31, R2, !PT ;  /* 0x000000021f597209 */ /* 0x000fe80007810000 */
[----:B------:R-:W-:Y:S04]  /*a350*/  FMNMX.FTZ R2, R34, R89, !PT ;  /* 0x0000005922027209 */ /* 0x000fe80007810000 */
[----:B------:R-:W-:Y:S05]  /*a360*/  FMNMX.FTZ R93, R35, R2, !PT ;  /* 0x00000002235d7209 */ /* 0x000fea0007810000 */
[----:B------:R-:W2:Y:S01]  /*a370*/  SHFL.BFLY PT, R84, R93, 0x2, 0x1f ;  /* 0x0c401f005d547f89 */ /* 0x000ea200000e0000 */
[----:B-1----:R-:W-:Y:S02]  /*a380*/  FMNMX.FTZ R91, R97, R0, !PT ;  /* 0x00000000615b7209 */ /* 0x002fe40007810000 */
[----:B------:R-:W-:Y:S05]  /*a390*/  LOP3.LUT R0, R185, R95, RZ, 0x3c, !PT ;  /* 0x0000005fb9007212 */ /* 0x000fea00078e3cff */
[----:B------:R-:W1:Y:S01]  /*a3a0*/  SHFL.BFLY PT, R2, R91, 0x1, 0x1f ;  /* 0x0c201f005b027f89 */ /* 0x000e6200000e0000 */
[----:B------:R-:W-:Y:S05]  /*a3b0*/  IMAD.WIDE.U32 R208, R0, -0x326172a9, RZ ;  /* 0xcd9e8d5700d07825 */ /* 0x000fea00078e00ff */
[----:B------:R-:W-:Y:S02]  /*a3c0*/  LOP3.LUT R208, R205, UR14, R208, 0x96, !PT ;  /* 0x0000000ecdd07c12 */ /* 0x000fe4000f8e96d0 */
[----:B--2---:R-:W-:Y:S02]  /*a3d0*/  FMNMX.FTZ R89, R93, R84, !PT ;  /* 0x000000545d597209 */ /* 0x004fe40007810000 */
[----:B------:R-:W-:Y:S01]  /*a3e0*/  LOP3.LUT R84, R209, UR16, R182, 0x96, !PT ;  /* 0x00000010d1547c12 */ /* 0x000fe2000f8e96b6 */
[----:B------:R-:W-:Y:S02]  /*a3f0*/  IMAD.WIDE.U32 R208, R208, -0x2daee0ad, RZ ;  /* 0xd2511f53d0d07825 */ /* 0x000fe400078e00ff */
[----:B------:R-:W2:Y:S02]  /*a400*/  SHFL.BFLY PT, R0, R89, 0x1, 0x1f ;  /* 0x0c201f0059007f89 */ /* 0x000ea400000e0000 */
[----:B------:R-:W-:Y:S05]  /*a410*/  IMAD.WIDE.U32 R200, R84, -0x2daee0ad, RZ ;  /* 0xd2511f5354c87825 */ /* 0x000fea00078e00ff */
[----:B------:R-:W-:Y:S02]  /*a420*/  LOP3.LUT R84, R201, UR13, R180, 0x96, !PT ;  /* 0x0000000dc9547c12 */ /* 0x000fe4000f8e96b4 */
[----:B------:R-:W-:Y:S02]  /*a430*/  LOP3.LUT R200, R209, UR11, R200, 0x96, !PT ;  /* 0x0000000bd1c87c12 */ /* 0x000fe4000f8e96c8 */
[----:B-1----:R-:W-:Y:S01]  /*a440*/  FMNMX.FTZ R2, R91, R2, !PT ;  /* 0x000000025b027209 */ /* 0x002fe20007810000 */
[----:B------:R-:W-:Y:S03]  /*a450*/  IMAD.WIDE.U32 R114, R84, -0x326172a9, RZ ;  /* 0xcd9e8d5754727825 */ /* 0x000fe600078e00ff */
[----:B------:R-:W-:Y:S01]  /*a460*/  FSETP.NEU.FTZ.AND P0, PT, R2, -INF , PT ;  /* 0xff8000000200780b */ /* 0x000fe20003f1d000 */
[----:B------:R-:W-:Y:S01]  /*a470*/  IMAD.WIDE.U32 R200, R200, -0x326172a9, RZ ;  /* 0xcd9e8d57c8c87825 */ /* 0x000fe200078e00ff */
[----:B------:R-:W-:Y:S03]  /*a480*/  LOP3.LUT R84, R115, UR12, R204, 0x96, !PT ;  /* 0x0000000c73547c12 */ /* 0x000fe6000f8e96cc */
[----:B------:R-:W-:Y:S01]  /*a490*/  FMUL.FTZ R104, R2, c[0x0][0x23c] ;  /* 0x00008f0002687a20 */ /* 0x000fe20000410000 */
[----:B------:R-:W-:Y:S01]  /*a4a0*/  LOP3.LUT R114, R201, UR10, R114, 0x96, !PT ;  /* 0x0000000ac9727c12 */ /* 0x000fe2000f8e9672 */
[----:B------:R-:W-:Y:S01]  /*a4b0*/  IMAD.WIDE.U32 R206, R84, -0x2daee0ad, RZ ;  /* 0xd2511f5354ce7825 */ /* 0x000fe200078e00ff */
[----:B--2---:R-:W-:Y:S02]  /*a4c0*/  FMNMX.FTZ R0, R89, R0, !PT ;  /* 0x0000000059007209 */ /* 0x004fe40007810000 */
[----:B------:R-:W-:Y:S01]  /*a4d0*/  FSEL R104, R104, RZ, P0 ;  /* 0x000000ff68687208 */ /* 0x000fe20000000000 */
[----:B------:R-:W-:Y:S01]  /*a4e0*/  IMAD.WIDE.U32 R114, R114, -0x2daee0ad, RZ ;  /* 0xd2511f5372727825 */ /* 0x000fe200078e00ff */
[----:B------:R-:W-:Y:S02]  /*a4f0*/  LOP3.LUT R208, R207, UR9, R208, 0x96, !PT ;  /* 0x00000009cfd07c12 */ /* 0x000fe4000f8e96d0 */
[----:B------:R-:W-:Y:S01]  /*a500*/  FSETP.NEU.FTZ.AND P0, PT, R0, -INF , PT ;  /* 0xff8000000000780b */ /* 0x000fe20003f1d000 */
[----:B------:R-:W-:Y:S01]  /*a510*/  FFMA.FTZ R96, R4, c[0x0][0x23c], -R104 ;  /* 0x00008f0004607a23 */ /* 0x000fe20000010868 */
[----:B------:R-:W-:Y:S01]  /*a520*/  LOP3.LUT R206, R115, UR7, R206, 0x96, !PT ;  /* 0x0000000773ce7c12 */ /* 0x000fe2000f8e96ce */
[----:B------:R-:W-:Y:S02]  /*a530*/  FFMA.FTZ R127, R5, c[0x0][0x23c], -R104 ;  /* 0x00008f00057f7a23 */ /* 0x000fe40000010868 */
[----:B------:R-:W-:Y:S02]  /*a540*/  FMUL.FTZ R106, R0, c[0x0][0x23c] ;  /* 0x00008f00006a7a20 */ /* 0x000fe40000410000 */
[----:B------:R-:W-:Y:S01]  /*a550*/  MUFU.EX2 R96, R96 ;  /* 0x0000006000607308 */ /* 0x000fe20000000800 */
[----:B------:R-:W-:Y:S02]  /*a560*/  IMAD.WIDE.U32 R206, R206, -0x326172a9, RZ ;  /* 0xcd9e8d57cece7825 */ /* 0x000fe400078e00ff */
[----:B------:R-:W-:Y:S02]  /*a570*/  FSEL R106, R106, RZ, P0 ;  /* 0x000000ff6a6a7208 */ /* 0x000fe40000000000 */
[----:B------:R-:W-:Y:S01]  /*a580*/  IADD3 R190, P0, R188, UR5, RZ ;  /* 0x00000005bcbe7c10 */ /* 0x000fe2000ff1e0ff */
[----:B------:R-:W-:Y:S01]  /*a590*/  IMAD.WIDE.U32 R208, R208, -0x326172a9, RZ ;  /* 0xcd9e8d57d0d07825 */ /* 0x000fe200078e00ff */
[----:B------:R-:W-:Y:S02]  /*a5a0*/  SHF.R.U32.HI R98, RZ, 0x18, R206 ;  /* 0x00000018ff627819 */ /* 0x000fe400000116ce */
[----:B------:R-:W-:Y:S01]  /*a5b0*/  IADD3.X R191, R189, UR6, RZ, P0, !PT ;  /* 0x00000006bdbf7c10 */ /* 0x000fe200087fe4ff */
[----:B------:R-:W1:Y:S01]  /*a5c0*/  MUFU.EX2 R127, R127 ;  /* 0x0000007f007f7308 */ /* 0x000e620000000800 */
[----:B------:R-:W-:Y:S01]  /*a5d0*/  LOP3.LUT R84, R207, UR17, R208, 0x96, !PT ;  /* 0x00000011cf547c12 */ /* 0x000fe2000f8e96d0 */
[----:B------:R-:W-:Y:S01]  /*a5e0*/  FFMA.FTZ R210, R6, c[0x0][0x23c], -R106 ;  /* 0x00008f0006d27a23 */ /* 0x000fe2000001086a */
[----:B------:R-:W-:Y:S01]  /*a5f0*/  LOP3.LUT R200, R209, UR8, R200, 0x96, !PT ;  /* 0x00000008d1c87c12 */ /* 0x000fe2000f8e96c8 */
[----:B------:R-:W-:Y:S01]  /*a600*/  FFMA.FTZ R197, R7, c[0x0][0x23c], -R106 ;  /* 0x00008f0007c57a23 */ /* 0x000fe2000001086a */
[C---:B------:R-:W-:Y:S01]  /*a610*/  LOP3.LUT R92, R84.reuse, 0xff, RZ, 0xc0, !PT ;  /* 0x000000ff545c7812 */ /* 0x040fe200078ec0ff */
[----:B------:R-:W-:Y:S01]  /*a620*/  FFMA.FTZ R110, R29, c[0x0][0x23c], -R104 ;  /* 0x00008f001d6e7a23 */ /* 0x000fe20000010868 */
[----:B------:R-:W-:Y:S01]  /*a630*/  LOP3.LUT R88, R84, 0xffff, RZ, 0xc0, !PT ;  /* 0x0000ffff54587812 */ /* 0x000fe200078ec0ff */
[----:B------:R-:W-:Y:S01]  /*a640*/  FFMA.FTZ R199, R10, c[0x0][0x23c], -R106 ;  /* 0x00008f000ac77a23 */ /* 0x000fe2000001086a */
[----:B------:R-:W-:Y:S01]  /*a650*/  ISETP.GE.U32.AND P6, PT, R163, R92, PT ;  /* 0x0000005ca300720c */ /* 0x000fe20003fc6070 */
[----:B------:R-:W-:Y:S01]  /*a660*/  MUFU.EX2 R210, R210 ;  /* 0x000000d200d27308 */ /* 0x000fe20000000800 */
[----:B------:R-:W-:Y:S01]  /*a670*/  SHF.R.U32.HI R90, RZ, 0x10, R84 ;  /* 0x00000010ff5a7819 */ /* 0x000fe20000011654 */
[----:B------:R-:W-:Y:S01]  /*a680*/  FFMA.FTZ R194, R11, c[0x0][0x23c], -R106 ;  /* 0x00008f000bc27a23 */ /* 0x000fe2000001086a */
[----:B------:R-:W-:Y:S01]  /*a690*/  SHF.R.U32.HI R88, RZ, 0x8, R88 ;  /* 0x00000008ff587819 */ /* 0x000fe20000011658 */
[----:B------:R-:W-:Y:S01]  /*a6a0*/  IMAD.WIDE.U32 R200, R200, -0x2daee0ad, RZ ;  /* 0xd2511f53c8c87825 */ /* 0x000fe200078e00ff */
[----:B------:R-:W-:Y:S02]  /*a6b0*/  LOP3.LUT R90, R90, 0xff, RZ, 0xc0, !PT ;  /* 0x000000ff5a5a7812 */ /* 0x000fe400078ec0ff */
[----:B------:R-:W-:Y:S01]  /*a6c0*/  LOP3.LUT R88, R88, 0xffff, RZ, 0xc0, !PT ;  /* 0x0000ffff58587812 */ /* 0x000fe200078ec0ff */
[--C-:B------:R-:W-:Y:S01]  /*a6d0*/  FFMA.FTZ R202, R14, c[0x0][0x23c], -R106.reuse ;  /* 0x00008f000eca7a23 */ /* 0x100fe2000001086a */
[C---:B------:R-:W-:Y:S01]  /*a6e0*/  ISETP.GE.U32.AND P1, PT, R163.reuse, R90, PT ;  /* 0x0000005aa300720c */ /* 0x040fe20003f26070 */
[----:B------:R-:W2:Y:S01]  /*a6f0*/  MUFU.EX2 R197, R197 ;  /* 0x000000c500c57308 */ /* 0x000ea20000000800 */
[----:B------:R-:W-:Y:S01]  /*a700*/  ISETP.GE.U32.AND P2, PT, R163, R88, PT ;  /* 0x00000058a300720c */ /* 0x000fe20003f46070 */
[--C-:B------:R-:W-:Y:S01]  /*a710*/  FFMA.FTZ R192, R19, c[0x0][0x23c], -R106.reuse ;  /* 0x00008f0013c07a23 */ /* 0x100fe2000001086a */
[----:B------:R-:W-:Y:S01]  /*a720*/  LOP3.LUT R90, R206, 0xff, RZ, 0xc0, !PT ;  /* 0x000000ffce5a7812 */ /* 0x000fe200078ec0ff */
[----:B------:R-:W-:Y:S01]  /*a730*/  FFMA.FTZ R113, R22, c[0x0][0x23c], -R106 ;  /* 0x00008f0016717a23 */ /* 0x000fe2000001086a */
[----:B-1----:R-:W-:Y:S01]  /*a740*/  F2FP.PACK_AB R89, R127, R96 ;  /* 0x000000607f59723e */ /* 0x002fe200000000ff */
[----:B------:R-:W-:Y:S01]  /*a750*/  FFMA.FTZ R196, R8, c[0x0][0x23c], -R104 ;  /* 0x00008f0008c47a23 */ /* 0x000fe20000010868 */
[----:B------:R-:W-:Y:S01]  /*a760*/  SHF.R.U32.HI R84, RZ, 0x18, R84 ;  /* 0x00000018ff547819 */ /* 0x000fe20000011654 */
[----:B------:R-:W-:Y:S01]  /*a770*/  FFMA.FTZ R105, R9, c[0x0][0x23c], -R104 ;  /* 0x00008f0009697a23 */ /* 0x000fe20000010868 */
[----:B------:R-:W-:Y:S01]  /*a780*/  PRMT R88, R89, 0x7632, R88 ;  /* 0x0000763259587816 */ /* 0x000fe20000000058 */
[----:B------:R-:W-:Y:S01]  /*a790*/  @!P6 HADD2 R146, -R89.H0_H0, -RZ.H0_H0 ;  /* 0xa00000ff5992e230 */ /* 0x000fe20000000900 */
[----:B------:R-:W-:Y:S01]  /*a7a0*/  ISETP.GE.U32.AND P0, PT, R163, R90, PT ;  /* 0x0000005aa300720c */ /* 0x000fe20003f06070 */
[----:B------:R-:W-:Y:S01]  /*a7b0*/  MUFU.EX2 R196, R196 ;  /* 0x000000c400c47308 */ /* 0x000fe20000000800 */
[----:B------:R-:W-:Y:S01]  /*a7c0*/  PRMT R90, R89, 0x5410, R88 ;  /* 0x00005410595a7816 */ /* 0x000fe20000000058 */
[----:B------:R-:W-:Y:S01]  /*a7d0*/  FADD.FTZ R85, -R0, R85 ;  /* 0x0000005500557221 */ /* 0x000fe20000010100 */
[----:B------:R-:W-:Y:S01]  /*a7e0*/  @!P6 PRMT R89, R146, 0x5410, RZ ;  /* 0x000054109259e816 */ /* 0x000fe200000000ff */
[----:B------:R-:W-:Y:S01]  /*a7f0*/  @!P2 HADD2 R136, -R88.H0_H0, -RZ.H0_H0 ;  /* 0xa00000ff5888a230 */ /* 0x000fe20000000900 */
[----:B------:R-:W-:Y:S01]  /*a800*/  ISETP.GE.U32.AND P6, PT, R163, R84, PT ;  /* 0x00000054a300720c */ /* 0x000fe20003fc6070 */
[----:B------:R-:W-:Y:S01]  /*a810*/  FMUL.FTZ R84, R85, c[0x0][0x23c] ;  /* 0x00008f0055547a20 */ /* 0x000fe20000410000 */
[----:B------:R-:W-:Y:S01]  /*a820*/  LOP3.LUT R92, R206, 0xffff, RZ, 0xc0, !PT ;  /* 0x0000ffffce5c7812 */ /* 0x000fe200078ec0ff */
[----:B------:R-:W-:Y:S01]  /*a830*/  STG.E.U16 [R188.64], R89 ;  /* 0x00000059bc007986 */ /* 0x000fe2000c10151a */
[----:B------:R-:W-:Y:S01]  /*a840*/  @!P2 PRMT R88, R136, 0x5410, RZ ;  /* 0x000054108858a816 */ /* 0x000fe200000000ff */
[----:B------:R-:W1:Y:S01]  /*a850*/  MUFU.EX2 R105, R105 ;  /* 0x0000006900697308 */ /* 0x000e620000000800 */
[----:B------:R-:W-:Y:S01]  /*a860*/  SHF.R.U32.HI R92, RZ, 0x8, R92 ;  /* 0x00000008ff5c7819 */ /* 0x000fe2000001165c */
[----:B------:R-:W-:Y:S01]  /*a870*/  FFMA.FTZ R112, R23, c[0x0][0x23c], -R106 ;  /* 0x00008f0017707a23 */ /* 0x000fe2000001086a */
[----:B--2---:R-:W-:Y:S01]  /*a880*/  F2FP.PACK_AB R95, R197, R210 ;  /* 0x000000d2c55f723e */ /* 0x004fe200000000ff */
[----:B------:R-:W-:Y:S01]  /*a890*/  STG.E.U16 [R188.64+0x2], R88 ;  /* 0x00000258bc007986 */ /* 0x000fe2000c10151a */
[----:B------:R-:W-:Y:S01]  /*a8a0*/  LOP3.LUT R92, R92, 0xffff, RZ, 0xc0, !PT ;  /* 0x0000ffff5c5c7812 */ /* 0x000fe200078ec0ff */
[----:B------:R-:W-:Y:S01]  /*a8b0*/  FFMA.FTZ R103, R25, c[0x0][0x23c], -R104 ;  /* 0x00008f0019677a23 */ /* 0x000fe20000010868 */
[----:B------:R-:W-:Y:S01]  /*a8c0*/  PRMT R94, R95, 0x7632, R94 ;  /* 0x000076325f5e7816 */ /* 0x000fe2000000005e */
[----:B------:R-:W-:Y:S01]  /*a8d0*/  @!P1 HADD2 R135, -R95.H0_H0, -RZ.H0_H0 ;  /* 0xa00000ff5f879230 */ /* 0x000fe20000000900 */
[----:B------:R-:W-:Y:S01]  /*a8e0*/  ISETP.GE.U32.AND P2, PT, R163, R98, PT ;  /* 0x00000062a300720c */ /* 0x000fe20003f46070 */
[----:B------:R-:W2:Y:S01]  /*a8f0*/  MUFU.EX2 R84, R84 ;  /* 0x0000005400547308 */ /* 0x000ea20000000800 */
[----:B------:R-:W-:Y:S01]  /*a900*/  PRMT R91, R95, 0x5410, R94 ;  /* 0x000054105f5b7816 */ /* 0x000fe2000000005e */
[----:B------:R-:W-:Y:S01]  /*a910*/  @!P6 HADD2 R134, -R94.H0_H0, -RZ.H0_H0 ;  /* 0xa00000ff5e86e230 */ /* 0x000fe20000000900 */
[----:B------:R-:W-:Y:S01]  /*a920*/  @!P1 PRMT R95, R135, 0x5410, RZ ;  /* 0x00005410875f9816 */ /* 0x000fe200000000ff */
[----:B------:R-:W-:Y:S01]  /*a930*/  FFMA.FTZ R124, R26, c[0x0][0x23c], -R106 ;  /* 0x00008f001a7c7a23 */ /* 0x000fe2000001086a */
[----:B------:R-:W-:Y:S01]  /*a940*/  ISETP.GE.U32.AND P1, PT, R163, R92, PT ;  /* 0x0000005ca300720c */ /* 0x000fe20003f26070 */
[----:B------:R-:W-:Y:S01]  /*a950*/  FADD.FTZ R85, -R2, R3 ;  /* 0x0000000302557221 */ /* 0x000fe20000010100 */
[----:B------:R-:W-:Y:S01]  /*a960*/  LOP3.LUT R98, R201, UR18, R114, 0x96, !PT ;  /* 0x00000012c9627c12 */ /* 0x000fe2000f8e9672 */
[----:B------:R-:W-:Y:S01]  /*a970*/  FFMA.FTZ R198, R12, c[0x0][0x23c], -R104 ;  /* 0x00008f000cc67a23 */ /* 0x000fe20000010868 */
[----:B------:R-:W-:Y:S01]  /*a980*/  SHF.R.U32.HI R97, RZ, 0x10, R206 ;  /* 0x00000010ff617819 */ /* 0x000fe200000116ce */
[----:B------:R-:W-:Y:S01]  /*a990*/  MUFU.EX2 R199, R199 ;  /* 0x000000c700c77308 */ /* 0x000fe20000000800 */
[----:B------:R-:W-:Y:S01]  /*a9a0*/  LOP3.LUT R100, R98, 0xffff, RZ, 0xc0, !PT ;  /* 0x0000ffff62647812 */ /* 0x000fe200078ec0ff */
[----:B------:R-:W-:Y:S01]  /*a9b0*/  FFMA.FTZ R129, R13, c[0x0][0x23c], -R104 ;  /* 0x00008f000d817a23 */ /* 0x000fe20000010868 */
[----:B------:R-:W-:Y:S01]  /*a9c0*/  LOP3.LUT R102, R97, 0xff, RZ, 0xc0, !PT ;  /* 0x000000ff61667812 */ /* 0x000fe200078ec0ff */
[----:B------:R-:W-:Y:S01]  /*a9d0*/  STG.E.U16 [R190.64], R95 ;  /* 0x0000005fbe007986 */ /* 0x000fe2000c10151a */
[----:B-1----:R-:W-:Y:S01]  /*a9e0*/  F2FP.PACK_AB R93, R105, R196 ;  /* 0x000000c4695d723e */ /* 0x002fe200000000ff */
[----:B------:R-:W-:Y:S01]  /*a9f0*/  FMUL.FTZ R3, R85, c[0x0][0x23c] ;  /* 0x00008f0055037a20 */ /* 0x000fe20000410000 */
[----:B------:R-:W-:Y:S01]  /*aa00*/  SHF.R.U32.HI R100, RZ, 0x8, R100 ;  /* 0x00000008ff647819 */ /* 0x000fe20000011664 */
[----:B------:R-:W-:Y:S01]  /*aa10*/  FFMA.FTZ R97, R15, c[0x0][0x23c], -R106 ;  /* 0x00008f000f617a23 */ /* 0x000fe2000001086a */
[----:B------:R-:W-:Y:S01]  /*aa20*/  PRMT R92, R93, 0x7632, R92 ;  /* 0x000076325d5c7816 */ /* 0x000fe2000000005c */
[----:B------:R-:W1:Y:S01]  /*aa30*/  MUFU.EX2 R194, R194 ;  /* 0x000000c200c27308 */ /* 0x000e620000000800 */
[----:B------:R-:W-:Y:S01]  /*aa40*/  LOP3.LUT R100, R100, 0xffff, RZ, 0xc0, !PT ;  /* 0x0000ffff64647812 */ /* 0x000fe200078ec0ff */
[----:B------:R-:W-:Y:S01]  /*aa50*/  @!P0 HADD2 R133, -R93.H0_H0, -RZ.H0_H0 ;  /* 0xa00000ff5d858230 */ /* 0x000fe20000000900 */
[----:B------:R-:W-:Y:S01]  /*aa60*/  @!P6 PRMT R94, R134, 0x5410, RZ ;  /* 0x00005410865ee816 */ /* 0x000fe200000000ff */
[----:B------:R-:W-:Y:S01]  /*aa70*/  @!P1 HADD2 R132, -R92.H0_H0, -RZ.H0_H0 ;  /* 0xa00000ff5c849230 */ /* 0x000fe20000000900 */
[----:B------:R-:W-:Y:S01]  /*aa80*/  ISETP.GE.U32.AND P6, PT, R163, R102, PT ;  /* 0x00000066a300720c */ /* 0x000fe20003fc6070 */
[----:B--2---:R-:W-:Y:S01]  /*aa90*/  FFMA.FTZ R210, R84, R121, R210 ;  /* 0x0000007954d27223 */ /* 0x004fe200000100d2 */
[----:B------:R-:W-:Y:S01]  /*aaa0*/  PRMT R102, R93, 0x5410, R92 ;  /* 0x000054105d667816 */ /* 0x000fe2000000005c */
[----:B------:R-:W-:Y:S01]  /*aab0*/  STG.E.U16 [R190.64+0x2], R94 ;  /* 0x0000025ebe007986 */ /* 0x000fe2000c10151a */
[----:B------:R-:W-:Y:S01]  /*aac0*/  @!P1 PRMT R92, R132, 0x5410, RZ ;  /* 0x00005410845c9816 */ /* 0x000fe200000000ff */
[----:B------:R-:W-:Y:S01]  /*aad0*/  MUFU.EX2 R198, R198 ;  /* 0x000000c600c67308 */ /* 0x000fe20000000800 */
[----:B------:R-:W-:Y:S01]  /*aae0*/  ISETP.GE.U32.AND P1, PT, R163, R100, PT ;  /* 0x00000064a300720c */ /* 0x000fe20003f26070 */
[----:B------:R-:W-:Y:S01]  /*aaf0*/  FMUL.FTZ R26, R84, R74 ;  /* 0x0000004a541a7220 */ /* 0x000fe20000410000 */
[----:B------:R-:W-:Y:S01]  /*ab00*/  SHF.R.U32.HI R19, RZ, 0x10, R98 ;  /* 0x00000010ff137819 */ /* 0x000fe20000011662 */
[----:B------:R-:W-:Y:S01]  /*ab10*/  STG.E.U16 [R188.64+0x12], R92 ;  /* 0x0000125cbc007986 */ /* 0x000fe2000c10151a */
[----:B------:R-:W-:Y:S01]  /*ab20*/  LOP3.LUT R108, R98, 0xff, RZ, 0xc0, !PT ;  /* 0x000000ff626c7812 */ /* 0x000fe200078ec0ff */
[----:B------:R-:W-:Y:S01]  /*ab30*/  FFMA.FTZ R122, R27, c[0x0][0x23c], -R106 ;  /* 0x00008f001b7a7a23 */ /* 0x000fe2000001086a */
[----:B------:R-:W-:Y:S01]  /*ab40*/  LOP3.LUT R22, R19, 0xff, RZ, 0xc0, !PT ;  /* 0x000000ff13167812 */ /* 0x000fe200078ec0ff */
[----:B------:R-:W-:Y:S01]  /*ab50*/  FMUL.FTZ R27, R84, R75 ;  /* 0x0000004b541b7220 */ /* 0x000fe20000410000 */
[----:B------:R-:W-:Y:S01]  /*ab60*/  SHF.R.U32.HI R98, RZ, 0x18, R98 ;  /* 0x00000018ff627819 */ /* 0x000fe20000011662 */
[----:B------:R-:W2:Y:S01]  /*ab70*/  MUFU.EX2 R129, R129 ;  /* 0x0000008100817308 */ /* 0x000ea20000000800 */
[----:B------:R-:W-:Y:S01]  /*ab80*/  SHF.R.U32.HI R19, RZ, 0x10, R200 ;  /* 0x00000010ff137819 */ /* 0x000fe200000116c8 */
[--C-:B------:R-:W-:Y:S01]  /*ab90*/  FFMA.FTZ R107, R34, c[0x0][0x23c], -R106.reuse ;  /* 0x00008f00226b7a23 */ /* 0x100fe2000001086a */
[----:B------:R-:W-:Y:S01]  /*aba0*/  @!P0 PRMT R93, R133, 0x5410, RZ ;  /* 0x00005410855d8816 */ /* 0x000fe200000000ff */
[----:B------:R-:W-:Y:S01]  /*abb0*/  FMUL.FTZ R34, R84, R82 ;  /* 0x0000005254227220 */ /* 0x000fe20000410000 */
[----:B-1----:R-:W-:Y:S01]  /*abc0*/  F2FP.PACK_AB R100, R194, R199 ;  /* 0x000000c7c264723e */ /* 0x002fe200000000ff */
[----:B------:R-:W-:Y:S01]  /*abd0*/  FFMA.FTZ R111, R30, c[0x0][0x23c], -R106 ;  /* 0x00008f001e6f7a23 */ /* 0x000fe2000001086a */
[----:B------:R-:W-:Y:S01]  /*abe0*/  ISETP.GE.U32.AND P0, PT, R163, R108, PT ;  /* 0x0000006ca300720c */ /* 0x000fe20003f06070 */
[----:B------:R-:W-:Y:S01]  /*abf0*/  STG.E.U16 [R188.64+0x10], R93 ;  /* 0x0000105dbc007986 */ /* 0x000fe2000c10151a */
[----:B------:R-:W-:Y:S01]  /*ac00*/  PRMT R99, R100, 0x7632, R99 ;  /* 0x0000763264637816 */ /* 0x000fe20000000063 */
[----:B------:R-:W1:Y:S01]  /*ac10*/  MUFU.EX2 R3, R3 ;  /* 0x0000000300037308 */ /* 0x000e620000000800 */
[----:B------:R-:W-:Y:S01]  /*ac20*/  LOP3.LUT R74, R200, 0xff, RZ, 0xc0, !PT ;  /* 0x000000ffc84a7812 */ /* 0x000fe200078ec0ff */
[----:B------:R-:W-:Y:S01]  /*ac30*/  @!P6 HADD2 R162, -R100.H0_H0, -RZ.H0_H0 ;  /* 0xa00000ff64a2e230 */ /* 0x000fe20000000900 */
[----:B------:R-:W-:Y:S01]  /*ac40*/  PRMT R23, R100, 0x5410, R99 ;  /* 0x0000541064177816 */ /* 0x000fe20000000063 */
[----:B------:R-:W-:Y:S01]  /*ac50*/  @!P2 HADD2 R161, -R99.H0_H0, -RZ.H0_H0 ;  /* 0xa00000ff63a1a230 */ /* 0x000fe20000000900 */
[----:B------:R-:W-:Y:S02]  /*ac60*/  FFMA.FTZ R108, R32, c[0x0][0x23c], -R104 ;  /* 0x00008f00206c7a23 */ /* 0x000fe40000010868 */
[----:B------:R-:W-:Y:S01]  /*ac70*/  @!P6 PRMT R100, R162, 0x5410, RZ ;  /* 0x00005410a264e816 */ /* 0x000fe200000000ff */
[----:B------:R-:W-:Y:S01]  /*ac80*/  FMUL.FTZ R30, R84, R78 ;  /* 0x0000004e541e7220 */ /* 0x000fe20000410000 */
[----:B------:R-:W-:Y:S01]  /*ac90*/  @!P2 PRMT R99, R161, 0x5410, RZ ;  /* 0x00005410a163a816 */ /* 0x000fe200000000ff */
[----:B------:R-:W-:Y:S01]  /*aca0*/  MUFU.EX2 R202, R202 ;  /* 0x000000ca00ca7308 */ /* 0x000fe20000000800 */
[C---:B------:R-:W-:Y:S01]  /*acb0*/  ISETP.GE.U32.AND P2, PT, R163.reuse, R22, PT ;  /* 0x00000016a300720c */ /* 0x040fe20003f46070 */
[----:B------:R-:W-:Y:S01]  /*acc0*/  STG.E.U16 [R190.64+0x10], R100 ;  /* 0x00001064be007986 */ /* 0x000fe2000c10151a */
[----:B------:R-:W-:Y:S01]  /*acd0*/  ISETP.GE.U32.AND P6, PT, R163, R98, PT ;  /* 0x00000062a300720c */ /* 0x000fe20003fc6070 */
[----:B------:R-:W-:Y:S01]  /*ace0*/  FFMA.FTZ R109, R31, c[0x0][0x23c], -R106 ;  /* 0x00008f001f6d7a23 */ /* 0x000fe2000001086a */
[----:B--2---:R-:W-:Y:S01]  /*acf0*/  F2FP.PACK_AB R101, R129, R198 ;  /* 0x000000c68165723e */ /* 0x004fe200000000ff */
[----:B------:R-:W-:Y:S01]  /*ad00*/  FFMA.FTZ R115, R24, c[0x0][0x23c], -R104 ;  /* 0x00008f0018737a23 */ /* 0x000fe20000010868 */
[----:B------:R-:W-:Y:S01]  /*ad10*/  STG.E.U16 [R190.64+0x12], R99 ;  /* 0x00001263be007986 */ /* 0x000fe2000c10151a */
[----:B------:R-:W-:Y:S01]  /*ad20*/  FMUL.FTZ R31, R84, R79 ;  /* 0x0000004f541f7220 */ /* 0x000fe20000410000 */
[C---:B------:R-:W-:Y:S01]  /*ad30*/  PRMT R98, R101.reuse, 0x7632, R98 ;  /* 0x0000763265627816 */ /* 0x040fe20000000062 */
[----:B------:R-:W2:Y:S01]  /*ad40*/  MUFU.EX2 R121, R97 ;  /* 0x0000006100797308 */ /* 0x000ea20000000800 */
[----:B------:R-:W-:Y:S01]  /*ad50*/  @!P0 HADD2 R160, -R101.H0_H0, -RZ.H0_H0 ;  /* 0xa00000ff65a08230 */ /* 0x000fe20000000900 */
[----:B------:R-:W-:Y:S01]  /*ad60*/  FFMA.FTZ R130, R18, c[0x0][0x23c], -R106 ;  /* 0x00008f0012827a23 */ /* 0x000fe2000001086a */
[----:B------:R-:W-:Y:S01]  /*ad70*/  PRMT R22, R101, 0x5410, R98 ;  /* 0x0000541065167816 */ /* 0x000fe20000000062 */
[----:B-1----:R-:W-:Y:S01]  /*ad80*/  FMUL.FTZ R24, R3, R72 ;  /* 0x0000004803187220 */ /* 0x002fe20000410000 */
[----:B------:R-:W-:Y:S01]  /*ad90*/  LOP3.LUT R72, R200, 0xffff, RZ, 0xc0, !PT ;  /* 0x0000ffffc8487812 */ /* 0x000fe200078ec0ff */
[----:B------:R-:W-:Y:S01]  /*ada0*/  FFMA.FTZ R106, R35, c[0x0][0x23c], -R106 ;  /* 0x00008f00236a7a23 */ /* 0x000fe2000001086a */
[----:B------:R-:W-:Y:S01]  /*adb0*/  @!P0 PRMT R101, R160, 0x5410, RZ ;  /* 0x00005410a0658816 */ /* 0x000fe200000000ff */
[----:B------:R-:W-:Y:S01]  /*adc0*/  FMUL.FTZ R35, R84, R83 ;  /* 0x0000005354237220 */ /* 0x000fe20000410000 */
[----:B------:R-:W-:Y:S01]  /*add0*/  SHF.R.U32.HI R72, RZ, 0x8, R72 ;  /* 0x00000008ff487819 */ /* 0x000fe20000011648 */
[----:B------:R-:W-:Y:S01]  /*ade0*/  @!P1 HADD2 R159, -R98.H0_H0, -RZ.H0_H0 ;  /* 0xa00000ff629f9230 */ /* 0x000fe20000000900 */
[----:B------:R-:W-:Y:S01]  /*adf0*/  ISETP.GE.U32.AND P0, PT, R163, R74, PT ;  /* 0x0000004aa300720c */ /* 0x000fe20003f06070 */
[----:B------:R-:W-:Y:S01]  /*ae00*/  STG.E.U16 [R188.64+0x20], R101 ;  /* 0x00002065bc007986 */ /* 0x000fe2000c10151a */
[----:B------:R-:W-:Y:S01]  /*ae10*/  LOP3.LUT R72, R72, 0xffff, RZ, 0xc0, !PT ;  /* 0x0000ffff48487812 */ /* 0x000fe200078ec0ff */
[C---:B------:R-:W-:Y:S01]  /*ae20*/  FMUL.FTZ R25, R3.reuse, R73 ;  /* 0x0000004903197220 */ /* 0x040fe20000410000 */
[----:B------:R-:W-:Y:S01]  /*ae30*/  LOP3.LUT R73, R126, UR29, RZ, 0x3c, !PT ;  /* 0x0000001d7e497c12 */ /* 0x000fe2000f8e3cff */
[----:B------:R-:W-:Y:S01]  /*ae40*/  FMUL.FTZ R29, R3, R77 ;  /* 0x0000004d031d7220 */ /* 0x000fe20000410000 */
[----:B------:R-:W-:Y:S01]  /*ae50*/  @!P1 PRMT R98, R159, 0x5410, RZ ;  /* 0x000054109f629816 */ /* 0x000fe200000000ff */
[----:B------:R-:W-:Y:S01]  /*ae60*/  FMUL.FTZ R32, R3, R80 ;  /* 0x0000005003207220 */ /* 0x000fe20000410000 */
[----:B------:R-:W-:Y:S01]  /*ae70*/  ISETP.GE.U32.AND P1, PT, R163, R72, PT ;  /* 0x00000048a300720c */ /* 0x000fe20003f26070 */
[C---:B------:R-:W-:Y:S01]  /*ae80*/  FMUL.FTZ R38, R84.reuse, R38 ;  /* 0x0000002654267220 */ /* 0x040fe20000410000 */
[----:B------:R-:W-:Y:S01]  /*ae90*/  LOP3.LUT R72, R19, 0xff, RZ, 0xc0, !PT ;  /* 0x000000ff13487812 */ /* 0x000fe200078ec0ff */
[----:B------:R-:W-:Y:S01]  /*aea0*/  STG.E.U16 [R188.64+0x22], R98 ;  /* 0x00002262bc007986 */ /* 0x000fe2000c10151a */
[----:B------:R-:W-:Y:S01]  /*aeb0*/  LOP3.LUT R73, R185, R73, RZ, 0x3c, !PT ;  /* 0x00000049b9497212 */ /* 0x000fe200078e3cff */
[----:B------:R-:W-:Y:S01]  /*aec0*/  FMUL.FTZ R39, R84, R39 ;  /* 0x0000002754277220 */ /* 0x000fe20000410000 */
[----:B--2---:R-:W-:Y:S01]  /*aed0*/  F2FP.PACK_AB R97, R121, R202 ;  /* 0x000000ca7961723e */ /* 0x004fe200000000ff */
[C-C-:B------:R-:W-:Y:S02]  /*aee0*/  FFMA.FTZ R120, R3.reuse, R120, R96.reuse ;  /* 0x0000007803787223 */ /* 0x140fe40000010060 */
[----:B------:R-:W-:Y:S01]  /*aef0*/  FMUL.FTZ R36, R3, R36 ;  /* 0x0000002403247220 */ /* 0x000fe20000410000 */
[----:B------:R-:W-:Y:S01]  /*af00*/  PRMT R96, R97, 0x7632, R96 ;  /* 0x0000763261607816 */ /* 0x000fe20000000060 */
[----:B------:R-:W-:Y:S01]  /*af10*/  @!P2 HADD2 R158, -R97.H0_H0, -RZ.H0_H0 ;  /* 0xa00000ff619ea230 */ /* 0x000fe20000000900 */
[----:B------:R-:W-:Y:S02]  /*af20*/  FADD.FTZ R127, R127, R120 ;  /* 0x000000787f7f7221 */ /* 0x000fe40000010000 */
[----:B------:R-:W-:Y:S01]  /*af30*/  PRMT R19, R97, 0x5410, R96 ;  /* 0x0000541061137816 */ /* 0x000fe20000000060 */
[----:B------:R-:W-:Y:S01]  /*af40*/  @!P6 HADD2 R157, -R96.H0_H0, -RZ.H0_H0 ;  /* 0xa00000ff609de230 */ /* 0x000fe20000000900 */
[----:B------:R-:W-:Y:S01]  /*af50*/  @!P2 PRMT R97, R158, 0x5410, RZ ;  /* 0x000054109e61a816 */ /* 0x000fe200000000ff */
[----:B------:R-:W-:Y:S01]  /*af60*/  FADD.FTZ R82, R196, R127 ;  /* 0x0000007fc4527221 */ /* 0x000fe20000010000 */
[----:B------:R-:W-:Y:S01]  /*af70*/  ISETP.GE.U32.AND P2, PT, R163, R72, PT ;  /* 0x00000048a300720c */ /* 0x000fe20003f46070 */
[----:B------:R-:W-:Y:S01]  /*af80*/  FMUL.FTZ R37, R3, R37 ;  /* 0x0000002503257220 */ /* 0x000fe20000410000 */
[----:B------:R-:W-:Y:S01]  /*af90*/  SHF.R.U32.HI R72, RZ, 0x18, R200 ;  /* 0x00000018ff487819 */ /* 0x000fe200000116c8 */
[----:B------:R-:W-:Y:S01]  /*afa0*/  STG.E.U16 [R190.64+0x20], R97 ;  /* 0x00002061be007986 */ /* 0x000fe2000c10151a */
[----:B------:R-:W-:Y:S01]  /*afb0*/  @!P6 PRMT R96, R157, 0x5410, RZ ;  /* 0x000054109d60e816 */ /* 0x000fe200000000ff */
[C---:B------:R-:W-:Y:S01]  /*afc0*/  FMUL.FTZ R42, R84.reuse, R42 ;  /* 0x0000002a542a7220 */ /* 0x040fe20000410000 */
[----:B------:R-:W-:Y:S01]  /*afd0*/  ISETP.GE.U32.AND P6, PT, R163, R72, PT ;  /* 0x00000048a300720c */ /* 0x000fe20003fc6070 */
[----:B------:R-:W-:Y:S01]  /*afe0*/  IMAD.WIDE.U32 R72, R73, -0x326172a9, RZ ;  /* 0xcd9e8d5749487825 */ /* 0x000fe200078e00ff */
[----:B------:R-:W-:Y:S01]  /*aff0*/  MUFU.EX2 R120, R192 ;  /* 0x000000c000787308 */ /* 0x000fe20000000800 */
[----:B------:R-:W-:Y:S02]  /*b000*/  STG.E.U16 [R190.64+0x22], R96 ;  /* 0x00002260be007986 */ /* 0x000fe4000c10151a */
[----:B------:R-:W-:Y:S01]  /*b010*/  FMUL.FTZ R43, R84, R43 ;  /* 0x0000002b542b7220 */ /* 0x000fe20000410000 */
[----:B------:R-:W-:Y:S01]  /*b020*/  LOP3.LUT R73, R73, UR16, R182, 0x96, !PT ;  /* 0x0000001049497c12 */ /* 0x000fe2000f8e96b6 */
[----:B------:R-:W-:Y:S01]  /*b030*/  FFMA.FTZ R123, R28, c[0x0][0x23c], -R104 ;  /* 0x00008f001c7b7a23 */ /* 0x000fe20000010868 */
[----:B------:R-:W-:Y:S01]  /*b040*/  LOP3.LUT R72, R205, UR14, R72, 0x96, !PT ;  /* 0x0000000ecd487c12 */ /* 0x000fe2000f8e9648 */
[----:B------:R-:W-:Y:S01]  /*b050*/  FMUL.FTZ R28, R3, R76 ;  /* 0x0000004c031c7220 */ /* 0x000fe20000410000 */
[----:B------:R-:W-:Y:S01]  /*b060*/  LDSM.16.MT88.4 R96, [R86+0x6c00] ;  /* 0x006c00005660783b */ /* 0x000fe20000004200 */
[----:B------:R-:W-:Y:S04]  /*b070*/  IMAD.WIDE.U32 R74, R73, -0x2daee0ad, RZ ;  /* 0xd2511f53494a7825 */ /* 0x000fe800078e00ff */
[----:B------:R-:W-:Y:S01]  /*b080*/  IMAD.WIDE.U32 R76, R72, -0x2daee0ad, RZ ;  /* 0xd2511f53484c7825 */ /* 0x000fe200078e00ff */
[----:B------:R-:W-:Y:S03]  /*b090*/  LOP3.LUT R73, R75, UR13, R180, 0x96, !PT ;  /* 0x0000000d4b497c12 */ /* 0x000fe6000f8e96b4 */
[----:B------:R-:W-:Y:S01]  /*b0a0*/  FADD.FTZ R210, R197, R210 ;  /* 0x000000d2c5d27221 */ /* 0x000fe20000010000 */
[----:B------:R-:W-:Y:S01]  /*b0b0*/  LOP3.LUT R72, R77, UR11, R74, 0x96, !PT ;  /* 0x0000000b4d487c12 */ /* 0x000fe2000f8e964a */
[----:B------:R-:W-:Y:S04]  /*b0c0*/  IMAD.WIDE.U32 R126, R73, -0x326172a9, RZ ;  /* 0xcd9e8d57497e7825 */ /* 0x000fe800078e00ff */
[----:B------:R-:W-:Y:S01]  /*b0d0*/  IMAD.WIDE.U32 R196, R72, -0x326172a9, RZ ;  /* 0xcd9e8d5748c47825 */ /* 0x000fe200078e00ff */
[----:B------:R-:W-:Y:S02]  /*b0e0*/  LOP3.LUT R204, R127, UR12, R204, 0x96, !PT ;  /* 0x0000000c7fcc7c12 */ /* 0x000fe4000f8e96cc */
[----:B------:R-:W-:Y:S01]  /*b0f0*/  LOP3.LUT R72, R207, UR17, R208, 0x96, !PT ;  /* 0x00000011cf487c12 */ /* 0x000fe2000f8e96d0 */
[----:B------:R-:W-:Y:S01]  /*b100*/  FFMA.FTZ R195, R16, c[0x0][0x23c], -R104 ;  /* 0x00008f0010c37a23 */ /* 0x000fe20000010868 */
[----:B------:R-:W-:Y:S01]  /*b110*/  LOP3.LUT R126, R197, UR10, R126, 0x96, !PT ;  /* 0x0000000ac57e7c12 */ /* 0x000fe2000f8e967e */
[----:B------:R-:W-:Y:S01]  /*b120*/  IMAD.WIDE.U32 R74, R204, -0x2daee0ad, RZ ;  /* 0xd2511f53cc4a7825 */ /* 0x000fe200078e00ff */
[----:B------:R-:W-:Y:S02]  /*b130*/  LOP3.LUT R73, R72, 0xffff, RZ, 0xc0, !PT ;  /* 0x0000ffff48497812 */ /* 0x000fe400078ec0ff */
[----:B------:R-:W-:Y:S01]  /*b140*/  SHF.R.U32.HI R77, RZ, 0x10, R72 ;  /* 0x00000010ff4d7819 */ /* 0x000fe20000011648 */
[----:B------:R-:W-:Y:S01]  /*b150*/  IMAD.WIDE.U32 R126, R126, -0x2daee0ad, RZ ;  /* 0xd2511f537e7e7825 */ /* 0x000fe200078e00ff */
[----:B------:R-:W-:Y:S02]  /*b160*/  SHF.R.U32.HI R73, RZ, 0x8, R73 ;  /* 0x00000008ff497819 */ /* 0x000fe40000011649 */
[----:B------:R-:W-:Y:S01]  /*b170*/  LOP3.LUT R77, R77, 0xff, RZ, 0xc0, !PT ;  /* 0x000000ff4d4d7812 */ /* 0x000fe200078ec0ff */
[----:B------:R-:W-:Y:S01]  /*b180*/  FFMA.FTZ R193, R17, c[0x0][0x23c], -R104 ;  /* 0x00008f0011c17a23 */ /* 0x000fe20000010868 */
[----:B------:R-:W-:Y:S01]  /*b190*/  LOP3.LUT R203, R127, UR7, R74, 0x96, !PT ;  /* 0x000000077fcb7c12 */ /* 0x000fe2000f8e964a */
[--C-:B------:R-:W-:Y:S01]  /*b1a0*/  FFMA.FTZ R128, R20, c[0x0][0x23c], -R104.reuse ;  /* 0x00008f0014807a23 */ /* 0x100fe20000010868 */
[----:B------:R-:W-:Y:S01]  /*b1b0*/  LOP3.LUT R74, R72, 0xff, RZ, 0xc0, !PT ;  /* 0x000000ff484a7812 */ /* 0x000fe200078ec0ff */
[----:B------:R-:W-:Y:S01]  /*b1c0*/  FFMA.FTZ R125, R21, c[0x0][0x23c], -R104 ;  /* 0x00008f00157d7a23 */ /* 0x000fe20000010868 */
[----:B------:R-:W-:Y:S01]  /*b1d0*/  SHF.R.U32.HI R72, RZ, 0x18, R72 ;  /* 0x00000018ff487819 */ /* 0x000fe20000011648 */
[----:B------:R-:W-:Y:S01]  /*b1e0*/  FFMA.FTZ R104, R33, c[0x0][0x23c], -R104 ;  /* 0x00008f0021687a23 */ /* 0x000fe20000010868 */
[----:B------:R-:W-:Y:S01]  /*b1f0*/  PRMT R73, R74, 0x5410, R73 ;  /* 0x000054104a497816 */ /* 0x000fe20000000049 */
[C---:B------:R-:W-:Y:S01]  /*b200*/  FMUL.FTZ R33, R3.reuse, R81 ;  /* 0x0000005103217220 */ /* 0x040fe20000410000 */
[----:B------:R-:W-:Y:S01]  /*b210*/  SHF.R.U32.HI R74, RZ, 0x10, R206 ;  /* 0x00000010ff4a7819 */ /* 0x000fe200000116ce */
[----:B------:R-:W-:Y:S01]  /*b220*/  FMUL.FTZ R40, R3, R40 ;  /* 0x0000002803287220 */ /* 0x000fe20000410000 */
[----:B------:R-:W-:Y:S01]  /*b230*/  PRMT R77, R77, 0x5410, R72 ;  /* 0x000054104d4d7816 */ /* 0x000fe20000000048 */
[--C-:B------:R-:W-:Y:S01]  /*b240*/  HSET2.LE.AND R73, R73, R178.reuse, PT ;  /* 0x000000b249497233 */ /* 0x100fe20003803000 */
[----:B------:R-:W-:Y:S01]  /*b250*/  LOP3.LUT R204, R75, UR9, R76, 0x96, !PT ;  /* 0x000000094bcc7c12 */ /* 0x000fe2000f8e964c */
[C---:B------:R-:W-:Y:S01]  /*b260*/  FMUL.FTZ R41, R3.reuse, R41 ;  /* 0x0000002903297220 */ /* 0x040fe20000410000 */
[----:B------:R-:W-:Y:S01]  /*b270*/  LOP3.LUT R76, R74, 0xff, RZ, 0xc0, !PT ;  /* 0x000000ff4a4c7812 */ /* 0x000fe200078ec0ff */
[--C-:B------:R-:W-:Y:S01]  /*b280*/  HSET2.LE.AND R74, R77, R178.reuse, PT ;  /* 0x000000b24d4a7233 */ /* 0x100fe20003803000 */
[----:B------:R-:W-:Y:S01]  /*b290*/  SHF.R.U32.HI R81, RZ, 0x18, R206 ;  /* 0x00000018ff517819 */ /* 0x000fe200000116ce */
[----:B------:R-:W-:Y:S01]  /*b2a0*/  FMUL.FTZ R46, R84, R46 ;  /* 0x0000002e542e7220 */ /* 0x000fe20000410000 */
[----:B------:R-:W-:Y:S01]  /*b2b0*/  LOP3.LUT R72, R206, 0xffff, RZ, 0xc0, !PT ;  /* 0x0000ffffce487812 */ /* 0x000fe200078ec0ff */
[----:B------:R-:W-:Y:S01]  /*b2c0*/  FMUL.FTZ R47, R84, R47 ;  /* 0x0000002f542f7220 */ /* 0x000fe20000410000 */
[----:B------:R-:W-:Y:S01]  /*b2d0*/  PRMT R81, R76, 0x5410, R81 ;  /* 0x000054104c517816 */ /* 0x000fe20000000051 */
[C---:B------:R-:W-:Y:S01]  /*b2e0*/  FMUL.FTZ R44, R3.reuse, R44 ;  /* 0x0000002c032c7220 */ /* 0x040fe20000410000 */
[----:B------:R-:W1:Y:S01]  /*b2f0*/  LDSM.16.MT88.4 R76, [R116+0x6000] ;  /* 0x00600000744c783b */ /* 0x000e620000004200 */
[----:B------:R-:W-:Y:S01]  /*b300*/  SHF.R.U32.HI R72, RZ, 0x8, R72 ;  /* 0x00000008ff487819 */ /* 0x000fe20000011648 */
[----:B------:R-:W-:Y:S01]  /*b310*/  FMUL.FTZ R45, R3, R45 ;  /* 0x0000002d032d7220 */ /* 0x000fe20000410000 */
[----:B------:R-:W-:Y:S01]  /*b320*/  LOP3.LUT R75, R206, 0xff, RZ, 0xc0, !PT ;  /* 0x000000ffce4b7812 */ /* 0x000fe200078ec0ff */
[--C-:B------:R-:W-:Y:S01]  /*b330*/  HSET2.LE.AND R80, R81, R178.reuse, PT ;  /* 0x000000b251507233 */ /* 0x100fe20003803000 */
[C---:B------:R-:W-:Y:S01]  /*b340*/  FMUL.FTZ R50, R84.reuse, R50 ;  /* 0x0000003254327220 */ /* 0x040fe20000410000 */
[----:B------:R-:W-:Y:S01]  /*b350*/  MUFU.EX2 R193, R193 ;  /* 0x000000c100c17308 */ /* 0x000fe20000000800 */
[----:B------:R-:W-:Y:S01]  /*b360*/  PRMT R75, R75, 0x5410, R72 ;  /* 0x000054104b4b7816 */ /* 0x000fe20000000048 */
[C---:B------:R-:W-:Y:S01]  /*b370*/  FMUL.FTZ R51, R84.reuse, R51 ;  /* 0x0000003354337220 */ /* 0x040fe20000410000 */
[----:B------:R-:W-:Y:S01]  /*b380*/  LOP3.LUT R72, R73, R90, RZ, 0xc0, !PT ;  /* 0x0000005a49487212 */ /* 0x000fe200078ec0ff */
[----:B------:R-:W-:Y:S01]  /*b390*/  FMUL.FTZ R54, R84, R54 ;  /* 0x0000003654367220 */ /* 0x000fe20000410000 */
[----:B------:R-:W-:Y:S01]  /*b3a0*/  LOP3.LUT R73, R74, R91, RZ, 0xc0, !PT ;  /* 0x0000005b4a497212 */ /* 0x000fe200078ec0ff */
[--C-:B------:R-:W-:Y:S01]  /*b3b0*/  HSET2.LE.AND R75, R75, R178.reuse, PT ;  /* 0x000000b24b4b7233 */ /* 0x100fe20003803000 */
[----:B------:R-:W-:Y:S01]  /*b3c0*/  LOP3.LUT R90, R200, 0xffff, RZ, 0xc0, !PT ;  /* 0x0000ffffc85a7812 */ /* 0x000fe200078ec0ff */
[C---:B------:R-:W-:Y:S01]  /*b3d0*/  FMUL.FTZ R55, R84.reuse, R55 ;  /* 0x0000003754377220 */ /* 0x040fe20000410000 */
[----:B------:R-:W-:Y:S01]  /*b3e0*/  SHF.R.U32.HI R91, RZ, 0x10, R200 ;  /* 0x00000010ff5b7819 */ /* 0x000fe200000116c8 */
[C---:B------:R-:W-:Y:S01]  /*b3f0*/  FMUL.FTZ R62, R84.reuse, R62 ;  /* 0x0000003e543e7220 */ /* 0x040fe20000410000 */
[----:B------:R-:W-:Y:S01]  /*b400*/  LOP3.LUT R74, R75, R102, RZ, 0xc0, !PT ;  /* 0x000000664b4a7212 */ /* 0x000fe200078ec0ff */
[----:B------:R-:W-:Y:S01]  /*b410*/  FMUL.FTZ R63, R84, R63 ;  /* 0x0000003f543f7220 */ /* 0x000fe20000410000 */
[----:B------:R-:W-:Y:S01]  /*b420*/  LOP3.LUT R75, R80, R23, RZ, 0xc0, !PT ;  /* 0x00000017504b7212 */ /* 0x000fe200078ec0ff */
[----:B------:R-:W-:Y:S01]  /*b430*/  FADD.FTZ R127, R105, R82 ;  /* 0x00000052697f7221 */ /* 0x000fe20000010000 */
[----:B------:R-:W-:Y:S01]  /*b440*/  LOP3.LUT R23, R201, UR18, R114, 0x96, !PT ;  /* 0x00000012c9177c12 */ /* 0x000fe2000f8e9672 */
[----:B------:R-:W-:Y:S01]  /*b450*/  LDSM.16.MT88.4 R80, [R116+0x8000] ;  /* 0x008000007450783b */ /* 0x000fe20000004200 */
[C---:B------:R-:W-:Y:S01]  /*b460*/  FMUL.FTZ R66, R84.reuse, R66 ;  /* 0x0000004254427220 */ /* 0x040fe20000410000 */
[----:B------:R-:W-:Y:S01]  /*b470*/  SHF.R.U32.HI R201, RZ, 0x18, R200 ;  /* 0x00000018ffc97819 */ /* 0x000fe200000116c8 */
[C---:B------:R-:W-:Y:S01]  /*b480*/  FMUL.FTZ R67, R84.reuse, R67 ;  /* 0x0000004354437220 */ /* 0x040fe20000410000 */
[----:B------:R-:W-:Y:S01]  /*b490*/  MUFU.EX2 R125, R125 ;  /* 0x0000007d007d7308 */ /* 0x000fe20000000800 */
[C---:B------:R-:W-:Y:S02]  /*b4a0*/  FMUL.FTZ R70, R84.reuse, R70 ;  /* 0x0000004654467220 */ /* 0x040fe40000410000 */
[C---:B------:R-:W-:Y:S02]  /*b4b0*/  FMUL.FTZ R71, R84.reuse, R71 ;  /* 0x0000004754477220 */ /* 0x040fe40000410000 */
[C---:B------:R-:W-:Y:S02]  /*b4c0*/  FMUL.FTZ R48, R3.reuse, R48 ;  /* 0x0000003003307220 */ /* 0x040fe40000410000 */
[C---:B------:R-:W-:Y:S02]  /*b4d0*/  FMUL.FTZ R49, R3.reuse, R49 ;  /* 0x0000003103317220 */ /* 0x040fe40000410000 */
[C---:B------:R-:W-:Y:S02]  /*b4e0*/  FMUL.FTZ R52, R3.reuse, R52 ;  /* 0x0000003403347220 */ /* 0x040fe40000410000 */
[C---:B------:R-:W-:Y:S02]  /*b4f0*/  FMUL.FTZ R53, R3.reuse, R53 ;  /* 0x0000003503357220 */ /* 0x040fe40000410000 */
[C---:B------:R-:W-:Y:S01]  /*b500*/  FMUL.FTZ R60, R3.reuse, R60 ;  /* 0x0000003c033c7220 */ /* 0x040fe20000410000 */
[C---:B-1----:R-:W-:Y:S01]  /*b510*/  HMMA.16816.F32 R24, R72.reuse, R76, R24 ;  /* 0x0000004c4818723c */ /* 0x042fe20000001818 */
[C---:B------:R-:W-:Y:S02]  /*b520*/  FMUL.FTZ R61, R3.reuse, R61 ;  /* 0x0000003d033d7220 */ /* 0x040fe40000410000 */
[C---:B------:R-:W-:Y:S02]  /*b530*/  FMUL.FTZ R64, R3.reuse, R64 ;  /* 0x0000004003407220 */ /* 0x040fe40000410000 */
[C---:B------:R-:W-:Y:S02]  /*b540*/  FMUL.FTZ R65, R3.reuse, R65 ;  /* 0x0000004103417220 */ /* 0x040fe40000410000 */
[C---:B------:R-:W-:Y:S01]  /*b550*/  FMUL.FTZ R68, R3.reuse, R68 ;  /* 0x0000004403447220 */ /* 0x040fe20000410000 */
[C---:B------:R-:W-:Y:S01]  /*b560*/  HMMA.16816.F32 R28, R72.reuse, R78, R28 ;  /* 0x0000004e481c723c */ /* 0x040fe2000000181c */
[----:B------:R-:W1:Y:S03]  /*b570*/  LDSM.16.MT88.4 R76, [R86+0x6000] ;  /* 0x00600000564c783b */ /* 0x000e660000004200 */
[C---:B------:R-:W-:Y:S02]  /*b580*/  FMUL.FTZ R69, R3.reuse, R69 ;  /* 0x0000004503457220 */ /* 0x040fe40000410000 */
[C---:B------:R-:W-:Y:S02]  /*b590*/  FMUL.FTZ R58, R84.reuse, R58 ;  /* 0x0000003a543a7220 */ /* 0x040fe40000410000 */
[----:B------:R-:W-:Y:S01]  /*b5a0*/  FMUL.FTZ R59, R84, R59 ;  /* 0x0000003b543b7220 */ /* 0x000fe20000410000 */
[----:B------:R-:W-:Y:S02]  /*b5b0*/  LOP3.LUT R84, R200, 0xff, RZ, 0xc0, !PT ;  /* 0x000000ffc8547812 */ /* 0x000fe400078ec0ff */
[----:B------:R-:W2:Y:S01]  /*b5c0*/  MUFU.EX2 R200, R195 ;  /* 0x000000c300c87308 */ /* 0x000ea20000000800 */
[----:B------:R-:W-:Y:S04]  /*b5d0*/  IMAD.WIDE.U32 R204, R204, -0x326172a9, RZ ;  /* 0xcd9e8d57cccc7825 */ /* 0x000fe800078e00ff */
[----:B------:R-:W-:Y:S01]  /*b5e0*/  FMUL.FTZ R56, R3, R56 ;  /* 0x0000003803387220 */ /* 0x000fe20000410000 */
[----:B------:R-:W-:Y:S01]  /*b5f0*/  LOP3.LUT R196, R205, UR8, R196, 0x96, !PT ;  /* 0x00000008cdc47c12 */ /* 0x000fe2000f8e96c4 */
[----:B------:R-:W-:Y:S02]  /*b600*/  FMUL.FTZ R57, R3, R57 ;  /* 0x0000003903397220 */ /* 0x000fe40000410000 */
[----:B------:R-:W-:Y:S02]  /*b610*/  FADD.FTZ R198, R198, R127 ;  /* 0x0000007fc6c67221 */ /* 0x000fe40000010000 */
[----:B------:R-:W3:Y:S01]  /*b620*/  MUFU.EX2 R127, R130 ;  /* 0x00000082007f7308 */ /* 0x000ee20000000800 */
[----:B------:R-:W-:Y:S04]  /*b630*/  IMAD.WIDE.U32 R196, R196, -0x2daee0ad, RZ ;  /* 0xd2511f53c4c47825 */ /* 0x000fe800078e00ff */
[----:B------:R-:W-:Y:S01]  /*b640*/  FADD.FTZ R199, R199, R210 ;  /* 0x000000d2c7c77221 */ /* 0x000fe20000010000 */
[----:B------:R-:W-:Y:S01]  /*b650*/  SHF.R.U32.HI R205, RZ, 0x10, R196 ;  /* 0x00000010ffcd7819 */ /* 0x000fe200000116c4 */
[----:B------:R-:W-:Y:S02]  /*b660*/  IMAD.MOV.U32 R85, RZ, RZ, R0 ;  /* 0x000000ffff557224 */ /* 0x000fe400078e0000 */
[----:B------:R-:W-:Y:S01]  /*b670*/  FADD.FTZ R199, R194, R199 ;  /* 0x000000c7c2c77221 */ /* 0x000fe20000010000 */
[----:B------:R-:W-:Y:S01]  /*b680*/  LOP3.LUT R205, R205, 0xff, RZ, 0xc0, !PT ;  /* 0x000000ffcdcd7812 */ /* 0x000fe200078ec0ff */
[----:B------:R4:W-:Y:S01]  /*b690*/  MUFU.EX2 R130, R128 ;  /* 0x0000008000827308 */ /* 0x0009e20000000800 */
[----:B------:R-:W-:Y:S01]  /*b6a0*/  IMAD.MOV.U32 R3, RZ, RZ, R2 ;  /* 0x000000ffff037224 */ /* 0x000fe200078e0002 */
[----:B--2---:R-:W-:Y:S01]  /*b6b0*/  F2FP.PACK_AB R105, R193, R200 ;  /* 0x000000c8c169723e */ /* 0x004fe200000000ff */
[----:B------:R-:W-:Y:S02]  /*b6c0*/  FADD.FTZ R194, R202, R199 ;  /* 0x000000c7cac27221 */ /* 0x000fe40000010000 */
[----:B------:R-:W-:Y:S01]  /*b6d0*/  IMAD.WIDE.U32 R202, R203, -0x326172a9, RZ ;  /* 0xcd9e8d57cbca7825 */ /* 0x000fe200078e00ff */
[C---:B------:R-:W-:Y:S01]  /*b6e0*/  PRMT R114, R105.reuse, 0x7632, R114 ;  /* 0x0000763269727816 */ /* 0x040fe20000000072 */
[----:B------:R-:W-:Y:S01]  /*b6f0*/  @!P0 HADD2 R154, -R105.H0_H0, -RZ.H0_H0 ;  /* 0xa00000ff699a8230 */ /* 0x000fe20000000900 */
[C---:B-1----:R-:W-:Y:S02]  /*b700*/  HMMA.16816.F32 R32, R72.reuse, R76, R32 ;  /* 0x0000004c4820723c */ /* 0x042fe40000001820 */
[----:B------:R-:W-:Y:S01]  /*b710*/  PRMT R89, R105, 0x5410, R114 ;  /* 0x0000541069597816 */ /* 0x000fe20000000072 */
[----:B------:R-:W-:Y:S01]  /*b720*/  @!P1 HADD2 R155, -R114.H0_H0, -RZ.H0_H0 ;  /* 0xa00000ff729b9230 */ /* 0x000fe20000000900 */
[----:B------:R-:W-:Y:S02]  /*b730*/  @!P0 PRMT R105, R154, 0x5410, RZ ;  /* 0x000054109a698816 */ /* 0x000fe400000000ff */
[--C-:B------:R-:W-:Y:S02]  /*b740*/  LOP3.LUT R102, R203, UR17, R204.reuse, 0x96, !PT ;  /* 0x00000011cb667c12 */ /* 0x100fe4000f8e96cc */
[C---:B------:R-:W-:Y:S01]  /*b750*/  HMMA.16816.F32 R36, R72.reuse, R78, R36 ;  /* 0x0000004e4824723c */ /* 0x040fe20000001824 */
[----:B------:R-:W1:Y:S03]  /*b760*/  LDSM.16.MT88.4 R76, [R116+0x7000] ;  /* 0x00700000744c783b */ /* 0x000e660000004200 */
[----:B------:R-:W-:Y:S02]  /*b770*/  @!P1 PRMT R114, R155, 0x5410, RZ ;  /* 0x000054109b729816 */ /* 0x000fe400000000ff */
[----:B------:R-:W-:Y:S01]  /*b780*/  LOP3.LUT R204, R203, UR17, R204, 0x96, !PT ;  /* 0x00000011cbcc7c12 */ /* 0x000fe2000f8e96cc */
[----:B----4-:R-:W-:Y:S02]  /*b790*/  FADD.FTZ R128, R121, R194 ;  /* 0x000000c279807221 */ /* 0x010fe40000010000 */
[----:B------:R-:W-:Y:S01]  /*b7a0*/  STG.E.U16 [R188.64+0x32], R114 ;  /* 0x00003272bc007986 */ /* 0x000fe2000c10151a */
[----:B------:R-:W-:Y:S02]  /*b7b0*/  MUFU.EX2 R194, R113 ;  /* 0x0000007100c27308 */ /* 0x000fe40000000800 */
[----:B---3--:R-:W-:Y:S01]  /*b7c0*/  FADD.FTZ R95, R127, R128 ;  /* 0x000000807f5f7221 */ /* 0x008fe20000010000 */
[----:B------:R-:W-:Y:S01]  /*b7d0*/  STG.E.U16 [R188.64+0x30], R105 ;  /* 0x00003069bc007986 */ /* 0x000fe2000c10151a */
[----:B------:R-:W-:Y:S01]  /*b7e0*/  SHF.R.U32.HI R93, RZ, 0x18, R204 ;  /* 0x00000018ff5d7819 */ /* 0x000fe200000116cc */
[----:B------:R-:W-:Y:S01]  /*b7f0*/  FADD.FTZ R121, R129, R198 ;  /* 0x000000c681797221 */ /* 0x000fe20000010000 */
[C---:B------:R-:W-:Y:S02]  /*b800*/  LOP3.LUT R94, R202.reuse, 0xffff, RZ, 0xc0, !PT ;  /* 0x0000ffffca5e7812 */ /* 0x040fe400078ec0ff */
[----:B------:R-:W-:Y:S01]  /*b810*/  LOP3.LUT R195, R202, 0xffff, RZ, 0xc0, !PT ;  /* 0x0000ffffcac37812 */ /* 0x000fe200078ec0ff */
[----:B------:R-:W-:Y:S01]  /*b820*/  FADD.FTZ R200, R200, R121 ;  /* 0x00000079c8c87221 */ /* 0x000fe20000010000 */
[----:B------:R-:W-:Y:S01]  /*b830*/  MUFU.EX2 R203, R106 ;  /* 0x0000006a00cb7308 */ /* 0x000fe20000000800 */
[----:B------:R-:W-:Y:S02]  /*b840*/  SHF.R.U32.HI R121, RZ, 0x10, R202 ;  /* 0x00000010ff797819 */ /* 0x000fe400000116ca */
[----:B------:R-:W-:Y:S01]  /*b850*/  SHF.R.U32.HI R94, RZ, 0x8, R94 ;  /* 0x00000008ff5e7819 */ /* 0x000fe2000001165e */
[----:B------:R-:W-:Y:S01]  /*b860*/  FADD.FTZ R193, R193, R200 ;  /* 0x000000c8c1c17221 */ /* 0x000fe20000010000 */
[----:B------:R-:W-:Y:S02]  /*b870*/  LOP3.LUT R92, R121, 0xff, RZ, 0xc0, !PT ;  /* 0x000000ff795c7812 */ /* 0x000fe400078ec0ff */
[----:B------:R-:W-:Y:S02]  /*b880*/  LOP3.LUT R94, R94, 0xffff, RZ, 0xc0, !PT ;  /* 0x0000ffff5e5e7812 */ /* 0x000fe400078ec0ff */
[----:B------:R-:W-:Y:S01]  /*b890*/  LOP3.LUT R121, R204, 0xff, RZ, 0xc0, !PT ;  /* 0x000000ffcc797812 */ /* 0x000fe200078ec0ff */
[----:B------:R-:W-:Y:S01]  /*b8a0*/  MUFU.EX2 R200, R108 ;  /* 0x0000006c00c87308 */ /* 0x000fe20000000800 */
[C---:B------:R-:W-:Y:S02]  /*b8b0*/  LOP3.LUT R192, R202.reuse, 0xff, RZ, 0xc0, !PT ;  /* 0x000000ffcac07812 */ /* 0x040fe400078ec0ff */
[----:B------:R-:W-:Y:S02]  /*b8c0*/  SHF.R.U32.HI R128, RZ, 0x18, R202 ;  /* 0x00000018ff807819 */ /* 0x000fe400000116ca */
[----:B------:R-:W-:Y:S02]  /*b8d0*/  SHF.R.U32.HI R198, RZ, 0x8, R195 ;  /* 0x00000008ffc67819 */ /* 0x000fe400000116c3 */
[----:B------:R-:W-:Y:S03]  /*b8e0*/  LOP3.LUT R199, R202, 0xff, RZ, 0xc0, !PT ;  /* 0x000000ffcac77812 */ /* 0x000fe600078ec0ff */
[----:B------:R-:W2:Y:S01]  /*b8f0*/  MUFU.EX2 R129, R112 ;  /* 0x0000007000817308 */ /* 0x000ea20000000800 */
[C---:B-1----:R-:W-:Y:S01]  /*b900*/  HMMA.16816.F32 R40, R72.reuse, R76, R40 ;  /* 0x0000004c4828723c */ /* 0x042fe20000001828 */
[----:B------:R-:W-:Y:S07]  /*b910*/  PRMT R199, R199, 0x5410, R198 ;  /* 0x00005410c7c77816 */ /* 0x000fee00000000c6 */
[C---:B------:R-:W-:Y:S01]  /*b920*/  HMMA.16816.F32 R44, R72.reuse, R78, R44 ;  /* 0x0000004e482c723c */ /* 0x040fe2000000182c */
[----:B------:R-:W1:Y:S01]  /*b930*/  LDSM.16.MT88.4 R76, [R86+0x7000] ;  /* 0x00700000564c783b */ /* 0x000e620000004200 */
[----:B------:R-:W-:Y:S10]  /*b940*/  MUFU.EX2 R198, R109 ;  /* 0x0000006d00c67308 */ /* 0x000ff40000000800 */
[----:B------:R-:W-:Y:S01]  /*b950*/  MUFU.EX2 R195, R122 ;  /* 0x0000007a00c37308 */ /* 0x000fe20000000800 */
[----:B--2---:R-:W-:Y:S04]  /*b960*/  F2FP.PACK_AB R112, R129, R194 ;  /* 0x000000c28170723e */ /* 0x004fe800000000ff */
[----:B------:R-:W-:Y:S01]  /*b970*/  PRMT R113, R112, 0x7632, R113 ;  /* 0x0000763270717816 */ /* 0x000fe20000000071 */
[C---:B-1----:R-:W-:Y:S07]  /*b980*/  HMMA.16816.F32 R48, R72.reuse, R76, R48 ;  /* 0x0000004c4830723c */ /* 0x042fee0000001830 */
[----:B------:R-:W-:Y:S01]  /*b990*/  LOP3.LUT R76, R102, 0xff, RZ, 0xc0, !PT ;  /* 0x000000ff664c7812 */ /* 0x000fe200078ec0ff */
[C---:B------:R-:W-:Y:S03]  /*b9a0*/  HMMA.16816.F32 R52, R72.reuse, R78, R52 ;  /* 0x0000004e4834723c */ /* 0x040fe60000001834 */
[----:B------:R-:W-:Y:S02]  /*b9b0*/  ISETP.GE.U32.AND P0, PT, R163, R76, PT ;  /* 0x0000004ca300720c */ /* 0x000fe40003f06070 */
[----:B------:R-:W1:Y:S03]  /*b9c0*/  LDSM.16.MT88.4 R76, [R86+0x8000] ;  /* 0x00800000564c783b */ /* 0x000e660000004200 */
[C---:B------:R-:W-:Y:S07]  /*b9d0*/  HMMA.16816.F32 R56, R72.reuse, R80, R56 ;  /* 0x000000504838723c */ /* 0x040fee0000001838 */
[----:B------:R-:W-:Y:S01]  /*b9e0*/  SHF.R.U32.HI R81, RZ, 0x8, R90 ;  /* 0x00000008ff517819 */ /* 0x000fe2000001165a */
[C---:B------:R-:W-:Y:S01]  /*b9f0*/  HMMA.16816.F32 R60, R72.reuse, R82, R60 ;  /* 0x00000052483c723c */ /* 0x040fe2000000183c */
[----:B------:R-:W-:Y:S04]  /*ba00*/  SHF.R.U32.HI R80, RZ, 0x10, R102 ;  /* 0x00000010ff507819 */ /* 0x000fe80000011666 */
[----:B------:R-:W-:Y:S02]  /*ba10*/  LOP3.LUT R80, R80, 0xff, RZ, 0xc0, !PT ;  /* 0x000000ff50507812 */ /* 0x000fe400078ec0ff */
[----:B------:R-:W-:Y:S02]  /*ba20*/  LOP3.LUT R82, R91, 0xff, RZ, 0xc0, !PT ;  /* 0x000000ff5b527812 */ /* 0x000fe400078ec0ff */
[----:B------:R-:W-:Y:S02]  /*ba30*/  PRMT R91, R84, 0x5410, R81 ;  /* 0x00005410545b7816 */ /* 0x000fe40000000051 */
[----:B------:R-:W-:Y:S02]  /*ba40*/  ISETP.GE.U32.AND P1, PT, R163, R80, PT ;  /* 0x00000050a300720c */ /* 0x000fe40003f26070 */
[----:B------:R-:W-:Y:S02]  /*ba50*/  PRMT R201, R82, 0x5410, R201 ;  /* 0x0000541052c97816 */ /* 0x000fe400000000c9 */
[C---:B------:R-:W-:Y:S02]  /*ba60*/  LOP3.LUT R80, R23.reuse, 0xffff, RZ, 0xc0, !PT ;  /* 0x0000ffff17507812 */ /* 0x040fe400078ec0ff */
[----:B------:R-:W-:Y:S01]  /*ba70*/  F2FP.PACK_AB R84, R120, R127 ;  /* 0x0000007f7854723e */ /* 0x000fe200000000ff */
[--C-:B------:R-:W-:Y:S01]  /*ba80*/  HSET2.LE.AND R88, R201, R178.reuse, PT ;  /* 0x000000b2c9587233 */ /* 0x100fe20003803000 */
[----:B------:R-:W-:Y:S01]  /*ba90*/  SHF.R.U32.HI R80, RZ, 0x8, R80 ;  /* 0x00000008ff507819 */ /* 0x000fe20000011650 */
[----:B------:R-:W-:Y:S01]  /*baa0*/  MUFU.EX2 R127, R115 ;  /* 0x00000073007f7308 */ /* 0x000fe20000000800 */
[----:B------:R-:W-:Y:S01]  /*bab0*/  SHF.R.U32.HI R201, RZ, 0x18, R202 ;  /* 0x00000018ffc97819 */ /* 0x000fe200000116ca */
[----:B------:R-:W-:Y:S02]  /*bac0*/  @!P2 HADD2 R156, -R84.H0_H0, -RZ.H0_H0 ;  /* 0xa00000ff549ca230 */ /* 0x000fe40000000900 */
[----:B------:R-:W-:Y:S01]  /*bad0*/  @!P1 HADD2 R150, -R112.H0_H0, -RZ.H0_H0 ;  /* 0xa00000ff70969230 */ /* 0x000fe20000000900 */
[----:B------:R-:W-:Y:S01]  /*bae0*/  PRMT R201, R92, 0x5410, R201 ;  /* 0x000054105cc97816 */ /* 0x000fe200000000c9 */
[C---:B-1----:R-:W-:Y:S08]  /*baf0*/  HMMA.16816.F32 R64, R72.reuse, R76, R64 ;  /* 0x0000004c4840723c */ /* 0x042ff00000001840 */
[----:B------:R-:W-:Y:S01]  /*bb00*/  HMMA.16816.F32 R68, R72, R78, R68 ;  /* 0x0000004e4844723c */ /* 0x000fe20000001844 */
[----:B------:R-:W1:Y:S06]  /*bb10*/  LDSM.16.MT88.4 R76, [R116+0x6400] ;  /* 0x00640000744c783b */ /* 0x000e6c0000004200 */
[--C-:B------:R-:W-:Y:S02]  /*bb20*/  SHF.R.U32.HI R75, RZ, 0x10, R23.reuse ;  /* 0x00000010ff4b7819 */ /* 0x100fe40000011617 */
[----:B------:R-:W-:Y:S03]  /*bb30*/  LOP3.LUT R73, R23, 0xff, RZ, 0xc0, !PT ;  /* 0x000000ff17497812 */ /* 0x000fe600078ec0ff */
[--C-:B------:R-:W-:Y:S02]  /*bb40*/  SHF.R.U32.HI R72, RZ, 0x18, R23.reuse ;  /* 0x00000018ff487819 */ /* 0x100fe40000011617 */
[----:B------:R-:W-:Y:S02]  /*bb50*/  LOP3.LUT R75, R75, 0xff, RZ, 0xc0, !PT ;  /* 0x000000ff4b4b7812 */ /* 0x000fe400078ec0ff */
[----:B------:R-:W-:Y:S02]  /*bb60*/  LOP3.LUT R74, R102, 0xffff, RZ, 0xc0, !PT ;  /* 0x0000ffff664a7812 */ /* 0x000fe400078ec0ff */
[----:B------:R-:W-:Y:S02]  /*bb70*/  PRMT R73, R73, 0x5410, R80 ;  /* 0x0000541049497816 */ /* 0x000fe40000000050 */
[----:B------:R-:W-:Y:S01]  /*bb80*/  PRMT R75, R75, 0x5410, R72 ;  /* 0x000054104b4b7816 */ /* 0x000fe20000000048 */
[----:B------:R-:W2:Y:S01]  /*bb90*/  LDSM.16.MT88.4 R80, [R86+0x6400] ;  /* 0x006400005650783b */ /* 0x000ea20000004200 */
[----:B------:R-:W-:Y:S01]  /*bba0*/  SHF.R.U32.HI R72, RZ, 0x8, R74 ;  /* 0x00000008ff487819 */ /* 0x000fe2000001164a */
[--C-:B------:R-:W-:Y:S01]  /*bbb0*/  HSET2.LE.AND R73, R73, R178.reuse, PT ;  /* 0x000000b249497233 */ /* 0x100fe20003803000 */
[----:B------:R-:W-:Y:S01]  /*bbc0*/  PRMT R23, R84, 0x7632, R23 ;  /* 0x0000763254177816 */ /* 0x000fe20000000017 */
[--C-:B------:R-:W-:Y:S01]  /*bbd0*/  HSET2.LE.AND R74, R75, R178.reuse, PT ;  /* 0x000000b24b4a7233 */ /* 0x100fe20003803000 */
[----:B------:R-:W-:Y:S02]  /*bbe0*/  LOP3.LUT R72, R72, 0xffff, RZ, 0xc0, !PT ;  /* 0x0000ffff48487812 */ /* 0x000fe400078ec0ff */
[----:B------:R-:W-:Y:S01]  /*bbf0*/  PRMT R75, R84, 0x5410, R23 ;  /* 0x00005410544b7816 */ /* 0x000fe20000000017 */
[----:B------:R-:W-:Y:S01]  /*bc00*/  @!P6 HADD2 R153, -R23.H0_H0, -RZ.H0_H0 ;  /* 0xa00000ff1799e230 */ /* 0x000fe20000000900 */
[----:B------:R-:W-:Y:S02]  /*bc10*/  @!P2 PRMT R84, R156, 0x5410, RZ ;  /* 0x000054109c54a816 */ /* 0x000fe400000000ff */
[----:B------:R-:W-:Y:S02]  /*bc20*/  ISETP.GE.U32.AND P2, PT, R163, R72, PT ;  /* 0x00000048a300720c */ /* 0x000fe40003f46070 */
[----:B------:R-:W-:Y:S01]  /*bc30*/  LOP3.LUT R72, R73, R22, RZ, 0xc0, !PT ;  /* 0x0000001649487212 */ /* 0x000fe200078ec0ff */
[----:B------:R-:W-:Y:S01]  /*bc40*/  STG.E.U16 [R190.64+0x30], R84 ;  /* 0x00003054be007986 */ /* 0x000fe2000c10151a */
[----:B------:R-:W-:Y:S01]  /*bc50*/  LOP3.LUT R73, R74, R19, RZ, 0xc0, !PT ;  /* 0x000000134a497212 */ /* 0x000fe200078ec0ff */
[--C-:B------:R-:W-:Y:S01]  /*bc60*/  HSET2.LE.AND R74, R91, R178.reuse, PT ;  /* 0x000000b25b4a7233 */ /* 0x100fe20003803000 */
[----:B------:R-:W-:Y:S02]  /*bc70*/  LOP3.LUT R75, R88, R75, RZ, 0xc0, !PT ;  /* 0x0000004b584b7212 */ /* 0x000fe400078ec0ff */
[----:B------:R-:W-:Y:S01]  /*bc80*/  F2FP.PACK_AB R22, R125, R130 ;  /* 0x000000827d16723e */ /* 0x000fe200000000ff */
[----:B------:R-:W-:Y:S01]  /*bc90*/  FADD.FTZ R130, R130, R193 ;  /* 0x000000c182827221 */ /* 0x000fe20000010000 */
[----:B------:R-:W-:Y:S01]  /*bca0*/  LOP3.LUT R74, R74, R89, RZ, 0xc0, !PT ;  /* 0x000000594a4a7212 */ /* 0x000fe200078ec0ff */
[----:B------:R-:W-:Y:S01]  /*bcb0*/  MUFU.EX2 R193, R123 ;  /* 0x0000007b00c17308 */ /* 0x000fe20000000800 */
[----:B------:R-:W3:Y:S01]  /*bcc0*/  LDSM.16.MT88.4 R88, [R116+0x7400] ;  /* 0x007400007458783b */ /* 0x000ee20000004200 */
[----:B------:R-:W-:Y:S01]  /*bcd0*/  @!P6 PRMT R23, R153, 0x5410, RZ ;  /* 0x000054109917e816 */ /* 0x000fe200000000ff */
[----:B------:R-:W-:Y:S01]  /*bce0*/  @!P0 HADD2 R152, -R22.H0_H0, -RZ.H0_H0 ;  /* 0xa00000ff16988230 */ /* 0x000fe20000000900 */
[----:B------:R-:W-:Y:S01]  /*bcf0*/  PRMT R19, R22, 0x7632, R19 ;  /* 0x0000763216137816 */ /* 0x000fe20000000013 */
[----:B------:R-:W-:Y:S01]  /*bd00*/  FADD.FTZ R130, R125, R130 ;  /* 0x000000827d827221 */ /* 0x000fe20000010000 */
[C---:B-1----:R-:W-:Y:S01]  /*bd10*/  HMMA.16816.F32 R24, R72.reuse, R76, R24 ;  /* 0x0000004c4818723c */ /* 0x042fe20000001818 */
[----:B------:R-:W-:Y:S02]  /*bd20*/  ISETP.GE.U32.AND P6, PT, R163, R192, PT ;  /* 0x000000c0a300720c */ /* 0x000fe40003fc6070 */
[----:B------:R-:W-:Y:S01]  /*bd30*/  STG.E.U16 [R190.64+0x32], R23 ;  /* 0x00003217be007986 */ /* 0x000fe2000c10151a */
[----:B------:R-:W-:Y:S01]  /*bd40*/  @!P2 HADD2 R151, -R19.H0_H0, -RZ.H0_H0 ;  /* 0xa00000ff1397a230 */ /* 0x000fe20000000900 */
[----:B------:R1:W4:Y:S02]  /*bd50*/  MUFU.EX2 R192, R103 ;  /* 0x0000006700c07308 */ /* 0x0003240000000800 */
[----:B------:R-:W-:Y:S01]  /*bd60*/  SHF.R.U32.HI R76, RZ, 0x10, R202 ;  /* 0x00000010ff4c7819 */ /* 0x000fe200000116ca */
[C---:B------:R-:W-:Y:S01]  /*bd70*/  HMMA.16816.F32 R28, R72.reuse, R78, R28 ;  /* 0x0000004e481c723c */ /* 0x040fe2000000181c */
[C-C-:B------:R-:W-:Y:S03]  /*bd80*/  LOP3.LUT R202, R197.reuse, UR18, R126.reuse, 0x96, !PT ;  /* 0x00000012c5ca7c12 */ /* 0x140fe6000f8e967e */
[----:B------:R-:W-:Y:S02]  /*bd90*/  LOP3.LUT R76, R76, 0xff, RZ, 0xc0, !PT ;  /* 0x000000ff4c4c7812 */ /* 0x000fe400078ec0ff */
[----:B------:R-:W-:Y:S02]  /*bda0*/  LOP3.LUT R126, R197, UR18, R126, 0x96, !PT ;  /* 0x00000012c57e7c12 */ /* 0x000fe4000f8e967e */
[C---:B--2---:R-:W-:Y:S01]  /*bdb0*/  HMMA.16816.F32 R32, R72.reuse, R80, R32 ;  /* 0x000000504820723c */ /* 0x044fe20000001820 */
[----:B------:R-:W-:Y:S03]  /*bdc0*/  SHF.R.U32.HI R78, RZ, 0x18, R102 ;  /* 0x00000018ff4e7819 */ /* 0x000fe60000011666 */
[----:B------:R-:W-:Y:S02]  /*bdd0*/  PRMT R102, R22, 0x5410, R19 ;  /* 0x0000541016667816 */ /* 0x000fe40000000013 */
[----:B------:R-:W-:Y:S02]  /*bde0*/  @!P0 PRMT R22, R152, 0x5410, RZ ;  /* 0x0000541098168816 */ /* 0x000fe400000000ff */
[C---:B------:R-:W-:Y:S01]  /*bdf0*/  HMMA.16816.F32 R36, R72.reuse, R82, R36 ;  /* 0x000000524824723c */ /* 0x040fe20000001824 */
[----:B------:R-:W-:Y:S01]  /*be00*/  ISETP.GE.U32.AND P0, PT, R163, R78, PT ;  /* 0x0000004ea300720c */ /* 0x000fe20003f06070 */
[----:B------:R-:W-:Y:S02]  /*be10*/  LDSM.16.MT88.4 R80, [R116+0x8400] ;  /* 0x008400007450783b */ /* 0x000fe40000004200 */
[----:B------:R-:W-:Y:S02]  /*be20*/  @!P2 PRMT R19, R151, 0x5410, RZ ;  /* 0x000054109713a816 */ /* 0x000fe400000000ff */
[C---:B------:R-:W-:Y:S02]  /*be30*/  ISETP.GE.U32.AND P2, PT, R163.reuse, R76, PT ;  /* 0x0000004ca300720c */ /* 0x040fe40003f46070 */
[----:B-1----:R-:W-:Y:S02]  /*be40*/  PRMT R103, R112, 0x5410, R113 ;  /* 0x0000541070677816 */ /* 0x002fe40000000071 */
[----:B------:R-:W1:Y:S01]  /*be50*/  LDSM.16.MT88.4 R76, [R86+0x7400] ;  /* 0x00740000564c783b */ /* 0x000e620000004200 */
[C---:B---3--:R-:W-:Y:S01]  /*be60*/  HMMA.16816.F32 R40, R72.reuse, R88, R40 ;  /* 0x000000584828723c */ /* 0x048fe20000001828 */
[----:B------:R-:W-:Y:S02]  /*be70*/  @!P1 PRMT R112, R150, 0x5410, RZ ;  /* 0x0000541096709816 */ /* 0x000fe400000000ff */
[----:B------:R-:W-:Y:S01]  /*be80*/  @!P0 HADD2 R145, -R113.H0_H0, -RZ.H0_H0 ;  /* 0xa00000ff71918230 */ /* 0x000fe20000000900 */
[----:B------:R-:W-:Y:S02]  /*be90*/  ISETP.GE.U32.AND P1, PT, R163, R128, PT ;  /* 0x00000080a300720c */ /* 0x000fe40003f26070 */
[----:B----4-:R-:W-:Y:S01]  /*bea0*/  F2FP.PACK_AB R115, R192, R127 ;  /* 0x0000007fc073723e */ /* 0x010fe200000000ff */
[----:B------:R-:W-:Y:S01]  /*beb0*/  STG.E.U16 [R188.64+0x40], R22 ;  /* 0x00004016bc007986 */ /* 0x000fe2000c10151a */
[C---:B------:R-:W-:Y:S01]  /*bec0*/  HMMA.16816.F32 R44, R72.reuse, R90, R44 ;  /* 0x0000005a482c723c */ /* 0x040fe2000000182c */
[----:B------:R-:W-:Y:S01]  /*bed0*/  LOP3.LUT R88, R204, 0xffff, RZ, 0xc0, !PT ;  /* 0x0000ffffcc587812 */ /* 0x000fe200078ec0ff */
[----:B------:R-:W2:Y:S01]  /*bee0*/  MUFU.EX2 R128, R124 ;  /* 0x0000007c00807308 */ /* 0x000ea20000000800 */
[----:B------:R-:W-:Y:S01]  /*bef0*/  STG.E.U16 [R188.64+0x42], R19 ;  /* 0x00004213bc007986 */ /* 0x000fe2000c10151a */
[----:B------:R-:W-:Y:S01]  /*bf00*/  @!P0 PRMT R113, R145, 0x5410, RZ ;  /* 0x0000541091718816 */ /* 0x000fe200000000ff */
[----:B------:R-:W-:Y:S01]  /*bf10*/  @!P6 HADD2 R144, -R115.H0_H0, -RZ.H0_H0 ;  /* 0xa00000ff7390e230 */ /* 0x000fe20000000900 */
[----:B------:R-:W-:Y:S01]  /*bf20*/  SHF.R.U32.HI R88, RZ, 0x8, R88 ;  /* 0x00000008ff587819 */ /* 0x000fe20000011658 */
[----:B------:R-:W-:Y:S01]  /*bf30*/  STG.E.U16 [R190.64+0x40], R112 ;  /* 0x00004070be007986 */ /* 0x000fe2000c10151a */
[----:B------:R-:W-:Y:S03]  /*bf40*/  ISETP.GE.U32.AND P0, PT, R163, R94, PT ;  /* 0x0000005ea300720c */ /* 0x000fe60003f06070 */
[----:B------:R-:W-:Y:S01]  /*bf50*/  STG.E.U16 [R190.64+0x42], R113 ;  /* 0x00004271be007986 */ /* 0x000fe2000c10151a */
[----:B------:R-:W-:Y:S03]  /*bf60*/  PRMT R121, R121, 0x5410, R88 ;  /* 0x0000541079797816 */ /* 0x000fe60000000058 */
[----:B------:R-:W3:Y:S01]  /*bf70*/  LDSM.16.MT88.4 R88, [R86+0x8400] ;  /* 0x008400005658783b */ /* 0x000ee20000004200 */
[----:B--2---:R-:W-:Y:S01]  /*bf80*/  F2FP.PACK_AB R122, R195, R128 ;  /* 0x00000080c37a723e */ /* 0x004fe200000000ff */
[C---:B-1----:R-:W-:Y:S04]  /*bf90*/  HMMA.16816.F32 R48, R72.reuse, R76, R48 ;  /* 0x0000004c4830723c */ /* 0x042fe80000001830 */
[----:B------:R-:W-:Y:S03]  /*bfa0*/  @!P2 HADD2 R138, -R122.H0_H0, -RZ.H0_H0 ;  /* 0xa00000ff7a8aa230 */ /* 0x000fe60000000900 */
[----:B------:R-:W-:Y:S01]  /*bfb0*/  SHF.R.U32.HI R76, RZ, 0x10, R204 ;  /* 0x00000010ff4c7819 */ /* 0x000fe200000116cc */
[C---:B------:R-:W-:Y:S01]  /*bfc0*/  HMMA.16816.F32 R52, R72.reuse, R78, R52 ;  /* 0x0000004e4834723c */ /* 0x040fe20000001834 */
[----:B------:R-:W-:Y:S03]  /*bfd0*/  FADD.FTZ R77, R120, R95 ;  /* 0x0000005f784d7221 */ /* 0x000fe60000010000 */
[----:B------:R-:W-:Y:S01]  /*bfe0*/  LOP3.LUT R76, R76, 0xff, RZ, 0xc0, !PT ;  /* 0x000000ff4c4c7812 */ /* 0x000fe200078ec0ff */
[----:B------:R-:W-:Y:S01]  /*bff0*/  FADD.FTZ R124, R194, R77 ;  /* 0x0000004dc27c7221 */ /* 0x000fe20000010000 */
[C---:B------:R-:W-:Y:S01]  /*c000*/  PRMT R120, R115.reuse, 0x7632, R120 ;  /* 0x0000763273787816 */ /* 0x040fe20000000078 */
[----:B------:R-:W1:Y:S01]  /*c010*/  MUFU.EX2 R194, R110 ;  /* 0x0000006e00c27308 */ /* 0x000e620000000800 */
[C---:B------:R-:W-:Y:S01]  /*c020*/  HMMA.16816.F32 R56, R72.reuse, R80, R56 ;  /* 0x000000504838723c */ /* 0x040fe20000001838 */
[----:B------:R-:W-:Y:S02]  /*c030*/  PRMT R79, R76, 0x5410, R93 ;  /* 0x000054104c4f7816 */ /* 0x000fe4000000005d */
[----:B------:R-:W2:Y:S01]  /*c040*/  LDSM.16.MT88.4 R92, [R116+0x6800] ;  /* 0x00680000745c783b */ /* 0x000ea20000004200 */
[----:B------:R-:W-:Y:S01]  /*c050*/  PRMT R78, R115, 0x5410, R120 ;  /* 0x00005410734e7816 */ /* 0x000fe20000000078 */
[--C-:B------:R-:W-:Y:S01]  /*c060*/  HSET2.LE.AND R77, R121, R178.reuse, PT ;  /* 0x000000b2794d7233 */ /* 0x100fe20003803000 */
[----:B------:R-:W-:Y:S01]  /*c070*/  @!P6 PRMT R115, R144, 0x5410, RZ ;  /* 0x000054109073e816 */ /* 0x000fe200000000ff */
[--C-:B------:R-:W-:Y:S01]  /*c080*/  HSET2.LE.AND R100, R79, R178.reuse, PT ;  /* 0x000000b24f647233 */ /* 0x100fe20003803000 */
[C---:B------:R-:W-:Y:S01]  /*c090*/  HMMA.16816.F32 R60, R72.reuse, R82, R60 ;  /* 0x00000052483c723c */ /* 0x040fe2000000183c */
[----:B------:R-:W-:Y:S02]  /*c0a0*/  PRMT R121, R122, 0x7632, R121 ;  /* 0x000076327a797816 */ /* 0x000fe40000000079 */
[----:B------:R-:W4:Y:S01]  /*c0b0*/  LDSM.16.MT88.4 R80, [R86+0x6800] ;  /* 0x006800005650783b */ /* 0x000f220000004200 */
[----:B------:R-:W-:Y:S01]  /*c0c0*/  @!P0 HADD2 R139, -R120.H0_H0, -RZ.H0_H0 ;  /* 0xa00000ff788b8230 */ /* 0x000fe20000000900 */
[----:B------:R-:W-:Y:S01]  /*c0d0*/  LOP3.LUT R76, R202, 0xff, RZ, 0xc0, !PT ;  /* 0x000000ffca4c7812 */ /* 0x000fe200078ec0ff */
[----:B------:R-:W-:Y:S01]  /*c0e0*/  @!P1 HADD2 R147, -R121.H0_H0, -RZ.H0_H0 ;  /* 0xa00000ff79939230 */ /* 0x000fe20000000900 */
[----:B------:R-:W-:Y:S01]  /*c0f0*/  FADD.FTZ R129, R129, R124 ;  /* 0x0000007c81817221 */ /* 0x000fe20000010000 */
[C---:B---3--:R-:W-:Y:S01]  /*c100*/  HMMA.16816.F32 R64, R72.reuse, R88, R64 ;  /* 0x000000584840723c */ /* 0x048fe20000001840 */
[--C-:B------:R-:W-:Y:S01]  /*c110*/  HSET2.LE.AND R79, R199, R178.reuse, PT ;  /* 0x000000b2c74f7233 */ /* 0x100fe20003803000 */
[----:B------:R-:W-:Y:S01]  /*c120*/  ISETP.GE.U32.AND P6, PT, R163, R76, PT ;  /* 0x0000004ca300720c */ /* 0x000fe20003fc6070 */
[----:B------:R-:W-:Y:S01]  /*c130*/  STG.E.U16 [R188.64+0x50], R115 ;  /* 0x00005073bc007986 */ /* 0x000fe2000c10151a */
[----:B------:R-:W-:Y:S01]  /*c140*/  SHF.R.U32.HI R76, RZ, 0x10, R202 ;  /* 0x00000010ff4c7819 */ /* 0x000fe200000116ca */
[----:B------:R-:W3:Y:S01]  /*c150*/  MUFU.EX2 R199, R111 ;  /* 0x0000006f00c77308 */ /* 0x000ee20000000800 */
[----:B------:R-:W-:Y:S01]  /*c160*/  LOP3.LUT R78, R79, R78, RZ, 0xc0, !PT ;  /* 0x0000004e4f4e7212 */ /* 0x000fe200078ec0ff */
[--C-:B------:R-:W-:Y:S01]  /*c170*/  HSET2.LE.AND R88, R201, R178.reuse, PT ;  /* 0x000000b2c9587233 */ /* 0x100fe20003803000 */
[----:B------:R-:W-:Y:S01]  /*c180*/  HMMA.16816.F32 R68, R72, R90, R68 ;  /* 0x0000005a4844723c */ /* 0x000fe20000001844 */
[----:B------:R-:W-:Y:S01]  /*c190*/  LOP3.LUT R76, R76, 0xff, RZ, 0xc0, !PT ;  /* 0x000000ff4c4c7812 */ /* 0x000fe200078ec0ff */
[----:B------:R-:W5:Y:S02]  /*c1a0*/  LDSM.16.MT88.4 R72, [R116+0x7800] ;  /* 0x007800007448783b */ /* 0x000f640000004200 */
[----:B------:R-:W-:Y:S01]  /*c1b0*/  PRMT R79, R122, 0x5410, R121 ;  /* 0x000054107a4f7816 */ /* 0x000fe20000000079 */
[----:B------:R-:W-:Y:S01]  /*c1c0*/  FADD.FTZ R204, R128, R129 ;  /* 0x0000008180cc7221 */ /* 0x000fe20000010000 */
[----:B------:R-:W-:Y:S01]  /*c1d0*/  @!P0 PRMT R120, R139, 0x5410, RZ ;  /* 0x000054108b788816 */ /* 0x000fe200000000ff */
[----:B------:R3:W3:Y:S01]  /*c1e0*/  MUFU.EX2 R201, R104 ;  /* 0x0000006800c97308 */ /* 0x0006e20000000800 */
[----:B------:R-:W-:Y:S01]  /*c1f0*/  ISETP.GE.U32.AND P0, PT, R163, R76, PT ;  /* 0x0000004ca300720c */ /* 0x000fe20003f06070 */
[----:B------:R-:W-:Y:S02]  /*c200*/  FADD.FTZ R204, R195, R204 ;  /* 0x000000ccc3cc7221 */ /* 0x000fe40000010000 */
[----:B------:R-:W-:Y:S01]  /*c210*/  STG.E.U16 [R188.64+0x52], R120 ;  /* 0x00005278bc007986 */ /* 0x000fe2000c10151a */
[----:B------:R-:W-:Y:S02]  /*c220*/  LOP3.LUT R76, R77, R102, RZ, 0xc0, !PT ;  /* 0x000000664d4c7212 */ /* 0x000fe400078ec0ff */
[----:B------:R-:W-:Y:S02]  /*c230*/  LOP3.LUT R77, R100, R103, RZ, 0xc0, !PT ;  /* 0x00000067644d7212 */ /* 0x000fe400078ec0ff */
[----:B------:R-:W-:Y:S01]  /*c240*/  LOP3.LUT R79, R88, R79, RZ, 0xc0, !PT ;  /* 0x0000004f584f7212 */ /* 0x000fe200078ec0ff */
[----:B------:R-:W-:Y:S01]  /*c250*/  LDSM.16.MT88.4 R100, [R116+0x7c00] ;  /* 0x007c00007464783b */ /* 0x000fe20000004200 */
[----:B------:R-:W-:Y:S02]  /*c260*/  LOP3.LUT R88, R202, 0xffff, RZ, 0xc0, !PT ;  /* 0x0000ffffca587812 */ /* 0x000fe400078ec0ff */
[----:B------:R-:W-:Y:S02]  /*c270*/  @!P2 PRMT R122, R138, 0x5410, RZ ;  /* 0x000054108a7aa816 */ /* 0x000fe400000000ff */
[----:B------:R-:W-:Y:S01]  /*c280*/  @!P1 PRMT R121, R147, 0x5410, RZ ;  /* 0x0000541093799816 */ /* 0x000fe200000000ff */
[C---:B--2---:R-:W-:Y:S01]  /*c290*/  HMMA.16816.F32 R24, R76.reuse, R92, R24 ;  /* 0x0000005c4c18723c */ /* 0x044fe20000001818 */
[----:B------:R-:W-:Y:S01]  /*c2a0*/  SHF.R.U32.HI R88, RZ, 0x8, R88 ;  /* 0x00000008ff587819 */ /* 0x000fe20000011658 */
[----:B------:R-:W-:Y:S01]  /*c2b0*/  STG.E.U16 [R190.64+0x50], R122 ;  /* 0x0000507abe007986 */ /* 0x000fe2000c10151a */
[----:B-1----:R-:W-:Y:S02]  /*c2c0*/  F2FP.PACK_AB R124, R194, R193 ;  /* 0x000000c1c27c723e */ /* 0x002fe400000000ff */
[----:B------:R-:W-:Y:S01]  /*c2d0*/  LOP3.LUT R88, R88, 0xffff, RZ, 0xc0, !PT ;  /* 0x0000ffff58587812 */ /* 0x000fe200078ec0ff */
[----:B------:R-:W-:Y:S01]  /*c2e0*/  STG.E.U16 [R190.64+0x52], R121 ;  /* 0x00005279be007986 */ /* 0x000fe2000c10151a */
[----:B------:R-:W-:Y:S01]  /*c2f0*/  PRMT R123, R124, 0x7632, R123 ;  /* 0x000076327c7b7816 */ /* 0x000fe2000000007b */
[C---:B------:R-:W-:Y:S01]  /*c300*/  HMMA.16816.F32 R28, R76.reuse, R94, R28 ;  /* 0x0000005e4c1c723c */ /* 0x040fe2000000181c */
[C---:B------:R-:W-:Y:S03]  /*c310*/  ISETP.GE.U32.AND P2, PT, R163.reuse, R88, PT ;  /* 0x00000058a300720c */ /* 0x040fe60003f46070 */
[----:B------:R-:W-:Y:S01]  /*c320*/  LOP3.LUT R88, R196, 0xff, RZ, 0xc0, !PT ;  /* 0x000000ffc4587812 */ /* 0x000fe200078ec0ff */
[----:B------:R-:W-:Y:S01]  /*c330*/  @!P6 HADD2 R149, -R124.H0_H0, -RZ.H0_H0 ;  /* 0xa00000ff7c95e230 */ /* 0x000fe20000000900 */
[----:B---3--:R-:W-:Y:S02]  /*c340*/  PRMT R104, R124, 0x5410, R123 ;  /* 0x000054107c687816 */ /* 0x008fe4000000007b */
[C---:B----4-:R-:W-:Y:S01]  /*c350*/  HMMA.16816.F32 R32, R76.reuse, R80, R32 ;  /* 0x000000504c20723c */ /* 0x050fe20000001820 */
[----:B------:R-:W-:Y:S02]  /*c360*/  ISETP.GE.U32.AND P1, PT, R163, R88, PT ;  /* 0x00000058a300720c */ /* 0x000fe40003f26070 */
[----:B------:R-:W1:Y:S01]  /*c370*/  LDSM.16.MT88.4 R88, [R86+0x7800] ;  /* 0x007800005658783b */ /* 0x000e620000004200 */
[----:B------:R-:W-:Y:S02]  /*c380*/  SHF.R.U32.HI R202, RZ, 0x18, R202 ;  /* 0x00000018ffca7819 */ /* 0x000fe400000116ca */
[----:B------:R-:W-:Y:S01]  /*c390*/  @!P6 PRMT R124, R149, 0x5410, RZ ;  /* 0x00005410957ce816 */ /* 0x000fe200000000ff */
[----:B------:R-:W-:Y:S01]  /*c3a0*/  @!P2 HADD2 R148, -R123.H0_H0, -RZ.H0_H0 ;  /* 0xa00000ff7b94a230 */ /* 0x000fe20000000900 */
[C---:B------:R-:W-:Y:S01]  /*c3b0*/  HMMA.16816.F32 R36, R76.reuse, R82, R36 ;  /* 0x000000524c24723c */ /* 0x040fe20000001824 */
[----:B------:R-:W-:Y:S02]  /*c3c0*/  ISETP.GE.U32.AND P6, PT, R163, R202, PT ;  /* 0x000000caa300720c */ /* 0x000fe40003fc6070 */
[----:B------:R2:W3:Y:S01]  /*c3d0*/  MUFU.EX2 R202, R107 ;  /* 0x0000006b00ca7308 */ /* 0x0004e20000000800 */
[C---:B------:R-:W-:Y:S01]  /*c3e0*/  LOP3.LUT R92, R196.reuse, 0xffff, RZ, 0xc0, !PT ;  /* 0x0000ffffc45c7812 */ /* 0x040fe200078ec0ff */
[----:B------:R-:W-:Y:S01]  /*c3f0*/  STG.E.U16 [R188.64+0x60], R124 ;  /* 0x0000607cbc007986 */ /* 0x000fe2000c10151a */
[----:B------:R-:W-:Y:S02]  /*c400*/  LOP3.LUT R81, R196, 0xff, RZ, 0xc0, !PT ;  /* 0x000000ffc4517812 */ /* 0x000fe400078ec0ff */
[C---:B-----5:R-:W-:Y:S01]  /*c410*/  HMMA.16816.F32 R40, R76.reuse, R72, R40 ;  /* 0x000000484c28723c */ /* 0x060fe20000001828 */
[----:B------:R-:W-:Y:S03]  /*c420*/  SHF.R.U32.HI R80, RZ, 0x18, R196 ;  /* 0x00000018ff507819 */ /* 0x000fe600000116c4 */
[----:B------:R-:W-:Y:S02]  /*c430*/  SHF.R.U32.HI R92, RZ, 0x8, R92 ;  /* 0x00000008ff5c7819 */ /* 0x000fe4000001165c */
[----:B------:R-:W-:Y:S02]  /*c440*/  PRMT R205, R205, 0x5410, R80 ;  /* 0x00005410cdcd7816 */ /* 0x000fe40000000050 */
[C---:B------:R-:W-:Y:S01]  /*c450*/  HMMA.16816.F32 R44, R76.reuse, R74, R44 ;  /* 0x0000004a4c2c723c */ /* 0x040fe2000000182c */
[----:B------:R-:W-:Y:S02]  /*c460*/  PRMT R109, R81, 0x5410, R92 ;  /* 0x00005410516d7816 */ /* 0x000fe4000000005c */
[----:B------:R-:W4:Y:S01]  /*c470*/  LDSM.16.MT88.4 R80, [R116+0x8800] ;  /* 0x008800007450783b */ /* 0x000f220000004200 */
[C---:B------:R-:W-:Y:S02]  /*c480*/  LOP3.LUT R72, R126.reuse, 0xffff, RZ, 0xc0, !PT ;  /* 0x0000ffff7e487812 */ /* 0x040fe400078ec0ff */
[----:B------:R-:W-:Y:S02]  /*c490*/  LOP3.LUT R73, R126, 0xff, RZ, 0xc0, !PT ;  /* 0x000000ff7e497812 */ /* 0x000fe400078ec0ff */
[----:B------:R-:W-:Y:S04]  /*c4a0*/  SHF.R.U32.HI R72, RZ, 0x8, R72 ;  /* 0x00000008ff487819 */ /* 0x000fe80000011648 */
[----:B--2---:R-:W-:Y:S02]  /*c4b0*/  PRMT R107, R73, 0x5410, R72 ;  /* 0x00005410496b7816 */ /* 0x004fe40000000048 */
[----:B------:R-:W2:Y:S01]  /*c4c0*/  LDSM.16.MT88.4 R72, [R86+0x8800] ;  /* 0x008800005648783b */ /* 0x000ea20000004200 */
[----:B------:R-:W-:Y:S02]  /*c4d0*/  @!P2 PRMT R123, R148, 0x5410, RZ ;  /* 0x00005410947ba816 */ /* 0x000fe400000000ff */
[----:B------:R-:W-:Y:S01]  /*c4e0*/  SHF.R.U32.HI R92, RZ, 0x10, R196 ;  /* 0x00000010ff5c7819 */ /* 0x000fe200000116c4 */
[C---:B-1----:R-:W-:Y:S01]  /*c4f0*/  HMMA.16816.F32 R48, R76.reuse, R88, R48 ;  /* 0x000000584c30723c */ /* 0x042fe20000001830 */
[----:B------:R-:W-:Y:S01]  /*c500*/  F2FP.PACK_AB R125, R198, R199 ;  /* 0x000000c7c67d723e */ /* 0x000fe200000000ff */
[----:B------:R-:W-:Y:S01]  /*c510*/  FADD.FTZ R199, R199, R204 ;  /* 0x000000ccc7c77221 */ /* 0x000fe20000010000 */
[----:B------:R-:W-:Y:S01]  /*c520*/  LOP3.LUT R92, R92, 0xff, RZ, 0xc0, !PT ;  /* 0x000000ff5c5c7812 */ /* 0x000fe200078ec0ff */
[----:B------:R-:W-:Y:S01]  /*c530*/  STG.E.U16 [R188.64+0x62], R123 ;  /* 0x0000627bbc007986 */ /* 0x000fe2000c10151a */
[----:B------:R-:W-:Y:S01]  /*c540*/  F2FP.PACK_AB R128, R201, R200 ;  /* 0x000000c8c980723e */ /* 0x000fe200000000ff */
[----:B------:R-:W-:Y:S01]  /*c550*/  @!P0 HADD2 R137, -R125.H0_H0, -RZ.H0_H0 ;  /* 0xa00000ff7d898230 */ /* 0x000fe20000000900 */
[----:B------:R-:W-:Y:S01]  /*c560*/  ISETP.GE.U32.AND P2, PT, R163, R92, PT ;  /* 0x0000005ca300720c */ /* 0x000fe20003f46070 */
[C---:B------:R-:W-:Y:S01]  /*c570*/  HMMA.16816.F32 R52, R76.reuse, R90, R52 ;  /* 0x0000005a4c34723c */ /* 0x040fe20000001834 */
[----:B------:R-:W1:Y:S03]  /*c580*/  LDSM.16.MT88.4 R92, [R116+0x6c00] ;  /* 0x006c0000745c783b */ /* 0x000e660000004200 */
[----:B------:R-:W-:Y:S01]  /*c590*/  @!P1 HADD2 R143, -R128.H0_H0, -RZ.H0_H0 ;  /* 0xa00000ff808f9230 */ /* 0x000fe20000000900 */
[--C-:B------:R-:W-:Y:S01]  /*c5a0*/  SHF.R.U32.HI R111, RZ, 0x10, R126.reuse ;  /* 0x00000010ff6f7819 */ /* 0x100fe2000001167e */
[----:B------:R-:W-:Y:S01]  /*c5b0*/  FADD.FTZ R199, R198, R199 ;  /* 0x000000c7c6c77221 */ /* 0x000fe20000010000 */
[--C-:B------:R-:W-:Y:S01]  /*c5c0*/  HSET2.LE.AND R90, R109, R178.reuse, PT ;  /* 0x000000b26d5a7233 */ /* 0x100fe20003803000 */
[----:B------:R-:W-:Y:S01]  /*c5d0*/  SHF.R.U32.HI R126, RZ, 0x18, R126 ;  /* 0x00000018ff7e7819 */ /* 0x000fe2000001167e */
[--C-:B------:R-:W-:Y:S03]  /*c5e0*/  HSET2.LE.AND R91, R205, R178.reuse, PT ;  /* 0x000000b2cd5b7233 */ /* 0x100fe60003803000 */
[----:B------:R-:W-:Y:S02]  /*c5f0*/  LOP3.LUT R111, R111, 0xff, RZ, 0xc0, !PT ;  /* 0x000000ff6f6f7812 */ /* 0x000fe400078ec0ff */
[----:B------:R-:W-:Y:S01]  /*c600*/  LOP3.LUT R88, R196, 0xffff, RZ, 0xc0, !PT ;  /* 0x0000ffffc4587812 */ /* 0x000fe200078ec0ff */
[----:B------:R-:W-:Y:S01]  /*c610*/  FADD.FTZ R197, R127, R130 ;  /* 0x000000827fc57221 */ /* 0x000fe20000010000 */
[C---:B----4-:R-:W-:Y:S01]  /*c620*/  HMMA.16816.F32 R56, R76.reuse, R80, R56 ;  /* 0x000000504c38723c */ /* 0x050fe20000001838 */
[--C-:B------:R-:W-:Y:S02]  /*c630*/  PRMT R111, R111, 0x5410, R126.reuse ;  /* 0x000054106f6f7816 */ /* 0x100fe4000000007e */
[----:B---3--:R-:W-:Y:S01]  /*c640*/  F2FP.PACK_AB R130, R203, R202 ;  /* 0x000000cacb82723e */ /* 0x008fe200000000ff */
[----:B------:R-:W-:Y:S01]  /*c650*/  FADD.FTZ R192, R192, R197 ;  /* 0x000000c5c0c07221 */ /* 0x000fe20000010000 */
[C---:B------:R-:W-:Y:S01]  /*c660*/  PRMT R126, R125.reuse, 0x7632, R126 ;  /* 0x000076327d7e7816 */ /* 0x040fe2000000007e */
[----:B------:R-:W-:Y:S01]  /*c670*/  FADD.FTZ R202, R202, R199 ;  /* 0x000000c7caca7221 */ /* 0x000fe20000010000 */
[--C-:B------:R-:W-:Y:S01]  /*c680*/  HSET2.LE.AND R81, R107, R178.reuse, PT ;  /* 0x000000b26b517233 */ /* 0x100fe20003803000 */
[C---:B------:R-:W-:Y:S01]  /*c690*/  HMMA.16816.F32 R60, R76.reuse, R82, R60 ;  /* 0x000000524c3c723c */ /* 0x040fe2000000183c */
[----:B------:R-:W-:Y:S02]  /*c6a0*/  HSET2.LE.AND R80, R111, R178, PT ;  /* 0x000000b26f507233 */ /* 0x000fe40003803000 */
[----:B------:R-:W-:Y:S01]  /*c6b0*/  LDSM.16.MT88.4 R108, [R116+0x8c00] ;  /* 0x008c0000746c783b */ /* 0x000fe20000004200 */
[----:B------:R-:W-:Y:S01]  /*c6c0*/  PRMT R127, R128, 0x7632, R127 ;  /* 0x00007632807f7816 */ /* 0x000fe2000000007f */
[----:B------:R-:W-:Y:S01]  /*c6d0*/  @!P6 HADD2 R131, -R126.H0_H0, -RZ.H0_H0 ;  /* 0xa00000ff7e83e230 */ /* 0x000fe20000000900 */
[----:B------:R-:W-:Y:S01]  /*c6e0*/  PRMT R129, R130, 0x7632, R129 ;  /* 0x0000763282817816 */ /* 0x000fe20000000081 */
[----:B------:R-:W-:Y:S01]  /*c6f0*/  @!P2 HADD2 R141, -R130.H0_H0, -RZ.H0_H0 ;  /* 0xa00000ff828da230 */ /* 0x000fe20000000900 */
[C---:B--2---:R-:W-:Y:S01]  /*c700*/  HMMA.16816.F32 R64, R76.reuse, R72, R64 ;  /* 0x000000484c40723c */ /* 0x044fe20000001840 */
[----:B------:R-:W-:Y:S03]  /*c710*/  SHF.R.U32.HI R88, RZ, 0x8, R88 ;  /* 0x00000008ff587819 */ /* 0x000fe60000011658 */
[----:B------:R-:W-:Y:S01]  /*c720*/  PRMT R89, R125, 0x5410, R126 ;  /* 0x000054107d597816 */ /* 0x000fe2000000007e */
[----:B------:R-:W-:Y:S01]  /*c730*/  FADD.FTZ R193, R193, R192 ;  /* 0x000000c0c1c17221 */ /* 0x000fe20000010000 */
[----:B------:R-:W-:Y:S01]  /*c740*/  LOP3.LUT R88, R88, 0xffff, RZ, 0xc0, !PT ;  /* 0x0000ffff58587812 */ /* 0x000fe200078ec0ff */
[----:B------:R-:W-:Y:S01]  /*c750*/  FADD.FTZ R121, R203, R202 ;  /* 0x000000cacb797221 */ /* 0x000fe20000010000 */
[----:B------:R-:W-:Y:S01]  /*c760*/  HMMA.16816.F32 R68, R76, R74, R68 ;  /* 0x0000004a4c44723c */ /* 0x000fe20000001844 */
[----:B------:R-:W-:Y:S03]  /*c770*/  PRMT R73, R128, 0x5410, R127 ;  /* 0x0000541080497816 */ /* 0x000fe6000000007f */
[----:B------:R-:W-:Y:S01]  /*c780*/  PRMT R72, R130, 0x5410, R129 ;  /* 0x0000541082487816 */ /* 0x000fe20000000081 */
[----:B------:R-:W-:Y:S01]  /*c790*/  FADD.FTZ R193, R194, R193 ;  /* 0x000000c1c2c17221 */ /* 0x000fe20000010000 */
[----:B------:R-:W-:Y:S02]  /*c7a0*/  @!P0 PRMT R125, R137, 0x5410, RZ ;  /* 0x00005410897d8816 */ /* 0x000fe400000000ff */
[----:B------:R-:W-:Y:S01]  /*c7b0*/  ISETP.GE.U32.AND P0, PT, R163, R88, PT ;  /* 0x00000058a300720c */ /* 0x000fe20003f06070 */
[----:B------:R-:W-:Y:S02]  /*c7c0*/  FADD.FTZ R120, R200, R193 ;  /* 0x000000c1c8787221 */ /* 0x000fe40000010000 */
[----:B------:R-:W-:Y:S01]  /*c7d0*/  STG.E.U16 [R190.64+0x60], R125 ;  /* 0x0000607dbe007986 */ /* 0x000fe2000c10151a */
[----:B------:R-:W-:Y:S01]  /*c7e0*/  LOP3.LUT R88, R81, R104, RZ, 0xc0, !PT ;  /* 0x0000006851587212 */ /* 0x000fe200078ec0ff */
[----:B------:R-:W-:Y:S01]  /*c7f0*/  FADD.FTZ R120, R201, R120 ;  /* 0x00000078c9787221 */ /* 0x000fe20000010000 */
[----:B------:R-:W-:Y:S01]  /*c800*/  LOP3.LUT R89, R80, R89, RZ, 0xc0, !PT ;  /* 0x0000005950597212 */ /* 0x000fe200078ec0ff */
[----:B------:R-:W2:Y:S01]  /*c810*/  LDSM.16.MT88.4 R104, [R86+0x7c00] ;  /* 0x007c00005668783b */ /* 0x000ea20000004200 */
[----:B------:R-:W-:Y:S02]  /*c820*/  LOP3.LUT R90, R90, R73, RZ, 0xc0, !PT ;  /* 0x000000495a5a7212 */ /* 0x000fe400078ec0ff */
[----:B------:R-:W-:Y:S02]  /*c830*/  LOP3.LUT R91, R91, R72, RZ, 0xc0, !PT ;  /* 0x000000485b5b7212 */ /* 0x000fe400078ec0ff */
[----:B------:R-:W-:Y:S01]  /*c840*/  @!P6 PRMT R126, R131, 0x5410, RZ ;  /* 0x00005410837ee816 */ /* 0x000fe200000000ff */
[----:B------:R-:W-:Y:S01]  /*c850*/  @!P0 HADD2 R142, -R127.H0_H0, -RZ.H0_H0 ;  /* 0xa00000ff7f8e8230 */ /* 0x000fe20000000900 */
[----:B------:R-:W-:Y:S02]  /*c860*/  @!P1 PRMT R128, R143, 0x5410, RZ ;  /* 0x000054108f809816 */ /* 0x000fe400000000ff */
[----:B------:R-:W-:Y:S01]  /*c870*/  @!P2 PRMT R130, R141, 0x5410, RZ ;  /* 0x000054108d82a816 */ /* 0x000fe200000000ff */
[C---:B-1----:R-:W-:Y:S01]  /*c880*/  HMMA.16816.F32 R72, R88.reuse, R92, R24 ;  /* 0x0000005c5848723c */ /* 0x042fe20000001818 */
[----:B------:R-:W1:Y:S01]  /*c890*/  LDSM.16.MT88.4 R24, [R86+0x8c00] ;  /* 0x008c00005618783b */ /* 0x000e620000004200 */
[----:B------:R-:W-:Y:S02]  /*c8a0*/  @!P0 PRMT R127, R142, 0x5410, RZ ;  /* 0x000054108e7f8816 */ /* 0x000fe400000000ff */
[----:B------:R-:W-:Y:S02]  /*c8b0*/  SHF.R.U32.HI R196, RZ, 0x18, R196 ;  /* 0x00000018ffc47819 */ /* 0x000fe400000116c4 */
[----:B------:R-:W-:Y:S02]  /*c8c0*/  ISETP.GT.AND P1, PT, R179, RZ, PT ;  /* 0x000000ffb300720c */ /* 0x000fe40003f24270 */
[C---:B------:R-:W-:Y:S01]  /*c8d0*/  HMMA.16816.F32 R76, R88.reuse, R94, R28 ;  /* 0x0000005e584c723c */ /* 0x040fe2000000181c */
[----:B------:R-:W-:Y:S01]  /*c8e0*/  STG.E.U16 [R190.64+0x62], R126 ;  /* 0x0000627ebe007986 */ /* 0x000fe2000c10151a */
[----:B------:R-:W-:Y:S02]  /*c8f0*/  ISETP.GE.U32.AND P6, PT, R163, R196, PT ;  /* 0x000000c4a300720c */ /* 0x000fe40003fc6070 */
[----:B------:R-:W-:Y:S01]  /*c900*/  IADD3 R179, R179, -0x1, RZ ;  /* 0xffffffffb3b37810 */ /* 0x000fe20007ffe0ff */
[----:B------:R-:W-:Y:S03]  /*c910*/  STG.E.U16 [R188.64+0x70], R128 ;  /* 0x00007080bc007986 */ /* 0x000fe6000c10151a */
[C---:B------:R-:W-:Y:S01]  /*c920*/  HMMA.16816.F32 R80, R88.reuse, R96, R32 ;  /* 0x000000605850723c */ /* 0x040fe20000001820 */
[----:B------:R3:W-:Y:S04]  /*c930*/  STG.E.U16 [R188.64+0x72], R127 ;  /* 0x0000727fbc007986 */ /* 0x0007e8000c10151a */
[----:B------:R4:W-:Y:S02]  /*c940*/  STG.E.U16 [R190.64+0x70], R130 ;  /* 0x00007082be007986 */ /* 0x0009e4000c10151a */
[----:B------:R-:W-:Y:S01]  /*c950*/  @!P6 HADD2 R140, -R129.H0_H0, -RZ.H0_H0 ;  /* 0xa00000ff818ce230 */ /* 0x000fe20000000900 */
[C---:B------:R-:W-:Y:S04]  /*c960*/  HMMA.16816.F32 R36, R88.reuse, R98, R36 ;  /* 0x000000625824723c */ /* 0x040fe80000001824 */
[----:B------:R-:W-:Y:S04]  /*c970*/  @!P6 PRMT R129, R140, 0x5410, RZ ;  /* 0x000054108c81e816 */ /* 0x000fe800000000ff */
[C---:B------:R-:W-:Y:S01]  /*c980*/  HMMA.16816.F32 R40, R88.reuse, R100, R40 ;  /* 0x000000645828723c */ /* 0x040fe20000001828 */
[----:B------:R4:W-:Y:S07]  /*c990*/  STG.E.U16 [R190.64+0x72], R129 ;  /* 0x00007281be007986 */ /* 0x0009ee000c10151a */
[C---:B------:R-:W-:Y:S01]  /*c9a0*/  HMMA.16816.F32 R44, R88.reuse, R102, R44 ;  /* 0x00000066582c723c */ /* 0x040fe2000000182c */
[----:B---3--:R-:W-:Y:S07]  /*c9b0*/  IADD3 R188, P0, R188, -0x80, RZ ;  /* 0xffffff80bcbc7810 */ /* 0x008fee0007f1e0ff */
[C---:B--2---:R-:W-:Y:S01]  /*c9c0*/  HMMA.16816.F32 R48, R88.reuse, R104, R48 ;  /* 0x000000685830723c */ /* 0x044fe20000001830 */
[----:B------:R-:W-:Y:S07]  /*c9d0*/  IADD3.X R189, R189, -0x1, RZ, P0, !PT ;  /* 0xffffffffbdbd7810 */ /* 0x000fee00007fe4ff */
[C---:B------:R-:W-:Y:S08]  /*c9e0*/  HMMA.16816.F32 R52, R88.reuse, R106, R52 ;  /* 0x0000006a5834723c */ /* 0x040ff00000001834 */
[C---:B------:R-:W-:Y:S08]  /*c9f0*/  HMMA.16816.F32 R56, R88.reuse, R108, R56 ;  /* 0x0000006c5838723c */ /* 0x040ff00000001838 */
[C---:B------:R-:W-:Y:S08]  /*ca00*/  HMMA.16816.F32 R60, R88.reuse, R110, R60 ;  /* 0x0000006e583c723c */ /* 0x040ff0000000183c */
[C---:B-1----:R-:W-:Y:S08]  /*ca10*/  HMMA.16816.F32 R64, R88.reuse, R24, R64 ;  /* 0x000000185840723c */ /* 0x042ff00000001840 */
[----:B------:R-:W-:Y:S01]  /*ca20*/  HMMA.16816.F32 R68, R88, R26, R68 ;  /* 0x0000001a5844723c */ /* 0x000fe20000001844 */
[----:B----4-:R-:W-:-:S07]  /*ca30*/  @P1 BRA `(.L_x_850) ;  /* 0xffffce5000001947 */ /* 0x010fce000383ffff */
.L_x_849:
[----:B------:R-:W2:Y:S01]  /*ca40*/  SHFL.BFLY PT, R5, R120, 0x2, 0x1f ;  /* 0x0c401f0078057f89 */ /* 0x000ea200000e0000 */
[----:B------:R-:W-:Y:S01]  /*ca50*/  MOV R10, 0x3f800000 ;  /* 0x3f800000000a7802 */ /* 0x000fe20000000f00 */
[----:B------:R-:W-:Y:S01]  /*ca60*/  IMAD.MOV.U32 R11, RZ, RZ, 0x3f800000 ;  /* 0x3f800000ff0b7424 */ /* 0x000fe200078e00ff */
[----:B------:R-:W-:Y:S01]  /*ca70*/  BSSY B0, `(.L_x_853) ;  /* 0x00000d9000007945 */ /* 0x000fe20003800000 */
[----:B------:R-:W3:Y:S04]  /*ca80*/  SHFL.BFLY PT, R4, R121, 0x2, 0x1f ;  /* 0x0c401f0079047f89 */ /* 0x000ee800000e0000 */
[----:B------:R-:W4:Y:S01]  /*ca90*/  S2R R7, SR_TID.X ;  /* 0x0000000000077919 */ /* 0x000f220000002100 */
[----:B--2---:R-:W-:-:S02]  /*caa0*/  FADD.FTZ R5, R5, R120 ;  /* 0x0000007805057221 */ /* 0x004fc40000010000 */
[----:B---3--:R-:W-:-:S03]  /*cab0*/  FADD.FTZ R3, R4, R121 ;  /* 0x0000007904037221 */ /* 0x008fc60000010000 */
[----:B------:R-:W2:Y:S04]  /*cac0*/  SHFL.BFLY PT, R4, R5, 0x1, 0x1f ;  /* 0x0c201f0005047f89 */ /* 0x000ea800000e0000 */
[----:B-1----:R-:W1:Y:S01]  /*cad0*/  SHFL.BFLY PT, R8, R3, 0x1, 0x1f ;  /* 0x0c201f0003087f89 */ /* 0x002e6200000e0000 */
[----:B--2---:R-:W-:Y:S01]  /*cae0*/  FADD.FTZ R9, R5, R4 ;  /* 0x0000000405097221 */ /* 0x004fe20000010000 */
[----:B----4-:R-:W-:Y:S01]  /*caf0*/  SHF.R.S32.HI R4, RZ, 0x1f, R7 ;  /* 0x0000001fff047819 */ /* 0x010fe20000011407 */
[----:B-1----:R-:W-:-:S03]  /*cb00*/  FADD.FTZ R8, R3, R8 ;  /* 0x0000000803087221 */ /* 0x002fc60000010000 */
[----:B------:R-:W-:Y:S02]  /*cb10*/  FSETP.NE.FTZ.AND P4, PT, R9, RZ, PT ;  /* 0x000000ff0900720b */ /* 0x000fe40003f95000 */
[CC--:B------:R-:W-:Y:S02]  /*cb20*/  LEA.HI R5, R4.reuse, R7.reuse, RZ, 0x2 ;  /* 0x0000000704057211 */ /* 0x0c0fe400078f10ff */
[-C--:B------:R-:W-:Y:S02]  /*cb30*/  LEA.HI R4, R4, R7.reuse, RZ, 0x5 ;  /* 0x0000000704047211 */ /* 0x080fe400078f28ff */
[----:B------:R-:W-:Y:S02]  /*cb40*/  LOP3.LUT R6, R5, 0xfffffffc, RZ, 0xc0, !PT ;  /* 0xfffffffc05067812 */ /* 0x000fe400078ec0ff */
[----:B------:R-:W-:Y:S02]  /*cb50*/  SHF.R.S32.HI R3, RZ, 0x5, R4 ;  /* 0x00000005ff037819 */ /* 0x000fe40000011404 */
[----:B------:R-:W-:-:S02]  /*cb60*/  IADD3 R6, -R6, R7, RZ ;  /* 0x0000000706067210 */ /* 0x000fc40007ffe1ff */
[----:B------:R-:W-:Y:S01]  /*cb70*/  FSETP.NE.FTZ.AND P3, PT, R8, RZ, PT ;  /* 0x000000ff0800720b */ /* 0x000fe20003f75000 */
[----:B------:R-:W1:Y:S01]  /*cb80*/  @P4 MUFU.RCP R10, R9 ;  /* 0x00000009000a4308 */ /* 0x000e620000001000 */
[----:B------:R-:W-:Y:S01]  /*cb90*/  LOP3.LUT R4, R4, 0xffffffe0, RZ, 0xc0, !PT ;  /* 0xffffffe004047812 */ /* 0x000fe200078ec0ff */
[----:B------:R-:W-:Y:S01]  /*cba0*/  IMAD R3, R3, 0x100, R6 ;  /* 0x0000010003037824 */ /* 0x000fe200078e0206 */
[----:B------:R-:W-:-:S03]  /*cbb0*/  SHF.R.S32.HI R6, RZ, 0x2, R5 ;  /* 0x00000002ff067819 */ /* 0x000fc60000011405 */
[----:B------:R-:W-:Y:S01]  /*cbc0*/  IMAD.IADD R4, R7, 0x1, -R4 ;  /* 0x0000000107047824 */ /* 0x000fe200078e0a04 */
[----:B------:R-:W-:Y:S01]  /*cbd0*/  SHF.R.S32.HI R13, RZ, 0x1f, R6 ;  /* 0x0000001fff0d7819 */ /* 0x000fe20000011406 */
[----:B------:R-:W-:Y:S03]  /*cbe0*/  @P4 MUFU.LG2 R9, R9 ;  /* 0x0000000900094308 */ /* 0x000fe60000000c00 */
[----:B------:R-:W-:-:S04]  /*cbf0*/  LEA.HI R13, R13, R6, RZ, 0x3 ;  /* 0x000000060d0d7211 */ /* 0x000fc800078f18ff */
[----:B------:R-:W-:Y:S01]  /*cc00*/  LOP3.LUT R13, R13, 0xfffffff8, RZ, 0xc0, !PT ;  /* 0xfffffff80d0d7812 */ /* 0x000fe200078ec0ff */
[----:B-1----:R-:W-:Y:S01]  /*cc10*/  FMUL.FTZ R10, R10, c[0x0][0x2dc] ;  /* 0x0000b7000a0a7a20 */ /* 0x002fe20000410000 */
[----:B------:R-:W1:Y:S02]  /*cc20*/  @P3 MUFU.RCP R11, R8 ;  /* 0x00000008000b3308 */ /* 0x000e640000001000 */
[----:B------:R-:W-:Y:S01]  /*cc30*/  IADD3 R13, R6, -R13, RZ ;  /* 0x8000000d060d7210 */ /* 0x000fe20007ffe0ff */
        /* <DEDUP_REMOVED lines=35> */
[----:B------:R-:W-:Y:S01]  /*ce70*/  LEA.HI R10, R13, R13, RZ, 0x1 ;  /* 0x0000000d0d0a7211 */ /* 0x000fe200078f08ff */
[----:B-1----:R-:W-:Y:S01]  /*ce80*/  FMUL.FTZ R11, R11, c[0x0][0x2dc] ;  /* 0x0000b7000b0b7a20 */ /* 0x002fe20000410000 */
[----:B------:R-:W-:Y:S01]  /*ce90*/  F2FP.PACK_AB R64, R65, R64 ;  /* 0x000000404140723e */ /* 0x000fe200000000ff */
[----:B------:R-:W-:Y:S01]  /*cea0*/  @P4 FMUL.FTZ R9, R9, 0.69314718246459960938 ;  /* 0x3f31721809094820 */ /* 0x000fe20000410000 */
[----:B------:R-:W-:Y:S01]  /*ceb0*/  SHF.R.S32.HI R12, RZ, 0x1, R10 ;  /* 0x00000001ff0c7819 */ /* 0x000fe2000001140a */
[C---:B------:R-:W-:Y:S01]  /*cec0*/  FMUL.FTZ R74, R11.reuse, R74 ;  /* 0x0000004a0b4a7220 */ /* 0x040fe20000410000 */
[----:B------:R-:W-:Y:S01]  /*ced0*/  LOP3.LUT R10, R10, 0x3fffffe, RZ, 0xc0, !PT ;  /* 0x03fffffe0a0a7812 */ /* 0x000fe200078ec0ff */
[----:B------:R-:W-:Y:S01]  /*cee0*/  FMUL.FTZ R75, R11, R75 ;  /* 0x0000004b0b4b7220 */ /* 0x000fe20000410000 */
[C---:B------:R-:W-:Y:S01]  /*cef0*/  LOP3.LUT P0, RZ, R12.reuse, 0x2, RZ, 0xc0, !PT ;  /* 0x000000020cff7812 */ /* 0x040fe2000780c0ff */
[----:B------:R-:W-:Y:S01]  /*cf00*/  IMAD.SHL.U32 R14, R12, 0x40, RZ ;  /* 0x000000400c0e7824 */ /* 0x000fe200078e00ff */
[----:B------:R-:W-:Y:S01]  /*cf10*/  IADD3 R10, R13, -R10, RZ ;  /* 0x8000000a0d0a7210 */ /* 0x000fe20007ffe0ff */
[----:B------:R-:W-:Y:S01]  /*cf20*/  FMUL.FTZ R78, R11, R78 ;  /* 0x0000004e0b4e7220 */ /* 0x000fe20000410000 */
[----:B------:R-:W-:Y:S01]  /*cf30*/  F2FP.PACK_AB R74, R75, R74 ;  /* 0x0000004a4b4a723e */ /* 0x000fe200000000ff */
[C---:B------:R-:W-:Y:S01]  /*cf40*/  FMUL.FTZ R79, R11.reuse, R79 ;  /* 0x0000004f0b4f7220 */ /* 0x040fe20000410000 */
[----:B------:R-:W-:Y:S01]  /*cf50*/  LOP3.LUT R14, R14, 0xc0, RZ, 0xc0, !PT ;  /* 0x000000c00e0e7812 */ /* 0x000fe200078ec0ff */
[C---:B------:R-:W-:Y:S01]  /*cf60*/  FMUL.FTZ R82, R11.reuse, R82 ;  /* 0x000000520b527220 */ /* 0x040fe20000410000 */
[----:B------:R-:W-:Y:S01]  /*cf70*/  LEA R3, R10, R3, 0x4 ;  /* 0x000000030a037211 */ /* 0x000fe200078e20ff */
[C---:B------:R-:W-:Y:S01]  /*cf80*/  FMUL.FTZ R83, R11.reuse, R83 ;  /* 0x000000530b537220 */ /* 0x040fe20000410000 */
[----:B------:R-:W-:Y:S01]  /*cf90*/  LOP3.LUT R10, R12, 0x1, RZ, 0xc0, !PT ;  /* 0x000000010c0a7812 */ /* 0x000fe200078ec0ff */
[C---:B------:R-:W-:Y:S01]  /*cfa0*/  FMUL.FTZ R38, R11.reuse, R38 ;  /* 0x000000260b267220 */ /* 0x040fe20000410000 */
[----:B------:R-:W-:Y:S01]  /*cfb0*/  LEA.HI R14, R14, R14, RZ, 0x1d ;  /* 0x0000000e0e0e7211 */ /* 0x000fe200078fe8ff */
[C---:B------:R-:W-:Y:S01]  /*cfc0*/  FMUL.FTZ R39, R11.reuse, R39 ;  /* 0x000000270b277220 */ /* 0x040fe20000410000 */
        /* <DEDUP_REMOVED lines=34> */
[----:B------:R-:W-:Y:S01]  /*d1f0*/  STS [R15], R76 ;  /* 0x0000004c0f007388 */ /* 0x000fe20000000800 */
[----:B------:R-:W-:Y:S01]  /*d200*/  IMAD.IADD R19, R13, 0x1, R12 ;  /* 0x000000010d137824 */ /* 0x000fe200078e020c */
[----:B------:R-:W-:-:S02]  /*d210*/  F2FP.PACK_AB R58, R59, R58 ;  /* 0x0000003a3b3a723e */ /* 0x000fc400000000ff */
[----:B------:R-:W-:Y:S01]  /*d220*/  F2FP.PACK_AB R70, R11, R70 ;  /* 0x000000460b46723e */ /* 0x000fe200000000ff */
[----:B------:R-:W-:Y:S01]  /*d230*/  STS [R15+0x200], R78 ;  /* 0x0002004e0f007388 */ /* 0x000fe20000000800 */
[----:B------:R-:W3:Y:S01]  /*d240*/  LDC.U8 R11, c[0x0][0x328] ;  /* 0x0000ca00ff0b7b82 */ /* 0x000ee20000000000 */
[----:B------:R-:W-:Y:S02]  /*d250*/  F2FP.PACK_AB R62, R63, R62 ;  /* 0x0000003e3f3e723e */ /* 0x000fe400000000ff */
[----:B------:R-:W-:Y:S01]  /*d260*/  STS [R19], R80 ;  /* 0x0000005013007388 */ /* 0x000fe20000000800 */
[----:B------:R-:W-:Y:S02]  /*d270*/  F2FP.PACK_AB R66, R67, R66 ;  /* 0x000000424342723e */ /* 0x000fe400000000ff */
[----:B------:R-:W-:Y:S01]  /*d280*/  F2FP.PACK_AB R68, R69, R68 ;  /* 0x000000444544723e */ /* 0x000fe200000000ff */
[----:B------:R-:W-:Y:S01]  /*d290*/  STS [R19+0x200], R82 ;  /* 0x0002005213007388 */ /* 0x000fe20000000800 */
[----:B-1----:R-:W-:-:S02]  /*d2a0*/  ISETP.NE.AND P2, PT, R10, RZ, PT ;  /* 0x000000ff0a00720c */ /* 0x002fc40003f45270 */
[----:B------:R-:W-:Y:S01]  /*d2b0*/  ISETP.NE.AND P0, PT, R164, -0x1, PT ;  /* 0xffffffffa400780c */ /* 0x000fe20003f05270 */
[----:B------:R-:W-:Y:S04]  /*d2c0*/  STS [R17], R36 ;  /* 0x0000002411007388 */ /* 0x000fe80000000800 */
[----:B------:R1:W-:Y:S04]  /*d2d0*/  STS [R17+0x200], R38 ;  /* 0x0002002611007388 */ /* 0x0003e80000000800 */
[----:B------:R4:W-:Y:S04]  /*d2e0*/  STS [R13+0x1000], R40 ;  /* 0x001000280d007388 */ /* 0x0009e80000000800 */
[----:B------:R5:W-:Y:S01]  /*d2f0*/  STS [R13+0x1200], R42 ;  /* 0x0012002a0d007388 */ /* 0x000be20000000800 */
[----:B---3--:R-:W-:-:S03]  /*d300*/  ISETP.NE.AND P5, PT, R11, RZ, PT ;  /* 0x000000ff0b00720c */ /* 0x008fc60003fa5270 */
[----:B------:R3:W-:Y:S01]  /*d310*/  STS [R15+0x1000], R44 ;  /* 0x0010002c0f007388 */ /* 0x0007e20000000800 */
[----:B------:R-:W-:Y:S01]  /*d320*/  ISETP.NE.OR P1, PT, R10, RZ, !P5 ;  /* 0x000000ff0a00720c */ /* 0x000fe20006f25670 */
[----:B------:R-:W-:Y:S02]  /*d330*/  @!P2 IMAD.MOV.U32 R10, RZ, RZ, c[0x0][0x214] ;  /* 0x00008500ff0aa624 */ /* 0x000fe400078e00ff */
[----:B------:R2:W-:Y:S04]  /*d340*/  STS [R15+0x1200], R46 ;  /* 0x0012002e0f007388 */ /* 0x0005e80000000800 */
[----:B------:R2:W-:Y:S04]  /*d350*/  STS [R19+0x1000], R48 ;  /* 0x0010003013007388 */ /* 0x0005e80000000800 */
[----:B------:R2:W-:Y:S01]  /*d360*/  STS [R19+0x1200], R50 ;  /* 0x0012003213007388 */ /* 0x0005e20000000800 */
[----:B-1----:R-:W-:-:S03]  /*d370*/  @P2 MOV R38, c[0x0][0x210] ;  /* 0x0000840000262a02 */ /* 0x002fc60000000f00 */
[----:B------:R1:W-:Y:S01]  /*d380*/  STS [R17+0x1000], R52 ;  /* 0x0010003411007388 */ /* 0x0003e20000000800 */
[----:B----4-:R-:W-:Y:S01]  /*d390*/  @P2 MOV R40, 0x1 ;  /* 0x0000000100282802 */ /* 0x010fe20000000f00 */
[----:B------:R-:W-:Y:S01]  /*d3a0*/  @P2 IMAD R38, R38, c[0x0][0x214], RZ ;  /* 0x0000850026262a24 */ /* 0x000fe200078e02ff */
[----:B------:R-:W-:Y:S01]  /*d3b0*/  @!P2 SEL R38, R10, c[0x0][0x234], !P5 ;  /* 0x00008d000a26aa07 */ /* 0x000fe20006800000 */
[----:B------:R1:W-:Y:S01]  /*d3c0*/  STS [R17+0x1200], R54 ;  /* 0x0012003611007388 */ /* 0x0003e20000000800 */
[----:B-----5:R-:W-:Y:S01]  /*d3d0*/  @P0 IMAD.WIDE.U32 R42, R164, c[0x0][0x1e8], RZ ;  /* 0x00007a00a42a0a25 */ /* 0x020fe200078e00ff */
[----:B------:R-:W-:Y:S02]  /*d3e0*/  LOP3.LUT P5, RZ, R4, 0x3, RZ, 0xc0, !PT ;  /* 0x0000000304ff7812 */ /* 0x000fe400078ac0ff */
[----:B------:R1:W-:Y:S01]  /*d3f0*/  STS [R13+0x2000], R56 ;  /* 0x002000380d007388 */ /* 0x0003e20000000800 */
[----:B------:R-:W-:Y:S01]  /*d400*/  @!P2 IMAD R40, R38, c[0x0][0x1c0], RZ ;  /* 0x000070002628aa24 */ /* 0x000fe200078e02ff */
[----:B---3--:R-:W-:Y:S01]  /*d410*/  CS2R R44, SRZ ;  /* 0x00000000002c7805 */ /* 0x008fe2000001ff00 */
[----:B------:R-:W-:Y:S01]  /*d420*/  @P0 IMAD R36, R164, c[0x0][0x1ec], R43 ;  /* 0x00007b00a4240a24 */ /* 0x000fe200078e022b */
[----:B------:R1:W-:Y:S01]  /*d430*/  STS [R13+0x2200], R58 ;  /* 0x0022003a0d007388 */ /* 0x0003e20000000800 */
[----:B------:R-:W-:Y:S01]  /*d440*/  @P0 MOV R39, R42 ;  /* 0x0000002a00270202 */ /* 0x000fe20000000f00 */
[----:B--2---:R-:W-:-:S02]  /*d450*/  @P3 FMUL.FTZ R43, R8, 0.69314718246459960938 ;  /* 0x3f317218082b3820 */ /* 0x004fc40000410000 */
[----:B------:R1:W-:Y:S04]  /*d460*/  STS [R15+0x2000], R60 ;  /* 0x0020003c0f007388 */ /* 0x0003e80000000800 */
[----:B------:R1:W-:Y:S04]  /*d470*/  STS [R15+0x2200], R62 ;  /* 0x0022003e0f007388 */ /* 0x0003e80000000800 */
[----:B------:R1:W-:Y:S04]  /*d480*/  STS [R19+0x2000], R64 ;  /* 0x0020004013007388 */ /* 0x0003e80000000800 */
[----:B------:R1:W-:Y:S04]  /*d490*/  STS [R19+0x2200], R66 ;  /* 0x0022004213007388 */ /* 0x0003e80000000800 */
[----:B------:R1:W-:Y:S04]  /*d4a0*/  STS [R17+0x2000], R68 ;  /* 0x0020004411007388 */ /* 0x0003e80000000800 */
[----:B------:R1:W-:Y:S04]  /*d4b0*/  STS [R17+0x2200], R70 ;  /* 0x0022004611007388 */ /* 0x0003e80000000800 */
[----:B------:R-:W-:Y:S06]  /*d4c0*/  BAR.SYNC.DEFER_BLOCKING 0x0 ;  /* 0x0000000000007b1d */ /* 0x000fec0000010000 */
[----:B------:R-:W2:Y:S04]  /*d4d0*/  S2R R3, SR_CTAID.Y ;  /* 0x0000000000037919 */ /* 0x000ea80000002600 */
[----:B------:R-:W3:Y:S04]  /*d4e0*/  S2R R10, SR_CTAID.X ;  /* 0x00000000000a7919 */ /* 0x000ee80000002500 */
[----:B------:R-:W4:Y:S04]  /*d4f0*/  S2R R11, SR_CTAID.Z ;  /* 0x00000000000b7919 */ /* 0x000f280000002700 */
[----:B------:R1:W1:Y:S04]  /*d500*/  LDS.128 R28, [R165] ;  /* 0x00000000a51c7984 */ /* 0x0002680000000c00 */
[----:B------:R1:W1:Y:S01]  /*d510*/  LDS.128 R24, [R165+0x800] ;  /* 0x00080000a5187984 */ /* 0x0002620000000c00 */
[----:B--2---:R-:W-:Y:S01]  /*d520*/  @!P1 IMAD R37, R3, c[0x0][0x214], RZ ;  /* 0x0000850003259a24 */ /* 0x004fe200078e02ff */
        /* <DEDUP_REMOVED lines=13> */
[----:B---3--:R-:W-:Y:S01]  /*d600*/  IMAD R4, R10, R37, RZ ;  /* 0x000000250a047224 */ /* 0x008fe200078e02ff */
        /* <DEDUP_REMOVED lines=15> */
[----:B--2---:R-:W-:Y:S01]  /*d700*/  IMAD R9, R10, -0x40, R169 ;  /* 0xffffffc00a097824 */ /* 0x004fe200078e02a9 */
        /* <DEDUP_REMOVED lines=15> */
.L_x_854:
[----:B--2---:R-:W-:Y:S05]  /*d800*/  BSYNC B0 ;  /* 0x0000000000007941 */ /* 0x004fea0003800000 */
.L_x_853:
[----:B------:R-:W-:Y:S01]  /*d810*/  IADD3 R2, P0, R174, R39, RZ ;  /* 0x00000027ae027210 */ /* 0x000fe20007f1e0ff */
        /* <DEDUP_REMOVED lines=24> */
.L_x_856:
[----:B------:R-:W-:Y:S05]  /*d9a0*/  BSYNC B0 ;  /* 0x0000000000007941 */ /* 0x000fea0003800000 */
.L_x_855:
[----:B------:R-:W-:-:S04]  /*d9b0*/  LEA.HI.SX32 R0, R5, 0x20, 0x1e ;  /* 0x0000002005007811 */ /* 0x000fc800078ff2ff */
[----:B------:R-:W-:-:S13]  /*d9c0*/  ISETP.GE.AND P0, PT, R0, R169, PT ;  /* 0x000000a90000720c */ /* 0x000fda0003f06270 */
        /* <DEDUP_REMOVED lines=8> */
[----:B-1----:R-:W-:Y:S01]  /*da50*/  IMAD R3, R176, c[0x0][0x1e8], RZ ;  /* 0x00007a00b0037a24 */ /* 0x002fe200078e02ff */
        /* <DEDUP_REMOVED lines=10> */
.L_x_826:
[----:B------:R-:W1:Y:S01]  /*db00*/  LDC.U8 R2, c[0x0][0x329] ;  /* 0x0000ca40ff027b82 */ /* 0x000e620000000000 */
[----:B------:R-:W-:Y:S01]  /*db10*/  ISETP.NE.AND P2, PT, R164, -0x1, PT ;  /* 0xffffffffa400780c */ /* 0x000fe20003f45270 */
[----:B------:R-:W-:Y:S01]  /*db20*/  BSSY B0, `(.L_x_857) ;  /* 0x0000043000007945 */ /* 0x000fe20003800000 */
[----:B------:R-:W-:-:S02]  /*db30*/  LEA.HI R17, R17, R6, RZ, 0x2 ;  /* 0x0000000611117211 */ /* 0x000fc400078f10ff */
[----:B------:R-:W-:Y:S02]  /*db40*/  IADD3 R169, -R20, R169, RZ ;  /* 0x000000a914a97210 */ /* 0x000fe40007ffe1ff */
[----:B------:R-:W-:Y:S01]  /*db50*/  LOP3.LUT R7, R17, 0xfffffffc, RZ, 0xc0, !PT ;  /* 0xfffffffc11077812 */ /* 0x000fe200078ec0ff */
[----:B------:R-:W2:Y:S04]  /*db60*/  LDC.U8 R0, c[0x0][0x328] ;  /* 0x0000ca00ff007b82 */ /* 0x000ea80000000000 */
[----:B------:R-:W-:Y:S02]  /*db70*/  IMAD.IADD R6, R6, 0x1, -R7 ;  /* 0x0000000106067824 */ /* 0x000fe400078e0a07 */
[----:B------:R-:W-:-:S04]  /*db80*/  @!P2 IMAD.WIDE.U32 R10, R5, c[0x0][0x1e0], RZ ;  /* 0x00007800050aaa25 */ /* 0x000fc800078e00ff */
[----:B------:R-:W-:Y:S01]  /*db90*/  @P2 IMAD.WIDE.U32 R8, R164, c[0x0][0x1e8], RZ ;  /* 0x00007a00a4082a25 */ /* 0x000fe200078e00ff */
[----:B------:R-:W-:Y:S02]  /*dba0*/  @!P2 MOV R8, R10 ;  /* 0x0000000a0008a202 */ /* 0x000fe40000000f00 */
[----:B------:R-:W-:Y:S02]  /*dbb0*/  SHF.R.S32.HI R10, RZ, 0x2, R17 ;  /* 0x00000002ff0a7819 */ /* 0x000fe40000011411 */
        /* <DEDUP_REMOVED lines=11> */
[C---:B------:R-:W-:Y:S01]  /*dc70*/  ISETP.NE.OR P0, PT, R164.reuse, -0x1, !P3 ;  /* 0xffffffffa400780c */ /* 0x040fe20005f05670 */
[----:B------:R-:W-:-:S02]  /*dc80*/  @P2 IMAD R0, R164, c[0x0][0x1ec], R9 ;  /* 0x00007b00a4002a24 */ /* 0x000fc400078e0209 */
[----:B------:R-:W-:Y:S01]  /*dc90*/  @!P1 IMAD R4, R3, c[0x0][0x1c0], RZ ;  /* 0x0000700003049a24 */ /* 0x000fe200078e02ff */
[----:B------:R-:W-:Y:S01]  /*dca0*/  @!P3 CS2R R16, SRZ ;  /* 0x000000000010b805 */ /* 0x000fe2000001ff00 */
[C---:B------:R-:W-:Y:S02]  /*dcb0*/  @!P2 IMAD R2, R5.reuse, c[0x0][0x1e4], R2 ;  /* 0x000079000502aa24 */ /* 0x040fe400078e0202 */
[----:B------:R-:W-:Y:S02]  /*dcc0*/  IMAD R4, R5, R4, RZ ;  /* 0x0000000405047224 */ /* 0x000fe400078e02ff */
[----:B------:R-:W-:Y:S01]  /*dcd0*/  @!P2 IMAD.IADD R0, R11, 0x1, R2 ;  /* 0x000000010b00a824 */ /* 0x000fe200078e0202 */
[----:B------:R-:W-:Y:S02]  /*dce0*/  SHF.R.S32.HI R2, RZ, 0x1f, R24 ;  /* 0x0000001fff027819 */ /* 0x000fe40000011418 */
[----:B------:R-:W-:Y:S01]  /*dcf0*/  SEL R4, R4, RZ, !P3 ;  /* 0x000000ff04047207 */ /* 0x000fe20005800000 */
[----:B------:R-:W-:Y:S01]  /*dd00*/  @!P0 IMAD R164, R5, c[0x0][0x214], RZ ;  /* 0x0000850005a48a24 */ /* 0x000fe200078e02ff */
[----:B------:R-:W-:Y:S01]  /*dd10*/  ISETP.GE.AND P2, PT, R10, R169, PT ;  /* 0x000000a90a00720c */ /* 0x000fe20003f46270 */
[----:B------:R-:W-:Y:S01]  /*dd20*/  @P1 IMAD.MOV.U32 R5, RZ, RZ, c[0x0][0x210] ;  /* 0x00008400ff051624 */ /* 0x000fe200078e00ff */
[----:B------:R-:W-:Y:S01]  /*dd30*/  SHF.R.S32.HI R11, RZ, 0x1f, R10 ;  /* 0x0000001fff0b7819 */ /* 0x000fe2000001140a */
[----:B------:R-:W-:Y:S01]  /*dd40*/  IMAD R4, R24, R3, R4 ;  /* 0x0000000318047224 */ /* 0x000fe200078e0204 */
[----:B------:R-:W-:Y:S01]  /*dd50*/  @P3 MOV R16, R164 ;  /* 0x000000a400103202 */ /* 0x000fe20000000f00 */
[----:B------:R-:W-:Y:S01]  /*dd60*/  IMAD.SHL.U32 R3, R6, 0x8, RZ ;  /* 0x0000000806037824 */ /* 0x000fe200078e00ff */
[----:B------:R-:W-:Y:S01]  /*dd70*/  @P3 SHF.R.S32.HI R17, RZ, 0x1f, R164 ;  /* 0x0000001fff113819 */ /* 0x000fe200000114a4 */
[----:B------:R-:W-:-:S02]  /*dd80*/  @!P1 IMAD.MOV.U32 R5, RZ, RZ, 0x1 ;  /* 0x00000001ff059424 */ /* 0x000fc400078e00ff */
[----:B------:R-:W-:Y:S01]  /*dd90*/  IMAD R7, R2, c[0x0][0x1f0], RZ ;  /* 0x00007c0002077a24 */ /* 0x000fe200078e02ff */
[C---:B------:R-:W-:Y:S01]  /*dda0*/  IADD3 R8, P0, R3.reuse, R8, RZ ;  /* 0x0000000803087210 */ /* 0x040fe20007f1e0ff */
[----:B------:R-:W-:Y:S01]  /*ddb0*/  IMAD R15, R20, R5, RZ ;  /* 0x00000005140f7224 */ /* 0x000fe200078e02ff */
[C---:B------:R-:W-:Y:S01]  /*ddc0*/  IADD3 R2, R3.reuse, 0x20, RZ ;  /* 0x0000002003027810 */ /* 0x040fe20007ffe0ff */
[----:B------:R-:W-:Y:S01]  /*ddd0*/  IMAD R7, R24, c[0x0][0x1f4], R7 ;  /* 0x00007d0018077a24 */ /* 0x000fe200078e0207 */
[----:B------:R-:W-:Y:S01]  /*dde0*/  LEA.HI.X.SX32 R9, R3, R0, 0x1, P0 ;  /* 0x0000000003097211 */ /* 0x000fe200000f0eff */
        /* <DEDUP_REMOVED lines=22> */
.L_x_858:
[----:B------:R-:W-:Y:S05]  /*df50*/  BSYNC B0 ;  /* 0x0000000000007941 */ /* 0x000fea0003800000 */
.L_x_857:
        /* <DEDUP_REMOVED lines=9> */
[----:B------:R-:W-:Y:S02]  /*dff0*/  MOV R13, R17 ;  /* 0x00000011000d7202 */ /* 0x000fe40000000f00 */
[----:B------:R-:W-:Y:S01]  /*e000*/  ISETP.GE.AND P0, PT, R0, c[0x0][0x220], PT ;  /* 0x0000880000007a0c */ /* 0x000fe20003f06270 */
[----:B------:R-:W-:Y:S02]  /*e010*/  IMAD R8, R8, c[0x0][0x1e8], RZ ;  /* 0x00007a0008087a24 */ /* 0x000fe400078e02ff */
[----:B------:R-:W-:-:S04]  /*e020*/  IMAD.WIDE.U32 R12, R7, c[0x0][0x1e8], R12 ;  /* 0x00007a00070c7a25 */ /* 0x000fc800078e000c */
[----:B------:R-:W-:Y:S01]  /*e030*/  IMAD R8, R7, c[0x0][0x1ec], R8 ;  /* 0x00007b0007087a24 */ /* 0x000fe200078e0208 */
[----:B------:R-:W-:-:S03]  /*e040*/  LEA R2, P3, R12, c[0x0][0x1d0], 0x1 ;  /* 0x000074000c027a11 */ /* 0x000fc600078608ff */
[----:B------:R-:W-:-:S05]  /*e050*/  IMAD.IADD R3, R13, 0x1, R8 ;  /* 0x000000010d037824 */ /* 0x000fca00078e0208 */
[----:B------:R-:W-:-:S05]  /*e060*/  LEA.HI.X R3, R12, c[0x0][0x1d4], R3, 0x1, P3 ;  /* 0x000075000c037a11 */ /* 0x000fca00018f0c03 */
[----:B------:R2:W-:Y:S04]  /*e070*/  @!P2 STG.E.128 [R2.64], RZ ;  /* 0x000000ff0200a986 */ /* 0x0005e8000c101d1a */
[----:B------:R2:W-:Y:S04]  /*e080*/  @!P1 STG.E.128 [R2.64+0x40], RZ ;  /* 0x000040ff02009986 */ /* 0x0005e8000c101d1a */
[----:B------:R2:W-:Y:S02]  /*e090*/  @!P0 STG.E.128 [R2.64+0x80], RZ ;  /* 0x000080ff02008986 */ /* 0x0005e4000c101d1a */
.L_x_860:
[----:B------:R-:W-:Y:S05]  /*e0a0*/  BSYNC B0 ;  /* 0x0000000000007941 */ /* 0x000fea0003800000 */
.L_x_859:
[----:B------:R-:W-:-:S04]  /*e0b0*/  ISETP.NE.AND P2, PT, R6, RZ, PT ;  /* 0x000000ff0600720c */ /* 0x000fc80003f45270 */
[-C--:B------:R-:W-:Y:S02]  /*e0c0*/  ISETP.GE.OR P1, PT, R10, R169.reuse, P2 ;  /* 0x000000a90a00720c */ /* 0x080fe40001726670 */
[----:B------:R-:W-:-:S11]  /*e0d0*/  ISETP.GE.OR P2, PT, R4, R169, P2 ;  /* 0x000000a90400720c */ /* 0x000fd60001746670 */
[----:B------:R-:W-:Y:S02]  /*e0e0*/  @!P1 IMAD R0, R10, R5, RZ ;  /* 0x000000050a009224 */ /* 0x000fe400078e02ff */
[----:B------:R-:W-:-:S03]  /*e0f0*/  @!P1 IMAD.MOV.U32 R7, RZ, RZ, 0x7f800000 ;  /* 0x7f800000ff079424 */ /* 0x000fc600078e00ff */
[----:B--2---:R-:W-:-:S04]  /*e100*/  @!P1 IADD3 R3, P0, R0, R15, RZ ;  /* 0x0000000f00039210 */ /* 0x004fc80007f1e0ff */
[----:B------:R-:W-:Y:S02]  /*e110*/  @!P1 LEA.HI.X.SX32 R0, R0, R9, 0x1, P0 ;  /* 0x0000000900009211 */ /* 0x000fe400000f0eff */
[----:B------:R-:W-:-:S04]  /*e120*/  @!P1 LEA R2, P0, R3, c[0x0][0x200], 0x2 ;  /* 0x0000800003029a11 */ /* 0x000fc800078010ff */
[----:B------:R-:W-:-:S05]  /*e130*/  @!P1 LEA.HI.X R3, R3, c[0x0][0x204], R0, 0x2, P0 ;  /* 0x0000810003039a11 */ /* 0x000fca00000f1400 */
[----:B------:R2:W-:Y:S01]  /*e140*/  @!P1 STG.E [R2.64], R7 ;  /* 0x0000000702009986 */ /* 0x0005e2000c10191a */
[----:B------:R-:W-:Y:S05]  /*e150*/  @P2 EXIT ;  /* 0x000000000000294d */ /* 0x000fea0003800000 */
[----:B------:R-:W-:Y:S02]  /*e160*/  IMAD R4, R4, R5, RZ ;  /* 0x0000000504047224 */ /* 0x000fe400078e02ff */
[----:B------:R-:W-:-:S03]  /*e170*/  IMAD.MOV.U32 R5, RZ, RZ, 0x7f800000 ;  /* 0x7f800000ff057424 */ /* 0x000fc600078e00ff */
[----:B------:R-:W-:-:S04]  /*e180*/  IADD3 R15, P0, R4, R15, RZ ;  /* 0x0000000f040f7210 */ /* 0x000fc80007f1e0ff */
[----:B------:R-:W-:Y:S02]  /*e190*/  LEA.HI.X.SX32 R4, R4, R9, 0x1, P0 ;  /* 0x0000000904047211 */ /* 0x000fe400000f0eff */
[----:B--2---:R-:W-:-:S04]  /*e1a0*/  LEA R2, P0, R15, c[0x0][0x200], 0x2 ;  /* 0x000080000f027a11 */ /* 0x004fc800078010ff */
[----:B------:R-:W-:-:S05]  /*e1b0*/  LEA.HI.X R3, R15, c[0x0][0x204], R4, 0x2, P0 ;  /* 0x000081000f037a11 */ /* 0x000fca00000f1404 */
[----:B------:R-:W-:Y:S01]  /*e1c0*/  STG.E [R2.64], R5 ;  /* 0x0000000502007986 */ /* 0x000fe2000c10191a */
[----:B------:R-:W-:Y:S05]  /*e1d0*/  EXIT ;  /* 0x000000000000794d */ /* 0x000fea0003800000 */
.L_x_861:
        /* <DEDUP_REMOVED lines=10> */
.L_x_1002:


//--------------------- .text._ZN5flash16flash_fwd_kernelI23Flash_fwd_kernel_traitsILi96ELi64ELi64ELi4ELb0ELb0EN7cutlass6half_tE19Flash_kernel_traitsILi96ELi64ELi64ELi4ES3_EELb0ELb1ELb0ELb0ELb0ELb0ELb1ELb0EEEvNS_16Flash_fwd_paramsE --------------------------
	.section	.text._ZN5flash16flash_fwd_kernelI23Flash_fwd_kernel_traitsILi96ELi64ELi64ELi4ELb0ELb0EN7cutlass6half_tE19Flash_kernel_traitsILi96ELi64ELi64ELi4ES3_EELb0ELb1ELb0ELb0ELb0ELb0ELb1ELb0EEEvNS_16Flash_fwd_paramsE,"ax",@progbits
	.sectioninfo	@"SHI_REGISTERS=168"
	.align	128
        .global         _ZN5flash16flash_fwd_kernelI23Flash_fwd_kernel_traitsILi96ELi64ELi64ELi4ELb0ELb0EN7cutlass6half_tE19Flash_kernel_traitsILi96ELi64ELi64ELi4ES3_EELb0ELb1ELb0ELb0ELb0ELb0ELb1ELb0EEEvNS_16Flash_fwd_paramsE
        .type           _ZN5flash16flash_fwd_kernelI23Flash_fwd_kernel_traitsILi96ELi64ELi64ELi4ELb0ELb0EN7cutlass6half_tE19Flash_kernel_traitsILi96ELi64ELi64ELi4ES3_EELb0ELb1ELb0ELb0ELb0ELb0ELb1ELb0EEEvNS_16Flash_fwd_paramsE,@function
        .size           _ZN5flash16flash_fwd_kernelI23Flash_fwd_kernel_traitsILi96ELi64ELi64ELi4ELb0ELb0EN7cutlass6half_tE19Flash_kernel_traitsILi96ELi64ELi64ELi4ES3_EELb0ELb1ELb0ELb0ELb0ELb0ELb1ELb0EEEvNS_16Flash_fwd_paramsE,(.L_x_1003 - _ZN5flash16flash_fwd_kernelI23Flash_fwd_kernel_traitsILi96ELi64ELi64ELi4ELb0ELb0EN7cutlass6half_tE19Flash_kernel_traitsILi96ELi64ELi64ELi4ES3_EELb0ELb1ELb0ELb0ELb0ELb0ELb1ELb0EEEvNS_16Flash_fwd_paramsE)
        .other          _ZN5flash16flash_fwd_kernelI23Flash_fwd_kernel_traitsILi96ELi64ELi64ELi4ELb0ELb0EN7cutlass6half_tE19Flash_kernel_traitsILi96ELi64ELi64ELi4ES3_EELb0ELb1ELb0ELb0ELb0ELb0ELb1ELb0EEEvNS_16Flash_fwd_paramsE,@"STO_CUDA_ENTRY STV_DEFAULT"
_ZN5flash16flash_fwd_kernelI23Flash_fwd_kernel_traitsILi96ELi64ELi64ELi4ELb0ELb0EN7cutlass6half_tE19Flash_kernel_traitsILi96ELi64ELi64ELi4ES3_EELb0ELb1ELb0ELb0ELb0ELb0ELb1ELb0EEEvNS_16Flash_fwd_paramsE:
.text._ZN5flash16flash_fwd_kernelI23Flash_fwd_kernel_traitsILi96ELi64ELi64ELi4ELb0ELb0EN7cutlass6half_tE19Flash_kernel_traitsILi96ELi64ELi64ELi4ES3_EELb0ELb1ELb0ELb0ELb0ELb0ELb1ELb0EEEvNS_16Flash_fwd_paramsE:
        /* <DEDUP_REMOVED lines=33> */
.L_x_862:
[----:B-1-34-:R-:W-:Y:S02]  /*0210*/  MOV R4, c[0x0][0x218] ;  /* 0x0000860000047a02 */ /* 0x01afe40000000f00 */
.L_x_863:
        /* <DEDUP_REMOVED lines=49> */
.L_x_865:
        /* <DEDUP_REMOVED lines=40> */
.L_x_866:
        /* <DEDUP_REMOVED lines=101> */
.L_x_868:
[----:B------:R-:W-:Y:S05]  /*0e00*/  BSYNC B0 ;  /* 0x0000000000007941 */ /* 0x000fea0003800000 */
.L_x_867:
        /* <DEDUP_REMOVED lines=40> */
.L_x_870:
[----:B------:R-:W-:Y:S05]  /*1090*/  BSYNC B0 ;  /* 0x0000000000007941 */ /* 0x000fea0003800000 */
.L_x_869:
        /* <DEDUP_REMOVED lines=38> */
.L_x_872:
[----:B------:R-:W-:Y:S05]  /*1300*/  BSYNC B0 ;  /* 0x0000000000007941 */ /* 0x000fea0003800000 */
.L_x_871:
        /* <DEDUP_REMOVED lines=37> */
.L_x_874:
[----:B------:R-:W-:Y:S05]  /*1560*/  BSYNC B0 ;  /* 0x0000000000007941 */ /* 0x000fea0003800000 */
.L_x_873:
        /* <DEDUP_REMOVED lines=90> */
.L_x_876:
[----:B------:R-:W-:Y:S05]  /*1b10*/  BSYNC B0 ;  /* 0x0000000000007941 */ /* 0x000fea0003800000 */
.L_x_875:
        /* <DEDUP_REMOVED lines=36> */
.L_x_878:
[----:B------:R-:W-:Y:S05]  /*1d60*/  BSYNC B0 ;  /* 0x0000000000007941 */ /* 0x000fea0003800000 */
.L_x_877:
[----:B------:R-:W-:Y:S01]  /*1d70*/  IMAD.SHL.U32 R120, R120, 0x2, RZ ;  /* 0x0000000278787824 */ /* 0x000fe200078e00ff */
[----:B------:R-:W-:Y:S01]  /*1d80*/  LDSM.16.M88.4 R60, [R121] ;  /* 0x00000000793c783b */ /* 0x000fe20000000200 */
[----:B------:R-:W-:Y:S01]  /*1d90*/  IMAD R119, R3, 0x2, R121 ;  /* 0x0000000203777824 */ /* 0x000fe200078e0279 */
[----:B------:R-:W-:Y:S01]  /*1da0*/  IADD3 R97, R7, 0x8, RZ ;  /* 0x0000000807617810 */ /* 0x000fe20007ffe0ff */
[----:B------:R-:W-:Y:S01]  /*1db0*/  IMAD R117, R5, 0x2, R120 ;  /* 0x0000000205757824 */ /* 0x000fe200078e0278 */
[----:B-1----:R-:W1:Y:S01]  /*1dc0*/  LDSM.16.M88.4 R20, [R120+0x3000] ;  /* 0x003000007814783b */ /* 0x002e620000000200 */
[----:B------:R-:W-:Y:S01]  /*1dd0*/  IMAD R2, R88, 0x40, R2 ;  /* 0x0000004058027824 */ /* 0x000fe200078e0202 */
[-C--:B------:R-:W-:Y:S02]  /*1de0*/  IMNMX R102, R7, R0.reuse, PT ;  /* 0x0000000007667217 */ /* 0x080fe40003800200 */
[----:B------:R-:W5:Y:S01]  /*1df0*/  LDSM.16.M88.4 R40, [R120+0x3400] ;  /* 0x003400007828783b */ /* 0x000f620000000200 */
[----:B------:R-:W-:-:S02]  /*1e00*/  IMNMX R97, R97, R0, PT ;  /* 0x0000000061617217 */ /* 0x000fc40003800200 */
[C---:B------:R-:W-:Y:S01]  /*1e10*/  IADD3 R7, R2.reuse, 0x1, RZ ;  /* 0x0000000102077810 */ /* 0x040fe20007ffe0ff */
[----:B------:R-:W-:Y:S01]  /*1e20*/  LDSM.16.M88.4 R72, [R119] ;  /* 0x000000007748783b */ /* 0x000fe20000000200 */
[C---:B------:R-:W-:Y:S02]  /*1e30*/  IADD3 R0, R2.reuse, 0x8, RZ ;  /* 0x0000000802007810 */ /* 0x040fe40007ffe0ff */
[CC--:B------:R-:W-:Y:S01]  /*1e40*/  ISETP.GE.AND P6, PT, R7.reuse, R102.reuse, PT ;  /* 0x000000660700720c */ /* 0x0c0fe20003fc6270 */
[----:B----4-:R-:W4:Y:S01]  /*1e50*/  LDSM.16.M88.4 R12, [R117+0x3000] ;  /* 0x00300000750c783b */ /* 0x010f220000000200 */
[----:B------:R-:W-:Y:S02]  /*1e60*/  ISETP.GE.AND P2, PT, R7, R97, PT ;  /* 0x000000610700720c */ /* 0x000fe40003f46270 */
[----:B------:R-:W-:Y:S01]  /*1e70*/  IADD3 R7, R2, 0x9, RZ ;  /* 0x0000000902077810 */ /* 0x000fe20007ffe0ff */
[----:B--2---:R-:W2:Y:S01]  /*1e80*/  LDSM.16.M88.4 R24, [R117+0x3400] ;  /* 0x003400007518783b */ /* 0x004ea20000000200 */
[----:B------:R-:W-:-:S02]  /*1e90*/  ISETP.GE.AND P3, PT, R0, R102, PT ;  /* 0x000000660000720c */ /* 0x000fc40003f66270 */
[-C--:B------:R-:W-:Y:S01]  /*1ea0*/  ISETP.GE.AND P0, PT, R0, R97.reuse, PT ;  /* 0x000000610000720c */ /* 0x080fe20003f06270 */
[----:B------:R-:W-:Y:S01]  /*1eb0*/  LDSM.16.M88.4 R56, [R121+0x1000] ;  /* 0x001000007938783b */ /* 0x000fe20000000200 */
[C---:B------:R-:W-:Y:S02]  /*1ec0*/  IADD3 R0, R2.reuse, 0x10, RZ ;  /* 0x0000001002007810 */ /* 0x040fe40007ffe0ff */
[CC--:B------:R-:W-:Y:S01]  /*1ed0*/  ISETP.GE.AND P5, PT, R7.reuse, R102.reuse, PT ;  /* 0x000000660700720c */ /* 0x0c0fe20003fa6270 */
[----:B------:R-:W3:Y:S01]  /*1ee0*/  LDSM.16.M88.4 R32, [R120+0x4000] ;  /* 0x004000007820783b */ /* 0x000ee20000000200 */
[----:B------:R-:W-:Y:S02]  /*1ef0*/  ISETP.GE.AND P4, PT, R7, R97, PT ;  /* 0x000000610700720c */ /* 0x000fe40003f86270 */
[----:B------:R-:W-:Y:S01]  /*1f00*/  IADD3 R7, R2, 0x11, RZ ;  /* 0x0000001102077810 */ /* 0x000fe20007ffe0ff */
[----:B------:R-:W2:Y:S01]  /*1f10*/  LDSM.16.M88.4 R52, [R120+0x3800] ;  /* 0x003800007834783b */ /* 0x000ea20000000200 */
[----:B------:R-:W-:-:S03]  /*1f20*/  ISETP.GE.AND P1, PT, R0, R102, PT ;  /* 0x000000660000720c */ /* 0x000fc60003f26270 */
[----:B------:R-:W-:Y:S04]  /*1f30*/  LDSM.16.M88.4 R48, [R119+0x1000] ;  /* 0x001000007730783b */ /* 0x000fe80000000200 */
[----:B------:R-:W2:Y:S01]  /*1f40*/  LDSM.16.M88.4 R8, [R117+0x4000] ;  /* 0x004000007508783b */ /* 0x000ea20000000200 */
[C---:B-1----:R-:W-:Y:S03]  /*1f50*/  HMMA.16816.F32 R16, R60.reuse, R20, RZ ;  /* 0x000000143c10723c */ /* 0x042fe600000018ff */
[----:B------:R-:W1:Y:S04]  /*1f60*/  LDSM.16.M88.4 R68, [R120+0x4400] ;  /* 0x004400007844783b */ /* 0x000e680000000200 */
[----:B------:R-:W-:Y:S01]  /*1f70*/  LDSM.16.M88.4 R44, [R120+0x5000] ;  /* 0x00500000782c783b */ /* 0x000fe20000000200 */
[C---:B------:R-:W-:Y:S03]  /*1f80*/  HMMA.16816.F32 R20, R60.reuse, R22, RZ ;  /* 0x000000163c14723c */ /* 0x040fe600000018ff */
[----:B------:R-:W-:Y:S04]  /*1f90*/  LDSM.16.M88.4 R84, [R117+0x4400] ;  /* 0x004400007554783b */ /* 0x000fe80000000200 */
[----:B------:R-:W-:Y:S01]  /*1fa0*/  LDSM.16.M88.4 R76, [R120+0x4800] ;  /* 0x00480000784c783b */ /* 0x000fe20000000200 */
[C---:B-----5:R-:W-:Y:S03]  /*1fb0*/  HMMA.16816.F32 R28, R60.reuse, R40, RZ ;  /* 0x000000283c1c723c */ /* 0x060fe600000018ff */
[----:B------:R-:W-:Y:S04]  /*1fc0*/  LDSM.16.M88.4 R80, [R117+0x5000] ;  /* 0x005000007550783b */ /* 0x000fe80000000200 */
[----:B------:R-:W0:Y:S01]  /*1fd0*/  LDGDEPBAR ;  /* 0x00000000000079af */ /* 0x000e220000000000 */
[----:B------:R-:W-:Y:S08]  /*1fe0*/  HMMA.16816.F32 R40, R60, R42, RZ ;  /* 0x0000002a3c28723c */ /* 0x000ff000000018ff */
[C---:B----4-:R-:W-:Y:S08]  /*1ff0*/  HMMA.16816.F32 R16, R72.reuse, R12, R16 ;  /* 0x0000000c4810723c */ /* 0x050ff00000001810 */
[C---:B------:R-:W-:Y:S01]  /*2000*/  HMMA.16816.F32 R20, R72.reuse, R14, R20 ;  /* 0x0000000e4814723c */ /* 0x040fe20000001814 */
[----:B------:R-:W-:Y:S07]  /*2010*/  LDSM.16.M88.4 R12, [R121+0x2000] ;  /* 0x00200000790c783b */ /* 0x000fee0000000200 */
[C---:B--2---:R-:W-:Y:S08]  /*2020*/  HMMA.16816.F32 R28, R72.reuse, R24, R28 ;  /* 0x00000018481c723c */ /* 0x044ff0000000181c */
[----:B------:R-:W-:Y:S01]  /*2030*/  HMMA.16816.F32 R40, R72, R26, R40 ;  /* 0x0000001a4828723c */ /* 0x000fe20000001828 */
[----:B------:R-:W2:Y:S07]  /*2040*/  LDSM.16.M88.4 R24, [R117+0x3800] ;  /* 0x003800007518783b */ /* 0x000eae0000000200 */
[C---:B---3--:R-:W-:Y:S08]  /*2050*/  HMMA.16816.F32 R16, R56.reuse, R32, R16 ;  /* 0x000000203810723c */ /* 0x048ff00000001810 */
[----:B------:R-:W-:Y:S01]  /*2060*/  HMMA.16816.F32 R20, R56, R34, R20 ;  /* 0x000000223814723c */ /* 0x000fe20000001814 */
[----:B------:R-:W3:Y:S07]  /*2070*/  LDSM.16.M88.4 R32, [R120+0x3c00] ;  /* 0x003c00007820783b */ /* 0x000eee0000000200 */
[C---:B------:R-:W-:Y:S08]  /*2080*/  HMMA.16816.F32 R36, R60.reuse, R52, RZ ;  /* 0x000000343c24723c */ /* 0x040ff000000018ff */
[----:B------:R-:W-:Y:S08]  /*2090*/  HMMA.16816.F32 R52, R60, R54, RZ ;  /* 0x000000363c34723c */ /* 0x000ff000000018ff */
[----:B------:R-:W-:Y:S08]  /*20a0*/  HMMA.16816.F32 R20, R48, R10, R20 ;  /* 0x0000000a3014723c */ /* 0x000ff00000001814 */
[----:B-1----:R-:W-:Y:S08]  /*20b0*/  HMMA.16816.F32 R28, R56, R68, R28 ;  /* 0x00000044381c723c */ /* 0x002ff0000000181c */
[----:B--2---:R-:W-:Y:S08]  /*20c0*/  HMMA.16816.F32 R36, R72, R24, R36 ;  /* 0x000000184824723c */ /* 0x004ff00000001824 */
[----:B------:R-:W-:Y:S01]  /*20d0*/  HMMA.16816.F32 R40, R56, R70, R40 ;  /* 0x000000463828723c */ /* 0x000fe20000001828 */
[----:B------:R-:W1:Y:S07]  /*20e0*/  LDSM.16.M88.4 R68, [R117+0x3c00] ;  /* 0x003c00007544783b */ /* 0x000e6e0000000200 */
[----:B------:R-:W-:Y:S01]  /*20f0*/  HMMA.16816.F32 R52, R72, R26, R52 ;  /* 0x0000001a4834723c */ /* 0x000fe20000001834 */
[----:B------:R-:W-:Y:S07]  /*2100*/  LDSM.16.M88.4 R24, [R117+0x5400] ;  /* 0x005400007518783b */ /* 0x000fee0000000200 */
[----:B------:R-:W-:Y:S01]  /*2110*/  HMMA.16816.F32 R16, R48, R8, R16 ;  /* 0x000000083010723c */ /* 0x000fe20000001810 */
[----:B------:R-:W2:Y:S07]  /*2120*/  LDSM.16.M88.4 R8, [R119+0x2000] ;  /* 0x002000007708783b */ /* 0x000eae0000000200 */
[C---:B---3--:R-:W-:Y:S08]  /*2130*/  HMMA.16816.F32 R64, R60.reuse, R32, RZ ;  /* 0x000000203c40723c */ /* 0x048ff000000018ff */
[----:B------:R-:W-:Y:S01]  /*2140*/  HMMA.16816.F32 R60, R60, R34, RZ ;  /* 0x000000223c3c723c */ /* 0x000fe200000018ff */
[----:B------:R-:W3:Y:S07]  /*2150*/  LDSM.16.M88.4 R32, [R120+0x5400] ;  /* 0x005400007820783b */ /* 0x000eee0000000200 */
[----:B------:R-:W-:Y:S08]  /*2160*/  HMMA.16816.F32 R20, R12, R46, R20 ;  /* 0x0000002e0c14723c */ /* 0x000ff00000001814 */
[----:B------:R-:W-:Y:S08]  /*2170*/  HMMA.16816.F32 R28, R48, R84, R28 ;  /* 0x00000054301c723c */ /* 0x000ff0000000181c */
[----:B------:R-:W-:Y:S08]  /*2180*/  HMMA.16816.F32 R36, R56, R76, R36 ;  /* 0x0000004c3824723c */ /* 0x000ff00000001824 */
[----:B------:R-:W-:Y:S08]  /*2190*/  HMMA.16816.F32 R40, R48, R86, R40 ;  /* 0x000000563028723c */ /* 0x000ff00000001828 */
[----:B------:R-:W-:Y:S01]  /*21a0*/  HMMA.16816.F32 R52, R56, R78, R52 ;  /* 0x0000004e3834723c */ /* 0x000fe20000001834 */
[----:B------:R-:W4:Y:S07]  /*21b0*/  LDSM.16.M88.4 R76, [R120+0x4c00] ;  /* 0x004c0000784c783b */ /* 0x000f2e0000000200 */
[----:B------:R-:W-:Y:S01]  /*21c0*/  HMMA.16816.F32 R16, R12, R44, R16 ;  /* 0x0000002c0c10723c */ /* 0x000fe20000001810 */
[----:B------:R-:W5:Y:S07]  /*21d0*/  LDSM.16.M88.4 R44, [R117+0x4800] ;  /* 0x00480000752c783b */ /* 0x000f6e0000000200 */
[----:B-1----:R-:W-:Y:S08]  /*21e0*/  HMMA.16816.F32 R64, R72, R68, R64 ;  /* 0x000000444840723c */ /* 0x002ff00000001840 */
[----:B--2---:R-:W-:Y:S08]  /*21f0*/  HMMA.16816.F32 R20, R8, R82, R20 ;  /* 0x000000520814723c */ /* 0x004ff00000001814 */
[C---:B---3--:R-:W-:Y:S08]  /*2200*/  HMMA.16816.F32 R28, R12.reuse, R32, R28 ;  /* 0x000000200c1c723c */ /* 0x048ff0000000181c */
[----:B------:R-:W-:Y:S01]  /*2210*/  HMMA.16816.F32 R40, R12, R34, R40 ;  /* 0x000000220c28723c */ /* 0x000fe20000001828 */
[----:B------:R-:W1:Y:S07]  /*2220*/  LDSM.16.M88.4 R32, [R117+0x4c00] ;  /* 0x004c00007520783b */ /* 0x000e6e0000000200 */
[----:B------:R-:W-:Y:S01]  /*2230*/  HMMA.16816.F32 R60, R72, R70, R60 ;  /* 0x00000046483c723c */ /* 0x000fe2000000183c */
[----:B------:R-:W-:-:S02]  /*2240*/  FMUL.FTZ R20, R20, c[0x0][0x2ec] ;  /* 0x0000bb0014147a20 */ /* 0x000fc40000410000 */
[----:B------:R-:W-:Y:S02]  /*2250*/  FMUL.FTZ R21, R21, c[0x0][0x2ec] ;  /* 0x0000bb0015157a20 */ /* 0x000fe40000410000 */
[----:B------:R-:W-:Y:S02]  /*2260*/  FMUL.FTZ R22, R22, c[0x0][0x2ec] ;  /* 0x0000bb0016167a20 */ /* 0x000fe40000410000 */
[----:B------:R-:W2:Y:S01]  /*2270*/  MUFU.TANH R68, R21 ;  /* 0x0000001500447308 */ /* 0x000ea20000002400 */
[----:B------:R-:W-:Y:S01]  /*2280*/  HMMA.16816.F32 R16, R8, R80, R16 ;  /* 0x000000500810723c */ /* 0x000fe20000001810 */
[----:B------:R-:W3:Y:S07]  /*2290*/  LDSM.16.M88.4 R80, [R120+0x5800] ;  /* 0x005800007850783b */ /* 0x000eee0000000200 */
[----:B----4-:R-:W-:Y:S01]  /*22a0*/  HMMA.16816.F32 R64, R56, R76, R64 ;  /* 0x0000004c3840723c */ /* 0x010fe20000001840 */
[----:B--2---:R-:W-:-:S07]  /*22b0*/  FSEL R68, R68, -INF , !P5 ;  /* 0xff80000044447808 */ /* 0x004fce0006800000 */
[C---:B-----5:R-:W-:Y:S01]  /*22c0*/  HMMA.16816.F32 R36, R48.reuse, R44, R36 ;  /* 0x0000002c3024723c */ /* 0x060fe20000001824 */
[----:B------:R-:W-:Y:S07]  /*22d0*/  MUFU.TANH R45, R20 ;  /* 0x00000014002d7308 */ /* 0x000fee0000002400 */
[----:B------:R-:W-:Y:S01]  /*22e0*/  HMMA.16816.F32 R52, R48, R46, R52 ;  /* 0x0000002e3034723c */ /* 0x000fe20000001834 */
[----:B------:R2:W-:Y:S01]  /*22f0*/  MUFU.TANH R46, R22 ;  /* 0x00000016002e7308 */ /* 0x0005e20000002400 */
[----:B------:R-:W-:-:S02]  /*2300*/  FMUL.FTZ R17, R17, c[0x0][0x2ec] ;  /* 0x0000bb0011117a20 */ /* 0x000fc40000410000 */
[----:B------:R-:W-:Y:S02]  /*2310*/  FMUL.FTZ R5, R16, c[0x0][0x2ec] ;  /* 0x0000bb0010057a20 */ /* 0x000fe40000410000 */
[----:B------:R-:W-:Y:S02]  /*2320*/  FMUL.FTZ R6, R18, c[0x0][0x2ec] ;  /* 0x0000bb0012067a20 */ /* 0x000fe40000410000 */
[----:B------:R-:W-:Y:S01]  /*2330*/  FMUL.FTZ R47, R23, c[0x0][0x2ec] ;  /* 0x0000bb00172f7a20 */ /* 0x000fe20000410000 */
[----:B------:R-:W-:Y:S01]  /*2340*/  HMMA.16816.F32 R60, R56, R78, R60 ;  /* 0x0000004e383c723c */ /* 0x000fe2000000183c */
[----:B------:R4:W5:Y:S01]  /*2350*/  MUFU.TANH R84, R17 ;  /* 0x0000001100547308 */ /* 0x0009620000002400 */
[----:B------:R-:W-:Y:S01]  /*2360*/  FMUL.FTZ R44, R19, c[0x0][0x2ec] ;  /* 0x0000bb00132c7a20 */ /* 0x000fe20000410000 */
[----:B--2---:R-:W2:Y:S05]  /*2370*/  LDSM.16.M88.4 R20, [R120+0x5c00] ;  /* 0x005c00007814783b */ /* 0x004eaa0000000200 */
[----:B-1----:R-:W-:Y:S01]  /*2380*/  HMMA.16816.F32 R64, R48, R32, R64 ;  /* 0x000000203040723c */ /* 0x002fe20000001840 */
[----:B------:R-:W-:Y:S01]  /*2390*/  MUFU.TANH R44, R44 ;  /* 0x0000002c002c7308 */ /* 0x000fe20000002400 */
[----:B----4-:R-:W1:Y:S06]  /*23a0*/  LDSM.16.M88.4 R16, [R117+0x5800] ;  /* 0x005800007510783b */ /* 0x010e6c0000000200 */
[----:B------:R-:W-:Y:S01]  /*23b0*/  HMMA.16816.F32 R28, R8, R24, R28 ;  /* 0x00000018081c723c */ /* 0x000fe2000000181c */
[----:B------:R-:W4:Y:S01]  /*23c0*/  MUFU.TANH R47, R47 ;  /* 0x0000002f002f7308 */ /* 0x000f220000002400 */
[----:B-----5:R-:W-:-:S02]  /*23d0*/  FSEL R84, R84, -INF , !P6 ;  /* 0xff80000054547808 */ /* 0x020fc40007000000 */
[-C--:B------:R-:W-:Y:S02]  /*23e0*/  ISETP.GE.AND P6, PT, R0, R97.reuse, PT ;  /* 0x000000610000720c */ /* 0x080fe40003fc6270 */
[----:B------:R-:W-:Y:S02]  /*23f0*/  FSEL R0, R45, -INF , !P3 ;  /* 0xff8000002d007808 */ /* 0x000fe40005800000 */
[----:B------:R-:W-:Y:S01]  /*2400*/  HMMA.16816.F32 R40, R8, R26, R40 ;  /* 0x0000001a0828723c */ /* 0x000fe20000001828 */
[----:B------:R-:W5:Y:S01]  /*2410*/  LDSM.16.M88.4 R24, [R117+0x5c00] ;  /* 0x005c00007518783b */ /* 0x000f620000000200 */
[----:B------:R-:W-:Y:S01]  /*2420*/  ISETP.GE.AND P3, PT, R7, R97, PT ;  /* 0x000000610700720c */ /* 0x000fe20003f66270 */
[----:B------:R-:W-:Y:S01]  /*2430*/  MUFU.TANH R5, R5 ;  /* 0x0000000500057308 */ /* 0x000fe20000002400 */
[----:B------:R-:W-:-:S04]  /*2440*/  DEPBAR.LE SB0, 0x0 ;  /* 0x000080000000791a */ /* 0x000fc80000000000 */
[----:B------:R-:W-:Y:S01]  /*2450*/  HMMA.16816.F32 R60, R48, R34, R60 ;  /* 0x00000022303c723c */ /* 0x000fe2000000183c */
[----:B----4-:R-:W-:Y:S02]  /*2460*/  FSEL R47, R47, -INF , !P4 ;  /* 0xff8000002f2f7808 */ /* 0x010fe40006000000 */
[----:B------:R-:W-:Y:S05]  /*2470*/  MUFU.TANH R6, R6 ;  /* 0x0000000600067308 */ /* 0x000fea0000002400 */
[----:B---3--:R-:W-:Y:S01]  /*2480*/  HMMA.16816.F32 R52, R12, R82, R52 ;  /* 0x000000520c34723c */ /* 0x008fe20000001834 */
[----:B------:R-:W-:Y:S02]  /*2490*/  FMUL.FTZ R31, R31, c[0x0][0x2ec] ;  /* 0x0000bb001f1f7a20 */ /* 0x000fe40000410000 */
[----:B------:R-:W-:-:S02]  /*24a0*/  FMUL.FTZ R28, R28, c[0x0][0x2ec] ;  /* 0x0000bb001c1c7a20 */ /* 0x000fc40000410000 */
[----:B------:R-:W-:Y:S02]  /*24b0*/  FMUL.FTZ R30, R30, c[0x0][0x2ec] ;  /* 0x0000bb001e1e7a20 */ /* 0x000fe40000410000 */
[----:B------:R-:W-:Y:S01]  /*24c0*/  MUFU.TANH R31, R31 ;  /* 0x0000001f001f7308 */ /* 0x000fe20000002400 */
[C---:B------:R-:W-:Y:S01]  /*24d0*/  HMMA.16816.F32 R36, R12.reuse, R80, R36 ;  /* 0x000000500c24723c */ /* 0x040fe20000001824 */
[----:B------:R-:W-:Y:S02]  /*24e0*/  FMUL.FTZ R32, R42, c[0x0][0x2ec] ;  /* 0x0000bb002a207a20 */ /* 0x000fe40000410000 */
[----:B------:R-:W-:Y:S02]  /*24f0*/  FMUL.FTZ R29, R29, c[0x0][0x2ec] ;  /* 0x0000bb001d1d7a20 */ /* 0x000fe40000410000 */
[----:B------:R-:W-:Y:S02]  /*2500*/  FMUL.FTZ R33, R43, c[0x0][0x2ec] ;  /* 0x0000bb002b217a20 */ /* 0x000fe40000410000 */
[----:B------:R-:W3:Y:S01]  /*2510*/  MUFU.TANH R28, R28 ;  /* 0x0000001c001c7308 */ /* 0x000ee20000002400 */
[C---:B--2---:R-:W-:Y:S07]  /*2520*/  HMMA.16816.F32 R64, R12.reuse, R20, R64 ;  /* 0x000000140c40723c */ /* 0x044fee0000001840 */
[----:B------:R-:W-:Y:S01]  /*2530*/  MUFU.TANH R32, R32 ;  /* 0x0000002000207308 */ /* 0x000fe20000002400 */
[----:B------:R-:W-:Y:S07]  /*2540*/  HMMA.16816.F32 R60, R12, R22, R60 ;  /* 0x000000160c3c723c */ /* 0x000fee000000183c */
[----:B------:R-:W2:Y:S01]  /*2550*/  MUFU.TANH R30, R30 ;  /* 0x0000001e001e7308 */ /* 0x000ea20000002400 */
[----:B-1----:R-:W-:Y:S01]  /*2560*/  HMMA.16816.F32 R52, R8, R18, R52 ;  /* 0x000000120834723c */ /* 0x002fe20000001834 */
[----:B------:R-:W-:-:S02]  /*2570*/  FSEL R13, R44, -INF , !P2 ;  /* 0xff8000002c0d7808 */ /* 0x000fc40005000000 */
[----:B------:R-:W-:Y:S02]  /*2580*/  ISETP.GE.AND P2, PT, R7, R102, PT ;  /* 0x000000660700720c */ /* 0x000fe40003f46270 */
[C---:B------:R-:W-:Y:S02]  /*2590*/  IADD3 R12, R2.reuse, 0x18, RZ ;  /* 0x00000018020c7810 */ /* 0x040fe40007ffe0ff */
[----:B------:R-:W-:Y:S01]  /*25a0*/  MUFU.TANH R29, R29 ;  /* 0x0000001d001d7308 */ /* 0x000fe20000002400 */
[----:B------:R-:W-:Y:S01]  /*25b0*/  HMMA.16816.F32 R36, R8, R16, R36 ;  /* 0x000000100824723c */ /* 0x000fe20000001824 */
[----:B------:R-:W-:Y:S02]  /*25c0*/  IADD3 R7, R2, 0x19, RZ ;  /* 0x0000001902077810 */ /* 0x000fe40007ffe0ff */
[----:B------:R-:W-:Y:S02]  /*25d0*/  FSEL R15, R46, -INF , !P0 ;  /* 0xff8000002e0f7808 */ /* 0x000fe40004000000 */
[----:B---3--:R-:W-:-:S02]  /*25e0*/  FSEL R28, R28, -INF , !P1 ;  /* 0xff8000001c1c7808 */ /* 0x008fc40004800000 */
[----:B------:R-:W-:Y:S01]  /*25f0*/  FMUL.FTZ R16, R40, c[0x0][0x2ec] ;  /* 0x0000bb0028107a20 */ /* 0x000fe20000410000 */
[C---:B-----5:R-:W-:Y:S01]  /*2600*/  HMMA.16816.F32 R64, R8.reuse, R24, R64 ;  /* 0x000000180840723c */ /* 0x060fe20000001840 */
[----:B------:R-:W-:Y:S01]  /*2610*/  FMUL.FTZ R17, R41, c[0x0][0x2ec] ;  /* 0x0000bb0029117a20 */ /* 0x000fe20000410000 */
[----:B------:R-:W-:Y:S01]  /*2620*/  MUFU.TANH R33, R33 ;  /* 0x0000002100217308 */ /* 0x000fe20000002400 */
[-C--:B------:R-:W-:Y:S02]  /*2630*/  ISETP.GE.AND P0, PT, R12, R102.reuse, PT ;  /* 0x000000660c00720c */ /* 0x080fe40003f06270 */
[CC--:B------:R-:W-:Y:S02]  /*2640*/  ISETP.GE.AND P4, PT, R7.reuse, R102.reuse, PT ;  /* 0x000000660700720c */ /* 0x0c0fe40003f86270 */
[-C--:B------:R-:W-:Y:S01]  /*2650*/  ISETP.GE.AND P1, PT, R7, R97.reuse, PT ;  /* 0x000000610700720c */ /* 0x080fe20003f26270 */
[----:B------:R-:W-:Y:S01]  /*2660*/  HMMA.16816.F32 R60, R8, R26, R60 ;  /* 0x0000001a083c723c */ /* 0x000fe2000000183c */
[----:B------:R-:W-:Y:S01]  /*2670*/  FMUL.FTZ R52, R52, c[0x0][0x2ec] ;  /* 0x0000bb0034347a20 */ /* 0x000fe20000410000 */
[----:B------:R-:W1:Y:S01]  /*2680*/  MUFU.TANH R16, R16 ;  /* 0x0000001000107308 */ /* 0x000e620000002400 */
[----:B------:R-:W-:Y:S01]  /*2690*/  IADD3 R7, R2, 0x21, RZ ;  /* 0x0000002102077810 */ /* 0x000fe20007ffe0ff */
[----:B------:R-:W-:Y:S01]  /*26a0*/  FMUL.FTZ R53, R53, c[0x0][0x2ec] ;  /* 0x0000bb0035357a20 */ /* 0x000fe20000410000 */
[-C--:B------:R-:W-:Y:S01]  /*26b0*/  ISETP.GE.AND P5, PT, R12, R97.reuse, PT ;  /* 0x000000610c00720c */ /* 0x080fe20003fa6270 */
[----:B------:R-:W-:Y:S01]  /*26c0*/  FMUL.FTZ R54, R54, c[0x0][0x2ec] ;  /* 0x0000bb0036367a20 */ /* 0x000fe20000410000 */
[----:B------:R-:W-:Y:S01]  /*26d0*/  FSEL R9, R31, -INF , !P3 ;  /* 0xff8000001f097808 */ /* 0x000fe20005800000 */
[----:B------:R-:W-:Y:S01]  /*26e0*/  FMUL.FTZ R36, R36, c[0x0][0x2ec] ;  /* 0x0000bb0024247a20 */ /* 0x000fe20000410000 */
[-C--:B------:R-:W-:Y:S01]  /*26f0*/  ISETP.GE.AND P3, PT, R7, R102.reuse, PT ;  /* 0x000000660700720c */ /* 0x080fe20003f66270 */
[----:B------:R-:W3:Y:S01]  /*2700*/  MUFU.TANH R17, R17 ;  /* 0x0000001100117308 */ /* 0x000ee20000002400 */
[----:B------:R-:W-:Y:S01]  /*2710*/  FMUL.FTZ R37, R37, c[0x0][0x2ec] ;  /* 0x0000bb0025257a20 */ /* 0x000fe20000410000 */
[----:B------:R-:W-:Y:S01]  /*2720*/  IADD3 R8, R2, 0x20, RZ ;  /* 0x0000002002087810 */ /* 0x000fe20007ffe0ff */
[----:B------:R-:W-:Y:S01]  /*2730*/  FMUL.FTZ R38, R38, c[0x0][0x2ec] ;  /* 0x0000bb0026267a20 */ /* 0x000fe20000410000 */
[----:B--2---:R-:W-:Y:S01]  /*2740*/  FSEL R11, R30, -INF , !P6 ;  /* 0xff8000001e0b7808 */ /* 0x004fe20007000000 */
[----:B------:R-:W-:Y:S01]  /*2750*/  FMUL.FTZ R39, R39, c[0x0][0x2ec] ;  /* 0x0000bb0027277a20 */ /* 0x000fe20000410000 */
[----:B------:R-:W-:Y:S01]  /*2760*/  ISETP.GE.AND P6, PT, R8, R102, PT ;  /* 0x000000660800720c */ /* 0x000fe20003fc6270 */
[----:B------:R-:W-:Y:S01]  /*2770*/  FMUL.FTZ R31, R67, c[0x0][0x2ec] ;  /* 0x0000bb00431f7a20 */ /* 0x000fe20000410000 */
[----:B------:R-:W-:Y:S01]  /*2780*/  MUFU.TANH R104, R52 ;  /* 0x0000003400687308 */ /* 0x000fe20000002400 */
[----:B-1----:R-:W-:Y:S01]  /*2790*/  FSEL R16, R16, -INF , !P0 ;  /* 0xff80000010107808 */ /* 0x002fe20004000000 */
[----:B------:R-:W-:Y:S01]  /*27a0*/  FMUL.FTZ R55, R55, c[0x0][0x2ec] ;  /* 0x0000bb0037377a20 */ /* 0x000fe20000410000 */
[-C--:B------:R-:W-:Y:S01]  /*27b0*/  ISETP.GE.AND P0, PT, R7, R97.reuse, PT ;  /* 0x000000610700720c */ /* 0x080fe20003f06270 */
[----:B------:R-:W-:Y:S01]  /*27c0*/  FMUL.FTZ R64, R64, c[0x0][0x2ec] ;  /* 0x0000bb0040407a20 */ /* 0x000fe20000410000 */
[----:B------:R-:W-:Y:S01]  /*27d0*/  IADD3 R7, R2, 0x28, RZ ;  /* 0x0000002802077810 */ /* 0x000fe20007ffe0ff */
[----:B------:R-:W-:Y:S01]  /*27e0*/  FMUL.FTZ R65, R65, c[0x0][0x2ec] ;  /* 0x0000bb0041417a20 */ /* 0x000fe20000410000 */
[----:B------:R-:W-:Y:S01]  /*27f0*/  FSEL R10, R29, -INF , !P2 ;  /* 0xff8000001d0a7808 */ /* 0x000fe20005000000 */
[----:B------:R-:W1:Y:S01]  /*2800*/  MUFU.TANH R108, R36 ;  /* 0x00000024006c7308 */ /* 0x000e620000002400 */
[----:B------:R-:W-:Y:S01]  /*2810*/  FMUL.FTZ R66, R66, c[0x0][0x2ec] ;  /* 0x0000bb0042427a20 */ /* 0x000fe20000410000 */
[----:B------:R-:W-:Y:S01]  /*2820*/  IADD3 R14, R2, 0x31, RZ ;  /* 0x00000031020e7810 */ /* 0x000fe20007ffe0ff */
[----:B------:R-:W-:Y:S01]  /*2830*/  FMUL.FTZ R30, R62, c[0x0][0x2ec] ;  /* 0x0000bb003e1e7a20 */ /* 0x000fe20000410000 */
[-C--:B------:R-:W-:Y:S01]  /*2840*/  ISETP.GE.AND P2, PT, R8, R97.reuse, PT ;  /* 0x000000610800720c */ /* 0x080fe20003f46270 */
[----:B------:R-:W-:Y:S01]  /*2850*/  FMUL.FTZ R29, R63, c[0x0][0x2ec] ;  /* 0x0000bb003f1d7a20 */ /* 0x000fe20000410000 */
[----:B------:R-:W-:Y:S01]  /*2860*/  IADD3 R12, R2, 0x29, RZ ;  /* 0x00000029020c7810 */ /* 0x000fe20007ffe0ff */
[----:B------:R-:W-:Y:S01]  /*2870*/  FMUL.FTZ R60, R60, c[0x0][0x2ec] ;  /* 0x0000bb003c3c7a20 */ /* 0x000fe20000410000 */
[----:B------:R-:W2:Y:S01]  /*2880*/  MUFU.TANH R31, R31 ;  /* 0x0000001f001f7308 */ /* 0x000ea20000002400 */
[----:B---3--:R-:W-:Y:S01]  /*2890*/  FSEL R8, R17, -INF , !P4 ;  /* 0xff80000011087808 */ /* 0x008fe20006000000 */
[----:B------:R-:W-:Y:S01]  /*28a0*/  FMUL.FTZ R61, R61, c[0x0][0x2ec] ;  /* 0x0000bb003d3d7a20 */ /* 0x000fe20000410000 */
[----:B------:R-:W-:-:S05]  /*28b0*/  ISETP.GE.AND P4, PT, R7, R97, PT ;  /* 0x000000610700720c */ /* 0x000fca0003f86270 */
[----:B------:R3:W-:Y:S01]  /*28c0*/  MUFU.TANH R106, R37 ;  /* 0x00000025006a7308 */ /* 0x0007e20000002400 */
[----:B-1----:R-:W-:Y:S02]  /*28d0*/  FSEL R108, R108, -INF , !P6 ;  /* 0xff8000006c6c7808 */ /* 0x002fe40007000000 */
[----:B------:R-:W-:-:S05]  /*28e0*/  ISETP.GE.AND P6, PT, R12, R97, PT ;  /* 0x000000610c00720c */ /* 0x000fca0003fc6270 */
[----:B------:R-:W1:Y:S08]  /*28f0*/  MUFU.TANH R107, R38 ;  /* 0x00000026006b7308 */ /* 0x000e700000002400 */
[----:B------:R-:W4:Y:S01]  /*2900*/  MUFU.TANH R111, R39 ;  /* 0x00000027006f7308 */ /* 0x000f220000002400 */
[----:B---3--:R-:W-:Y:S02]  /*2910*/  FSEL R37, R32, -INF , !P5 ;  /* 0xff80000020257808 */ /* 0x008fe40006800000 */
[----:B------:R-:W-:-:S02]  /*2920*/  ISETP.GE.AND P5, PT, R7, R102, PT ;  /* 0x000000660700720c */ /* 0x000fc40003fa6270 */
[----:B------:R-:W-:Y:S02]  /*2930*/  FSEL R7, R33, -INF , !P1 ;  /* 0xff80000021077808 */ /* 0x000fe40004800000 */
[----:B------:R-:W-:Y:S01]  /*2940*/  FSEL R104, R104, -INF , !P5 ;  /* 0xff80000068687808 */ /* 0x000fe20006800000 */
[----:B------:R-:W3:Y:S01]  /*2950*/  MUFU.TANH R94, R53 ;  /* 0x00000035005e7308 */ /* 0x000ee20000002400 */
[----:B------:R-:W-:Y:S02]  /*2960*/  ISETP.GE.AND P5, PT, R14, R97, PT ;  /* 0x000000610e00720c */ /* 0x000fe40003fa6270 */
[----:B------:R-:W-:Y:S02]  /*2970*/  ISETP.GE.AND P1, PT, R12, R102, PT ;  /* 0x000000660c00720c */ /* 0x000fe40003f26270 */
[----:B------:R-:W-:Y:S02]  /*2980*/  IADD3 R12, R2, 0x30, RZ ;  /* 0x00000030020c7810 */ /* 0x000fe40007ffe0ff */
[----:B--2---:R-:W-:Y:S01]  /*2990*/  FSEL R31, R31, -INF , !P5 ;  /* 0xff8000001f1f7808 */ /* 0x004fe20006800000 */
[----:B------:R-:W2:Y:S01]  /*29a0*/  MUFU.TANH R103, R54 ;  /* 0x0000003600677308 */ /* 0x000ea20000002400 */
[----:B-1----:R-:W-:-:S02]  /*29b0*/  FSEL R107, R107, -INF , !P2 ;  /* 0xff8000006b6b7808 */ /* 0x002fc40005000000 */
[----:B------:R-:W-:Y:S02]  /*29c0*/  FSEL R106, R106, -INF , !P3 ;  /* 0xff8000006a6a7808 */ /* 0x000fe40005800000 */
[----:B------:R-:W-:Y:S02]  /*29d0*/  ISETP.GE.AND P5, PT, R96, 0x2, PT ;  /* 0x000000026000780c */ /* 0x000fe40003fa6270 */
[C---:B------:R-:W-:Y:S01]  /*29e0*/  ISETP.GE.AND P2, PT, R12.reuse, R102, PT ;  /* 0x000000660c00720c */ /* 0x040fe20003f46270 */
[----:B------:R-:W1:Y:S01]  /*29f0*/  MUFU.TANH R109, R55 ;  /* 0x00000037006d7308 */ /* 0x000e620000002400 */
[----:B------:R-:W-:Y:S02]  /*2a00*/  ISETP.GE.AND P3, PT, R12, R97, PT ;  /* 0x000000610c00720c */ /* 0x000fe40003f66270 */
[----:B------:R-:W-:Y:S02]  /*2a10*/  IADD3 R12, R2, 0x38, RZ ;  /* 0x00000038020c7810 */ /* 0x000fe40007ffe0ff */
[----:B----4-:R-:W-:-:S02]  /*2a20*/  FSEL R111, R111, -INF , !P0 ;  /* 0xff8000006f6f7808 */ /* 0x010fc40004000000 */
[----:B---3--:R-:W-:Y:S01]  /*2a30*/  FSEL R94, R94, -INF , !P1 ;  /* 0xff8000005e5e7808 */ /* 0x008fe20004800000 */
[----:B------:R-:W3:Y:S01]  /*2a40*/  MUFU.TANH R92, R64 ;  /* 0x00000040005c7308 */ /* 0x000ee20000002400 */
[----:B--2---:R-:W-:Y:S02]  /*2a50*/  FSEL R103, R103, -INF , !P4 ;  /* 0xff80000067677808 */ /* 0x004fe40006000000 */
[-C--:B------:R-:W-:Y:S02]  /*2a60*/  ISETP.GE.AND P0, PT, R14, R102.reuse, PT ;  /* 0x000000660e00720c */ /* 0x080fe40003f06270 */
[C---:B------:R-:W-:Y:S02]  /*2a70*/  ISETP.GE.AND P4, PT, R12.reuse, R102, PT ;  /* 0x000000660c00720c */ /* 0x040fe40003f86270 */
[----:B------:R-:W-:Y:S01]  /*2a80*/  ISETP.GE.AND P1, PT, R12, R97, PT ;  /* 0x000000610c00720c */ /* 0x000fe20003f26270 */
[----:B------:R-:W2:Y:S01]  /*2a90*/  MUFU.TANH R91, R65 ;  /* 0x00000041005b7308 */ /* 0x000ea20000002400 */
[----:B------:R-:W-:-:S02]  /*2aa0*/  IADD3 R12, R2, 0x39, RZ ;  /* 0x00000039020c7810 */ /* 0x000fc40007ffe0ff */
[----:B-1----:R-:W-:Y:S02]  /*2ab0*/  FSEL R109, R109, -INF , !P6 ;  /* 0xff8000006d6d7808 */ /* 0x002fe40007000000 */
[----:B------:R-:W-:-:S03]  /*2ac0*/  ISETP.GE.AND P6, PT, R2, R102, PT ;  /* 0x000000660200720c */ /* 0x000fc60003fc6270 */
[----:B------:R-:W1:Y:S01]  /*2ad0*/  MUFU.TANH R87, R66 ;  /* 0x0000004200577308 */ /* 0x000e620000002400 */
[----:B---3--:R-:W-:Y:S02]  /*2ae0*/  FSEL R92, R92, -INF , !P2 ;  /* 0xff8000005c5c7808 */ /* 0x008fe40005000000 */
[-C--:B------:R-:W-:Y:S02]  /*2af0*/  ISETP.GE.AND P2, PT, R2, R97.reuse, PT ;  /* 0x000000610200720c */ /* 0x080fe40003f46270 */
[----:B------:R-:W-:Y:S02]  /*2b00*/  FSEL R5, R5, -INF , !P6 ;  /* 0xff80000005057808 */ /* 0x000fe40007000000 */
[----:B------:R-:W-:Y:S01]  /*2b10*/  FSEL R6, R6, -INF , !P2 ;  /* 0xff80000006067808 */ /* 0x000fe20005000000 */
[----:B------:R-:W3:Y:S01]  /*2b20*/  MUFU.TANH R90, R60 ;  /* 0x0000003c005a7308 */ /* 0x000ee20000002400 */
[----:B--2---:R-:W-:Y:S01]  /*2b30*/  FSEL R91, R91, -INF , !P0 ;  /* 0xff8000005b5b7808 */ /* 0x004fe20004000000 */
[----:B------:R-:W-:Y:S01]  /*2b40*/  BAR.SYNC.DEFER_BLOCKING 0x0 ;  /* 0x0000000000007b1d */ /* 0x000fe20000010000 */
[----:B------:R-:W-:-:S05]  /*2b50*/  ISETP.GE.AND P0, PT, R12, R97, PT ;  /* 0x000000610c00720c */ /* 0x000fca0003f06270 */
[----:B------:R-:W2:Y:S01]  /*2b60*/  MUFU.TANH R89, R61 ;  /* 0x0000003d00597308 */ /* 0x000ea20000002400 */
[----:B-1----:R-:W-:Y:S02]  /*2b70*/  FSEL R87, R87, -INF , !P3 ;  /* 0xff80000057577808 */ /* 0x002fe40005800000 */
[----:B------:R-:W-:-:S05]  /*2b80*/  ISETP.GE.AND P3, PT, R12, R102, PT ;  /* 0x000000660c00720c */ /* 0x000fca0003f66270 */
[----:B------:R-:W1:Y:S01]  /*2b90*/  MUFU.TANH R30, R30 ;  /* 0x0000001e001e7308 */ /* 0x000e620000002400 */
[----:B---3--:R-:W-:-:S07]  /*2ba0*/  FSEL R90, R90, -INF , !P4 ;  /* 0xff8000005a5a7808 */ /* 0x008fce0006000000 */
[----:B------:R-:W3:Y:S01]  /*2bb0*/  MUFU.TANH R29, R29 ;  /* 0x0000001d001d7308 */ /* 0x000ee20000002400 */
[----:B--2---:R-:W-:Y:S02]  /*2bc0*/  FSEL R89, R89, -INF , !P3 ;  /* 0xff80000059597808 */ /* 0x004fe40005800000 */
[----:B-1----:R-:W-:Y:S02]  /*2bd0*/  FSEL R30, R30, -INF , !P1 ;  /* 0xff8000001e1e7808 */ /* 0x002fe40004800000 */
[----:B---3--:R-:W-:Y:S01]  /*2be0*/  FSEL R29, R29, -INF , !P0 ;  /* 0xff8000001d1d7808 */ /* 0x008fe20004000000 */
        /* <DEDUP_REMOVED lines=58> */
.L_x_881:
[----:B------:R-:W-:Y:S05]  /*2f90*/  BSYNC B0 ;  /* 0x0000000000007941 */ /* 0x000fea0003800000 */
.L_x_880:
[----:B------:R-:W0:Y:S02]  /*2fa0*/  LDGDEPBAR ;  /* 0x00000000000079af */ /* 0x000e240000000000 */
.L_x_879:
        /* <DEDUP_REMOVED lines=32> */
[----:B------:R-:W-:-:S02]  /*31b0*/  LEA R116, R3, R118, 0x1 ;  /* 0x0000007603747211 */ /* 0x000fc400078e08ff */
[----:B------:R-:W-:Y:S01]  /*31c0*/  FMNMX.FTZ R14, R29, R14, !PT ;  /* 0x0000000e1d0e7209 */ /* 0x000fe20007810000 */
[----:B-1----:R-:W1:Y:S04]  /*31d0*/  SHFL.BFLY PT, R19, R12, 0x2, 0x1f ;  /* 0x0c401f000c137f89 */ /* 0x002e6800000e0000 */
[----:B------:R-:W2:Y:S04]  /*31e0*/  SHFL.BFLY PT, R17, R14, 0x2, 0x1f ;  /* 0x0c401f000e117f89 */ /* 0x000ea800000e0000 */
        /* <DEDUP_REMOVED lines=12> */
[--C-:B------:R-:W-:Y:S02]  /*32b0*/  FFMA.FTZ R26, R68, c[0x0][0x23c], -R93.reuse ;  /* 0x00008f00441a7a23 */ /* 0x100fe4000001085d */
[----:B------:R-:W1:Y:S01]  /*32c0*/  LDSM.16.MT88.4 R68, [R116+0x6000] ;  /* 0x006000007444783b */ /* 0x000e620000004200 */
        /* <DEDUP_REMOVED lines=8> */
[----:B------:R-:W-:Y:S01]  /*3350*/  MUFU.EX2 R34, R34 ;  /* 0x0000002200227308 */ /* 0x000fe20000000800 */
[--C-:B------:R-:W-:Y:S02]  /*3360*/  FFMA.FTZ R85, R6, c[0x0][0x23c], -R32.reuse ;  /* 0x00008f0006557a23 */ /* 0x100fe40000010820 */
[--C-:B------:R-:W-:Y:S02]  /*3370*/  FFMA.FTZ R84, R13, c[0x0][0x23c], -R32.reuse ;  /* 0x00008f000d547a23 */ /* 0x100fe40000010820 */
[--C-:B------:R-:W-:Y:S02]  /*3380*/  FFMA.FTZ R86, R15, c[0x0][0x23c], -R32.reuse ;  /* 0x00008f000f567a23 */ /* 0x100fe40000010820 */
[--C-:B------:R-:W-:Y:S01]  /*3390*/  FFMA.FTZ R27, R47, c[0x0][0x23c], -R32.reuse ;  /* 0x00008f002f1b7a23 */ /* 0x100fe20000010820 */
[----:B------:R-:W2:Y:S01]  /*33a0*/  MUFU.EX2 R35, R35 ;  /* 0x0000002300237308 */ /* 0x000ea20000000800 */
[----:B------:R-:W-:Y:S01]  /*33b0*/  FFMA.FTZ R20, R8, c[0x0][0x23c], -R93 ;  /* 0x00008f0008147a23 */ /* 0x000fe2000001085d */
[----:B------:R-:W-:Y:S01]  /*33c0*/  LDSM.16.MT88.4 R12, [R118+0x7400] ;  /* 0x00740000760c783b */ /* 0x000fe20000004200 */
[----:B------:R-:W-:-:S02]  /*33d0*/  FFMA.FTZ R28, R11, c[0x0][0x23c], -R32 ;  /* 0x00008f000b1c7a23 */ /* 0x000fc40000010820 */
[--C-:B------:R-:W-:Y:S02]  /*33e0*/  FFMA.FTZ R21, R9, c[0x0][0x23c], -R32.reuse ;  /* 0x00008f0009157a23 */ /* 0x100fe40000010820 */
[----:B------:R-:W3:Y:S01]  /*33f0*/  LDSM.16.MT88.4 R8, [R116+0x6400] ;  /* 0x006400007408783b */ /* 0x000ee20000004200 */
[----:B------:R-:W4:Y:S01]  /*3400*/  MUFU.EX2 R26, R26 ;  /* 0x0000001a001a7308 */ /* 0x000f220000000800 */
[--C-:B------:R-:W-:Y:S02]  /*3410*/  FFMA.FTZ R23, R16, c[0x0][0x23c], -R93.reuse ;  /* 0x00008f0010177a23 */ /* 0x100fe4000001085d */
[--C-:B------:R-:W-:Y:S01]  /*3420*/  FFMA.FTZ R22, R37, c[0x0][0x23c], -R32.reuse ;  /* 0x00008f0025167a23 */ /* 0x100fe20000010820 */
[----:B------:R-:W5:Y:S01]  /*3430*/  LDSM.16.MT88.4 R16, [R118+0x6400] ;  /* 0x006400007610783b */ /* 0x000f620000004200 */
[----:B------:R-:W-:Y:S02]  /*3440*/  FFMA.FTZ R3, R7, c[0x0][0x23c], -R32 ;  /* 0x00008f0007037a23 */ /* 0x000fe40000010820 */
[--C-:B------:R-:W-:Y:S01]  /*3450*/  FFMA.FTZ R105, R106, c[0x0][0x23c], -R93.reuse ;  /* 0x00008f006a697a23 */ /* 0x100fe2000001085d */
[----:B------:R-:W-:Y:S01]  /*3460*/  MUFU.EX2 R85, R85 ;  /* 0x0000005500557308 */ /* 0x000fe20000000800 */
[----:B--2---:R-:W-:Y:S01]  /*3470*/  F2FP.PACK_AB R48, R34, R35 ;  /* 0x000000232230723e */ /* 0x004fe200000000ff */
[----:B------:R-:W-:-:S02]  /*3480*/  FFMA.FTZ R106, R104, c[0x0][0x23c], -R93 ;  /* 0x00008f00686a7a23 */ /* 0x000fc4000001085d */
[--C-:B------:R-:W-:Y:S02]  /*3490*/  FFMA.FTZ R95, R94, c[0x0][0x23c], -R93.reuse ;  /* 0x00008f005e5f7a23 */ /* 0x100fe4000001085d */
[----:B------:R-:W-:Y:S02]  /*34a0*/  FFMA.FTZ R108, R108, c[0x0][0x23c], -R93 ;  /* 0x00008f006c6c7a23 */ /* 0x000fe4000001085d */
[----:B------:R-:W2:Y:S01]  /*34b0*/  MUFU.EX2 R84, R84 ;  /* 0x0000005400547308 */ /* 0x000ea20000000800 */
[----:B----4-:R-:W-:Y:S01]  /*34c0*/  F2FP.PACK_AB R50, R26, R33 ;  /* 0x000000211a32723e */ /* 0x010fe200000000ff */
[--C-:B------:R-:W-:Y:S02]  /*34d0*/  FFMA.FTZ R107, R107, c[0x0][0x23c], -R32.reuse ;  /* 0x00008f006b6b7a23 */ /* 0x100fe40000010820 */
[--C-:B------:R-:W-:Y:S02]  /*34e0*/  FFMA.FTZ R104, R111, c[0x0][0x23c], -R32.reuse ;  /* 0x00008f006f687a23 */ /* 0x100fe40000010820 */
[----:B------:R-:W-:-:S02]  /*34f0*/  FFMA.FTZ R103, R103, c[0x0][0x23c], -R32 ;  /* 0x00008f0067677a23 */ /* 0x000fc40000010820 */
[----:B------:R-:W-:Y:S01]  /*3500*/  MUFU.EX2 R86, R86 ;  /* 0x0000005600567308 */ /* 0x000fe20000000800 */
[----:B------:R-:W-:Y:S02]  /*3510*/  FFMA.FTZ R94, R109, c[0x0][0x23c], -R32 ;  /* 0x00008f006d5e7a23 */ /* 0x000fe40000010820 */
[--C-:B------:R-:W-:Y:S02]  /*3520*/  FFMA.FTZ R92, R92, c[0x0][0x23c], -R93.reuse ;  /* 0x00008f005c5c7a23 */ /* 0x100fe4000001085d */
[--C-:B------:R-:W-:Y:S02]  /*3530*/  FFMA.FTZ R91, R91, c[0x0][0x23c], -R93.reuse ;  /* 0x00008f005b5b7a23 */ /* 0x100fe4000001085d */
        /* <DEDUP_REMOVED lines=8> */
[----:B------:R-:W-:Y:S02]  /*35c0*/  FFMA.FTZ R29, R29, c[0x0][0x23c], -R32 ;  /* 0x00008f001d1d7a23 */ /* 0x000fe40000010820 */
[----:B------:R-:W-:Y:S02]  /*35d0*/  FADD.FTZ R34, R35, R34 ;  /* 0x0000002223227221 */ /* 0x000fe40000010000 */
[----:B------:R-:W-:Y:S01]  /*35e0*/  FADD.FTZ R85, R85, R84 ;  /* 0x0000005455557221 */ /* 0x000fe20000010000 */
[----:B----4-:R-:W-:Y:S01]  /*35f0*/  F2FP.PACK_AB R51, R27, R86 ;  /* 0x000000561b33723e */ /* 0x010fe200000000ff */
[----:B------:R-:W2:Y:S01]  /*3600*/  MUFU.EX2 R24, R24 ;  /* 0x0000001800187308 */ /* 0x000ea20000000800 */
[----:B------:R-:W-:-:S02]  /*3610*/  FADD.FTZ R33, R33, R34 ;  /* 0x0000002221217221 */ /* 0x000fc40000010000 */
[----:B------:R-:W-:Y:S02]  /*3620*/  FADD.FTZ R86, R86, R85 ;  /* 0x0000005556567221 */ /* 0x000fe40000010000 */
[----:B------:R-:W-:Y:S01]  /*3630*/  FADD.FTZ R26, R26, R33 ;  /* 0x000000211a1a7221 */ /* 0x000fe20000010000 */
[C---:B-1----:R-:W-:Y:S01]  /*3640*/  HMMA.16816.F32 R72, R48.reuse, R68, RZ ;  /* 0x000000443048723c */ /* 0x042fe200000018ff */
[----:B------:R-:W-:Y:S01]  /*3650*/  FADD.FTZ R27, R27, R86 ;  /* 0x000000561b1b7221 */ /* 0x000fe20000010000 */
[----:B------:R-:W-:Y:S06]  /*3660*/  MUFU.EX2 R23, R23 ;  /* 0x0000001700177308 */ /* 0x000fec0000000800 */
[----:B------:R-:W-:Y:S02]  /*3670*/  HMMA.16816.F32 R68, R48, R70, RZ ;  /* 0x000000463044723c */ /* 0x000fe400000018ff */
[----:B------:R-:W1:Y:S01]  /*3680*/  MUFU.EX2 R20, R20 ;  /* 0x0000001400147308 */ /* 0x000e620000000800 */
[----:B--2---:R-:W-:Y:S01]  /*3690*/  F2FP.PACK_AB R4, R24, R25 ;  /* 0x000000191804723e */ /* 0x004fe200000000ff */
[----:B------:R-:W-:-:S04]  /*36a0*/  FADD.FTZ R25, R25, R26 ;  /* 0x0000001a19197221 */ /* 0x000fc80000010000 */
[C---:B------:R-:W-:Y:S01]  /*36b0*/  HMMA.16816.F32 R64, R48.reuse, R60, RZ ;  /* 0x0000003c3040723c */ /* 0x040fe200000018ff */
[----:B------:R-:W-:Y:S01]  /*36c0*/  FADD.FTZ R24, R24, R25 ;  /* 0x0000001918187221 */ /* 0x000fe20000010000 */
[----:B------:R-:W-:Y:S06]  /*36d0*/  MUFU.EX2 R28, R28 ;  /* 0x0000001c001c7308 */ /* 0x000fec0000000800 */
[----:B------:R-:W-:Y:S02]  /*36e0*/  HMMA.16816.F32 R60, R48, R62, RZ ;  /* 0x0000003e303c723c */ /* 0x000fe400000018ff */
[----:B------:R-:W2:Y:S01]  /*36f0*/  MUFU.EX2 R21, R21 ;  /* 0x0000001500157308 */ /* 0x000ea20000000800 */
[----:B-1----:R-:W-:Y:S01]  /*3700*/  F2FP.PACK_AB R6, R20, R23 ;  /* 0x000000171406723e */ /* 0x002fe200000000ff */
[----:B------:R-:W-:-:S04]  /*3710*/  FADD.FTZ R23, R23, R24 ;  /* 0x0000001817177221 */ /* 0x000fc80000010000 */
[C---:B------:R-:W-:Y:S01]  /*3720*/  HMMA.16816.F32 R80, R48.reuse, R76, RZ ;  /* 0x0000004c3050723c */ /* 0x040fe200000018ff */
        /* <DEDUP_REMOVED lines=16> */
[C---:B---3--:R-:W-:Y:S02]  /*3830*/  HMMA.16816.F32 R72, R4.reuse, R8, R72 ;  /* 0x000000080448723c */ /* 0x048fe40000001848 */
        /* <DEDUP_REMOVED lines=10> */
[----:B------:R-:W1:Y:S06]  /*38e0*/  MUFU.EX2 R94, R94 ;  /* 0x0000005e005e7308 */ /* 0x000e6c0000000800 */
[C---:B-----5:R-:W-:Y:S02]  /*38f0*/  HMMA.16816.F32 R80, R4.reuse, R16, R80 ;  /* 0x000000100450723c */ /* 0x060fe40000001850 */
[----:B------:R-:W-:Y:S06]  /*3900*/  MUFU.EX2 R92, R92 ;  /* 0x0000005c005c7308 */ /* 0x000fec0000000800 */
[----:B------:R-:W-:Y:S01]  /*3910*/  HMMA.16816.F32 R76, R4, R18, R76 ;  /* 0x00000012044c723c */ /* 0x000fe2000000184c */
[----:B------:R-:W5:Y:S01]  /*3920*/  LDSM.16.MT88.4 R16, [R116+0x7400] ;  /* 0x007400007410783b */ /* 0x000f620000004200 */
        /* <DEDUP_REMOVED lines=10> */
[----:B------:R-:W1:Y:S06]  /*39d0*/  MUFU.EX2 R110, R110 ;  /* 0x0000006e006e7308 */ /* 0x000e6c0000000800 */
[C---:B-----5:R-:W-:Y:S02]  /*39e0*/  HMMA.16816.F32 R56, R4.reuse, R16, R56 ;  /* 0x000000100438723c */ /* 0x060fe40000001838 */
[----:B------:R-:W-:Y:S06]  /*39f0*/  MUFU.EX2 R30, R30 ;  /* 0x0000001e001e7308 */ /* 0x000fec0000000800 */
[C---:B------:R-:W-:Y:S01]  /*3a00*/  HMMA.16816.F32 R52, R4.reuse, R18, R52 ;  /* 0x000000120434723c */ /* 0x040fe20000001834 */
[----:B------:R-:W-:Y:S01]  /*3a10*/  LDSM.16.MT88.4 R16, [R118+0x6c00] ;  /* 0x006c00007610783b */ /* 0x000fe20000004200 */
[----:B------:R-:W5:Y:S06]  /*3a20*/  MUFU.EX2 R29, R29 ;  /* 0x0000001d001d7308 */ /* 0x000f6c0000000800 */
[C---:B--2---:R-:W-:Y:S08]  /*3a30*/  HMMA.16816.F32 R44, R4.reuse, R8, R44 ;  /* 0x00000008042c723c */ /* 0x044ff0000000182c */
[----:B------:R-:W-:Y:S01]  /*3a40*/  HMMA.16816.F32 R48, R4, R10, R48 ;  /* 0x0000000a0430723c */ /* 0x000fe20000001830 */
[----:B------:R-:W2:Y:S06]  /*3a50*/  LDSM.16.MT88.4 R8, [R116+0x6800] ;  /* 0x006800007408783b */ /* 0x000eac0000004200 */
        /* <DEDUP_REMOVED lines=32> */
[C---:B------:R-:W-:Y:S01]  /*3c60*/  F2FP.PACK_AB R5, R110.reuse, R87 ;  /* 0x000000576e05723e */ /* 0x040fe200000000ff */
        /* <DEDUP_REMOVED lines=86> */
[----:B--2---:R-:W3:Y:S04]  /*41d0*/  LDSM.16.M88.4 R12, [R120+0x3800] ;  /* 0x00380000780c783b */ /* 0x004ee80000000200 */
[----:B------:R-:W1:Y:S04]  /*41e0*/  LDSM.16.M88.4 R92, [R120+0x3c00] ;  /* 0x003c0000785c783b */ /* 0x000e680000000200 */
[----:B------:R-:W-:Y:S04]  /*41f0*/  LDSM.16.M88.4 R84, [R119] ;  /* 0x000000007754783b */ /* 0x000fe80000000200 */
[----:B------:R-:W2:Y:S04]  /*4200*/  LDSM.16.M88.4 R88, [R117+0x3400] ;  /* 0x003400007558783b */ /* 0x000ea80000000200 */
[----:B------:R-:W1:Y:S04]  /*4210*/  LDSM.16.M88.4 R104, [R117+0x3000] ;  /* 0x003000007568783b */ /* 0x000e680000000200 */
[----:B------:R-:W1:Y:S04]  /*4220*/  S2R R3, SR_TID.X ;  /* 0x0000000000037919 */ /* 0x000e680000002100 */
[----:B------:R-:W0:Y:S01]  /*4230*/  LDGDEPBAR ;  /* 0x00000000000079af */ /* 0x000e220000000000 */
[C---:B----4-:R-:W-:Y:S08]  /*4240*/  HMMA.16816.F32 R24, R4.reuse, R20, RZ ;  /* 0x000000140418723c */ /* 0x050ff000000018ff */
[C---:B------:R-:W-:Y:S08]  /*4250*/  HMMA.16816.F32 R20, R4.reuse, R22, RZ ;  /* 0x000000160414723c */ /* 0x040ff000000018ff */
[C---:B-----5:R-:W-:Y:S08]  /*4260*/  HMMA.16816.F32 R32, R4.reuse, R28, RZ ;  /* 0x0000001c0420723c */ /* 0x060ff000000018ff */
[C---:B---3--:R-:W-:Y:S08]  /*4270*/  HMMA.16816.F32 R16, R4.reuse, R12, RZ ;  /* 0x0000000c0410723c */ /* 0x048ff000000018ff */
[C---:B------:R-:W-:Y:S08]  /*4280*/  HMMA.16816.F32 R28, R4.reuse, R30, RZ ;  /* 0x0000001e041c723c */ /* 0x040ff000000018ff */
[C---:B------:R-:W-:Y:S08]  /*4290*/  HMMA.16816.F32 R12, R4.reuse, R14, RZ ;  /* 0x0000000e040c723c */ /* 0x040ff000000018ff */
[C---:B-1----:R-:W-:Y:S08]  /*42a0*/  HMMA.16816.F32 R8, R4.reuse, R92, RZ ;  /* 0x0000005c0408723c */ /* 0x042ff000000018ff */
[----:B------:R-:W-:Y:S01]  /*42b0*/  HMMA.16816.F32 R4, R4, R94, RZ ;  /* 0x0000005e0404723c */ /* 0x000fe200000018ff */
[----:B------:R-:W1:Y:S07]  /*42c0*/  LDSM.16.M88.4 R92, [R117+0x3800] ;  /* 0x00380000755c783b */ /* 0x000e6e0000000200 */
[C---:B--2---:R-:W-:Y:S08]  /*42d0*/  HMMA.16816.F32 R24, R84.reuse, R88, R24 ;  /* 0x000000585418723c */ /* 0x044ff00000001818 */
        /* <DEDUP_REMOVED lines=56> */
[----:B------:R-:W-:Y:S01]  /*4660*/  FMUL.FTZ R35, R35, c[0x0][0x2ec] ;  /* 0x0000bb0023237a20 */ /* 0x000fe20000410000 */
[----:B------:R-:W-:-:S04]  /*4670*/  DEPBAR.LE SB0, 0x0 ;  /* 0x000080000000791a */ /* 0x000fc80000000000 */
[----:B------:R-:W-:Y:S01]  /*4680*/  FMUL.FTZ R32, R32, c[0x0][0x2ec] ;  /* 0x0000bb0020207a20 */ /* 0x000fe20000410000 */
[----:B------:R-:W-:Y:S01]  /*4690*/  MUFU.TANH R35, R35 ;  /* 0x0000002300237308 */ /* 0x000fe20000002400 */
[----:B------:R-:W-:-:S07]  /*46a0*/  FMUL.FTZ R30, R30, c[0x0][0x2ec] ;  /* 0x0000bb001e1e7a20 */ /* 0x000fce0000410000 */
[----:B------:R-:W3:Y:S01]  /*46b0*/  MUFU.TANH R30, R30 ;  /* 0x0000001e001e7308 */ /* 0x000ee20000002400 */
[----:B------:R-:W-:Y:S02]  /*46c0*/  FMUL.FTZ R25, R25, c[0x0][0x2ec] ;  /* 0x0000bb0019197a20 */ /* 0x000fe40000410000 */
[----:B------:R-:W-:Y:S02]  /*46d0*/  FMUL.FTZ R27, R27, c[0x0][0x2ec] ;  /* 0x0000bb001b1b7a20 */ /* 0x000fe40000410000 */
[----:B------:R-:W-:Y:S02]  /*46e0*/  FMUL.FTZ R24, R24, c[0x0][0x2ec] ;  /* 0x0000bb0018187a20 */ /* 0x000fe40000410000 */
[----:B------:R-:W-:Y:S01]  /*46f0*/  FMUL.FTZ R26, R26, c[0x0][0x2ec] ;  /* 0x0000bb001a1a7a20 */ /* 0x000fe20000410000 */
[----:B------:R-:W-:Y:S01]  /*4700*/  MUFU.TANH R111, R25 ;  /* 0x00000019006f7308 */ /* 0x000fe20000002400 */
[----:B-1----:R-:W-:Y:S01]  /*4710*/  HMMA.16816.F32 R16, R92, R88, R16 ;  /* 0x000000585c10723c */ /* 0x002fe20000001810 */
[----:B------:R-:W-:-:S02]  /*4720*/  FMUL.FTZ R21, R21, c[0x0][0x2ec] ;  /* 0x0000bb0015157a20 */ /* 0x000fc40000410000 */
[----:B------:R-:W-:Y:S02]  /*4730*/  FMUL.FTZ R23, R23, c[0x0][0x2ec] ;  /* 0x0000bb0017177a20 */ /* 0x000fe40000410000 */
[----:B------:R-:W-:Y:S02]  /*4740*/  FMUL.FTZ R20, R20, c[0x0][0x2ec] ;  /* 0x0000bb0014147a20 */ /* 0x000fe40000410000 */
[----:B------:R-:W-:Y:S01]  /*4750*/  MUFU.TANH R148, R27 ;  /* 0x0000001b00947308 */ /* 0x000fe20000002400 */
[----:B------:R-:W-:Y:S01]  /*4760*/  HMMA.16816.F32 R12, R92, R90, R12 ;  /* 0x0000005a5c0c723c */ /* 0x000fe2000000180c */
[----:B------:R-:W-:-:S06]  /*4770*/  FMUL.FTZ R22, R22, c[0x0][0x2ec] ;  /* 0x0000bb0016167a20 */ /* 0x000fcc0000410000 */
[----:B------:R-:W-:Y:S01]  /*4780*/  MUFU.TANH R149, R24 ;  /* 0x0000001800957308 */ /* 0x000fe20000002400 */
[C---:B--2---:R-:W-:Y:S07]  /*4790*/  HMMA.16816.F32 R8, R92.reuse, R84, R8 ;  /* 0x000000545c08723c */ /* 0x044fee0000001808 */
[----:B------:R-:W-:Y:S01]  /*47a0*/  FMUL.FTZ R84, R33, c[0x0][0x2ec] ;  /* 0x0000bb0021547a20 */ /* 0x000fe20000410000 */
[----:B------:R-:W-:Y:S01]  /*47b0*/  HMMA.16816.F32 R4, R92, R86, R4 ;  /* 0x000000565c04723c */ /* 0x000fe20000001804 */
[----:B------:R-:W-:Y:S01]  /*47c0*/  FMUL.FTZ R138, R18, c[0x0][0x2ec] ;  /* 0x0000bb00128a7a20 */ /* 0x000fe20000410000 */
[----:B------:R-:W-:Y:S01]  /*47d0*/  MUFU.TANH R95, R21 ;  /* 0x00000015005f7308 */ /* 0x000fe20000002400 */
[----:B------:R-:W-:Y:S01]  /*47e0*/  IMAD.SHL.U32 R18, R3, 0x2, RZ ;  /* 0x0000000203127824 */ /* 0x000fe200078e00ff */
[----:B------:R-:W-:Y:S01]  /*47f0*/  IADD3 R3, R96, -0x2, RZ ;  /* 0xfffffffe60037810 */ /* 0x000fe20007ffe0ff */
[----:B------:R-:W-:-:S02]  /*4800*/  FMUL.FTZ R33, R34, c[0x0][0x2ec] ;  /* 0x0000bb0022217a20 */ /* 0x000fc40000410000 */
[----:B------:R-:W-:Y:S01]  /*4810*/  FMUL.FTZ R34, R28, c[0x0][0x2ec] ;  /* 0x0000bb001c227a20 */ /* 0x000fe20000410000 */
[----:B------:R-:W-:Y:S01]  /*4820*/  LOP3.LUT R18, R18, 0x6, RZ, 0xc0, !PT ;  /* 0x0000000612127812 */ /* 0x000fe200078ec0ff */
[----:B------:R-:W-:Y:S01]  /*4830*/  FMUL.FTZ R28, R29, c[0x0][0x2ec] ;  /* 0x0000bb001d1c7a20 */ /* 0x000fe20000410000 */
[----:B------:R-:W-:Y:S01]  /*4840*/  MUFU.TANH R84, R84 ;  /* 0x0000005400547308 */ /* 0x000fe20000002400 */
[----:B------:R-:W-:Y:S02]  /*4850*/  FMUL.FTZ R29, R31, c[0x0][0x2ec] ;  /* 0x0000bb001f1d7a20 */ /* 0x000fe40000410000 */
[----:B------:R-:W-:Y:S02]  /*4860*/  FMUL.FTZ R16, R16, c[0x0][0x2ec] ;  /* 0x0000bb0010107a20 */ /* 0x000fe40000410000 */
[----:B------:R-:W-:Y:S02]  /*4870*/  IMAD R18, R3, 0x40, R18 ;  /* 0x0000004003127824 */ /* 0x000fe400078e0212 */
[----:B------:R-:W-:Y:S01]  /*4880*/  FMUL.FTZ R145, R12, c[0x0][0x2ec] ;  /* 0x0000bb000c917a20 */ /* 0x000fe20000410000 */
[----:B------:R-:W1:Y:S01]  /*4890*/  MUFU.TANH R34, R34 ;  /* 0x0000002200227308 */ /* 0x000e620000002400 */
[----:B------:R-:W-:Y:S01]  /*48a0*/  FMUL.FTZ R17, R17, c[0x0][0x2ec] ;  /* 0x0000bb0011117a20 */ /* 0x000fe20000410000 */
[C---:B------:R-:W-:Y:S01]  /*48b0*/  IADD3 R12, R18.reuse, 0x8, RZ ;  /* 0x00000008120c7810 */ /* 0x040fe20007ffe0ff */
[----:B------:R-:W-:Y:S01]  /*48c0*/  FMUL.FTZ R142, R19, c[0x0][0x2ec] ;  /* 0x0000bb00138e7a20 */ /* 0x000fe20000410000 */
[----:B------:R-:W-:Y:S01]  /*48d0*/  IADD3 R19, R18, 0x9, RZ ;  /* 0x0000000912137810 */ /* 0x000fe20007ffe0ff */
[----:B------:R-:W-:Y:S01]  /*48e0*/  FMUL.FTZ R147, R13, c[0x0][0x2ec] ;  /* 0x0000bb000d937a20 */ /* 0x000fe20000410000 */
[-C--:B------:R-:W-:Y:S01]  /*48f0*/  ISETP.GE.AND P6, PT, R12, R102.reuse, PT ;  /* 0x000000660c00720c */ /* 0x080fe20003fc6270 */
[----:B------:R-:W-:Y:S01]  /*4900*/  FMUL.FTZ R144, R14, c[0x0][0x2ec] ;  /* 0x0000bb000e907a20 */ /* 0x000fe20000410000 */
[----:B------:R-:W-:Y:S01]  /*4910*/  MUFU.TANH R28, R28 ;  /* 0x0000001c001c7308 */ /* 0x000fe20000002400 */
[-C--:B------:R-:W-:Y:S01]  /*4920*/  ISETP.GE.AND P0, PT, R12, R97.reuse, PT ;  /* 0x000000610c00720c */ /* 0x080fe20003f06270 */
[----:B------:R-:W-:Y:S01]  /*4930*/  FMUL.FTZ R104, R15, c[0x0][0x2ec] ;  /* 0x0000bb000f687a20 */ /* 0x000fe20000410000 */
[----:B------:R-:W-:Y:S01]  /*4940*/  IADD3 R12, R18, 0x10, RZ ;  /* 0x00000010120c7810 */ /* 0x000fe20007ffe0ff */
[----:B------:R-:W-:Y:S01]  /*4950*/  FMUL.FTZ R108, R9, c[0x0][0x2ec] ;  /* 0x0000bb00096c7a20 */ /* 0x000fe20000410000 */
[----:B---3--:R-:W-:Y:S01]  /*4960*/  FSEL R14, R30, -INF , !P0 ;  /* 0xff8000001e0e7808 */ /* 0x008fe20004000000 */
[----:B------:R-:W-:Y:S01]  /*4970*/  FMUL.FTZ R105, R8, c[0x0][0x2ec] ;  /* 0x0000bb0008697a20 */ /* 0x000fe20000410000 */
[----:B------:R-:W-:Y:S01]  /*4980*/  ISETP.GE.AND P0, PT, R12, R97, PT ;  /* 0x000000610c00720c */ /* 0x000fe20003f06270 */
[----:B------:R-:W2:Y:S01]  /*4990*/  MUFU.TANH R29, R29 ;  /* 0x0000001d001d7308 */ /* 0x000ea20000002400 */
[----:B-1----:R-:W-:Y:S01]  /*49a0*/  FSEL R13, R34, -INF , !P6 ;  /* 0xff800000220d7808 */ /* 0x002fe20007000000 */
[----:B------:R-:W-:Y:S01]  /*49b0*/  FMUL.FTZ R10, R10, c[0x0][0x2ec] ;  /* 0x0000bb000a0a7a20 */ /* 0x000fe20000410000 */
[----:B------:R-:W-:Y:S01]  /*49c0*/  ISETP.GE.AND P6, PT, R12, R102, PT ;  /* 0x000000660c00720c */ /* 0x000fe20003fc6270 */
[----:B------:R-:W-:Y:S01]  /*49d0*/  FMUL.FTZ R115, R5, c[0x0][0x2ec] ;  /* 0x0000bb0005737a20 */ /* 0x000fe20000410000 */
[----:B------:R-:W-:Y:S01]  /*49e0*/  IADD3 R8, R18, 0x21, RZ ;  /* 0x0000002112087810 */ /* 0x000fe20007ffe0ff */
[----:B------:R-:W-:Y:S01]  /*49f0*/  FMUL.FTZ R107, R4, c[0x0][0x2ec] ;  /* 0x0000bb00046b7a20 */ /* 0x000fe20000410000 */
[----:B------:R-:W-:Y:S01]  /*4a00*/  FSEL R149, R149, -INF , !P6 ;  /* 0xff80000095957808 */ /* 0x000fe20007000000 */
[----:B------:R1:W-:Y:S01]  /*4a10*/  MUFU.TANH R143, R16 ;  /* 0x00000010008f7308 */ /* 0x0003e20000002400 */
[C---:B------:R-:W-:Y:S01]  /*4a20*/  IADD3 R5, R18.reuse, 0x31, RZ ;  /* 0x0000003112057810 */ /* 0x040fe20007ffe0ff */
[----:B------:R-:W-:Y:S01]  /*4a30*/  FMUL.FTZ R11, R11, c[0x0][0x2ec] ;  /* 0x0000bb000b0b7a20 */ /* 0x000fe20000410000 */
[----:B------:R-:W-:Y:S01]  /*4a40*/  IADD3 R9, R18, 0x28, RZ ;  /* 0x0000002812097810 */ /* 0x000fe20007ffe0ff */
[----:B------:R-:W-:Y:S01]  /*4a50*/  FMUL.FTZ R6, R6, c[0x0][0x2ec] ;  /* 0x0000bb0006067a20 */ /* 0x000fe20000410000 */
[----:B------:R-:W-:Y:S01]  /*4a60*/  IADD3 R4, R18, 0x30, RZ ;  /* 0x0000003012047810 */ /* 0x000fe20007ffe0ff */
[----:B------:R-:W-:-:S02]  /*4a70*/  FMUL.FTZ R7, R7, c[0x0][0x2ec] ;  /* 0x0000bb0007077a20 */ /* 0x000fc40000410000 */
[----:B------:R-:W3:Y:S01]  /*4a80*/  MUFU.TANH R94, R23 ;  /* 0x00000017005e7308 */ /* 0x000ee20000002400 */
[----:B-1----:R-:W-:-:S07]  /*4a90*/  IADD3 R16, R18, 0x1, RZ ;  /* 0x0000000112107810 */ /* 0x002fce0007ffe0ff */
[----:B------:R1:W4:Y:S01]  /*4aa0*/  MUFU.TANH R141, R17 ;  /* 0x00000011008d7308 */ /* 0x0003220000002400 */
[C---:B------:R-:W-:Y:S02]  /*4ab0*/  ISETP.GE.AND P4, PT, R16.reuse, R102, PT ;  /* 0x000000661000720c */ /* 0x040fe40003f86270 */
[----:B------:R-:W-:-:S05]  /*4ac0*/  ISETP.GE.AND P5, PT, R16, R97, PT ;  /* 0x000000611000720c */ /* 0x000fca0003fa6270 */
[----:B------:R-:W5:Y:S01]  /*4ad0*/  MUFU.TANH R110, R26 ;  /* 0x0000001a006e7308 */ /* 0x000f620000002400 */
[----:B------:R-:W-:Y:S02]  /*4ae0*/  FSEL R16, R35, -INF , !P5 ;  /* 0xff80000023107808 */ /* 0x000fe40006800000 */
[----:B------:R-:W-:-:S04]  /*4af0*/  ISETP.GE.AND P5, PT, R19, R97, PT ;  /* 0x000000611300720c */ /* 0x000fc80003fa6270 */
[----:B--2---:R-:W-:Y:S01]  /*4b00*/  FSEL R12, R29, -INF , !P5 ;  /* 0xff8000001d0c7808 */ /* 0x004fe20006800000 */
[----:B------:R-:W2:Y:S01]  /*4b10*/  MUFU.TANH R147, R147 ;  /* 0x0000009300937308 */ /* 0x000ea20000002400 */
[----:B-1----:R-:W-:Y:S02]  /*4b20*/  FSEL R17, R84, -INF , !P4 ;  /* 0xff80000054117808 */ /* 0x002fe40006000000 */
[-C--:B------:R-:W-:Y:S02]  /*4b30*/  ISETP.GE.AND P4, PT, R19, R102.reuse, PT ;  /* 0x000000661300720c */ /* 0x080fe40003f86270 */
[----:B------:R-:W-:Y:S02]  /*4b40*/  IADD3 R19, R18, 0x11, RZ ;  /* 0x0000001112137810 */ /* 0x000fe40007ffe0ff */
[----:B------:R-:W-:Y:S01]  /*4b50*/  FSEL R15, R28, -INF , !P4 ;  /* 0xff8000001c0f7808 */ /* 0x000fe20006000000 */
[----:B------:R1:W1:Y:S01]  /*4b60*/  MUFU.TANH R109, R20 ;  /* 0x00000014006d7308 */ /* 0x0002620000002400 */
[----:B------:R-:W-:-:S02]  /*4b70*/  ISETP.GE.AND P4, PT, R19, R102, PT ;  /* 0x000000661300720c */ /* 0x000fc40003f86270 */
[-C--:B------:R-:W-:Y:S02]  /*4b80*/  ISETP.GE.AND P5, PT, R19, R97.reuse, PT ;  /* 0x000000611300720c */ /* 0x080fe40003fa6270 */
[----:B------:R-:W-:Y:S02]  /*4b90*/  IADD3 R19, R18, 0x19, RZ ;  /* 0x0000001912137810 */ /* 0x000fe40007ffe0ff */
[----:B------:R-:W-:Y:S01]  /*4ba0*/  FSEL R111, R111, -INF , !P4 ;  /* 0xff8000006f6f7808 */ /* 0x000fe20006000000 */
[----:B------:R-:W1:Y:S01]  /*4bb0*/  MUFU.TANH R146, R22 ;  /* 0x0000001600927308 */ /* 0x000e620000002400 */
[----:B------:R-:W-:Y:S02]  /*4bc0*/  FSEL R148, R148, -INF , !P5 ;  /* 0xff80000094947808 */ /* 0x000fe40006800000 */
[C---:B------:R-:W-:Y:S02]  /*4bd0*/  ISETP.GE.AND P4, PT, R19.reuse, R102, PT ;  /* 0x000000661300720c */ /* 0x040fe40003f86270 */
[----:B------:R-:W-:-:S02]  /*4be0*/  ISETP.GE.AND P5, PT, R19, R97, PT ;  /* 0x000000611300720c */ /* 0x000fc40003fa6270 */
[----:B------:R-:W-:Y:S01]  /*4bf0*/  FSEL R95, R95, -INF , !P4 ;  /* 0xff8000005f5f7808 */ /* 0x000fe20006000000 */
[----:B------:R-:W2:Y:S01]  /*4c00*/  MUFU.TANH R142, R142 ;  /* 0x0000008e008e7308 */ /* 0x000ea20000002400 */
[----:B---3--:R-:W-:Y:S02]  /*4c10*/  FSEL R94, R94, -INF , !P5 ;  /* 0xff8000005e5e7808 */ /* 0x008fe40006800000 */
[C---:B------:R-:W-:Y:S02]  /*4c20*/  ISETP.GE.AND P4, PT, R8.reuse, R102, PT ;  /* 0x000000660800720c */ /* 0x040fe40003f86270 */
[----:B------:R-:W-:Y:S02]  /*4c30*/  ISETP.GE.AND P5, PT, R8, R97, PT ;  /* 0x000000610800720c */ /* 0x000fe40003fa6270 */
[C---:B------:R-:W-:Y:S01]  /*4c40*/  IADD3 R8, R18.reuse, 0x29, RZ ;  /* 0x0000002912087810 */ /* 0x040fe20007ffe0ff */
[----:B------:R-:W3:Y:S01]  /*4c50*/  MUFU.TANH R108, R108 ;  /* 0x0000006c006c7308 */ /* 0x000ee20000002400 */
[----:B-1----:R-:W-:-:S02]  /*4c60*/  IADD3 R20, R18, 0x18, RZ ;  /* 0x0000001812147810 */ /* 0x002fc40007ffe0ff */
[----:B----4-:R-:W-:Y:S02]  /*4c70*/  FSEL R141, R141, -INF , !P4 ;  /* 0xff8000008d8d7808 */ /* 0x010fe40006000000 */
[----:B-----5:R-:W-:Y:S02]  /*4c80*/  FSEL R110, R110, -INF , !P0 ;  /* 0xff8000006e6e7808 */ /* 0x020fe40004000000 */
[-C--:B------:R-:W-:Y:S01]  /*4c90*/  ISETP.GE.AND P4, PT, R8, R102.reuse, PT ;  /* 0x000000660800720c */ /* 0x080fe20003f86270 */
[----:B------:R-:W1:Y:S01]  /*4ca0*/  MUFU.TANH R138, R138 ;  /* 0x0000008a008a7308 */ /* 0x000e620000002400 */
[C---:B------:R-:W-:Y:S02]  /*4cb0*/  ISETP.GE.AND P6, PT, R20.reuse, R102, PT ;  /* 0x000000661400720c */ /* 0x040fe40003fc6270 */
[----:B------:R-:W-:Y:S02]  /*4cc0*/  ISETP.GE.AND P0, PT, R20, R97, PT ;  /* 0x000000611400720c */ /* 0x000fe40003f06270 */
[----:B------:R-:W-:-:S02]  /*4cd0*/  IADD3 R19, R18, 0x20, RZ ;  /* 0x0000002012137810 */ /* 0x000fc40007ffe0ff */
[----:B--2---:R-:W-:Y:S01]  /*4ce0*/  FSEL R147, R147, -INF , !P4 ;  /* 0xff80000093937808 */ /* 0x004fe20006000000 */
[----:B------:R-:W2:Y:S01]  /*4cf0*/  MUFU.TANH R104, R104 ;  /* 0x0000006800687308 */ /* 0x000ea20000002400 */
[----:B------:R-:W-:Y:S02]  /*4d00*/  FSEL R109, R109, -INF , !P6 ;  /* 0xff8000006d6d7808 */ /* 0x000fe40007000000 */
[----:B------:R-:W-:Y:S02]  /*4d10*/  FSEL R146, R146, -INF , !P0 ;  /* 0xff80000092927808 */ /* 0x000fe40004000000 */
[-C--:B------:R-:W-:Y:S02]  /*4d20*/  ISETP.GE.AND P4, PT, R5, R102.reuse, PT ;  /* 0x000000660500720c */ /* 0x080fe40003f86270 */
[C---:B------:R-:W-:Y:S01]  /*4d30*/  ISETP.GE.AND P6, PT, R19.reuse, R102, PT ;  /* 0x000000661300720c */ /* 0x040fe20003fc6270 */
[----:B------:R-:W4:Y:S01]  /*4d40*/  MUFU.TANH R32, R32 ;  /* 0x0000002000207308 */ /* 0x000f220000002400 */
[----:B------:R-:W-:-:S02]  /*4d50*/  ISETP.GE.AND P0, PT, R19, R97, PT ;  /* 0x000000611300720c */ /* 0x000fc40003f06270 */
[----:B------:R-:W-:Y:S02]  /*4d60*/  FSEL R142, R142, -INF , !P5 ;  /* 0xff8000008e8e7808 */ /* 0x000fe40006800000 */
[----:B------:R-:W-:Y:S02]  /*4d70*/  ISETP.GE.AND P5, PT, R8, R97, PT ;  /* 0x000000610800720c */ /* 0x000fe40003fa6270 */
[----:B---3--:R-:W-:Y:S01]  /*4d80*/  FSEL R108, R108, -INF , !P4 ;  /* 0xff8000006c6c7808 */ /* 0x008fe20006000000 */
[----:B------:R-:W3:Y:S01]  /*4d90*/  MUFU.TANH R145, R145 ;  /* 0x0000009100917308 */ /* 0x000ee20000002400 */
[----:B------:R-:W-:Y:S02]  /*4da0*/  FSEL R143, R143, -INF , !P6 ;  /* 0xff8000008f8f7808 */ /* 0x000fe40007000000 */
[----:B-1----:R-:W-:Y:S02]  /*4db0*/  FSEL R138, R138, -INF , !P0 ;  /* 0xff8000008a8a7808 */ /* 0x002fe40004000000 */
[----:B------:R-:W-:-:S02]  /*4dc0*/  ISETP.GE.AND P4, PT, R18, R102, PT ;  /* 0x000000661200720c */ /* 0x000fc40003f86270 */
[C---:B------:R-:W-:Y:S01]  /*4dd0*/  ISETP.GE.AND P6, PT, R9.reuse, R102, PT ;  /* 0x000000660900720c */ /* 0x040fe20003fc6270 */
[----:B------:R-:W1:Y:S01]  /*4de0*/  MUFU.TANH R144, R144 ;  /* 0x0000009000907308 */ /* 0x000e620000002400 */
[-C--:B------:R-:W-:Y:S02]  /*4df0*/  ISETP.GE.AND P0, PT, R9, R97.reuse, PT ;  /* 0x000000610900720c */ /* 0x080fe40003f06270 */
[----:B--2---:R-:W-:Y:S02]  /*4e00*/  FSEL R104, R104, -INF , !P5 ;  /* 0xff80000068687808 */ /* 0x004fe40006800000 */
[----:B------:R-:W-:Y:S02]  /*4e10*/  ISETP.GE.AND P5, PT, R5, R97, PT ;  /* 0x000000610500720c */ /* 0x000fe40003fa6270 */
[----:B----4-:R-:W-:Y:S01]  /*4e20*/  FSEL R5, R32, -INF , !P4 ;  /* 0xff80000020057808 */ /* 0x010fe20006000000 */
[----:B------:R-:W2:Y:S01]  /*4e30*/  MUFU.TANH R105, R105 ;  /* 0x0000006900697308 */ /* 0x000ea20000002400 */
[----:B---3--:R-:W-:-:S02]  /*4e40*/  FSEL R145, R145, -INF , !P6 ;  /* 0xff80000091917808 */ /* 0x008fc40007000000 */
[----:B------:R-:W-:Y:S02]  /*4e50*/  ISETP.GE.AND P4, PT, R96, 0x3, PT ;  /* 0x000000036000780c */ /* 0x000fe40003f86270 */
[----:B------:R-:W-:-:S03]  /*4e60*/  ISETP.GE.AND P6, PT, R4, R102, PT ;  /* 0x000000660400720c */ /* 0x000fc60003fc6270 */
[----:B------:R-:W3:Y:S01]  /*4e70*/  MUFU.TANH R103, R10 ;  /* 0x0000000a00677308 */ /* 0x000ee20000002400 */
[----:B-1----:R-:W-:Y:S02]  /*4e80*/  FSEL R144, R144, -INF , !P0 ;  /* 0xff80000090907808 */ /* 0x002fe40004000000 */
[----:B------:R-:W-:Y:S02]  /*4e90*/  ISETP.GE.AND P0, PT, R4, R97, PT ;  /* 0x000000610400720c */ /* 0x000fe40003f06270 */
[----:B------:R-:W-:-:S03]  /*4ea0*/  IADD3 R4, R18, 0x38, RZ ;  /* 0x0000003812047810 */ /* 0x000fc60007ffe0ff */
[----:B------:R-:W1:Y:S01]  /*4eb0*/  MUFU.TANH R106, R11 ;  /* 0x0000000b006a7308 */ /* 0x000e620000002400 */
[----:B--2---:R-:W-:Y:S02]  /*4ec0*/  FSEL R105, R105, -INF , !P6 ;  /* 0xff80000069697808 */ /* 0x004fe40007000000 */
[----:B------:R-:W-:-:S05]  /*4ed0*/  ISETP.GE.AND P6, PT, R4, R102, PT ;  /* 0x000000660400720c */ /* 0x000fca0003fc6270 */
[----:B------:R-:W2:Y:S01]  /*4ee0*/  MUFU.TANH R107, R107 ;  /* 0x0000006b006b7308 */ /* 0x000ea20000002400 */
[----:B---3--:R-:W-:Y:S01]  /*4ef0*/  FSEL R103, R103, -INF , !P0 ;  /* 0xff80000067677808 */ /* 0x008fe20004000000 */
[----:B------:R-:W-:Y:S01]  /*4f00*/  BAR.SYNC.DEFER_BLOCKING 0x0 ;  /* 0x0000000000007b1d */ /* 0x000fe20000010000 */
[----:B------:R-:W-:Y:S02]  /*4f10*/  ISETP.GE.AND P0, PT, R4, R97, PT ;  /* 0x000000610400720c */ /* 0x000fe40003f06270 */
[----:B------:R-:W-:-:S03]  /*4f20*/  IADD3 R4, R18, 0x39, RZ ;  /* 0x0000003912047810 */ /* 0x000fc60007ffe0ff */
[----:B------:R-:W3:Y:S01]  /*4f30*/  MUFU.TANH R113, R6 ;  /* 0x0000000600717308 */ /* 0x000ee20000002400 */
[----:B-1----:R-:W-:Y:S02]  /*4f40*/  FSEL R106, R106, -INF , !P5 ;  /* 0xff8000006a6a7808 */ /* 0x002fe40006800000 */
[----:B------:R-:W-:-:S05]  /*4f50*/  ISETP.GE.AND P5, PT, R18, R97, PT ;  /* 0x000000611200720c */ /* 0x000fca0003fa6270 */
[----:B------:R-:W1:Y:S01]  /*4f60*/  MUFU.TANH R33, R33 ;  /* 0x0000002100217308 */ /* 0x000e620000002400 */
[----:B--2---:R-:W-:Y:S02]  /*4f70*/  FSEL R107, R107, -INF , !P6 ;  /* 0xff8000006b6b7808 */ /* 0x004fe40007000000 */
[----:B------:R-:W-:-:S05]  /*4f80*/  ISETP.GE.AND P6, PT, R4, R102, PT ;  /* 0x000000660400720c */ /* 0x000fca0003fc6270 */
[----:B------:R-:W2:Y:S01]  /*4f90*/  MUFU.TANH R115, R115 ;  /* 0x0000007300737308 */ /* 0x000ea20000002400 */
[----:B---3--:R-:W-:Y:S02]  /*4fa0*/  FSEL R113, R113, -INF , !P0 ;  /* 0xff80000071717808 */ /* 0x008fe40004000000 */
[----:B------:R-:W-:-:S05]  /*4fb0*/  ISETP.GE.AND P0, PT, R4, R97, PT ;  /* 0x000000610400720c */ /* 0x000fca0003f06270 */
[----:B------:R-:W3:Y:S01]  /*4fc0*/  MUFU.TANH R114, R7 ;  /* 0x0000000700727308 */ /* 0x000ee20000002400 */
[----:B-1----:R-:W-:Y:S02]  /*4fd0*/  FSEL R33, R33, -INF , !P5 ;  /* 0xff80000021217808 */ /* 0x002fe40006800000 */
[----:B--2---:R-:W-:Y:S02]  /*4fe0*/  FSEL R115, R115, -INF , !P6 ;  /* 0xff80000073737808 */ /* 0x004fe40007000000 */
[----:B---3--:R-:W-:Y:S01]  /*4ff0*/  FSEL R114, R114, -INF , !P0 ;  /* 0xff80000072727808 */ /* 0x008fe20004000000 */
        /* <DEDUP_REMOVED lines=11> */
[----:B------:R-:W-:Y:S01]  /*50b0*/  IMAD.IADD R9, R9, 0x1, R4 ;  /* 0x0000000109097824 */ /* 0x000fe200078e0204 */
[C---:B------:R-:W-:Y:S02]  /*50c0*/  @!P3 LEA R10, P0, R7.reuse, c[0x0][0x168], 0x1 ;  /* 0x00005a00070aba11 */ /* 0x040fe400078008ff */
[C---:B------:R-:W-:Y:S02]  /*50d0*/  IADD3 R4, P6, R7.reuse, UR11, RZ ;  /* 0x0000000b07047c10 */ /* 0x040fe4000ffde0ff */
[----:B------:R-:W-:Y:S02]  /*50e0*/  LEA.HI.X R6, R8, R131, R9, 0x6, P5 ;  /* 0x0000008308067211 */ /* 0x000fe400028f3409 */
[C---:B------:R-:W-:Y:S02]  /*50f0*/  @!P2 LEA R18, P5, R7.reuse, c[0x0][0x168], 0x1 ;  /* 0x00005a000712aa11 */ /* 0x040fe400078a08ff */
[C---:B------:R-:W-:Y:S02]  /*5100*/  @!P3 LEA.HI.X R11, R7.reuse, c[0x0][0x16c], R6, 0x1, P0 ;  /* 0x00005b00070bba11 */ /* 0x040fe400000f0c06 */
[----:B------:R-:W-:-:S02]  /*5110*/  @!P1 LEA R8, P0, R7, c[0x0][0x168], 0x1 ;  /* 0x00005a0007089a11 */ /* 0x000fc400078008ff */
        /* <DEDUP_REMOVED lines=39> */
.L_x_885:
[----:B------:R-:W-:Y:S05]  /*5390*/  BSYNC B0 ;  /* 0x0000000000007941 */ /* 0x000fea0003800000 */
.L_x_884:
[----:B------:R-:W0:Y:S02]  /*53a0*/  LDGDEPBAR ;  /* 0x00000000000079af */ /* 0x000e240000000000 */
.L_x_883:
[----:B------:R-:W-:Y:S01]  /*53b0*/  FMNMX.FTZ R4, R2, R5, !PT ;  /* 0x0000000502047209 */ /* 0x000fe20007810000 */
[----:B------:R-:W-:Y:S01]  /*53c0*/  LDSM.16.MT88.4 R24, [R118+0x7000] ;  /* 0x007000007618783b */ /* 0x000fe20000004200 */
[----:B--2---:R-:W-:Y:S02]  /*53d0*/  FMNMX.FTZ R7, R0, R33, !PT ;  /* 0x0000002100077209 */ /* 0x004fe40007810000 */
        /* <DEDUP_REMOVED lines=32> */
[----:B-1----:R-:W-:-:S03]  /*55e0*/  FMNMX.FTZ R4, R9, R4, !PT ;  /* 0x0000000409047209 */ /* 0x002fc60007810000 */
[----:B------:R-:W-:Y:S01]  /*55f0*/  LDSM.16.MT88.4 R8, [R118+0x6000] ;  /* 0x006000007608783b */ /* 0x000fe20000004200 */
[----:B--2---:R-:W-:-:S03]  /*5600*/  FMNMX.FTZ R7, R6, R7, !PT ;  /* 0x0000000706077209 */ /* 0x004fc60007810000 */
[----:B------:R-:W1:Y:S04]  /*5610*/  SHFL.BFLY PT, R89, R4, 0x1, 0x1f ;  /* 0x0c201f0004597f89 */ /* 0x000e6800000e0000 */
[----:B------:R-:W2:Y:S01]  /*5620*/  SHFL.BFLY PT, R88, R7, 0x1, 0x1f ;  /* 0x0c201f0007587f89 */ /* 0x000ea200000e0000 */
[----:B-1----:R-:W-:-:S04]  /*5630*/  FMNMX.FTZ R89, R4, R89, !PT ;  /* 0x0000005904597209 */ /* 0x002fc80007810000 */
[C---:B------:R-:W-:Y:S01]  /*5640*/  FSETP.NEU.FTZ.AND P1, PT, R89.reuse, -INF , PT ;  /* 0xff8000005900780b */ /* 0x040fe20003f3d000 */
[----:B------:R-:W-:Y:S01]  /*5650*/  FMUL.FTZ R136, R89, c[0x0][0x23c] ;  /* 0x00008f0059887a20 */ /* 0x000fe20000410000 */
[----:B--2---:R-:W-:-:S04]  /*5660*/  FMNMX.FTZ R88, R7, R88, !PT ;  /* 0x0000005807587209 */ /* 0x004fc80007810000 */
[----:B------:R-:W-:Y:S01]  /*5670*/  FSEL R136, R136, RZ, P1 ;  /* 0x000000ff88887208 */ /* 0x000fe20000800000 */
[C---:B------:R-:W-:Y:S01]  /*5680*/  FMUL.FTZ R139, R88.reuse, c[0x0][0x23c] ;  /* 0x00008f00588b7a20 */ /* 0x040fe20000410000 */
[----:B------:R-:W-:-:S03]  /*5690*/  FSETP.NEU.FTZ.AND P0, PT, R88, -INF , PT ;  /* 0xff8000005800780b */ /* 0x000fc60003f1d000 */
[--C-:B------:R-:W-:Y:S01]  /*56a0*/  FFMA.FTZ R92, R5, c[0x0][0x23c], -R136.reuse ;  /* 0x00008f00055c7a23 */ /* 0x100fe20000010888 */
[----:B------:R-:W-:Y:S01]  /*56b0*/  FSEL R5, R89, RZ, P1 ;  /* 0x000000ff59057208 */ /* 0x000fe20000800000 */
[--C-:B------:R-:W-:Y:S01]  /*56c0*/  FFMA.FTZ R84, R17, c[0x0][0x23c], -R136.reuse ;  /* 0x00008f0011547a23 */ /* 0x100fe20000010888 */
[----:B------:R-:W-:Y:S01]  /*56d0*/  FSEL R7, R88, RZ, P0 ;  /* 0x000000ff58077208 */ /* 0x000fe20000000000 */
[----:B------:R-:W-:Y:S01]  /*56e0*/  FFMA.FTZ R87, R13, c[0x0][0x23c], -R136 ;  /* 0x00008f000d577a23 */ /* 0x000fe20000010888 */
[----:B------:R-:W-:Y:S01]  /*56f0*/  FSEL R139, R139, RZ, P0 ;  /* 0x000000ff8b8b7208 */ /* 0x000fe20000000000 */
[----:B------:R-:W-:Y:S01]  /*5700*/  FADD.FTZ R5, R2, -R5 ;  /* 0x8000000502057221 */ /* 0x000fe20000010000 */
[----:B------:R-:W-:Y:S01]  /*5710*/  MUFU.EX2 R92, R92 ;  /* 0x0000005c005c7308 */ /* 0x000fe20000000800 */
[----:B------:R-:W-:Y:S02]  /*5720*/  FADD.FTZ R7, R0, -R7 ;  /* 0x8000000700077221 */ /* 0x000fe40000010000 */
[----:B------:R-:W-:-:S02]  /*5730*/  FMUL.FTZ R93, R5, c[0x0][0x23c] ;  /* 0x00008f00055d7a20 */ /* 0x000fc40000410000 */
[----:B------:R-:W-:Y:S02]  /*5740*/  FMUL.FTZ R86, R7, c[0x0][0x23c] ;  /* 0x00008f0007567a20 */ /* 0x000fe40000410000 */
[--C-:B------:R-:W-:Y:S01]  /*5750*/  FFMA.FTZ R85, R33, c[0x0][0x23c], -R139.reuse ;  /* 0x00008f0021557a23 */ /* 0x100fe2000001088b */
[----:B------:R-:W-:Y:S01]  /*5760*/  MUFU.EX2 R84, R84 ;  /* 0x0000005400547308 */ /* 0x000fe20000000800 */
[----:B------:R-:W1:Y:S01]  /*5770*/  LDSM.16.MT88.4 R32, [R116+0x7000] ;  /* 0x007000007420783b */ /* 0x000e620000004200 */
[----:B------:R-:W-:Y:S02]  /*5780*/  FFMA.FTZ R90, R15, c[0x0][0x23c], -R136 ;  /* 0x00008f000f5a7a23 */ /* 0x000fe40000010888 */
[--C-:B------:R-:W-:Y:S02]  /*5790*/  FFMA.FTZ R2, R16, c[0x0][0x23c], -R139.reuse ;  /* 0x00008f0010027a23 */ /* 0x100fe4000001088b */
[--C-:B------:R-:W-:Y:S01]  /*57a0*/  FFMA.FTZ R91, R14, c[0x0][0x23c], -R139.reuse ;  /* 0x00008f000e5b7a23 */ /* 0x100fe2000001088b */
[----:B------:R-:W-:Y:S01]  /*57b0*/  LDSM.16.MT88.4 R16, [R116+0x6000] ;  /* 0x006000007410783b */ /* 0x000fe20000004200 */
[----:B------:R-:W2:Y:S01]  /*57c0*/  MUFU.EX2 R93, R93 ;  /* 0x0000005d005d7308 */ /* 0x000ea20000000800 */
[----:B------:R-:W-:-:S02]  /*57d0*/  FFMA.FTZ R0, R12, c[0x0][0x23c], -R139 ;  /* 0x00008f000c007a23 */ /* 0x000fc4000001088b */
[--C-:B------:R-:W-:Y:S02]  /*57e0*/  FFMA.FTZ R102, R109, c[0x0][0x23c], -R136.reuse ;  /* 0x00008f006d667a23 */ /* 0x100fe40000010888 */
[--C-:B------:R-:W-:Y:S02]  /*57f0*/  FFMA.FTZ R97, R95, c[0x0][0x23c], -R136.reuse ;  /* 0x00008f005f617a23 */ /* 0x100fe40000010888 */
[--C-:B------:R-:W-:Y:S01]  /*5800*/  FFMA.FTZ R112, R149, c[0x0][0x23c], -R136.reuse ;  /* 0x00008f0095707a23 */ /* 0x100fe20000010888 */
[----:B------:R-:W3:Y:S01]  /*5810*/  MUFU.EX2 R86, R86 ;  /* 0x0000005600567308 */ /* 0x000ee20000000800 */
[----:B------:R-:W-:Y:S02]  /*5820*/  FFMA.FTZ R111, R111, c[0x0][0x23c], -R136 ;  /* 0x00008f006f6f7a23 */ /* 0x000fe40000010888 */
[--C-:B------:R-:W-:Y:S02]  /*5830*/  FFMA.FTZ R110, R110, c[0x0][0x23c], -R139.reuse ;  /* 0x00008f006e6e7a23 */ /* 0x100fe4000001088b */
[----:B------:R-:W-:-:S02]  /*5840*/  FFMA.FTZ R109, R148, c[0x0][0x23c], -R139 ;  /* 0x00008f00946d7a23 */ /* 0x000fc4000001088b */
[----:B------:R-:W-:Y:S01]  /*5850*/  FFMA.FTZ R95, R146, c[0x0][0x23c], -R139 ;  /* 0x00008f00925f7a23 */ /* 0x000fe2000001088b */
[----:B------:R-:W-:Y:S01]  /*5860*/  MUFU.EX2 R87, R87 ;  /* 0x0000005700577308 */ /* 0x000fe20000000800 */
[-C--:B--2---:R-:W-:Y:S02]  /*5870*/  FMUL.FTZ R28, R56, R93.reuse ;  /* 0x0000005d381c7220 */ /* 0x084fe40000410000 */
[-C--:B------:R-:W-:Y:S02]  /*5880*/  FMUL.FTZ R29, R57, R93.reuse ;  /* 0x0000005d391d7220 */ /* 0x080fe40000410000 */
[-C--:B------:R-:W-:Y:S01]  /*5890*/  FMUL.FTZ R4, R80, R93.reuse ;  /* 0x0000005d50047220 */ /* 0x080fe20000410000 */
[----:B------:R-:W-:Y:S01]  /*58a0*/  F2FP.PACK_AB R80, R84, R92 ;  /* 0x0000005c5450723e */ /* 0x000fe200000000ff */
[----:B------:R-:W-:Y:S01]  /*58b0*/  FMUL.FTZ R5, R81, R93 ;  /* 0x0000005d51057220 */ /* 0x000fe20000410000 */
[----:B------:R-:W2:Y:S01]  /*58c0*/  MUFU.EX2 R90, R90 ;  /* 0x0000005a005a7308 */ /* 0x000ea20000000800 */
[----:B---3--:R-:W-:-:S02]  /*58d0*/  FMUL.FTZ R30, R58, R86 ;  /* 0x000000563a1e7220 */ /* 0x008fc40000410000 */
[-C--:B------:R-:W-:Y:S02]  /*58e0*/  FMUL.FTZ R31, R59, R86.reuse ;  /* 0x000000563b1f7220 */ /* 0x080fe40000410000 */
[----:B------:R-:W3:Y:S01]  /*58f0*/  LDSM.16.MT88.4 R56, [R118+0x8000] ;  /* 0x008000007638783b */ /* 0x000ee20000004200 */
[-C--:B------:R-:W-:Y:S02]  /*5900*/  FMUL.FTZ R6, R82, R86.reuse ;  /* 0x0000005652067220 */ /* 0x080fe40000410000 */
[----:B------:R-:W-:Y:S01]  /*5910*/  MUFU.EX2 R85, R85 ;  /* 0x0000005500557308 */ /* 0x000fe20000000800 */
[----:B------:R-:W-:Y:S02]  /*5920*/  FMUL.FTZ R7, R83, R86 ;  /* 0x0000005653077220 */ /* 0x000fe40000410000 */
[-C--:B------:R-:W-:Y:S02]  /*5930*/  FMUL.FTZ R52, R52, R93.reuse ;  /* 0x0000005d34347220 */ /* 0x080fe40000410000 */
[----:B------:R-:W-:-:S02]  /*5940*/  FMUL.FTZ R53, R53, R93 ;  /* 0x0000005d35357220 */ /* 0x000fc40000410000 */
[-C--:B------:R-:W-:Y:S01]  /*5950*/  FMUL.FTZ R54, R54, R86.reuse ;  /* 0x0000005636367220 */ /* 0x080fe20000410000 */
[----:B------:R-:W4:Y:S01]  /*5960*/  MUFU.EX2 R2, R2 ;  /* 0x0000000200027308 */ /* 0x000f220000000800 */
[----:B--2---:R-:W-:Y:S01]  /*5970*/  F2FP.PACK_AB R82, R90, R87 ;  /* 0x000000575a52723e */ /* 0x004fe200000000ff */
[-C--:B------:R-:W-:Y:S02]  /*5980*/  FMUL.FTZ R55, R55, R86.reuse ;  /* 0x0000005637377220 */ /* 0x080fe40000410000 */
[-C--:B------:R-:W-:Y:S02]  /*5990*/  FMUL.FTZ R20, R64, R93.reuse ;  /* 0x0000005d40147220 */ /* 0x080fe40000410000 */
[----:B------:R-:W-:Y:S02]  /*59a0*/  FMUL.FTZ R21, R65, R93 ;  /* 0x0000005d41157220 */ /* 0x000fe40000410000 */
[----:B------:R-:W-:Y:S01]  /*59b0*/  MUFU.EX2 R91, R91 ;  /* 0x0000005b005b7308 */ /* 0x000fe20000000800 */
[----:B------:R-:W-:-:S02]  /*59c0*/  FMUL.FTZ R22, R66, R86 ;  /* 0x0000005642167220 */ /* 0x000fc40000410000 */
[-C--:B------:R-:W-:Y:S02]  /*59d0*/  FMUL.FTZ R23, R67, R86.reuse ;  /* 0x0000005643177220 */ /* 0x080fe40000410000 */
[-C--:B------:R-:W-:Y:S02]  /*59e0*/  FMUL.FTZ R60, R60, R93.reuse ;  /* 0x0000005d3c3c7220 */ /* 0x080fe40000410000 */
[----:B------:R-:W-:Y:S01]  /*59f0*/  FMUL.FTZ R61, R61, R93 ;  /* 0x0000005d3d3d7220 */ /* 0x000fe20000410000 */
[----:B------:R-:W2:Y:S01]  /*5a00*/  MUFU.EX2 R0, R0 ;  /* 0x0000000000007308 */ /* 0x000ea20000000800 */
[----:B----4-:R-:W-:Y:S01]  /*5a10*/  F2FP.PACK_AB R81, R2, R85 ;  /* 0x000000550251723e */ /* 0x010fe200000000ff */
[-C--:B------:R-:W-:Y:S02]  /*5a20*/  FMUL.FTZ R62, R62, R86.reuse ;  /* 0x000000563e3e7220 */ /* 0x080fe40000410000 */
[----:B------:R-:W-:Y:S02]  /*5a30*/  FMUL.FTZ R63, R63, R86 ;  /* 0x000000563f3f7220 */ /* 0x000fe40000410000 */
[----:B------:R-:W-:-:S02]  /*5a40*/  FMUL.FTZ R36, R36, R93 ;  /* 0x0000005d24247220 */ /* 0x000fc40000410000 */
[-C--:B------:R-:W-:Y:S01]  /*5a50*/  FMUL.FTZ R37, R37, R93.reuse ;  /* 0x0000005d25257220 */ /* 0x080fe20000410000 */
[----:B------:R-:W-:Y:S01]  /*5a60*/  MUFU.EX2 R112, R112 ;  /* 0x0000007000707308 */ /* 0x000fe20000000800 */
[-C--:B------:R-:W-:Y:S02]  /*5a70*/  FMUL.FTZ R38, R38, R86.reuse ;  /* 0x0000005626267220 */ /* 0x080fe40000410000 */
[-C--:B------:R-:W-:Y:S02]  /*5a80*/  FMUL.FTZ R39, R39, R86.reuse ;  /* 0x0000005627277220 */ /* 0x080fe40000410000 */
[----:B------:R-:W-:Y:S01]  /*5a90*/  FMUL.FTZ R40, R40, R93 ;  /* 0x0000005d28287220 */ /* 0x000fe20000410000 */
[----:B--2---:R-:W-:Y:S01]  /*5aa0*/  F2FP.PACK_AB R83, R0, R91 ;  /* 0x0000005b0053723e */ /* 0x004fe200000000ff */
[----:B------:R-:W-:Y:S01]  /*5ab0*/  FMUL.FTZ R41, R41, R93 ;  /* 0x0000005d29297220 */ /* 0x000fe20000410000 */
[----:B------:R-:W2:Y:S01]  /*5ac0*/  MUFU.EX2 R111, R111 ;  /* 0x0000006f006f7308 */ /* 0x000ea20000000800 */
[----:B------:R-:W-:-:S02]  /*5ad0*/  FMUL.FTZ R42, R42, R86 ;  /* 0x000000562a2a7220 */ /* 0x000fc40000410000 */
[-C--:B------:R-:W-:Y:S02]  /*5ae0*/  FMUL.FTZ R43, R43, R86.reuse ;  /* 0x000000562b2b7220 */ /* 0x080fe40000410000 */
[C---:B-1----:R-:W-:Y:S01]  /*5af0*/  HMMA.16816.F32 R28, R80.reuse, R32, R28 ;  /* 0x00000020501c723c */ /* 0x042fe2000000181c */
[-C--:B------:R-:W-:Y:S02]  /*5b00*/  FMUL.FTZ R76, R76, R93.reuse ;  /* 0x0000005d4c4c7220 */ /* 0x080fe40000410000 */
[----:B------:R-:W-:Y:S01]  /*5b10*/  FMUL.FTZ R77, R77, R93 ;  /* 0x0000005d4d4d7220 */ /* 0x000fe20000410000 */
[----:B------:R-:W-:Y:S01]  /*5b20*/  MUFU.EX2 R102, R102 ;  /* 0x0000006600667308 */ /* 0x000fe20000000800 */
[-C--:B------:R-:W-:Y:S02]  /*5b30*/  FMUL.FTZ R78, R78, R86.reuse ;  /* 0x000000564e4e7220 */ /* 0x080fe40000410000 */
[----:B------:R-:W-:Y:S01]  /*5b40*/  FMUL.FTZ R79, R79, R86 ;  /* 0x000000564f4f7220 */ /* 0x000fe20000410000 */
[----:B------:R-:W-:Y:S01]  /*5b50*/  HMMA.16816.F32 R32, R80, R34, R52 ;  /* 0x000000225020723c */ /* 0x000fe20000001834 */
[----:B------:R-:W1:Y:S01]  /*5b60*/  LDSM.16.MT88.4 R52, [R116+0x8000] ;  /* 0x008000007434783b */ /* 0x000e620000004200 */
[----:B------:R-:W-:-:S02]  /*5b70*/  FFMA.FTZ R94, R94, c[0x0][0x23c], -R139 ;  /* 0x00008f005e5e7a23 */ /* 0x000fc4000001088b */
[-C--:B------:R-:W-:Y:S01]  /*5b80*/  FMUL.FTZ R12, R72, R93.reuse ;  /* 0x0000005d480c7220 */ /* 0x080fe20000410000 */
[----:B------:R-:W-:Y:S01]  /*5b90*/  MUFU.EX2 R97, R97 ;  /* 0x0000006100617308 */ /* 0x000fe20000000800 */
[-C--:B------:R-:W-:Y:S02]  /*5ba0*/  FMUL.FTZ R13, R73, R93.reuse ;  /* 0x0000005d490d7220 */ /* 0x080fe40000410000 */
[C---:B------:R-:W-:Y:S01]  /*5bb0*/  HMMA.16816.F32 R20, R80.reuse, R24, R20 ;  /* 0x000000185014723c */ /* 0x040fe20000001814 */
[-C--:B------:R-:W-:Y:S02]  /*5bc0*/  FMUL.FTZ R14, R74, R86.reuse ;  /* 0x000000564a0e7220 */ /* 0x080fe40000410000 */
[-C--:B------:R-:W-:Y:S02]  /*5bd0*/  FMUL.FTZ R15, R75, R86.reuse ;  /* 0x000000564b0f7220 */ /* 0x080fe40000410000 */
[-C--:B------:R-:W-:Y:S01]  /*5be0*/  FMUL.FTZ R68, R68, R93.reuse ;  /* 0x0000005d44447220 */ /* 0x080fe20000410000 */
[----:B------:R-:W-:Y:S01]  /*5bf0*/  MUFU.EX2 R110, R110 ;  /* 0x0000006e006e7308 */ /* 0x000fe20000000800 */
[----:B------:R-:W-:Y:S01]  /*5c00*/  FMUL.FTZ R69, R69, R93 ;  /* 0x0000005d45457220 */ /* 0x000fe20000410000 */
[----:B------:R-:W-:Y:S01]  /*5c10*/  HMMA.16816.F32 R24, R80, R26, R60 ;  /* 0x0000001a5018723c */ /* 0x000fe2000000183c */
[----:B------:R-:W4:Y:S01]  /*5c20*/  LDSM.16.MT88.4 R60, [R118+0x6400] ;  /* 0x00640000763c783b */ /* 0x000f220000004200 */
[----:B------:R-:W-:-:S02]  /*5c30*/  FMUL.FTZ R70, R70, R86 ;  /* 0x0000005646467220 */ /* 0x000fc40000410000 */
[-C--:B------:R-:W-:Y:S02]  /*5c40*/  FMUL.FTZ R71, R71, R86.reuse ;  /* 0x0000005647477220 */ /* 0x080fe40000410000 */
[----:B------:R-:W5:Y:S01]  /*5c50*/  MUFU.EX2 R109, R109 ;  /* 0x0000006d006d7308 */ /* 0x000f620000000800 */
[-C--:B------:R-:W-:Y:S01]  /*5c60*/  FMUL.FTZ R44, R44, R93.reuse ;  /* 0x0000005d2c2c7220 */ /* 0x080fe20000410000 */
[C---:B---3--:R-:W-:Y:S01]  /*5c70*/  HMMA.16816.F32 R36, R80.reuse, R56, R36 ;  /* 0x000000385024723c */ /* 0x048fe20000001824 */
[-C--:B------:R-:W-:Y:S02]  /*5c80*/  FMUL.FTZ R45, R45, R93.reuse ;  /* 0x0000005d2d2d7220 */ /* 0x080fe40000410000 */
[-C--:B------:R-:W-:Y:S02]  /*5c90*/  FMUL.FTZ R46, R46, R86.reuse ;  /* 0x000000562e2e7220 */ /* 0x080fe40000410000 */
[----:B------:R-:W-:Y:S01]  /*5ca0*/  FMUL.FTZ R47, R47, R86 ;  /* 0x000000562f2f7220 */ /* 0x000fe20000410000 */
[----:B------:R-:W-:Y:S01]  /*5cb0*/  MUFU.EX2 R95, R95 ;  /* 0x0000005f005f7308 */ /* 0x000fe20000000800 */
[-C--:B------:R-:W-:Y:S01]  /*5cc0*/  FMUL.FTZ R48, R48, R93.reuse ;  /* 0x0000005d30307220 */ /* 0x080fe20000410000 */
[----:B------:R-:W-:Y:S01]  /*5cd0*/  HMMA.16816.F32 R40, R80, R58, R40 ;  /* 0x0000003a5028723c */ /* 0x000fe20000001828 */
[----:B------:R-:W3:Y:S01]  /*5ce0*/  LDSM.16.MT88.4 R56, [R116+0x6400] ;  /* 0x006400007438783b */ /* 0x000ee20000004200 */
[----:B------:R-:W-:-:S02]  /*5cf0*/  FMUL.FTZ R49, R49, R93 ;  /* 0x0000005d31317220 */ /* 0x000fc40000410000 */
[-C--:B------:R-:W-:Y:S02]  /*5d00*/  FMUL.FTZ R50, R50, R86.reuse ;  /* 0x0000005632327220 */ /* 0x080fe40000410000 */
[----:B------:R-:W1:Y:S01]  /*5d10*/  MUFU.EX2 R94, R94 ;  /* 0x0000005e005e7308 */ /* 0x000e620000000800 */
[----:B------:R-:W-:Y:S01]  /*5d20*/  FMUL.FTZ R51, R51, R86 ;  /* 0x0000005633337220 */ /* 0x000fe20000410000 */
[C---:B------:R-:W-:Y:S01]  /*5d30*/  HMMA.16816.F32 R4, R80.reuse, R8, R4 ;  /* 0x000000085004723c */ /* 0x040fe20000001804 */
[--C-:B------:R-:W-:Y:S02]  /*5d40*/  FFMA.FTZ R148, R141, c[0x0][0x23c], -R136.reuse ;  /* 0x00008f008d947a23 */ /* 0x100fe40000010888 */
[--C-:B------:R-:W-:Y:S02]  /*5d50*/  FFMA.FTZ R146, R147, c[0x0][0x23c], -R136.reuse ;  /* 0x00008f0093927a23 */ /* 0x100fe40000010888 */
[--C-:B------:R-:W-:Y:S02]  /*5d60*/  FFMA.FTZ R141, R145, c[0x0][0x23c], -R136.reuse ;  /* 0x00008f00918d7a23 */ /* 0x100fe40000010888 */
[--C-:B------:R-:W-:Y:S01]  /*5d70*/  FFMA.FTZ R147, R138, c[0x0][0x23c], -R139.reuse ;  /* 0x00008f008a937a23 */ /* 0x100fe2000001088b */
[----:B------:R-:W-:Y:S01]  /*5d80*/  HMMA.16816.F32 R8, R80, R10, R76 ;  /* 0x0000000a5008723c */ /* 0x000fe2000000184c */
[----:B------:R-:W-:Y:S01]  /*5d90*/  FFMA.FTZ R143, R143, c[0x0][0x23c], -R136 ;  /* 0x00008f008f8f7a23 */ /* 0x000fe20000010888 */
[----:B------:R-:W-:Y:S01]  /*5da0*/  MUFU.EX2 R148, R148 ;  /* 0x0000009400947308 */ /* 0x000fe20000000800 */
[--C-:B------:R-:W-:Y:S01]  /*5db0*/  FFMA.FTZ R142, R142, c[0x0][0x23c], -R139.reuse ;  /* 0x00008f008e8e7a23 */ /* 0x100fe2000001088b */
[----:B------:R-:W-:Y:S01]  /*5dc0*/  LDSM.16.MT88.4 R76, [R118+0x6c00] ;  /* 0x006c0000764c783b */ /* 0x000fe20000004200 */
[----:B------:R-:W-:-:S02]  /*5dd0*/  FFMA.FTZ R138, R144, c[0x0][0x23c], -R139 ;  /* 0x00008f00908a7a23 */ /* 0x000fc4000001088b */
[--C-:B------:R-:W-:Y:S01]  /*5de0*/  FFMA.FTZ R145, R104, c[0x0][0x23c], -R139.reuse ;  /* 0x00008f0068917a23 */ /* 0x100fe2000001088b */
[C---:B------:R-:W-:Y:S01]  /*5df0*/  HMMA.16816.F32 R12, R80.reuse, R16, R12 ;  /* 0x00000010500c723c */ /* 0x040fe2000000180c */
[--C-:B------:R-:W-:Y:S01]  /*5e00*/  FFMA.FTZ R105, R105, c[0x0][0x23c], -R136.reuse ;  /* 0x00008f0069697a23 */ /* 0x100fe20000010888 */
[----:B------:R-:W-:Y:S01]  /*5e10*/  MUFU.EX2 R143, R143 ;  /* 0x0000008f008f7308 */ /* 0x000fe20000000800 */
[--C-:B------:R-:W-:Y:S02]  /*5e20*/  FFMA.FTZ R108, R108, c[0x0][0x23c], -R136.reuse ;  /* 0x00008f006c6c7a23 */ /* 0x100fe40000010888 */
[----:B------:R-:W-:Y:S02]  /*5e30*/  FFMA.FTZ R107, R107, c[0x0][0x23c], -R136 ;  /* 0x00008f006b6b7a23 */ /* 0x000fe40000010888 */
[--C-:B------:R-:W-:Y:S01]  /*5e40*/  FFMA.FTZ R103, R103, c[0x0][0x23c], -R139.reuse ;  /* 0x00008f0067677a23 */ /* 0x100fe2000001088b */
[----:B------:R-:W-:Y:S01]  /*5e50*/  HMMA.16816.F32 R16, R80, R18, R68 ;  /* 0x000000125010723c */ /* 0x000fe20000001844 */
[--C-:B------:R-:W-:Y:S01]  /*5e60*/  FFMA.FTZ R106, R106, c[0x0][0x23c], -R139.reuse ;  /* 0x00008f006a6a7a23 */ /* 0x100fe2000001088b */
[----:B------:R-:W-:Y:S01]  /*5e70*/  MUFU.EX2 R141, R141 ;  /* 0x0000008d008d7308 */ /* 0x000fe20000000800 */
[--C-:B------:R-:W-:Y:S01]  /*5e80*/  FFMA.FTZ R113, R113, c[0x0][0x23c], -R139.reuse ;  /* 0x00008f0071717a23 */ /* 0x100fe2000001088b */
[----:B------:R-:W-:Y:S01]  /*5e90*/  LDSM.16.MT88.4 R68, [R116+0x6c00] ;  /* 0x006c00007444783b */ /* 0x000fe20000004200 */
[----:B------:R-:W-:-:S02]  /*5ea0*/  FFMA.FTZ R114, R114, c[0x0][0x23c], -R139 ;  /* 0x00008f0072727a23 */ /* 0x000fc4000001088b */
[----:B------:R-:W-:Y:S01]  /*5eb0*/  FFMA.FTZ R115, R115, c[0x0][0x23c], -R136 ;  /* 0x00008f0073737a23 */ /* 0x000fe20000010888 */
[C---:B-1----:R-:W-:Y:S01]  /*5ec0*/  HMMA.16816.F32 R44, R80.reuse, R52, R44 ;  /* 0x00000034502c723c */ /* 0x042fe2000000182c */
[----:B------:R-:W-:Y:S01]  /*5ed0*/  FFMA.FTZ R93, R137, R93, R92 ;  /* 0x0000005d895d7223 */ /* 0x000fe2000001005c */
[----:B------:R-:W-:Y:S01]  /*5ee0*/  MUFU.EX2 R146, R146 ;  /* 0x0000009200927308 */ /* 0x000fe20000000800 */
[----:B------:R-:W-:Y:S01]  /*5ef0*/  FFMA.FTZ R85, R140, R86, R85 ;  /* 0x000000568c557223 */ /* 0x000fe20000010055 */
[----:B------:R-:W-:Y:S01]  /*5f00*/  @P4 IADD3 R136, R96, -0x3, RZ ;  /* 0xfffffffd60884810 */ /* 0x000fe20007ffe0ff */
[----:B------:R-:W-:Y:S02]  /*5f10*/  FADD.FTZ R84, R84, R93 ;  /* 0x0000005d54547221 */ /* 0x000fe40000010000 */
[----:B--2---:R-:W-:Y:S01]  /*5f20*/  F2FP.PACK_AB R52, R111, R112 ;  /* 0x000000706f34723e */ /* 0x004fe200000000ff */
[----:B------:R-:W-:Y:S01]  /*5f30*/  HMMA.16816.F32 R48, R80, R54, R48 ;  /* 0x000000365030723c */ /* 0x000fe20000001830 */
[----:B-----5:R-:W-:Y:S01]  /*5f40*/  F2FP.PACK_AB R53, R109, R110 ;  /* 0x0000006e6d35723e */ /* 0x020fe200000000ff */
[----:B------:R-:W-:Y:S01]  /*5f50*/  MUFU.EX2 R147, R147 ;  /* 0x0000009300937308 */ /* 0x000fe20000000800 */
[----:B------:R-:W-:-:S02]  /*5f60*/  FADD.FTZ R2, R2, R85 ;  /* 0x0000005502027221 */ /* 0x000fc40000010000 */
[----:B------:R-:W-:Y:S02]  /*5f70*/  FADD.FTZ R93, R87, R84 ;  /* 0x00000054575d7221 */ /* 0x000fe40000010000 */
[----:B------:R-:W-:Y:S01]  /*5f80*/  F2FP.PACK_AB R54, R97, R102 ;  /* 0x000000666136723e */ /* 0x000fe200000000ff */
[----:B------:R-:W-:Y:S01]  /*5f90*/  FADD.FTZ R91, R91, R2 ;  /* 0x000000025b5b7221 */ /* 0x000fe20000010000 */
[----:B------:R-:W-:Y:S01]  /*5fa0*/  F2FP.PACK_AB R55, R94, R95 ;  /* 0x0000005f5e37723e */ /* 0x000fe200000000ff */
[----:B------:R-:W-:Y:S01]  /*5fb0*/  MUFU.EX2 R142, R142 ;  /* 0x0000008e008e7308 */ /* 0x000fe20000000800 */
[----:B------:R-:W-:Y:S01]  /*5fc0*/  FADD.FTZ R93, R90, R93 ;  /* 0x0000005d5a5d7221 */ /* 0x000fe20000010000 */
[-C--:B------:R-:W-:Y:S01]  /*5fd0*/  MOV R2, R89.reuse ;  /* 0x0000005900027202 */ /* 0x080fe20000000f00 */
[----:B------:R-:W-:Y:S01]  /*5fe0*/  FADD.FTZ R91, R0, R91 ;  /* 0x0000005b005b7221 */ /* 0x000fe20000010000 */
[----:B------:R-:W-:Y:S01]  /*5ff0*/  @P4 MOV R2, R89 ;  /* 0x0000005900024202 */ /* 0x000fe20000000f00 */
[----:B------:R-:W-:Y:S01]  /*6000*/  FADD.FTZ R112, R112, R93 ;  /* 0x0000005d70707221 */ /* 0x000fe20000010000 */
[----:B----4-:R-:W-:Y:S01]  /*6010*/  HMMA.16816.F32 R4, R52, R60, R4 ;  /* 0x0000003c3404723c */ /* 0x010fe20000001804 */
[----:B------:R-:W-:Y:S01]  /*6020*/  FADD.FTZ R0, R110, R91 ;  /* 0x0000005b6e007221 */ /* 0x000fe20000010000 */
[----:B------:R-:W-:Y:S01]  /*6030*/  MUFU.EX2 R138, R138 ;  /* 0x0000008a008a7308 */ /* 0x000fe20000000800 */
[----:B------:R-:W-:-:S02]  /*6040*/  FADD.FTZ R111, R111, R112 ;  /* 0x000000706f6f7221 */ /* 0x000fc40000010000 */
[----:B------:R-:W-:Y:S02]  /*6050*/  FADD.FTZ R0, R109, R0 ;  /* 0x000000006d007221 */ /* 0x000fe40000010000 */
[----:B------:R-:W-:Y:S01]  /*6060*/  FADD.FTZ R102, R102, R111 ;  /* 0x0000006f66667221 */ /* 0x000fe20000010000 */
[C---:B------:R-:W-:Y:S01]  /*6070*/  HMMA.16816.F32 R8, R52.reuse, R62, R8 ;  /* 0x0000003e3408723c */ /* 0x040fe20000001808 */
[----:B------:R-:W1:Y:S01]  /*6080*/  LDSM.16.MT88.4 R60, [R118+0x7400] ;  /* 0x00740000763c783b */ /* 0x000e620000004200 */
[----:B------:R-:W-:Y:S01]  /*6090*/  MUFU.EX2 R145, R145 ;  /* 0x0000009100917308 */ /* 0x000fe20000000800 */
[----:B------:R-:W-:Y:S02]  /*60a0*/  FADD.FTZ R95, R95, R0 ;  /* 0x000000005f5f7221 */ /* 0x000fe40000010000 */
[----:B------:R-:W-:Y:S02]  /*60b0*/  FADD.FTZ R0, R97, R102 ;  /* 0x0000006661007221 */ /* 0x000fe40000010000 */
[----:B------:R-:W-:Y:S01]  /*60c0*/  FADD.FTZ R94, R94, R95 ;  /* 0x0000005f5e5e7221 */ /* 0x000fe20000010000 */
[C---:B---3--:R-:W-:Y:S02]  /*60d0*/  HMMA.16816.F32 R12, R52.reuse, R56, R12 ;  /* 0x00000038340c723c */ /* 0x048fe4000000180c */
[----:B------:R-:W-:Y:S06]  /*60e0*/  MUFU.EX2 R105, R105 ;  /* 0x0000006900697308 */ /* 0x000fec0000000800 */
[C---:B------:R-:W-:Y:S01]  /*60f0*/  HMMA.16816.F32 R16, R52.reuse, R58, R16 ;  /* 0x0000003a3410723c */ /* 0x040fe20000001810 */
[----:B------:R-:W2:Y:S01]  /*6100*/  LDSM.16.MT88.4 R56, [R116+0x7400] ;  /* 0x007400007438783b */ /* 0x000ea20000004200 */
[----:B------:R-:W3:Y:S08]  /*6110*/  MUFU.EX2 R108, R108 ;  /* 0x0000006c006c7308 */ /* 0x000ef00000000800 */
[----:B------:R-:W-:Y:S08]  /*6120*/  MUFU.EX2 R107, R107 ;  /* 0x0000006b006b7308 */ /* 0x000ff00000000800 */
[----:B------:R-:W4:Y:S01]  /*6130*/  MUFU.EX2 R104, R115 ;  /* 0x0000007300687308 */ /* 0x000f220000000800 */
[----:B---3--:R-:W-:Y:S01]  /*6140*/  F2FP.PACK_AB R84, R108, R105 ;  /* 0x000000696c54723e */ /* 0x008fe200000000ff */
[C---:B-1----:R-:W-:Y:S06]  /*6150*/  HMMA.16816.F32 R20, R52.reuse, R60, R20 ;  /* 0x0000003c3414723c */ /* 0x042fec0000001814 */
[----:B------:R-:W-:Y:S02]  /*6160*/  MUFU.EX2 R103, R103 ;  /* 0x0000006700677308 */ /* 0x000fe40000000800 */
[C---:B------:R-:W-:Y:S01]  /*6170*/  HMMA.16816.F32 R24, R52.reuse, R62, R24 ;  /* 0x0000003e3418723c */ /* 0x040fe20000001818 */
[----:B------:R-:W1:Y:S05]  /*6180*/  LDSM.16.MT88.4 R60, [R118+0x8400] ;  /* 0x00840000763c783b */ /* 0x000e6a0000004200 */
[----:B------:R-:W3:Y:S01]  /*6190*/  MUFU.EX2 R106, R106 ;  /* 0x0000006a006a7308 */ /* 0x000ee20000000800 */
[----:B----4-:R-:W-:Y:S01]  /*61a0*/  F2FP.PACK_AB R86, R104, R107 ;  /* 0x0000006b6856723e */ /* 0x010fe200000000ff */
[C---:B--2---:R-:W-:Y:S06]  /*61b0*/  HMMA.16816.F32 R28, R52.reuse, R56, R28 ;  /* 0x00000038341c723c */ /* 0x044fec000000181c */
[----:B------:R-:W-:Y:S02]  /*61c0*/  MUFU.EX2 R113, R113 ;  /* 0x0000007100717308 */ /* 0x000fe40000000800 */
[----:B------:R-:W-:Y:S01]  /*61d0*/  HMMA.16816.F32 R32, R52, R58, R32 ;  /* 0x0000003a3420723c */ /* 0x000fe20000001820 */
[----:B------:R-:W2:Y:S05]  /*61e0*/  LDSM.16.MT88.4 R56, [R116+0x8400] ;  /* 0x008400007438783b */ /* 0x000eaa0000004200 */
[----:B------:R-:W4:Y:S01]  /*61f0*/  MUFU.EX2 R114, R114 ;  /* 0x0000007200727308 */ /* 0x000f220000000800 */
[----:B---3--:R-:W-:-:S02]  /*6200*/  F2FP.PACK_AB R85, R106, R103 ;  /* 0x000000676a55723e */ /* 0x008fc400000000ff */
[----:B----4-:R-:W-:Y:S01]  /*6210*/  F2FP.PACK_AB R87, R114, R113 ;  /* 0x000000717257723e */ /* 0x010fe200000000ff */
        /* <DEDUP_REMOVED lines=11> */
[----:B------:R-:W-:-:S03]  /*62d0*/  F2FP.PACK_AB R55, R145, R138 ;  /* 0x0000008a9137723e */ /* 0x000fc600000000ff */
[----:B------:R-:W-:-:S04]  /*62e0*/  FADD.FTZ R141, R141, R148 ;  /* 0x000000948d8d7221 */ /* 0x000fc80000010000 */
[----:B------:R-:W-:-:S04]  /*62f0*/  FADD.FTZ R146, R146, R141 ;  /* 0x0000008d92927221 */ /* 0x000fc80000010000 */
[----:B------:R-:W-:Y:S01]  /*6300*/  FADD.FTZ R105, R105, R146 ;  /* 0x0000009269697221 */ /* 0x000fe20000010000 */
[----:B-1----:R-:W-:Y:S03]  /*6310*/  HMMA.16816.F32 R4, R52, R60, R4 ;  /* 0x0000003c3404723c */ /* 0x002fe60000001804 */
[----:B------:R-:W-:-:S04]  /*6320*/  FADD.FTZ R108, R108, R105 ;  /* 0x000000696c6c7221 */ /* 0x000fc80000010000 */
[----:B------:R-:W-:Y:S01]  /*6330*/  FADD.FTZ R107, R107, R108 ;  /* 0x0000006c6b6b7221 */ /* 0x000fe20000010000 */
[----:B------:R-:W-:Y:S01]  /*6340*/  HMMA.16816.F32 R8, R52, R62, R8 ;  /* 0x0000003e3408723c */ /* 0x000fe20000001808 */
[----:B------:R-:W1:Y:S02]  /*6350*/  LDSM.16.MT88.4 R60, [R118+0x7800] ;  /* 0x00780000763c783b */ /* 0x000e640000004200 */
[----:B------:R-:W-:-:S05]  /*6360*/  FADD.FTZ R137, R104, R107 ;  /* 0x0000006b68897221 */ /* 0x000fca0000010000 */
[C---:B--2---:R-:W-:Y:S08]  /*6370*/  HMMA.16816.F32 R12, R52.reuse, R56, R12 ;  /* 0x00000038340c723c */ /* 0x044ff0000000180c */
[----:B------:R-:W-:Y:S01]  /*6380*/  HMMA.16816.F32 R16, R52, R58, R16 ;  /* 0x0000003a3410723c */ /* 0x000fe20000001810 */
[----:B------:R-:W2:Y:S07]  /*6390*/  LDSM.16.MT88.4 R56, [R116+0x7800] ;  /* 0x007800007438783b */ /* 0x000eae0000004200 */
[C---:B------:R-:W-:Y:S01]  /*63a0*/  HMMA.16816.F32 R80, R84.reuse, R76, R4 ;  /* 0x0000004c5450723c */ /* 0x040fe20000001804 */
[----:B------:R-:W-:Y:S07]  /*63b0*/  LDSM.16.MT88.4 R4, [R116+0x8c00] ;  /* 0x008c00007404783b */ /* 0x000fee0000004200 */
[C---:B------:R-:W-:Y:S01]  /*63c0*/  HMMA.16816.F32 R76, R84.reuse, R78, R8 ;  /* 0x0000004e544c723c */ /* 0x040fe20000001808 */
[----:B------:R-:W-:Y:S07]  /*63d0*/  LDSM.16.MT88.4 R8, [R118+0x8c00] ;  /* 0x008c00007608783b */ /* 0x000fee0000004200 */
[----:B------:R-:W-:Y:S08]  /*63e0*/  HMMA.16816.F32 R72, R84, R68, R12 ;  /* 0x000000445448723c */ /* 0x000ff0000000180c */
[C---:B-1----:R-:W-:Y:S08]  /*63f0*/  HMMA.16816.F32 R20, R52.reuse, R60, R20 ;  /* 0x0000003c3414723c */ /* 0x042ff00000001814 */
[C---:B------:R-:W-:Y:S01]  /*6400*/  HMMA.16816.F32 R24, R52.reuse, R62, R24 ;  /* 0x0000003e3418723c */ /* 0x040fe20000001818 */
[----:B------:R-:W1:Y:S07]  /*6410*/  LDSM.16.MT88.4 R60, [R118+0x8800] ;  /* 0x00880000763c783b */ /* 0x000e6e0000004200 */
[C---:B--2---:R-:W-:Y:S08]  /*6420*/  HMMA.16816.F32 R28, R52.reuse, R56, R28 ;  /* 0x00000038341c723c */ /* 0x044ff0000000181c */
[----:B------:R-:W-:Y:S01]  /*6430*/  HMMA.16816.F32 R32, R52, R58, R32 ;  /* 0x0000003a3420723c */ /* 0x000fe20000001820 */
[----:B------:R-:W2:Y:S07]  /*6440*/  LDSM.16.MT88.4 R56, [R116+0x8800] ;  /* 0x008800007438783b */ /* 0x000eae0000004200 */
[----:B------:R-:W-:Y:S08]  /*6450*/  HMMA.16816.F32 R68, R84, R70, R16 ;  /* 0x000000465444723c */ /* 0x000ff00000001810 */
[C---:B-1----:R-:W-:Y:S08]  /*6460*/  HMMA.16816.F32 R36, R52.reuse, R60, R36 ;  /* 0x0000003c3424723c */ /* 0x042ff00000001824 */
[C---:B------:R-:W-:Y:S01]  /*6470*/  HMMA.16816.F32 R40, R52.reuse, R62, R40 ;  /* 0x0000003e3428723c */ /* 0x040fe20000001828 */
[----:B------:R-:W1:Y:S07]  /*6480*/  LDSM.16.MT88.4 R60, [R118+0x7c00] ;  /* 0x007c0000763c783b */ /* 0x000e6e0000004200 */
[C---:B--2---:R-:W-:Y:S08]  /*6490*/  HMMA.16816.F32 R44, R52.reuse, R56, R44 ;  /* 0x00000038342c723c */ /* 0x044ff0000000182c */
[----:B------:R-:W-:Y:S01]  /*64a0*/  HMMA.16816.F32 R48, R52, R58, R48 ;  /* 0x0000003a3430723c */ /* 0x000fe20000001830 */
[----:B------:R-:W2:Y:S07]  /*64b0*/  LDSM.16.MT88.4 R52, [R116+0x7c00] ;  /* 0x007c00007434783b */ /* 0x000eae0000004200 */
[C---:B------:R-:W-:Y:S07]  /*64c0*/  HMMA.16816.F32 R36, R84.reuse, R8, R36 ;  /* 0x000000085424723c */ /* 0x040fee0000001824 */
[----:B------:R-:W-:Y:S01]  /*64d0*/  FADD.FTZ R9, R147, R94 ;  /* 0x0000005e93097221 */ /* 0x000fe20000010000 */
[----:B------:R-:W-:Y:S03]  /*64e0*/  HMMA.16816.F32 R40, R84, R10, R40 ;  /* 0x0000000a5428723c */ /* 0x000fe60000001828 */
[----:B------:R-:W-:-:S04]  /*64f0*/  FADD.FTZ R9, R142, R9 ;  /* 0x000000098e097221 */ /* 0x000fc80000010000 */
[----:B------:R-:W-:Y:S01]  /*6500*/  FADD.FTZ R0, R138, R9 ;  /* 0x000000098a007221 */ /* 0x000fe20000010000 */
[----:B------:R-:W-:Y:S03]  /*6510*/  HMMA.16816.F32 R44, R84, R4, R44 ;  /* 0x00000004542c723c */ /* 0x000fe6000000182c */
[----:B------:R-:W-:-:S04]  /*6520*/  FADD.FTZ R0, R145, R0 ;  /* 0x0000000091007221 */ /* 0x000fc80000010000 */
[----:B------:R-:W-:Y:S01]  /*6530*/  FADD.FTZ R103, R103, R0 ;  /* 0x0000000067677221 */ /* 0x000fe20000010000 */
[C---:B-1----:R-:W-:Y:S01]  /*6540*/  HMMA.16816.F32 R64, R84.reuse, R60, R20 ;  /* 0x0000003c5440723c */ /* 0x042fe20000001814 */
[-C--:B------:R-:W-:Y:S02]  /*6550*/  MOV R0, R88.reuse ;  /* 0x0000005800007202 */ /* 0x080fe40000000f00 */
[----:B------:R-:W-:Y:S01]  /*6560*/  FADD.FTZ R106, R106, R103 ;  /* 0x000000676a6a7221 */ /* 0x000fe20000010000 */
[----:B------:R-:W-:Y:S02]  /*6570*/  @P4 MOV R0, R88 ;  /* 0x0000005800004202 */ /* 0x000fe40000000f00 */
[----:B------:R-:W-:Y:S01]  /*6580*/  MOV R88, R3 ;  /* 0x0000000300587202 */ /* 0x000fe20000000f00 */
[----:B------:R-:W-:Y:S01]  /*6590*/  FADD.FTZ R113, R113, R106 ;  /* 0x0000006a71717221 */ /* 0x000fe20000010000 */
[----:B------:R-:W-:Y:S03]  /*65a0*/  HMMA.16816.F32 R60, R84, R62, R24 ;  /* 0x0000003e543c723c */ /* 0x000fe60000001818 */
[----:B------:R-:W-:-:S05]  /*65b0*/  FADD.FTZ R140, R114, R113 ;  /* 0x00000071728c7221 */ /* 0x000fca0000010000 */
[C---:B--2---:R-:W-:Y:S08]  /*65c0*/  HMMA.16816.F32 R56, R84.reuse, R52, R28 ;  /* 0x000000345438723c */ /* 0x044ff0000000181c */
[C---:B------:R-:W-:Y:S08]  /*65d0*/  HMMA.16816.F32 R52, R84.reuse, R54, R32 ;  /* 0x000000365434723c */ /* 0x040ff00000001820 */
[----:B------:R-:W-:Y:S01]  /*65e0*/  HMMA.16816.F32 R48, R84, R6, R48 ;  /* 0x000000065430723c */ /* 0x000fe20000001830 */
[----:B------:R-:W-:Y:S05]  /*65f0*/  @!UPT UIADD3 URZ, URZ, URZ, URZ ;  /* 0x0000003f3f3ff290 */ /* 0x000fea000fffe03f */
[----:B------:R-:W-:Y:S11]  /*6600*/  @P4 BRA `(.L_x_886) ;  /* 0x0000001000004947 */ /* 0x000ff60003800000 */
.L_x_882:
[----:B------:R-:W-:-:S07]  /*6610*/  IADD3 R136, R88, -0x1, RZ ;  /* 0xffffffff58887810 */ /* 0x000fce0007ffe0ff */
.L_x_886:
        /* <DEDUP_REMOVED lines=10> */
.L_x_890:
        /* <DEDUP_REMOVED lines=56> */
.L_x_888:
[----:B------:R-:W-:Y:S04]  /*6a40*/  DEPBAR.LE SB0, 0x0 ;  /* 0x000080000000791a */ /* 0x000fe80000000000 */
[----:B------:R-:W-:Y:S01]  /*6a50*/  BAR.SYNC.DEFER_BLOCKING 0x0 ;  /* 0x0000000000007b1d */ /* 0x000fe20000010000 */
[----:B------:R-:W-:Y:S01]  /*6a60*/  SHF.R.S32.HI R0, RZ, 0x1f, R136 ;  /* 0x0000001fff007819 */ /* 0x000fe20000011488 */
[C---:B------:R-:W-:Y:S02]  /*6a70*/  IMAD R141, R136.reuse, UR8, RZ ;  /* 0x00000008888d7c24 */ /* 0x040fe4000f8e02ff */
[----:B------:R-:W-:Y:S04]  /*6a80*/  IMAD.WIDE.U32 R148, R136, UR14, R138 ;  /* 0x0000000e88947c25 */ /* 0x000fe8000f8e008a */
[----:B------:R-:W-:Y:S01]  /*6a90*/  IMAD R141, R0, UR14, R141 ;  /* 0x0000000e008d7c24 */ /* 0x000fe2000f8e028d */
[C---:B------:R-:W-:Y:S02]  /*6aa0*/  @!P4 LEA R152, P1, R148.reuse, c[0x0][0x170], 0x1 ;  /* 0x00005c009498ca11 */ /* 0x040fe400078208ff */
[C---:B------:R-:W-:Y:S02]  /*6ab0*/  @!P3 LEA R146, P0, R148.reuse, c[0x0][0x170], 0x1 ;  /* 0x00005c009492ba11 */ /* 0x040fe400078008ff */
[----:B------:R-:W-:Y:S02]  /*6ac0*/  IADD3 R2, R149, R141, RZ ;  /* 0x0000008d95027210 */ /* 0x000fe40007ffe0ff */
[C---:B------:R-:W-:Y:S02]  /*6ad0*/  @!P2 LEA R144, P5, R148.reuse, c[0x0][0x170], 0x1 ;  /* 0x00005c009490aa11 */ /* 0x040fe400078a08ff */
[C-C-:B------:R-:W-:Y:S02]  /*6ae0*/  @!P4 LEA.HI.X R153, R148.reuse, c[0x0][0x174], R2.reuse, 0x1, P1 ;  /* 0x00005d009499ca11 */ /* 0x140fe400008f0c02 */
[C-C-:B------:R-:W-:Y:S02]  /*6af0*/  @!P3 LEA.HI.X R147, R148.reuse, c[0x0][0x174], R2.reuse, 0x1, P0 ;  /* 0x00005d009493ba11 */ /* 0x140fe400000f0c02 */
[C---:B------:R-:W-:Y:S02]  /*6b00*/  @!P2 LEA.HI.X R145, R148.reuse, c[0x0][0x174], R2, 0x1, P5 ;  /* 0x00005d009491aa11 */ /* 0x040fe400028f0c02 */
[----:B------:R-:W-:Y:S01]  /*6b10*/  IADD3 R85, P6, R148, UR15, RZ ;  /* 0x0000000f94557c10 */ /* 0x000fe2000ffde0ff */
[----:B------:R-:W-:Y:S01]  /*6b20*/  @P4 STS [R124+0x6000], RZ ;  /* 0x006000ff7c004388 */ /* 0x000fe20000000800 */
[----:B------:R-:W-:Y:S02]  /*6b30*/  ISETP.GT.AND P5, PT, R136, RZ, PT ;  /* 0x000000ff8800720c */ /* 0x000fe40003fa4270 */
[----:B------:R-:W-:Y:S02]  /*6b40*/  IADD3.X R0, R2, UR5, RZ, P6, !PT ;  /* 0x0000000502007c10 */ /* 0x000fe4000b7fe4ff */
[C---:B------:R-:W-:Y:S01]  /*6b50*/  @!P4 LEA R150, P6, R85.reuse, c[0x0][0x170], 0x1 ;  /* 0x00005c005596ca11 */ /* 0x040fe200078c08ff */
[----:B------:R-:W-:Y:S01]  /*6b60*/  @P4 STS [R124+0x6004], RZ ;  /* 0x006004ff7c004388 */ /* 0x000fe20000000800 */
[C---:B------:R-:W-:Y:S02]  /*6b70*/  @!P3 LEA R142, P1, R85.reuse, c[0x0][0x170], 0x1 ;  /* 0x00005c00558eba11 */ /* 0x040fe400078208ff */
[C-C-:B------:R-:W-:Y:S02]  /*6b80*/  @!P4 LEA.HI.X R151, R85.reuse, c[0x0][0x174], R0.reuse, 0x1, P6 ;  /* 0x00005d005597ca11 */ /* 0x140fe400030f0c00 */
[C-C-:B------:R-:W-:Y:S01]  /*6b90*/  @!P3 LEA.HI.X R143, R85.reuse, c[0x0][0x174], R0.reuse, 0x1, P1 ;  /* 0x00005d00558fba11 */ /* 0x140fe200008f0c00 */
[----:B------:R-:W-:Y:S01]  /*6ba0*/  @P4 STS.64 [R124+0x6008], RZ ;  /* 0x006008ff7c004388 */ /* 0x000fe20000000a00 */
[C---:B------:R-:W-:Y:S04]  /*6bb0*/  @!P2 LEA R84, P0, R85.reuse, c[0x0][0x170], 0x1 ;  /* 0x00005c005554aa11 */ /* 0x040fe800078008ff */
[----:B------:R-:W-:Y:S01]  /*6bc0*/  @!P2 LEA.HI.X R85, R85, c[0x0][0x174], R0, 0x1, P0 ;  /* 0x00005d005555aa11 */ /* 0x000fe200000f0c00 */
        /* <DEDUP_REMOVED lines=31> */
[----:B------:R-:W2:Y:S06]  /*6dc0*/  LDSM.16.M88.4 R96, [R120+0x3400] ;  /* 0x003400007860783b */ /* 0x000eac0000000200 */
[----:B------:R-:W2:Y:S06]  /*6dd0*/  LDSM.16.M88.4 R100, [R120+0x3800] ;  /* 0x003800007864783b */ /* 0x000eac0000000200 */
[----:B------:R-:W0:Y:S06]  /*6de0*/  LDGDEPBAR ;  /* 0x00000000000079af */ /* 0x000e2c0000000000 */
[----:B------:R-:W3:Y:S06]  /*6df0*/  LDSM.16.M88.4 R104, [R120+0x3c00] ;  /* 0x003c00007868783b */ /* 0x000eec0000000200 */
[----:B------:R-:W-:Y:S06]  /*6e00*/  LDSM.16.M88.4 R108, [R119] ;  /* 0x00000000776c783b */ /* 0x000fec0000000200 */
[----:B------:R-:W3:Y:S01]  /*6e10*/  LDSM.16.M88.4 R112, [R117+0x3000] ;  /* 0x003000007570783b */ /* 0x000ee20000000200 */
[C---:B-1----:R-:W-:Y:S08]  /*6e20*/  HMMA.16816.F32 R4, R88.reuse, R92, RZ ;  /* 0x0000005c5804723c */ /* 0x042ff000000018ff */
[C---:B------:R-:W-:Y:S01]  /*6e30*/  HMMA.16816.F32 R8, R88.reuse, R94, RZ ;  /* 0x0000005e5808723c */ /* 0x040fe200000018ff */
[----:B------:R-:W-:Y:S07]  /*6e40*/  LDSM.16.M88.4 R92, [R117+0x3800] ;  /* 0x00380000755c783b */ /* 0x000fee0000000200 */
[C---:B--2---:R-:W-:Y:S08]  /*6e50*/  HMMA.16816.F32 R12, R88.reuse, R96, RZ ;  /* 0x00000060580c723c */ /* 0x044ff000000018ff */
[C---:B------:R-:W-:Y:S01]  /*6e60*/  HMMA.16816.F32 R16, R88.reuse, R98, RZ ;  /* 0x000000625810723c */ /* 0x040fe200000018ff */
[----:B------:R-:W-:Y:S07]  /*6e70*/  LDSM.16.M88.4 R96, [R117+0x3c00] ;  /* 0x003c00007560783b */ /* 0x000fee0000000200 */
[C---:B------:R-:W-:Y:S08]  /*6e80*/  HMMA.16816.F32 R20, R88.reuse, R100, RZ ;  /* 0x000000645814723c */ /* 0x040ff000000018ff */
[C---:B------:R-:W-:Y:S01]  /*6e90*/  HMMA.16816.F32 R24, R88.reuse, R102, RZ ;  /* 0x000000665818723c */ /* 0x040fe200000018ff */
[----:B------:R-:W-:Y:S07]  /*6ea0*/  LDSM.16.M88.4 R100, [R120+0x4800] ;  /* 0x004800007864783b */ /* 0x000fee0000000200 */
[C---:B---3--:R-:W-:Y:S08]  /*6eb0*/  HMMA.16816.F32 R28, R88.reuse, R104, RZ ;  /* 0x00000068581c723c */ /* 0x048ff000000018ff */
[----:B------:R-:W-:Y:S01]  /*6ec0*/  HMMA.16816.F32 R32, R88, R106, RZ ;  /* 0x0000006a5820723c */ /* 0x000fe200000018ff */
[----:B------:R-:W1:Y:S07]  /*6ed0*/  LDSM.16.M88.4 R88, [R117+0x3400] ;  /* 0x003400007558783b */ /* 0x000e6e0000000200 */
[C---:B------:R-:W-:Y:S08]  /*6ee0*/  HMMA.16816.F32 R4, R108.reuse, R112, R4 ;  /* 0x000000706c04723c */ /* 0x040ff00000001804 */
[C---:B------:R-:W-:Y:S08]  /*6ef0*/  HMMA.16816.F32 R8, R108.reuse, R114, R8 ;  /* 0x000000726c08723c */ /* 0x040ff00000001808 */
[C---:B-1----:R-:W-:Y:S08]  /*6f00*/  HMMA.16816.F32 R12, R108.reuse, R88, R12 ;  /* 0x000000586c0c723c */ /* 0x042ff0000000180c */
        /* <DEDUP_REMOVED lines=19> */
[----:B------:R-:W1:Y:S06]  /*7040*/  LDSM.16.M88.4 R88, [R117+0x4400] ;  /* 0x004400007558783b */ /* 0x000e6c0000000200 */
[----:B------:R-:W3:Y:S01]  /*7050*/  LDSM.16.M88.4 R92, [R117+0x4800] ;  /* 0x00480000755c783b */ /* 0x000ee20000000200 */
        /* <DEDUP_REMOVED lines=11> */
[----:B------:R-:W2:Y:S06]  /*7110*/  LDSM.16.M88.4 R96, [R120+0x5400] ;  /* 0x005400007860783b */ /* 0x000eac0000000200 */
[----:B------:R-:W3:Y:S01]  /*7120*/  LDSM.16.M88.4 R100, [R120+0x5800] ;  /* 0x005800007864783b */ /* 0x000ee20000000200 */
        /* <DEDUP_REMOVED lines=11> */
[----:B------:R-:W1:Y:S06]  /*71e0*/  LDSM.16.M88.4 R88, [R117+0x5400] ;  /* 0x005400007558783b */ /* 0x000e6c0000000200 */
[----:B------:R-:W3:Y:S01]  /*71f0*/  LDSM.16.M88.4 R92, [R117+0x5800] ;  /* 0x00580000755c783b */ /* 0x000ee20000000200 */
[C---:B--2---:R-:W-:Y:S08]  /*7200*/  HMMA.16816.F32 R4, R96.reuse, R100, R4 ;  /* 0x000000646004723c */ /* 0x044ff00000001804 */
[C---:B------:R-:W-:Y:S08]  /*7210*/  HMMA.16816.F32 R8, R96.reuse, R102, R8 ;  /* 0x000000666008723c */ /* 0x040ff00000001808 */
[C---:B-1----:R-:W-:Y:S08]  /*7220*/  HMMA.16816.F32 R12, R96.reuse, R88, R12 ;  /* 0x00000058600c723c */ /* 0x042ff0000000180c */
[----:B------:R-:W-:Y:S01]  /*7230*/  FMUL.FTZ R2, R4, c[0x0][0x2ec] ;  /* 0x0000bb0004027a20 */ /* 0x000fe20000410000 */
[C---:B------:R-:W-:Y:S01]  /*7240*/  HMMA.16816.F32 R16, R96.reuse, R90, R16 ;  /* 0x0000005a6010723c */ /* 0x040fe20000001810 */
[----:B------:R-:W1:Y:S01]  /*7250*/  LDSM.16.M88.4 R88, [R117+0x5c00] ;  /* 0x005c00007558783b */ /* 0x000e620000000200 */
[----:B------:R-:W-:Y:S04]  /*7260*/  DEPBAR.LE SB0, 0x0 ;  /* 0x000080000000791a */ /* 0x000fe80000000000 */
[----:B------:R2:W1:Y:S01]  /*7270*/  MUFU.TANH R114, R2 ;  /* 0x0000000200727308 */ /* 0x0004620000002400 */
[----:B------:R-:W-:Y:S01]  /*7280*/  BAR.SYNC.DEFER_BLOCKING 0x0 ;  /* 0x0000000000007b1d */ /* 0x000fe20000010000 */
[C---:B---3--:R-:W-:Y:S05]  /*7290*/  HMMA.16816.F32 R20, R96.reuse, R92, R20 ;  /* 0x0000005c6014723c */ /* 0x048fea0000001814 */
[----:B------:R-:W-:Y:S02]  /*72a0*/  FMUL.FTZ R0, R5, c[0x0][0x2ec] ;  /* 0x0000bb0005007a20 */ /* 0x000fe40000410000 */
[----:B------:R-:W-:Y:S01]  /*72b0*/  FMUL.FTZ R165, R6, c[0x0][0x2ec] ;  /* 0x0000bb0006a57a20 */ /* 0x000fe20000410000 */
[C---:B------:R-:W-:Y:S01]  /*72c0*/  HMMA.16816.F32 R24, R96.reuse, R94, R24 ;  /* 0x0000005e6018723c */ /* 0x040fe20000001818 */
[----:B------:R3:W1:Y:S03]  /*72d0*/  MUFU.TANH R106, R0 ;  /* 0x00000000006a7308 */ /* 0x0006660000002400 */
[----:B------:R-:W-:Y:S02]  /*72e0*/  FMUL.FTZ R163, R7, c[0x0][0x2ec] ;  /* 0x0000bb0007a37a20 */ /* 0x000fe40000410000 */
[----:B------:R-:W-:Y:S02]  /*72f0*/  FMUL.FTZ R164, R8, c[0x0][0x2ec] ;  /* 0x0000bb0008a47a20 */ /* 0x000fe40000410000 */
[----:B------:R-:W-:Y:S03]  /*7300*/  FMUL.FTZ R162, R12, c[0x0][0x2ec] ;  /* 0x0000bb000ca27a20 */ /* 0x000fe60000410000 */
[----:B------:R-:W2:Y:S01]  /*7310*/  MUFU.TANH R165, R165 ;  /* 0x000000a500a57308 */ /* 0x000ea20000002400 */
[----:B------:R-:W-:Y:S02]  /*7320*/  FMUL.FTZ R160, R13, c[0x0][0x2ec] ;  /* 0x0000bb000da07a20 */ /* 0x000fe40000410000 */
[----:B------:R-:W-:Y:S02]  /*7330*/  FMUL.FTZ R161, R14, c[0x0][0x2ec] ;  /* 0x0000bb000ea17a20 */ /* 0x000fe40000410000 */
[----:B------:R-:W-:Y:S02]  /*7340*/  FMUL.FTZ R159, R15, c[0x0][0x2ec] ;  /* 0x0000bb000f9f7a20 */ /* 0x000fe40000410000 */
[----:B------:R-:W-:Y:S02]  /*7350*/  FMUL.FTZ R158, R16, c[0x0][0x2ec] ;  /* 0x0000bb00109e7a20 */ /* 0x000fe40000410000 */
[----:B------:R-:W-:Y:S01]  /*7360*/  FMUL.FTZ R156, R17, c[0x0][0x2ec] ;  /* 0x0000bb00119c7a20 */ /* 0x000fe20000410000 */
[----:B------:R-:W2:Y:S01]  /*7370*/  MUFU.TANH R163, R163 ;  /* 0x000000a300a37308 */ /* 0x000ea20000002400 */
[----:B------:R-:W-:Y:S02]  /*7380*/  FMUL.FTZ R157, R18, c[0x0][0x2ec] ;  /* 0x0000bb00129d7a20 */ /* 0x000fe40000410000 */
[----:B------:R-:W-:Y:S01]  /*7390*/  FMUL.FTZ R155, R19, c[0x0][0x2ec] ;  /* 0x0000bb00139b7a20 */ /* 0x000fe20000410000 */
[C---:B-1----:R-:W-:Y:S03]  /*73a0*/  HMMA.16816.F32 R28, R96.reuse, R88, R28 ;  /* 0x00000058601c723c */ /* 0x042fe6000000181c */
[----:B----4-:R-:W-:Y:S02]  /*73b0*/  FMUL.FTZ R150, R20, c[0x0][0x2ec] ;  /* 0x0000bb0014967a20 */ /* 0x010fe40000410000 */
[----:B------:R-:W-:Y:S01]  /*73c0*/  FMUL.FTZ R148, R21, c[0x0][0x2ec] ;  /* 0x0000bb0015947a20 */ /* 0x000fe20000410000 */
[----:B------:R-:W1:Y:S01]  /*73d0*/  MUFU.TANH R164, R164 ;  /* 0x000000a400a47308 */ /* 0x000e620000002400 */
[----:B------:R-:W-:Y:S01]  /*73e0*/  FMUL.FTZ R149, R22, c[0x0][0x2ec] ;  /* 0x0000bb0016957a20 */ /* 0x000fe20000410000 */
[----:B------:R-:W-:Y:S04]  /*73f0*/  HMMA.16816.F32 R32, R96, R90, R32 ;  /* 0x0000005a6020723c */ /* 0x000fe80000001820 */
[----:B------:R-:W-:Y:S02]  /*7400*/  FMUL.FTZ R151, R23, c[0x0][0x2ec] ;  /* 0x0000bb0017977a20 */ /* 0x000fe40000410000 */
[----:B------:R-:W-:Y:S02]  /*7410*/  FMUL.FTZ R152, R24, c[0x0][0x2ec] ;  /* 0x0000bb0018987a20 */ /* 0x000fe40000410000 */
[----:B------:R-:W4:Y:S01]  /*7420*/  MUFU.TANH R162, R162 ;  /* 0x000000a200a27308 */ /* 0x000f220000002400 */
[----:B------:R-:W-:Y:S03]  /*7430*/  FMUL.FTZ R154, R25, c[0x0][0x2ec] ;  /* 0x0000bb00199a7a20 */ /* 0x000fe60000410000 */
[----:B------:R-:W-:Y:S02]  /*7440*/  FMUL.FTZ R153, R26, c[0x0][0x2ec] ;  /* 0x0000bb001a997a20 */ /* 0x000fe40000410000 */
[----:B------:R-:W-:Y:S02]  /*7450*/  FMUL.FTZ R147, R27, c[0x0][0x2ec] ;  /* 0x0000bb001b937a20 */ /* 0x000fe40000410000 */
[----:B------:R-:W-:Y:S02]  /*7460*/  FMUL.FTZ R141, R28, c[0x0][0x2ec] ;  /* 0x0000bb001c8d7a20 */ /* 0x000fe40000410000 */
[----:B------:R-:W1:Y:S01]  /*7470*/  MUFU.TANH R160, R160 ;  /* 0x000000a000a07308 */ /* 0x000e620000002400 */
[----:B------:R-:W-:Y:S02]  /*7480*/  FMUL.FTZ R146, R29, c[0x0][0x2ec] ;  /* 0x0000bb001d927a20 */ /* 0x000fe40000410000 */
[----:B------:R-:W-:Y:S02]  /*7490*/  FMUL.FTZ R145, R30, c[0x0][0x2ec] ;  /* 0x0000bb001e917a20 */ /* 0x000fe40000410000 */
[----:B-----5:R-:W-:Y:S02]  /*74a0*/  FMUL.FTZ R142, R31, c[0x0][0x2ec] ;  /* 0x0000bb001f8e7a20 */ /* 0x020fe40000410000 */
[----:B------:R-:W-:Y:S02]  /*74b0*/  FMUL.FTZ R143, R32, c[0x0][0x2ec] ;  /* 0x0000bb00208f7a20 */ /* 0x000fe40000410000 */
[----:B------:R-:W-:Y:S01]  /*74c0*/  FMUL.FTZ R144, R33, c[0x0][0x2ec] ;  /* 0x0000bb0021907a20 */ /* 0x000fe20000410000 */
[----:B------:R-:W1:Y:S01]  /*74d0*/  MUFU.TANH R161, R161 ;  /* 0x000000a100a17308 */ /* 0x000e620000002400 */
[----:B------:R-:W-:Y:S02]  /*74e0*/  FMUL.FTZ R86, R34, c[0x0][0x2ec] ;  /* 0x0000bb0022567a20 */ /* 0x000fe40000410000 */
[----:B------:R-:W-:Y:S02]  /*74f0*/  FMUL.FTZ R84, R9, c[0x0][0x2ec] ;  /* 0x0000bb0009547a20 */ /* 0x000fe40000410000 */
[----:B--2---:R-:W-:Y:S02]  /*7500*/  FMUL.FTZ R2, R10, c[0x0][0x2ec] ;  /* 0x0000bb000a027a20 */ /* 0x004fe40000410000 */
[----:B---3--:R-:W-:Y:S02]  /*7510*/  FMUL.FTZ R0, R11, c[0x0][0x2ec] ;  /* 0x0000bb000b007a20 */ /* 0x008fe40000410000 */
[----:B------:R-:W-:Y:S01]  /*7520*/  FMUL.FTZ R35, R35, c[0x0][0x2ec] ;  /* 0x0000bb0023237a20 */ /* 0x000fe20000410000 */
[----:B------:R2:W3:Y:S10]  /*7530*/  MUFU.TANH R113, R84 ;  /* 0x0000005400717308 */ /* 0x0004f40000002400 */
        /* <DEDUP_REMOVED lines=24> */
.L_x_889:
[----:B-1----:R-:W-:Y:S01]  /*76c0*/  FMNMX.FTZ R5, R114, R87, !PT ;  /* 0x0000005772057209 */ /* 0x002fe20007810000 */
        /* <DEDUP_REMOVED lines=33> */
[----:B------:R-:W-:Y:S01]  /*78e0*/  LDSM.16.MT88.4 R12, [R118+0x6000] ;  /* 0x00600000760c783b */ /* 0x000fe20000004200 */
[----:B------:R-:W-:Y:S07]  /*78f0*/  IADD3 R136, R136, -0x1, RZ ;  /* 0xffffffff88887810 */ /* 0x000fee0007ffe0ff */
        /* <DEDUP_REMOVED lines=10> */
[C---:B------:R-:W-:Y:S02]  /*79a0*/  FMUL.FTZ R97, R2.reuse, c[0x0][0x23c] ;  /* 0x00008f0002617a20 */ /* 0x040fe40000410000 */
[----:B------:R-:W-:Y:S01]  /*79b0*/  FADD.FTZ R4, -R2, R87 ;  /* 0x0000005702047221 */ /* 0x000fe20000010100 */
[----:B------:R-:W-:Y:S02]  /*79c0*/  MOV R87, R2 ;  /* 0x0000000200577202 */ /* 0x000fe40000000f00 */
[----:B------:R-:W-:Y:S01]  /*79d0*/  FSEL R97, R97, RZ, P0 ;  /* 0x000000ff61617208 */ /* 0x000fe20000000000 */
[----:B------:R-:W-:Y:S01]  /*79e0*/  FMUL.FTZ R84, R4, c[0x0][0x23c] ;  /* 0x00008f0004547a20 */ /* 0x000fe20000410000 */
[C---:B------:R-:W-:Y:S01]  /*79f0*/  FSETP.NEU.FTZ.AND P0, PT, R0.reuse, -INF , PT ;  /* 0xff8000000000780b */ /* 0x040fe20003f1d000 */
        /* <DEDUP_REMOVED lines=36> */
[C---:B------:R-:W-:Y:S01]  /*7c40*/  FMUL.FTZ R25, R84.reuse, R61 ;  /* 0x0000003d54197220 */ /* 0x040fe20000410000 */
[----:B------:R-:W3:Y:S01]  /*7c50*/  LDSM.16.MT88.4 R68, [R116+0x7000] ;  /* 0x007000007444783b */ /* 0x000ee20000004200 */
[----:B------:R-:W-:Y:S01]  /*7c60*/  FMUL.FTZ R26, R3, R62 ;  /* 0x0000003e031a7220 */ /* 0x000fe20000410000 */
[----:B-1----:R-:W-:Y:S01]  /*7c70*/  F2FP.PACK_AB R80, R89, R90 ;  /* 0x0000005a5950723e */ /* 0x002fe200000000ff */
[C---:B------:R-:W-:Y:S02]  /*7c80*/  FMUL.FTZ R27, R3.reuse, R63 ;  /* 0x0000003f031b7220 */ /* 0x040fe40000410000 */
[C---:B------:R-:W-:Y:S02]  /*7c90*/  FMUL.FTZ R32, R84.reuse, R52 ;  /* 0x0000003454207220 */ /* 0x040fe40000410000 */
[C---:B------:R-:W-:Y:S01]  /*7ca0*/  FMUL.FTZ R33, R84.reuse, R53 ;  /* 0x0000003554217220 */ /* 0x040fe20000410000 */
[----:B------:R-:W-:Y:S01]  /*7cb0*/  MUFU.EX2 R95, R95 ;  /* 0x0000005f005f7308 */ /* 0x000fe20000000800 */
[----:B------:R-:W1:Y:S01]  /*7cc0*/  LDSM.16.MT88.4 R60, [R118+0x8000] ;  /* 0x00800000763c783b */ /* 0x000e620000004200 */
[C---:B------:R-:W-:Y:S02]  /*7cd0*/  FMUL.FTZ R34, R3.reuse, R54 ;  /* 0x0000003603227220 */ /* 0x040fe40000410000 */
[C---:B------:R-:W-:Y:S02]  /*7ce0*/  FMUL.FTZ R35, R3.reuse, R55 ;  /* 0x0000003703237220 */ /* 0x040fe40000410000 */
[C---:B------:R-:W-:Y:S02]  /*7cf0*/  FMUL.FTZ R36, R84.reuse, R36 ;  /* 0x0000002454247220 */ /* 0x040fe40000410000 */
[----:B------:R-:W-:Y:S01]  /*7d00*/  FMUL.FTZ R37, R84, R37 ;  /* 0x0000002554257220 */ /* 0x000fe20000410000 */
[----:B------:R-:W4:Y:S01]  /*7d10*/  LDSM.16.MT88.4 R52, [R116+0x8000] ;  /* 0x008000007434783b */ /* 0x000f220000004200 */
[----:B------:R-:W5:Y:S01]  /*7d20*/  MUFU.EX2 R94, R94 ;  /* 0x0000005e005e7308 */ /* 0x000f620000000800 */
[C---:B------:R-:W-:Y:S02]  /*7d30*/  FMUL.FTZ R38, R3.reuse, R38 ;  /* 0x0000002603267220 */ /* 0x040fe40000410000 */
[C---:B------:R-:W-:Y:S01]  /*7d40*/  FMUL.FTZ R39, R3.reuse, R39 ;  /* 0x0000002703277220 */ /* 0x040fe20000410000 */
[----:B--2---:R-:W-:Y:S01]  /*7d50*/  F2FP.PACK_AB R81, R88, R91 ;  /* 0x0000005b5851723e */ /* 0x004fe200000000ff */
[C---:B------:R-:W-:Y:S02]  /*7d60*/  FMUL.FTZ R40, R84.reuse, R40 ;  /* 0x0000002854287220 */ /* 0x040fe40000410000 */
[----:B------:R-:W-:Y:S02]  /*7d70*/  FMUL.FTZ R41, R84, R41 ;  /* 0x0000002954297220 */ /* 0x000fe40000410000 */
[C---:B------:R-:W-:Y:S01]  /*7d80*/  FMUL.FTZ R42, R3.reuse, R42 ;  /* 0x0000002a032a7220 */ /* 0x040fe20000410000 */
[----:B------:R-:W-:Y:S01]  /*7d90*/  MUFU.EX2 R93, R93 ;  /* 0x0000005d005d7308 */ /* 0x000fe20000000800 */
[----:B------:R-:W-:Y:S02]  /*7da0*/  FMUL.FTZ R43, R3, R43 ;  /* 0x0000002b032b7220 */ /* 0x000fe40000410000 */
[--C-:B------:R-:W-:Y:S02]  /*7db0*/  FFMA.FTZ R102, R156, c[0x0][0x23c], -R97.reuse ;  /* 0x00008f009c667a23 */ /* 0x100fe40000010861 */
[--C-:B------:R-:W-:Y:S02]  /*7dc0*/  FFMA.FTZ R104, R157, c[0x0][0x23c], -R96.reuse ;  /* 0x00008f009d687a23 */ /* 0x100fe40000010860 */
[--C-:B------:R-:W-:Y:S02]  /*7dd0*/  FFMA.FTZ R105, R155, c[0x0][0x23c], -R96.reuse ;  /* 0x00008f009b697a23 */ /* 0x100fe40000010860 */
[C---:B------:R-:W-:Y:S01]  /*7de0*/  FMUL.FTZ R44, R84.reuse, R44 ;  /* 0x0000002c542c7220 */ /* 0x040fe20000410000 */
[----:B------:R-:W2:Y:S01]  /*7df0*/  MUFU.EX2 R92, R92 ;  /* 0x0000005c005c7308 */ /* 0x000ea20000000800 */
[----:B------:R-:W-:Y:S02]  /*7e00*/  FMUL.FTZ R45, R84, R45 ;  /* 0x0000002d542d7220 */ /* 0x000fe40000410000 */
[C---:B------:R-:W-:Y:S01]  /*7e10*/  FMUL.FTZ R46, R3.reuse, R46 ;  /* 0x0000002e032e7220 */ /* 0x040fe20000410000 */
[----:B-----5:R-:W-:Y:S01]  /*7e20*/  F2FP.PACK_AB R82, R94, R95 ;  /* 0x0000005f5e52723e */ /* 0x020fe200000000ff */
        /* <DEDUP_REMOVED lines=9> */
[----:B------:R-:W5:Y:S01]  /*7ec0*/  MUFU.EX2 R99, R99 ;  /* 0x0000006300637308 */ /* 0x000f620000000800 */
[--C-:B------:R-:W-:Y:S02]  /*7ed0*/  FFMA.FTZ R111, R151, c[0x0][0x23c], -R96.reuse ;  /* 0x00008f00976f7a23 */ /* 0x100fe40000010860 */
[--C-:B------:R-:W-:Y:S01]  /*7ee0*/  FFMA.FTZ R110, R152, c[0x0][0x23c], -R97.reuse ;  /* 0x00008f00986e7a23 */ /* 0x100fe20000010861 */
[----:B--2---:R-:W-:Y:S01]  /*7ef0*/  F2FP.PACK_AB R83, R92, R93 ;  /* 0x0000005d5c53723e */ /* 0x004fe200000000ff */
[----:B------:R-:W-:Y:S02]  /*7f00*/  FFMA.FTZ R107, R154, c[0x0][0x23c], -R97 ;  /* 0x00008f009a6b7a23 */ /* 0x000fe40000010861 */
[--C-:B------:R-:W-:Y:S02]  /*7f10*/  FFMA.FTZ R112, R153, c[0x0][0x23c], -R96.reuse ;  /* 0x00008f0099707a23 */ /* 0x100fe40000010860 */
[----:B------:R-:W-:Y:S01]  /*7f20*/  FFMA.FTZ R113, R147, c[0x0][0x23c], -R96 ;  /* 0x00008f0093717a23 */ /* 0x000fe20000010860 */
[----:B------:R-:W-:Y:S01]  /*7f30*/  MUFU.EX2 R106, R106 ;  /* 0x0000006a006a7308 */ /* 0x000fe20000000800 */
[C---:B------:R-:W-:Y:S05]  /*7f40*/  HMMA.16816.F32 R4, R80.reuse, R12, R4 ;  /* 0x0000000c5004723c */ /* 0x040fea0000001804 */
[C---:B------:R-:W-:Y:S02]  /*7f50*/  FFMA.FTZ R90, R84.reuse, R137, R90 ;  /* 0x00000089545a7223 */ /* 0x040fe4000001005a */
[C---:B------:R-:W-:Y:S01]  /*7f60*/  FMUL.FTZ R12, R84.reuse, R72 ;  /* 0x00000048540c7220 */ /* 0x040fe20000410000 */
[C---:B------:R-:W-:Y:S01]  /*7f70*/  HMMA.16816.F32 R8, R80.reuse, R14, R8 ;  /* 0x0000000e5008723c */ /* 0x040fe20000001808 */
[----:B------:R-:W-:Y:S03]  /*7f80*/  MUFU.EX2 R100, R100 ;  /* 0x0000006400647308 */ /* 0x000fe60000000800 */
[----:B------:R-:W-:Y:S02]  /*7f90*/  FMUL.FTZ R13, R84, R73 ;  /* 0x00000049540d7220 */ /* 0x000fe40000410000 */
[C---:B------:R-:W-:Y:S02]  /*7fa0*/  FFMA.FTZ R91, R3.reuse, R140, R91 ;  /* 0x0000008c035b7223 */ /* 0x040fe4000001005b */
        /* <DEDUP_REMOVED lines=8> */
[--C-:B------:R-:W-:Y:S02]  /*8030*/  FFMA.FTZ R142, R142, c[0x0][0x23c], -R96.reuse ;  /* 0x00008f008e8e7a23 */ /* 0x100fe40000010860 */
        /* <DEDUP_REMOVED lines=10> */
[----:B------:R-:W-:Y:S03]  /*80e0*/  FFMA.FTZ R97, R144, c[0x0][0x23c], -R97 ;  /* 0x00008f0090617a23 */ /* 0x000fe60000010861 */
[C---:B------:R-:W-:Y:S06]  /*80f0*/  HMMA.16816.F32 R20, R80.reuse, R28, R20 ;  /* 0x0000001c5014723c */ /* 0x040fec0000001814 */
[----:B------:R-:W-:Y:S01]  /*8100*/  MUFU.EX2 R111, R111 ;  /* 0x0000006f006f7308 */ /* 0x000fe20000000800 */
[C---:B------:R-:W-:Y:S01]  /*8110*/  FMUL.FTZ R28, R84.reuse, R56 ;  /* 0x00000038541c7220 */ /* 0x040fe20000410000 */
[C---:B------:R-:W-:Y:S04]  /*8120*/  HMMA.16816.F32 R24, R80.reuse, R30, R24 ;  /* 0x0000001e5018723c */ /* 0x040fe80000001818 */
[----:B------:R-:W-:Y:S02]  /*8130*/  FMUL.FTZ R29, R84, R57 ;  /* 0x00000039541d7220 */ /* 0x000fe40000410000 */
[----:B------:R-:W-:Y:S02]  /*8140*/  FADD.FTZ R84, R88, R91 ;  /* 0x0000005b58547221 */ /* 0x000fe40000010000 */
[C---:B------:R-:W-:Y:S01]  /*8150*/  FMUL.FTZ R30, R3.reuse, R58 ;  /* 0x0000003a031e7220 */ /* 0x040fe20000410000 */
[----:B------:R-:W1:Y:S03]  /*8160*/  MUFU.EX2 R102, R102 ;  /* 0x0000006600667308 */ /* 0x000e660000000800 */
[----:B------:R-:W-:Y:S02]  /*8170*/  FMUL.FTZ R31, R3, R59 ;  /* 0x0000003b031f7220 */ /* 0x000fe40000410000 */
[----:B------:R-:W2:Y:S01]  /*8180*/  LDSM.16.MT88.4 R56, [R118+0x6400] ;  /* 0x006400007638783b */ /* 0x000ea20000004200 */
[----:B------:R-:W-:Y:S04]  /*8190*/  FADD.FTZ R3, R93, R84 ;  /* 0x000000545d037221 */ /* 0x000fe80000010000 */
[C---:B---3--:R-:W-:Y:S01]  /*81a0*/  HMMA.16816.F32 R28, R80.reuse, R68, R28 ;  /* 0x00000044501c723c */ /* 0x048fe2000000181c */
[----:B------:R-:W-:Y:S02]  /*81b0*/  MUFU.EX2 R110, R110 ;  /* 0x0000006e006e7308 */ /* 0x000fe40000000800 */
[----:B------:R-:W-:Y:S05]  /*81c0*/  FADD.FTZ R3, R92, R3 ;  /* 0x000000035c037221 */ /* 0x000fea0000010000 */
[C---:B------:R-:W-:Y:S01]  /*81d0*/  HMMA.16816.F32 R32, R80.reuse, R70, R32 ;  /* 0x000000465020723c */ /* 0x040fe20000001820 */
[----:B------:R-:W-:Y:S02]  /*81e0*/  LDSM.16.MT88.4 R68, [R116+0x6c00] ;  /* 0x006c00007444783b */ /* 0x000fe40000004200 */
[----:B------:R-:W-:Y:S05]  /*81f0*/  MUFU.EX2 R107, R107 ;  /* 0x0000006b006b7308 */ /* 0x000fea0000000800 */
[C---:B-1----:R-:W-:Y:S05]  /*8200*/  HMMA.16816.F32 R36, R80.reuse, R60, R36 ;  /* 0x0000003c5024723c */ /* 0x042fea0000001824 */
[----:B------:R-:W-:Y:S03]  /*8210*/  MUFU.EX2 R104, R104 ;  /* 0x0000006800687308 */ /* 0x000fe60000000800 */
[C---:B------:R-:W-:Y:S01]  /*8220*/  HMMA.16816.F32 R40, R80.reuse, R62, R40 ;  /* 0x0000003e5028723c */ /* 0x040fe20000001828 */
[----:B------:R-:W1:Y:S06]  /*8230*/  LDSM.16.MT88.4 R60, [R116+0x6400] ;  /* 0x00640000743c783b */ /* 0x000e6c0000004200 */
[----:B------:R-:W3:Y:S01]  /*8240*/  MUFU.EX2 R105, R105 ;  /* 0x0000006900697308 */ /* 0x000ee20000000800 */
[C---:B----4-:R-:W-:Y:S07]  /*8250*/  HMMA.16816.F32 R44, R80.reuse, R52, R44 ;  /* 0x00000034502c723c */ /* 0x050fee000000182c */
[----:B-----5:R-:W-:Y:S01]  /*8260*/  F2FP.PACK_AB R52, R99, R98 ;  /* 0x000000626334723e */ /* 0x020fe200000000ff */
[----:B------:R-:W-:Y:S01]  /*8270*/  HMMA.16816.F32 R48, R80, R54, R48 ;  /* 0x000000365030723c */ /* 0x000fe20000001830 */
[----:B------:R-:W-:Y:S03]  /*8280*/  MUFU.EX2 R112, R112 ;  /* 0x0000007000707308 */ /* 0x000fe60000000800 */
[C---:B--2---:R-:W-:Y:S01]  /*8290*/  F2FP.PACK_AB R53, R101.reuse, R100 ;  /* 0x000000646535723e */ /* 0x044fe200000000ff */
[----:B------:R-:W-:Y:S01]  /*82a0*/  FADD.FTZ R100, R100, R3 ;  /* 0x0000000364647221 */ /* 0x000fe20000010000 */
[----:B------:R-:W-:Y:S02]  /*82b0*/  MOV R3, R0 ;  /* 0x0000000000037202 */ /* 0x000fe40000000f00 */
[----:B------:R-:W-:Y:S01]  /*82c0*/  F2FP.PACK_AB R54, R102, R103 ;  /* 0x000000676636723e */ /* 0x000fe200000000ff */
[----:B------:R-:W-:Y:S02]  /*82d0*/  FADD.FTZ R101, R101, R100 ;  /* 0x0000006465657221 */ /* 0x000fe40000010000 */
[----:B------:R-:W-:Y:S01]  /*82e0*/  MUFU.EX2 R113, R113 ;  /* 0x0000007100717308 */ /* 0x000fe20000000800 */
[C---:B---3--:R-:W-:Y:S01]  /*82f0*/  F2FP.PACK_AB R55, R105.reuse, R104 ;  /* 0x000000686937723e */ /* 0x048fe200000000ff */
[----:B------:R-:W-:Y:S04]  /*8300*/  FADD.FTZ R104, R104, R101 ;  /* 0x0000006568687221 */ /* 0x000fe80000010000 */
[----:B------:R-:W-:Y:S04]  /*8310*/  FADD.FTZ R105, R105, R104 ;  /* 0x0000006869697221 */ /* 0x000fe80000010000 */
[----:B------:R-:W-:Y:S01]  /*8320*/  MUFU.EX2 R115, R115 ;  /* 0x0000007300737308 */ /* 0x000fe20000000800 */
[C---:B------:R-:W-:Y:S08]  /*8330*/  HMMA.16816.F32 R4, R52.reuse, R56, R4 ;  /* 0x000000383404723c */ /* 0x040ff00000001804 */
[C---:B------:R-:W-:Y:S01]  /*8340*/  HMMA.16816.F32 R8, R52.reuse, R58, R8 ;  /* 0x0000003a3408723c */ /* 0x040fe20000001808 */
[----:B------:R-:W2:Y:S01]  /*8350*/  LDSM.16.MT88.4 R56, [R118+0x7400] ;  /* 0x007400007638783b */ /* 0x000ea20000004200 */
[----:B------:R-:W3:Y:S06]  /*8360*/  MUFU.EX2 R114, R114 ;  /* 0x0000007200727308 */ /* 0x000eec0000000800 */
[C---:B-1----:R-:W-:Y:S04]  /*8370*/  HMMA.16816.F32 R12, R52.reuse, R60, R12 ;  /* 0x0000003c340c723c */ /* 0x042fe8000000180c */
[----:B------:R-:W-:Y:S04]  /*8380*/  MUFU.EX2 R141, R141 ;  /* 0x0000008d008d7308 */ /* 0x000fe80000000800 */
[C---:B------:R-:W-:Y:S01]  /*8390*/  HMMA.16816.F32 R16, R52.reuse, R62, R16 ;  /* 0x0000003e3410723c */ /* 0x040fe20000001810 */
[----:B------:R-:W1:Y:S05]  /*83a0*/  LDSM.16.MT88.4 R60, [R116+0x7400] ;  /* 0x00740000743c783b */ /* 0x000e6a0000004200 */
[----:B------:R-:W4:Y:S01]  /*83b0*/  MUFU.EX2 R142, R142 ;  /* 0x0000008e008e7308 */ /* 0x000f220000000800 */
[----:B---3--:R-:W-:Y:S09]  /*83c0*/  F2FP.PACK_AB R88, R114, R115 ;  /* 0x000000737258723e */ /* 0x008ff200000000ff */
[----:B------:R-:W-:Y:S01]  /*83d0*/  MUFU.EX2 R143, R143 ;  /* 0x0000008f008f7308 */ /* 0x000fe20000000800 */
[C---:B--2---:R-:W-:Y:S09]  /*83e0*/  HMMA.16816.F32 R20, R52.reuse, R56, R20 ;  /* 0x000000383414723c */ /* 0x044ff20000001814 */
[----:B------:R-:W2:Y:S01]  /*83f0*/  MUFU.EX2 R144, R97 ;  /* 0x0000006100907308 */ /* 0x000ea20000000800 */
[C---:B------:R-:W-:Y:S01]  /*8400*/  HMMA.16816.F32 R24, R52.reuse, R58, R24 ;  /* 0x0000003a3418723c */ /* 0x040fe20000001818 */
[----:B------:R-:W3:Y:S08]  /*8410*/  LDSM.16.MT88.4 R56, [R118+0x8400] ;  /* 0x008400007638783b */ /* 0x000ef00000004200 */
[----:B------:R5:W-:Y:S01]  /*8420*/  MUFU.EX2 R85, R86 ;  /* 0x0000005600557308 */ /* 0x000be20000000800 */
[C---:B-1----:R-:W-:Y:S09]  /*8430*/  HMMA.16816.F32 R28, R52.reuse, R60, R28 ;  /* 0x0000003c341c723c */ /* 0x042ff2000000181c */
[----:B------:R-:W1:Y:S01]  /*8440*/  MUFU.EX2 R96, R96 ;  /* 0x0000006000607308 */ /* 0x000e620000000800 */
[C---:B------:R-:W-:Y:S01]  /*8450*/  HMMA.16816.F32 R32, R52.reuse, R62, R32 ;  /* 0x0000003e3420723c */ /* 0x040fe20000001820 */
[----:B------:R-:W3:Y:S02]  /*8460*/  LDSM.16.MT88.4 R60, [R116+0x8400] ;  /* 0x00840000743c783b */ /* 0x000ee40000004200 */
[----:B-----5:R-:W-:Y:S01]  /*8470*/  FADD.FTZ R86, R89, R90 ;  /* 0x0000005a59567221 */ /* 0x020fe20000010000 */
[----:B----4-:R-:W-:Y:S02]  /*8480*/  F2FP.PACK_AB R89, R142, R141 ;  /* 0x0000008d8e59723e */ /* 0x010fe400000000ff */
[----:B--2---:R-:W-:Y:S01]  /*8490*/  F2FP.PACK_AB R90, R144, R143 ;  /* 0x0000008f905a723e */ /* 0x004fe200000000ff */
[----:B------:R-:W-:Y:S05]  /*84a0*/  FADD.FTZ R95, R95, R86 ;  /* 0x000000565f5f7221 */ /* 0x000fea0000010000 */
[----:B------:R-:W-:Y:S01]  /*84b0*/  FADD.FTZ R95, R94, R95 ;  /* 0x0000005f5e5f7221 */ /* 0x000fe20000010000 */
[----:B-1----:R-:W-:Y:S03]  /*84c0*/  F2FP.PACK_AB R91, R96, R85 ;  /* 0x00000055605b723e */ /* 0x002fe600000000ff */
[----:B------:R-:W-:Y:S01]  /*84d0*/  FADD.FTZ R98, R98, R95 ;  /* 0x0000005f62627221 */ /* 0x000fe20000010000 */
[C---:B---3--:R-:W-:Y:S03]  /*84e0*/  HMMA.16816.F32 R36, R52.reuse, R56, R36 ;  /* 0x000000383424723c */ /* 0x048fe60000001824 */
[----:B------:R-:W-:Y:S04]  /*84f0*/  FADD.FTZ R98, R99, R98 ;  /* 0x0000006263627221 */ /* 0x000fe80000010000 */
[----:B------:R-:W-:Y:S01]  /*8500*/  FADD.FTZ R103, R103, R98 ;  /* 0x0000006267677221 */ /* 0x000fe20000010000 */
[C---:B------:R-:W-:Y:S01]  /*8510*/  HMMA.16816.F32 R40, R52.reuse, R58, R40 ;  /* 0x0000003a3428723c */ /* 0x040fe20000001828 */
[----:B------:R-:W1:Y:S03]  /*8520*/  LDSM.16.MT88.4 R56, [R118+0x6800] ;  /* 0x006800007638783b */ /* 0x000e660000004200 */
[----:B------:R-:W-:Y:S04]  /*8530*/  FADD.FTZ R103, R102, R103 ;  /* 0x0000006766677221 */ /* 0x000fe80000010000 */
[C---:B------:R-:W-:Y:S08]  /*8540*/  HMMA.16816.F32 R44, R52.reuse, R60, R44 ;  /* 0x0000003c342c723c */ /* 0x040ff0000000182c */
[----:B------:R-:W-:Y:S01]  /*8550*/  HMMA.16816.F32 R48, R52, R62, R48 ;  /* 0x0000003e3430723c */ /* 0x000fe20000001830 */
[----:B------:R-:W2:Y:S06]  /*8560*/  LDSM.16.MT88.4 R60, [R116+0x6800] ;  /* 0x00680000743c783b */ /* 0x000eac0000004200 */
        /* <DEDUP_REMOVED lines=10> */
[C---:B-1----:R-:W-:Y:S03]  /*8610*/  HMMA.16816.F32 R4, R52.reuse, R56, R4 ;  /* 0x000000383404723c */ /* 0x042fe60000001804 */
[----:B------:R-:W-:Y:S04]  /*8620*/  FADD.FTZ R115, R115, R110 ;  /* 0x0000006e73737221 */ /* 0x000fe80000010000 */
[----:B------:R-:W-:Y:S01]  /*8630*/  FADD.FTZ R114, R114, R115 ;  /* 0x0000007372727221 */ /* 0x000fe20000010000 */
[C---:B------:R-:W-:Y:S01]  /*8640*/  HMMA.16816.F32 R8, R52.reuse, R58, R8 ;  /* 0x0000003a3408723c */ /* 0x040fe20000001808 */
[----:B------:R-:W1:Y:S03]  /*8650*/  LDSM.16.MT88.4 R56, [R118+0x7800] ;  /* 0x007800007638783b */ /* 0x000e660000004200 */
[----:B------:R-:W-:Y:S04]  /*8660*/  FADD.FTZ R137, R143, R114 ;  /* 0x000000728f897221 */ /* 0x000fe80000010000 */
[C---:B--2---:R-:W-:Y:S04]  /*8670*/  HMMA.16816.F32 R12, R52.reuse, R60, R12 ;  /* 0x0000003c340c723c */ /* 0x044fe8000000180c */
[----:B------:R-:W-:Y:S04]  /*8680*/  FADD.FTZ R137, R144, R137 ;  /* 0x0000008990897221 */ /* 0x000fe80000010000 */
        /* <DEDUP_REMOVED lines=13> */
[----:B------:R-:W2:Y:S07]  /*8760*/  LDSM.16.MT88.4 R52, [R116+0x7c00] ;  /* 0x007c00007434783b */ /* 0x000eae0000004200 */
[C---:B------:R-:W-:Y:S01]  /*8770*/  HMMA.16816.F32 R80, R88.reuse, R76, R4 ;  /* 0x0000004c5850723c */ /* 0x040fe20000001804 */
[----:B------:R-:W3:Y:S07]  /*8780*/  LDSM.16.MT88.4 R4, [R118+0x8c00] ;  /* 0x008c00007604783b */ /* 0x000eee0000004200 */
[C---:B------:R-:W-:Y:S01]  /*8790*/  HMMA.16816.F32 R76, R88.reuse, R78, R8 ;  /* 0x0000004e584c723c */ /* 0x040fe20000001808 */
[----:B------:R-:W4:Y:S07]  /*87a0*/  LDSM.16.MT88.4 R8, [R116+0x8c00] ;  /* 0x008c00007408783b */ /* 0x000f2e0000004200 */
[C---:B------:R-:W-:Y:S08]  /*87b0*/  HMMA.16816.F32 R72, R88.reuse, R68, R12 ;  /* 0x000000445848723c */ /* 0x040ff0000000180c */
        /* <DEDUP_REMOVED lines=16> */
.L_x_887:
        /* <DEDUP_REMOVED lines=132> */
[----:B------:R-:W-:Y:S04]  /*9100*/  STS [R15], R76 ;  /* 0x0000004c0f007388 */ /* 0x000fe80000000800 */
[----:B------:R-:W-:Y:S01]  /*9110*/  STS [R15+0x200], R78 ;  /* 0x0002004e0f007388 */ /* 0x000fe20000000800 */
[----:B-1----:R-:W-:-:S03]  /*9120*/  ISETP.NE.AND P1, PT, R12, RZ, PT ;  /* 0x000000ff0c00720c */ /* 0x002fc60003f25270 */
[----:B------:R-:W1:Y:S04]  /*9130*/  S2R R9, SR_CTAID.Y ;  /* 0x0000000000097919 */ /* 0x000e680000002600 */
[----:B------:R-:W-:Y:S01]  /*9140*/  STS [R19], R72 ;  /* 0x0000004813007388 */ /* 0x000fe20000000800 */
        /* <DEDUP_REMOVED lines=11> */
[----:B------:R-:W-:Y:S04]  /*9200*/  STS [R17+0x1000], R64 ;  /* 0x0010004011007388 */ /* 0x000fe80000000800 */
[----:B------:R-:W-:Y:S01]  /*9210*/  STS [R17+0x1200], R66 ;  /* 0x0012004211007388 */ /* 0x000fe20000000800 */
[----:B-1----:R-:W-:Y:S01]  /*9220*/  @!P0 SHF.R.S32.HI R16, RZ, 0x1f, R9 ;  /* 0x0000001fff108819 */ /* 0x002fe20000011409 */
[----:B------:R-:W-:Y:S02]  /*9230*/  @!P5 IMAD R43, R9, c[0x0][0x214], RZ ;  /* 0x00008500092bda24 */ /* 0x000fe400078e02ff */
[----:B------:R-:W-:Y:S02]  /*9240*/  STS [R15+0x1000], R60 ;  /* 0x0010003c0f007388 */ /* 0x000fe40000000800 */
[----:B------:R-:W-:Y:S01]  /*9250*/  @!P0 IMAD R16, R16, c[0x0][0x1e0], RZ ;  /* 0x0000780010108a24 */ /* 0x000fe200078e02ff */
[----:B------:R-:W-:Y:S01]  /*9260*/  @!P5 SEL R43, R43, R122, !P0 ;  /* 0x0000007a2b2bd207 */ /* 0x000fe20004000000 */
[----:B------:R-:W-:Y:S02]  /*9270*/  STS [R15+0x1200], R62 ;  /* 0x0012003e0f007388 */ /* 0x000fe40000000800 */
[----:B------:R-:W-:-:S02]  /*9280*/  @!P0 IMAD R41, R9, c[0x0][0x1e4], R16 ;  /* 0x0000790009298a24 */ /* 0x000fc400078e0210 */
        /* <DEDUP_REMOVED lines=12> */
[----:B------:R-:W-:Y:S01]  /*9350*/  BAR.SYNC.DEFER_BLOCKING 0x0 ;  /* 0x0000000000007b1d */ /* 0x000fe20000010000 */
[----:B-1----:R-:W-:Y:S01]  /*9360*/  @P1 MOV R40, 0x1 ;  /* 0x0000000100281802 */ /* 0x002fe20000000f00 */
[----:B------:R-:W-:Y:S01]  /*9370*/  @!P1 IMAD R40, R14, c[0x0][0x1c0], RZ ;  /* 0x000070000e289a24 */ /* 0x000fe200078e02ff */
[----:B--2---:R-:W-:-:S03]  /*9380*/  SHF.R.S32.HI R42, RZ, 0x1f, R13 ;  /* 0x0000001fff2a7819 */ /* 0x004fc6000001140d */
[----:B------:R-:W1:Y:S01]  /*9390*/  S2R R12, SR_CTAID.X ;  /* 0x00000000000c7919 */ /* 0x000e620000002500 */
[C---:B------:R-:W-:Y:S02]  /*93a0*/  IMAD R40, R9.reuse, R40, RZ ;  /* 0x0000002809287224 */ /* 0x040fe400078e02ff */
[----:B---3--:R-:W-:Y:S01]  /*93b0*/  @!P0 IMAD.WIDE.U32 R44, R9, c[0x0][0x1e0], RZ ;  /* 0x00007800092c8a25 */ /* 0x008fe200078e00ff */
[----:B------:R-:W2:Y:S01]  /*93c0*/  S2R R15, SR_CTAID.Z ;  /* 0x00000000000f7919 */ /* 0x000ea20000002700 */
[----:B------:R-:W-:Y:S02]  /*93d0*/  LEA.HI R42, R42, R13, RZ, 0x2 ;  /* 0x0000000d2a2a7211 */ /* 0x000fe400078f10ff */
[----:B------:R-:W-:Y:S01]  /*93e0*/  @!P0 IMAD.MOV.U32 R7, RZ, RZ, R44 ;  /* 0x000000ffff078224 */ /* 0x000fe200078e002c */
[----:B------:R-:W-:Y:S01]  /*93f0*/  @!P0 IADD3 R6, R45, R41, RZ ;  /* 0x000000292d068210 */ /* 0x000fe20007ffe0ff */
[----:B------:R-:W-:Y:S01]  /*9400*/  @P3 FMUL.FTZ R41, R4, 0.69314718246459960938 ;  /* 0x3f31721804293820 */ /* 0x000fe20000410000 */
[----:B------:R-:W-:Y:S01]  /*9410*/  LOP3.LUT R42, R42, 0xffffffc, RZ, 0xc0, !PT ;  /* 0x0ffffffc2a2a7812 */ /* 0x000fe200078ec0ff */
[----:B------:R-:W-:Y:S01]  /*9420*/  CS2R R44, SRZ ;  /* 0x00000000002c7805 */ /* 0x000fe2000001ff00 */
[----:B------:R-:W-:-:S02]  /*9430*/  SEL R40, R40, RZ, P5 ;  /* 0x000000ff28287207 */ /* 0x000fc40002800000 */
[----:B------:R-:W-:Y:S01]  /*9440*/  LOP3.LUT P0, RZ, R8, 0x3, RZ, 0xc0, !PT ;  /* 0x0000000308ff7812 */ /* 0x000fe2000780c0ff */
[----:B------:R-:W-:Y:S01]  /*9450*/  IMAD.IADD R42, R13, 0x1, -R42 ;  /* 0x000000010d2a7824 */ /* 0x000fe200078e0a2a */
[----:B------:R-:W-:Y:S01]  /*9460*/  @!P5 MOV R44, R43 ;  /* 0x0000002b002cd202 */ /* 0x000fe20000000f00 */
[----:B------:R4:W3:Y:S01]  /*9470*/  LDS.128 R32, [R124] ;  /* 0x000000007c207984 */ /* 0x0008e20000000c00 */
[----:B------:R-:W-:Y:S02]  /*9480*/  @!P5 SHF.R.S32.HI R45, RZ, 0x1f, R43 ;  /* 0x0000001fff2dd819 */ /* 0x000fe4000001142b */
[----:B------:R-:W-:Y:S01]  /*9490*/  MOV R9, 0x7f800000 ;  /* 0x7f80000000097802 */ /* 0x000fe20000000f00 */
[----:B------:R4:W3:Y:S01]  /*94a0*/  LDS.128 R28, [R124+0x800] ;  /* 0x000800007c1c7984 */ /* 0x0008e20000000c00 */
[----:B------:R-:W-:Y:S01]  /*94b0*/  @P4 FFMA.FTZ R9, R2, c[0x0][0x238], R5 ;  /* 0x00008e0002094a23 */ /* 0x000fe20000010005 */
[----:B------:R-:W-:Y:S01]  /*94c0*/  LEA R42, R42, R123, 0x4 ;  /* 0x0000007b2a2a7211 */ /* 0x000fe200078e20ff */
[----:B-1----:R-:W-:Y:S01]  /*94d0*/  IMAD R8, R12, R3, RZ ;  /* 0x000000030c087224 */ /* 0x002fe200078e02ff */
[----:B------:R4:W1:Y:S01]  /*94e0*/  LDS.128 R24, [R124+0x1000] ;  /* 0x001000007c187984 */ /* 0x0008620000000c00 */
[----:B--2---:R-:W-:-:S03]  /*94f0*/  IMAD R40, R15, R14, R40 ;  /* 0x0000000e0f287224 */ /* 0x004fc600078e0228 */
[----:B------:R4:W2:Y:S01]  /*9500*/  LDS.128 R20, [R124+0x1800] ;  /* 0x001800007c147984 */ /* 0x0008a20000000c00 */
        /* <DEDUP_REMOVED lines=26> */
.L_x_892:
[----:B------:R-:W-:Y:S05]  /*96b0*/  BSYNC B0 ;  /* 0x0000000000007941 */ /* 0x000fea0003800000 */
.L_x_891:
[----:B----4-:R-:W-:Y:S01]  /*96c0*/  IADD3 R2, P0, R132, R7, RZ ;  /* 0x0000000784027210 */ /* 0x010fe20007f1e0ff */
        /* <DEDUP_REMOVED lines=21> */
[----:B---3--:R3:W-:Y:S04]  /*9820*/  @!P3 STG.E.128 [R2.64], R32 ;  /* 0x000000200200b986 */ /* 0x0087e8000c101d0c */
[----:B-1----:R3:W-:Y:S04]  /*9830*/  @!P2 STG.E.128 [R2.64+0x40], R24 ;  /* 0x000040180200a986 */ /* 0x0027e8000c101d0c */
[----:B------:R3:W-:Y:S02]  /*9840*/  @!P1 STG.E.128 [R2.64+0x80], R16 ;  /* 0x0000801002009986 */ /* 0x0007e4000c101d0c */
.L_x_894:
[----:B------:R-:W-:Y:S05]  /*9850*/  BSYNC B0 ;  /* 0x0000000000007941 */ /* 0x000fea0003800000 */
.L_x_893:
        /* <DEDUP_REMOVED lines=18> */
[----:B-1----:R-:W-:Y:S01]  /*9980*/  STG.E.128 [R2.64+0x80], R36 ;  /* 0x0000802402007986 */ /* 0x002fe2000c101d0c */
[----:B------:R-:W-:Y:S05]  /*9990*/  EXIT ;  /* 0x000000000000794d */ /* 0x000fea0003800000 */
.L_x_864:
        /* <DEDUP_REMOVED lines=69> */
.L_x_896:
[----:B------:R-:W-:Y:S05]  /*9df0*/  BSYNC B0 ;  /* 0x0000000000007941 */ /* 0x000fea0003800000 */
.L_x_895:
        /* <DEDUP_REMOVED lines=19> */
.L_x_898:
[----:B------:R-:W-:Y:S05]  /*9f30*/  BSYNC B0 ;  /* 0x0000000000007941 */ /* 0x000fea0003800000 */
.L_x_897:
        /* <DEDUP_REMOVED lines=19> */
.L_x_899:
        /* <DEDUP_REMOVED lines=9> */
.L_x_1003:


//--------------------- .text._ZN5flash16flash_fwd_kernelI23Flash_fwd_kernel_traitsILi96ELi64ELi64ELi4ELb0ELb0EN7cutlass6half_tE19Flash_kernel_traitsILi96ELi64ELi64ELi4ES3_EELb1ELb1ELb0ELb1ELb0ELb0ELb0ELb1EEEvNS_16Flash_fwd_paramsE --------------------------
	.section	.text._ZN5flash16flash_fwd_kernelI23Flash_fwd_kernel_traitsILi96ELi64ELi64ELi4ELb0ELb0EN7cutlass6half_tE19Flash_kernel_traitsILi96ELi64ELi64ELi4ES3_EELb1ELb1ELb0ELb1ELb0ELb0ELb0ELb1EEEvNS_16Flash_fwd_paramsE,"ax",@progbits
	.sectioninfo	@"SHI_REGISTERS=211"
	.align	128
        .global         _ZN5flash16flash_fwd_kernelI23Flash_fwd_kernel_traitsILi96ELi64ELi64ELi4ELb0ELb0EN7cutlass6half_tE19Flash_kernel_traitsILi96ELi64ELi64ELi4ES3_EELb1ELb1ELb0ELb1ELb0ELb0ELb0ELb1EEEvNS_16Flash_fwd_paramsE
        .type           _ZN5flash16flash_fwd_kernelI23Flash_fwd_kernel_traitsILi96ELi64ELi64ELi4ELb0ELb0EN7cutlass6half_tE19Flash_kernel_traitsILi96ELi64ELi64ELi4ES3_EELb1ELb1ELb0ELb1ELb0ELb0ELb0ELb1EEEvNS_16Flash_fwd_paramsE,@function
        .size           _ZN5flash16flash_fwd_kernelI23Flash_fwd_kernel_traitsILi96ELi64ELi64ELi4ELb0ELb0EN7cutlass6half_tE19Flash_kernel_traitsILi96ELi64ELi64ELi4ES3_EELb1ELb1ELb0ELb1ELb0ELb0ELb0ELb1EEEvNS_16Flash_fwd_paramsE,(.L_x_1004 - _ZN5flash16flash_fwd_kernelI23Flash_fwd_kernel_traitsILi96ELi64ELi64ELi4ELb0ELb0EN7cutlass6half_tE19Flash_kernel_traitsILi96ELi64ELi64ELi4ES3_EELb1ELb1ELb0ELb1ELb0ELb0ELb0ELb1EEEvNS_16Flash_fwd_paramsE)
        .other          _ZN5flash16flash_fwd_kernelI23Flash_fwd_kernel_traitsILi96ELi64ELi64ELi4ELb0ELb0EN7cutlass6half_tE19Flash_kernel_traitsILi96ELi64ELi64ELi4ES3_EELb1ELb1ELb0ELb1ELb0ELb0ELb0ELb1EEEvNS_16Flash_fwd_paramsE,@"STO_CUDA_ENTRY STV_DEFAULT"
_ZN5flash16flash_fwd_kernelI23Flash_fwd_kernel_traitsILi96ELi64ELi64ELi4ELb0ELb0EN7cutlass6half_tE19Flash_kernel_traitsILi96ELi64ELi64ELi4ES3_EELb1ELb1ELb0ELb1ELb0ELb0ELb0ELb1EEEvNS_16Flash_fwd_paramsE:
.text._ZN5flash16flash_fwd_kernelI23Flash_fwd_kernel_traitsILi96ELi64ELi64ELi4ELb0ELb0EN7cutlass6half_tE19Flash_kernel_traitsILi96ELi64ELi64ELi4ES3_EELb1ELb1ELb0ELb1ELb0ELb0ELb0ELb1EEEvNS_16Flash_fwd_paramsE:
        /* <DEDUP_REMOVED lines=11> */
[----:B------:R-:W1:Y:S01]  /*00b0*/  LDC.U8 R0, c[0x0][0x312] ;  /* 0x0000c480ff007b82 */ /* 0x000e620000000000 */
[----:B------:R-:W-:Y:S01]  /*00c0*/  ISETP.NE.U32.AND P2, PT, RZ, c[0x0][0x240], PT ;  /* 0x00009000ff007a0c */ /* 0x000fe20003f45070 */
[----:B------:R-:W-:Y:S01]  /*00d0*/  IMAD.MOV.U32 R162, RZ, RZ, -0x1 ;  /* 0xffffffffffa27424 */ /* 0x000fe200078e00ff */
[----:B------:R-:W4:Y:S02]  /*00e0*/  S2R R13, SR_CTAID.X ;  /* 0x00000000000d7919 */ /* 0x000f240000002500 */
[----:B------:R-:W-:Y:S02]  /*00f0*/  ISETP.NE.AND.EX P2, PT, RZ, c[0x0][0x244], PT, P2 ;  /* 0x00009100ff007a0c */ /* 0x000fe40003f45320 */
[----:B------:R-:W4:Y:S04]  /*0100*/  S2R R22, SR_CTAID.Y ;  /* 0x0000000000167919 */ /* 0x000f280000002600 */
[----:B------:R-:W4:Y:S04]  /*0110*/  S2R R26, SR_CTAID.Z ;  /* 0x00000000001a7919 */ /* 0x000f280000002700 */
[----:B------:R-:W4:Y:S01]  /*0120*/  S2R R7, SR_TID.X ;  /* 0x0000000000077919 */ /* 0x000f220000002100 */
[----:B-1----:R-:W-:-:S02]  /*0130*/  ISETP.NE.AND P3, PT, R0, RZ, PT ;  /* 0x000000ff0000720c */ /* 0x002fc40003f65270 */
[----:B----4-:R-:W-:-:S04]  /*0140*/  LOP3.LUT R2, R26, R13, R22, 0xfe, !PT ;  /* 0x0000000d1a027212 */ /* 0x010fc800078efe16 */
[----:B------:R-:W-:Y:S01]  /*0150*/  LOP3.LUT P4, RZ, R2, R7, RZ, 0xfc, !PT ;  /* 0x0000000702ff7212 */ /* 0x000fe2000788fcff */
[----:B------:R-:W-:-:S12]  /*0160*/  IMAD.MOV.U32 R10, RZ, RZ, -0x1 ;  /* 0xffffffffff0a7424 */ /* 0x000fd800078e00ff */
[----:B------:R-:W-:Y:S02]  /*0170*/  @!P4 IMAD.MOV.U32 R24, RZ, RZ, c[0x0][0x308] ;  /* 0x0000c200ff18c624 */ /* 0x000fe400078e00ff */
[----:B------:R-:W-:Y:S01]  /*0180*/  @!P4 IMAD.MOV.U32 R25, RZ, RZ, c[0x0][0x30c] ;  /* 0x0000c300ff19c624 */ /* 0x000fe200078e00ff */
[----:B--2---:R-:W1:Y:S08]  /*0190*/  @P1 R2UR UR28, R8 ;  /* 0x00000000081c13c2 */ /* 0x004e7000000e0000 */
[----:B------:R-:W2:Y:S01]  /*01a0*/  @P1 R2UR UR29, R9 ;  /* 0x00000000091d13c2 */ /* 0x000ea200000e0000 */
[----:B---3--:R-:W-:-:S05]  /*01b0*/  @P1 IADD3 R14, P0, R4, c[0x0][0x300], RZ ;  /* 0x0000c000040e1a10 */ /* 0x008fca0007f1e0ff */
[----:B------:R-:W-:Y:S01]  /*01c0*/  @P1 IMAD.X R15, RZ, RZ, R5, P0 ;  /* 0x000000ffff0f1224 */ /* 0x000fe200000e0605 */
[----:B------:R-:W-:Y:S02]  /*01d0*/  ISETP.EQ.U32.AND P1, PT, RZ, c[0x0][0x248], PT ;  /* 0x00009200ff007a0c */ /* 0x000fe40003f22070 */
[----:B------:R-:W-:Y:S02]  /*01e0*/  MOV R5, 0x4 ;  /* 0x0000000400057802 */ /* 0x000fe40000000f00 */
[----:B------:R-:W-:Y:S01]  /*01f0*/  ISETP.EQ.OR.EX P1, PT, RZ, c[0x0][0x24c], !P3, P1 ;  /* 0x00009300ff007a0c */ /* 0x000fe20005f22710 */
[----:B------:R-:W-:Y:S01]  /*0200*/  @!P4 STG.E.64 [R24.64+0x8], R14 ;  /* 0x0000080e1800c986 */ /* 0x000fe2000c101b1a */
[----:B------:R-:W-:Y:S01]  /*0210*/  ISETP.NE.U32.AND P0, PT, RZ, c[0x0][0x250], PT ;  /* 0x00009400ff007a0c */ /* 0x000fe20003f05070 */
[----:B------:R-:W-:-:S03]  /*0220*/  IMAD.WIDE R20, R22, R5, c[0x0][0x240] ;  /* 0x0000900016147625 */ /* 0x000fc600078e0205 */
[----:B------:R-:W-:Y:S01]  /*0230*/  ISETP.NE.AND.EX P0, PT, RZ, c[0x0][0x254], PT, P0 ;  /* 0x00009500ff007a0c */ /* 0x000fe20003f05300 */
[----:B-1----:R-:W-:Y:S01]  /*0240*/  IMAD.U32 R16, RZ, RZ, UR28 ;  /* 0x0000001cff107e24 */ /* 0x002fe2000f8e00ff */
[----:B--2---:R-:W-:Y:S01]  /*0250*/  MOV R17, UR29 ;  /* 0x0000001d00117c02 */ /* 0x004fe20008000f00 */
[----:B------:R-:W-:-:S04]  /*0260*/  IMAD.WIDE R18, R22, R5, c[0x0][0x248] ;  /* 0x0000920016127625 */ /* 0x000fc800078e0205 */
        /* <DEDUP_REMOVED lines=19> */
.L_x_900:
[----:B---34-:R-:W-:Y:S02]  /*03a0*/  MOV R4, c[0x0][0x218] ;  /* 0x0000860000047a02 */ /* 0x018fe40000000f00 */
.L_x_901:
        /* <DEDUP_REMOVED lines=27> */
[----:B------:R-:W-:Y:S01]  /*0560*/  LOP3.LUT R0, R17, 0xffffffe0, RZ, 0xc0, !PT ;  /* 0xffffffe011007812 */ /* 0x000fe200078ec0ff */
[----:B------:R-:W-:Y:S01]  /*0570*/  IMAD R28, R5, c[0x0][0x224], R20 ;  /* 0x00008900051c7a24 */ /* 0x000fe200078e0214 */
[----:B------:R-:W-:Y:S02]  /*0580*/  SHF.R.S32.HI R27, RZ, 0x1f, R26 ;  /* 0x0000001fff1b7819 */ /* 0x000fe4000001141a */
[----:B------:R-:W-:Y:S01]  /*0590*/  IADD3 R9, R7, -R0, RZ ;  /* 0x8000000007097210 */ /* 0x000fe20007ffe0ff */
[----:B------:R-:W-:Y:S01]  /*05a0*/  IMAD R28, R28, c[0x0][0x228], RZ ;  /* 0x00008a001c1c7a24 */ /* 0x000fe200078e02ff */
[----:B------:R-:W-:-:S02]  /*05b0*/  SHF.L.U32 R0, R5, 0x5, RZ ;  /* 0x0000000505007819 */ /* 0x000fc400000006ff */
[--C-:B------:R-:W-:Y:S01]  /*05c0*/  SHF.R.S32.HI R4, RZ, 0x1f, R9.reuse ;  /* 0x0000001fff047819 */ /* 0x100fe20000011409 */
[----:B------:R-:W-:Y:S01]  /*05d0*/  @P3 IMAD.WIDE.U32 R30, R162, c[0x0][0x190], RZ ;  /* 0x00006400a21e3a25 */ /* 0x000fe200078e00ff */
[----:B-1----:R-:W-:Y:S02]  /*05e0*/  @!P3 SHF.R.S32.HI R19, RZ, 0x1f, R22 ;  /* 0x0000001fff13b819 */ /* 0x002fe40000011416 */
[----:B------:R-:W-:Y:S01]  /*05f0*/  IADD3 R84, P2, P1, R0, R14, R9 ;  /* 0x0000000e00547210 */ /* 0x000fe2000795e009 */
[----:B------:R-:W-:Y:S01]  /*0600*/  @P0 IMAD.IADD R6, R3, 0x1, R10 ;  /* 0x0000000103060824 */ /* 0x000fe200078e020a */
[----:B------:R-:W-:Y:S01]  /*0610*/  SHF.R.S32.HI R0, RZ, 0x1f, R0 ;  /* 0x0000001fff007819 */ /* 0x000fe20000011400 */
[----:B------:R-:W-:Y:S02]  /*0620*/  @!P3 IMAD R19, R19, c[0x0][0x178], RZ ;  /* 0x00005e001313ba24 */ /* 0x000fe400078e02ff */
[----:B------:R-:W-:Y:S01]  /*0630*/  @P0 IMAD.WIDE.U32 R170, R6, c[0x0][0x198], RZ ;  /* 0x0000660006aa0a25 */ /* 0x000fe200078e00ff */
[----:B------:R-:W-:-:S03]  /*0640*/  IADD3.X R0, R0, R15, R4, P2, P1 ;  /* 0x0000000f00007210 */ /* 0x000fc600017e2404 */
[----:B------:R-:W-:-:S04]  /*0650*/  @!P3 IMAD.WIDE.U32 R14, R22, c[0x0][0x178], RZ ;  /* 0x00005e00160eba25 */ /* 0x000fc800078e00ff */
[----:B------:R-:W-:Y:S01]  /*0660*/  @!P3 IMAD R4, R22, c[0x0][0x17c], R19 ;  /* 0x00005f001604ba24 */ /* 0x000fe200078e0213 */
[----:B------:R-:W-:Y:S01]  /*0670*/  @!P3 MOV R30, R14 ;  /* 0x0000000e001eb202 */ /* 0x000fe20000000f00 */
[----:B------:R-:W-:Y:S02]  /*0680*/  @P3 IMAD R11, R162, c[0x0][0x194], R31 ;  /* 0x00006500a20b3a24 */ /* 0x000fe400078e021f */
[----:B------:R-:W-:Y:S02]  /*0690*/  @P0 IMAD R6, R6, c[0x0][0x19c], R171 ;  /* 0x0000670006060a24 */ /* 0x000fe400078e02ab */
[----:B------:R-:W-:Y:S01]  /*06a0*/  @!P3 IMAD.IADD R11, R15, 0x1, R4 ;  /* 0x000000010f0bb824 */ /* 0x000fe200078e0204 */
        /* <DEDUP_REMOVED lines=11> */
.L_x_903:
        /* <DEDUP_REMOVED lines=22> */
[----:B------:R-:W-:-:S04]  /*08c0*/  @P0 IMAD R8, R8, c[0x0][0x1a4], R33 ;  /* 0x0000690008080a24 */ /* 0x000fc800078e0221 */
        /* <DEDUP_REMOVED lines=14> */
.L_x_904:
[CC--:B------:R-:W-:Y:S01]  /*09b0*/  LEA.HI R165, R16.reuse, R7.reuse, RZ, 0x2 ;  /* 0x0000000710a57211 */ /* 0x0c0fe200078f10ff */
[----:B------:R-:W-:Y:S01]  /*09c0*/  BSSY B0, `(.L_x_905) ;  /* 0x0000068000007945 */ /* 0x000fe20003800000 */
[CC--:B------:R-:W-:Y:S02]  /*09d0*/  LEA.HI R18, R16.reuse, R7.reuse, RZ, 0x3 ;  /* 0x0000000710127211 */ /* 0x0c0fe400078f18ff */
[----:B------:R-:W-:Y:S02]  /*09e0*/  LOP3.LUT R174, R165, 0xfffffffc, RZ, 0xc0, !PT ;  /* 0xfffffffca5ae7812 */ /* 0x000fe400078ec0ff */
        /* <DEDUP_REMOVED lines=11> */
[----:B------:R-:W-:Y:S02]  /*0aa0*/  LOP3.LUT R165, R165, 0x7fffffe, RZ, 0xc0, !PT ;  /* 0x07fffffea5a57812 */ /* 0x000fe400078ec0ff */
[--C-:B------:R-:W-:Y:S01]  /*0ab0*/  LOP3.LUT R3, R5, 0x18, R174.reuse, 0xf8, !PT ;  /* 0x0000001805037812 */ /* 0x100fe200078ef8ae */
[----:B------:R-:W-:Y:S01]  /*0ac0*/  IMAD.WIDE.U32 R36, R24, c[0x0][0x198], R174 ;  /* 0x0000660018247a25 */ /* 0x000fe200078e00ae */
[----:B------:R-:W-:Y:S02]  /*0ad0*/  SHF.R.U32.HI R12, RZ, 0x3, R5 ;  /* 0x00000003ff0c7819 */ /* 0x000fe40000011605 */
[----:B------:R-:W-:Y:S01]  /*0ae0*/  LOP3.LUT R14, R16, 0xfffffff0, RZ, 0xc0, !PT ;  /* 0xfffffff0100e7812 */ /* 0x000fe200078ec0ff */
[----:B------:R-:W-:Y:S01]  /*0af0*/  IMAD R5, R25, c[0x0][0x198], RZ ;  /* 0x0000660019057a24 */ /* 0x000fe200078e02ff */
[----:B------:R-:W-:Y:S01]  /*0b00*/  IADD3 R30, P0, R174, R30, RZ ;  /* 0x0000001eae1e7210 */ /* 0x000fe20007f1e0ff */
[----:B------:R-:W-:Y:S01]  /*0b10*/  IMAD.IADD R165, R24, 0x1, -R165 ;  /* 0x0000000118a57824 */ /* 0x000fe200078e0aa5 */
[----:B------:R-:W-:Y:S01]  /*0b20*/  SHF.R.S32.HI R4, RZ, 0x5, R17 ;  /* 0x00000005ff047819 */ /* 0x000fe20000011411 */
[----:B------:R-:W-:Y:S01]  /*0b30*/  IMAD.IADD R15, R7, 0x1, -R14 ;  /* 0x00000001070f7824 */ /* 0x000fe200078e0a0e */
[----:B------:R-:W-:Y:S01]  /*0b40*/  IADD3 R170, P1, R170, R36, RZ ;  /* 0x00000024aaaa7210 */ /* 0x000fe20007f3e0ff */
[----:B------:R-:W-:Y:S01]  /*0b50*/  IMAD R5, R24, c[0x0][0x19c], R5 ;  /* 0x0000670018057a24 */ /* 0x000fe200078e0205 */
[----:B------:R-:W-:Y:S01]  /*0b60*/  LOP3.LUT R12, R3, R12, RZ, 0x3c, !PT ;  /* 0x0000000c030c7212 */ /* 0x000fe200078e3cff */
[----:B------:R-:W-:Y:S01]  /*0b70*/  IMAD.X R31, R175, 0x1, R11, P0 ;  /* 0x00000001af1f7824 */ /* 0x000fe200000e060b */
[----:B------:R-:W-:Y:S01]  /*0b80*/  SHF.R.S32.HI R11, RZ, 0x1f, R132 ;  /* 0x0000001fff0b7819 */ /* 0x000fe20000011484 */
[----:B------:R-:W-:Y:S01]  /*0b90*/  IMAD R165, R4, 0x8, R165 ;  /* 0x0000000804a57824 */ /* 0x000fe200078e02a5 */
[----:B------:R-:W-:Y:S01]  /*0ba0*/  LEA.HI R14, R15, R15, RZ, 0x1 ;  /* 0x0000000f0f0e7211 */ /* 0x000fe200078f08ff */
[----:B------:R-:W-:Y:S01]  /*0bb0*/  IMAD R3, R25, c[0x0][0x1a0], RZ ;  /* 0x0000680019037a24 */ /* 0x000fe200078e02ff */
[----:B------:R-:W-:Y:S01]  /*0bc0*/  IADD3.X R171, R6, R37, R5, P1, !PT ;  /* 0x0000002506ab7210 */ /* 0x000fe20000ffe405 */
[----:B------:R-:W-:Y:S01]  /*0bd0*/  IMAD.WIDE.U32 R34, R24, c[0x0][0x1a0], R174 ;  /* 0x0000680018227a25 */ /* 0x000fe200078e00ae */
[----:B------:R-:W-:-:S02]  /*0be0*/  SHF.R.S32.HI R6, RZ, 0x1f, R9 ;  /* 0x0000001fff067819 */ /* 0x000fc40000011409 */
[----:B------:R-:W-:Y:S01]  /*0bf0*/  SHF.R.S32.HI R19, RZ, 0x1, R14 ;  /* 0x00000001ff137819 */ /* 0x000fe2000001140e */
[----:B------:R-:W-:Y:S01]  /*0c00*/  IMAD.U32 R165, R165, 0x20, R12 ;  /* 0x00000020a5a57824 */ /* 0x000fe200078e000c */
[----:B------:R-:W-:Y:S01]  /*0c10*/  SHF.R.S32.HI R12, RZ, 0x1f, R14 ;  /* 0x0000001fff0c7819 */ /* 0x000fe2000001140e */
[----:B------:R-:W-:Y:S01]  /*0c20*/  IMAD R3, R24, c[0x0][0x1a4], R3 ;  /* 0x0000690018037a24 */ /* 0x000fe200078e0203 */
[----:B------:R-:W-:Y:S01]  /*0c30*/  IADD3 R32, P0, R32, R34, RZ ;  /* 0x0000002220207210 */ /* 0x000fe20007f1e0ff */
[C---:B------:R-:W-:Y:S01]  /*0c40*/  IMAD R173, R11.reuse, c[0x0][0x1b0], RZ ;  /* 0x00006c000bad7a24 */ /* 0x040fe200078e02ff */
[----:B------:R-:W-:Y:S01]  /*0c50*/  LEA.HI R12, R12, R19, RZ, 0x2 ;  /* 0x000000130c0c7211 */ /* 0x000fe200078f10ff */
[----:B------:R-:W-:Y:S01]  /*0c60*/  IMAD R135, R11, c[0x0][0x1b8], RZ ;  /* 0x00006e000b877a24 */ /* 0x000fe200078e02ff */
[----:B------:R-:W-:Y:S01]  /*0c70*/  LEA.HI R11, R6, R9, RZ, 0x2 ;  /* 0x00000009060b7211 */ /* 0x000fe200078f10ff */
[----:B------:R-:W-:Y:S01]  /*0c80*/  IMAD.IADD R6, R169, 0x1, -R20 ;  /* 0x00000001a9067824 */ /* 0x000fe200078e0a14 */
[----:B------:R-:W-:Y:S01]  /*0c90*/  IADD3.X R33, R8, R35, R3, P0, !PT ;  /* 0x0000002308217210 */ /* 0x000fe200007fe403 */
[C---:B------:R-:W-:Y:S01]  /*0ca0*/  IMAD R173, R132.reuse, c[0x0][0x1b4], R173 ;  /* 0x00006d0084ad7a24 */ /* 0x040fe200078e02ad */
[----:B------:R-:W-:Y:S01]  /*0cb0*/  SHF.R.S32.HI R3, RZ, 0x1f, R17 ;  /* 0x0000001fff037819 */ /* 0x000fe20000011411 */
[----:B------:R-:W-:Y:S01]  /*0cc0*/  IMAD R135, R132, c[0x0][0x1bc], R135 ;  /* 0x00006f0084877a24 */ /* 0x000fe200078e0287 */
[----:B------:R-:W-:Y:S01]  /*0cd0*/  ISETP.GE.AND P0, PT, R24, R6, PT ;  /* 0x000000061800720c */ /* 0x000fe20003f06270 */
[----:B------:R-:W-:Y:S01]  /*0ce0*/  IMAD.WIDE.U32 R170, R132, c[0x0][0x1b0], R170 ;  /* 0x00006c0084aa7a25 */ /* 0x000fe200078e00aa */
[----:B------:R-:W-:-:S02]  /*0cf0*/  LOP3.LUT R12, R12, 0xfffffffc, RZ, 0xc0, !PT ;  /* 0xfffffffc0c0c7812 */ /* 0x000fc400078ec0ff */
[----:B------:R-:W-:Y:S01]  /*0d00*/  LEA.HI R3, R3, R4, RZ, 0x2 ;  /* 0x0000000403037211 */ /* 0x000fe200078f10ff */
[----:B------:R-:W-:Y:S01]  /*0d10*/  IMAD.WIDE.U32 R132, R132, c[0x0][0x1b8], R32 ;  /* 0x00006e0084847a25 */ /* 0x000fe200078e0020 */
[----:B------:R-:W-:Y:S02]  /*0d20*/  SHF.R.S32.HI R17, RZ, 0x2, R11 ;  /* 0x00000002ff117819 */ /* 0x000fe4000001140b */
[----:B------:R-:W-:Y:S01]  /*0d30*/  LOP3.LUT R3, R3, 0xffffffc, RZ, 0xc0, !PT ;  /* 0x0ffffffc03037812 */ /* 0x000fe200078ec0ff */
[----:B------:R-:W-:Y:S01]  /*0d40*/  IMAD.IADD R12, R19, 0x1, -R12 ;  /* 0x00000001130c7824 */ /* 0x000fe200078e0a0c */
[C---:B------:R-:W-:Y:S01]  /*0d50*/  IADD3 R167, R174.reuse, 0x20, RZ ;  /* 0x00000020aea77810 */ /* 0x040fe20007ffe0ff */
[----:B------:R-:W-:Y:S01]  /*0d60*/  IMAD R33, R27, c[0x0][0x1a8], RZ ;  /* 0x00006a001b217a24 */ /* 0x000fe200078e02ff */
[----:B------:R-:W-:Y:S01]  /*0d70*/  IADD3 R166, R174, 0x40, RZ ;  /* 0x00000040aea67810 */ /* 0x000fe20007ffe0ff */
[----:B------:R-:W-:Y:S01]  /*0d80*/  IMAD.MOV.U32 R5, RZ, RZ, 0x10 ;  /* 0x00000010ff057424 */ /* 0x000fe200078e00ff */
[----:B------:R-:W-:Y:S01]  /*0d90*/  LOP3.LUT P1, RZ, R12, 0x2, RZ, 0xc0, !PT ;  /* 0x000000020cff7812 */ /* 0x000fe2000782c0ff */
[----:B------:R-:W-:-:S02]  /*0da0*/  IMAD.IADD R168, R4, 0x1, -R3 ;  /* 0x0000000104a87824 */ /* 0x000fc400078e0a03 */
[C---:B------:R-:W-:Y:S01]  /*0db0*/  IMAD R33, R26.reuse, c[0x0][0x1ac], R33 ;  /* 0x00006b001a217a24 */ /* 0x040fe200078e0221 */
[----:B------:R-:W-:Y:S01]  /*0dc0*/  SEL R3, R5, 0xfffffff0, !P1 ;  /* 0xfffffff005037807 */ /* 0x000fe20004800000 */
[----:B------:R-:W-:-:S04]  /*0dd0*/  IMAD.WIDE.U32 R30, R26, c[0x0][0x1a8], R30 ;  /* 0x00006a001a1e7a25 */ /* 0x000fc800078e001e */
[----:B------:R-:W-:Y:S02]  /*0de0*/  IMAD R168, R168, 0x10, R17 ;  /* 0x00000010a8a87824 */ /* 0x000fe400078e0211 */
        /* <DEDUP_REMOVED lines=37> */
.L_x_906:
[----:B------:R-:W-:Y:S05]  /*1040*/  BSYNC B0 ;  /* 0x0000000000007941 */ /* 0x000fea0003800000 */
.L_x_905:
[----:B------:R-:W-:Y:S01]  /*1050*/  LOP3.LUT R8, R11, 0x7ffffffc, RZ, 0xc0, !PT ;  /* 0x7ffffffc0b087812 */ /* 0x000fe200078ec0ff */
[----:B------:R-:W-:Y:S01]  /*1060*/  IMAD R28, R85, 0x40, R28 ;  /* 0x00000040551c7824 */ /* 0x000fe200078e021c */
[----:B------:R-:W-:Y:S01]  /*1070*/  UMOV UR21, 0x6 ;  /* 0x0000000600157882 */ /* 0x000fe20000000000 */
[----:B------:R-:W-:Y:S01]  /*1080*/  BSSY B0, `(.L_x_907) ;  /* 0x000002f000007945 */ /* 0x000fe20003800000 */
[----:B------:R-:W-:Y:S01]  /*1090*/  ULDC.64 UR4, c[0x0][0x198] ;  /* 0x0000660000047ab9 */ /* 0x000fe20000000a00 */
[----:B------:R-:W-:Y:S01]  /*10a0*/  IMAD.IADD R8, R9, 0x1, -R8 ;  /* 0x0000000109087824 */ /* 0x000fe200078e0a08 */
[----:B------:R-:W-:Y:S01]  /*10b0*/  IADD3 R9, R24, 0x20, RZ ;  /* 0x0000002018097810 */ /* 0x000fe20007ffe0ff */
[----:B------:R-:W-:Y:S01]  /*10c0*/  USHF.L.U64.HI UR6, UR4, UR21, UR5 ;  /* 0x0000001504067299 */ /* 0x000fe20008010205 */
[----:B------:R-:W-:Y:S01]  /*10d0*/  IADD3 R93, R28, -0x40, RZ ;  /* 0xffffffc01c5d7810 */ /* 0x000fe20007ffe0ff */
[----:B------:R-:W-:Y:S01]  /*10e0*/  IMAD.SHL.U32 R11, R8, 0x2, RZ ;  /* 0x00000002080b7824 */ /* 0x000fe200078e00ff */
[----:B------:R-:W-:Y:S01]  /*10f0*/  ISETP.GE.AND P1, PT, R9, R6, PT ;  /* 0x000000060900720c */ /* 0x000fe20003f26270 */
[----:B------:R-:W-:-:S02]  /*1100*/  USHF.L.U32 UR7, UR4, 0x6, URZ ;  /* 0x0000000604077899 */ /* 0x000fc4000800063f */
[----:B------:R-:W-:-:S05]  /*1110*/  IMAD R8, R168, c[0x0][0x228], R11 ;  /* 0x00008a00a8087a24 */ /* 0x000fca00078e020b */
[----:B------:R-:W-:Y:S02]  /*1120*/  IADD3 R94, P0, R93, R8, RZ ;  /* 0x000000085d5e7210 */ /* 0x000fe40007f1e0ff */
[----:B------:R-:W-:-:S04]  /*1130*/  SHF.R.S32.HI R8, RZ, 0x1f, R8 ;  /* 0x0000001fff087819 */ /* 0x000fc80000011408 */
[----:B------:R-:W-:Y:S01]  /*1140*/  LEA.HI.X.SX32 R93, R93, R8, 0x1, P0 ;  /* 0x000000085d5d7211 */ /* 0x000fe200000f0eff */
[----:B------:R-:W-:Y:S05]  /*1150*/  @P1 BRA `(.L_x_908) ;  /* 0x0000021000001947 */ /* 0x000fea0003800000 */
[----:B------:R-:W-:Y:S01]  /*1160*/  IADD3 R11, P0, R176, 0x20, RZ ;  /* 0x00000020b00b7810 */ /* 0x000fe20007f1e0ff */
        /* <DEDUP_REMOVED lines=32> */
.L_x_908:
[----:B------:R-:W-:Y:S05]  /*1370*/  BSYNC B0 ;  /* 0x0000000000007941 */ /* 0x000fea0003800000 */
.L_x_907:
        /* <DEDUP_REMOVED lines=38> */
.L_x_910:
[----:B------:R-:W-:Y:S05]  /*15e0*/  BSYNC B0 ;  /* 0x0000000000007941 */ /* 0x000fea0003800000 */
.L_x_909:
        /* <DEDUP_REMOVED lines=34> */
.L_x_912:
[----:B------:R-:W-:Y:S05]  /*1810*/  BSYNC B0 ;  /* 0x0000000000007941 */ /* 0x000fea0003800000 */
.L_x_911:
[----:B------:R-:W-:Y:S01]  /*1820*/  ISETP.NE.U32.AND P2, PT, RZ, c[0x0][0x318], PT ;  /* 0x0000c600ff007a0c */ /* 0x000fe20003f45070 */
[----:B------:R-:W0:Y:S01]  /*1830*/  LDGDEPBAR ;  /* 0x00000000000079af */ /* 0x000e220000000000 */
[----:B------:R-:W-:Y:S01]  /*1840*/  IMAD R20, R4, 0x10, R20 ;  /* 0x0000001004147824 */ /* 0x000fe200078e0214 */
[----:B------:R-:W-:Y:S01]  /*1850*/  LOP3.LUT R14, R14, 0x7fffffe, RZ, 0xc0, !PT ;  /* 0x07fffffe0e0e7812 */ /* 0x000fe200078ec0ff */
[----:B------:R-:W-:Y:S01]  /*1860*/  ULDC.64 UR4, c[0x0][0x1a0] ;  /* 0x0000680000047ab9 */ /* 0x000fe20000000a00 */
[----:B------:R-:W-:-:S13]  /*1870*/  ISETP.NE.AND.EX P2, PT, RZ, c[0x0][0x31c], PT, P2 ;  /* 0x0000c700ff007a0c */ /* 0x000fda0003f45320 */
[----:B------:R-:W-:Y:S01]  /*1880*/  @P2 SHF.R.S32.HI R8, RZ, 0x1f, R22 ;  /* 0x0000001fff082819 */ /* 0x000fe20000011416 */
[----:B------:R-:W-:-:S04]  /*1890*/  @P2 IMAD.WIDE.U32 R26, R22, c[0x0][0x320], R26 ;  /* 0x0000c800161a2a25 */ /* 0x000fc800078e001a */
[----:B------:R-:W-:Y:S01]  /*18a0*/  @P2 IMAD R19, R8, c[0x0][0x320], RZ ;  /* 0x0000c80008132a24 */ /* 0x000fe200078e02ff */
[----:B--2---:R-:W-:Y:S01]  /*18b0*/  @P2 LEA R28, P0, R26, c[0x0][0x318], 0x2 ;  /* 0x0000c6001a1c2a11 */ /* 0x004fe200078010ff */
[----:B------:R-:W-:-:S04]  /*18c0*/  DEPBAR.LE SB0, 0x0 ;  /* 0x000080000000791a */ /* 0x000fc80000000000 */
[----:B------:R-:W-:-:S04]  /*18d0*/  @P2 IMAD R19, R22, c[0x0][0x324], R19 ;  /* 0x0000c90016132a24 */ /* 0x000fc800078e0213 */
[----:B------:R-:W-:-:S05]  /*18e0*/  @P2 IMAD.IADD R19, R27, 0x1, R19 ;  /* 0x000000011b132824 */ /* 0x000fca00078e0213 */
[----:B------:R-:W-:-:S05]  /*18f0*/  @P2 LEA.HI.X R29, R26, c[0x0][0x31c], R19, 0x2, P0 ;  /* 0x0000c7001a1d2a11 */ /* 0x000fca00000f1413 */
[----:B------:R-:W2:Y:S01]  /*1900*/  @P2 LDG.E R8, [R28.64] ;  /* 0x0000001a1c082981 */ /* 0x000ea2000c1e1900 */
[----:B------:R-:W-:Y:S01]  /*1910*/  SHF.R.S32.HI R19, RZ, 0x4, R16 ;  /* 0x00000004ff137819 */ /* 0x000fe20000011410 */
[----:B------:R-:W-:Y:S01]  /*1920*/  IMAD.SHL.U32 R21, R12, 0x40, RZ ;  /* 0x000000400c157824 */ /* 0x000fe200078e00ff */
[----:B------:R-:W-:Y:S01]  /*1930*/  IADD3 R17, R20, 0x1, R17 ;  /* 0x0000000114117810 */ /* 0x000fe20007ffe011 */
[----:B------:R-:W-:Y:S01]  /*1940*/  IMAD.IADD R14, R15, 0x1, -R14 ;  /* 0x000000010f0e7824 */ /* 0x000fe200078e0a0e */
[----:B------:R-:W-:Y:S01]  /*1950*/  SHF.R.S32.HI R22, RZ, 0x1f, R15 ;  /* 0x0000001fff167819 */ /* 0x000fe2000001140f */
[----:B------:R-:W-:Y:S01]  /*1960*/  IMAD R126, R13, 0x4, R4 ;  /* 0x000000040d7e7824 */ /* 0x000fe200078e0204 */
[----:B------:R-:W-:Y:S01]  /*1970*/  LOP3.LUT R20, R18, 0xfffffff8, RZ, 0xc0, !PT ;  /* 0xfffffff812147812 */ /* 0x000fe200078ec0ff */
[----:B------:R-:W-:Y:S01]  /*1980*/  IMAD.SHL.U32 R10, R10, 0x8, RZ ;  /* 0x000000080a0a7824 */ /* 0x000fe200078e00ff */
[----:B------:R-:W-:Y:S01]  /*1990*/  LEA.HI R18, R16, R19, RZ, 0x1 ;  /* 0x0000001310127211 */ /* 0x000fe200078f08ff */
[----:B------:R-:W-:Y:S01]  /*19a0*/  USHF.L.U64.HI UR21, UR4, UR21, UR5 ;  /* 0x0000001504157299 */ /* 0x000fe20008010205 */
[----:B------:R-:W-:Y:S01]  /*19b0*/  LEA.HI R22, R22, R15, RZ, 0x3 ;  /* 0x0000000f16167211 */ /* 0x000fe200078f18ff */
[----:B------:R-:W-:Y:S01]  /*19c0*/  IMAD.IADD R16, R7, 0x1, -R20 ;  /* 0x0000000107107824 */ /* 0x000fe200078e0a14 */
[----:B------:R-:W-:Y:S01]  /*19d0*/  LOP3.LUT R18, R18, 0xfffffffe, RZ, 0xc0, !PT ;  /* 0xfffffffe12127812 */ /* 0x000fe200078ec0ff */
[----:B------:R-:W-:Y:S01]  /*19e0*/  USHF.L.U32 UR22, UR4, 0x6, URZ ;  /* 0x0000000604167899 */ /* 0x000fe2000800063f */
[----:B------:R-:W-:Y:S01]  /*19f0*/  ISETP.GE.AND P0, PT, R24, R6, PT ;  /* 0x000000061800720c */ /* 0x000fe20003f06270 */
[----:B------:R-:W-:Y:S01]  /*1a00*/  BAR.SYNC.DEFER_BLOCKING 0x0 ;  /* 0x0000000000007b1d */ /* 0x000fe20000010000 */
[----:B------:R-:W-:Y:S01]  /*1a10*/  IMAD.SHL.U32 R12, R22, 0x20, RZ ;  /* 0x00000020160c7824 */ /* 0x000fe200078e00ff */
[----:B------:R-:W-:Y:S01]  /*1a20*/  LEA.HI R15, R16, R16, RZ, 0x1 ;  /* 0x00000010100f7211 */ /* 0x000fe200078f08ff */
[----:B------:R-:W-:Y:S01]  /*1a30*/  IMAD.IADD R18, R19, 0x1, -R18 ;  /* 0x0000000113127824 */ /* 0x000fe200078e0a12 */
[----:B------:R-:W-:Y:S01]  /*1a40*/  LOP3.LUT R21, R21, 0xc0, RZ, 0xc0, !PT ;  /* 0x000000c015157812 */ /* 0x000fe200078ec0ff */
[----:B------:R-:W-:Y:S01]  /*1a50*/  IMAD R20, R92, UR21, RZ ;  /* 0x000000155c147c24 */ /* 0x000fe2000f8e02ff */
[----:B------:R-:W-:Y:S01]  /*1a60*/  LOP3.LUT R23, R12, 0xffffff00, RZ, 0xc0, !PT ;  /* 0xffffff000c177812 */ /* 0x000fe200078ec0ff */
[----:B------:R-:W-:Y:S01]  /*1a70*/  IMAD.SHL.U32 R12, R18, 0x8, RZ ;  /* 0x00000008120c7824 */ /* 0x000fe200078e00ff */
[----:B------:R-:W-:Y:S01]  /*1a80*/  LOP3.LUT R19, R15, 0x7fffffe, RZ, 0xc0, !PT ;  /* 0x07fffffe0f137812 */ /* 0x000fe200078ec0ff */
[----:B------:R-:W-:Y:S01]  /*1a90*/  IMAD.MOV.U32 R134, RZ, RZ, R132 ;  /* 0x000000ffff867224 */ /* 0x000fe200078e0084 */
[----:B------:R-:W-:Y:S01]  /*1aa0*/  SHF.R.S32.HI R15, RZ, 0x1, R15 ;  /* 0x00000001ff0f7819 */ /* 0x000fe2000001140f */
[--C-:B------:R-:W-:Y:S01]  /*1ab0*/  IMAD R13, R4, 0x200, R23.reuse ;  /* 0x00000200040d7824 */ /* 0x100fe200078e0217 */
[----:B------:R-:W-:Y:S01]  /*1ac0*/  LOP3.LUT R12, R21, 0x8, R12, 0xf8, !PT ;  /* 0x00000008150c7812 */ /* 0x000fe200078ef80c */
[C---:B------:R-:W-:Y:S01]  /*1ad0*/  IMAD R4, R14.reuse, 0x20, R23 ;  /* 0x000000200e047824 */ /* 0x040fe200078e0217 */
[----:B------:R-:W-:Y:S01]  /*1ae0*/  SHF.R.U32.HI R21, RZ, 0x3, R21 ;  /* 0x00000003ff157819 */ /* 0x000fe20000011615 */
[----:B------:R-:W-:Y:S01]  /*1af0*/  IMAD R13, R14, 0x20, R13 ;  /* 0x000000200e0d7824 */ /* 0x000fe200078e020d */
[C---:B------:R-:W-:Y:S01]  /*1b00*/  LOP3.LUT P1, RZ, R15.reuse, 0x2, RZ, 0xc0, !PT ;  /* 0x000000020fff7812 */ /* 0x040fe2000782c0ff */
[----:B------:R-:W-:Y:S01]  /*1b10*/  IMAD.SHL.U32 R14, R15, 0x40, RZ ;  /* 0x000000400f0e7824 */ /* 0x000fe200078e00ff */
[----:B------:R-:W-:Y:S01]  /*1b20*/  LOP3.LUT R12, R12, R21, RZ, 0x3c, !PT ;  /* 0x000000150c0c7212 */ /* 0x000fe200078e3cff */
[----:B------:R-:W-:Y:S01]  /*1b30*/  IMAD.IADD R19, R16, 0x1, -R19 ;  /* 0x0000000110137824 */ /* 0x000fe200078e0a13 */
[----:B------:R-:W2:Y:S01]  /*1b40*/  @P2 MUFU.RCP R21, c[0x0][0x238] ;  /* 0x00008e0000152b08 */ /* 0x000ea20000001000 */
[----:B------:R-:W-:Y:S01]  /*1b50*/  IMAD.SHL.U32 R163, R7, 0x2, RZ ;  /* 0x0000000207a37824 */ /* 0x000fe200078e00ff */
[----:B------:R-:W-:Y:S01]  /*1b60*/  LOP3.LUT R23, R14, 0xc0, RZ, 0xc0, !PT ;  /* 0x000000c00e177812 */ /* 0x000fe200078ec0ff */
[C---:B------:R-:W-:Y:S01]  /*1b70*/  IMAD.IADD R123, R12.reuse, 0x1, R13 ;  /* 0x000000010c7b7824 */ /* 0x040fe200078e020d */
[----:B------:R3:W-:Y:S01]  /*1b80*/  @P0 STS [R165+0x6000], RZ ;  /* 0x006000ffa5000388 */ /* 0x0007e20000000800 */
[----:B------:R-:W-:Y:S01]  /*1b90*/  IMAD.IADD R4, R12, 0x1, R4 ;  /* 0x000000010c047824 */ /* 0x000fe200078e0204 */
[----:B------:R-:W-:Y:S01]  /*1ba0*/  LOP3.LUT R10, R23, 0x8, R10, 0xf8, !PT ;  /* 0x00000008170a7812 */ /* 0x000fe200078ef80a */
[----:B------:R-:W-:Y:S01]  /*1bb0*/  IMAD R11, R11, UR22, R20 ;  /* 0x000000160b0b7c24 */ /* 0x000fe2000f8e0214 */
[----:B------:R3:W-:Y:S01]  /*1bc0*/  @P0 STS [R165+0x6004], RZ ;  /* 0x006004ffa5000388 */ /* 0x0007e20000000800 */
[----:B------:R-:W-:Y:S01]  /*1bd0*/  SHF.R.U32.HI R23, RZ, 0x3, R23 ;  /* 0x00000003ff177819 */ /* 0x000fe20000011617 */
[----:B------:R-:W-:Y:S01]  /*1be0*/  IMAD R19, R18, 0x8, R19 ;  /* 0x0000000812137824 */ /* 0x000fe200078e0213 */
[----:B------:R-:W-:Y:S01]  /*1bf0*/  IADD3 R7, R2, R17, -R169 ;  /* 0x0000001102077210 */ /* 0x000fe20007ffe8a9 */
[----:B------:R3:W-:Y:S01]  /*1c00*/  @P0 STS.64 [R165+0x6008], RZ ;  /* 0x006008ffa5000388 */ /* 0x0007e20000000a00 */
[----:B------:R-:W-:Y:S01]  /*1c10*/  LOP3.LUT R122, R10, R23, RZ, 0x3c, !PT ;  /* 0x000000170a7a7212 */ /* 0x000fe200078e3cff */
[----:B------:R-:W-:Y:S01]  /*1c20*/  IMAD.WIDE.U32 R12, R92, UR22, R134 ;  /* 0x000000165c0c7c25 */ /* 0x000fe2000f8e0086 */
[----:B------:R-:W-:Y:S01]  /*1c30*/  UIADD3 UR18, UR29, 0x646e171e, URZ ;  /* 0x646e171e1d127890 */ /* 0x000fe2000fffe03f */
[----:B------:R3:W-:Y:S01]  /*1c40*/  @P0 STS.128 [R165+0x7000], RZ ;  /* 0x007000ffa5000388 */ /* 0x0007e20000000c00 */
[----:B------:R-:W-:Y:S01]  /*1c50*/  BSSY B0, `(.L_x_913) ;  /* 0x0000026000007945 */ /* 0x000fe20003800000 */
[----:B------:R-:W-:Y:S01]  /*1c60*/  IMAD.MOV.U32 R164, RZ, RZ, RZ ;  /* 0x000000ffffa47224 */ /* 0x000fe200078e00ff */
[----:B------:R-:W-:Y:S01]  /*1c70*/  LOP3.LUT R163, R163, 0x6, RZ, 0xc0, !PT ;  /* 0x00000006a3a37812 */ /* 0x000fe200078ec0ff */
[----:B------:R3:W-:Y:S01]  /*1c80*/  @P0 STS.128 [R165+0x8000], RZ ;  /* 0x008000ffa5000388 */ /* 0x0007e20000000c00 */
[----:B------:R-:W-:Y:S01]  /*1c90*/  IMAD.U32 R122, R19, 0x20, R122 ;  /* 0x00000020137a7824 */ /* 0x000fe200078e007a */
[----:B------:R-:W-:Y:S01]  /*1ca0*/  IADD3 R7, R7, c[0x0][0x2e8], RZ ;  /* 0x0000ba0007077a10 */ /* 0x000fe20007ffe0ff */
[----:B------:R-:W-:Y:S01]  /*1cb0*/  IMAD.IADD R11, R13, 0x1, R11 ;  /* 0x000000010d0b7824 */ /* 0x000fe200078e020b */
[----:B------:R-:W-:Y:S01]  /*1cc0*/  SEL R5, R5, 0xfffffff0, !P1 ;  /* 0xfffffff005057807 */ /* 0x000fe20004800000 */
[----:B------:R-:W-:-:S02]  /*1cd0*/  IMAD.SHL.U32 R123, R123, 0x2, RZ ;  /* 0x000000027b7b7824 */ /* 0x000fc400078e00ff */
[----:B--2---:R-:W-:Y:S01]  /*1ce0*/  @P2 FMUL.FTZ R164, R8, R21 ;  /* 0x0000001508a42220 */ /* 0x004fe20000410000 */
        /* <DEDUP_REMOVED lines=28> */
.L_x_914:
[----:B---3--:R-:W-:Y:S05]  /*1eb0*/  BSYNC B0 ;  /* 0x0000000000007941 */ /* 0x008fea0003800000 */
.L_x_913:
        /* <DEDUP_REMOVED lines=36> */
.L_x_916:
[----:B------:R-:W-:Y:S05]  /*2100*/  BSYNC B0 ;  /* 0x0000000000007941 */ /* 0x000fea0003800000 */
.L_x_915:
[----:B------:R-:W-:Y:S01]  /*2110*/  IMAD.SHL.U32 R122, R122, 0x2, RZ ;  /* 0x000000027a7a7824 */ /* 0x000fe200078e00ff */
[----:B------:R-:W-:Y:S01]  /*2120*/  LDSM.16.M88.4 R72, [R123] ;  /* 0x000000007b48783b */ /* 0x000fe20000000200 */
[----:B------:R-:W-:Y:S01]  /*2130*/  IMAD R121, R3, 0x2, R123 ;  /* 0x0000000203797824 */ /* 0x000fe200078e027b */
[----:B------:R-:W-:Y:S01]  /*2140*/  IMNMX R141, R7, R2, PT ;  /* 0x00000002078d7217 */ /* 0x000fe20003800200 */
[----:B------:R-:W-:Y:S01]  /*2150*/  IMAD R87, R5, 0x2, R122 ;  /* 0x0000000205577824 */ /* 0x000fe200078e027a */
[----:B--2---:R-:W2:Y:S01]  /*2160*/  LDSM.16.M88.4 R16, [R122+0x3000] ;  /* 0x003000007a10783b */ /* 0x004ea20000000200 */
[----:B------:R-:W-:-:S03]  /*2170*/  IMAD R5, R92, 0x40, R163 ;  /* 0x000000405c057824 */ /* 0x000fc600078e02a3 */
[----:B------:R-:W-:Y:S04]  /*2180*/  LDSM.16.M88.4 R32, [R121] ;  /* 0x000000007920783b */ /* 0x000fe80000000200 */
[----:B------:R-:W-:Y:S04]  /*2190*/  LDSM.16.M88.4 R8, [R87+0x3000] ;  /* 0x003000005708783b */ /* 0x000fe80000000200 */
[----:B------:R-:W4:Y:S04]  /*21a0*/  LDSM.16.M88.4 R48, [R122+0x3400] ;  /* 0x003400007a30783b */ /* 0x000f280000000200 */
[----:B------:R-:W5:Y:S04]  /*21b0*/  LDSM.16.M88.4 R40, [R122+0x3800] ;  /* 0x003800007a28783b */ /* 0x000f680000000200 */
[----:B------:R-:W1:Y:S04]  /*21c0*/  LDSM.16.M88.4 R12, [R122+0x3c00] ;  /* 0x003c00007a0c783b */ /* 0x000e680000000200 */
[----:B------:R-:W-:Y:S04]  /*21d0*/  LDSM.16.M88.4 R88, [R123+0x1000] ;  /* 0x001000007b58783b */ /* 0x000fe80000000200 */
[----:B------:R-:W3:Y:S04]  /*21e0*/  LDSM.16.M88.4 R28, [R122+0x4000] ;  /* 0x004000007a1c783b */ /* 0x000ee80000000200 */
[----:B------:R-:W1:Y:S04]  /*21f0*/  LDSM.16.M88.4 R60, [R87+0x3400] ;  /* 0x00340000573c783b */ /* 0x000e680000000200 */
[----:B------:R-:W1:Y:S01]  /*2200*/  LDSM.16.M88.4 R56, [R87+0x3800] ;  /* 0x003800005738783b */ /* 0x000e620000000200 */
[C---:B--2---:R-:W-:Y:S03]  /*2210*/  HMMA.16816.F32 R20, R72.reuse, R16, RZ ;  /* 0x000000104814723c */ /* 0x044fe600000018ff */
[----:B-1----:R-:W1:Y:S04]  /*2220*/  LDSM.16.M88.4 R36, [R87+0x3c00] ;  /* 0x003c00005724783b */ /* 0x002e680000000200 */
[----:B------:R-:W-:Y:S01]  /*2230*/  LDSM.16.M88.4 R68, [R121+0x1000] ;  /* 0x001000007944783b */ /* 0x000fe20000000200 */
[C---:B------:R-:W-:Y:S03]  /*2240*/  HMMA.16816.F32 R16, R72.reuse, R18, RZ ;  /* 0x000000124810723c */ /* 0x040fe600000018ff */
[----:B------:R-:W-:Y:S04]  /*2250*/  LDSM.16.M88.4 R24, [R122+0x4400] ;  /* 0x004400007a18783b */ /* 0x000fe80000000200 */
[----:B------:R-:W-:Y:S01]  /*2260*/  LDSM.16.M88.4 R80, [R122+0x4c00] ;  /* 0x004c00007a50783b */ /* 0x000fe20000000200 */
[----:B----4-:R-:W-:Y:S03]  /*2270*/  HMMA.16816.F32 R52, R72, R48, RZ ;  /* 0x000000304834723c */ /* 0x010fe600000018ff */
[----:B------:R-:W-:Y:S04]  /*2280*/  LDSM.16.M88.4 R64, [R87+0x4400] ;  /* 0x004400005740783b */ /* 0x000fe80000000200 */
[----:B------:R-:W0:Y:S01]  /*2290*/  LDGDEPBAR ;  /* 0x00000000000079af */ /* 0x000e220000000000 */
[----:B------:R-:W-:Y:S08]  /*22a0*/  HMMA.16816.F32 R20, R32, R8, R20 ;  /* 0x000000082014723c */ /* 0x000ff00000001814 */
[C---:B-----5:R-:W-:Y:S08]  /*22b0*/  HMMA.16816.F32 R44, R72.reuse, R40, RZ ;  /* 0x00000028482c723c */ /* 0x060ff000000018ff */
[C---:B------:R-:W-:Y:S08]  /*22c0*/  HMMA.16816.F32 R48, R72.reuse, R50, RZ ;  /* 0x000000324830723c */ /* 0x040ff000000018ff */
[C---:B------:R-:W-:Y:S08]  /*22d0*/  HMMA.16816.F32 R40, R72.reuse, R42, RZ ;  /* 0x0000002a4828723c */ /* 0x040ff000000018ff */
[C---:B------:R-:W-:Y:S08]  /*22e0*/  HMMA.16816.F32 R76, R72.reuse, R12, RZ ;  /* 0x0000000c484c723c */ /* 0x040ff000000018ff */
[----:B------:R-:W-:Y:S01]  /*22f0*/  HMMA.16816.F32 R72, R72, R14, RZ ;  /* 0x0000000e4848723c */ /* 0x000fe200000018ff */
[----:B------:R-:W-:Y:S07]  /*2300*/  LDSM.16.M88.4 R12, [R122+0x4800] ;  /* 0x004800007a0c783b */ /* 0x000fee0000000200 */
[----:B------:R-:W-:Y:S01]  /*2310*/  HMMA.16816.F32 R16, R32, R10, R16 ;  /* 0x0000000a2010723c */ /* 0x000fe20000001810 */
[----:B------:R-:W2:Y:S07]  /*2320*/  LDSM.16.M88.4 R8, [R87+0x4000] ;  /* 0x004000005708783b */ /* 0x000eae0000000200 */
[----:B---3--:R-:W-:Y:S08]  /*2330*/  HMMA.16816.F32 R20, R88, R28, R20 ;  /* 0x0000001c5814723c */ /* 0x008ff00000001814 */
[C---:B------:R-:W-:Y:S08]  /*2340*/  HMMA.16816.F32 R52, R32.reuse, R60, R52 ;  /* 0x0000003c2034723c */ /* 0x040ff00000001834 */
[C---:B------:R-:W-:Y:S01]  /*2350*/  HMMA.16816.F32 R48, R32.reuse, R62, R48 ;  /* 0x0000003e2030723c */ /* 0x040fe20000001830 */
[----:B------:R-:W-:Y:S07]  /*2360*/  LDSM.16.M88.4 R60, [R87+0x4800] ;  /* 0x00480000573c783b */ /* 0x000fee0000000200 */
[C---:B------:R-:W-:Y:S08]  /*2370*/  HMMA.16816.F32 R44, R32.reuse, R56, R44 ;  /* 0x00000038202c723c */ /* 0x040ff0000000182c */
[C---:B------:R-:W-:Y:S01]  /*2380*/  HMMA.16816.F32 R40, R32.reuse, R58, R40 ;  /* 0x0000003a2028723c */ /* 0x040fe20000001828 */
[----:B------:R-:W-:Y:S07]  /*2390*/  LDSM.16.M88.4 R56, [R87+0x4c00] ;  /* 0x004c00005738783b */ /* 0x000fee0000000200 */
[C---:B-1----:R-:W-:Y:S08]  /*23a0*/  HMMA.16816.F32 R76, R32.reuse, R36, R76 ;  /* 0x00000024204c723c */ /* 0x042ff0000000184c */
[----:B------:R-:W-:Y:S01]  /*23b0*/  HMMA.16816.F32 R72, R32, R38, R72 ;  /* 0x000000262048723c */ /* 0x000fe20000001848 */
[----:B------:R-:W-:Y:S04]  /*23c0*/  LDSM.16.M88.4 R36, [R123+0x2000] ;  /* 0x002000007b24783b */ /* 0x000fe80000000200 */
[----:B------:R-:W1:Y:S03]  /*23d0*/  LDSM.16.M88.4 R32, [R122+0x5000] ;  /* 0x005000007a20783b */ /* 0x000e660000000200 */
[----:B------:R-:W-:Y:S01]  /*23e0*/  HMMA.16816.F32 R16, R88, R30, R16 ;  /* 0x0000001e5810723c */ /* 0x000fe20000001810 */
[----:B------:R-:W-:Y:S07]  /*23f0*/  LDSM.16.M88.4 R28, [R122+0x5400] ;  /* 0x005400007a1c783b */ /* 0x000fee0000000200 */
[----:B--2---:R-:W-:Y:S08]  /*2400*/  HMMA.16816.F32 R20, R68, R8, R20 ;  /* 0x000000084414723c */ /* 0x004ff00000001814 */
[C---:B------:R-:W-:Y:S08]  /*2410*/  HMMA.16816.F32 R52, R88.reuse, R24, R52 ;  /* 0x000000185834723c */ /* 0x040ff00000001834 */
[C---:B------:R-:W-:Y:S08]  /*2420*/  HMMA.16816.F32 R44, R88.reuse, R12, R44 ;  /* 0x0000000c582c723c */ /* 0x040ff0000000182c */
[----:B------:R-:W-:Y:S01]  /*2430*/  HMMA.16816.F32 R40, R88, R14, R40 ;  /* 0x0000000e5828723c */ /* 0x000fe20000001828 */
[----:B------:R-:W-:Y:S07]  /*2440*/  LDSM.16.M88.4 R12, [R121+0x2000] ;  /* 0x00200000790c783b */ /* 0x000fee0000000200 */
[----:B------:R-:W-:Y:S01]  /*2450*/  HMMA.16816.F32 R16, R68, R10, R16 ;  /* 0x0000000a4410723c */ /* 0x000fe20000001810 */
[----:B------:R-:W2:Y:S07]  /*2460*/  LDSM.16.M88.4 R8, [R87+0x5000] ;  /* 0x005000005708783b */ /* 0x000eae0000000200 */
[----:B------:R-:W-:Y:S01]  /*2470*/  HMMA.16816.F32 R48, R88, R26, R48 ;  /* 0x0000001a5830723c */ /* 0x000fe20000001830 */
[----:B------:R-:W3:Y:S07]  /*2480*/  LDSM.16.M88.4 R24, [R122+0x5800] ;  /* 0x005800007a18783b */ /* 0x000eee0000000200 */
[----:B-1----:R-:W-:Y:S08]  /*2490*/  HMMA.16816.F32 R20, R36, R32, R20 ;  /* 0x000000202414723c */ /* 0x002ff00000001814 */
[----:B------:R-:W-:Y:S08]  /*24a0*/  HMMA.16816.F32 R76, R88, R80, R76 ;  /* 0x00000050584c723c */ /* 0x000ff0000000184c */
[----:B------:R-:W-:Y:S08]  /*24b0*/  HMMA.16816.F32 R52, R68, R64, R52 ;  /* 0x000000404434723c */ /* 0x000ff00000001834 */
[----:B------:R-:W-:Y:S01]  /*24c0*/  HMMA.16816.F32 R32, R36, R34, R16 ;  /* 0x000000222420723c */ /* 0x000fe20000001810 */
[----:B------:R-:W1:Y:S07]  /*24d0*/  LDSM.16.M88.4 R16, [R122+0x5c00] ;  /* 0x005c00007a10783b */ /* 0x000e6e0000000200 */
[C---:B------:R-:W-:Y:S08]  /*24e0*/  HMMA.16816.F32 R44, R68.reuse, R60, R44 ;  /* 0x0000003c442c723c */ /* 0x040ff0000000182c */
[C---:B------:R-:W-:Y:S01]  /*24f0*/  HMMA.16816.F32 R40, R68.reuse, R62, R40 ;  /* 0x0000003e4428723c */ /* 0x040fe20000001828 */
[----:B------:R-:W4:Y:S07]  /*2500*/  LDSM.16.M88.4 R60, [R87+0x5400] ;  /* 0x00540000573c783b */ /* 0x000f2e0000000200 */
[----:B------:R-:W-:Y:S08]  /*2510*/  HMMA.16816.F32 R48, R68, R66, R48 ;  /* 0x000000424430723c */ /* 0x000ff00000001830 */
[----:B--2---:R-:W-:Y:S07]  /*2520*/  HMMA.16816.F32 R20, R12, R8, R20 ;  /* 0x000000080c14723c */ /* 0x004fee0000001814 */
[----:B------:R-:W-:Y:S01]  /*2530*/  IADD3 R9, R7, 0x8, RZ ;  /* 0x0000000807097810 */ /* 0x000fe20007ffe0ff */
[----:B------:R-:W-:Y:S01]  /*2540*/  HMMA.16816.F32 R72, R88, R82, R72 ;  /* 0x000000525848723c */ /* 0x000fe20000001848 */
[----:B------:R-:W-:-:S02]  /*2550*/  IADD3 R8, R5, 0x1, RZ ;  /* 0x0000000105087810 */ /* 0x000fc40007ffe0ff */
[----:B------:R-:W-:Y:S02]  /*2560*/  IMNMX R140, R9, R2, PT ;  /* 0x00000002098c7217 */ /* 0x000fe40003800200 */
[----:B------:R-:W2:Y:S01]  /*2570*/  I2F R6, R8 ;  /* 0x0000000800067306 */ /* 0x000ea20000201400 */
[C---:B------:R-:W-:Y:S02]  /*2580*/  ISETP.GE.AND P6, PT, R8.reuse, R141, PT ;  /* 0x0000008d0800720c */ /* 0x040fe40003fc6270 */
[----:B------:R-:W-:Y:S01]  /*2590*/  HMMA.16816.F32 R76, R68, R56, R76 ;  /* 0x00000038444c723c */ /* 0x000fe2000000184c */
[----:B------:R-:W-:Y:S02]  /*25a0*/  ISETP.GE.AND P2, PT, R8, R140, PT ;  /* 0x0000008c0800720c */ /* 0x000fe40003f46270 */
[----:B------:R-:W-:-:S04]  /*25b0*/  IADD3 R2, R5, 0x9, RZ ;  /* 0x0000000905027810 */ /* 0x000fc80007ffe0ff */
[----:B------:R-:W-:Y:S01]  /*25c0*/  IADD3 R56, R5, 0x11, RZ ;  /* 0x0000001105387810 */ /* 0x000fe20007ffe0ff */
[----:B------:R-:W-:Y:S01]  /*25d0*/  HMMA.16816.F32 R52, R36, R28, R52 ;  /* 0x0000001c2434723c */ /* 0x000fe20000001834 */
[C---:B------:R-:W-:Y:S02]  /*25e0*/  ISETP.GE.AND P5, PT, R2.reuse, R141, PT ;  /* 0x0000008d0200720c */ /* 0x040fe40003fa6270 */
[----:B------:R-:W-:Y:S01]  /*25f0*/  ISETP.GE.AND P4, PT, R2, R140, PT ;  /* 0x0000008c0200720c */ /* 0x000fe20003f86270 */
[CC--:B--2---:R-:W-:Y:S02]  /*2600*/  FFMA.FTZ R21, R6.reuse, R164.reuse, R21 ;  /* 0x000000a406157223 */ /* 0x0c4fe40000010015 */
[----:B------:R-:W-:Y:S02]  /*2610*/  FFMA.FTZ R7, R6, R164, R23 ;  /* 0x000000a406077223 */ /* 0x000fe40000010017 */
[----:B------:R-:W-:Y:S01]  /*2620*/  HMMA.16816.F32 R32, R12, R10, R32 ;  /* 0x0000000a0c20723c */ /* 0x000fe20000001820 */
[----:B------:R-:W2:Y:S01]  /*2630*/  LDSM.16.M88.4 R8, [R87+0x5800] ;  /* 0x005800005708783b */ /* 0x000ea20000000200 */
[----:B------:R-:W-:-:S02]  /*2640*/  FSEL R28, R21, -INF , !P6 ;  /* 0xff800000151c7808 */ /* 0x000fc40007000000 */
[----:B------:R-:W-:Y:S02]  /*2650*/  FSEL R7, R7, -INF , !P2 ;  /* 0xff80000007077808 */ /* 0x000fe40005000000 */
[----:B------:R-:W-:Y:S02]  /*2660*/  IADD3 R23, R5, 0x19, RZ ;  /* 0x0000001905177810 */ /* 0x000fe40007ffe0ff */
[----:B---3--:R-:W-:Y:S01]  /*2670*/  HMMA.16816.F32 R44, R36, R24, R44 ;  /* 0x00000018242c723c */ /* 0x008fe2000000182c */
[----:B------:R-:W-:-:S06]  /*2680*/  ISETP.GE.AND P2, PT, R56, R141, PT ;  /* 0x0000008d3800720c */ /* 0x000fcc0003f46270 */
[C---:B------:R-:W-:Y:S01]  /*2690*/  IADD3 R24, R5.reuse, 0x8, RZ ;  /* 0x0000000805187810 */ /* 0x040fe20007ffe0ff */
[----:B------:R-:W-:Y:S03]  /*26a0*/  HMMA.16816.F32 R48, R36, R30, R48 ;  /* 0x0000001e2430723c */ /* 0x000fe60000001830 */
[----:B------:R3:W5:Y:S01]  /*26b0*/  I2F R25, R24 ;  /* 0x0000001800197306 */ /* 0x0007620000201400 */
[C---:B------:R-:W-:Y:S02]  /*26c0*/  ISETP.GE.AND P3, PT, R24.reuse, R141, PT ;  /* 0x0000008d1800720c */ /* 0x040fe40003f66270 */
[----:B------:R-:W-:Y:S02]  /*26d0*/  ISETP.GE.AND P0, PT, R24, R140, PT ;  /* 0x0000008c1800720c */ /* 0x000fe40003f06270 */
[----:B------:R-:W-:Y:S08]  /*26e0*/  HMMA.16816.F32 R72, R68, R58, R72 ;  /* 0x0000003a4448723c */ /* 0x000ff00000001848 */
[----:B-1----:R-:W-:Y:S01]  /*26f0*/  HMMA.16816.F32 R76, R36, R16, R76 ;  /* 0x00000010244c723c */ /* 0x002fe2000000184c */
[----:B------:R-:W1:Y:S01]  /*2700*/  I2F R16, R2 ;  /* 0x0000000200107306 */ /* 0x000e620000201400 */
[----:B---3--:R-:W-:Y:S01]  /*2710*/  IADD3 R24, R5, 0x10, RZ ;  /* 0x0000001005187810 */ /* 0x008fe20007ffe0ff */
[----:B-----5:R-:W-:-:S02]  /*2720*/  FFMA.FTZ R6, R25, R164, R32 ;  /* 0x000000a419067223 */ /* 0x020fc40000010020 */
[----:B------:R-:W-:Y:S01]  /*2730*/  FFMA.FTZ R29, R25, R164, R34 ;  /* 0x000000a4191d7223 */ /* 0x000fe20000010022 */
[CC--:B------:R-:W-:Y:S02]  /*2740*/  ISETP.GE.AND P1, PT, R24.reuse, R141.reuse, PT ;  /* 0x0000008d1800720c */ /* 0x0c0fe40003f26270 */
[----:B----4-:R-:W-:Y:S01]  /*2750*/  HMMA.16816.F32 R52, R12, R60, R52 ;  /* 0x0000003c0c34723c */ /* 0x010fe20000001834 */
[----:B------:R3:W4:Y:S01]  /*2760*/  I2F R17, R24 ;  /* 0x0000001800117306 */ /* 0x0007220000201400 */
[----:B------:R-:W-:Y:S02]  /*2770*/  ISETP.GE.AND P6, PT, R24, R140, PT ;  /* 0x0000008c1800720c */ /* 0x000fe40003fc6270 */
[----:B------:R-:W-:Y:S02]  /*2780*/  IADD3 R34, R5, 0x18, RZ ;  /* 0x0000001805227810 */ /* 0x000fe40007ffe0ff */
[----:B------:R-:W-:Y:S02]  /*2790*/  FSEL R29, R29, -INF , !P0 ;  /* 0xff8000001d1d7808 */ /* 0x000fe40004000000 */
[----:B------:R-:W-:Y:S01]  /*27a0*/  HMMA.16816.F32 R40, R36, R26, R40 ;  /* 0x0000001a2428723c */ /* 0x000fe20000001828 */
[----:B------:R-:W5:Y:S01]  /*27b0*/  I2F R2, R56 ;  /* 0x0000003800027306 */ /* 0x000f620000201400 */
[-C--:B-1----:R-:W-:Y:S01]  /*27c0*/  FFMA.FTZ R30, R16, R164.reuse, R33 ;  /* 0x000000a4101e7223 */ /* 0x082fe20000010021 */
[----:B------:R-:W-:Y:S01]  /*27d0*/  ISETP.GE.AND P0, PT, R34, R141, PT ;  /* 0x0000008d2200720c */ /* 0x000fe20003f06270 */
[----:B------:R-:W-:Y:S01]  /*27e0*/  FFMA.FTZ R31, R16, R164, R35 ;  /* 0x000000a4101f7223 */ /* 0x000fe20000010023 */
[----:B------:R-:W-:-:S02]  /*27f0*/  FSEL R6, R6, -INF , !P3 ;  /* 0xff80000006067808 */ /* 0x000fc40005800000 */
[----:B------:R-:W-:Y:S01]  /*2800*/  FSEL R30, R30, -INF , !P5 ;  /* 0xff8000001e1e7808 */ /* 0x000fe20006800000 */
[----:B------:R-:W-:Y:S01]  /*2810*/  HMMA.16816.F32 R48, R12, R62, R48 ;  /* 0x0000003e0c30723c */ /* 0x000fe20000001830 */
[----:B---3--:R-:W1:Y:S01]  /*2820*/  LDSM.16.M88.4 R24, [R87+0x5c00] ;  /* 0x005c00005718783b */ /* 0x008e620000000200 */
[----:B------:R5:W3:Y:S01]  /*2830*/  I2F R21, R34 ;  /* 0x0000002200157306 */ /* 0x000ae20000201400 */
[----:B------:R-:W-:Y:S01]  /*2840*/  ISETP.GE.AND P5, PT, R34, R140, PT ;  /* 0x0000008c2200720c */ /* 0x000fe20003fa6270 */
[----:B------:R-:W-:-:S04]  /*2850*/  DEPBAR.LE SB0, 0x0 ;  /* 0x000080000000791a */ /* 0x000fc80000000000 */
[----:B--2---:R-:W-:Y:S01]  /*2860*/  HMMA.16816.F32 R44, R12, R8, R44 ;  /* 0x000000080c2c723c */ /* 0x004fe2000000182c */
[CC--:B----4-:R-:W-:Y:S01]  /*2870*/  FFMA.FTZ R54, R17.reuse, R164.reuse, R54 ;  /* 0x000000a411367223 */ /* 0x0d0fe20000010036 */
[----:B------:R-:W2:Y:S01]  /*2880*/  I2F R16, R23 ;  /* 0x0000001700107306 */ /* 0x000ea20000201400 */
[----:B------:R-:W-:Y:S01]  /*2890*/  FFMA.FTZ R32, R17, R164, R52 ;  /* 0x000000a411207223 */ /* 0x000fe20000010034 */
[----:B------:R-:W-:Y:S02]  /*28a0*/  ISETP.GE.AND P3, PT, R56, R140, PT ;  /* 0x0000008c3800720c */ /* 0x000fe40003f66270 */
[----:B------:R-:W-:Y:S02]  /*28b0*/  FSEL R31, R31, -INF , !P4 ;  /* 0xff8000001f1f7808 */ /* 0x000fe40006000000 */
[----:B------:R-:W-:Y:S01]  /*28c0*/  HMMA.16816.F32 R72, R36, R18, R72 ;  /* 0x000000122448723c */ /* 0x000fe20000001848 */
[----:B------:R-:W-:Y:S01]  /*28d0*/  FSEL R9, R54, -INF , !P6 ;  /* 0xff80000036097808 */ /* 0x000fe20007000000 */
[----:B-----5:R-:W-:Y:S01]  /*28e0*/  FFMA.FTZ R34, R2, R164, R53 ;  /* 0x000000a402227223 */ /* 0x020fe20000010035 */
[----:B------:R-:W-:-:S02]  /*28f0*/  IADD3 R8, R5, 0x21, RZ ;  /* 0x0000002105087810 */ /* 0x000fc40007ffe0ff */
[-C--:B------:R-:W-:Y:S02]  /*2900*/  ISETP.GE.AND P4, PT, R23, R141.reuse, PT ;  /* 0x0000008d1700720c */ /* 0x080fe40003f86270 */
[----:B------:R-:W-:Y:S01]  /*2910*/  IADD3 R18, R5, 0x20, RZ ;  /* 0x0000002005127810 */ /* 0x000fe20007ffe0ff */
[----:B------:R-:W-:Y:S01]  /*2920*/  HMMA.16816.F32 R40, R12, R10, R40 ;  /* 0x0000000a0c28723c */ /* 0x000fe20000001828 */
[----:B------:R-:W-:Y:S01]  /*2930*/  FSEL R34, R34, -INF , !P2 ;  /* 0xff80000022227808 */ /* 0x000fe20005000000 */
[CC--:B---3--:R-:W-:Y:S01]  /*2940*/  FFMA.FTZ R35, R21.reuse, R164.reuse, R50 ;  /* 0x000000a415237223 */ /* 0x0c8fe20000010032 */
[----:B------:R-:W3:Y:S01]  /*2950*/  I2F R17, R18 ;  /* 0x0000001200117306 */ /* 0x000ee20000201400 */
[----:B------:R-:W-:Y:S01]  /*2960*/  ISETP.GE.AND P6, PT, R18, R141, PT ;  /* 0x0000008d1200720c */ /* 0x000fe20003fc6270 */
[----:B--2---:R-:W-:Y:S01]  /*2970*/  FFMA.FTZ R49, R16, R164, R49 ;  /* 0x000000a410317223 */ /* 0x004fe20000010031 */
[----:B------:R-:W-:Y:S01]  /*2980*/  ISETP.GE.AND P2, PT, R18, R140, PT ;  /* 0x0000008c1200720c */ /* 0x000fe20003f46270 */
[-C--:B------:R-:W-:Y:S01]  /*2990*/  FFMA.FTZ R11, R2, R164.reuse, R55 ;  /* 0x000000a4020b7223 */ /* 0x080fe20000010037 */
[----:B------:R-:W-:Y:S01]  /*29a0*/  FSEL R32, R32, -INF , !P1 ;  /* 0xff80000020207808 */ /* 0x000fe20004800000 */
[----:B------:R-:W-:Y:S01]  /*29b0*/  FFMA.FTZ R10, R21, R164, R48 ;  /* 0x000000a4150a7223 */ /* 0x000fe20000010030 */
[----:B------:R-:W-:Y:S01]  /*29c0*/  ISETP.GE.AND P1, PT, R23, R140, PT ;  /* 0x0000008c1700720c */ /* 0x000fe20003f26270 */
[----:B------:R2:W-:Y:S01]  /*29d0*/  I2F R2, R8 ;  /* 0x0000000800027306 */ /* 0x0005e20000201400 */
[----:B------:R-:W-:Y:S01]  /*29e0*/  FFMA.FTZ R37, R16, R164, R51 ;  /* 0x000000a410257223 */ /* 0x000fe20000010033 */
[----:B------:R-:W-:-:S02]  /*29f0*/  IADD3 R16, R5, 0x29, RZ ;  /* 0x0000002905107810 */ /* 0x000fc40007ffe0ff */
[----:B------:R-:W-:Y:S01]  /*2a00*/  FSEL R11, R11, -INF , !P3 ;  /* 0xff8000000b0b7808 */ /* 0x000fe20005800000 */
[C---:B-1----:R-:W-:Y:S01]  /*2a10*/  HMMA.16816.F32 R76, R12.reuse, R24, R76 ;  /* 0x000000180c4c723c */ /* 0x042fe2000000184c */
[----:B------:R-:W-:Y:S01]  /*2a20*/  FSEL R10, R10, -INF , !P0 ;  /* 0xff8000000a0a7808 */ /* 0x000fe20004000000 */
[-C--:B---3--:R-:W-:Y:S01]  /*2a30*/  FFMA.FTZ R44, R17, R164.reuse, R44 ;  /* 0x000000a4112c7223 */ /* 0x088fe2000001002c */
[----:B------:R-:W-:Y:S01]  /*2a40*/  IADD3 R18, R5, 0x28, RZ ;  /* 0x0000002805127810 */ /* 0x000fe20007ffe0ff */
[----:B------:R-:W-:Y:S01]  /*2a50*/  FFMA.FTZ R46, R17, R164, R46 ;  /* 0x000000a4112e7223 */ /* 0x000fe2000001002e */
[C---:B------:R-:W-:Y:S01]  /*2a60*/  ISETP.GE.AND P3, PT, R8.reuse, R141, PT ;  /* 0x0000008d0800720c */ /* 0x040fe20003f66270 */
[----:B------:R-:W1:Y:S01]  /*2a70*/  I2F R23, R5 ;  /* 0x0000000500177306 */ /* 0x000e620000201400 */
[----:B------:R-:W-:Y:S01]  /*2a80*/  ISETP.GE.AND P0, PT, R8, R140, PT ;  /* 0x0000008c0800720c */ /* 0x000fe20003f06270 */
[----:B------:R-:W-:Y:S01]  /*2a90*/  HMMA.16816.F32 R72, R12, R26, R72 ;  /* 0x0000001a0c48723c */ /* 0x000fe20000001848 */
[----:B------:R-:W-:-:S02]  /*2aa0*/  IADD3 R21, R5, 0x30, RZ ;  /* 0x0000003005157810 */ /* 0x000fc40007ffe0ff */
[----:B------:R-:W-:Y:S02]  /*2ab0*/  FSEL R35, R35, -INF , !P5 ;  /* 0xff80000023237808 */ /* 0x000fe40006800000 */
[----:B--2---:R-:W-:Y:S01]  /*2ac0*/  FSEL R8, R49, -INF , !P4 ;  /* 0xff80000031087808 */ /* 0x004fe20006000000 */
[----:B------:R2:W3:Y:S01]  /*2ad0*/  I2F R19, R18 ;  /* 0x0000001200137306 */ /* 0x0004e20000201400 */
[CC--:B------:R-:W-:Y:S02]  /*2ae0*/  ISETP.GE.AND P5, PT, R18.reuse, R141.reuse, PT ;  /* 0x0000008d1200720c */ /* 0x0c0fe40003fa6270 */
[----:B------:R-:W-:Y:S02]  /*2af0*/  ISETP.GE.AND P4, PT, R18, R140, PT ;  /* 0x0000008c1200720c */ /* 0x000fe40003f86270 */
[----:B------:R-:W-:Y:S02]  /*2b00*/  FSEL R37, R37, -INF , !P1 ;  /* 0xff80000025257808 */ /* 0x000fe40004800000 */
[----:B------:R-:W-:Y:S01]  /*2b10*/  FSEL R44, R44, -INF , !P6 ;  /* 0xff8000002c2c7808 */ /* 0x000fe20007000000 */
[CC--:B-1----:R-:W-:Y:S01]  /*2b20*/  FFMA.FTZ R20, R23.reuse, R164.reuse, R20 ;  /* 0x000000a417147223 */ /* 0x0c2fe20000010014 */
[C---:B------:R-:W-:Y:S01]  /*2b30*/  ISETP.GE.AND P1, PT, R16.reuse, R141, PT ;  /* 0x0000008d1000720c */ /* 0x040fe20003f26270 */
[----:B------:R-:W-:Y:S01]  /*2b40*/  FFMA.FTZ R130, R23, R164, R22 ;  /* 0x000000a417827223 */ /* 0x000fe20000010016 */
[----:B------:R-:W-:Y:S01]  /*2b50*/  BAR.SYNC.DEFER_BLOCKING 0x0 ;  /* 0x0000000000007b1d */ /* 0x000fe20000010000 */
[----:B------:R-:W-:-:S02]  /*2b60*/  ISETP.GE.AND P6, PT, R16, R140, PT ;  /* 0x0000008c1000720c */ /* 0x000fc40003fc6270 */
[----:B------:R-:W-:Y:S01]  /*2b70*/  IADD3 R25, R5, 0x38, RZ ;  /* 0x0000003805197810 */ /* 0x000fe20007ffe0ff */
[-C--:B--2---:R-:W-:Y:S02]  /*2b80*/  FFMA.FTZ R18, R2, R164.reuse, R45 ;  /* 0x000000a402127223 */ /* 0x084fe4000001002d */
[----:B------:R-:W1:Y:S01]  /*2b90*/  I2F R16, R16 ;  /* 0x0000001000107306 */ /* 0x000e620000201400 */
[-C--:B---3--:R-:W-:Y:S01]  /*2ba0*/  FFMA.FTZ R24, R19, R164.reuse, R40 ;  /* 0x000000a413187223 */ /* 0x088fe20000010028 */
[----:B------:R-:W-:Y:S01]  /*2bb0*/  IADD3 R12, R5, 0x39, RZ ;  /* 0x00000039050c7810 */ /* 0x000fe20007ffe0ff */
[-C--:B------:R-:W-:Y:S01]  /*2bc0*/  FFMA.FTZ R17, R19, R164.reuse, R42 ;  /* 0x000000a413117223 */ /* 0x080fe2000001002a */
[----:B------:R-:W-:Y:S01]  /*2bd0*/  FSEL R42, R18, -INF , !P3 ;  /* 0xff800000122a7808 */ /* 0x000fe20005800000 */
[----:B------:R-:W-:Y:S01]  /*2be0*/  FFMA.FTZ R45, R2, R164, R47 ;  /* 0x000000a4022d7223 */ /* 0x000fe2000001002f */
[----:B------:R-:W-:Y:S02]  /*2bf0*/  IADD3 R2, R5, 0x31, RZ ;  /* 0x0000003105027810 */ /* 0x000fe40007ffe0ff */
[----:B------:R-:W2:Y:S01]  /*2c00*/  I2F R19, R21 ;  /* 0x0000001500137306 */ /* 0x000ea20000201400 */
[----:B------:R-:W-:-:S02]  /*2c10*/  FSEL R24, R24, -INF , !P5 ;  /* 0xff80000018187808 */ /* 0x000fc40006800000 */
[----:B------:R-:W-:Y:S02]  /*2c20*/  FSEL R45, R45, -INF , !P0 ;  /* 0xff8000002d2d7808 */ /* 0x000fe40004000000 */
[CC--:B------:R-:W-:Y:S02]  /*2c30*/  ISETP.GE.AND P0, PT, R2.reuse, R141.reuse, PT ;  /* 0x0000008d0200720c */ /* 0x0c0fe40003f06270 */
[----:B------:R-:W-:Y:S01]  /*2c40*/  ISETP.GE.AND P5, PT, R2, R140, PT ;  /* 0x0000008c0200720c */ /* 0x000fe20003fa6270 */
[-C--:B-1----:R-:W-:Y:S01]  /*2c50*/  FFMA.FTZ R40, R16, R164.reuse, R41 ;  /* 0x000000a410287223 */ /* 0x082fe20000010029 */
[----:B------:R-:W1:Y:S01]  /*2c60*/  I2F R2, R2 ;  /* 0x0000000200027306 */ /* 0x000e620000201400 */
[----:B------:R-:W-:Y:S01]  /*2c70*/  FSEL R47, R46, -INF , !P2 ;  /* 0xff8000002e2f7808 */ /* 0x000fe20005000000 */
[----:B------:R-:W-:Y:S01]  /*2c80*/  FFMA.FTZ R43, R16, R164, R43 ;  /* 0x000000a4102b7223 */ /* 0x000fe2000001002b */
[C---:B------:R-:W-:Y:S02]  /*2c90*/  ISETP.GE.AND P2, PT, R21.reuse, R141, PT ;  /* 0x0000008d1500720c */ /* 0x040fe40003f46270 */
[----:B------:R-:W-:Y:S01]  /*2ca0*/  ISETP.GE.AND P3, PT, R21, R140, PT ;  /* 0x0000008c1500720c */ /* 0x000fe20003f66270 */
[-C--:B--2---:R-:W-:Y:S01]  /*2cb0*/  FFMA.FTZ R18, R19, R164.reuse, R76 ;  /* 0x000000a413127223 */ /* 0x084fe2000001004c */
[----:B------:R-:W-:Y:S01]  /*2cc0*/  FSEL R17, R17, -INF , !P4 ;  /* 0xff80000011117808 */ /* 0x000fe20006000000 */
[----:B------:R-:W-:Y:S01]  /*2cd0*/  FFMA.FTZ R21, R19, R164, R78 ;  /* 0x000000a413157223 */ /* 0x000fe2000001004e */
[----:B------:R-:W-:-:S02]  /*2ce0*/  FSEL R40, R40, -INF , !P1 ;  /* 0xff80000028287808 */ /* 0x000fc40004800000 */
[----:B------:R-:W-:Y:S02]  /*2cf0*/  FSEL R19, R43, -INF , !P6 ;  /* 0xff8000002b137808 */ /* 0x000fe40007000000 */
[----:B------:R-:W-:Y:S02]  /*2d00*/  FSEL R18, R18, -INF , !P2 ;  /* 0xff80000012127808 */ /* 0x000fe40005000000 */
[CC--:B------:R-:W-:Y:S01]  /*2d10*/  ISETP.GE.AND P4, PT, R25.reuse, R141.reuse, PT ;  /* 0x0000008d1900720c */ /* 0x0c0fe20003f86270 */
[C---:B-1----:R-:W-:Y:S01]  /*2d20*/  FFMA.FTZ R79, R2.reuse, R164, R79 ;  /* 0x000000a4024f7223 */ /* 0x042fe2000001004f */
[----:B------:R-:W-:Y:S01]  /*2d30*/  ISETP.GE.AND P1, PT, R25, R140, PT ;  /* 0x0000008c1900720c */ /* 0x000fe20003f26270 */
[----:B------:R-:W-:Y:S01]  /*2d40*/  FFMA.FTZ R16, R2, R164, R77 ;  /* 0x000000a402107223 */ /* 0x000fe2000001004d */
[C---:B------:R-:W-:Y:S01]  /*2d50*/  ISETP.GE.AND P6, PT, R5.reuse, R141, PT ;  /* 0x0000008d0500720c */ /* 0x040fe20003fc6270 */
[----:B------:R-:W1:Y:S01]  /*2d60*/  I2F R25, R25 ;  /* 0x0000001900197306 */ /* 0x000e620000201400 */
[----:B------:R-:W-:-:S02]  /*2d70*/  ISETP.GE.AND P2, PT, R5, R140, PT ;  /* 0x0000008c0500720c */ /* 0x000fc40003f46270 */
[----:B------:R-:W-:Y:S02]  /*2d80*/  FSEL R145, R79, -INF , !P5 ;  /* 0xff8000004f917808 */ /* 0x000fe40006800000 */
[----:B------:R-:W-:Y:S02]  /*2d90*/  ISETP.GE.AND P5, PT, R85, 0x2, PT ;  /* 0x000000025500780c */ /* 0x000fe40003fa6270 */
[----:B------:R-:W-:Y:S01]  /*2da0*/  FSEL R21, R21, -INF , !P3 ;  /* 0xff80000015157808 */ /* 0x000fe20005800000 */
[----:B------:R-:W2:Y:S01]  /*2db0*/  I2F R5, R12 ;  /* 0x0000000c00057306 */ /* 0x000ea20000201400 */
[----:B------:R-:W-:Y:S02]  /*2dc0*/  FSEL R16, R16, -INF , !P0 ;  /* 0xff80000010107808 */ /* 0x000fe40004000000 */
[C---:B------:R-:W-:Y:S02]  /*2dd0*/  ISETP.GE.AND P3, PT, R12.reuse, R141, PT ;  /* 0x0000008d0c00720c */ /* 0x040fe40003f66270 */
[----:B------:R-:W-:-:S02]  /*2de0*/  ISETP.GE.AND P0, PT, R12, R140, PT ;  /* 0x0000008c0c00720c */ /* 0x000fc40003f06270 */
[----:B------:R-:W-:Y:S01]  /*2df0*/  FSEL R128, R20, -INF , !P6 ;  /* 0xff80000014807808 */ /* 0x000fe20007000000 */
[CC--:B-1----:R-:W-:Y:S01]  /*2e00*/  FFMA.FTZ R72, R25.reuse, R164.reuse, R72 ;  /* 0x000000a419487223 */ /* 0x0c2fe20000010048 */
[----:B------:R-:W-:Y:S01]  /*2e10*/  FSEL R130, R130, -INF , !P2 ;  /* 0xff80000082827808 */ /* 0x000fe20005000000 */
[----:B------:R-:W-:-:S03]  /*2e20*/  FFMA.FTZ R74, R25, R164, R74 ;  /* 0x000000a4194a7223 */ /* 0x000fc6000001004a */
[----:B------:R-:W-:Y:S02]  /*2e30*/  FSEL R22, R72, -INF , !P4 ;  /* 0xff80000048167808 */ /* 0x000fe40006000000 */
[----:B------:R-:W-:Y:S01]  /*2e40*/  FSEL R143, R74, -INF , !P1 ;  /* 0xff8000004a8f7808 */ /* 0x000fe20004800000 */
[CC--:B--2---:R-:W-:Y:S02]  /*2e50*/  FFMA.FTZ R73, R5.reuse, R164.reuse, R73 ;  /* 0x000000a405497223 */ /* 0x0c4fe40000010049 */
[----:B------:R-:W-:-:S03]  /*2e60*/  FFMA.FTZ R23, R5, R164, R75 ;  /* 0x000000a405177223 */ /* 0x000fc6000001004b */
[----:B------:R-:W-:Y:S02]  /*2e70*/  FSEL R20, R73, -INF , !P3 ;  /* 0xff80000049147808 */ /* 0x000fe40005800000 */
[----:B------:R-:W-:Y:S01]  /*2e80*/  FSEL R23, R23, -INF , !P0 ;  /* 0xff80000017177808 */ /* 0x000fe20004000000 */
[----:B------:R-:W-:Y:S05]  /*2e90*/  @!P5 BRA `(.L_x_917) ;  /* 0x000003b00000d947 */ /* 0x000fea0003800000 */
[----:B------:R-:W-:Y:S01]  /*2ea0*/  IADD3 R13, R85, -0x2, RZ ;  /* 0xfffffffe550d7810 */ /* 0x000fe20007ffe0ff */
[----:B------:R-:W-:Y:S01]  /*2eb0*/  BSSY B0, `(.L_x_918) ;  /* 0x0000038000007945 */ /* 0x000fe20003800000 */
[----:B------:R-:W-:Y:S02]  /*2ec0*/  ISETP.GE.AND P4, PT, R174, c[0x0][0x220], PT ;  /* 0x00008800ae007a0c */ /* 0x000fe40003f86270 */
        /* <DEDUP_REMOVED lines=54> */
.L_x_919:
[----:B------:R-:W-:Y:S05]  /*3230*/  BSYNC B0 ;  /* 0x0000000000007941 */ /* 0x000fea0003800000 */
.L_x_918:
[----:B------:R-:W0:Y:S02]  /*3240*/  LDGDEPBAR ;  /* 0x00000000000079af */ /* 0x000e240000000000 */
.L_x_917:
[----:B------:R-:W-:Y:S01]  /*3250*/  FMNMX.FTZ R2, R130, R7, !PT ;  /* 0x0000000782027209 */ /* 0x000fe20007810000 */
[----:B------:R-:W-:Y:S01]  /*3260*/  IMAD.WIDE.U32 R80, R126, -0x326172a9, RZ ;  /* 0xcd9e8d577e507825 */ /* 0x000fe200078e00ff */
[----:B------:R-:W-:Y:S01]  /*3270*/  FMNMX.FTZ R5, R128, R28, !PT ;  /* 0x0000001c80057209 */ /* 0x000fe20007810000 */
[----:B------:R-:W-:Y:S01]  /*3280*/  UIADD3 UR15, UR29, -0x4498517b, URZ ;  /* 0xbb67ae851d0f7890 */ /* 0x000fe2000fffe03f */
        /* <DEDUP_REMOVED lines=17> */
[----:B------:R-:W-:Y:S01]  /*33a0*/  UIADD3 UR17, UR28, -0x4ab325aa, URZ ;  /* 0xb54cda561c117890 */ /* 0x000fe2000fffe03f */
[----:B------:R-:W-:Y:S01]  /*33b0*/  FMNMX.FTZ R5, R10, R5, !PT ;  /* 0x000000050a057209 */ /* 0x000fe20007810000 */
[----:B------:R-:W-:Y:S01]  /*33c0*/  IMAD.SHL.U32 R120, R4, 0x2, RZ ;  /* 0x0000000204787824 */ /* 0x000fe200078e00ff */
[----:B------:R-:W-:Y:S01]  /*33d0*/  FMNMX.FTZ R2, R37, R2, !PT ;  /* 0x0000000225027209 */ /* 0x000fe20007810000 */
[----:B------:R-:W-:Y:S01]  /*33e0*/  UIADD3 UR8, UR28, 0x1715609d, URZ ;  /* 0x1715609d1c087890 */ /* 0x000fe2000fffe03f */
[----:B------:R-:W-:Y:S01]  /*33f0*/  FMNMX.FTZ R5, R8, R5, !PT ;  /* 0x0000000508057209 */ /* 0x000fe20007810000 */
[----:B------:R-:W-:Y:S01]  /*3400*/  IMAD R136, R161, 0x10000, R161 ;  /* 0x00010000a1887824 */ /* 0x000fe200078e02a1 */
[----:B------:R-:W-:Y:S01]  /*3410*/  FMNMX.FTZ R2, R47, R2, !PT ;  /* 0x000000022f027209 */ /* 0x000fe20007810000 */
[----:B------:R-:W-:Y:S01]  /*3420*/  LDSM.16.MT88.4 R76, [R120+0x6000] ;  /* 0x00600000784c783b */ /* 0x000fe20000004200 */
[----:B------:R-:W-:Y:S01]  /*3430*/  FMNMX.FTZ R5, R44, R5, !PT ;  /* 0x000000052c057209 */ /* 0x000fe20007810000 */
[----:B------:R-:W-:Y:S01]  /*3440*/  IMAD R86, R3, 0x2, R120 ;  /* 0x0000000203567824 */ /* 0x000fe200078e0278 */
        /* <DEDUP_REMOVED lines=10> */
[----:B------:R-:W-:Y:S01]  /*34f0*/  IMAD.SHL.U32 R5, R92, 0x2, RZ ;  /* 0x000000025c057824 */ /* 0x000fe200078e00ff */
[----:B------:R-:W-:Y:S02]  /*3500*/  FMNMX.FTZ R2, R143, R2, !PT ;  /* 0x000000028f027209 */ /* 0x000fe40007810000 */
[----:B------:R-:W-:Y:S02]  /*3510*/  FMNMX.FTZ R13, R22, R13, !PT ;  /* 0x0000000d160d7209 */ /* 0x000fe40007810000 */
[----:B------:R-:W-:-:S02]  /*3520*/  FMNMX.FTZ R15, R23, R2, !PT ;  /* 0x00000002170f7209 */ /* 0x000fc40007810000 */
[----:B------:R-:W-:Y:S01]  /*3530*/  FMNMX.FTZ R2, R20, R13, !PT ;  /* 0x0000000d14027209 */ /* 0x000fe20007810000 */
[----:B------:R-:W-:Y:S01]  /*3540*/  IMAD.WIDE.U32 R12, R84, -0x2daee0ad, RZ ;  /* 0xd2511f53540c7825 */ /* 0x000fe200078e00ff */
[----:B------:R-:W-:Y:S01]  /*3550*/  LOP3.LUT R127, R0, UR28, RZ, 0x3c, !PT ;  /* 0x0000001c007f7c12 */ /* 0x000fe2000f8e3cff */
[----:B------:R-:W1:Y:S01]  /*3560*/  SHFL.BFLY PT, R26, R15, 0x2, 0x1f ;  /* 0x0c401f000f1a7f89 */ /* 0x000e6200000e0000 */
[----:B------:R-:W-:Y:S02]  /*3570*/  LOP3.LUT R27, R5, UR29, RZ, 0x3c, !PT ;  /* 0x0000001d051b7c12 */ /* 0x000fe4000f8e3cff */
[----:B------:R-:W-:Y:S02]  /*3580*/  LOP3.LUT R106, R81, R127, RZ, 0x3c, !PT ;  /* 0x0000007f516a7212 */ /* 0x000fe400078e3cff */
[----:B------:R-:W-:-:S03]  /*3590*/  LOP3.LUT R14, R13, R27, RZ, 0x3c, !PT ;  /* 0x0000001b0d0e7212 */ /* 0x000fc600078e3cff */
        /* <DEDUP_REMOVED lines=14> */
[----:B------:R-:W-:-:S05]  /*3680*/  IMAD.WIDE.U32 R156, R156, -0x326172a9, RZ ;  /* 0xcd9e8d579c9c7825 */ /* 0x000fca00078e00ff */
[----:B------:R-:W-:Y:S02]  /*3690*/  LOP3.LUT R62, R157, UR10, R62, 0x96, !PT ;  /* 0x0000000a9d3e7c12 */ /* 0x000fe4000f8e963e */
[----:B-1----:R-:W-:Y:S02]  /*36a0*/  FMNMX.FTZ R15, R2, R15, !PT ;  /* 0x0000000f020f7209 */ /* 0x002fe40007810000 */
[----:B--2---:R-:W-:-:S03]  /*36b0*/  FMNMX.FTZ R0, R26, R25, !PT ;  /* 0x000000191a007209 */ /* 0x004fc60007810000 */
[----:B------:R-:W1:Y:S01]  /*36c0*/  SHFL.BFLY PT, R2, R15, 0x1, 0x1f ;  /* 0x0c201f000f027f89 */ /* 0x000e6200000e0000 */
[C---:B------:R-:W-:Y:S01]  /*36d0*/  FSETP.NEU.FTZ.AND P0, PT, R0.reuse, -INF , PT ;  /* 0xff8000000000780b */ /* 0x040fe20003f1d000 */
[----:B------:R-:W-:-:S05]  /*36e0*/  FMUL.FTZ R142, R0, c[0x0][0x23c] ;  /* 0x00008f00008e7a20 */ /* 0x000fca0000410000 */
[----:B------:R-:W-:-:S05]  /*36f0*/  FSEL R142, R142, RZ, P0 ;  /* 0x000000ff8e8e7208 */ /* 0x000fca0000000000 */
[----:B------:R-:W-:Y:S01]  /*3700*/  FFMA.FTZ R129, R7, c[0x0][0x23c], -R142 ;  /* 0x00008f0007817a23 */ /* 0x000fe2000001088e */
[----:B------:R-:W-:Y:S01]  /*3710*/  LOP3.LUT R7, R63, UR12, R138, 0x96, !PT ;  /* 0x0000000c3f077c12 */ /* 0x000fe2000f8e968a */
[----:B------:R-:W-:-:S04]  /*3720*/  IMAD.WIDE.U32 R62, R62, -0x2daee0ad, RZ ;  /* 0xd2511f533e3e7825 */ /* 0x000fc800078e00ff */
[----:B------:R-:W-:Y:S01]  /*3730*/  IMAD.WIDE.U32 R26, R7, -0x2daee0ad, RZ ;  /* 0xd2511f53071a7825 */ /* 0x000fe200078e00ff */
[----:B------:R-:W-:Y:S01]  /*3740*/  MUFU.EX2 R129, R129 ;  /* 0x0000008100817308 */ /* 0x000fe20000000800 */
[----:B-1----:R-:W-:Y:S02]  /*3750*/  FMNMX.FTZ R2, R15, R2, !PT ;  /* 0x000000020f027209 */ /* 0x002fe40007810000 */
[----:B------:R-:W-:Y:S01]  /*3760*/  FFMA.FTZ R130, R130, c[0x0][0x23c], -R142 ;  /* 0x00008f0082827a23 */ /* 0x000fe2000001088e */
[----:B------:R-:W-:Y:S01]  /*3770*/  LOP3.LUT R104, R63, UR7, R26, 0x96, !PT ;  /* 0x000000073f687c12 */ /* 0x000fe2000f8e961a */
[----:B------:R-:W-:Y:S01]  /*3780*/  FFMA.FTZ R64, R29, c[0x0][0x23c], -R142 ;  /* 0x00008f001d407a23 */ /* 0x000fe2000001088e */
[C---:B------:R-:W-:Y:S01]  /*3790*/  FSETP.NEU.FTZ.AND P0, PT, R2.reuse, -INF , PT ;  /* 0xff8000000200780b */ /* 0x040fe20003f1d000 */
[----:B------:R-:W-:Y:S01]  /*37a0*/  FMUL.FTZ R67, R2, c[0x0][0x23c] ;  /* 0x00008f0002437a20 */ /* 0x000fe20000410000 */
[----:B------:R-:W-:Y:S01]  /*37b0*/  LOP3.LUT R118, R27, UR9, R118, 0x96, !PT ;  /* 0x000000091b767c12 */ /* 0x000fe2000f8e9676 */
[----:B------:R-:W-:Y:S01]  /*37c0*/  IMAD.WIDE.U32 R104, R104, -0x326172a9, RZ ;  /* 0xcd9e8d5768687825 */ /* 0x000fe200078e00ff */
[----:B------:R-:W1:Y:S01]  /*37d0*/  MUFU.EX2 R130, R130 ;  /* 0x0000008200827308 */ /* 0x000e620000000800 */
[----:B------:R-:W-:-:S02]  /*37e0*/  IADD3 R15, R5, 0x1, RZ ;  /* 0x00000001050f7810 */ /* 0x000fc40007ffe0ff */
[----:B------:R-:W-:Y:S01]  /*37f0*/  FSEL R67, R67, RZ, P0 ;  /* 0x000000ff43437208 */ /* 0x000fe20000000000 */
[----:B------:R-:W-:Y:S01]  /*3800*/  IMAD.WIDE.U32 R118, R118, -0x326172a9, RZ ;  /* 0xcd9e8d5776767825 */ /* 0x000fe200078e00ff */
[----:B------:R-:W-:Y:S02]  /*3810*/  LOP3.LUT R12, R104, 0xffff, RZ, 0xc0, !PT ;  /* 0x0000ffff680c7812 */ /* 0x000fe400078ec0ff */
[--C-:B------:R-:W-:Y:S01]  /*3820*/  SHF.R.U32.HI R29, RZ, 0x18, R104.reuse ;  /* 0x00000018ff1d7819 */ /* 0x100fe20000011668 */
[--C-:B------:R-:W-:Y:S01]  /*3830*/  FFMA.FTZ R128, R128, c[0x0][0x23c], -R67.reuse ;  /* 0x00008f0080807a23 */ /* 0x100fe20000010843 */
[----:B------:R-:W-:Y:S01]  /*3840*/  MUFU.EX2 R64, R64 ;  /* 0x0000004000407308 */ /* 0x000fe20000000800 */
[--C-:B------:R-:W-:Y:S01]  /*3850*/  FFMA.FTZ R65, R28, c[0x0][0x23c], -R67.reuse ;  /* 0x00008f001c417a23 */ /* 0x100fe20000010843 */
[----:B------:R-:W-:Y:S01]  /*3860*/  SHF.R.U32.HI R28, RZ, 0x10, R104 ;  /* 0x00000010ff1c7819 */ /* 0x000fe20000011668 */
[--C-:B------:R-:W-:Y:S01]  /*3870*/  FFMA.FTZ R131, R31, c[0x0][0x23c], -R142.reuse ;  /* 0x00008f001f837a23 */ /* 0x100fe2000001088e */
[----:B------:R-:W-:Y:S01]  /*3880*/  LOP3.LUT R33, R104, 0xff, RZ, 0xc0, !PT ;  /* 0x000000ff68217812 */ /* 0x000fe200078ec0ff */
[--C-:B------:R-:W-:Y:S01]  /*3890*/  FFMA.FTZ R66, R6, c[0x0][0x23c], -R67.reuse ;  /* 0x00008f0006427a23 */ /* 0x100fe20000010843 */
[----:B------:R-:W-:Y:S01]  /*38a0*/  LOP3.LUT R28, R28, 0xff, RZ, 0xc0, !PT ;  /* 0x000000ff1c1c7812 */ /* 0x000fe200078ec0ff */
[--C-:B------:R-:W-:Y:S01]  /*38b0*/  FFMA.FTZ R137, R30, c[0x0][0x23c], -R67.reuse ;  /* 0x00008f001e897a23 */ /* 0x100fe20000010843 */
[----:B------:R-:W-:Y:S01]  /*38c0*/  MUFU.EX2 R128, R128 ;  /* 0x0000008000807308 */ /* 0x000fe20000000800 */
[----:B------:R-:W-:Y:S01]  /*38d0*/  FFMA.FTZ R150, R9, c[0x0][0x23c], -R142 ;  /* 0x00008f0009967a23 */ /* 0x000fe2000001088e */
[----:B------:R-:W-:Y:S01]  /*38e0*/  LOP3.LUT R9, R105, UR17, R118, 0x96, !PT ;  /* 0x0000001169097c12 */ /* 0x000fe2000f8e9676 */
[--C-:B------:R-:W-:Y:S01]  /*38f0*/  FFMA.FTZ R97, R11, c[0x0][0x23c], -R142.reuse ;  /* 0x00008f000b617a23 */ /* 0x100fe2000001088e */
[----:B-1----:R-:W-:Y:S01]  /*3900*/  F2FP.PACK_AB R90, R129, R130 ;  /* 0x00000082815a723e */ /* 0x002fe200000000ff */
[--C-:B------:R-:W-:Y:S01]  /*3910*/  FFMA.FTZ R151, R32, c[0x0][0x23c], -R67.reuse ;  /* 0x00008f0020977a23 */ /* 0x100fe20000010843 */
[C---:B------:R-:W-:Y:S01]  /*3920*/  LOP3.LUT R26, R9.reuse, 0xffff, RZ, 0xc0, !PT ;  /* 0x0000ffff091a7812 */ /* 0x040fe200078ec0ff */
[----:B------:R-:W-:Y:S01]  /*3930*/  FFMA.FTZ R98, R34, c[0x0][0x23c], -R67 ;  /* 0x00008f0022627a23 */ /* 0x000fe20000010843 */
[----:B------:R-:W1:Y:S01]  /*3940*/  MUFU.EX2 R65, R65 ;  /* 0x0000004100417308 */ /* 0x000e620000000800 */
[----:B------:R-:W-:Y:S01]  /*3950*/  LOP3.LUT R11, R9, 0xff, RZ, 0xc0, !PT ;  /* 0x000000ff090b7812 */ /* 0x000fe200078ec0ff */
[----:B------:R-:W-:Y:S01]  /*3960*/  FFMA.FTZ R102, R35, c[0x0][0x23c], -R142 ;  /* 0x00008f0023667a23 */ /* 0x000fe2000001088e */
[----:B------:R-:W-:Y:S01]  /*3970*/  SHF.R.U32.HI R14, RZ, 0x10, R9 ;  /* 0x00000010ff0e7819 */ /* 0x000fe20000011609 */
[--C-:B------:R-:W-:Y:S01]  /*3980*/  FFMA.FTZ R96, R10, c[0x0][0x23c], -R67.reuse ;  /* 0x00008f000a607a23 */ /* 0x100fe20000010843 */
[----:B------:R-:W-:Y:S01]  /*3990*/  SHF.R.U32.HI R26, RZ, 0x8, R26 ;  /* 0x00000008ff1a7819 */ /* 0x000fe2000001161a */
[----:B------:R-:W-:Y:S01]  /*39a0*/  FFMA.FTZ R95, R8, c[0x0][0x23c], -R67 ;  /* 0x00008f00085f7a23 */ /* 0x000fe20000010843 */
[----:B------:R-:W-:Y:S01]  /*39b0*/  SHF.R.U32.HI R9, RZ, 0x18, R9 ;  /* 0x00000018ff097819 */ /* 0x000fe20000011609 */
[----:B------:R-:W2:Y:S01]  /*39c0*/  MUFU.EX2 R131, R131 ;  /* 0x0000008300837308 */ /* 0x000ea20000000800 */
[----:B------:R-:W-:Y:S01]  /*39d0*/  LOP3.LUT R14, R14, 0xff, RZ, 0xc0, !PT ;  /* 0x000000ff0e0e7812 */ /* 0x000fe200078ec0ff */
[----:B------:R-:W-:Y:S01]  /*39e0*/  FFMA.FTZ R91, R37, c[0x0][0x23c], -R142 ;  /* 0x00008f00255b7a23 */ /* 0x000fe2000001088e */
[----:B------:R-:W-:Y:S01]  /*39f0*/  PRMT R11, R11, 0x5410, R26 ;  /* 0x000054100b0b7816 */ /* 0x000fe2000000001a */
[----:B------:R-:W-:Y:S01]  /*3a00*/  LDSM.16.MT88.4 R36, [R86+0x6000] ;  /* 0x006000005624783b */ /* 0x000fe20000004200 */
[----:B------:R-:W-:Y:S01]  /*3a10*/  PRMT R9, R14, 0x5410, R9 ;  /* 0x000054100e097816 */ /* 0x000fe20000000009 */
[----:B------:R-:W-:Y:S01]  /*3a20*/  FFMA.FTZ R117, R44, c[0x0][0x23c], -R67 ;  /* 0x00008f002c757a23 */ /* 0x000fe20000010843 */
[----:B------:R-:W-:Y:S01]  /*3a30*/  SHF.R.U32.HI R12, RZ, 0x8, R12 ;  /* 0x00000008ff0c7819 */ /* 0x000fe2000001160c */
[----:B------:R-:W-:Y:S01]  /*3a40*/  MUFU.EX2 R66, R66 ;  /* 0x0000004200427308 */ /* 0x000fe20000000800 */
[----:B-1----:R-:W-:Y:S01]  /*3a50*/  F2FP.PACK_AB R100, R65, R128 ;  /* 0x000000804164723e */ /* 0x002fe200000000ff */
[--C-:B------:R-:W-:Y:S01]  /*3a60*/  HSET2.LE.AND R11, R11, R136.reuse, PT ;  /* 0x000000880b0b7233 */ /* 0x100fe20003803000 */
[----:B------:R-:W-:Y:S01]  /*3a70*/  LOP3.LUT R156, R119, UR8, R156, 0x96, !PT ;  /* 0x00000008779c7c12 */ /* 0x000fe2000f8e969c */
[----:B------:R-:W-:Y:S01]  /*3a80*/  HSET2.LE.AND R69, R9, R136, PT ;  /* 0x0000008809457233 */ /* 0x000fe20003803000 */
[----:B------:R-:W-:Y:S01]  /*3a90*/  PRMT R99, R100, 0x7632, R99 ;  /* 0x0000763264637816 */ /* 0x000fe20000000063 */
[----:B------:R-:W-:Y:S01]  /*3aa0*/  FFMA.FTZ R116, R42, c[0x0][0x23c], -R67 ;  /* 0x00008f002a747a23 */ /* 0x000fe20000010843 */
[----:B------:R-:W-:Y:S01]  /*3ab0*/  PRMT R89, R90, 0x7632, R89 ;  /* 0x000076325a597816 */ /* 0x000fe20000000059 */
[----:B------:R-:W1:Y:S01]  /*3ac0*/  MUFU.EX2 R137, R137 ;  /* 0x0000008900897308 */ /* 0x000e620000000800 */
[----:B------:R-:W-:Y:S01]  /*3ad0*/  PRMT R68, R100, 0x5410, R99 ;  /* 0x0000541064447816 */ /* 0x000fe20000000063 */
[----:B------:R-:W-:Y:S01]  /*3ae0*/  IMAD.WIDE.U32 R156, R156, -0x2daee0ad, RZ ;  /* 0xd2511f539c9c7825 */ /* 0x000fe200078e00ff */
[----:B------:R-:W-:-:S02]  /*3af0*/  PRMT R29, R28, 0x5410, R29 ;  /* 0x000054101c1d7816 */ /* 0x000fc4000000001d */
[----:B--2---:R-:W-:Y:S01]  /*3b00*/  F2FP.PACK_AB R28, R131, R64 ;  /* 0x00000040831c723e */ /* 0x004fe200000000ff */
[----:B------:R-:W-:Y:S01]  /*3b10*/  FFMA.FTZ R113, R47, c[0x0][0x23c], -R142 ;  /* 0x00008f002f717a23 */ /* 0x000fe2000001088e */
[----:B------:R-:W-:Y:S01]  /*3b20*/  PRMT R33, R33, 0x5410, R12 ;  /* 0x0000541021217816 */ /* 0x000fe2000000000c */
[----:B------:R-:W-:Y:S01]  /*3b30*/  MUFU.EX2 R151, R151 ;  /* 0x0000009700977308 */ /* 0x000fe20000000800 */
[----:B------:R-:W-:Y:S01]  /*3b40*/  LOP3.LUT R68, R11, R68, RZ, 0xc0, !PT ;  /* 0x000000440b447212 */ /* 0x000fe200078ec0ff */
[----:B------:R-:W-:Y:S01]  /*3b50*/  FFMA.FTZ R112, R45, c[0x0][0x23c], -R142 ;  /* 0x00008f002d707a23 */ /* 0x000fe2000001088e */
[----:B------:R-:W-:Y:S01]  /*3b60*/  PRMT R4, R90, 0x5410, R89 ;  /* 0x000054105a047816 */ /* 0x000fe20000000059 */
[----:B------:R-:W2:Y:S01]  /*3b70*/  LDSM.16.MT88.4 R8, [R120+0x6400] ;  /* 0x006400007808783b */ /* 0x000ea20000004200 */
[----:B------:R-:W-:Y:S01]  /*3b80*/  PRMT R27, R28, 0x7632, R27 ;  /* 0x000076321c1b7816 */ /* 0x000fe2000000001b */
[--C-:B------:R-:W-:Y:S01]  /*3b90*/  HSET2.LE.AND R33, R33, R136.reuse, PT ;  /* 0x0000008821217233 */ /* 0x100fe20003803000 */
[----:B------:R-:W-:Y:S01]  /*3ba0*/  LOP3.LUT R69, R69, R4, RZ, 0xc0, !PT ;  /* 0x0000000445457212 */ /* 0x000fe200078ec0ff */
[----:B------:R-:W3:Y:S01]  /*3bb0*/  MUFU.EX2 R98, R98 ;  /* 0x0000006200627308 */ /* 0x000ee20000000800 */
[----:B-1----:R-:W-:Y:S01]  /*3bc0*/  F2FP.PACK_AB R88, R137, R66 ;  /* 0x000000428958723e */ /* 0x002fe200000000ff */
[----:B------:R-:W-:Y:S01]  /*3bd0*/  HSET2.LE.AND R4, R29, R136, PT ;  /* 0x000000881d047233 */ /* 0x000fe20003803000 */
[----:B------:R-:W-:Y:S01]  /*3be0*/  LOP3.LUT R6, R157, UR18, R62, 0x96, !PT ;  /* 0x000000129d067c12 */ /* 0x000fe2000f8e963e */
[----:B------:R-:W-:Y:S01]  /*3bf0*/  FFMA.FTZ R115, R24, c[0x0][0x23c], -R67 ;  /* 0x00008f0018737a23 */ /* 0x000fe20000010843 */
[----:B------:R-:W-:Y:S01]  /*3c00*/  PRMT R35, R88, 0x7632, R35 ;  /* 0x0000763258237816 */ /* 0x000fe20000000023 */
[----:B------:R-:W-:Y:S01]  /*3c10*/  FFMA.FTZ R114, R40, c[0x0][0x23c], -R67 ;  /* 0x00008f0028727a23 */ /* 0x000fe20000010843 */
[----:B------:R-:W-:Y:S01]  /*3c20*/  PRMT R71, R28, 0x5410, R27 ;  /* 0x000054101c477816 */ /* 0x000fe2000000001b */
[----:B------:R-:W-:Y:S01]  /*3c30*/  MUFU.EX2 R150, R150 ;  /* 0x0000009600967308 */ /* 0x000fe20000000800 */
[----:B------:R-:W-:Y:S01]  /*3c40*/  PRMT R70, R88, 0x5410, R35 ;  /* 0x0000541058467816 */ /* 0x000fe20000000023 */
[----:B------:R-:W-:Y:S01]  /*3c50*/  FADD.FTZ R129, R130, R129 ;  /* 0x0000008182817221 */ /* 0x000fe20000010000 */
[----:B------:R-:W-:Y:S01]  /*3c60*/  LOP3.LUT R12, R156, 0xffff, RZ, 0xc0, !PT ;  /* 0x0000ffff9c0c7812 */ /* 0x000fe200078ec0ff */
[----:B------:R-:W-:Y:S01]  /*3c70*/  FFMA.FTZ R145, R145, c[0x0][0x23c], -R142 ;  /* 0x00008f0091917a23 */ /* 0x000fe2000001088e */
[----:B------:R-:W-:Y:S01]  /*3c80*/  LOP3.LUT R14, R6, 0xffff, RZ, 0xc0, !PT ;  /* 0x0000ffff060e7812 */ /* 0x000fe200078ec0ff */
[----:B------:R-:W-:Y:S01]  /*3c90*/  FADD.FTZ R65, R128, R65 ;  /* 0x0000004180417221 */ /* 0x000fe20000010000 */
[----:B------:R-:W-:Y:S01]  /*3ca0*/  LOP3.LUT R70, R33, R70, RZ, 0xc0, !PT ;  /* 0x0000004621467212 */ /* 0x000fe200078ec0ff */
[----:B------:R-:W1:Y:S01]  /*3cb0*/  MUFU.EX2 R97, R97 ;  /* 0x0000006100617308 */ /* 0x000e620000000800 */
[----:B------:R-:W-:-:S02]  /*3cc0*/  LOP3.LUT R71, R4, R71, RZ, 0xc0, !PT ;  /* 0x0000004704477212 */ /* 0x000fc400078ec0ff */
[----:B------:R-:W-:Y:S02]  /*3cd0*/  LOP3.LUT R15, R15, UR29, RZ, 0x3c, !PT ;  /* 0x0000001d0f0f7c12 */ /* 0x000fe4000f8e3cff */
[----:B------:R-:W-:Y:S02]  /*3ce0*/  LOP3.LUT R7, R156, 0xff, RZ, 0xc0, !PT ;  /* 0x000000ff9c077812 */ /* 0x000fe400078ec0ff */
[----:B------:R-:W-:Y:S01]  /*3cf0*/  SHF.R.U32.HI R12, RZ, 0x8, R12 ;  /* 0x00000008ff0c7819 */ /* 0x000fe2000001160c */
[----:B------:R-:W-:Y:S01]  /*3d00*/  MUFU.EX2 R102, R102 ;  /* 0x0000006600667308 */ /* 0x000fe20000000800 */
[----:B------:R-:W-:Y:S01]  /*3d10*/  SHF.R.U32.HI R5, RZ, 0x10, R156 ;  /* 0x00000010ff057819 */ /* 0x000fe2000001169c */
[----:B------:R-:W-:Y:S01]  /*3d20*/  HMMA.16816.F32 R72, R68, R76, RZ ;  /* 0x0000004c4448723c */ /* 0x000fe200000018ff */
[----:B------:R-:W-:Y:S02]  /*3d30*/  LOP3.LUT R31, R6, 0xff, RZ, 0xc0, !PT ;  /* 0x000000ff061f7812 */ /* 0x000fe400078ec0ff */
[----:B------:R-:W-:-:S02]  /*3d40*/  SHF.R.U32.HI R14, RZ, 0x8, R14 ;  /* 0x00000008ff0e7819 */ /* 0x000fc4000001160e */
[----:B------:R-:W-:Y:S01]  /*3d50*/  LOP3.LUT R15, R13, R15, RZ, 0x3c, !PT ;  /* 0x0000000f0d0f7212 */ /* 0x000fe200078e3cff */
[----:B------:R-:W-:Y:S01]  /*3d60*/  MUFU.EX2 R96, R96 ;  /* 0x0000006000607308 */ /* 0x000fe20000000800 */
[----:B------:R-:W-:Y:S01]  /*3d70*/  SHF.R.U32.HI R13, RZ, 0x10, R6 ;  /* 0x00000010ff0d7819 */ /* 0x000fe20000011606 */
[----:B------:R-:W-:Y:S01]  /*3d80*/  HMMA.16816.F32 R76, R68, R78, RZ ;  /* 0x0000004e444c723c */ /* 0x000fe200000018ff */
[----:B---3--:R-:W-:Y:S01]  /*3d90*/  F2FP.PACK_AB R26, R98, R151 ;  /* 0x00000097621a723e */ /* 0x008fe200000000ff */
[----:B------:R-:W-:Y:S01]  /*3da0*/  IMAD.WIDE.U32 R108, R15, -0x326172a9, RZ ;  /* 0xcd9e8d570f6c7825 */ /* 0x000fe200078e00ff */
[----:B------:R-:W-:Y:S02]  /*3db0*/  PRMT R7, R7, 0x5410, R12 ;  /* 0x0000541007077816 */ /* 0x000fe4000000000c */
[----:B------:R-:W-:Y:S01]  /*3dc0*/  SHF.R.U32.HI R12, RZ, 0x18, R156 ;  /* 0x00000018ff0c7819 */ /* 0x000fe2000001169c */
[----:B------:R-:W3:Y:S01]  /*3dd0*/  MUFU.EX2 R95, R95 ;  /* 0x0000005f005f7308 */ /* 0x000ee20000000800 */
[----:B------:R-:W-:Y:S01]  /*3de0*/  LOP3.LUT R5, R5, 0xff, RZ, 0xc0, !PT ;  /* 0x000000ff05057812 */ /* 0x000fe200078ec0ff */
[----:B------:R-:W-:Y:S01]  /*3df0*/  HSET2.LE.AND R7, R7, R136, PT ;  /* 0x0000008807077233 */ /* 0x000fe20003803000 */
[----:B------:R-:W-:-:S02]  /*3e00*/  PRMT R31, R31, 0x5410, R14 ;  /* 0x000054101f1f7816 */ /* 0x000fc4000000000e */
[----:B------:R-:W-:Y:S02]  /*3e10*/  SHF.R.U32.HI R6, RZ, 0x18, R6 ;  /* 0x00000018ff067819 */ /* 0x000fe40000011606 */
[----:B------:R-:W-:Y:S01]  /*3e20*/  LOP3.LUT R13, R13, 0xff, RZ, 0xc0, !PT ;  /* 0x000000ff0d0d7812 */ /* 0x000fe200078ec0ff */
[----:B------:R-:W4:Y:S01]  /*3e30*/  MUFU.EX2 R91, R91 ;  /* 0x0000005b005b7308 */ /* 0x000f220000000800 */
[----:B------:R-:W-:Y:S02]  /*3e40*/  PRMT R25, R26, 0x7632, R25 ;  /* 0x000076321a197816 */ /* 0x000fe40000000019 */
[----:B-1----:R-:W-:Y:S02]  /*3e50*/  F2FP.PACK_AB R34, R97, R150 ;  /* 0x000000966122723e */ /* 0x002fe400000000ff */
[----:B------:R-:W-:Y:S01]  /*3e60*/  PRMT R5, R5, 0x5410, R12 ;  /* 0x0000541005057816 */ /* 0x000fe2000000000c */
[----:B------:R-:W-:Y:S01]  /*3e70*/  HSET2.LE.AND R12, R31, R136, PT ;  /* 0x000000881f0c7233 */ /* 0x000fe20003803000 */
[----:B------:R-:W-:Y:S01]  /*3e80*/  PRMT R13, R13, 0x5410, R6 ;  /* 0x000054100d0d7816 */ /* 0x000fe20000000006 */
[----:B------:R-:W-:Y:S01]  /*3e90*/  MUFU.EX2 R117, R117 ;  /* 0x0000007500757308 */ /* 0x000fe20000000800 */
[----:B---3--:R-:W-:-:S02]  /*3ea0*/  F2FP.PACK_AB R30, R95, R96 ;  /* 0x000000605f1e723e */ /* 0x008fc400000000ff */
[----:B------:R-:W-:Y:S01]  /*3eb0*/  PRMT R63, R26, 0x5410, R25 ;  /* 0x000054101a3f7816 */ /* 0x000fe20000000019 */
[--C-:B------:R-:W-:Y:S01]  /*3ec0*/  HSET2.LE.AND R13, R13, R136.reuse, PT ;  /* 0x000000880d0d7233 */ /* 0x100fe20003803000 */
[----:B------:R-:W-:Y:S02]  /*3ed0*/  PRMT R33, R34, 0x7632, R33 ;  /* 0x0000763222217816 */ /* 0x000fe40000000021 */
[----:B------:R-:W-:Y:S01]  /*3ee0*/  PRMT R29, R30, 0x7632, R29 ;  /* 0x000076321e1d7816 */ /* 0x000fe2000000001d */
[----:B------:R-:W-:Y:S01]  /*3ef0*/  MUFU.EX2 R116, R116 ;  /* 0x0000007400747308 */ /* 0x000fe20000000800 */
[----:B----4-:R-:W-:Y:S02]  /*3f00*/  F2FP.PACK_AB R32, R91, R102 ;  /* 0x000000665b20723e */ /* 0x010fe400000000ff */
[----:B------:R-:W-:Y:S01]  /*3f10*/  LOP3.LUT R12, R12, R63, RZ, 0xc0, !PT ;  /* 0x0000003f0c0c7212 */ /* 0x000fe200078ec0ff */
[----:B------:R-:W-:Y:S01]  /*3f20*/  HSET2.LE.AND R63, R5, R136, PT ;  /* 0x00000088053f7233 */ /* 0x000fe20003803000 */
[----:B------:R-:W-:-:S02]  /*3f30*/  PRMT R31, R32, 0x7632, R31 ;  /* 0x00007632201f7816 */ /* 0x000fc4000000001f */
[----:B------:R-:W-:Y:S01]  /*3f40*/  PRMT R4, R34, 0x5410, R33 ;  /* 0x0000541022047816 */ /* 0x000fe20000000021 */
[----:B------:R-:W-:Y:S01]  /*3f50*/  MUFU.EX2 R113, R113 ;  /* 0x0000007100717308 */ /* 0x000fe20000000800 */
[----:B------:R-:W-:Y:S02]  /*3f60*/  PRMT R14, R30, 0x5410, R29 ;  /* 0x000054101e0e7816 */ /* 0x000fe4000000001d */
[----:B------:R-:W-:Y:S02]  /*3f70*/  PRMT R82, R32, 0x5410, R31 ;  /* 0x0000541020527816 */ /* 0x000fe4000000001f */
[----:B------:R-:W-:Y:S02]  /*3f80*/  LOP3.LUT R13, R13, R4, RZ, 0xc0, !PT ;  /* 0x000000040d0d7212 */ /* 0x000fe400078ec0ff */
[----:B------:R-:W-:Y:S01]  /*3f90*/  LOP3.LUT R14, R7, R14, RZ, 0xc0, !PT ;  /* 0x0000000e070e7212 */ /* 0x000fe200078ec0ff */
[----:B------:R-:W-:Y:S01]  /*3fa0*/  MUFU.EX2 R112, R112 ;  /* 0x0000007000707308 */ /* 0x000fe20000000800 */
[----:B------:R-:W-:Y:S01]  /*3fb0*/  LOP3.LUT R15, R63, R82, RZ, 0xc0, !PT ;  /* 0x000000523f0f7212 */ /* 0x000fe200078ec0ff */
[----:B------:R-:W1:Y:S01]  /*3fc0*/  LDSM.16.MT88.4 R4, [R86+0x6400] ;  /* 0x006400005604783b */ /* 0x000e620000004200 */
[----:B------:R-:W-:-:S02]  /*3fd0*/  LOP3.LUT R80, R109, UR16, R80, 0x96, !PT ;  /* 0x000000106d507c12 */ /* 0x000fc4000f8e9650 */
[----:B------:R-:W-:Y:S02]  /*3fe0*/  LOP3.LUT R108, R139, UR14, R108, 0x96, !PT ;  /* 0x0000000e8b6c7c12 */ /* 0x000fe4000f8e966c */
[----:B------:R-:W-:Y:S01]  /*3ff0*/  LOP3.LUT R118, R105, UR17, R118, 0x96, !PT ;  /* 0x0000001169767c12 */ /* 0x000fe2000f8e9676 */
[C---:B--2---:R-:W-:Y:S01]  /*4000*/  HMMA.16816.F32 R72, R12.reuse, R8, R72 ;  /* 0x000000080c48723c */ /* 0x044fe20000001848 */
[----:B------:R-:W-:Y:S01]  /*4010*/  MUFU.EX2 R115, R115 ;  /* 0x0000007300737308 */ /* 0x000fe20000000800 */
[----:B------:R-:W-:Y:S01]  /*4020*/  IMAD.WIDE.U32 R108, R108, -0x2daee0ad, RZ ;  /* 0xd2511f536c6c7825 */ /* 0x000fe200078e00ff */
[----:B------:R-:W-:Y:S02]  /*4030*/  LOP3.LUT R119, R104, 0xffff, RZ, 0xc0, !PT ;  /* 0x0000ffff68777812 */ /* 0x000fe400078ec0ff */
[----:B------:R-:W-:Y:S02]  /*4040*/  SHF.R.U32.HI R124, RZ, 0x10, R104 ;  /* 0x00000010ff7c7819 */ /* 0x000fe40000011668 */
[----:B------:R-:W-:Y:S01]  /*4050*/  IMAD.WIDE.U32 R8, R80, -0x2daee0ad, RZ ;  /* 0xd2511f5350087825 */ /* 0x000fe200078e00ff */
[----:B------:R-:W-:Y:S01]  /*4060*/  HMMA.16816.F32 R76, R12, R10, R76 ;  /* 0x0000000a0c4c723c */ /* 0x000fe2000000184c */
[----:B------:R-:W2:Y:S01]  /*4070*/  MUFU.EX2 R114, R114 ;  /* 0x0000007200727308 */ /* 0x000ea20000000800 */
[----:B------:R-:W-:-:S02]  /*4080*/  SHF.R.U32.HI R119, RZ, 0x8, R119 ;  /* 0x00000008ff777819 */ /* 0x000fc40000011677 */
[----:B------:R-:W-:Y:S02]  /*4090*/  LOP3.LUT R107, R9, UR13, R106, 0x96, !PT ;  /* 0x0000000d096b7c12 */ /* 0x000fe4000f8e966a */
[----:B------:R-:W-:Y:S02]  /*40a0*/  LOP3.LUT R106, R109, UR11, R8, 0x96, !PT ;  /* 0x0000000b6d6a7c12 */ /* 0x000fe4000f8e9608 */
[----:B------:R-:W-:Y:S01]  /*40b0*/  HMMA.16816.F32 R80, R68, R36, RZ ;  /* 0x000000244450723c */ /* 0x000fe200000018ff */
[----:B------:R-:W-:Y:S01]  /*40c0*/  IMAD.WIDE.U32 R152, R107, -0x326172a9, RZ ;  /* 0xcd9e8d576b987825 */ /* 0x000fe200078e00ff */
[----:B------:R-:W-:Y:S02]  /*40d0*/  LOP3.LUT R124, R124, 0xff, RZ, 0xc0, !PT ;  /* 0x000000ff7c7c7812 */ /* 0x000fe400078ec0ff */
[----:B------:R-:W-:Y:S01]  /*40e0*/  SHF.R.U32.HI R125, RZ, 0x10, R156 ;  /* 0x00000010ff7d7819 */ /* 0x000fe2000001169c */
[----:B------:R-:W-:Y:S01]  /*40f0*/  IMAD.WIDE.U32 R106, R106, -0x326172a9, RZ ;  /* 0xcd9e8d576a6a7825 */ /* 0x000fe200078e00ff */
[----:B------:R-:W-:-:S02]  /*4100*/  LOP3.LUT R9, R153, UR12, R138, 0x96, !PT ;  /* 0x0000000c99097c12 */ /* 0x000fc4000f8e968a */
[----:B------:R-:W-:Y:S01]  /*4110*/  HMMA.16816.F32 R36, R68, R38, RZ ;  /* 0x000000264424723c */ /* 0x000fe200000018ff */
[----:B------:R-:W-:Y:S02]  /*4120*/  LOP3.LUT R8, R153, UR12, R138, 0x96, !PT ;  /* 0x0000000c99087c12 */ /* 0x000fe4000f8e968a */
[--C-:B------:R-:W-:Y:S01]  /*4130*/  LOP3.LUT R146, R107, UR10, R152.reuse, 0x96, !PT ;  /* 0x0000000a6b927c12 */ /* 0x100fe2000f8e9698 */
[----:B------:R-:W-:Y:S01]  /*4140*/  IMAD.WIDE.U32 R10, R9, -0x2daee0ad, RZ ;  /* 0xd2511f53090a7825 */ /* 0x000fe200078e00ff */
[----:B------:R-:W-:Y:S02]  /*4150*/  LOP3.LUT R152, R107, UR10, R152, 0x96, !PT ;  /* 0x0000000a6b987c12 */ /* 0x000fe4000f8e9698 */
[----:B--2---:R-:W-:Y:S01]  /*4160*/  F2FP.PACK_AB R103, R114, R115 ;  /* 0x000000737267723e */ /* 0x004fe200000000ff */
[----:B------:R-:W-:Y:S01]  /*4170*/  IMAD.WIDE.U32 R146, R146, -0x2daee0ad, RZ ;  /* 0xd2511f5392927825 */ /* 0x000fe200078e00ff */
[----:B------:R-:W-:Y:S02]  /*4180*/  LOP3.LUT R9, R11, UR9, R108, 0x96, !PT ;  /* 0x000000090b097c12 */ /* 0x000fe4000f8e966c */
[----:B------:R-:W-:Y:S01]  /*4190*/  PRMT R101, R103, 0x7632, R101 ;  /* 0x0000763267657816 */ /* 0x000fe20000000065 */
[----:B------:R-:W-:Y:S01]  /*41a0*/  IMAD.WIDE.U32 R152, R152, -0x2daee0ad, RZ ;  /* 0xd2511f5398987825 */ /* 0x000fe200078e00ff */
[----:B------:R-:W-:-:S02]  /*41b0*/  LOP3.LUT R10, R147, UR7, R10, 0x96, !PT ;  /* 0x00000007930a7c12 */ /* 0x000fc4000f8e960a */
[----:B------:R-:W-:Y:S01]  /*41c0*/  LOP3.LUT R158, R156, 0xff, RZ, 0xc0, !PT ;  /* 0x000000ff9c9e7812 */ /* 0x000fe200078ec0ff */
[----:B------:R-:W-:Y:S01]  /*41d0*/  IMAD.WIDE.U32 R110, R9, -0x326172a9, RZ ;  /* 0xcd9e8d57096e7825 */ /* 0x000fe200078e00ff */
[C---:B-1----:R-:W-:Y:S03]  /*41e0*/  HMMA.16816.F32 R80, R12.reuse, R4, R80 ;  /* 0x000000040c50723c */ /* 0x042fe60000001850 */
[----:B------:R-:W-:Y:S01]  /*41f0*/  IMAD.WIDE.U32 R108, R10, -0x326172a9, RZ ;  /* 0xcd9e8d570a6c7825 */ /* 0x000fe200078e00ff */
[C-C-:B------:R-:W-:Y:S02]  /*4200*/  LOP3.LUT R154, R111.reuse, UR8, R106.reuse, 0x96, !PT ;  /* 0x000000086f9a7c12 */ /* 0x140fe4000f8e966a */
[----:B------:R-:W-:Y:S01]  /*4210*/  LOP3.LUT R144, R111, UR8, R106, 0x96, !PT ;  /* 0x000000086f907c12 */ /* 0x000fe2000f8e966a */
[----:B------:R-:W-:Y:S01]  /*4220*/  IMAD R5, R8, -0x2daee0ad, RZ ;  /* 0xd2511f5308057824 */ /* 0x000fe200078e02ff */
[----:B------:R-:W-:Y:S01]  /*4230*/  LOP3.LUT R8, R104, 0xff, RZ, 0xc0, !PT ;  /* 0x000000ff68087812 */ /* 0x000fe200078ec0ff */
[----:B------:R-:W-:Y:S01]  /*4240*/  HMMA.16816.F32 R36, R12, R6, R36 ;  /* 0x000000060c24723c */ /* 0x000fe20000001824 */
[----:B------:R-:W-:Y:S01]  /*4250*/  LOP3.LUT R10, R108, 0xff, RZ, 0xc0, !PT ;  /* 0x000000ff6c0a7812 */ /* 0x000fe200078ec0ff */
[----:B------:R-:W-:Y:S01]  /*4260*/  FFMA.FTZ R111, R17, c[0x0][0x23c], -R142 ;  /* 0x00008f00116f7a23 */ /* 0x000fe2000001088e */
[C---:B------:R-:W-:Y:S01]  /*4270*/  ISETP.GE.U32.AND P2, PT, R161.reuse, R8, PT ;  /* 0x00000008a100720c */ /* 0x040fe20003f46070 */
[----:B------:R-:W-:Y:S01]  /*4280*/  IMAD.WIDE.U32 R154, R154, -0x2daee0ad, RZ ;  /* 0xd2511f539a9a7825 */ /* 0x000fe200078e00ff */
[----:B------:R-:W-:-:S02]  /*4290*/  ISETP.GE.U32.AND P4, PT, R161, R10, PT ;  /* 0x0000000aa100720c */ /* 0x000fc40003f86070 */
[----:B------:R-:W-:Y:S01]  /*42a0*/  LOP3.LUT R7, R109, UR17, R110, 0x96, !PT ;  /* 0x000000116d077c12 */ /* 0x000fe2000f8e966e */
[----:B------:R-:W-:Y:S01]  /*42b0*/  MUFU.EX2 R111, R111 ;  /* 0x0000006f006f7308 */ /* 0x000fe20000000800 */
[----:B------:R-:W-:Y:S02]  /*42c0*/  LOP3.LUT R11, R153, UR7, R5, 0x96, !PT ;  /* 0x00000007990b7c12 */ /* 0x000fe4000f8e9605 */
[C---:B------:R-:W-:Y:S02]  /*42d0*/  LOP3.LUT R8, R7.reuse, 0xffff, RZ, 0xc0, !PT ;  /* 0x0000ffff07087812 */ /* 0x040fe400078ec0ff */
[----:B------:R-:W-:Y:S01]  /*42e0*/  LOP3.LUT R10, R7, 0xff, RZ, 0xc0, !PT ;  /* 0x000000ff070a7812 */ /* 0x000fe200078ec0ff */
[----:B------:R-:W-:Y:S01]  /*42f0*/  IMAD.WIDE.U32 R106, R11, -0x326172a9, RZ ;  /* 0xcd9e8d570b6a7825 */ /* 0x000fe200078e00ff */
[----:B------:R-:W-:Y:S01]  /*4300*/  SHF.R.U32.HI R8, RZ, 0x8, R8 ;  /* 0x00000008ff087819 */ /* 0x000fe20000011608 */
[----:B------:R-:W-:Y:S01]  /*4310*/  @!P2 HADD2 R53, -R88.H0_H0, -RZ.H0_H0 ;  /* 0xa00000ff5835a230 */ /* 0x000fe20000000900 */
[----:B------:R-:W-:Y:S01]  /*4320*/  ISETP.GE.U32.AND P1, PT, R161, R10, PT ;  /* 0x0000000aa100720c */ /* 0x000fe20003f26070 */
[----:B------:R-:W-:Y:S01]  /*4330*/  @!P4 HADD2 R47, -R103.H0_H0, -RZ.H0_H0 ;  /* 0xa00000ff672fc230 */ /* 0x000fe20000000900 */
[----:B------:R-:W-:-:S02]  /*4340*/  LOP3.LUT R8, R8, 0xffff, RZ, 0xc0, !PT ;  /* 0x0000ffff08087812 */ /* 0x000fc400078ec0ff */
[C---:B------:R-:W-:Y:S02]  /*4350*/  LOP3.LUT R147, R106.reuse, 0xffff, RZ, 0xc0, !PT ;  /* 0x0000ffff6a937812 */ /* 0x040fe400078ec0ff */
[----:B------:R-:W-:Y:S02]  /*4360*/  ISETP.GE.U32.AND P0, PT, R161, R8, PT ;  /* 0x00000008a100720c */ /* 0x000fe40003f06070 */
[----:B------:R-:W-:Y:S02]  /*4370*/  LOP3.LUT R153, R106, 0xff, RZ, 0xc0, !PT ;  /* 0x000000ff6a997812 */ /* 0x000fe400078ec0ff */
[--C-:B------:R-:W-:Y:S02]  /*4380*/  SHF.R.U32.HI R148, RZ, 0x10, R106.reuse ;  /* 0x00000010ff947819 */ /* 0x100fe4000001166a */
[----:B------:R-:W-:Y:S02]  /*4390*/  SHF.R.U32.HI R149, RZ, 0x18, R106 ;  /* 0x00000018ff957819 */ /* 0x000fe4000001166a */
[----:B------:R-:W-:-:S02]  /*43a0*/  F2FP.PACK_AB R106, R116, R117 ;  /* 0x00000075746a723e */ /* 0x000fc400000000ff */
[----:B------:R-:W-:Y:S01]  /*43b0*/  LOP3.LUT R63, R107, UR17, R110, 0x96, !PT ;  /* 0x000000116b3f7c12 */ /* 0x000fe2000f8e966e */
[----:B------:R-:W-:Y:S01]  /*43c0*/  FFMA.FTZ R110, R19, c[0x0][0x23c], -R142 ;  /* 0x00008f00136e7a23 */ /* 0x000fe2000001088e */
[C---:B------:R-:W-:Y:S01]  /*43d0*/  PRMT R107, R106.reuse, 0x7632, R107 ;  /* 0x000076326a6b7816 */ /* 0x040fe2000000006b */
[----:B------:R-:W-:Y:S01]  /*43e0*/  @!P1 HADD2 R61, -R106.H0_H0, -RZ.H0_H0 ;  /* 0xa00000ff6a3d9230 */ /* 0x000fe20000000900 */
[--C-:B------:R-:W-:Y:S02]  /*43f0*/  SHF.R.U32.HI R10, RZ, 0x18, R7.reuse ;  /* 0x00000018ff0a7819 */ /* 0x100fe40000011607 */
[----:B------:R-:W-:Y:S01]  /*4400*/  SHF.R.U32.HI R7, RZ, 0x10, R7 ;  /* 0x00000010ff077819 */ /* 0x000fe20000011607 */
[----:B------:R-:W-:Y:S01]  /*4410*/  @!P0 HADD2 R60, -R107.H0_H0, -RZ.H0_H0 ;  /* 0xa00000ff6b3c8230 */ /* 0x000fe20000000900 */
[----:B------:R-:W-:Y:S01]  /*4420*/  PRMT R8, R106, 0x5410, R107 ;  /* 0x000054106a087816 */ /* 0x000fe2000000006b */
[----:B------:R-:W1:Y:S01]  /*4430*/  MUFU.EX2 R110, R110 ;  /* 0x0000006e006e7308 */ /* 0x000e620000000800 */
[----:B------:R-:W-:-:S02]  /*4440*/  @!P1 PRMT R106, R61, 0x5410, RZ ;  /* 0x000054103d6a9816 */ /* 0x000fc400000000ff */
[----:B------:R-:W-:Y:S02]  /*4450*/  ISETP.GE.U32.AND P1, PT, R161, R10, PT ;  /* 0x0000000aa100720c */ /* 0x000fe40003f26070 */
[----:B------:R-:W-:Y:S02]  /*4460*/  LOP3.LUT R10, R7, 0xff, RZ, 0xc0, !PT ;  /* 0x000000ff070a7812 */ /* 0x000fe400078ec0ff */
[----:B------:R-:W-:Y:S02]  /*4470*/  LOP3.LUT R5, R108, 0xffff, RZ, 0xc0, !PT ;  /* 0x0000ffff6c057812 */ /* 0x000fe400078ec0ff */
[----:B------:R-:W-:Y:S02]  /*4480*/  @!P0 PRMT R107, R60, 0x5410, RZ ;  /* 0x000054103c6b8816 */ /* 0x000fe400000000ff */
[----:B------:R-:W-:Y:S02]  /*4490*/  F2FP.PACK_AB R109, R112, R113 ;  /* 0x00000071706d723e */ /* 0x000fe400000000ff */
[----:B------:R-:W-:-:S02]  /*44a0*/  ISETP.GE.U32.AND P0, PT, R161, R10, PT ;  /* 0x0000000aa100720c */ /* 0x000fc40003f06070 */
[--C-:B------:R-:W-:Y:S02]  /*44b0*/  SHF.R.U32.HI R6, RZ, 0x10, R108.reuse ;  /* 0x00000010ff067819 */ /* 0x100fe4000001166c */
[--C-:B------:R-:W-:Y:S02]  /*44c0*/  SHF.R.U32.HI R4, RZ, 0x18, R108.reuse ;  /* 0x00000018ff047819 */ /* 0x100fe4000001166c */
[C---:B------:R-:W-:Y:S02]  /*44d0*/  PRMT R108, R109.reuse, 0x7632, R108 ;  /* 0x000076326d6c7816 */ /* 0x040fe4000000006c */
[----:B------:R-:W-:Y:S02]  /*44e0*/  LOP3.LUT R6, R6, 0xff, RZ, 0xc0, !PT ;  /* 0x000000ff06067812 */ /* 0x000fe400078ec0ff */
[----:B------:R-:W-:Y:S01]  /*44f0*/  SHF.R.U32.HI R5, RZ, 0x8, R5 ;  /* 0x00000008ff057819 */ /* 0x000fe20000011605 */
[----:B------:R-:W-:Y:S01]  /*4500*/  @!P1 HADD2 R55, -R108.H0_H0, -RZ.H0_H0 ;  /* 0xa00000ff6c379230 */ /* 0x000fe20000000900 */
[----:B------:R-:W-:Y:S01]  /*4510*/  PRMT R9, R109, 0x5410, R108 ;  /* 0x000054106d097816 */ /* 0x000fe2000000006c */
[----:B------:R-:W-:Y:S01]  /*4520*/  @!P0 HADD2 R59, -R109.H0_H0, -RZ.H0_H0 ;  /* 0xa00000ff6d3b8230 */ /* 0x000fe20000000900 */
[----:B------:R-:W-:-:S02]  /*4530*/  ISETP.GE.U32.AND P3, PT, R161, R4, PT ;  /* 0x00000004a100720c */ /* 0x000fc40003f66070 */
[----:B------:R-:W-:Y:S02]  /*4540*/  @!P1 PRMT R108, R55, 0x5410, RZ ;  /* 0x00005410376c9816 */ /* 0x000fe400000000ff */
[----:B------:R-:W-:Y:S02]  /*4550*/  ISETP.GE.U32.AND P1, PT, R161, R6, PT ;  /* 0x00000006a100720c */ /* 0x000fe40003f26070 */
[----:B------:R-:W-:Y:S02]  /*4560*/  LOP3.LUT R6, R5, 0xffff, RZ, 0xc0, !PT ;  /* 0x0000ffff05067812 */ /* 0x000fe400078ec0ff */
[----:B------:R-:W-:Y:S02]  /*4570*/  @!P0 PRMT R109, R59, 0x5410, RZ ;  /* 0x000054103b6d8816 */ /* 0x000fe400000000ff */
[----:B------:R-:W-:Y:S02]  /*4580*/  ISETP.GE.U32.AND P0, PT, R161, R6, PT ;  /* 0x00000006a100720c */ /* 0x000fe40003f06070 */
[----:B------:R-:W-:-:S02]  /*4590*/  LOP3.LUT R4, R157, UR18, R62, 0x96, !PT ;  /* 0x000000129d047c12 */ /* 0x000fc4000f8e963e */
[----:B------:R-:W-:Y:S02]  /*45a0*/  PRMT R10, R103, 0x5410, R101 ;  /* 0x00005410670a7816 */ /* 0x000fe40000000065 */
[----:B------:R-:W-:Y:S02]  /*45b0*/  LOP3.LUT R6, R4, 0xff, RZ, 0xc0, !PT ;  /* 0x000000ff04067812 */ /* 0x000fe400078ec0ff */
[----:B------:R-:W-:Y:S02]  /*45c0*/  @!P4 PRMT R103, R47, 0x5410, RZ ;  /* 0x000054102f67c816 */ /* 0x000fe400000000ff */
[----:B------:R-:W-:Y:S02]  /*45d0*/  ISETP.GE.U32.AND P4, PT, R161, R6, PT ;  /* 0x00000006a100720c */ /* 0x000fe40003f86070 */
[----:B------:R-:W-:Y:S01]  /*45e0*/  SHF.R.U32.HI R6, RZ, 0x18, R4 ;  /* 0x00000018ff067819 */ /* 0x000fe20000011604 */
[----:B------:R-:W-:Y:S01]  /*45f0*/  @!P0 HADD2 R46, -R101.H0_H0, -RZ.H0_H0 ;  /* 0xa00000ff652e8230 */ /* 0x000fe20000000900 */
[----:B------:R-:W-:-:S02]  /*4600*/  SHF.R.U32.HI R104, RZ, 0x18, R104 ;  /* 0x00000018ff687819 */ /* 0x000fc40000011668 */
[----:B-1----:R-:W-:Y:S02]  /*4610*/  F2FP.PACK_AB R105, R110, R111 ;  /* 0x0000006f6e69723e */ /* 0x002fe400000000ff */
[----:B------:R-:W-:Y:S02]  /*4620*/  @!P0 PRMT R101, R46, 0x5410, RZ ;  /* 0x000054102e658816 */ /* 0x000fe400000000ff */
[C---:B------:R-:W-:Y:S01]  /*4630*/  ISETP.GE.U32.AND P0, PT, R161.reuse, R6, PT ;  /* 0x00000006a100720c */ /* 0x040fe20003f06070 */
[----:B------:R-:W-:Y:S01]  /*4640*/  @!P1 HADD2 R43, -R105.H0_H0, -RZ.H0_H0 ;  /* 0xa00000ff692b9230 */ /* 0x000fe20000000900 */
[----:B------:R-:W-:Y:S01]  /*4650*/  SHF.R.U32.HI R6, RZ, 0x10, R4 ;  /* 0x00000010ff067819 */ /* 0x000fe20000011604 */
[----:B------:R-:W-:Y:S01]  /*4660*/  @!P4 HADD2 R44, -R26.H0_H0, -RZ.H0_H0 ;  /* 0xa00000ff1a2cc230 */ /* 0x000fe20000000900 */
[----:B------:R-:W-:Y:S02]  /*4670*/  LOP3.LUT R4, R4, 0xffff, RZ, 0xc0, !PT ;  /* 0x0000ffff04047812 */ /* 0x000fe400078ec0ff */
[----:B------:R-:W-:-:S02]  /*4680*/  ISETP.GE.U32.AND P6, PT, R161, R104, PT ;  /* 0x00000068a100720c */ /* 0x000fc40003fc6070 */
[----:B------:R-:W-:Y:S02]  /*4690*/  SHF.R.U32.HI R4, RZ, 0x8, R4 ;  /* 0x00000008ff047819 */ /* 0x000fe40000011604 */
[C---:B------:R-:W-:Y:S02]  /*46a0*/  PRMT R104, R105.reuse, 0x7632, R104 ;  /* 0x0000763269687816 */ /* 0x040fe40000000068 */
[----:B------:R-:W-:Y:S01]  /*46b0*/  LOP3.LUT R4, R4, 0xffff, RZ, 0xc0, !PT ;  /* 0x0000ffff04047812 */ /* 0x000fe200078ec0ff */
[----:B------:R-:W-:Y:S01]  /*46c0*/  @!P0 HADD2 R40, -R33.H0_H0, -RZ.H0_H0 ;  /* 0xa00000ff21288230 */ /* 0x000fe20000000900 */
[----:B------:R-:W-:Y:S01]  /*46d0*/  PRMT R11, R105, 0x5410, R104 ;  /* 0x00005410690b7816 */ /* 0x000fe20000000068 */
[----:B------:R-:W-:Y:S01]  /*46e0*/  @!P3 HADD2 R45, -R104.H0_H0, -RZ.H0_H0 ;  /* 0xa00000ff682db230 */ /* 0x000fe20000000900 */
[----:B------:R-:W-:Y:S02]  /*46f0*/  @!P1 PRMT R105, R43, 0x5410, RZ ;  /* 0x000054102b699816 */ /* 0x000fe400000000ff */
[----:B------:R-:W-:Y:S01]  /*4700*/  ISETP.GE.U32.AND P1, PT, R161, R4, PT ;  /* 0x00000004a100720c */ /* 0x000fe20003f26070 */
[----:B------:R-:W-:Y:S01]  /*4710*/  @!P6 HADD2 R58, -R27.H0_H0, -RZ.H0_H0 ;  /* 0xa00000ff1b3ae230 */ /* 0x000fe20000000900 */
[----:B------:R-:W-:-:S02]  /*4720*/  SHF.R.U32.HI R4, RZ, 0x10, R118 ;  /* 0x00000010ff047819 */ /* 0x000fc40000011676 */
[----:B------:R-:W-:Y:S02]  /*4730*/  LOP3.LUT R6, R6, 0xff, RZ, 0xc0, !PT ;  /* 0x000000ff06067812 */ /* 0x000fe400078ec0ff */
[----:B------:R-:W-:Y:S02]  /*4740*/  LOP3.LUT R4, R4, 0xff, RZ, 0xc0, !PT ;  /* 0x000000ff04047812 */ /* 0x000fe400078ec0ff */
[----:B------:R-:W-:Y:S02]  /*4750*/  @!P4 PRMT R26, R44, 0x5410, RZ ;  /* 0x000054102c1ac816 */ /* 0x000fe400000000ff */
[----:B------:R-:W-:Y:S02]  /*4760*/  ISETP.GE.U32.AND P4, PT, R161, R4, PT ;  /* 0x00000004a100720c */ /* 0x000fe40003f86070 */
[----:B------:R-:W-:Y:S01]  /*4770*/  LOP3.LUT R4, R118, 0xffff, RZ, 0xc0, !PT ;  /* 0x0000ffff76047812 */ /* 0x000fe200078ec0ff */
[----:B------:R-:W-:Y:S01]  /*4780*/  @!P1 HADD2 R42, -R25.H0_H0, -RZ.H0_H0 ;  /* 0xa00000ff192a9230 */ /* 0x000fe20000000900 */
[----:B------:R-:W-:-:S02]  /*4790*/  @!P3 PRMT R104, R45, 0x5410, RZ ;  /* 0x000054102d68b816 */ /* 0x000fc400000000ff */
[C---:B------:R-:W-:Y:S01]  /*47a0*/  ISETP.GE.U32.AND P3, PT, R161.reuse, R6, PT ;  /* 0x00000006a100720c */ /* 0x040fe20003f66070 */
[----:B------:R-:W1:Y:S01]  /*47b0*/  LDSM.16.MT88.4 R44, [R120+0x7000] ;  /* 0x00700000782c783b */ /* 0x000e620000004200 */
[----:B------:R-:W-:Y:S02]  /*47c0*/  SHF.R.U32.HI R4, RZ, 0x8, R4 ;  /* 0x00000008ff047819 */ /* 0x000fe40000011604 */
[----:B------:R-:W-:Y:S02]  /*47d0*/  @!P1 PRMT R25, R42, 0x5410, RZ ;  /* 0x000054102a199816 */ /* 0x000fe400000000ff */
[----:B------:R-:W-:Y:S01]  /*47e0*/  LOP3.LUT R4, R4, 0xffff, RZ, 0xc0, !PT ;  /* 0x0000ffff04047812 */ /* 0x000fe200078ec0ff */
[----:B------:R-:W-:Y:S01]  /*47f0*/  @!P4 HADD2 R49, -R90.H0_H0, -RZ.H0_H0 ;  /* 0xa00000ff5a31c230 */ /* 0x000fe20000000900 */
[----:B------:R-:W-:Y:S02]  /*4800*/  @!P0 PRMT R33, R40, 0x5410, RZ ;  /* 0x0000541028218816 */ /* 0x000fe400000000ff */
[----:B------:R-:W-:-:S02]  /*4810*/  ISETP.GE.U32.AND P1, PT, R161, R4, PT ;  /* 0x00000004a100720c */ /* 0x000fc40003f26070 */
[----:B------:R-:W-:Y:S01]  /*4820*/  LOP3.LUT R4, R118, 0xff, RZ, 0xc0, !PT ;  /* 0x000000ff76047812 */ /* 0x000fe200078ec0ff */
[----:B------:R-:W-:Y:S01]  /*4830*/  @!P3 HADD2 R41, -R34.H0_H0, -RZ.H0_H0 ;  /* 0xa00000ff2229b230 */ /* 0x000fe20000000900 */
[----:B------:R-:W-:Y:S02]  /*4840*/  SHF.R.U32.HI R118, RZ, 0x18, R118 ;  /* 0x00000018ff767819 */ /* 0x000fe40000011676 */
[----:B------:R-:W-:Y:S02]  /*4850*/  ISETP.GE.U32.AND P0, PT, R161, R4, PT ;  /* 0x00000004a100720c */ /* 0x000fe40003f06070 */
[----:B------:R-:W-:Y:S01]  /*4860*/  @!P3 PRMT R34, R41, 0x5410, RZ ;  /* 0x000054102922b816 */ /* 0x000fe200000000ff */
[----:B------:R-:W2:Y:S01]  /*4870*/  LDSM.16.MT88.4 R4, [R120+0x7400] ;  /* 0x007400007804783b */ /* 0x000ea20000004200 */
[----:B------:R-:W-:Y:S02]  /*4880*/  ISETP.GE.U32.AND P3, PT, R161, R118, PT ;  /* 0x00000076a100720c */ /* 0x000fe40003f66070 */
[----:B------:R-:W-:Y:S01]  /*4890*/  @!P2 PRMT R88, R53, 0x5410, RZ ;  /* 0x000054103558a816 */ /* 0x000fe200000000ff */
[----:B------:R-:W-:Y:S01]  /*48a0*/  @!P1 HADD2 R50, -R99.H0_H0, -RZ.H0_H0 ;  /* 0xa00000ff63329230 */ /* 0x000fe20000000900 */
[----:B------:R-:W-:-:S02]  /*48b0*/  LOP3.LUT R62, R156, 0xffff, RZ, 0xc0, !PT ;  /* 0x0000ffff9c3e7812 */ /* 0x000fc400078ec0ff */
[----:B------:R-:W-:Y:S02]  /*48c0*/  LOP3.LUT R146, R155, UR18, R146, 0x96, !PT ;  /* 0x000000129b927c12 */ /* 0x000fe4000f8e9692 */
[----:B------:R-:W-:Y:S01]  /*48d0*/  @!P1 PRMT R99, R50, 0x5410, RZ ;  /* 0x0000541032639816 */ /* 0x000fe200000000ff */
[----:B------:R-:W-:Y:S01]  /*48e0*/  @!P0 HADD2 R51, -R100.H0_H0, -RZ.H0_H0 ;  /* 0xa00000ff64338230 */ /* 0x000fe20000000900 */
[----:B------:R-:W-:Y:S02]  /*48f0*/  SHF.R.U32.HI R50, RZ, 0x8, R147 ;  /* 0x00000008ff327819 */ /* 0x000fe40000011693 */
[----:B------:R-:W-:Y:S01]  /*4900*/  LOP3.LUT R59, R154, 0xffff, RZ, 0xc0, !PT ;  /* 0x0000ffff9a3b7812 */ /* 0x000fe200078ec0ff */
[----:B------:R-:W-:Y:S01]  /*4910*/  @!P3 HADD2 R54, -R89.H0_H0, -RZ.H0_H0 ;  /* 0xa00000ff5936b230 */ /* 0x000fe20000000900 */
[----:B------:R-:W-:Y:S02]  /*4920*/  PRMT R147, R153, 0x5410, R50 ;  /* 0x0000541099937816 */ /* 0x000fe40000000032 */
[----:B------:R-:W-:-:S02]  /*4930*/  LOP3.LUT R50, R119, 0xffff, RZ, 0xc0, !PT ;  /* 0x0000ffff77327812 */ /* 0x000fc400078ec0ff */
[----:B------:R-:W-:Y:S01]  /*4940*/  @!P3 PRMT R89, R54, 0x5410, RZ ;  /* 0x000054103659b816 */ /* 0x000fe200000000ff */
[----:B------:R-:W-:Y:S01]  /*4950*/  HSET2.LE.AND R147, R147, R136, PT ;  /* 0x0000008893937233 */ /* 0x000fe20003803000 */
[----:B------:R-:W-:Y:S01]  /*4960*/  ISETP.GE.U32.AND P3, PT, R161, R50, PT ;  /* 0x00000032a100720c */ /* 0x000fe20003f66070 */
[C---:B-1----:R-:W-:Y:S01]  /*4970*/  HMMA.16816.F32 R40, R68.reuse, R44, RZ ;  /* 0x0000002c4428723c */ /* 0x042fe200000018ff */
[----:B------:R-:W-:Y:S01]  /*4980*/  @!P0 PRMT R100, R51, 0x5410, RZ ;  /* 0x0000541033648816 */ /* 0x000fe200000000ff */
[----:B------:R-:W-:Y:S01]  /*4990*/  IMAD.WIDE.U32 R50, R144, -0x2daee0ad, RZ ;  /* 0xd2511f5390327825 */ /* 0x000fe200078e00ff */
[----:B------:R-:W-:Y:S02]  /*49a0*/  ISETP.GE.U32.AND P0, PT, R161, R124, PT ;  /* 0x0000007ca100720c */ /* 0x000fe40003f06070 */
[----:B------:R-:W-:Y:S01]  /*49b0*/  SHF.R.U32.HI R153, RZ, 0x18, R63 ;  /* 0x00000018ff997819 */ /* 0x000fe2000001163f */
[--C-:B------:R-:W-:Y:S01]  /*49c0*/  FFMA.FTZ R124, R16, c[0x0][0x23c], -R67.reuse ;  /* 0x00008f00107c7a23 */ /* 0x100fe20000010843 */
[C---:B------:R-:W-:Y:S01]  /*49d0*/  LOP3.LUT R118, R50.reuse, 0xffff, RZ, 0xc0, !PT ;  /* 0x0000ffff32767812 */ /* 0x040fe200078ec0ff */
[----:B------:R-:W-:Y:S01]  /*49e0*/  HMMA.16816.F32 R44, R68, R46, RZ ;  /* 0x0000002e442c723c */ /* 0x000fe200000018ff */
[----:B------:R-:W-:Y:S01]  /*49f0*/  LOP3.LUT R157, R50, 0xff, RZ, 0xc0, !PT ;  /* 0x000000ff329d7812 */ /* 0x000fe200078ec0ff */
[----:B------:R-:W-:Y:S01]  /*4a00*/  FFMA.FTZ R144, R21, c[0x0][0x23c], -R142 ;  /* 0x00008f0015907a23 */ /* 0x000fe2000001088e */
[--C-:B------:R-:W-:Y:S01]  /*4a10*/  SHF.R.U32.HI R61, RZ, 0x10, R50.reuse ;  /* 0x00000010ff3d7819 */ /* 0x100fe20000011632 */
[----:B------:R-:W-:Y:S01]  /*4a20*/  @!P3 HADD2 R52, -R35.H0_H0, -RZ.H0_H0 ;  /* 0xa00000ff2334b230 */ /* 0x000fe20000000900 */
[----:B------:R-:W-:Y:S01]  /*4a30*/  SHF.R.U32.HI R159, RZ, 0x18, R50 ;  /* 0x00000018ff9f7819 */ /* 0x000fe20000011632 */
[----:B------:R-:W-:Y:S01]  /*4a40*/  MUFU.EX2 R124, R124 ;  /* 0x0000007c007c7308 */ /* 0x000fe20000000800 */
[----:B------:R-:W-:Y:S01]  /*4a50*/  LOP3.LUT R50, R125, 0xff, RZ, 0xc0, !PT ;  /* 0x000000ff7d327812 */ /* 0x000fe200078ec0ff */
[----:B------:R-:W-:Y:S01]  /*4a60*/  @!P0 HADD2 R48, -R28.H0_H0, -RZ.H0_H0 ;  /* 0xa00000ff1c308230 */ /* 0x000fe20000000900 */
[----:B------:R-:W-:Y:S01]  /*4a70*/  @!P3 PRMT R35, R52, 0x5410, RZ ;  /* 0x000054103423b816 */ /* 0x000fe200000000ff */
[----:B------:R-:W-:Y:S01]  /*4a80*/  FFMA.FTZ R125, R18, c[0x0][0x23c], -R67 ;  /* 0x00008f00127d7a23 */ /* 0x000fe20000010843 */
[----:B------:R-:W1:Y:S01]  /*4a90*/  LDSM.16.MT88.4 R52, [R86+0x7000] ;  /* 0x007000005634783b */ /* 0x000e620000004200 */
[----:B------:R-:W-:-:S02]  /*4aa0*/  ISETP.GE.U32.AND P2, PT, R161, R50, PT ;  /* 0x00000032a100720c */ /* 0x000fc40003f46070 */
[----:B------:R-:W-:Y:S01]  /*4ab0*/  @!P0 PRMT R28, R48, 0x5410, RZ ;  /* 0x00005410301c8816 */ /* 0x000fe200000000ff */
[----:B------:R3:W-:Y:S01]  /*4ac0*/  MUFU.EX2 R130, R144 ;  /* 0x0000009000827308 */ /* 0x0007e20000000800 */
[C---:B--2---:R-:W-:Y:S01]  /*4ad0*/  HMMA.16816.F32 R40, R12.reuse, R4, R40 ;  /* 0x000000040c28723c */ /* 0x044fe20000001828 */
[----:B------:R-:W-:Y:S02]  /*4ae0*/  LOP3.LUT R155, R63, 0xff, RZ, 0xc0, !PT ;  /* 0x000000ff3f9b7812 */ /* 0x000fe400078ec0ff */
[----:B------:R-:W-:Y:S02]  /*4af0*/  @!P4 PRMT R90, R49, 0x5410, RZ ;  /* 0x00005410315ac816 */ /* 0x000fe400000000ff */
[----:B------:R-:W-:Y:S02]  /*4b00*/  LOP3.LUT R152, R51, UR18, R152, 0x96, !PT ;  /* 0x0000001233987c12 */ /* 0x000fe4000f8e9698 */
[----:B------:R-:W-:Y:S01]  /*4b10*/  SHF.R.U32.HI R4, RZ, 0x18, R154 ;  /* 0x00000018ff047819 */ /* 0x000fe2000001169a */
[----:B------:R-:W-:Y:S01]  /*4b20*/  HMMA.16816.F32 R44, R12, R6, R44 ;  /* 0x000000060c2c723c */ /* 0x000fe2000000182c */
[----:B------:R-:W-:Y:S01]  /*4b30*/  LOP3.LUT R5, R63, 0xffff, RZ, 0xc0, !PT ;  /* 0x0000ffff3f057812 */ /* 0x000fe200078ec0ff */
[----:B------:R-:W2:Y:S01]  /*4b40*/  MUFU.EX2 R125, R125 ;  /* 0x0000007d007d7308 */ /* 0x000ea20000000800 */
[----:B------:R-:W-:Y:S01]  /*4b50*/  ISETP.GE.U32.AND P0, PT, R161, R4, PT ;  /* 0x00000004a100720c */ /* 0x000fe20003f06070 */
[----:B------:R-:W-:Y:S01]  /*4b60*/  @!P2 HADD2 R19, -R32.H0_H0, -RZ.H0_H0 ;  /* 0xa00000ff2013a230 */ /* 0x000fe20000000900 */
[----:B------:R-:W-:-:S02]  /*4b70*/  SHF.R.U32.HI R50, RZ, 0x8, R5 ;  /* 0x00000008ff327819 */ /* 0x000fc40000011605 */
[----:B------:R-:W-:Y:S02]  /*4b80*/  LOP3.LUT R6, R154, 0xff, RZ, 0xc0, !PT ;  /* 0x000000ff9a067812 */ /* 0x000fe400078ec0ff */
[----:B------:R-:W-:Y:S02]  /*4b90*/  PRMT R155, R155, 0x5410, R50 ;  /* 0x000054109b9b7816 */ /* 0x000fe40000000032 */
[----:B------:R-:W-:Y:S02]  /*4ba0*/  ISETP.GE.U32.AND P3, PT, R161, R6, PT ;  /* 0x00000006a100720c */ /* 0x000fe40003f66070 */
[----:B------:R-:W-:Y:S01]  /*4bb0*/  SHF.R.U32.HI R6, RZ, 0x10, R63 ;  /* 0x00000010ff067819 */ /* 0x000fe2000001163f */
[----:B------:R-:W-:Y:S01]  /*4bc0*/  HSET2.LE.AND R155, R155, R136, PT ;  /* 0x000000889b9b7233 */ /* 0x000fe20003803000 */
[----:B------:R-:W-:Y:S02]  /*4bd0*/  @!P6 PRMT R27, R58, 0x5410, RZ ;  /* 0x000054103a1be816 */ /* 0x000fe400000000ff */
[----:B------:R-:W-:-:S02]  /*4be0*/  LOP3.LUT R6, R6, 0xff, RZ, 0xc0, !PT ;  /* 0x000000ff06067812 */ /* 0x000fc400078ec0ff */
[----:B------:R-:W-:Y:S02]  /*4bf0*/  SHF.R.U32.HI R156, RZ, 0x18, R156 ;  /* 0x00000018ff9c7819 */ /* 0x000fe4000001169c */
[----:B------:R-:W-:Y:S02]  /*4c00*/  PRMT R153, R6, 0x5410, R153 ;  /* 0x0000541006997816 */ /* 0x000fe40000000099 */
[----:B------:R-:W4:Y:S01]  /*4c10*/  LDSM.16.MT88.4 R4, [R86+0x7400] ;  /* 0x007400005604783b */ /* 0x000f220000004200 */
[C---:B------:R-:W-:Y:S02]  /*4c20*/  ISETP.GE.U32.AND P1, PT, R161.reuse, R158, PT ;  /* 0x0000009ea100720c */ /* 0x040fe40003f26070 */
[----:B------:R-:W-:Y:S01]  /*4c30*/  ISETP.GE.U32.AND P4, PT, R161, R156, PT ;  /* 0x0000009ca100720c */ /* 0x000fe20003f86070 */
[----:B-1----:R-:W-:Y:S01]  /*4c40*/  HMMA.16816.F32 R48, R68, R52, RZ ;  /* 0x000000344430723c */ /* 0x002fe200000018ff */
[----:B------:R-:W-:Y:S01]  /*4c50*/  SHF.R.U32.HI R60, RZ, 0x10, R154 ;  /* 0x00000010ff3c7819 */ /* 0x000fe2000001169a */
[----:B---3--:R-:W-:Y:S01]  /*4c60*/  HSET2.LE.AND R144, R153, R136, PT ;  /* 0x0000008899907233 */ /* 0x008fe20003803000 */
[----:B------:R-:W-:-:S02]  /*4c70*/  SHF.R.U32.HI R118, RZ, 0x8, R118 ;  /* 0x00000008ff767819 */ /* 0x000fc40000011676 */
[----:B------:R-:W-:Y:S02]  /*4c80*/  @!P2 PRMT R32, R19, 0x5410, RZ ;  /* 0x000054101320a816 */ /* 0x000fe400000000ff */
[----:B------:R-:W-:Y:S01]  /*4c90*/  LOP3.LUT R60, R60, 0xff, RZ, 0xc0, !PT ;  /* 0x000000ff3c3c7812 */ /* 0x000fe200078ec0ff */
[----:B------:R-:W-:Y:S01]  /*4ca0*/  HMMA.16816.F32 R52, R68, R54, RZ ;  /* 0x000000364434723c */ /* 0x000fe200000018ff */
[----:B------:R-:W-:Y:S01]  /*4cb0*/  PRMT R157, R157, 0x5410, R118 ;  /* 0x000054109d9d7816 */ /* 0x000fe20000000076 */
[----:B------:R-:W-:Y:S01]  /*4cc0*/  @!P1 HADD2 R57, -R30.H0_H0, -RZ.H0_H0 ;  /* 0xa00000ff1e399230 */ /* 0x000fe20000000900 */
[----:B--2---:R-:W-:Y:S01]  /*4cd0*/  F2FP.PACK_AB R118, R124, R125 ;  /* 0x0000007d7c76723e */ /* 0x004fe200000000ff */
[----:B------:R-:W-:Y:S01]  /*4ce0*/  @!P4 HADD2 R18, -R31.H0_H0, -RZ.H0_H0 ;  /* 0xa00000ff1f12c230 */ /* 0x000fe20000000900 */
[----:B------:R-:W-:Y:S02]  /*4cf0*/  SHF.R.U32.HI R59, RZ, 0x8, R59 ;  /* 0x00000008ff3b7819 */ /* 0x000fe4000001163b */
[----:B------:R-:W-:-:S02]  /*4d00*/  @!P1 PRMT R30, R57, 0x5410, RZ ;  /* 0x00005410391e9816 */ /* 0x000fc400000000ff */
[----:B------:R-:W-:Y:S02]  /*4d10*/  @!P4 PRMT R31, R18, 0x5410, RZ ;  /* 0x00005410121fc816 */ /* 0x000fe400000000ff */
[----:B------:R-:W-:Y:S02]  /*4d20*/  ISETP.GE.U32.AND P1, PT, R161, R60, PT ;  /* 0x0000003ca100720c */ /* 0x000fe40003f26070 */
[----:B------:R-:W-:Y:S02]  /*4d30*/  PRMT R119, R118, 0x7632, R119 ;  /* 0x0000763276777816 */ /* 0x000fe40000000077 */
[----:B------:R-:W-:Y:S02]  /*4d40*/  LOP3.LUT R19, R152, 0xff, RZ, 0xc0, !PT ;  /* 0x000000ff98137812 */ /* 0x000fe400078ec0ff */
[----:B------:R-:W-:Y:S02]  /*4d50*/  PRMT R18, R118, 0x5410, R119 ;  /* 0x0000541076127816 */ /* 0x000fe40000000077 */
[----:B------:R-:W-:-:S02]  /*4d60*/  LOP3.LUT R148, R148, 0xff, RZ, 0xc0, !PT ;  /* 0x000000ff94947812 */ /* 0x000fc400078ec0ff */
[----:B------:R-:W-:Y:S02]  /*4d70*/  LOP3.LUT R9, R144, R9, RZ, 0xc0, !PT ;  /* 0x0000000990097212 */ /* 0x000fe400078ec0ff */
[----:B------:R-:W-:Y:S01]  /*4d80*/  PRMT R149, R148, 0x5410, R149 ;  /* 0x0000541094957816 */ /* 0x000fe20000000095 */
[----:B------:R-:W-:Y:S01]  /*4d90*/  FADD.FTZ R148, R64, R129 ;  /* 0x0000008140947221 */ /* 0x000fe20000010000 */
[----:B------:R-:W-:Y:S01]  /*4da0*/  LOP3.LUT R10, R147, R10, RZ, 0xc0, !PT ;  /* 0x0000000a930a7212 */ /* 0x000fe200078ec0ff */
[----:B------:R-:W-:Y:S01]  /*4db0*/  MUFU.EX2 R129, R145 ;  /* 0x0000009100817308 */ /* 0x000fe20000000800 */
[----:B------:R-:W-:Y:S01]  /*4dc0*/  LOP3.LUT R8, R155, R8, RZ, 0xc0, !PT ;  /* 0x000000089b087212 */ /* 0x000fe200078ec0ff */
[----:B----4-:R-:W-:Y:S01]  /*4dd0*/  HMMA.16816.F32 R48, R12, R4, R48 ;  /* 0x000000040c30723c */ /* 0x010fe20000001830 */
[----:B------:R-:W-:-:S04]  /*4de0*/  FADD.FTZ R179, R131, R148 ;  /* 0x0000009483b37221 */ /* 0x000fc80000010000 */
[----:B------:R-:W-:Y:S02]  /*4df0*/  FADD.FTZ R150, R150, R179 ;  /* 0x000000b396967221 */ /* 0x000fe40000010000 */
[----:B------:R-:W-:Y:S01]  /*4e00*/  SHF.R.U32.HI R4, RZ, 0x8, R62 ;  /* 0x00000008ff047819 */ /* 0x000fe2000001163e */
[----:B------:R-:W-:Y:S01]  /*4e10*/  HMMA.16816.F32 R52, R12, R6, R52 ;  /* 0x000000060c34723c */ /* 0x000fe20000001834 */
[----:B------:R-:W-:Y:S01]  /*4e20*/  SHF.R.U32.HI R5, RZ, 0x10, R152 ;  /* 0x00000010ff057819 */ /* 0x000fe20000011698 */
[----:B------:R-:W-:Y:S01]  /*4e30*/  FADD.FTZ R97, R97, R150 ;  /* 0x0000009661617221 */ /* 0x000fe20000010000 */
[----:B------:R-:W-:-:S03]  /*4e40*/  LOP3.LUT R4, R4, 0xffff, RZ, 0xc0, !PT ;  /* 0x0000ffff04047812 */ /* 0x000fc600078ec0ff */
[----:B------:R-:W-:Y:S01]  /*4e50*/  FADD.FTZ R102, R102, R97 ;  /* 0x0000006166667221 */ /* 0x000fe20000010000 */
[----:B------:R-:W-:Y:S02]  /*4e60*/  ISETP.GE.U32.AND P6, PT, R161, R4, PT ;  /* 0x00000004a100720c */ /* 0x000fe40003fc6070 */
[----:B------:R-:W-:Y:S01]  /*4e70*/  LOP3.LUT R4, R61, 0xff, RZ, 0xc0, !PT ;  /* 0x000000ff3d047812 */ /* 0x000fe200078ec0ff */
[----:B------:R-:W-:Y:S01]  /*4e80*/  FADD.FTZ R102, R91, R102 ;  /* 0x000000665b667221 */ /* 0x000fe20000010000 */
[----:B------:R-:W-:Y:S01]  /*4e90*/  LOP3.LUT R6, R146, 0xff, RZ, 0xc0, !PT ;  /* 0x000000ff92067812 */ /* 0x000fe200078ec0ff */
[----:B------:R-:W1:Y:S01]  /*4ea0*/  LDSM.16.MT88.4 R60, [R120+0x8000] ;  /* 0x00800000783c783b */ /* 0x000e620000004200 */
[----:B------:R-:W-:Y:S01]  /*4eb0*/  PRMT R159, R4, 0x5410, R159 ;  /* 0x00005410049f7816 */ /* 0x000fe2000000009f */
[----:B------:R-:W-:Y:S01]  /*4ec0*/  FADD.FTZ R113, R113, R102 ;  /* 0x0000006671717221 */ /* 0x000fe20000010000 */
[----:B------:R-:W-:-:S03]  /*4ed0*/  LOP3.LUT R4, R146, 0xffff, RZ, 0xc0, !PT ;  /* 0x0000ffff92047812 */ /* 0x000fc600078ec0ff */
[----:B------:R-:W-:Y:S01]  /*4ee0*/  FADD.FTZ R112, R112, R113 ;  /* 0x0000007170707221 */ /* 0x000fe20000010000 */
[----:B------:R-:W-:Y:S01]  /*4ef0*/  SHF.R.U32.HI R4, RZ, 0x8, R4 ;  /* 0x00000008ff047819 */ /* 0x000fe20000011604 */
[----:B------:R-:W-:Y:S02]  /*4f00*/  @!P6 HADD2 R56, -R29.H0_H0, -RZ.H0_H0 ;  /* 0xa00000ff1d38e230 */ /* 0x000fe40000000900 */
[----:B------:R-:W-:Y:S01]  /*4f10*/  FADD.FTZ R111, R111, R112 ;  /* 0x000000706f6f7221 */ /* 0x000fe20000010000 */
[----:B------:R-:W-:Y:S02]  /*4f20*/  LOP3.LUT R4, R4, 0xffff, RZ, 0xc0, !PT ;  /* 0x0000ffff04047812 */ /* 0x000fe400078ec0ff */
[----:B------:R-:W-:Y:S01]  /*4f30*/  @!P6 PRMT R29, R56, 0x5410, RZ ;  /* 0x00005410381de816 */ /* 0x000fe200000000ff */
[----:B------:R-:W-:Y:S01]  /*4f40*/  FADD.FTZ R111, R110, R111 ;  /* 0x0000006f6e6f7221 */ /* 0x000fe20000010000 */
[C---:B------:R-:W-:Y:S02]  /*4f50*/  ISETP.GE.U32.AND P6, PT, R161.reuse, R6, PT ;  /* 0x00000006a100720c */ /* 0x040fe40003fc6070 */
[----:B------:R-:W-:-:S02]  /*4f60*/  ISETP.GE.U32.AND P2, PT, R161, R4, PT ;  /* 0x00000004a100720c */ /* 0x000fc40003f46070 */
[----:B------:R-:W-:-:S04]  /*4f70*/  SHF.R.U32.HI R4, RZ, 0x18, R146 ;  /* 0x00000018ff047819 */ /* 0x000fc80000011692 */
[----:B------:R-:W-:Y:S02]  /*4f80*/  ISETP.GE.U32.AND P4, PT, R161, R4, PT ;  /* 0x00000004a100720c */ /* 0x000fe40003f86070 */
[----:B------:R-:W-:Y:S01]  /*4f90*/  SHF.R.U32.HI R4, RZ, 0x10, R146 ;  /* 0x00000010ff047819 */ /* 0x000fe20000011692 */
[----:B------:R-:W-:Y:S02]  /*4fa0*/  FFMA.FTZ R146, R20, c[0x0][0x23c], -R67 ;  /* 0x00008f0014927a23 */ /* 0x000fe40000010843 */
[----:B------:R-:W-:Y:S01]  /*4fb0*/  @!P6 HADD2 R17, -R118.H0_H0, -RZ.H0_H0 ;  /* 0xa00000ff7611e230 */ /* 0x000fe20000000900 */
[----:B------:R-:W-:Y:S01]  /*4fc0*/  LOP3.LUT R4, R4, 0xff, RZ, 0xc0, !PT ;  /* 0x000000ff04047812 */ /* 0x000fe200078ec0ff */
[----:B------:R-:W-:Y:S01]  /*4fd0*/  @!P2 HADD2 R16, -R119.H0_H0, -RZ.H0_H0 ;  /* 0xa00000ff7710a230 */ /* 0x000fe20000000900 */
[----:B------:R-:W-:Y:S02]  /*4fe0*/  MUFU.EX2 R131, R146 ;  /* 0x0000009200837308 */ /* 0x000fe40000000800 */
[----:B------:R-:W-:-:S02]  /*4ff0*/  @!P6 PRMT R118, R17, 0x5410, RZ ;  /* 0x000054101176e816 */ /* 0x000fc400000000ff */
[----:B------:R-:W-:Y:S02]  /*5000*/  ISETP.GE.U32.AND P6, PT, R161, R4, PT ;  /* 0x00000004a100720c */ /* 0x000fe40003fc6070 */
[----:B------:R-:W-:Y:S02]  /*5010*/  LOP3.LUT R4, R59, 0xffff, RZ, 0xc0, !PT ;  /* 0x0000ffff3b047812 */ /* 0x000fe400078ec0ff */
[----:B------:R-:W-:Y:S01]  /*5020*/  @!P2 PRMT R119, R16, 0x5410, RZ ;  /* 0x000054101077a816 */ /* 0x000fe200000000ff */
[C---:B-1----:R-:W-:Y:S01]  /*5030*/  HMMA.16816.F32 R56, R68.reuse, R60, RZ ;  /* 0x0000003c4438723c */ /* 0x042fe200000018ff */
[----:B------:R-:W-:Y:S01]  /*5040*/  ISETP.GE.U32.AND P2, PT, R161, R4, PT ;  /* 0x00000004a100720c */ /* 0x000fe20003f46070 */
[--C-:B------:R-:W-:Y:S01]  /*5050*/  FFMA.FTZ R16, R143, c[0x0][0x23c], -R142.reuse ;  /* 0x00008f008f107a23 */ /* 0x100fe2000001088e */
[----:B------:R-:W-:Y:S01]  /*5060*/  LOP3.LUT R4, R152, 0xffff, RZ, 0xc0, !PT ;  /* 0x0000ffff98047812 */ /* 0x000fe200078ec0ff */
[----:B------:R-:W-:Y:S01]  /*5070*/  FFMA.FTZ R143, R23, c[0x0][0x23c], -R142 ;  /* 0x00008f00178f7a23 */ /* 0x000fe2000001088e */
[----:B------:R-:W-:Y:S01]  /*5080*/  SHF.R.U32.HI R17, RZ, 0x18, R152 ;  /* 0x00000018ff117819 */ /* 0x000fe20000011698 */
[----:B------:R-:W-:Y:S01]  /*5090*/  FFMA.FTZ R142, R22, c[0x0][0x23c], -R67 ;  /* 0x00008f00168e7a23 */ /* 0x000fe20000010843 */
[----:B------:R-:W-:Y:S01]  /*50a0*/  SHF.R.U32.HI R6, RZ, 0x8, R4 ;  /* 0x00000008ff067819 */ /* 0x000fe20000011604 */
[----:B------:R-:W-:Y:S01]  /*50b0*/  HMMA.16816.F32 R60, R68, R62, RZ ;  /* 0x0000003e443c723c */ /* 0x000fe200000018ff */
[----:B------:R-:W-:Y:S01]  /*50c0*/  LOP3.LUT R4, R5, 0xff, RZ, 0xc0, !PT ;  /* 0x000000ff05047812 */ /* 0x000fe200078ec0ff */
[----:B------:R-:W-:Y:S01]  /*50d0*/  MUFU.EX2 R128, R16 ;  /* 0x0000001000807308 */ /* 0x000fe20000000800 */
[----:B------:R-:W-:Y:S01]  /*50e0*/  PRMT R19, R19, 0x5410, R6 ;  /* 0x0000541013137816 */ /* 0x000fe20000000006 */
[----:B------:R-:W-:Y:S01]  /*50f0*/  FADD.FTZ R152, R66, R65 ;  /* 0x0000004142987221 */ /* 0x000fe20000010000 */
[----:B------:R-:W-:-:S02]  /*5100*/  PRMT R17, R4, 0x5410, R17 ;  /* 0x0000541004117816 */ /* 0x000fc40000000011 */
[----:B------:R-:W1:Y:S01]  /*5110*/  LDSM.16.MT88.4 R4, [R120+0x8400] ;  /* 0x008400007804783b */ /* 0x000e620000004200 */
[----:B------:R-:W-:Y:S01]  /*5120*/  HSET2.LE.AND R19, R19, R136, PT ;  /* 0x0000008813137233 */ /* 0x000fe20003803000 */
[----:B------:R-:W-:Y:S01]  /*5130*/  FADD.FTZ R152, R137, R152 ;  /* 0x0000009889987221 */ /* 0x000fe20000010000 */
[----:B------:R-:W2:Y:S03]  /*5140*/  MUFU.EX2 R142, R142 ;  /* 0x0000008e008e7308 */ /* 0x000ea60000000800 */
[----:B------:R-:W-:-:S04]  /*5150*/  FADD.FTZ R151, R151, R152 ;  /* 0x0000009897977221 */ /* 0x000fc80000010000 */
[----:B------:R-:W-:Y:S01]  /*5160*/  FADD.FTZ R151, R98, R151 ;  /* 0x0000009762977221 */ /* 0x000fe20000010000 */
[----:B------:R-:W3:Y:S03]  /*5170*/  MUFU.EX2 R143, R143 ;  /* 0x0000008f008f7308 */ /* 0x000ee60000000800 */
[----:B------:R-:W-:-:S04]  /*5180*/  FADD.FTZ R96, R96, R151 ;  /* 0x0000009760607221 */ /* 0x000fc80000010000 */
[----:B------:R-:W-:Y:S01]  /*5190*/  FADD.FTZ R96, R95, R96 ;  /* 0x000000605f607221 */ /* 0x000fe20000010000 */
[----:B--2---:R-:W-:-:S03]  /*51a0*/  F2FP.PACK_AB R144, R131, R142 ;  /* 0x0000008e8390723e */ /* 0x004fc600000000ff */
[----:B------:R-:W-:Y:S01]  /*51b0*/  FADD.FTZ R117, R117, R96 ;  /* 0x0000006075757221 */ /* 0x000fe20000010000 */
[----:B------:R-:W-:Y:S01]  /*51c0*/  PRMT R145, R144, 0x7632, R145 ;  /* 0x0000763290917816 */ /* 0x000fe20000000091 */
[----:B------:R-:W-:Y:S02]  /*51d0*/  @!P3 HADD2 R22, -R144.H0_H0, -RZ.H0_H0 ;  /* 0xa00000ff9016b230 */ /* 0x000fe40000000900 */
[----:B------:R-:W-:Y:S01]  /*51e0*/  FADD.FTZ R116, R116, R117 ;  /* 0x0000007574747221 */ /* 0x000fe20000010000 */
[----:B---3--:R-:W-:Y:S01]  /*51f0*/  F2FP.PACK_AB R147, R143, R128 ;  /* 0x000000808f93723e */ /* 0x008fe200000000ff */
[----:B------:R-:W-:Y:S02]  /*5200*/  @!P2 HADD2 R21, -R145.H0_H0, -RZ.H0_H0 ;  /* 0xa00000ff9115a230 */ /* 0x000fe40000000900 */
[----:B------:R-:W-:Y:S01]  /*5210*/  FADD.FTZ R115, R115, R116 ;  /* 0x0000007473737221 */ /* 0x000fe20000010000 */
[----:B------:R-:W-:Y:S01]  /*5220*/  PRMT R146, R147, 0x7632, R146 ;  /* 0x0000763293927816 */ /* 0x000fe20000000092 */
[----:B------:R-:W-:-:S02]  /*5230*/  @!P1 HADD2 R20, -R147.H0_H0, -RZ.H0_H0 ;  /* 0xa00000ff93149230 */ /* 0x000fc40000000900 */
[----:B------:R-:W-:Y:S02]  /*5240*/  FADD.FTZ R114, R114, R115 ;  /* 0x0000007372727221 */ /* 0x000fe40000010000 */
[----:B------:R-:W-:Y:S02]  /*5250*/  @!P0 HADD2 R3, -R146.H0_H0, -RZ.H0_H0 ;  /* 0xa00000ff92038230 */ /* 0x000fe40000000900 */
[----:B------:R-:W-:Y:S01]  /*5260*/  FADD.FTZ R125, R125, R114 ;  /* 0x000000727d7d7221 */ /* 0x000fe20000010000 */
[----:B-1----:R-:W-:Y:S03]  /*5270*/  HMMA.16816.F32 R56, R12, R4, R56 ;  /* 0x000000040c38723c */ /* 0x002fe60000001838 */
[----:B------:R-:W-:-:S04]  /*5280*/  FADD.FTZ R125, R124, R125 ;  /* 0x0000007d7c7d7221 */ /* 0x000fc80000010000 */
[----:B------:R-:W-:Y:S01]  /*5290*/  FADD.FTZ R142, R142, R125 ;  /* 0x0000007d8e8e7221 */ /* 0x000fe20000010000 */
[----:B------:R-:W-:Y:S01]  /*52a0*/  HMMA.16816.F32 R60, R12, R6, R60 ;  /* 0x000000060c3c723c */ /* 0x000fe2000000183c */
[----:B------:R-:W1:Y:S02]  /*52b0*/  LDSM.16.MT88.4 R4, [R86+0x8000] ;  /* 0x008000005604783b */ /* 0x000e640000004200 */
[----:B------:R-:W-:-:S05]  /*52c0*/  FADD.FTZ R125, R131, R142 ;  /* 0x0000008e837d7221 */ /* 0x000fca0000010000 */
[C---:B-1----:R-:W-:Y:S07]  /*52d0*/  HMMA.16816.F32 R64, R68.reuse, R4, RZ ;  /* 0x000000044440723c */ /* 0x042fee00000018ff */
[--C-:B------:R-:W-:Y:S01]  /*52e0*/  HSET2.LE.AND R4, R149, R136.reuse, PT ;  /* 0x0000008895047233 */ /* 0x100fe20003803000 */
[----:B------:R-:W-:Y:S01]  /*52f0*/  F2FP.PACK_AB R149, R129, R130 ;  /* 0x000000828195723e */ /* 0x000fe200000000ff */
[--C-:B------:R-:W-:Y:S01]  /*5300*/  HSET2.LE.AND R5, R17, R136.reuse, PT ;  /* 0x0000008811057233 */ /* 0x100fe20003803000 */
[----:B------:R-:W-:Y:S01]  /*5310*/  HMMA.16816.F32 R68, R68, R6, RZ ;  /* 0x000000064444723c */ /* 0x000fe200000018ff */
[----:B------:R-:W-:Y:S01]  /*5320*/  PRMT R17, R144, 0x5410, R145 ;  /* 0x0000541090117816 */ /* 0x000fe20000000091 */
[----:B------:R-:W-:Y:S01]  /*5330*/  FADD.FTZ R130, R130, R111 ;  /* 0x0000006f82827221 */ /* 0x000fe20000010000 */
[----:B------:R-:W-:Y:S01]  /*5340*/  PRMT R148, R149, 0x7632, R148 ;  /* 0x0000763295947816 */ /* 0x000fe20000000094 */
[----:B------:R-:W-:Y:S01]  /*5350*/  @!P6 HADD2 R24, -R149.H0_H0, -RZ.H0_H0 ;  /* 0xa00000ff9518e230 */ /* 0x000fe20000000900 */
[----:B------:R-:W-:Y:S01]  /*5360*/  LOP3.LUT R11, R4, R11, RZ, 0xc0, !PT ;  /* 0x0000000b040b7212 */ /* 0x000fe200078ec0ff */
[----:B------:R-:W-:Y:S01]  /*5370*/  FADD.FTZ R129, R129, R130 ;  /* 0x0000008281817221 */ /* 0x000fe20000010000 */
[----:B------:R-:W-:Y:S01]  /*5380*/  PRMT R16, R149, 0x5410, R148 ;  /* 0x0000541095107816 */ /* 0x000fe20000000094 */
[--C-:B------:R-:W-:Y:S01]  /*5390*/  HSET2.LE.AND R6, R157, R136.reuse, PT ;  /* 0x000000889d067233 */ /* 0x100fe20003803000 */
[----:B------:R-:W-:Y:S01]  /*53a0*/  LOP3.LUT R4, R19, R18, RZ, 0xc0, !PT ;  /* 0x0000001213047212 */ /* 0x000fe200078ec0ff */
[----:B------:R-:W-:Y:S01]  /*53b0*/  HSET2.LE.AND R7, R159, R136, PT ;  /* 0x000000889f077233 */ /* 0x000fe20003803000 */
[----:B------:R-:W-:Y:S01]  /*53c0*/  LOP3.LUT R5, R5, R16, RZ, 0xc0, !PT ;  /* 0x0000001005057212 */ /* 0x000fe200078ec0ff */
[----:B------:R-:W-:Y:S01]  /*53d0*/  @!P4 HADD2 R23, -R148.H0_H0, -RZ.H0_H0 ;  /* 0xa00000ff9417c230 */ /* 0x000fe20000000900 */
[----:B------:R-:W-:Y:S01]  /*53e0*/  PRMT R16, R147, 0x5410, R146 ;  /* 0x0000541093107816 */ /* 0x000fe20000000092 */
[----:B------:R-:W-:Y:S01]  /*53f0*/  FADD.FTZ R124, R128, R129 ;  /* 0x00000081807c7221 */ /* 0x000fe20000010000 */
[----:B------:R-:W-:-:S02]  /*5400*/  LOP3.LUT R6, R6, R17, RZ, 0xc0, !PT ;  /* 0x0000001106067212 */ /* 0x000fc400078ec0ff */
[----:B------:R-:W-:Y:S01]  /*5410*/  LOP3.LUT R7, R7, R16, RZ, 0xc0, !PT ;  /* 0x0000001007077212 */ /* 0x000fe200078ec0ff */
[----:B------:R-:W-:Y:S01]  /*5420*/  FADD.FTZ R124, R143, R124 ;  /* 0x0000007c8f7c7221 */ /* 0x000fe20000010000 */
[----:B------:R-:W1:Y:S01]  /*5430*/  LDSM.16.MT88.4 R16, [R86+0x8400] ;  /* 0x008400005610783b */ /* 0x000e620000004200 */
[----:B------:R-:W-:Y:S01]  /*5440*/  @!P0 PRMT R146, R3, 0x5410, RZ ;  /* 0x0000541003928816 */ /* 0x000fe200000000ff */
[----:B------:R-:W-:Y:S01]  /*5450*/  IMAD.MOV.U32 R3, RZ, RZ, c[0x0][0x228] ;  /* 0x00008a00ff037624 */ /* 0x000fe200078e00ff */
[----:B------:R-:W-:Y:S02]  /*5460*/  LEA R136, P0, R94, c[0x0][0x1f8], 0x1 ;  /* 0x00007e005e887a11 */ /* 0x000fe400078008ff */
[----:B------:R-:W-:Y:S01]  /*5470*/  @!P6 PRMT R149, R24, 0x5410, RZ ;  /* 0x000054101895e816 */ /* 0x000fe200000000ff */
[----:B------:R-:W-:Y:S01]  /*5480*/  IMAD.SHL.U32 R3, R3, 0x8, RZ ;  /* 0x0000000803037824 */ /* 0x000fe200078e00ff */
[----:B------:R-:W-:Y:S02]  /*5490*/  LEA.HI.X R137, R94, c[0x0][0x1fc], R93, 0x1, P0 ;  /* 0x00007f005e897a11 */ /* 0x000fe400000f0c5d */
[----:B------:R-:W-:-:S02]  /*54a0*/  @!P4 PRMT R148, R23, 0x5410, RZ ;  /* 0x000054101794c816 */ /* 0x000fc400000000ff */
[----:B------:R-:W-:Y:S01]  /*54b0*/  @!P3 PRMT R144, R22, 0x5410, RZ ;  /* 0x000054101690b816 */ /* 0x000fe200000000ff */
[----:B------:R-:W-:Y:S01]  /*54c0*/  STG.E.U16 [R136.64], R100 ;  /* 0x0000006488007986 */ /* 0x000fe2000c10151a */
[----:B------:R-:W-:Y:S02]  /*54d0*/  @!P2 PRMT R145, R21, 0x5410, RZ ;  /* 0x000054101591a816 */ /* 0x000fe400000000ff */
[----:B------:R-:W-:Y:S01]  /*54e0*/  @!P1 PRMT R147, R20, 0x5410, RZ ;  /* 0x0000541014939816 */ /* 0x000fe200000000ff */
[----:B------:R-:W-:Y:S01]  /*54f0*/  STG.E.U16 [R136.64+0x2], R99 ;  /* 0x0000026388007986 */ /* 0x000fe2000c10151a */
[----:B------:R-:W-:-:S04]  /*5500*/  IADD3 R190, P0, R136, -0x80, RZ ;  /* 0xffffff8088be7810 */ /* 0x000fc80007f1e0ff */
[----:B------:R-:W-:Y:S01]  /*5510*/  IADD3.X R191, R137, -0x1, RZ, P0, !PT ;  /* 0xffffffff89bf7810 */ /* 0x000fe200007fe4ff */
        /* <DEDUP_REMOVED lines=24> */
[C---:B------:R-:W-:Y:S08]  /*56a0*/  HMMA.16816.F32 R44, R4.reuse, R18, R44 ;  /* 0x00000012042c723c */ /* 0x040ff0000000182c */
[C---:B--2---:R-:W-:Y:S08]  /*56b0*/  HMMA.16816.F32 R80, R4.reuse, R8, R80 ;  /* 0x000000080450723c */ /* 0x044ff00000001850 */
[C---:B------:R-:W-:Y:S01]  /*56c0*/  HMMA.16816.F32 R36, R4.reuse, R10, R36 ;  /* 0x0000000a0424723c */ /* 0x040fe20000001824 */
[----:B------:R-:W1:Y:S07]  /*56d0*/  LDSM.16.MT88.4 R8, [R86+0x7c00] ;  /* 0x007c00005608783b */ /* 0x000e6e0000004200 */
[C---:B---3--:R-:W-:Y:S08]  /*56e0*/  HMMA.16816.F32 R72, R4.reuse, R12, R72 ;  /* 0x0000000c0448723c */ /* 0x048ff00000001848 */
[C---:B------:R-:W-:Y:S01]  /*56f0*/  HMMA.16816.F32 R76, R4.reuse, R14, R76 ;  /* 0x0000000e044c723c */ /* 0x040fe2000000184c */
[----:B------:R-:W2:Y:S07]  /*5700*/  LDSM.16.MT88.4 R12, [R120+0x8c00] ;  /* 0x008c0000780c783b */ /* 0x000eae0000004200 */
[C---:B-1----:R-:W-:Y:S08]  /*5710*/  HMMA.16816.F32 R48, R4.reuse, R8, R48 ;  /* 0x000000080430723c */ /* 0x042ff00000001830 */
[C---:B------:R-:W-:Y:S01]  /*5720*/  HMMA.16816.F32 R52, R4.reuse, R10, R52 ;  /* 0x0000000a0434723c */ /* 0x040fe20000001834 */
[----:B------:R-:W1:Y:S07]  /*5730*/  LDSM.16.MT88.4 R8, [R86+0x8c00] ;  /* 0x008c00005608783b */ /* 0x000e6e0000004200 */
[C---:B--2---:R-:W-:Y:S07]  /*5740*/  HMMA.16816.F32 R56, R4.reuse, R12, R56 ;  /* 0x0000000c0438723c */ /* 0x044fee0000001838 */
[----:B------:R-:W-:Y:S01]  /*5750*/  IMAD.WIDE R12, R3, 0x2, R136 ;  /* 0x00000002030c7825 */ /* 0x000fe200078e0288 */
[C---:B------:R-:W-:Y:S04]  /*5760*/  HMMA.16816.F32 R60, R4.reuse, R14, R60 ;  /* 0x0000000e043c723c */ /* 0x040fe8000000183c */
[----:B------:R2:W-:Y:S04]  /*5770*/  STG.E.U16 [R12.64], R90 ;  /* 0x0000005a0c007986 */ /* 0x0005e8000c10151a */
[----:B------:R2:W-:Y:S04]  /*5780*/  STG.E.U16 [R12.64+0x2], R89 ;  /* 0x000002590c007986 */ /* 0x0005e8000c10151a */
[----:B------:R2:W-:Y:S04]  /*5790*/  STG.E.U16 [R136.64+0x10], R88 ;  /* 0x0000105888007986 */ /* 0x0005e8000c10151a */
[----:B------:R2:W-:Y:S04]  /*57a0*/  STG.E.U16 [R136.64+0x12], R35 ;  /* 0x0000122388007986 */ /* 0x0005e8000c10151a */
[----:B------:R2:W-:Y:S04]  /*57b0*/  STG.E.U16 [R12.64+0x10], R28 ;  /* 0x0000101c0c007986 */ /* 0x0005e8000c10151a */
[----:B------:R2:W-:Y:S01]  /*57c0*/  STG.E.U16 [R12.64+0x12], R27 ;  /* 0x0000121b0c007986 */ /* 0x0005e2000c10151a */
[C---:B-1----:R-:W-:Y:S03]  /*57d0*/  HMMA.16816.F32 R64, R4.reuse, R8, R64 ;  /* 0x000000080440723c */ /* 0x042fe60000001840 */
        /* <DEDUP_REMOVED lines=41> */
[C---:B--2---:R-:W-:Y:S02]  /*5a70*/  @!P3 LEA R12, P1, R6.reuse, c[0x0][0x170], 0x1 ;  /* 0x00005c00060cba11 */ /* 0x044fe400078208ff */
        /* <DEDUP_REMOVED lines=44> */
[----:B------:R-:W5:Y:S04]  /*5d40*/  LDSM.16.M88.4 R28, [R122+0x3000] ;  /* 0x003000007a1c783b */ /* 0x000f680000000200 */
[----:B------:R-:W4:Y:S04]  /*5d50*/  LDSM.16.M88.4 R20, [R122+0x3400] ;  /* 0x003400007a14783b */ /* 0x000f280000000200 */
[----:B--2---:R-:W3:Y:S04]  /*5d60*/  LDSM.16.M88.4 R12, [R122+0x3800] ;  /* 0x003800007a0c783b */ /* 0x004ee80000000200 */
[----:B------:R-:W2:Y:S04]  /*5d70*/  LDSM.16.M88.4 R100, [R122+0x3c00] ;  /* 0x003c00007a64783b */ /* 0x000ea80000000200 */
[----:B------:R-:W-:Y:S04]  /*5d80*/  LDSM.16.M88.4 R4, [R121] ;  /* 0x000000007904783b */ /* 0x000fe80000000200 */
[----:B------:R-:W2:Y:S04]  /*5d90*/  LDSM.16.M88.4 R96, [R87+0x3000] ;  /* 0x003000005760783b */ /* 0x000ea80000000200 */
[----:B------:R-:W2:Y:S04]  /*5da0*/  LDSM.16.M88.4 R92, [R87+0x3400] ;  /* 0x00340000575c783b */ /* 0x000ea80000000200 */
[----:B------:R-:W2:Y:S04]  /*5db0*/  LDSM.16.M88.4 R116, [R87+0x3800] ;  /* 0x003800005774783b */ /* 0x000ea80000000200 */
[----:B-1----:R-:W1:Y:S04]  /*5dc0*/  LDSM.16.M88.4 R8, [R87+0x3c00] ;  /* 0x003c00005708783b */ /* 0x002e680000000200 */
[----:B------:R-:W-:Y:S01]  /*5dd0*/  LDSM.16.M88.4 R88, [R123+0x1000] ;  /* 0x001000007b58783b */ /* 0x000fe20000000200 */
[C---:B-----5:R-:W-:Y:S03]  /*5de0*/  HMMA.16816.F32 R32, R104.reuse, R28, RZ ;  /* 0x0000001c6820723c */ /* 0x060fe600000018ff */
[----:B------:R-:W5:Y:S04]  /*5df0*/  LDSM.16.M88.4 R112, [R122+0x4000] ;  /* 0x004000007a70783b */ /* 0x000f680000000200 */
[----:B------:R-:W-:Y:S01]  /*5e00*/  LDSM.16.M88.4 R128, [R87+0x4800] ;  /* 0x004800005780783b */ /* 0x000fe20000000200 */
[C---:B------:R-:W-:Y:S03]  /*5e10*/  HMMA.16816.F32 R28, R104.reuse, R30, RZ ;  /* 0x0000001e681c723c */ /* 0x040fe600000018ff */
[----:B------:R-:W0:Y:S05]  /*5e20*/  LDGDEPBAR ;  /* 0x00000000000079af */ /* 0x000e2a0000000000 */
[C---:B----4-:R-:W-:Y:S08]  /*5e30*/  HMMA.16816.F32 R24, R104.reuse, R20, RZ ;  /* 0x000000146818723c */ /* 0x050ff000000018ff */
[C---:B------:R-:W-:Y:S08]  /*5e40*/  HMMA.16816.F32 R20, R104.reuse, R22, RZ ;  /* 0x000000166814723c */ /* 0x040ff000000018ff */
[C---:B---3--:R-:W-:Y:S08]  /*5e50*/  HMMA.16816.F32 R16, R104.reuse, R12, RZ ;  /* 0x0000000c6810723c */ /* 0x048ff000000018ff */
[C---:B------:R-:W-:Y:S08]  /*5e60*/  HMMA.16816.F32 R12, R104.reuse, R14, RZ ;  /* 0x0000000e680c723c */ /* 0x040ff000000018ff */
[C---:B--2---:R-:W-:Y:S08]  /*5e70*/  HMMA.16816.F32 R108, R104.reuse, R100, RZ ;  /* 0x00000064686c723c */ /* 0x044ff000000018ff */
[----:B------:R-:W-:Y:S01]  /*5e80*/  HMMA.16816.F32 R104, R104, R102, RZ ;  /* 0x000000666868723c */ /* 0x000fe200000018ff */
[----:B------:R-:W2:Y:S07]  /*5e90*/  LDSM.16.M88.4 R100, [R122+0x4400] ;  /* 0x004400007a64783b */ /* 0x000eae0000000200 */
[C---:B------:R-:W-:Y:S08]  /*5ea0*/  HMMA.16816.F32 R32, R4.reuse, R96, R32 ;  /* 0x000000600420723c */ /* 0x040ff00000001820 */
[C---:B------:R-:W-:Y:S01]  /*5eb0*/  HMMA.16816.F32 R28, R4.reuse, R98, R28 ;  /* 0x00000062041c723c */ /* 0x040fe2000000181c */
[----:B------:R-:W3:Y:S07]  /*5ec0*/  LDSM.16.M88.4 R96, [R122+0x4800] ;  /* 0x004800007a60783b */ /* 0x000eee0000000200 */
[C---:B------:R-:W-:Y:S08]  /*5ed0*/  HMMA.16816.F32 R24, R4.reuse, R92, R24 ;  /* 0x0000005c0418723c */ /* 0x040ff00000001818 */
[C---:B------:R-:W-:Y:S01]  /*5ee0*/  HMMA.16816.F32 R20, R4.reuse, R94, R20 ;  /* 0x0000005e0414723c */ /* 0x040fe20000001814 */
[----:B------:R-:W4:Y:S07]  /*5ef0*/  LDSM.16.M88.4 R92, [R122+0x4c00] ;  /* 0x004c00007a5c783b */ /* 0x000f2e0000000200 */
[C---:B------:R-:W-:Y:S08]  /*5f00*/  HMMA.16816.F32 R16, R4.reuse, R116, R16 ;  /* 0x000000740410723c */ /* 0x040ff00000001810 */
[C---:B------:R-:W-:Y:S01]  /*5f10*/  HMMA.16816.F32 R12, R4.reuse, R118, R12 ;  /* 0x00000076040c723c */ /* 0x040fe2000000180c */
[----:B------:R-:W-:Y:S07]  /*5f20*/  LDSM.16.M88.4 R116, [R121+0x1000] ;  /* 0x001000007974783b */ /* 0x000fee0000000200 */
[C---:B-1----:R-:W-:Y:S08]  /*5f30*/  HMMA.16816.F32 R108, R4.reuse, R8, R108 ;  /* 0x00000008046c723c */ /* 0x042ff0000000186c */
[----:B------:R-:W-:Y:S01]  /*5f40*/  HMMA.16816.F32 R104, R4, R10, R104 ;  /* 0x0000000a0468723c */ /* 0x000fe20000001868 */
[----:B------:R-:W1:Y:S04]  /*5f50*/  LDSM.16.M88.4 R8, [R87+0x4000] ;  /* 0x004000005708783b */ /* 0x000e680000000200 */
[----:B------:R-:W1:Y:S03]  /*5f60*/  LDSM.16.M88.4 R4, [R87+0x4400] ;  /* 0x004400005704783b */ /* 0x000e660000000200 */
[C---:B-----5:R-:W-:Y:S08]  /*5f70*/  HMMA.16816.F32 R32, R88.reuse, R112, R32 ;  /* 0x000000705820723c */ /* 0x060ff00000001820 */
[C---:B------:R-:W-:Y:S01]  /*5f80*/  HMMA.16816.F32 R28, R88.reuse, R114, R28 ;  /* 0x00000072581c723c */ /* 0x040fe2000000181c */
[----:B------:R-:W-:Y:S07]  /*5f90*/  LDSM.16.M88.4 R112, [R87+0x4c00] ;  /* 0x004c00005770783b */ /* 0x000fee0000000200 */
[C---:B--2---:R-:W-:Y:S08]  /*5fa0*/  HMMA.16816.F32 R24, R88.reuse, R100, R24 ;  /* 0x000000645818723c */ /* 0x044ff00000001818 */
[C---:B------:R-:W-:Y:S01]  /*5fb0*/  HMMA.16816.F32 R20, R88.reuse, R102, R20 ;  /* 0x000000665814723c */ /* 0x040fe20000001814 */
[----:B------:R-:W-:Y:S07]  /*5fc0*/  LDSM.16.M88.4 R100, [R123+0x2000] ;  /* 0x002000007b64783b */ /* 0x000fee0000000200 */
[C---:B---3--:R-:W-:Y:S08]  /*5fd0*/  HMMA.16816.F32 R16, R88.reuse, R96, R16 ;  /* 0x000000605810723c */ /* 0x048ff00000001810 */
[C---:B------:R-:W-:Y:S01]  /*5fe0*/  HMMA.16816.F32 R12, R88.reuse, R98, R12 ;  /* 0x00000062580c723c */ /* 0x040fe2000000180c */
[----:B------:R-:W2:Y:S07]  /*5ff0*/  LDSM.16.M88.4 R96, [R122+0x5000] ;  /* 0x005000007a60783b */ /* 0x000eae0000000200 */
[C---:B----4-:R-:W-:Y:S08]  /*6000*/  HMMA.16816.F32 R108, R88.reuse, R92, R108 ;  /* 0x0000005c586c723c */ /* 0x050ff0000000186c */
        /* <DEDUP_REMOVED lines=9> */
[C---:B------:R-:W-:Y:S08]  /*60a0*/  HMMA.16816.F32 R16, R116.reuse, R128, R16 ;  /* 0x000000807410723c */ /* 0x040ff00000001810 */
[----:B------:R-:W-:Y:S08]  /*60b0*/  HMMA.16816.F32 R12, R116, R130, R12 ;  /* 0x00000082740c723c */ /* 0x000ff0000000180c */
[C---:B--2---:R-:W-:Y:S08]  /*60c0*/  HMMA.16816.F32 R32, R100.reuse, R96, R32 ;  /* 0x000000606420723c */ /* 0x044ff00000001820 */
[C---:B------:R-:W-:Y:S08]  /*60d0*/  HMMA.16816.F32 R28, R100.reuse, R98, R28 ;  /* 0x00000062641c723c */ /* 0x040ff0000000181c */
[C---:B---3--:R-:W-:Y:S08]  /*60e0*/  HMMA.16816.F32 R16, R100.reuse, R88, R16 ;  /* 0x000000586410723c */ /* 0x048ff00000001810 */
[C---:B------:R-:W-:Y:S01]  /*60f0*/  HMMA.16816.F32 R12, R100.reuse, R90, R12 ;  /* 0x0000005a640c723c */ /* 0x040fe2000000180c */
[----:B------:R-:W2:Y:S07]  /*6100*/  LDSM.16.M88.4 R88, [R87+0x5400] ;  /* 0x005400005758783b */ /* 0x000eae0000000200 */
[----:B----4-:R-:W-:Y:S07]  /*6110*/  HMMA.16816.F32 R24, R100, R92, R24 ;  /* 0x0000005c6418723c */ /* 0x010fee0000001818 */
[----:B------:R-:W-:Y:S01]  /*6120*/  IADD3 R92, R85, -0x2, RZ ;  /* 0xfffffffe555c7810 */ /* 0x000fe20007ffe0ff */
[----:B-1----:R-:W-:Y:S04]  /*6130*/  HMMA.16816.F32 R32, R8, R4, R32 ;  /* 0x000000040820723c */ /* 0x002fe80000001820 */
[----:B------:R-:W-:-:S04]  /*6140*/  IMAD R3, R92, 0x40, R163 ;  /* 0x000000405c037824 */ /* 0x000fc800078e02a3 */
[----:B------:R-:W-:Y:S01]  /*6150*/  HMMA.16816.F32 R28, R8, R6, R28 ;  /* 0x00000006081c723c */ /* 0x000fe2000000181c */
[C---:B------:R-:W-:Y:S01]  /*6160*/  IADD3 R96, R3.reuse, 0x1, RZ ;  /* 0x0000000103607810 */ /* 0x040fe20007ffe0ff */
[----:B------:R-:W1:Y:S01]  /*6170*/  LDSM.16.M88.4 R4, [R87+0x5800] ;  /* 0x005800005704783b */ /* 0x000e620000000200 */
[----:B------:R-:W-:Y:S02]  /*6180*/  IADD3 R99, R3, 0x10, RZ ;  /* 0x0000001003637810 */ /* 0x000fe40007ffe0ff */
[----:B------:R-:W3:Y:S01]  /*6190*/  I2F R93, R96 ;  /* 0x00000060005d7306 */ /* 0x000ee20000201400 */
[C---:B------:R-:W-:Y:S02]  /*61a0*/  ISETP.GE.AND P0, PT, R96.reuse, R140, PT ;  /* 0x0000008c6000720c */ /* 0x040fe40003f06270 */
[----:B------:R-:W-:Y:S01]  /*61b0*/  HMMA.16816.F32 R20, R100, R94, R20 ;  /* 0x0000005e6414723c */ /* 0x000fe20000001814 */
[----:B------:R-:W-:-:S06]  /*61c0*/  ISETP.GE.AND P5, PT, R96, R141, PT ;  /* 0x0000008d6000720c */ /* 0x000fcc0003fa6270 */
[C---:B------:R-:W-:Y:S01]  /*61d0*/  IADD3 R94, R3.reuse, 0x8, RZ ;  /* 0x00000008035e7810 */ /* 0x040fe20007ffe0ff */
[C---:B------:R-:W-:Y:S01]  /*61e0*/  HMMA.16816.F32 R108, R116.reuse, R112, R108 ;  /* 0x00000070746c723c */ /* 0x040fe2000000186c */
[----:B------:R-:W-:Y:S02]  /*61f0*/  IADD3 R95, R3, 0x9, RZ ;  /* 0x00000009035f7810 */ /* 0x000fe40007ffe0ff */
[----:B------:R-:W4:Y:S01]  /*6200*/  I2F R97, R94 ;  /* 0x0000005e00617306 */ /* 0x000f220000201400 */
[C---:B------:R-:W-:Y:S01]  /*6210*/  ISETP.GE.AND P6, PT, R94.reuse, R141, PT ;  /* 0x0000008d5e00720c */ /* 0x040fe20003fc6270 */
[C---:B---3--:R-:W-:Y:S01]  /*6220*/  FFMA.FTZ R35, R93.reuse, R164, R35 ;  /* 0x000000a45d237223 */ /* 0x048fe20000010023 */
[----:B------:R-:W-:Y:S01]  /*6230*/  ISETP.GE.AND P1, PT, R94, R140, PT ;  /* 0x0000008c5e00720c */ /* 0x000fe20003f26270 */
[----:B------:R-:W-:Y:S01]  /*6240*/  FFMA.FTZ R33, R93, R164, R33 ;  /* 0x000000a45d217223 */ /* 0x000fe20000010021 */
[----:B------:R-:W-:Y:S01]  /*6250*/  HMMA.16816.F32 R104, R116, R114, R104 ;  /* 0x000000727468723c */ /* 0x000fe20000001868 */
[----:B------:R-:W3:Y:S01]  /*6260*/  LDSM.16.M88.4 R112, [R122+0x5c00] ;  /* 0x005c00007a70783b */ /* 0x000ee20000000200 */
[----:B------:R-:W-:Y:S01]  /*6270*/  IADD3 R96, R3, 0x11, RZ ;  /* 0x0000001103607810 */ /* 0x000fe20007ffe0ff */
[----:B------:R-:W5:Y:S01]  /*6280*/  I2F R98, R95 ;  /* 0x0000005f00627306 */ /* 0x000f620000201400 */
[----:B------:R-:W-:-:S02]  /*6290*/  FSEL R33, R33, -INF , !P5 ;  /* 0xff80000021217808 */ /* 0x000fc40006800000 */
[----:B------:R-:W-:Y:S02]  /*62a0*/  ISETP.GE.AND P5, PT, R95, R141, PT ;  /* 0x0000008d5f00720c */ /* 0x000fe40003fa6270 */
[C---:B--2---:R-:W-:Y:S01]  /*62b0*/  HMMA.16816.F32 R24, R8.reuse, R88, R24 ;  /* 0x000000580818723c */ /* 0x044fe20000001818 */
[----:B------:R-:W-:Y:S01]  /*62c0*/  IADD3 R93, R3, 0x18, RZ ;  /* 0x00000018035d7810 */ /* 0x000fe20007ffe0ff */
[-C--:B----4-:R-:W-:Y:S01]  /*62d0*/  FFMA.FTZ R28, R97, R164.reuse, R28 ;  /* 0x000000a4611c7223 */ /* 0x090fe2000001001c */
[----:B------:R-:W-:Y:S01]  /*62e0*/  FSEL R94, R35, -INF , !P0 ;  /* 0xff800000235e7808 */ /* 0x000fe20004000000 */
[----:B------:R-:W-:Y:S01]  /*62f0*/  FFMA.FTZ R30, R97, R164, R30 ;  /* 0x000000a4611e7223 */ /* 0x000fe2000001001e */
[----:B------:R-:W2:Y:S01]  /*6300*/  I2F R89, R99 ;  /* 0x0000006300597306 */ /* 0x000ea20000201400 */
[----:B------:R-:W-:Y:S02]  /*6310*/  ISETP.GE.AND P0, PT, R95, R140, PT ;  /* 0x0000008c5f00720c */ /* 0x000fe40003f06270 */
[----:B------:R-:W-:Y:S01]  /*6320*/  HMMA.16816.F32 R20, R8, R90, R20 ;  /* 0x0000005a0814723c */ /* 0x000fe20000001814 */
[----:B------:R-:W-:-:S02]  /*6330*/  FSEL R35, R28, -INF , !P6 ;  /* 0xff8000001c237808 */ /* 0x000fc40007000000 */
[----:B------:R-:W-:Y:S02]  /*6340*/  FSEL R88, R30, -INF , !P1 ;  /* 0xff8000001e587808 */ /* 0x000fe40004800000 */
[----:B------:R-:W-:Y:S01]  /*6350*/  ISETP.GE.AND P6, PT, R99, R141, PT ;  /* 0x0000008d6300720c */ /* 0x000fe20003fc6270 */
[----:B------:R-:W4:Y:S01]  /*6360*/  I2F R95, R96 ;  /* 0x00000060005f7306 */ /* 0x000f220000201400 */
[CC--:B-----5:R-:W-:Y:S01]  /*6370*/  FFMA.FTZ R91, R98.reuse, R164.reuse, R29 ;  /* 0x000000a4625b7223 */ /* 0x0e0fe2000001001d */
[----:B-1----:R-:W-:Y:S01]  /*6380*/  HMMA.16816.F32 R16, R8, R4, R16 ;  /* 0x000000040810723c */ /* 0x002fe20000001810 */
[----:B------:R-:W-:Y:S01]  /*6390*/  FFMA.FTZ R90, R98, R164, R31 ;  /* 0x000000a4625a7223 */ /* 0x000fe2000001001f */
[----:B------:R-:W-:Y:S01]  /*63a0*/  IADD3 R98, R3, 0x19, RZ ;  /* 0x0000001903627810 */ /* 0x000fe20007ffe0ff */
[----:B------:R-:W1:Y:S01]  /*63b0*/  LDSM.16.M88.4 R28, [R87+0x5c00] ;  /* 0x005c0000571c783b */ /* 0x000e620000000200 */
[----:B------:R-:W-:Y:S01]  /*63c0*/  FSEL R91, R91, -INF , !P5 ;  /* 0xff8000005b5b7808 */ /* 0x000fe20006800000 */
[----:B------:R-:W-:-:S04]  /*63d0*/  DEPBAR.LE SB0, 0x0 ;  /* 0x000080000000791a */ /* 0x000fc80000000000 */
[----:B------:R-:W5:Y:S01]  /*63e0*/  I2F R97, R93 ;  /* 0x0000005d00617306 */ /* 0x000f620000201400 */
[----:B------:R-:W-:Y:S01]  /*63f0*/  FSEL R90, R90, -INF , !P0 ;  /* 0xff8000005a5a7808 */ /* 0x000fe20004000000 */
[----:B--2---:R-:W-:Y:S01]  /*6400*/  FFMA.FTZ R5, R89, R164, R26 ;  /* 0x000000a459057223 */ /* 0x004fe2000001001a */
[C---:B------:R-:W-:Y:S01]  /*6410*/  ISETP.GE.AND P5, PT, R96.reuse, R141, PT ;  /* 0x0000008d6000720c */ /* 0x040fe20003fa6270 */
[----:B------:R-:W-:Y:S01]  /*6420*/  HMMA.16816.F32 R12, R8, R6, R12 ;  /* 0x00000006080c723c */ /* 0x000fe2000000180c */
[----:B------:R-:W-:Y:S01]  /*6430*/  BAR.SYNC.DEFER_BLOCKING 0x0 ;  /* 0x0000000000007b1d */ /* 0x000fe20000010000 */
[----:B------:R-:W-:Y:S01]  /*6440*/  ISETP.GE.AND P0, PT, R96, R140, PT ;  /* 0x0000008c6000720c */ /* 0x000fe20003f06270 */
[----:B----4-:R-:W-:Y:S01]  /*6450*/  FFMA.FTZ R4, R95, R164, R27 ;  /* 0x000000a45f047223 */ /* 0x010fe2000001001b */
[----:B------:R-:W-:Y:S01]  /*6460*/  ISETP.GE.AND P1, PT, R99, R140, PT ;  /* 0x0000008c6300720c */ /* 0x000fe20003f26270 */
[-C--:B------:R-:W-:Y:S01]  /*6470*/  FFMA.FTZ R99, R89, R164.reuse, R24 ;  /* 0x000000a459637223 */ /* 0x080fe20000010018 */
[----:B------:R-:W-:Y:S01]  /*6480*/  IADD3 R26, R3, 0x20, RZ ;  /* 0x00000020031a7810 */ /* 0x000fe20007ffe0ff */
[----:B------:R-:W2:Y:S01]  /*6490*/  I2F R96, R98 ;  /* 0x0000006200607306 */ /* 0x000ea20000201400 */
[----:B---3--:R-:W-:Y:S01]  /*64a0*/  HMMA.16816.F32 R108, R100, R112, R108 ;  /* 0x00000070646c723c */ /* 0x008fe2000000186c */
[----:B------:R-:W-:Y:S01]  /*64b0*/  FFMA.FTZ R24, R95, R164, R25 ;  /* 0x000000a45f187223 */ /* 0x000fe20000010019 */
[----:B------:R-:W-:-:S02]  /*64c0*/  FSEL R25, R99, -INF , !P6 ;  /* 0xff80000063197808 */ /* 0x000fc40007000000 */
[----:B------:R-:W-:Y:S01]  /*64d0*/  FSEL R5, R5, -INF , !P1 ;  /* 0xff80000005057808 */ /* 0x000fe20004800000 */
[----:B-----5:R-:W-:Y:S01]  /*64e0*/  FFMA.FTZ R27, R97, R164, R20 ;  /* 0x000000a4611b7223 */ /* 0x020fe20000010014 */
[CC--:B------:R-:W-:Y:S01]  /*64f0*/  ISETP.GE.AND P6, PT, R93.reuse, R141.reuse, PT ;  /* 0x0000008d5d00720c */ /* 0x0c0fe20003fc6270 */
[----:B------:R-:W3:Y:S01]  /*6500*/  I2F R89, R26 ;  /* 0x0000001a00597306 */ /* 0x000ee20000201400 */
[----:B------:R-:W-:Y:S01]  /*6510*/  ISETP.GE.AND P1, PT, R93, R140, PT ;  /* 0x0000008c5d00720c */ /* 0x000fe20003f26270 */
[----:B------:R-:W-:Y:S01]  /*6520*/  HMMA.16816.F32 R104, R100, R114, R104 ;  /* 0x000000726468723c */ /* 0x000fe20000001868 */
[----:B------:R-:W-:Y:S01]  /*6530*/  IADD3 R93, R3, 0x21, RZ ;  /* 0x00000021035d7810 */ /* 0x000fe20007ffe0ff */
[-C--:B------:R-:W-:Y:S01]  /*6540*/  FFMA.FTZ R7, R97, R164.reuse, R22 ;  /* 0x000000a461077223 */ /* 0x080fe20000010016 */
[----:B------:R-:W-:Y:S02]  /*6550*/  IADD3 R20, R3, 0x28, RZ ;  /* 0x0000002803147810 */ /* 0x000fe40007ffe0ff */
[----:B------:R-:W-:Y:S01]  /*6560*/  FSEL R24, R24, -INF , !P5 ;  /* 0xff80000018187808 */ /* 0x000fe20006800000 */
[----:B------:R-:W4:Y:S01]  /*6570*/  I2F R95, R93 ;  /* 0x0000005d005f7306 */ /* 0x000f220000201400 */
[-C--:B--2---:R-:W-:Y:S01]  /*6580*/  FFMA.FTZ R6, R96, R164.reuse, R21 ;  /* 0x000000a460067223 */ /* 0x084fe20000010015 */
[----:B------:R-:W-:Y:S01]  /*6590*/  ISETP.GE.AND P5, PT, R98, R141, PT ;  /* 0x0000008d6200720c */ /* 0x000fe20003fa6270 */
[----:B------:R-:W-:Y:S01]  /*65a0*/  FFMA.FTZ R23, R96, R164, R23 ;  /* 0x000000a460177223 */ /* 0x000fe20000010017 */
[----:B------:R-:W-:-:S02]  /*65b0*/  FSEL R4, R4, -INF , !P0 ;  /* 0xff80000004047808 */ /* 0x000fc40004000000 */
[----:B------:R-:W-:Y:S02]  /*65c0*/  ISETP.GE.AND P0, PT, R98, R140, PT ;  /* 0x0000008c6200720c */ /* 0x000fe40003f06270 */
[----:B------:R-:W2:Y:S01]  /*65d0*/  I2F R21, R20 ;  /* 0x0000001400157306 */ /* 0x000ea20000201400 */
[----:B------:R-:W-:Y:S01]  /*65e0*/  FSEL R27, R27, -INF , !P6 ;  /* 0xff8000001b1b7808 */ /* 0x000fe20007000000 */
[C---:B-1----:R-:W-:Y:S01]  /*65f0*/  HMMA.16816.F32 R108, R8.reuse, R28, R108 ;  /* 0x0000001c086c723c */ /* 0x042fe2000000186c */
[----:B------:R-:W-:Y:S01]  /*6600*/  FSEL R7, R7, -INF , !P1 ;  /* 0xff80000007077808 */ /* 0x000fe20004800000 */
[-C--:B---3--:R-:W-:Y:S01]  /*6610*/  FFMA.FTZ R117, R89, R164.reuse, R16 ;  /* 0x000000a459757223 */ /* 0x088fe20000010010 */
[----:B------:R-:W-:Y:S01]  /*6620*/  IADD3 R22, R3, 0x29, RZ ;  /* 0x0000002903167810 */ /* 0x000fe20007ffe0ff */
[-C--:B------:R-:W-:Y:S01]  /*6630*/  FFMA.FTZ R16, R89, R164.reuse, R18 ;  /* 0x000000a459107223 */ /* 0x080fe20000010012 */
[C---:B------:R-:W-:Y:S01]  /*6640*/  ISETP.GE.AND P6, PT, R26.reuse, R141, PT ;  /* 0x0000008d1a00720c */ /* 0x040fe20003fc6270 */
[C---:B----4-:R-:W-:Y:S01]  /*6650*/  FFMA.FTZ R128, R95.reuse, R164, R19 ;  /* 0x000000a45f807223 */ /* 0x050fe20000010013 */
[----:B------:R-:W-:Y:S01]  /*6660*/  ISETP.GE.AND P1, PT, R26, R140, PT ;  /* 0x0000008c1a00720c */ /* 0x000fe20003f26270 */
[----:B------:R-:W-:Y:S01]  /*6670*/  HMMA.16816.F32 R104, R8, R30, R104 ;  /* 0x0000001e0868723c */ /* 0x000fe20000001868 */
[----:B------:R-:W-:Y:S01]  /*6680*/  FSEL R26, R6, -INF , !P5 ;  /* 0xff800000061a7808 */ /* 0x000fe20006800000 */
[----:B------:R-:W-:Y:S01]  /*6690*/  FFMA.FTZ R17, R95, R164, R17 ;  /* 0x000000a45f117223 */ /* 0x000fe20000010011 */
[----:B------:R-:W-:-:S02]  /*66a0*/  FSEL R6, R23, -INF , !P0 ;  /* 0xff80000017067808 */ /* 0x000fc40004000000 */
[----:B------:R-:W1:Y:S01]  /*66b0*/  I2F R23, R22 ;  /* 0x0000001600177306 */ /* 0x000e620000201400 */
[----:B------:R-:W-:Y:S01]  /*66c0*/  IADD3 R18, R3, 0x30, RZ ;  /* 0x0000003003127810 */ /* 0x000fe20007ffe0ff */
[-C--:B--2---:R-:W-:Y:S01]  /*66d0*/  FFMA.FTZ R11, R21, R164.reuse, R12 ;  /* 0x000000a4150b7223 */ /* 0x084fe2000001000c */
[----:B------:R-:W-:Y:S01]  /*66e0*/  FSEL R117, R117, -INF , !P6 ;  /* 0xff80000075757808 */ /* 0x000fe20007000000 */
[----:B------:R-:W-:Y:S01]  /*66f0*/  FFMA.FTZ R8, R21, R164, R14 ;  /* 0x000000a415087223 */ /* 0x000fe2000001000e */
[----:B------:R-:W-:Y:S02]  /*6700*/  FSEL R16, R16, -INF , !P1 ;  /* 0xff80000010107808 */ /* 0x000fe40004800000 */
[C---:B------:R-:W-:Y:S01]  /*6710*/  ISETP.GE.AND P6, PT, R20.reuse, R141, PT ;  /* 0x0000008d1400720c */ /* 0x040fe20003fc6270 */
[----:B------:R-:W2:Y:S01]  /*6720*/  I2F R19, R18 ;  /* 0x0000001200137306 */ /* 0x000ea20000201400 */
[----:B------:R-:W-:Y:S02]  /*6730*/  ISETP.GE.AND P1, PT, R20, R140, PT ;  /* 0x0000008c1400720c */ /* 0x000fe40003f26270 */
[----:B------:R-:W-:-:S02]  /*6740*/  IADD3 R20, R3, 0x31, RZ ;  /* 0x0000003103147810 */ /* 0x000fc40007ffe0ff */
[CC--:B------:R-:W-:Y:S02]  /*6750*/  ISETP.GE.AND P5, PT, R93.reuse, R141.reuse, PT ;  /* 0x0000008d5d00720c */ /* 0x0c0fe40003fa6270 */
[----:B------:R-:W-:Y:S01]  /*6760*/  ISETP.GE.AND P0, PT, R93, R140, PT ;  /* 0x0000008c5d00720c */ /* 0x000fe20003f06270 */
[----:B------:R-:W3:Y:S01]  /*6770*/  I2F R21, R3 ;  /* 0x0000000300157306 */ /* 0x000ee20000201400 */
[----:B------:R-:W-:Y:S01]  /*6780*/  FSEL R17, R17, -INF , !P5 ;  /* 0xff80000011117808 */ /* 0x000fe20006800000 */
[CC--:B-1----:R-:W-:Y:S01]  /*6790*/  FFMA.FTZ R9, R23.reuse, R164.reuse, R13 ;  /* 0x000000a417097223 */ /* 0x0c2fe2000001000d */
[----:B------:R-:W-:Y:S01]  /*67a0*/  FSEL R128, R128, -INF , !P0 ;  /* 0xff80000080807808 */ /* 0x000fe20004000000 */
[----:B------:R-:W-:Y:S01]  /*67b0*/  FFMA.FTZ R118, R23, R164, R15 ;  /* 0x000000a417767223 */ /* 0x000fe2000001000f */
[----:B------:R-:W-:Y:S02]  /*67c0*/  IADD3 R14, R3, 0x38, RZ ;  /* 0x00000038030e7810 */ /* 0x000fe40007ffe0ff */
[C---:B------:R-:W-:Y:S01]  /*67d0*/  ISETP.GE.AND P5, PT, R22.reuse, R141, PT ;  /* 0x0000008d1600720c */ /* 0x040fe20003fa6270 */
[----:B------:R-:W1:Y:S01]  /*67e0*/  I2F R10, R20 ;  /* 0x00000014000a7306 */ /* 0x000e620000201400 */
[----:B------:R-:W-:Y:S01]  /*67f0*/  ISETP.GE.AND P0, PT, R22, R140, PT ;  /* 0x0000008c1600720c */ /* 0x000fe20003f06270 */
[-C--:B--2---:R-:W-:Y:S01]  /*6800*/  FFMA.FTZ R13, R19, R164.reuse, R108 ;  /* 0x000000a4130d7223 */ /* 0x084fe2000001006c */
[----:B------:R-:W-:Y:S01]  /*6810*/  FSEL R9, R9, -INF , !P5 ;  /* 0xff80000009097808 */ /* 0x000fe20006800000 */
[----:B------:R-:W-:Y:S01]  /*6820*/  FFMA.FTZ R110, R19, R164, R110 ;  /* 0x000000a4136e7223 */ /* 0x000fe2000001006e */
[----:B------:R-:W-:-:S02]  /*6830*/  FSEL R118, R118, -INF , !P0 ;  /* 0xff80000076767808 */ /* 0x000fc40004000000 */
[----:B------:R-:W-:Y:S01]  /*6840*/  FSEL R11, R11, -INF , !P6 ;  /* 0xff8000000b0b7808 */ /* 0x000fe20007000000 */
[----:B------:R-:W2:Y:S01]  /*6850*/  I2F R15, R14 ;  /* 0x0000000e000f7306 */ /* 0x000ea20000201400 */
[CC--:B------:R-:W-:Y:S01]  /*6860*/  ISETP.GE.AND P5, PT, R20.reuse, R141.reuse, PT ;  /* 0x0000008d1400720c */ /* 0x0c0fe20003fa6270 */
[----:B---3--:R-:W-:Y:S01]  /*6870*/  FFMA.FTZ R31, R21, R164, R32 ;  /* 0x000000a4151f7223 */ /* 0x008fe20000010020 */
[----:B------:R-:W-:Y:S02]  /*6880*/  ISETP.GE.AND P0, PT, R20, R140, PT ;  /* 0x0000008c1400720c */ /* 0x000fe40003f06270 */
[----:B------:R-:W-:Y:S02]  /*6890*/  ISETP.GE.AND P6, PT, R18, R141, PT ;  /* 0x0000008d1200720c */ /* 0x000fe40003fc6270 */
[----:B------:R-:W-:Y:S01]  /*68a0*/  FSEL R8, R8, -INF , !P1 ;  /* 0xff80000008087808 */ /* 0x000fe20004800000 */
[CC--:B-1----:R-:W-:Y:S01]  /*68b0*/  FFMA.FTZ R19, R10.reuse, R164.reuse, R109 ;  /* 0x000000a40a137223 */ /* 0x0c2fe2000001006d */
[----:B------:R-:W-:Y:S01]  /*68c0*/  IADD3 R20, R3, 0x39, RZ ;  /* 0x0000003903147810 */ /* 0x000fe20007ffe0ff */
[----:B------:R-:W-:Y:S01]  /*68d0*/  FFMA.FTZ R12, R10, R164, R111 ;  /* 0x000000a40a0c7223 */ /* 0x000fe2000001006f */
[----:B------:R-:W-:-:S02]  /*68e0*/  FSEL R13, R13, -INF , !P6 ;  /* 0xff8000000d0d7808 */ /* 0x000fc40007000000 */
[----:B------:R-:W1:Y:S01]  /*68f0*/  I2F R22, R20 ;  /* 0x0000001400167306 */ /* 0x000e620000201400 */
[----:B------:R-:W-:Y:S02]  /*6900*/  ISETP.GE.AND P6, PT, R3, R141, PT ;  /* 0x0000008d0300720c */ /* 0x000fe40003fc6270 */
[----:B------:R-:W-:Y:S01]  /*6910*/  ISETP.GE.AND P1, PT, R18, R140, PT ;  /* 0x0000008c1200720c */ /* 0x000fe20003f26270 */
[-C--:B--2---:R-:W-:Y:S01]  /*6920*/  FFMA.FTZ R104, R15, R164.reuse, R104 ;  /* 0x000000a40f687223 */ /* 0x084fe20000010068 */
[----:B------:R-:W-:Y:S01]  /*6930*/  FSEL R31, R31, -INF , !P6 ;  /* 0xff8000001f1f7808 */ /* 0x000fe20007000000 */
[----:B------:R-:W-:Y:S01]  /*6940*/  FFMA.FTZ R18, R15, R164, R106 ;  /* 0x000000a40f127223 */ /* 0x000fe2000001006a */
[----:B------:R-:W-:Y:S02]  /*6950*/  ISETP.GE.AND P6, PT, R85, 0x3, PT ;  /* 0x000000035500780c */ /* 0x000fe40003fc6270 */
[----:B------:R-:W-:Y:S02]  /*6960*/  FSEL R19, R19, -INF , !P5 ;  /* 0xff80000013137808 */ /* 0x000fe40006800000 */
[----:B------:R-:W-:-:S02]  /*6970*/  FSEL R12, R12, -INF , !P0 ;  /* 0xff8000000c0c7808 */ /* 0x000fc40004000000 */
[CC--:B------:R-:W-:Y:S02]  /*6980*/  ISETP.GE.AND P5, PT, R14.reuse, R141.reuse, PT ;  /* 0x0000008d0e00720c */ /* 0x0c0fe40003fa6270 */
[----:B------:R-:W-:Y:S01]  /*6990*/  ISETP.GE.AND P0, PT, R14, R140, PT ;  /* 0x0000008c0e00720c */ /* 0x000fe20003f06270 */
[-C--:B------:R-:W-:Y:S01]  /*69a0*/  FFMA.FTZ R14, R21, R164.reuse, R34 ;  /* 0x000000a4150e7223 */ /* 0x080fe20000010022 */
[----:B------:R-:W-:Y:S01]  /*69b0*/  FSEL R15, R104, -INF , !P5 ;  /* 0xff800000680f7808 */ /* 0x000fe20006800000 */
[----:B-1----:R-:W-:Y:S01]  /*69c0*/  FFMA.FTZ R29, R22, R164, R105 ;  /* 0x000000a4161d7223 */ /* 0x002fe20000010069 */
[----:B------:R-:W-:Y:S02]  /*69d0*/  FSEL R18, R18, -INF , !P0 ;  /* 0xff80000012127808 */ /* 0x000fe40004000000 */
[C---:B------:R-:W-:Y:S02]  /*69e0*/  ISETP.GE.AND P5, PT, R20.reuse, R141, PT ;  /* 0x0000008d1400720c */ /* 0x040fe40003fa6270 */
[----:B------:R-:W-:Y:S01]  /*69f0*/  ISETP.GE.AND P0, PT, R20, R140, PT ;  /* 0x0000008c1400720c */ /* 0x000fe20003f06270 */
[----:B------:R-:W-:Y:S01]  /*6a00*/  FFMA.FTZ R20, R22, R164, R107 ;  /* 0x000000a416147223 */ /* 0x000fe2000001006b */
[----:B------:R-:W-:-:S02]  /*6a10*/  FSEL R10, R110, -INF , !P1 ;  /* 0xff8000006e0a7808 */ /* 0x000fc40004800000 */
[----:B------:R-:W-:Y:S02]  /*6a20*/  ISETP.GE.AND P1, PT, R3, R140, PT ;  /* 0x0000008c0300720c */ /* 0x000fe40003f26270 */
        /* <DEDUP_REMOVED lines=64> */
.L_x_923:
[----:B------:R-:W-:Y:S05]  /*6e30*/  BSYNC B0 ;  /* 0x0000000000007941 */ /* 0x000fea0003800000 */
.L_x_922:
[----:B------:R-:W0:Y:S02]  /*6e40*/  LDGDEPBAR ;  /* 0x00000000000079af */ /* 0x000e240000000000 */
.L_x_921:
        /* <DEDUP_REMOVED lines=8> */
[----:B------:R-:W-:Y:S02]  /*6ed0*/  LEA R103, R92, 0x1, 0x1 ;  /* 0x000000015c677811 */ /* 0x000fe400078e08ff */
[----:B------:R-:W-:Y:S02]  /*6ee0*/  FMNMX.FTZ R21, R25, R22, !PT ;  /* 0x0000001619157209 */ /* 0x000fe40007810000 */
[----:B------:R-:W-:Y:S02]  /*6ef0*/  LOP3.LUT R103, R103, UR29, RZ, 0x3c, !PT ;  /* 0x0000001d67677c12 */ /* 0x000fe4000f8e3cff */
[----:B------:R-:W-:Y:S02]  /*6f00*/  FMNMX.FTZ R22, R24, R21, !PT ;  /* 0x0000001518167209 */ /* 0x000fe40007810000 */
[----:B------:R-:W-:-:S02]  /*6f10*/  LOP3.LUT R103, R99, R103, RZ, 0x3c, !PT ;  /* 0x0000006763677212 */ /* 0x000fc400078e3cff */
[----:B------:R-:W-:Y:S02]  /*6f20*/  FMNMX.FTZ R21, R27, R22, !PT ;  /* 0x000000161b157209 */ /* 0x000fe40007810000 */
[----:B------:R-:W-:Y:S02]  /*6f30*/  FMNMX.FTZ R22, R90, R3, !PT ;  /* 0x000000035a167209 */ /* 0x000fe40007810000 */
[----:B------:R-:W-:Y:S02]  /*6f40*/  FMNMX.FTZ R32, R26, R21, !PT ;  /* 0x000000151a207209 */ /* 0x000fe40007810000 */
[----:B------:R-:W-:Y:S02]  /*6f50*/  FMNMX.FTZ R3, R5, R22, !PT ;  /* 0x0000001605037209 */ /* 0x000fe40007810000 */
[----:B------:R-:W-:Y:S02]  /*6f60*/  FMNMX.FTZ R32, R117, R32, !PT ;  /* 0x0000002075207209 */ /* 0x000fe40007810000 */
[----:B------:R-:W-:Y:S01]  /*6f70*/  FMNMX.FTZ R22, R4, R3, !PT ;  /* 0x0000000304167209 */ /* 0x000fe20007810000 */
[----:B------:R-:W-:Y:S01]  /*6f80*/  IMAD.SHL.U32 R3, R92, 0x2, RZ ;  /* 0x000000025c037824 */ /* 0x000fe200078e00ff */
[----:B------:R-:W-:-:S02]  /*6f90*/  FMNMX.FTZ R32, R17, R32, !PT ;  /* 0x0000002011207209 */ /* 0x000fc40007810000 */
[----:B------:R-:W-:Y:S01]  /*6fa0*/  FMNMX.FTZ R95, R7, R22, !PT ;  /* 0x00000016075f7209 */ /* 0x000fe20007810000 */
[----:B------:R-:W-:Y:S01]  /*6fb0*/  IMAD.WIDE.U32 R22, R126, -0x326172a9, RZ ;  /* 0xcd9e8d577e167825 */ /* 0x000fe200078e00ff */
[----:B------:R-:W-:Y:S02]  /*6fc0*/  FMNMX.FTZ R32, R11, R32, !PT ;  /* 0x000000200b207209 */ /* 0x000fe40007810000 */
        /* <DEDUP_REMOVED lines=8> */
[----:B------:R-:W-:Y:S02]  /*7050*/  LOP3.LUT R154, R139, UR14, R144, 0x96, !PT ;  /* 0x0000000e8b9a7c12 */ /* 0x000fe4000f8e9690 */
[----:B------:R-:W-:Y:S02]  /*7060*/  FMNMX.FTZ R95, R118, R95, !PT ;  /* 0x0000005f765f7209 */ /* 0x000fe40007810000 */
[----:B------:R-:W-:Y:S01]  /*7070*/  LOP3.LUT R21, R23, R127, RZ, 0x3c, !PT ;  /* 0x0000007f17157212 */ /* 0x000fe200078e3cff */
[----:B------:R-:W-:Y:S01]  /*7080*/  IMAD.WIDE.U32 R154, R154, -0x2daee0ad, RZ ;  /* 0xd2511f539a9a7825 */ /* 0x000fe200078e00ff */
[----:B------:R-:W-:-:S02]  /*7090*/  FMNMX.FTZ R95, R10, R95, !PT ;  /* 0x0000005f0a5f7209 */ /* 0x000fc40007810000 */
[----:B------:R-:W-:Y:S01]  /*70a0*/  LOP3.LUT R144, R145, UR16, R22, 0x96, !PT ;  /* 0x0000001091907c12 */ /* 0x000fe2000f8e9616 */
[----:B------:R-:W-:Y:S01]  /*70b0*/  IMAD R21, R21, -0x2daee0ad, RZ ;  /* 0xd2511f5315157824 */ /* 0x000fe200078e02ff */
[----:B------:R-:W-:Y:S02]  /*70c0*/  FMNMX.FTZ R32, R19, R32, !PT ;  /* 0x0000002013207209 */ /* 0x000fe40007810000 */
[----:B------:R-:W-:Y:S01]  /*70d0*/  FMNMX.FTZ R95, R12, R95, !PT ;  /* 0x0000005f0c5f7209 */ /* 0x000fe20007810000 */
[----:B------:R-:W-:Y:S01]  /*70e0*/  IMAD.WIDE.U32 R144, R144, -0x2daee0ad, RZ ;  /* 0xd2511f5390907825 */ /* 0x000fe200078e00ff */
[----:B------:R-:W-:Y:S02]  /*70f0*/  FMNMX.FTZ R32, R15, R32, !PT ;  /* 0x000000200f207209 */ /* 0x000fe40007810000 */
[----:B------:R-:W-:Y:S02]  /*7100*/  FMNMX.FTZ R95, R18, R95, !PT ;  /* 0x0000005f125f7209 */ /* 0x000fe40007810000 */
[----:B------:R-:W-:-:S02]  /*7110*/  FMNMX.FTZ R93, R29, R32, !PT ;  /* 0x000000201d5d7209 */ /* 0x000fc40007810000 */
[----:B------:R-:W-:Y:S02]  /*7120*/  LOP3.LUT R23, R145, UR13, R21, 0x96, !PT ;  /* 0x0000000d91177c12 */ /* 0x000fe4000f8e9615 */
[----:B------:R-:W-:Y:S01]  /*7130*/  FMNMX.FTZ R32, R20, R95, !PT ;  /* 0x0000005f14207209 */ /* 0x000fe20007810000 */
[----:B------:R-:W1:Y:S01]  /*7140*/  SHFL.BFLY PT, R100, R93, 0x2, 0x1f ;  /* 0x0c401f005d647f89 */ /* 0x000e6200000e0000 */
[----:B------:R-:W-:Y:S01]  /*7150*/  LOP3.LUT R3, R155, UR11, R144, 0x96, !PT ;  /* 0x0000000b9b037c12 */ /* 0x000fe2000f8e9690 */
[----:B------:R-:W-:Y:S01]  /*7160*/  IMAD.WIDE.U32 R108, R23, -0x326172a9, RZ ;  /* 0xcd9e8d57176c7825 */ /* 0x000fe200078e00ff */
[----:B------:R-:W-:Y:S01]  /*7170*/  @P6 IADD3 R180, R85, -0x3, RZ ;  /* 0xfffffffd55b46810 */ /* 0x000fe20007ffe0ff */
[----:B------:R-:W2:Y:S02]  /*7180*/  SHFL.BFLY PT, R23, R32, 0x2, 0x1f ;  /* 0x0c401f0020177f89 */ /* 0x000ea400000e0000 */
[----:B------:R-:W-:Y:S01]  /*7190*/  IMAD.WIDE.U32 R96, R3, -0x326172a9, RZ ;  /* 0xcd9e8d5703607825 */ /* 0x000fe200078e00ff */
[----:B------:R-:W-:-:S04]  /*71a0*/  LOP3.LUT R3, R109, UR12, R138, 0x96, !PT ;  /* 0x0000000c6d037c12 */ /* 0x000fc8000f8e968a */
[----:B------:R-:W-:Y:S01]  /*71b0*/  LOP3.LUT R108, R97, UR10, R108, 0x96, !PT ;  /* 0x0000000a616c7c12 */ /* 0x000fe2000f8e966c */
[----:B------:R-:W-:-:S04]  /*71c0*/  IMAD.WIDE.U32 R98, R3, -0x2daee0ad, RZ ;  /* 0xd2511f5303627825 */ /* 0x000fc800078e00ff */
[----:B------:R-:W-:Y:S01]  /*71d0*/  IMAD.WIDE.U32 R108, R108, -0x2daee0ad, RZ ;  /* 0xd2511f536c6c7825 */ /* 0x000fe200078e00ff */
[----:B------:R-:W-:Y:S02]  /*71e0*/  LOP3.LUT R95, R99, UR9, R154, 0x96, !PT ;  /* 0x00000009635f7c12 */ /* 0x000fe4000f8e969a */
[----:B-1----:R-:W-:Y:S02]  /*71f0*/  FMNMX.FTZ R100, R93, R100, !PT ;  /* 0x000000645d647209 */ /* 0x002fe40007810000 */
[----:B------:R-:W-:Y:S01]  /*7200*/  LOP3.LUT R93, R109, UR7, R98, 0x96, !PT ;  /* 0x000000076d5d7c12 */ /* 0x000fe2000f8e9662 */
[----:B------:R-:W-:Y:S01]  /*7210*/  IMAD.WIDE.U32 R98, R95, -0x326172a9, RZ ;  /* 0xcd9e8d575f627825 */ /* 0x000fe200078e00ff */
[----:B--2---:R-:W-:Y:S01]  /*7220*/  FMNMX.FTZ R23, R32, R23, !PT ;  /* 0x0000001720177209 */ /* 0x004fe20007810000 */
[----:B------:R-:W1:Y:S02]  /*7230*/  SHFL.BFLY PT, R3, R100, 0x1, 0x1f ;  /* 0x0c201f0064037f89 */ /* 0x000e6400000e0000 */
[----:B------:R-:W-:Y:S01]  /*7240*/  IMAD.WIDE.U32 R104, R93, -0x326172a9, RZ ;  /* 0xcd9e8d575d687825 */ /* 0x000fe200078e00ff */
[----:B------:R-:W-:Y:S01]  /*7250*/  LOP3.LUT R97, R99, UR8, R96, 0x96, !PT ;  /* 0x0000000863617c12 */ /* 0x000fe2000f8e9660 */
[----:B------:R-:W2:Y:S03]  /*7260*/  SHFL.BFLY PT, R32, R23, 0x1, 0x1f ;  /* 0x0c201f0017207f89 */ /* 0x000ea600000e0000 */
[----:B------:R-:W-:-:S02]  /*7270*/  LOP3.LUT R101, R105, UR17, R98, 0x96, !PT ;  /* 0x0000001169657c12 */ /* 0x000fc4000f8e9662 */
[----:B------:R-:W-:Y:S02]  /*7280*/  LOP3.LUT R98, R104, 0xff, RZ, 0xc0, !PT ;  /* 0x000000ff68627812 */ /* 0x000fe400078ec0ff */
[----:B------:R-:W-:Y:S02]  /*7290*/  SHF.R.U32.HI R95, RZ, 0x10, R104 ;  /* 0x00000010ff5f7819 */ /* 0x000fe40000011668 */
[----:B------:R-:W-:Y:S02]  /*72a0*/  LOP3.LUT R106, R101, 0xff, RZ, 0xc0, !PT ;  /* 0x000000ff656a7812 */ /* 0x000fe400078ec0ff */
[----:B------:R-:W-:Y:S02]  /*72b0*/  ISETP.GE.U32.AND P1, PT, R161, R98, PT ;  /* 0x00000062a100720c */ /* 0x000fe40003f26070 */
[----:B------:R-:W-:Y:S02]  /*72c0*/  LOP3.LUT R98, R95, 0xff, RZ, 0xc0, !PT ;  /* 0x000000ff5f627812 */ /* 0x000fe400078ec0ff */
[----:B------:R-:W-:-:S02]  /*72d0*/  ISETP.GE.U32.AND P5, PT, R161, R106, PT ;  /* 0x0000006aa100720c */ /* 0x000fc40003fa6070 */
[----:B------:R-:W-:Y:S02]  /*72e0*/  LOP3.LUT R106, R101, 0xffff, RZ, 0xc0, !PT ;  /* 0x0000ffff656a7812 */ /* 0x000fe400078ec0ff */
[----:B------:R-:W-:Y:S01]  /*72f0*/  ISETP.GE.U32.AND P2, PT, R161, R98, PT ;  /* 0x00000062a100720c */ /* 0x000fe20003f46070 */
[----:B------:R-:W-:Y:S01]  /*7300*/  IMAD.WIDE.U32 R98, R97, -0x2daee0ad, RZ ;  /* 0xd2511f5361627825 */ /* 0x000fe200078e00ff */
[----:B-1----:R-:W-:Y:S02]  /*7310*/  FMNMX.FTZ R3, R100, R3, !PT ;  /* 0x0000000364037209 */ /* 0x002fe40007810000 */
[----:B------:R-:W-:Y:S02]  /*7320*/  SHF.R.U32.HI R106, RZ, 0x8, R106 ;  /* 0x00000008ff6a7819 */ /* 0x000fe4000001166a */
[----:B--2---:R-:W-:Y:S01]  /*7330*/  FMNMX.FTZ R32, R23, R32, !PT ;  /* 0x0000002017207209 */ /* 0x004fe20007810000 */
[C---:B------:R-:W-:Y:S01]  /*7340*/  FMUL.FTZ R100, R3.reuse, c[0x0][0x23c] ;  /* 0x00008f0003647a20 */ /* 0x040fe20000410000 */
[----:B------:R-:W-:-:S02]  /*7350*/  FSETP.NEU.FTZ.AND P4, PT, R3, -INF , PT ;  /* 0xff8000000300780b */ /* 0x000fc40003f9d000 */
[C---:B------:R-:W-:Y:S01]  /*7360*/  FSETP.NEU.FTZ.AND P3, PT, R32.reuse, -INF , PT ;  /* 0xff8000002000780b */ /* 0x040fe20003f7d000 */
[----:B------:R-:W-:Y:S01]  /*7370*/  FMUL.FTZ R97, R32, c[0x0][0x23c] ;  /* 0x00008f0020617a20 */ /* 0x000fe20000410000 */
[----:B------:R-:W-:Y:S02]  /*7380*/  SHF.R.U32.HI R96, RZ, 0x18, R104 ;  /* 0x00000018ff607819 */ /* 0x000fe40000011668 */
[----:B------:R-:W-:Y:S02]  /*7390*/  FSEL R100, R100, RZ, P4 ;  /* 0x000000ff64647208 */ /* 0x000fe40002000000 */
[----:B------:R-:W-:Y:S02]  /*73a0*/  FSEL R97, R97, RZ, P3 ;  /* 0x000000ff61617208 */ /* 0x000fe40001800000 */
[----:B------:R-:W-:Y:S01]  /*73b0*/  LOP3.LUT R106, R106, 0xffff, RZ, 0xc0, !PT ;  /* 0x0000ffff6a6a7812 */ /* 0x000fe200078ec0ff */
[--C-:B------:R-:W-:Y:S01]  /*73c0*/  FFMA.FTZ R107, R33, c[0x0][0x23c], -R100.reuse ;  /* 0x00008f00216b7a23 */ /* 0x100fe20000010864 */
[----:B------:R-:W-:Y:S01]  /*73d0*/  ISETP.GE.U32.AND P0, PT, R161, R96, PT ;  /* 0x00000060a100720c */ /* 0x000fe20003f06070 */
[--C-:B------:R-:W-:Y:S01]  /*73e0*/  FFMA.FTZ R96, R31, c[0x0][0x23c], -R100.reuse ;  /* 0x00008f001f607a23 */ /* 0x100fe20000010864 */
[----:B------:R-:W-:Y:S01]  /*73f0*/  FSEL R23, R3, RZ, P4 ;  /* 0x000000ff03177208 */ /* 0x000fe20002000000 */
[--C-:B------:R-:W-:Y:S01]  /*7400*/  FFMA.FTZ R95, R14, c[0x0][0x23c], -R97.reuse ;  /* 0x00008f000e5f7a23 */ /* 0x100fe20000010861 */
[----:B------:R-:W-:Y:S01]  /*7410*/  ISETP.GE.U32.AND P4, PT, R161, R106, PT ;  /* 0x0000006aa100720c */ /* 0x000fe20003f86070 */
[----:B------:R-:W-:Y:S01]  /*7420*/  FFMA.FTZ R106, R94, c[0x0][0x23c], -R97 ;  /* 0x00008f005e6a7a23 */ /* 0x000fe20000010861 */
[----:B------:R-:W-:Y:S01]  /*7430*/  MUFU.EX2 R107, R107 ;  /* 0x0000006b006b7308 */ /* 0x000fe20000000800 */
[----:B------:R-:W-:Y:S01]  /*7440*/  SHF.R.U32.HI R94, RZ, 0x18, R101 ;  /* 0x00000018ff5e7819 */ /* 0x000fe20000011665 */
[--C-:B------:R-:W-:Y:S01]  /*7450*/  FFMA.FTZ R109, R35, c[0x0][0x23c], -R100.reuse ;  /* 0x00008f00236d7a23 */ /* 0x100fe20000010864 */
[----:B------:R-:W-:Y:S01]  /*7460*/  LOP3.LUT R93, R104, 0xffff, RZ, 0xc0, !PT ;  /* 0x0000ffff685d7812 */ /* 0x000fe200078ec0ff */
[----:B------:R-:W-:Y:S01]  /*7470*/  FFMA.FTZ R110, R88, c[0x0][0x23c], -R97 ;  /* 0x00008f00586e7a23 */ /* 0x000fe20000010861 */
[----:B------:R-:W-:Y:S01]  /*7480*/  FSEL R105, R32, RZ, P3 ;  /* 0x000000ff20697208 */ /* 0x000fe20001800000 */
[--C-:B------:R-:W-:Y:S01]  /*7490*/  FFMA.FTZ R114, R25, c[0x0][0x23c], -R100.reuse ;  /* 0x00008f0019727a23 */ /* 0x100fe20000010864 */
[----:B------:R-:W-:Y:S01]  /*74a0*/  ISETP.GE.U32.AND P3, PT, R161, R94, PT ;  /* 0x0000005ea100720c */ /* 0x000fe20003f66070 */
[----:B------:R-:W1:Y:S01]  /*74b0*/  MUFU.EX2 R96, R96 ;  /* 0x0000006000607308 */ /* 0x000e620000000800 */
[----:B------:R-:W-:Y:S01]  /*74c0*/  LOP3.LUT R102, R98, 0xff, RZ, 0xc0, !PT ;  /* 0x000000ff62667812 */ /* 0x000fe200078ec0ff */
[--C-:B------:R-:W-:Y:S01]  /*74d0*/  FFMA.FTZ R112, R27, c[0x0][0x23c], -R100.reuse ;  /* 0x00008f001b707a23 */ /* 0x100fe20000010864 */
[----:B------:R-:W-:Y:S01]  /*74e0*/  SHF.R.U32.HI R94, RZ, 0x10, R101 ;  /* 0x00000010ff5e7819 */ /* 0x000fe20000011665 */
[----:B------:R-:W-:Y:S01]  /*74f0*/  FFMA.FTZ R101, R90, c[0x0][0x23c], -R97 ;  /* 0x00008f005a657a23 */ /* 0x000fe20000010861 */
[----:B------:R-:W-:Y:S01]  /*7500*/  SHF.R.U32.HI R93, RZ, 0x8, R93 ;  /* 0x00000008ff5d7819 */ /* 0x000fe2000001165d */
[----:B------:R-:W-:Y:S01]  /*7510*/  FFMA.FTZ R111, R26, c[0x0][0x23c], -R100 ;  /* 0x00008f001a6f7a23 */ /* 0x000fe20000010864 */
[----:B------:R-:W-:Y:S01]  /*7520*/  LOP3.LUT R94, R94, 0xff, RZ, 0xc0, !PT ;  /* 0x000000ff5e5e7812 */ /* 0x000fe200078ec0ff */
[----:B------:R-:W-:Y:S01]  /*7530*/  MUFU.EX2 R95, R95 ;  /* 0x0000005f005f7308 */ /* 0x000fe20000000800 */
[----:B------:R-:W-:Y:S01]  /*7540*/  LOP3.LUT R108, R99, UR18, R108, 0x96, !PT ;  /* 0x00000012636c7c12 */ /* 0x000fe2000f8e966c */
[--C-:B------:R-:W-:Y:S01]  /*7550*/  FFMA.FTZ R117, R117, c[0x0][0x23c], -R100.reuse ;  /* 0x00008f0075757a23 */ /* 0x100fe20000010864 */
[----:B------:R-:W-:Y:S01]  /*7560*/  LOP3.LUT R99, R98, 0xffff, RZ, 0xc0, !PT ;  /* 0x0000ffff62637812 */ /* 0x000fe200078ec0ff */
[----:B------:R-:W-:Y:S01]  /*7570*/  FFMA.FTZ R142, R17, c[0x0][0x23c], -R100 ;  /* 0x00008f00118e7a23 */ /* 0x000fe20000010864 */
[----:B------:R-:W-:Y:S01]  /*7580*/  SHF.R.U32.HI R116, RZ, 0x18, R108 ;  /* 0x00000018ff747819 */ /* 0x000fe2000001166c */
[----:B------:R-:W-:Y:S01]  /*7590*/  FFMA.FTZ R141, R11, c[0x0][0x23c], -R100 ;  /* 0x00008f000b8d7a23 */ /* 0x000fe20000010864 */
[----:B------:R-:W-:Y:S01]  /*75a0*/  SHF.R.U32.HI R104, RZ, 0x10, R98 ;  /* 0x00000010ff687819 */ /* 0x000fe20000011662 */
[----:B------:R-:W2:Y:S01]  /*75b0*/  MUFU.EX2 R106, R106 ;  /* 0x0000006a006a7308 */ /* 0x000ea20000000800 */
[----:B-1----:R-:W-:Y:S01]  /*75c0*/  F2FP.PACK_AB R152, R107, R96 ;  /* 0x000000606b98723e */ /* 0x002fe200000000ff */
[--C-:B------:R-:W-:Y:S01]  /*75d0*/  FFMA.FTZ R140, R9, c[0x0][0x23c], -R100.reuse ;  /* 0x00008f00098c7a23 */ /* 0x100fe20000010864 */
[----:B------:R-:W-:Y:S01]  /*75e0*/  LOP3.LUT R104, R104, 0xff, RZ, 0xc0, !PT ;  /* 0x000000ff68687812 */ /* 0x000fe200078ec0ff */
[--C-:B------:R-:W-:Y:S01]  /*75f0*/  FFMA.FTZ R130, R13, c[0x0][0x23c], -R100.reuse ;  /* 0x00008f000d827a23 */ /* 0x100fe20000010864 */
[----:B------:R-:W-:Y:S01]  /*7600*/  PRMT R153, R152, 0x7632, R153 ;  /* 0x0000763298997816 */ /* 0x000fe20000000099 */
[----:B------:R-:W-:Y:S01]  /*7610*/  @!P5 HADD2 R89, -R152.H0_H0, -RZ.H0_H0 ;  /* 0xa00000ff9859d230 */ /* 0x000fe20000000900 */
[----:B------:R-:W-:Y:S01]  /*7620*/  FADD.FTZ R113, R2, -R23 ;  /* 0x8000001702717221 */ /* 0x000fe20000010000 */
[----:B------:R-:W-:Y:S01]  /*7630*/  MUFU.EX2 R109, R109 ;  /* 0x0000006d006d7308 */ /* 0x000fe20000000800 */
[----:B------:R-:W-:Y:S01]  /*7640*/  PRMT R148, R152, 0x5410, R153 ;  /* 0x0000541098947816 */ /* 0x000fe20000000099 */
[----:B------:R-:W-:Y:S01]  /*7650*/  @!P4 HADD2 R31, -R153.H0_H0, -RZ.H0_H0 ;  /* 0xa00000ff991fc230 */ /* 0x000fe20000000900 */
[----:B------:R-:W-:Y:S01]  /*7660*/  @!P5 PRMT R152, R89, 0x5410, RZ ;  /* 0x000054105998d816 */ /* 0x000fe200000000ff */
[--C-:B------:R-:W-:Y:S01]  /*7670*/  FFMA.FTZ R89, R24, c[0x0][0x23c], -R100.reuse ;  /* 0x00008f0018597a23 */ /* 0x100fe20000010864 */
[----:B------:R-:W-:Y:S01]  /*7680*/  ISETP.GE.U32.AND P5, PT, R161, R94, PT ;  /* 0x0000005ea100720c */ /* 0x000fe20003fa6070 */
[----:B------:R-:W-:Y:S01]  /*7690*/  FADD.FTZ R105, R0, -R105 ;  /* 0x8000006900697221 */ /* 0x000fe20000010000 */
[----:B------:R-:W-:Y:S01]  /*76a0*/  @!P4 PRMT R153, R31, 0x5410, RZ ;  /* 0x000054101f99c816 */ /* 0x000fe200000000ff */
[----:B------:R-:W-:Y:S01]  /*76b0*/  MUFU.EX2 R110, R110 ;  /* 0x0000006e006e7308 */ /* 0x000fe20000000800 */
[----:B--2---:R-:W-:Y:S01]  /*76c0*/  F2FP.PACK_AB R150, R106, R95 ;  /* 0x0000005f6a96723e */ /* 0x004fe200000000ff */
[----:B------:R-:W-:Y:S01]  /*76d0*/  FMUL.FTZ R105, R105, c[0x0][0x23c] ;  /* 0x00008f0069697a20 */ /* 0x000fe20000410000 */
[----:B------:R-:W-:Y:S01]  /*76e0*/  LOP3.LUT R94, R93, 0xffff, RZ, 0xc0, !PT ;  /* 0x0000ffff5d5e7812 */ /* 0x000fe200078ec0ff */
[--C-:B------:R-:W-:Y:S01]  /*76f0*/  FFMA.FTZ R93, R19, c[0x0][0x23c], -R100.reuse ;  /* 0x00008f00135d7a23 */ /* 0x100fe20000010864 */
[----:B------:R-:W-:Y:S01]  /*7700*/  PRMT R151, R150, 0x7632, R151 ;  /* 0x0000763296977816 */ /* 0x000fe20000000097 */
[----:B------:R-:W-:Y:S01]  /*7710*/  FFMA.FTZ R131, R16, c[0x0][0x23c], -R97 ;  /* 0x00008f0010837a23 */ /* 0x000fe20000010861 */
[----:B------:R-:W-:Y:S01]  /*7720*/  ISETP.GE.U32.AND P4, PT, R161, R94, PT ;  /* 0x0000005ea100720c */ /* 0x000fe20003f86070 */
[----:B------:R-:W-:Y:S01]  /*7730*/  MUFU.EX2 R101, R101 ;  /* 0x0000006500657308 */ /* 0x000fe20000000800 */
[----:B------:R-:W-:Y:S01]  /*7740*/  PRMT R31, R150, 0x5410, R151 ;  /* 0x00005410961f7816 */ /* 0x000fe20000000097 */
[----:B------:R-:W-:Y:S01]  /*7750*/  @!P3 HADD2 R33, -R151.H0_H0, -RZ.H0_H0 ;  /* 0xa00000ff9721b230 */ /* 0x000fe20000000900 */
[--C-:B------:R-:W-:Y:S01]  /*7760*/  FFMA.FTZ R94, R29, c[0x0][0x23c], -R100.reuse ;  /* 0x00008f001d5e7a23 */ /* 0x100fe20000010864 */
[----:B------:R-:W-:Y:S01]  /*7770*/  @!P5 HADD2 R30, -R150.H0_H0, -RZ.H0_H0 ;  /* 0xa00000ff961ed230 */ /* 0x000fe20000000900 */
[----:B------:R-:W-:Y:S01]  /*7780*/  SHF.R.U32.HI R99, RZ, 0x8, R99 ;  /* 0x00000008ff637819 */ /* 0x000fe20000011663 */
[--C-:B------:R-:W-:Y:S01]  /*7790*/  FFMA.FTZ R128, R128, c[0x0][0x23c], -R97.reuse ;  /* 0x00008f0080807a23 */ /* 0x100fe20000010861 */
[----:B------:R-:W-:Y:S01]  /*77a0*/  @!P3 PRMT R151, R33, 0x5410, RZ ;  /* 0x000054102197b816 */ /* 0x000fe200000000ff */
[----:B------:R-:W-:Y:S01]  /*77b0*/  MUFU.EX2 R23, R89 ;  /* 0x0000005900177308 */ /* 0x000fe20000000800 */
[----:B------:R-:W-:Y:S01]  /*77c0*/  ISETP.GE.U32.AND P3, PT, R161, R102, PT ;  /* 0x00000066a100720c */ /* 0x000fe20003f66070 */
[--C-:B------:R-:W-:Y:S01]  /*77d0*/  FFMA.FTZ R102, R91, c[0x0][0x23c], -R100.reuse ;  /* 0x00008f005b667a23 */ /* 0x100fe20000010864 */
[----:B------:R-:W-:Y:S01]  /*77e0*/  @!P5 PRMT R150, R30, 0x5410, RZ ;  /* 0x000054101e96d816 */ /* 0x000fe200000000ff */
[----:B------:R-:W-:Y:S01]  /*77f0*/  FFMA.FTZ R91, R15, c[0x0][0x23c], -R100 ;  /* 0x00008f000f5b7a23 */ /* 0x000fe20000010864 */
[----:B------:R-:W-:Y:S01]  /*7800*/  SHF.R.U32.HI R30, RZ, 0x10, R108 ;  /* 0x00000010ff1e7819 */ /* 0x000fe2000001166c */
[--C-:B------:R-:W-:Y:S01]  /*7810*/  FFMA.FTZ R129, R8, c[0x0][0x23c], -R97.reuse ;  /* 0x00008f0008817a23 */ /* 0x100fe20000010861 */
[----:B------:R-:W-:Y:S01]  /*7820*/  LOP3.LUT R100, R108, 0xff, RZ, 0xc0, !PT ;  /* 0x000000ff6c647812 */ /* 0x000fe200078ec0ff */
[----:B------:R-:W1:Y:S01]  /*7830*/  MUFU.EX2 R102, R102 ;  /* 0x0000006600667308 */ /* 0x000e620000000800 */
[----:B------:R-:W-:Y:S01]  /*7840*/  LOP3.LUT R30, R30, 0xff, RZ, 0xc0, !PT ;  /* 0x000000ff1e1e7812 */ /* 0x000fe200078ec0ff */
[--C-:B------:R-:W-:Y:S01]  /*7850*/  FFMA.FTZ R118, R118, c[0x0][0x23c], -R97.reuse ;  /* 0x00008f0076767a23 */ /* 0x100fe20000010861 */
[----:B------:R-:W-:Y:S01]  /*7860*/  LOP3.LUT R108, R108, 0xffff, RZ, 0xc0, !PT ;  /* 0x0000ffff6c6c7812 */ /* 0x000fe200078ec0ff */
[----:B------:R-:W-:Y:S01]  /*7870*/  FFMA.FTZ R119, R10, c[0x0][0x23c], -R97 ;  /* 0x00008f000a777a23 */ /* 0x000fe20000010861 */
[----:B------:R-:W-:Y:S01]  /*7880*/  ISETP.GE.U32.AND P5, PT, R161, R30, PT ;  /* 0x0000001ea100720c */ /* 0x000fe20003fa6070 */
[----:B------:R-:W-:Y:S01]  /*7890*/  STG.E.U16 [R136.64+-0x80], R152 ;  /* 0xffff809888007986 */ /* 0x000fe2000c10151a */
[----:B------:R-:W-:Y:S01]  /*78a0*/  SHF.R.U32.HI R108, RZ, 0x8, R108 ;  /* 0x00000008ff6c7819 */ /* 0x000fe2000001166c */
[----:B------:R-:W2:Y:S01]  /*78b0*/  MUFU.EX2 R105, R105 ;  /* 0x0000006900697308 */ /* 0x000ea20000000800 */
[----:B------:R-:W-:Y:S01]  /*78c0*/  SHF.R.U32.HI R98, RZ, 0x18, R98 ;  /* 0x00000018ff627819 */ /* 0x000fe20000011662 */
[----:B------:R-:W-:Y:S01]  /*78d0*/  STG.E.U16 [R136.64+-0x7e], R153 ;  /* 0xffff829988007986 */ /* 0x000fe2000c10151a */
[----:B------:R-:W-:-:S02]  /*78e0*/  LOP3.LUT R108, R108, 0xffff, RZ, 0xc0, !PT ;  /* 0x0000ffff6c6c7812 */ /* 0x000fc400078ec0ff */
[----:B-1----:R-:W-:-:S03]  /*78f0*/  F2FP.PACK_AB R149, R102, R109 ;  /* 0x0000006d6695723e */ /* 0x002fc600000000ff */
[----:B------:R-:W-:Y:S01]  /*7900*/  MUFU.EX2 R131, R131 ;  /* 0x0000008300837308 */ /* 0x000fe20000000800 */
[----:B------:R-:W-:Y:S01]  /*7910*/  PRMT R33, R149, 0x7632, R33 ;  /* 0x0000763295217816 */ /* 0x000fe20000000021 */
[----:B------:R-:W-:-:S03]  /*7920*/  @!P1 HADD2 R35, -R149.H0_H0, -RZ.H0_H0 ;  /* 0xa00000ff95239230 */ /* 0x000fc60000000900 */
[----:B------:R-:W-:Y:S01]  /*7930*/  PRMT R30, R149, 0x5410, R33 ;  /* 0x00005410951e7816 */ /* 0x000fe20000000021 */
[----:B------:R-:W-:Y:S01]  /*7940*/  @!P4 HADD2 R27, -R33.H0_H0, -RZ.H0_H0 ;  /* 0xa00000ff211bc230 */ /* 0x000fe20000000900 */
[----:B------:R-:W-:Y:S01]  /*7950*/  @!P1 PRMT R149, R35, 0x5410, RZ ;  /* 0x0000541023959816 */ /* 0x000fe200000000ff */
[----:B------:R-:W-:Y:S01]  /*7960*/  MUFU.EX2 R128, R128 ;  /* 0x0000008000807308 */ /* 0x000fe20000000800 */
[----:B------:R-:W-:Y:S01]  /*7970*/  ISETP.GE.U32.AND P1, PT, R161, R100, PT ;  /* 0x00000064a100720c */ /* 0x000fe20003f26070 */
[-C--:B--2---:R-:W-:Y:S01]  /*7980*/  FMUL.FTZ R74, R74, R105.reuse ;  /* 0x000000694a4a7220 */ /* 0x084fe20000410000 */
[----:B------:R-:W-:Y:S01]  /*7990*/  F2FP.PACK_AB R35, R101, R110 ;  /* 0x0000006e6523723e */ /* 0x000fe200000000ff */
[-C--:B------:R-:W-:Y:S01]  /*79a0*/  FMUL.FTZ R75, R75, R105.reuse ;  /* 0x000000694b4b7220 */ /* 0x080fe20000410000 */
[----:B------:R-:W-:Y:S01]  /*79b0*/  @!P4 PRMT R33, R27, 0x5410, RZ ;  /* 0x000054101b21c816 */ /* 0x000fe200000000ff */
[-C--:B------:R-:W-:Y:S01]  /*79c0*/  FMUL.FTZ R78, R78, R105.reuse ;  /* 0x000000694e4e7220 */ /* 0x080fe20000410000 */
[----:B------:R-:W-:Y:S01]  /*79d0*/  PRMT R2, R35, 0x7632, R2 ;  /* 0x0000763223027816 */ /* 0x000fe20000000002 */
[----:B------:R-:W1:Y:S01]  /*79e0*/  MUFU.EX2 R100, R114 ;  /* 0x0000007200647308 */ /* 0x000e620000000800 */
[----:B------:R-:W-:Y:S01]  /*79f0*/  @!P2 HADD2 R15, -R35.H0_H0, -RZ.H0_H0 ;  /* 0xa00000ff230fa230 */ /* 0x000fe20000000900 */
[----:B------:R-:W-:Y:S01]  /*7a00*/  ISETP.GE.U32.AND P4, PT, R161, R116, PT ;  /* 0x00000074a100720c */ /* 0x000fe20003f86070 */
[----:B------:R-:W-:Y:S01]  /*7a10*/  FFMA.FTZ R116, R6, c[0x0][0x23c], -R97 ;  /* 0x00008f0006747a23 */ /* 0x000fe20000010861 */
[----:B------:R-:W-:Y:S01]  /*7a20*/  PRMT R27, R35, 0x5410, R2 ;  /* 0x00005410231b7816 */ /* 0x000fe20000000002 */
[----:B------:R-:W-:Y:S01]  /*7a30*/  @!P0 HADD2 R34, -R2.H0_H0, -RZ.H0_H0 ;  /* 0xa00000ff02228230 */ /* 0x000fe20000000900 */
[----:B------:R-:W-:Y:S01]  /*7a40*/  @!P2 PRMT R35, R15, 0x5410, RZ ;  /* 0x000054100f23a816 */ /* 0x000fe200000000ff */
[-C--:B------:R-:W-:Y:S01]  /*7a50*/  FMUL.FTZ R79, R79, R105.reuse ;  /* 0x000000694f4f7220 */ /* 0x080fe20000410000 */
[----:B------:R-:W-:Y:S01]  /*7a60*/  ISETP.GE.U32.AND P2, PT, R161, R108, PT ;  /* 0x0000006ca100720c */ /* 0x000fe20003f46070 */
[----:B------:R-:W-:Y:S01]  /*7a70*/  FMUL.FTZ R108, R113, c[0x0][0x23c] ;  /* 0x00008f00716c7a20 */ /* 0x000fe20000410000 */
[----:B------:R-:W-:Y:S01]  /*7a80*/  @!P0 PRMT R2, R34, 0x5410, RZ ;  /* 0x0000541022028816 */ /* 0x000fe200000000ff */
[----:B------:R-:W-:Y:S01]  /*7a90*/  FFMA.FTZ R113, R124, R105, R95 ;  /* 0x000000697c717223 */ /* 0x000fe2000001005f */
[----:B------:R-:W-:Y:S01]  /*7aa0*/  ISETP.GE.U32.AND P0, PT, R161, R98, PT ;  /* 0x00000062a100720c */ /* 0x000fe20003f06070 */
[----:B------:R-:W-:Y:S01]  /*7ab0*/  MUFU.EX2 R95, R111 ;  /* 0x0000006f005f7308 */ /* 0x000fe20000000800 */
[----:B------:R-:W-:Y:S01]  /*7ac0*/  FFMA.FTZ R124, R20, c[0x0][0x23c], -R97 ;  /* 0x00008f00147c7a23 */ /* 0x000fe20000010861 */
[----:B-1----:R-:W-:Y:S01]  /*7ad0*/  F2FP.PACK_AB R89, R23, R100 ;  /* 0x000000641759723e */ /* 0x002fe200000000ff */
[----:B------:R-:W-:-:S02]  /*7ae0*/  FADD.FTZ R113, R106, R113 ;  /* 0x000000716a717221 */ /* 0x000fc40000010000 */
[-C--:B------:R-:W-:Y:S01]  /*7af0*/  FMUL.FTZ R82, R82, R105.reuse ;  /* 0x0000006952527220 */ /* 0x080fe20000410000 */
[C---:B------:R-:W-:Y:S02]  /*7b00*/  PRMT R34, R89.reuse, 0x7632, R34 ;  /* 0x0000763259227816 */ /* 0x040fe40000000022 */
[----:B------:R-:W1:Y:S01]  /*7b10*/  MUFU.EX2 R108, R108 ;  /* 0x0000006c006c7308 */ /* 0x000e620000000800 */
[----:B------:R-:W-:Y:S01]  /*7b20*/  @!P1 HADD2 R90, -R89.H0_H0, -RZ.H0_H0 ;  /* 0xa00000ff595a9230 */ /* 0x000fe20000000900 */
[----:B------:R-:W-:Y:S01]  /*7b30*/  FADD.FTZ R106, R110, R113 ;  /* 0x000000716e6a7221 */ /* 0x000fe20000010000 */
[----:B------:R-:W-:Y:S01]  /*7b40*/  PRMT R15, R89, 0x5410, R34 ;  /* 0x00005410590f7816 */ /* 0x000fe20000000022 */
[----:B------:R-:W-:Y:S01]  /*7b50*/  @!P2 HADD2 R14, -R34.H0_H0, -RZ.H0_H0 ;  /* 0xa00000ff220ea230 */ /* 0x000fe20000000900 */
[----:B------:R-:W-:Y:S01]  /*7b60*/  FMUL.FTZ R83, R83, R105 ;  /* 0x0000006953537220 */ /* 0x000fe20000410000 */
[----:B------:R-:W-:Y:S01]  /*7b70*/  @!P1 PRMT R89, R90, 0x5410, RZ ;  /* 0x000054105a599816 */ /* 0x000fe200000000ff */
[--C-:B------:R-:W-:Y:S01]  /*7b80*/  FFMA.FTZ R90, R12, c[0x0][0x23c], -R97.reuse ;  /* 0x00008f000c5a7a23 */ /* 0x100fe20000010861 */
[----:B------:R-:W-:Y:S01]  /*7b90*/  ISETP.GE.U32.AND P1, PT, R161, R104, PT ;  /* 0x00000068a100720c */ /* 0x000fe20003f26070 */
[--C-:B------:R-:W-:Y:S01]  /*7ba0*/  FFMA.FTZ R104, R5, c[0x0][0x23c], -R97.reuse ;  /* 0x00008f0005687a23 */ /* 0x100fe20000010861 */
[----:B------:R-:W-:Y:S01]  /*7bb0*/  @!P2 PRMT R34, R14, 0x5410, RZ ;  /* 0x000054100e22a816 */ /* 0x000fe200000000ff */
[----:B------:R2:W3:Y:S01]  /*7bc0*/  MUFU.EX2 R98, R112 ;  /* 0x0000007000627308 */ /* 0x0004e20000000800 */
[----:B------:R-:W-:Y:S01]  /*7bd0*/  LOP3.LUT R14, R99, 0xffff, RZ, 0xc0, !PT ;  /* 0x0000ffff630e7812 */ /* 0x000fe200078ec0ff */
[----:B------:R-:W-:-:S02]  /*7be0*/  FFMA.FTZ R99, R4, c[0x0][0x23c], -R97 ;  /* 0x00008f0004637a23 */ /* 0x000fc40000010861 */
[----:B------:R-:W-:Y:S01]  /*7bf0*/  FMUL.FTZ R38, R38, R105 ;  /* 0x0000006926267220 */ /* 0x000fe20000410000 */
[----:B------:R-:W-:Y:S01]  /*7c00*/  ISETP.GE.U32.AND P2, PT, R161, R14, PT ;  /* 0x0000000ea100720c */ /* 0x000fe20003f46070 */
[-C--:B-1----:R-:W-:Y:S02]  /*7c10*/  FFMA.FTZ R14, R125, R108.reuse, R96 ;  /* 0x0000006c7d0e7223 */ /* 0x082fe40000010060 */
[----:B------:R-:W-:Y:S01]  /*7c20*/  MUFU.EX2 R104, R104 ;  /* 0x0000006800687308 */ /* 0x000fe20000000800 */
[--C-:B------:R-:W-:Y:S02]  /*7c30*/  FFMA.FTZ R96, R18, c[0x0][0x23c], -R97.reuse ;  /* 0x00008f0012607a23 */ /* 0x100fe40000010861 */
[----:B------:R-:W-:Y:S02]  /*7c40*/  FADD.FTZ R14, R107, R14 ;  /* 0x0000000e6b0e7221 */ /* 0x000fe40000010000 */
[----:B------:R-:W-:Y:S02]  /*7c50*/  FMUL.FTZ R72, R72, R108 ;  /* 0x0000006c48487220 */ /* 0x000fe40000410000 */
[----:B------:R-:W-:Y:S01]  /*7c60*/  FADD.FTZ R107, R109, R14 ;  /* 0x0000000e6d6b7221 */ /* 0x000fe20000010000 */
[----:B------:R-:W1:Y:S01]  /*7c70*/  MUFU.EX2 R99, R99 ;  /* 0x0000006300637308 */ /* 0x000e620000000800 */
[----:B--2---:R-:W-:Y:S01]  /*7c80*/  FFMA.FTZ R112, R7, c[0x0][0x23c], -R97 ;  /* 0x00008f0007707a23 */ /* 0x004fe20000010861 */
[----:B---3--:R-:W-:Y:S01]  /*7c90*/  F2FP.PACK_AB R111, R95, R98 ;  /* 0x000000625f6f723e */ /* 0x008fe200000000ff */
[----:B------:R-:W-:-:S02]  /*7ca0*/  FMUL.FTZ R73, R73, R108 ;  /* 0x0000006c49497220 */ /* 0x000fc40000410000 */
[-C--:B------:R-:W-:Y:S01]  /*7cb0*/  FMUL.FTZ R76, R76, R108.reuse ;  /* 0x0000006c4c4c7220 */ /* 0x080fe20000410000 */
[----:B------:R-:W-:Y:S01]  /*7cc0*/  PRMT R110, R111, 0x7632, R110 ;  /* 0x000076326f6e7816 */ /* 0x000fe2000000006e */
[----:B------:R-:W-:Y:S01]  /*7cd0*/  @!P3 HADD2 R29, -R111.H0_H0, -RZ.H0_H0 ;  /* 0xa00000ff6f1db230 */ /* 0x000fe20000000900 */
[----:B------:R-:W-:Y:S01]  /*7ce0*/  MUFU.EX2 R97, R112 ;  /* 0x0000007000617308 */ /* 0x000fe20000000800 */
[-C--:B------:R-:W-:Y:S02]  /*7cf0*/  FMUL.FTZ R77, R77, R108.reuse ;  /* 0x0000006c4d4d7220 */ /* 0x080fe40000410000 */
[----:B------:R-:W-:Y:S01]  /*7d00*/  @!P2 HADD2 R12, -R110.H0_H0, -RZ.H0_H0 ;  /* 0xa00000ff6e0ca230 */ /* 0x000fe20000000900 */
[-C--:B------:R-:W-:Y:S02]  /*7d10*/  FMUL.FTZ R80, R80, R108.reuse ;  /* 0x0000006c50507220 */ /* 0x080fe40000410000 */
[----:B------:R-:W-:Y:S02]  /*7d20*/  FMUL.FTZ R81, R81, R108 ;  /* 0x0000006c51517220 */ /* 0x000fe40000410000 */
[----:B------:R-:W2:Y:S01]  /*7d30*/  MUFU.EX2 R116, R116 ;  /* 0x0000007400747308 */ /* 0x000ea20000000800 */
[----:B-1----:R-:W-:Y:S01]  /*7d40*/  F2FP.PACK_AB R115, R99, R104 ;  /* 0x000000686373723e */ /* 0x002fe200000000ff */
[----:B------:R-:W-:-:S02]  /*7d50*/  FMUL.FTZ R36, R36, R108 ;  /* 0x0000006c24247220 */ /* 0x000fc40000410000 */
[-C--:B------:R-:W-:Y:S01]  /*7d60*/  FMUL.FTZ R37, R37, R108.reuse ;  /* 0x0000006c25257220 */ /* 0x080fe20000410000 */
[C---:B------:R-:W-:Y:S01]  /*7d70*/  PRMT R114, R115.reuse, 0x7632, R114 ;  /* 0x0000763273727816 */ /* 0x040fe20000000072 */
[----:B------:R-:W-:Y:S01]  /*7d80*/  @!P5 HADD2 R13, -R115.H0_H0, -RZ.H0_H0 ;  /* 0xa00000ff730dd230 */ /* 0x000fe20000000900 */
[-C--:B------:R-:W-:Y:S01]  /*7d90*/  FMUL.FTZ R40, R40, R108.reuse ;  /* 0x0000006c28287220 */ /* 0x080fe20000410000 */
[----:B------:R-:W-:Y:S01]  /*7da0*/  MUFU.EX2 R117, R117 ;  /* 0x0000007500757308 */ /* 0x000fe20000000800 */
        /* <DEDUP_REMOVED lines=8> */
[----:B--2---:R-:W-:Y:S01]  /*7e30*/  F2FP.PACK_AB R113, R116, R97 ;  /* 0x000000617471723e */ /* 0x004fe200000000ff */
[-C--:B------:R-:W-:Y:S01]  /*7e40*/  FMUL.FTZ R48, R48, R108.reuse ;  /* 0x0000006c30307220 */ /* 0x080fe20000410000 */
[----:B------:R-:W-:Y:S01]  /*7e50*/  @!P3 PRMT R111, R29, 0x5410, RZ ;  /* 0x000054101d6fb816 */ /* 0x000fe200000000ff */
[-C--:B------:R-:W-:Y:S01]  /*7e60*/  FMUL.FTZ R49, R49, R108.reuse ;  /* 0x0000006c31317220 */ /* 0x080fe20000410000 */
[C---:B------:R-:W-:Y:S01]  /*7e70*/  PRMT R112, R113.reuse, 0x7632, R112 ;  /* 0x0000763271707816 */ /* 0x040fe20000000070 */
[----:B------:R-:W-:Y:S01]  /*7e80*/  @!P1 HADD2 R28, -R113.H0_H0, -RZ.H0_H0 ;  /* 0xa00000ff711c9230 */ /* 0x000fe20000000900 */
[----:B------:R-:W-:Y:S01]  /*7e90*/  @!P4 PRMT R114, R88, 0x5410, RZ ;  /* 0x000054105872c816 */ /* 0x000fe200000000ff */
[-C--:B------:R-:W-:Y:S01]  /*7ea0*/  FMUL.FTZ R52, R52, R108.reuse ;  /* 0x0000006c34347220 */ /* 0x080fe20000410000 */
[----:B------:R-:W-:Y:S01]  /*7eb0*/  PRMT R12, R113, 0x5410, R112 ;  /* 0x00005410710c7816 */ /* 0x000fe20000000070 */
[----:B------:R-:W-:Y:S01]  /*7ec0*/  @!P0 HADD2 R26, -R112.H0_H0, -RZ.H0_H0 ;  /* 0xa00000ff701a8230 */ /* 0x000fe20000000900 */
[----:B------:R-:W-:Y:S01]  /*7ed0*/  @!P1 PRMT R113, R28, 0x5410, RZ ;  /* 0x000054101c719816 */ /* 0x000fe200000000ff */
[----:B------:R-:W-:Y:S01]  /*7ee0*/  IMAD.WIDE.U32 R28, R103, -0x326172a9, RZ ;  /* 0xcd9e8d57671c7825 */ /* 0x000fe200078e00ff */
[----:B------:R-:W1:Y:S02]  /*7ef0*/  MUFU.EX2 R142, R142 ;  /* 0x0000008e008e7308 */ /* 0x000e640000000800 */
[----:B------:R-:W-:Y:S01]  /*7f00*/  @!P0 PRMT R112, R26, 0x5410, RZ ;  /* 0x000054101a708816 */ /* 0x000fe200000000ff */
[-C--:B------:R-:W-:Y:S01]  /*7f10*/  FMUL.FTZ R53, R53, R108.reuse ;  /* 0x0000006c35357220 */ /* 0x080fe20000410000 */
[----:B------:R-:W-:Y:S01]  /*7f20*/  LOP3.LUT R26, R29, UR16, R22, 0x96, !PT ;  /* 0x000000101d1a7c12 */ /* 0x000fe2000f8e9616 */
[-C--:B------:R-:W-:Y:S01]  /*7f30*/  FMUL.FTZ R56, R56, R108.reuse ;  /* 0x0000006c38387220 */ /* 0x080fe20000410000 */
[----:B------:R-:W-:Y:S01]  /*7f40*/  LOP3.LUT R88, R139, UR14, R28, 0x96, !PT ;  /* 0x0000000e8b587c12 */ /* 0x000fe2000f8e961c */
[----:B------:R-:W-:Y:S01]  /*7f50*/  FMUL.FTZ R57, R57, R108 ;  /* 0x0000006c39397220 */ /* 0x000fe20000410000 */
[----:B------:R-:W-:Y:S01]  /*7f60*/  MUFU.EX2 R141, R141 ;  /* 0x0000008d008d7308 */ /* 0x000fe20000000800 */
[----:B------:R-:W-:Y:S01]  /*7f70*/  IMAD.WIDE.U32 R156, R26, -0x2daee0ad, RZ ;  /* 0xd2511f531a9c7825 */ /* 0x000fe200078e00ff */
[----:B------:R-:W-:-:S02]  /*7f80*/  LOP3.LUT R22, R29, UR16, R22, 0x96, !PT ;  /* 0x000000101d167c12 */ /* 0x000fc4000f8e9616 */
[----:B------:R-:W-:Y:S01]  /*7f90*/  LOP3.LUT R28, R139, UR14, R28, 0x96, !PT ;  /* 0x0000000e8b1c7c12 */ /* 0x000fe2000f8e961c */
[-C--:B------:R-:W-:Y:S01]  /*7fa0*/  FMUL.FTZ R60, R60, R108.reuse ;  /* 0x0000006c3c3c7220 */ /* 0x080fe20000410000 */
[----:B------:R-:W-:Y:S01]  /*7fb0*/  LOP3.LUT R26, R157, UR13, R21, 0x96, !PT ;  /* 0x0000000d9d1a7c12 */ /* 0x000fe2000f8e9615 */
[-C--:B------:R-:W-:Y:S01]  /*7fc0*/  FMUL.FTZ R61, R61, R108.reuse ;  /* 0x0000006c3d3d7220 */ /* 0x080fe20000410000 */
[----:B------:R-:W2:Y:S01]  /*7fd0*/  MUFU.EX2 R140, R140 ;  /* 0x0000008c008c7308 */ /* 0x000ea20000000800 */
[----:B------:R-:W-:Y:S02]  /*7fe0*/  FMUL.FTZ R64, R64, R108 ;  /* 0x0000006c40407220 */ /* 0x000fe40000410000 */
[----:B------:R-:W-:-:S04]  /*7ff0*/  IMAD.WIDE.U32 R146, R26, -0x326172a9, RZ ;  /* 0xcd9e8d571a927825 */ /* 0x000fc800078e00ff */
[-C--:B------:R-:W-:Y:S01]  /*8000*/  FMUL.FTZ R65, R65, R108.reuse ;  /* 0x0000006c41417220 */ /* 0x080fe20000410000 */
[----:B------:R-:W-:Y:S01]  /*8010*/  MUFU.EX2 R129, R129 ;  /* 0x0000008100817308 */ /* 0x000fe20000000800 */
[-C--:B------:R-:W-:Y:S02]  /*8020*/  FMUL.FTZ R68, R68, R108.reuse ;  /* 0x0000006c44447220 */ /* 0x080fe40000410000 */
[----:B------:R-:W-:Y:S02]  /*8030*/  FMUL.FTZ R69, R69, R108 ;  /* 0x0000006c45457220 */ /* 0x000fe40000410000 */
[----:B------:R-:W-:Y:S01]  /*8040*/  IMAD.WIDE.U32 R108, R88, -0x2daee0ad, RZ ;  /* 0xd2511f53586c7825 */ /* 0x000fe200078e00ff */
[----:B------:R-:W-:Y:S02]  /*8050*/  LOP3.LUT R88, R147, UR12, R138, 0x96, !PT ;  /* 0x0000000c93587c12 */ /* 0x000fe4000f8e968a */
[----:B------:R-:W3:Y:S01]  /*8060*/  MUFU.EX2 R118, R118 ;  /* 0x0000007600767308 */ /* 0x000ee20000000800 */
[----:B------:R-:W-:Y:S01]  /*8070*/  FMUL.FTZ R39, R39, R105 ;  /* 0x0000006927277220 */ /* 0x000fe20000410000 */
[----:B------:R-:W-:Y:S01]  /*8080*/  LOP3.LUT R26, R109, UR11, R156, 0x96, !PT ;  /* 0x0000000b6d1a7c12 */ /* 0x000fe2000f8e969c */
[----:B------:R-:W-:-:S04]  /*8090*/  IMAD.WIDE.U32 R156, R88, -0x2daee0ad, RZ ;  /* 0xd2511f53589c7825 */ /* 0x000fc800078e00ff */
[----:B------:R-:W-:Y:S01]  /*80a0*/  FMUL.FTZ R42, R42, R105 ;  /* 0x000000692a2a7220 */ /* 0x000fe20000410000 */
[----:B------:R-:W-:Y:S01]  /*80b0*/  LOP3.LUT R88, R157, UR9, R108, 0x96, !PT ;  /* 0x000000099d587c12 */ /* 0x000fe2000f8e966c */
[----:B------:R-:W-:Y:S01]  /*80c0*/  IMAD.WIDE.U32 R108, R26, -0x326172a9, RZ ;  /* 0xcd9e8d571a6c7825 */ /* 0x000fe200078e00ff */
[----:B------:R-:W-:Y:S03]  /*80d0*/  MUFU.EX2 R130, R130 ;  /* 0x0000008200827308 */ /* 0x000fe60000000800 */
[----:B------:R-:W-:Y:S01]  /*80e0*/  IMAD.WIDE.U32 R158, R88, -0x326172a9, RZ ;  /* 0xcd9e8d57589e7825 */ /* 0x000fe200078e00ff */
[----:B------:R-:W-:Y:S02]  /*80f0*/  LOP3.LUT R146, R109, UR10, R146, 0x96, !PT ;  /* 0x0000000a6d927c12 */ /* 0x000fe4000f8e9692 */
[----:B------:R-:W-:Y:S01]  /*8100*/  F2FP.PACK_AB R109, R128, R131 ;  /* 0x00000083806d723e */ /* 0x000fe200000000ff */
[-C--:B------:R-:W-:Y:S01]  /*8110*/  FMUL.FTZ R43, R43, R105.reuse ;  /* 0x000000692b2b7220 */ /* 0x080fe20000410000 */
[----:B------:R-:W-:Y:S01]  /*8120*/  LOP3.LUT R103, R159, UR8, R108, 0x96, !PT ;  /* 0x000000089f677c12 */ /* 0x000fe2000f8e966c */
[----:B------:R-:W-:Y:S01]  /*8130*/  IMAD.WIDE.U32 R146, R146, -0x2daee0ad, RZ ;  /* 0xd2511f5392927825 */ /* 0x000fe200078e00ff */
[----:B------:R-:W4:Y:S03]  /*8140*/  MUFU.EX2 R93, R93 ;  /* 0x0000005d005d7308 */ /* 0x000f260000000800 */
[-C--:B------:R-:W-:Y:S01]  /*8150*/  FMUL.FTZ R46, R46, R105.reuse ;  /* 0x000000692e2e7220 */ /* 0x080fe20000410000 */
[----:B------:R-:W-:Y:S01]  /*8160*/  LOP3.LUT R26, R147, UR7, R156, 0x96, !PT ;  /* 0x00000007931a7c12 */ /* 0x000fe2000f8e969c */
[----:B------:R-:W-:-:S02]  /*8170*/  FMUL.FTZ R47, R47, R105 ;  /* 0x000000692f2f7220 */ /* 0x000fc40000410000 */
[----:B------:R-:W-:Y:S01]  /*8180*/  FMUL.FTZ R50, R50, R105 ;  /* 0x0000006932327220 */ /* 0x000fe20000410000 */
[----:B------:R-:W-:Y:S01]  /*8190*/  MUFU.EX2 R119, R119 ;  /* 0x0000007700777308 */ /* 0x000fe20000000800 */
[----:B------:R-:W-:-:S04]  /*81a0*/  IMAD.WIDE.U32 R156, R26, -0x326172a9, RZ ;  /* 0xcd9e8d571a9c7825 */ /* 0x000fc800078e00ff */
[-C--:B------:R-:W-:Y:S01]  /*81b0*/  FMUL.FTZ R51, R51, R105.reuse ;  /* 0x0000006933337220 */ /* 0x080fe20000410000 */
[----:B------:R-:W-:Y:S01]  /*81c0*/  LOP3.LUT R26, R157, UR17, R158, 0x96, !PT ;  /* 0x000000119d1a7c12 */ /* 0x000fe2000f8e969e */
[-C--:B------:R-:W-:Y:S01]  /*81d0*/  FMUL.FTZ R54, R54, R105.reuse ;  /* 0x0000006936367220 */ /* 0x080fe20000410000 */
[----:B------:R-:W-:Y:S01]  /*81e0*/  SHF.R.U32.HI R108, RZ, 0x18, R156 ;  /* 0x00000018ff6c7819 */ /* 0x000fe2000001169c */
[-C--:B------:R-:W-:Y:S01]  /*81f0*/  FMUL.FTZ R55, R55, R105.reuse ;  /* 0x0000006937377220 */ /* 0x080fe20000410000 */
[----:B------:R-:W-:Y:S01]  /*8200*/  LOP3.LUT R88, R26, 0xff, RZ, 0xc0, !PT ;  /* 0x000000ff1a587812 */ /* 0x000fe200078ec0ff */
[-C--:B------:R-:W-:Y:S01]  /*8210*/  FMUL.FTZ R58, R58, R105.reuse ;  /* 0x000000693a3a7220 */ /* 0x080fe20000410000 */
[----:B------:R-:W-:Y:S01]  /*8220*/  ISETP.GE.U32.AND P0, PT, R161, R108, PT ;  /* 0x0000006ca100720c */ /* 0x000fe20003f06070 */
[-C--:B------:R-:W-:Y:S01]  /*8230*/  FMUL.FTZ R59, R59, R105.reuse ;  /* 0x000000693b3b7220 */ /* 0x080fe20000410000 */
[----:B------:R-:W-:Y:S01]  /*8240*/  ISETP.GE.U32.AND P5, PT, R161, R88, PT ;  /* 0x00000058a100720c */ /* 0x000fe20003fa6070 */
[-C--:B------:R-:W-:Y:S01]  /*8250*/  FMUL.FTZ R62, R62, R105.reuse ;  /* 0x000000693e3e7220 */ /* 0x080fe20000410000 */
[----:B------:R-:W-:Y:S01]  /*8260*/  LOP3.LUT R88, R26, 0xffff, RZ, 0xc0, !PT ;  /* 0x0000ffff1a587812 */ /* 0x000fe200078ec0ff */
[-C--:B------:R-:W-:Y:S01]  /*8270*/  FMUL.FTZ R63, R63, R105.reuse ;  /* 0x000000693f3f7220 */ /* 0x080fe20000410000 */
[----:B------:R-:W-:Y:S01]  /*8280*/  PRMT R108, R109, 0x7632, R108 ;  /* 0x000076326d6c7816 */ /* 0x000fe2000000006c */
[-C--:B------:R-:W-:Y:S01]  /*8290*/  FMUL.FTZ R66, R66, R105.reuse ;  /* 0x0000006942427220 */ /* 0x080fe20000410000 */
[----:B------:R-:W-:Y:S01]  /*82a0*/  SHF.R.U32.HI R88, RZ, 0x8, R88 ;  /* 0x00000008ff587819 */ /* 0x000fe20000011658 */
[-C--:B------:R-:W-:Y:S01]  /*82b0*/  FMUL.FTZ R67, R67, R105.reuse ;  /* 0x0000006943437220 */ /* 0x080fe20000410000 */
[----:B------:R-:W5:Y:S01]  /*82c0*/  MUFU.EX2 R90, R90 ;  /* 0x0000005a005a7308 */ /* 0x000f620000000800 */
[-C--:B------:R-:W-:Y:S01]  /*82d0*/  FMUL.FTZ R70, R70, R105.reuse ;  /* 0x0000006946467220 */ /* 0x080fe20000410000 */
[----:B------:R-:W-:Y:S01]  /*82e0*/  LOP3.LUT R88, R88, 0xffff, RZ, 0xc0, !PT ;  /* 0x0000ffff58587812 */ /* 0x000fe200078ec0ff */
[----:B------:R-:W-:-:S02]  /*82f0*/  FMUL.FTZ R71, R71, R105 ;  /* 0x0000006947477220 */ /* 0x000fc40000410000 */
[----:B------:R-:W-:Y:S01]  /*8300*/  FADD.FTZ R105, R102, R107 ;  /* 0x0000006b66697221 */ /* 0x000fe20000010000 */
[----:B------:R-:W-:Y:S01]  /*8310*/  ISETP.GE.U32.AND P4, PT, R161, R88, PT ;  /* 0x00000058a100720c */ /* 0x000fe20003f86070 */
[----:B------:R-:W-:Y:S01]  /*8320*/  FADD.FTZ R101, R101, R106 ;  /* 0x0000006a65657221 */ /* 0x000fe20000010000 */
[--C-:B------:R-:W-:Y:S01]  /*8330*/  SHF.R.U32.HI R88, RZ, 0x10, R26.reuse ;  /* 0x00000010ff587819 */ /* 0x100fe2000001161a */
[----:B------:R-:W-:Y:S01]  /*8340*/  FADD.FTZ R100, R100, R105 ;  /* 0x0000006964647221 */ /* 0x000fe20000010000 */
[----:B------:R-:W-:Y:S01]  /*8350*/  SHF.R.U32.HI R26, RZ, 0x18, R26 ;  /* 0x00000018ff1a7819 */ /* 0x000fe2000001161a */
[----:B------:R-:W-:Y:S01]  /*8360*/  MUFU.EX2 R125, R94 ;  /* 0x0000005e007d7308 */ /* 0x000fe20000000800 */
[----:B------:R-:W-:Y:S02]  /*8370*/  LOP3.LUT R88, R88, 0xff, RZ, 0xc0, !PT ;  /* 0x000000ff58587812 */ /* 0x000fe400078ec0ff */
[----:B------:R-:W-:Y:S02]  /*8380*/  ISETP.GE.U32.AND P3, PT, R161, R26, PT ;  /* 0x0000001aa100720c */ /* 0x000fe40003f66070 */
[----:B------:R-:W-:-:S02]  /*8390*/  LOP3.LUT R26, R156, 0xff, RZ, 0xc0, !PT ;  /* 0x000000ff9c1a7812 */ /* 0x000fc400078ec0ff */
[----:B-1----:R-:W-:Y:S01]  /*83a0*/  F2FP.PACK_AB R107, R142, R117 ;  /* 0x000000758e6b723e */ /* 0x002fe200000000ff */
[----:B------:R-:W-:Y:S01]  /*83b0*/  MUFU.EX2 R124, R124 ;  /* 0x0000007c007c7308 */ /* 0x000fe20000000800 */
[C---:B------:R-:W-:Y:S02]  /*83c0*/  ISETP.GE.U32.AND P1, PT, R161.reuse, R88, PT ;  /* 0x00000058a100720c */ /* 0x040fe40003f26070 */
[----:B------:R-:W-:Y:S01]  /*83d0*/  ISETP.GE.U32.AND P2, PT, R161, R26, PT ;  /* 0x0000001aa100720c */ /* 0x000fe20003f46070 */
[----:B------:R-:W-:Y:S01]  /*83e0*/  @!P5 HADD2 R25, -R107.H0_H0, -RZ.H0_H0 ;  /* 0xa00000ff6b19d230 */ /* 0x000fe20000000900 */
[----:B------:R-:W-:Y:S02]  /*83f0*/  LOP3.LUT R88, R156, 0xffff, RZ, 0xc0, !PT ;  /* 0x0000ffff9c587812 */ /* 0x000fe400078ec0ff */
[----:B------:R-:W-:Y:S01]  /*8400*/  SHF.R.U32.HI R26, RZ, 0x10, R156 ;  /* 0x00000010ff1a7819 */ /* 0x000fe2000001169c */
[----:B------:R-:W-:Y:S01]  /*8410*/  IMAD.WIDE.U32 R156, R103, -0x2daee0ad, RZ ;  /* 0xd2511f53679c7825 */ /* 0x000fe200078e00ff */
[----:B------:R-:W-:Y:S01]  /*8420*/  PRMT R106, R107, 0x7632, R106 ;  /* 0x000076326b6a7816 */ /* 0x000fe2000000006a */
[----:B------:R-:W-:Y:S01]  /*8430*/  @!P3 HADD2 R20, -R108.H0_H0, -RZ.H0_H0 ;  /* 0xa00000ff6c14b230 */ /* 0x000fe20000000900 */
[----:B------:R-:W-:-:S02]  /*8440*/  LOP3.LUT R102, R26, 0xff, RZ, 0xc0, !PT ;  /* 0x000000ff1a667812 */ /* 0x000fc400078ec0ff */
[----:B------:R-:W-:Y:S01]  /*8450*/  PRMT R26, R107, 0x5410, R106 ;  /* 0x000054106b1a7816 */ /* 0x000fe2000000006a */
[----:B------:R-:W-:Y:S01]  /*8460*/  @!P4 HADD2 R24, -R106.H0_H0, -RZ.H0_H0 ;  /* 0xa00000ff6a18c230 */ /* 0x000fe20000000900 */
[----:B------:R-:W-:Y:S01]  /*8470*/  LOP3.LUT R147, R157, UR18, R146, 0x96, !PT ;  /* 0x000000129d937c12 */ /* 0x000fe2000f8e9692 */
[----:B------:R-:W-:Y:S01]  /*8480*/  @!P1 HADD2 R19, -R109.H0_H0, -RZ.H0_H0 ;  /* 0xa00000ff6d139230 */ /* 0x000fe20000000900 */
[----:B------:R-:W-:Y:S02]  /*8490*/  @!P5 PRMT R107, R25, 0x5410, RZ ;  /* 0x00005410196bd816 */ /* 0x000fe400000000ff */
[----:B------:R-:W-:Y:S02]  /*84a0*/  PRMT R25, R109, 0x5410, R108 ;  /* 0x000054106d197816 */ /* 0x000fe4000000006c */
[----:B------:R-:W-:Y:S02]  /*84b0*/  @!P3 PRMT R108, R20, 0x5410, RZ ;  /* 0x00005410146cb816 */ /* 0x000fe400000000ff */
[----:B------:R-:W-:-:S02]  /*84c0*/  LOP3.LUT R20, R147, 0xffff, RZ, 0xc0, !PT ;  /* 0x0000ffff93147812 */ /* 0x000fc400078ec0ff */
[----:B------:R-:W-:Y:S02]  /*84d0*/  SHF.R.U32.HI R88, RZ, 0x8, R88 ;  /* 0x00000008ff587819 */ /* 0x000fe40000011658 */
[----:B------:R-:W-:Y:S02]  /*84e0*/  SHF.R.U32.HI R20, RZ, 0x8, R20 ;  /* 0x00000008ff147819 */ /* 0x000fe40000011614 */
[----:B------:R-:W-:Y:S02]  /*84f0*/  ISETP.GE.U32.AND P5, PT, R161, R102, PT ;  /* 0x00000066a100720c */ /* 0x000fe40003fa6070 */
[----:B------:R-:W-:Y:S02]  /*8500*/  @!P4 PRMT R106, R24, 0x5410, RZ ;  /* 0x00005410186ac816 */ /* 0x000fe400000000ff */
[----:B------:R-:W-:Y:S02]  /*8510*/  LOP3.LUT R24, R88, 0xffff, RZ, 0xc0, !PT ;  /* 0x0000ffff58187812 */ /* 0x000fe400078ec0ff */
[----:B------:R-:W-:-:S02]  /*8520*/  LOP3.LUT R102, R156, 0xff, RZ, 0xc0, !PT ;  /* 0x000000ff9c667812 */ /* 0x000fc400078ec0ff */
[----:B--2---:R-:W-:Y:S02]  /*8530*/  F2FP.PACK_AB R103, R140, R141 ;  /* 0x0000008d8c67723e */ /* 0x004fe400000000ff */
[----:B------:R-:W-:Y:S02]  /*8540*/  LOP3.LUT R20, R20, 0xffff, RZ, 0xc0, !PT ;  /* 0x0000ffff14147812 */ /* 0x000fe400078ec0ff */
[----:B---3--:R-:W-:Y:S01]  /*8550*/  F2FP.PACK_AB R105, R118, R129 ;  /* 0x000000817669723e */ /* 0x008fe200000000ff */
[----:B------:R-:W-:Y:S01]  /*8560*/  @!P2 HADD2 R18, -R103.H0_H0, -RZ.H0_H0 ;  /* 0xa00000ff6712a230 */ /* 0x000fe20000000900 */
[C---:B------:R-:W-:Y:S02]  /*8570*/  ISETP.GE.U32.AND P4, PT, R161.reuse, R24, PT ;  /* 0x00000018a100720c */ /* 0x040fe40003f86070 */
[----:B------:R-:W-:Y:S01]  /*8580*/  ISETP.GE.U32.AND P3, PT, R161, R102, PT ;  /* 0x00000066a100720c */ /* 0x000fe20003f66070 */
[----:B------:R-:W-:Y:S01]  /*8590*/  @!P5 HADD2 R11, -R105.H0_H0, -RZ.H0_H0 ;  /* 0xa00000ff690bd230 */ /* 0x000fe20000000900 */
[----:B------:R-:W-:Y:S01]  /*85a0*/  @!P1 PRMT R109, R19, 0x5410, RZ ;  /* 0x00005410136d9816 */ /* 0x000fe200000000ff */
[----:B------:R-:W-:Y:S01]  /*85b0*/  FADD.FTZ R19, R23, R100 ;  /* 0x0000006417137221 */ /* 0x000fe20000010000 */
[----:B------:R-:W-:Y:S01]  /*85c0*/  ISETP.GE.U32.AND P1, PT, R161, R20, PT ;  /* 0x00000014a100720c */ /* 0x000fe20003f26070 */
[----:B------:R-:W-:Y:S01]  /*85d0*/  FADD.FTZ R20, R104, R101 ;  /* 0x0000006568147221 */ /* 0x000fe20000010000 */
[----:B------:R-:W-:-:S02]  /*85e0*/  PRMT R102, R103, 0x7632, R102 ;  /* 0x0000763267667816 */ /* 0x000fc40000000066 */
[----:B------:R-:W-:Y:S01]  /*85f0*/  PRMT R104, R105, 0x7632, R104 ;  /* 0x0000763269687816 */ /* 0x000fe20000000068 */
[----:B------:R-:W-:Y:S01]  /*8600*/  FADD.FTZ R20, R99, R20 ;  /* 0x0000001463147221 */ /* 0x000fe20000010000 */
[----:B------:R-:W-:Y:S01]  /*8610*/  PRMT R24, R103, 0x5410, R102 ;  /* 0x0000541067187816 */ /* 0x000fe20000000066 */
[----:B------:R-:W-:Y:S01]  /*8620*/  @!P4 HADD2 R17, -R102.H0_H0, -RZ.H0_H0 ;  /* 0xa00000ff6611c230 */ /* 0x000fe20000000900 */
[----:B------:R-:W-:Y:S01]  /*8630*/  @!P2 PRMT R103, R18, 0x5410, RZ ;  /* 0x000054101267a816 */ /* 0x000fe200000000ff */
[----:B------:R-:W-:Y:S01]  /*8640*/  @!P0 HADD2 R16, -R104.H0_H0, -RZ.H0_H0 ;  /* 0xa00000ff68108230 */ /* 0x000fe20000000900 */
[----:B------:R-:W-:Y:S01]  /*8650*/  LOP3.LUT R18, R147, 0xff, RZ, 0xc0, !PT ;  /* 0x000000ff93127812 */ /* 0x000fe200078ec0ff */
[----:B------:R-:W-:Y:S01]  /*8660*/  FADD.FTZ R97, R97, R20 ;  /* 0x0000001461617221 */ /* 0x000fe20000010000 */
[----:B------:R-:W-:Y:S02]  /*8670*/  SHF.R.U32.HI R88, RZ, 0x18, R156 ;  /* 0x00000018ff587819 */ /* 0x000fe4000001169c */
[----:B------:R-:W-:Y:S01]  /*8680*/  ISETP.GE.U32.AND P2, PT, R161, R18, PT ;  /* 0x00000012a100720c */ /* 0x000fe20003f46070 */
[----:B------:R-:W-:Y:S01]  /*8690*/  FADD.FTZ R116, R116, R97 ;  /* 0x0000006174747221 */ /* 0x000fe20000010000 */
[----:B------:R-:W-:-:S02]  /*86a0*/  PRMT R23, R105, 0x5410, R104 ;  /* 0x0000541069177816 */ /* 0x000fc40000000068 */
[----:B------:R-:W-:Y:S01]  /*86b0*/  @!P0 PRMT R104, R16, 0x5410, RZ ;  /* 0x0000541010688816 */ /* 0x000fe200000000ff */
[----:B------:R-:W-:Y:S01]  /*86c0*/  FADD.FTZ R131, R131, R116 ;  /* 0x0000007483837221 */ /* 0x000fe20000010000 */
[--C-:B------:R-:W-:Y:S02]  /*86d0*/  SHF.R.U32.HI R16, RZ, 0x10, R147.reuse ;  /* 0x00000010ff107819 */ /* 0x100fe40000011693 */
[----:B------:R-:W-:Y:S01]  /*86e0*/  SHF.R.U32.HI R18, RZ, 0x18, R147 ;  /* 0x00000018ff127819 */ /* 0x000fe20000011693 */
[----:B------:R-:W-:Y:S01]  /*86f0*/  FADD.FTZ R128, R128, R131 ;  /* 0x0000008380807221 */ /* 0x000fe20000010000 */
[----:B------:R-:W-:Y:S02]  /*8700*/  ISETP.GE.U32.AND P0, PT, R161, R88, PT ;  /* 0x00000058a100720c */ /* 0x000fe40003f06070 */
[----:B------:R-:W-:Y:S01]  /*8710*/  LOP3.LUT R146, R156, 0xffff, RZ, 0xc0, !PT ;  /* 0x0000ffff9c927812 */ /* 0x000fe200078ec0ff */
[----:B------:R-:W1:Y:S01]  /*8720*/  MUFU.EX2 R88, R91 ;  /* 0x0000005b00587308 */ /* 0x000e620000000800 */
[----:B------:R-:W-:Y:S01]  /*8730*/  @!P4 PRMT R102, R17, 0x5410, RZ ;  /* 0x000054101166c816 */ /* 0x000fe200000000ff */
[----:B------:R-:W-:Y:S01]  /*8740*/  FADD.FTZ R129, R129, R128 ;  /* 0x0000008081817221 */ /* 0x000fe20000010000 */
[----:B------:R-:W-:-:S02]  /*8750*/  LOP3.LUT R16, R16, 0xff, RZ, 0xc0, !PT ;  /* 0x000000ff10107812 */ /* 0x000fc400078ec0ff */
[----:B------:R-:W-:Y:S01]  /*8760*/  ISETP.GE.U32.AND P4, PT, R161, R18, PT ;  /* 0x00000012a100720c */ /* 0x000fe20003f86070 */
[----:B------:R-:W-:Y:S01]  /*8770*/  FADD.FTZ R118, R118, R129 ;  /* 0x0000008176767221 */ /* 0x000fe20000010000 */
[----:B----4-:R-:W-:Y:S01]  /*8780*/  F2FP.PACK_AB R99, R93, R130 ;  /* 0x000000825d63723e */ /* 0x010fe200000000ff */
[----:B------:R-:W2:Y:S01]  /*8790*/  MUFU.EX2 R91, R96 ;  /* 0x00000060005b7308 */ /* 0x000ea20000000800 */
[----:B------:R-:W-:Y:S02]  /*87a0*/  @!P5 PRMT R105, R11, 0x5410, RZ ;  /* 0x000054100b69d816 */ /* 0x000fe400000000ff */
[----:B------:R-:W-:Y:S01]  /*87b0*/  ISETP.GE.U32.AND P5, PT, R161, R16, PT ;  /* 0x00000010a100720c */ /* 0x000fe20003fa6070 */
[----:B------:R-:W-:Y:S01]  /*87c0*/  FADD.FTZ R16, R98, R19 ;  /* 0x0000001362107221 */ /* 0x000fe20000010000 */
[----:B------:R-:W-:Y:S01]  /*87d0*/  SHF.R.U32.HI R146, RZ, 0x8, R146 ;  /* 0x00000008ff927819 */ /* 0x000fe20000011692 */
[----:B------:R-:W-:Y:S01]  /*87e0*/  @!P2 HADD2 R10, -R99.H0_H0, -RZ.H0_H0 ;  /* 0xa00000ff630aa230 */ /* 0x000fe20000000900 */
[----:B-----5:R-:W-:Y:S01]  /*87f0*/  F2FP.PACK_AB R101, R90, R119 ;  /* 0x000000775a65723e */ /* 0x020fe200000000ff */
[----:B------:R-:W-:Y:S01]  /*8800*/  FADD.FTZ R16, R95, R16 ;  /* 0x000000105f107221 */ /* 0x000fe20000010000 */
[----:B------:R-:W-:Y:S01]  /*8810*/  PRMT R98, R99, 0x7632, R98 ;  /* 0x0000763263627816 */ /* 0x000fe20000000062 */
[----:B------:R-:W-:Y:S01]  /*8820*/  FADD.FTZ R119, R119, R118 ;  /* 0x0000007677777221 */ /* 0x000fe20000010000 */
[----:B------:R-:W-:Y:S01]  /*8830*/  LOP3.LUT R146, R146, 0xffff, RZ, 0xc0, !PT ;  /* 0x0000ffff92927812 */ /* 0x000fe200078ec0ff */
[----:B------:R-:W-:Y:S01]  /*8840*/  FADD.FTZ R117, R117, R16 ;  /* 0x0000001075757221 */ /* 0x000fe20000010000 */
[----:B------:R-:W-:Y:S01]  /*8850*/  SHF.R.U32.HI R143, RZ, 0x10, R156 ;  /* 0x00000010ff8f7819 */ /* 0x000fe2000001169c */
[----:B------:R-:W-:Y:S01]  /*8860*/  @!P1 HADD2 R9, -R98.H0_H0, -RZ.H0_H0 ;  /* 0xa00000ff62099230 */ /* 0x000fe20000000900 */
[----:B------:R-:W-:Y:S01]  /*8870*/  PRMT R100, R101, 0x7632, R100 ;  /* 0x0000763265647816 */ /* 0x000fe20000000064 */
[----:B------:R-:W-:Y:S01]  /*8880*/  @!P5 HADD2 R8, -R101.H0_H0, -RZ.H0_H0 ;  /* 0xa00000ff6508d230 */ /* 0x000fe20000000900 */
[----:B------:R-:W-:Y:S01]  /*8890*/  PRMT R147, R99, 0x5410, R98 ;  /* 0x0000541063937816 */ /* 0x000fe20000000062 */
[----:B------:R-:W-:Y:S01]  /*88a0*/  FADD.FTZ R142, R142, R117 ;  /* 0x000000758e8e7221 */ /* 0x000fe20000010000 */
[----:B------:R-:W-:Y:S01]  /*88b0*/  @!P2 PRMT R99, R10, 0x5410, RZ ;  /* 0x000054100a63a816 */ /* 0x000fe200000000ff */
[----:B------:R-:W-:Y:S01]  /*88c0*/  @!P4 HADD2 R0, -R100.H0_H0, -RZ.H0_H0 ;  /* 0xa00000ff6400c230 */ /* 0x000fe20000000900 */
[----:B------:R-:W-:Y:S01]  /*88d0*/  ISETP.GE.U32.AND P2, PT, R161, R146, PT ;  /* 0x00000092a100720c */ /* 0x000fe20003f46070 */
[----:B------:R-:W-:Y:S01]  /*88e0*/  FADD.FTZ R141, R141, R142 ;  /* 0x0000008e8d8d7221 */ /* 0x000fe20000010000 */
[----:B------:R-:W-:Y:S01]  /*88f0*/  LOP3.LUT R10, R143, 0xff, RZ, 0xc0, !PT ;  /* 0x000000ff8f0a7812 */ /* 0x000fe200078ec0ff */
[----:B------:R-:W-:Y:S01]  /*8900*/  FADD.FTZ R90, R90, R119 ;  /* 0x000000775a5a7221 */ /* 0x000fe20000010000 */
[----:B------:R-:W-:Y:S01]  /*8910*/  @!P1 PRMT R98, R9, 0x5410, RZ ;  /* 0x0000541009629816 */ /* 0x000fe200000000ff */
[----:B------:R-:W-:Y:S01]  /*8920*/  FADD.FTZ R141, R140, R141 ;  /* 0x0000008d8c8d7221 */ /* 0x000fe20000010000 */
[----:B-1----:R-:W-:-:S02]  /*8930*/  F2FP.PACK_AB R97, R125, R88 ;  /* 0x000000587d61723e */ /* 0x002fc400000000ff */
[----:B------:R-:W-:Y:S01]  /*8940*/  ISETP.GE.U32.AND P1, PT, R161, R10, PT ;  /* 0x0000000aa100720c */ /* 0x000fe20003f26070 */
[----:B------:R-:W-:Y:S01]  /*8950*/  FADD.FTZ R130, R130, R141 ;  /* 0x0000008d82827221 */ /* 0x000fe20000010000 */
[----:B------:R-:W-:Y:S01]  /*8960*/  PRMT R146, R101, 0x5410, R100 ;  /* 0x0000541065927816 */ /* 0x000fe20000000064 */
[----:B------:R-:W-:Y:S01]  /*8970*/  @!P3 HADD2 R5, -R97.H0_H0, -RZ.H0_H0 ;  /* 0xa00000ff6105b230 */ /* 0x000fe20000000900 */
[----:B------:R-:W-:Y:S01]  /*8980*/  @!P4 PRMT R100, R0, 0x5410, RZ ;  /* 0x000054100064c816 */ /* 0x000fe200000000ff */
[----:B------:R-:W-:Y:S01]  /*8990*/  FADD.FTZ R93, R93, R130 ;  /* 0x000000825d5d7221 */ /* 0x000fe20000010000 */
[----:B--2---:R-:W-:Y:S01]  /*89a0*/  F2FP.PACK_AB R0, R124, R91 ;  /* 0x0000005b7c00723e */ /* 0x004fe200000000ff */
[----:B------:R-:W-:Y:S01]  /*89b0*/  FADD.FTZ R91, R91, R90 ;  /* 0x0000005a5b5b7221 */ /* 0x000fe20000010000 */
[C---:B------:R-:W-:Y:S01]  /*89c0*/  PRMT R96, R97.reuse, 0x7632, R96 ;  /* 0x0000763261607816 */ /* 0x040fe20000000060 */
[----:B------:R-:W-:Y:S01]  /*89d0*/  FADD.FTZ R88, R88, R93 ;  /* 0x0000005d58587221 */ /* 0x000fe20000010000 */
[C---:B------:R-:W-:Y:S01]  /*89e0*/  @P0 PRMT R94, R0.reuse, 0x7632, R94 ;  /* 0x00007632005e0816 */ /* 0x040fe2000000005e */
[----:B------:R-:W-:Y:S01]  /*89f0*/  @!P0 HADD2 R6, -R0.H1_H1, -RZ.H0_H0 ;  /* 0xa00000ff00068230 */ /* 0x000fe20000000d00 */
[----:B------:R-:W-:Y:S01]  /*8a00*/  PRMT R143, R97, 0x5410, R96 ;  /* 0x00005410618f7816 */ /* 0x000fe20000000060 */
[----:B------:R-:W-:Y:S01]  /*8a10*/  @!P2 HADD2 R4, -R96.H0_H0, -RZ.H0_H0 ;  /* 0xa00000ff6004a230 */ /* 0x000fe20000000900 */
[----:B------:R-:W-:Y:S01]  /*8a20*/  @P1 PRMT R95, R0, 0x7610, R95 ;  /* 0x00007610005f1816 */ /* 0x000fe2000000005f */
[----:B------:R-:W-:Y:S01]  /*8a30*/  @!P1 HADD2 R7, -R0.H0_H0, -RZ.H0_H0 ;  /* 0xa00000ff00079230 */ /* 0x000fe20000000900 */
[----:B------:R-:W-:Y:S01]  /*8a40*/  @!P0 PRMT R94, R6, 0x5410, RZ ;  /* 0x00005410065e8816 */ /* 0x000fe200000000ff */
[----:B------:R-:W-:Y:S01]  /*8a50*/  FADD.FTZ R125, R125, R88 ;  /* 0x000000587d7d7221 */ /* 0x000fe20000010000 */
[----:B------:R-:W-:Y:S01]  /*8a60*/  @!P2 PRMT R96, R4, 0x5410, RZ ;  /* 0x000054100460a816 */ /* 0x000fe200000000ff */
[----:B------:R-:W-:Y:S01]  /*8a70*/  FADD.FTZ R124, R124, R91 ;  /* 0x0000005b7c7c7221 */ /* 0x000fe20000010000 */
[----:B------:R-:W-:-:S02]  /*8a80*/  LOP3.LUT R4, R145, UR13, R21, 0x96, !PT ;  /* 0x0000000d91047c12 */ /* 0x000fc4000f8e9615 */
[----:B------:R-:W-:Y:S02]  /*8a90*/  LOP3.LUT R6, R155, UR11, R144, 0x96, !PT ;  /* 0x0000000b9b067c12 */ /* 0x000fe4000f8e9690 */
[----:B------:R-:W-:Y:S01]  /*8aa0*/  @!P1 PRMT R95, R7, 0x5410, RZ ;  /* 0x00005410075f9816 */ /* 0x000fe200000000ff */
[----:B------:R-:W-:Y:S01]  /*8ab0*/  IMAD.WIDE.U32 R18, R4, -0x326172a9, RZ ;  /* 0xcd9e8d5704127825 */ /* 0x000fe200078e00ff */
[----:B------:R-:W-:Y:S02]  /*8ac0*/  @!P3 PRMT R97, R5, 0x5410, RZ ;  /* 0x000054100561b816 */ /* 0x000fe400000000ff */
[----:B------:R-:W-:Y:S01]  /*8ad0*/  PRMT R20, R161, 0x7054, R161 ;  /* 0x00007054a1147816 */ /* 0x000fe200000000a1 */
[----:B------:R-:W-:Y:S01]  /*8ae0*/  IMAD.WIDE.U32 R6, R6, -0x326172a9, RZ ;  /* 0xcd9e8d5706067825 */ /* 0x000fe200078e00ff */
[----:B------:R-:W-:Y:S02]  /*8af0*/  LOP3.LUT R4, R19, UR12, R138, 0x96, !PT ;  /* 0x0000000c13047c12 */ /* 0x000fe4000f8e968a */
[----:B------:R-:W-:Y:S01]  /*8b00*/  @!P5 PRMT R101, R8, 0x5410, RZ ;  /* 0x000054100865d816 */ /* 0x000fe200000000ff */
[----:B------:R-:W-:Y:S01]  /*8b10*/  IMAD.MOV.U32 R5, RZ, RZ, c[0x0][0x228] ;  /* 0x00008a00ff057624 */ /* 0x000fe200078e00ff */
[----:B------:R-:W-:-:S02]  /*8b20*/  LOP3.LUT R18, R7, UR10, R18, 0x96, !PT ;  /* 0x0000000a07127c12 */ /* 0x000fc4000f8e9612 */
[----:B------:R-:W-:Y:S01]  /*8b30*/  IADD3 R190, P0, R136, -0x100, RZ ;  /* 0xffffff0088be7810 */ /* 0x000fe20007f1e0ff */
[----:B------:R-:W-:Y:S02]  /*8b40*/  IMAD.SHL.U32 R5, R5, 0x8, RZ ;  /* 0x0000000805057824 */ /* 0x000fe400078e00ff */
[----:B------:R-:W-:Y:S01]  /*8b50*/  IMAD.WIDE.U32 R18, R18, -0x2daee0ad, RZ ;  /* 0xd2511f5312127825 */ /* 0x000fe200078e00ff */
[----:B------:R-:W-:-:S03]  /*8b60*/  IADD3.X R191, R137, -0x1, RZ, P0, !PT ;  /* 0xffffffff89bf7810 */ /* 0x000fc600007fe4ff */
[----:B------:R-:W-:-:S04]  /*8b70*/  IMAD.WIDE R144, R5, 0x2, R136 ;  /* 0x0000000205907825 */ /* 0x000fc800078e0288 */
[----:B------:R-:W-:Y:S01]  /*8b80*/  IMAD.WIDE.U32 R4, R4, -0x2daee0ad, RZ ;  /* 0xd2511f5304047825 */ /* 0x000fe200078e00ff */
[----:B------:R-:W-:Y:S04]  /*8b90*/  STG.E.U16 [R144.64+-0x80], R150 ;  /* 0xffff809690007986 */ /* 0x000fe8000c10151a */
[----:B------:R-:W-:Y:S01]  /*8ba0*/  LOP3.LUT R154, R5, UR9, R154, 0x96, !PT ;  /* 0x00000009059a7c12 */ /* 0x000fe2000f8e969a */
[----:B------:R-:W-:Y:S01]  /*8bb0*/  STG.E.U16 [R144.64+-0x7e], R151 ;  /* 0xffff829790007986 */ /* 0x000fe2000c10151a */
[----:B------:R-:W-:-:S03]  /*8bc0*/  LOP3.LUT R10, R19, UR7, R4, 0x96, !PT ;  /* 0x00000007130a7c12 */ /* 0x000fc6000f8e9604 */
[----:B------:R-:W-:Y:S01]  /*8bd0*/  IMAD.WIDE.U32 R154, R154, -0x326172a9, RZ ;  /* 0xcd9e8d579a9a7825 */ /* 0x000fe200078e00ff */
[----:B------:R-:W-:Y:S03]  /*8be0*/  STG.E.U16 [R136.64+-0x70], R149 ;  /* 0xffff909588007986 */ /* 0x000fe6000c10151a */
[----:B------:R-:W-:Y:S01]  /*8bf0*/  IMAD.WIDE.U32 R10, R10, -0x326172a9, RZ ;  /* 0xcd9e8d570a0a7825 */ /* 0x000fe200078e00ff */
[----:B------:R-:W-:Y:S01]  /*8c00*/  LOP3.LUT R16, R155, UR8, R6, 0x96, !PT ;  /* 0x000000089b107c12 */ /* 0x000fe2000f8e9606 */
[----:B------:R-:W-:Y:S03]  /*8c10*/  STG.E.U16 [R136.64+-0x6e], R33 ;  /* 0xffff922188007986 */ /* 0x000fe6000c10151a */
[----:B------:R-:W-:Y:S01]  /*8c20*/  LOP3.LUT R5, R11, UR17, R154, 0x96, !PT ;  /* 0x000000110b057c12 */ /* 0x000fe2000f8e969a */
[----:B------:R-:W-:Y:S01]  /*8c30*/  IMAD.WIDE.U32 R16, R16, -0x2daee0ad, RZ ;  /* 0xd2511f5310107825 */ /* 0x000fe200078e00ff */
[----:B------:R-:W-:Y:S01]  /*8c40*/  SHF.R.U32.HI R8, RZ, 0x10, R10 ;  /* 0x00000010ff087819 */ /* 0x000fe2000001160a */
[----:B------:R-:W-:Y:S01]  /*8c50*/  STG.E.U16 [R144.64+-0x70], R35 ;  /* 0xffff902390007986 */ /* 0x000fe2000c10151a */
[----:B------:R-:W-:-:S02]  /*8c60*/  SHF.R.U32.HI R6, RZ, 0x10, R5 ;  /* 0x00000010ff067819 */ /* 0x000fc40000011605 */
[C---:B------:R-:W-:Y:S01]  /*8c70*/  LOP3.LUT R4, R5.reuse, 0xffff, RZ, 0xc0, !PT ;  /* 0x0000ffff05047812 */ /* 0x040fe200078ec0ff */
[----:B------:R1:W-:Y:S01]  /*8c80*/  STG.E.U16 [R144.64+-0x6e], R2 ;  /* 0xffff920290007986 */ /* 0x0003e2000c10151a */
[----:B------:R-:W-:Y:S02]  /*8c90*/  LOP3.LUT R7, R5, 0xff, RZ, 0xc0, !PT ;  /* 0x000000ff05077812 */ /* 0x000fe400078ec0ff */
[----:B------:R-:W-:Y:S01]  /*8ca0*/  SHF.R.U32.HI R5, RZ, 0x18, R5 ;  /* 0x00000018ff057819 */ /* 0x000fe20000011605 */
[----:B------:R-:W-:Y:S01]  /*8cb0*/  STG.E.U16 [R136.64+-0x60], R89 ;  /* 0xffffa05988007986 */ /* 0x000fe2000c10151a */
[----:B------:R-:W-:Y:S02]  /*8cc0*/  LOP3.LUT R6, R6, 0xff, RZ, 0xc0, !PT ;  /* 0x000000ff06067812 */ /* 0x000fe400078ec0ff */
[----:B------:R-:W-:Y:S01]  /*8cd0*/  SHF.R.U32.HI R4, RZ, 0x8, R4 ;  /* 0x00000008ff047819 */ /* 0x000fe20000011604 */
[----:B------:R-:W-:Y:S01]  /*8ce0*/  STG.E.U16 [R136.64+-0x5e], R34 ;  /* 0xffffa22288007986 */ /* 0x000fe2000c10151a */
[----:B------:R-:W-:-:S02]  /*8cf0*/  PRMT R5, R6, 0x5410, R5 ;  /* 0x0000541006057816 */ /* 0x000fc40000000005 */
[----:B------:R-:W-:Y:S01]  /*8d00*/  PRMT R7, R7, 0x5410, R4 ;  /* 0x0000541007077816 */ /* 0x000fe20000000004 */
[----:B------:R-:W-:Y:S01]  /*8d10*/  STG.E.U16 [R144.64+-0x60], R115 ;  /* 0xffffa07390007986 */ /* 0x000fe2000c10151a */
[----:B------:R-:W-:Y:S01]  /*8d20*/  LOP3.LUT R9, R10, 0xff, RZ, 0xc0, !PT ;  /* 0x000000ff0a097812 */ /* 0x000fe200078ec0ff */
[--C-:B------:R-:W-:Y:S01]  /*8d30*/  HSET2.LE.AND R6, R5, R20.reuse, PT ;  /* 0x0000001405067233 */ /* 0x100fe20003803000 */
[----:B------:R-:W-:Y:S01]  /*8d40*/  LOP3.LUT R8, R8, 0xff, RZ, 0xc0, !PT ;  /* 0x000000ff08087812 */ /* 0x000fe200078ec0ff */
[----:B------:R-:W-:Y:S01]  /*8d50*/  HSET2.LE.AND R7, R7, R20, PT ;  /* 0x0000001407077233 */ /* 0x000fe20003803000 */
[----:B------:R-:W-:Y:S02]  /*8d60*/  STG.E.U16 [R144.64+-0x5e], R114 ;  /* 0xffffa27290007986 */ /* 0x000fe4000c10151a */
[----:B------:R-:W-:Y:S02]  /*8d70*/  LOP3.LUT R5, R6, R31, RZ, 0xc0, !PT ;  /* 0x0000001f06057212 */ /* 0x000fe400078ec0ff */
[----:B------:R-:W-:Y:S01]  /*8d80*/  LOP3.LUT R6, R10, 0xffff, RZ, 0xc0, !PT ;  /* 0x0000ffff0a067812 */ /* 0x000fe200078ec0ff */
[----:B------:R-:W-:Y:S01]  /*8d90*/  STG.E.U16 [R136.64+-0x50], R111 ;  /* 0xffffb06f88007986 */ /* 0x000fe2000c10151a */
[----:B------:R-:W-:-:S02]  /*8da0*/  LOP3.LUT R4, R7, R148, RZ, 0xc0, !PT ;  /* 0x0000009407047212 */ /* 0x000fc400078ec0ff */
[----:B------:R-:W-:Y:S01]  /*8db0*/  SHF.R.U32.HI R7, RZ, 0x18, R10 ;  /* 0x00000018ff077819 */ /* 0x000fe2000001160a */
[----:B------:R-:W-:Y:S01]  /*8dc0*/  STG.E.U16 [R136.64+-0x4e], R110 ;  /* 0xffffb26e88007986 */ /* 0x000fe2000c10151a */
[----:B------:R-:W-:Y:S01]  /*8dd0*/  SHF.R.U32.HI R6, RZ, 0x8, R6 ;  /* 0x00000008ff067819 */ /* 0x000fe20000011606 */
[----:B-1----:R-:W-:Y:S01]  /*8de0*/  IMAD.MOV.U32 R2, RZ, RZ, R3 ;  /* 0x000000ffff027224 */ /* 0x002fe200078e0003 */
[----:B------:R-:W-:Y:S01]  /*8df0*/  PRMT R7, R8, 0x5410, R7 ;  /* 0x0000541008077816 */ /* 0x000fe20000000007 */
[----:B------:R-:W-:Y:S01]  /*8e00*/  STG.E.U16 [R144.64+-0x50], R113 ;  /* 0xffffb07190007986 */ /* 0x000fe2000c10151a */
[----:B------:R-:W-:Y:S01]  /*8e10*/  PRMT R9, R9, 0x5410, R6 ;  /* 0x0000541009097816 */ /* 0x000fe20000000006 */
[----:B------:R-:W-:Y:S02]  /*8e20*/  @P6 IMAD.MOV.U32 R2, RZ, RZ, R3 ;  /* 0x000000ffff026224 */ /* 0x000fe400078e0003 */
[--C-:B------:R-:W-:Y:S01]  /*8e30*/  HSET2.LE.AND R8, R7, R20.reuse, PT ;  /* 0x0000001407087233 */ /* 0x100fe20003803000 */
[----:B------:R-:W-:Y:S01]  /*8e40*/  STG.E.U16 [R144.64+-0x4e], R112 ;  /* 0xffffb27090007986 */ /* 0x000fe2000c10151a */
[----:B------:R-:W-:-:S03]  /*8e50*/  HSET2.LE.AND R9, R9, R20, PT ;  /* 0x0000001409097233 */ /* 0x000fc60003803000 */
[----:B------:R-:W-:Y:S01]  /*8e60*/  LOP3.LUT R7, R8, R27, RZ, 0xc0, !PT ;  /* 0x0000001b08077212 */ /* 0x000fe200078ec0ff */
[----:B------:R-:W-:Y:S01]  /*8e70*/  STG.E.U16 [R136.64+-0x40], R107 ;  /* 0xffffc06b88007986 */ /* 0x000fe2000c10151a */
[----:B------:R-:W-:Y:S01]  /*8e80*/  LOP3.LUT R6, R9, R30, RZ, 0xc0, !PT ;  /* 0x0000001e09067212 */ /* 0x000fe200078ec0ff */
[----:B------:R-:W-:Y:S01]  /*8e90*/  IMAD.WIDE.U32 R30, R22, -0x2daee0ad, RZ ;  /* 0xd2511f53161e7825 */ /* 0x000fe200078e00ff */
[C---:B------:R-:W-:Y:S01]  /*8ea0*/  LOP3.LUT R27, R16.reuse, 0xff, RZ, 0xc0, !PT ;  /* 0x000000ff101b7812 */ /* 0x040fe200078ec0ff */
[----:B------:R-:W1:Y:S03]  /*8eb0*/  LDSM.16.MT88.4 R8, [R120+0x6000] ;  /* 0x006000007808783b */ /* 0x000e660000004200 */
[----:B------:R-:W-:Y:S01]  /*8ec0*/  LOP3.LUT R21, R31, UR13, R21, 0x96, !PT ;  /* 0x0000000d1f157c12 */ /* 0x000fe2000f8e9615 */
        /* <DEDUP_REMOVED lines=55> */
[----:B------:R-:W-:-:S02]  /*9240*/  LOP3.LUT R6, R6, R13, RZ, 0xc0, !PT ;  /* 0x0000000d06067212 */ /* 0x000fc400078ec0ff */
[----:B------:R-:W-:Y:S02]  /*9250*/  LOP3.LUT R5, R5, R14, RZ, 0xc0, !PT ;  /* 0x0000000e05057212 */ /* 0x000fe400078ec0ff */
[----:B------:R-:W-:Y:S02]  /*9260*/  LOP3.LUT R7, R7, R12, RZ, 0xc0, !PT ;  /* 0x0000000c07077212 */ /* 0x000fe400078ec0ff */
[----:B------:R-:W3:Y:S05]  /*9270*/  LDSM.16.MT88.4 R12, [R86+0x7400] ;  /* 0x00740000560c783b */ /* 0x000eea0000004200 */
        /* <DEDUP_REMOVED lines=18> */
[----:B------:R-:W-:-:S05]  /*93a0*/  IMAD.WIDE.U32 R28, R28, -0x2daee0ad, RZ ;  /* 0xd2511f531c1c7825 */ /* 0x000fca00078e00ff */
[C---:B--2---:R-:W-:Y:S08]  /*93b0*/  HMMA.16816.F32 R56, R4.reuse, R16, R56 ;  /* 0x000000100438723c */ /* 0x044ff00000001838 */
[C---:B------:R-:W-:Y:S01]  /*93c0*/  HMMA.16816.F32 R60, R4.reuse, R18, R60 ;  /* 0x00000012043c723c */ /* 0x040fe2000000183c */
[----:B------:R-:W2:Y:S07]  /*93d0*/  LDSM.16.MT88.4 R16, [R86+0x6800] ;  /* 0x006800005610783b */ /* 0x000eae0000004200 */
[C---:B-1----:R-:W-:Y:S08]  /*93e0*/  HMMA.16816.F32 R64, R4.reuse, R8, R64 ;  /* 0x000000080440723c */ /* 0x042ff00000001840 */
        /* <DEDUP_REMOVED lines=26> */
[--C-:B------:R-:W-:Y:S01]  /*9590*/  HSET2.LE.AND R6, R15, R20.reuse, PT ;  /* 0x000000140f067233 */ /* 0x100fe20003803000 */
[----:B------:R-:W-:Y:S01]  /*95a0*/  LOP3.LUT R30, R139, UR8, R30, 0x96, !PT ;  /* 0x000000088b1e7c12 */ /* 0x000fe2000f8e961e */
[----:B------:R-:W-:-:S03]  /*95b0*/  HSET2.LE.AND R12, R5, R20, PT ;  /* 0x00000014050c7233 */ /* 0x000fc60003803000 */
[----:B------:R-:W-:Y:S01]  /*95c0*/  LOP3.LUT R5, R6, R25, RZ, 0xc0, !PT ;  /* 0x0000001906057212 */ /* 0x000fe200078ec0ff */
[----:B------:R-:W-:Y:S01]  /*95d0*/  IMAD.WIDE.U32 R30, R30, -0x2daee0ad, RZ ;  /* 0xd2511f531e1e7825 */ /* 0x000fe200078e00ff */
        /* <DEDUP_REMOVED lines=65> */
.L_x_920:
[----:B------:R-:W-:-:S07]  /*99f0*/  IADD3 R180, R92, -0x1, RZ ;  /* 0xffffffff5cb47810 */ /* 0x000fce0007ffe0ff */
.L_x_924:
        /* <DEDUP_REMOVED lines=20> */
.L_x_928:
        /* <DEDUP_REMOVED lines=56> */
.L_x_926:
        /* <DEDUP_REMOVED lines=56> */
[----:B------:R-:W3:Y:S04]  /*a240*/  LDSM.16.M88.4 R96, [R122+0x3400] ;  /* 0x003400007a60783b */ /* 0x000ee80000000200 */
[----:B------:R-:W4:Y:S04]  /*a250*/  LDSM.16.M88.4 R100, [R122+0x3800] ;  /* 0x003800007a64783b */ /* 0x000f280000000200 */
[----:B------:R-:W0:Y:S04]  /*a260*/  LDGDEPBAR ;  /* 0x00000000000079af */ /* 0x000e280000000000 */
[----:B------:R-:W5:Y:S04]  /*a270*/  LDSM.16.M88.4 R104, [R122+0x3c00] ;  /* 0x003c00007a68783b */ /* 0x000f680000000200 */
[----:B------:R-:W-:Y:S04]  /*a280*/  LDSM.16.M88.4 R108, [R121] ;  /* 0x00000000796c783b */ /* 0x000fe80000000200 */
[----:B------:R-:W1:Y:S04]  /*a290*/  LDSM.16.M88.4 R112, [R87+0x3000] ;  /* 0x003000005770783b */ /* 0x000e680000000200 */
[----:B------:R-:W1:Y:S01]  /*a2a0*/  LDSM.16.M88.4 R116, [R87+0x3400] ;  /* 0x003400005774783b */ /* 0x000e620000000200 */
[C---:B--2---:R-:W-:Y:S08]  /*a2b0*/  HMMA.16816.F32 R4, R88.reuse, R92, RZ ;  /* 0x0000005c5804723c */ /* 0x044ff000000018ff */
[C---:B------:R-:W-:Y:S01]  /*a2c0*/  HMMA.16816.F32 R8, R88.reuse, R94, RZ ;  /* 0x0000005e5808723c */ /* 0x040fe200000018ff */
[----:B------:R-:W2:Y:S07]  /*a2d0*/  LDSM.16.M88.4 R92, [R87+0x3800] ;  /* 0x00380000575c783b */ /* 0x000eae0000000200 */
        /* <DEDUP_REMOVED lines=10> */
[C---:B-1----:R-:W-:Y:S08]  /*a380*/  HMMA.16816.F32 R4, R108.reuse, R112, R4 ;  /* 0x000000706c04723c */ /* 0x042ff00000001804 */
[C---:B------:R-:W-:Y:S01]  /*a390*/  HMMA.16816.F32 R8, R108.reuse, R114, R8 ;  /* 0x000000726c08723c */ /* 0x040fe20000001808 */
[----:B------:R-:W1:Y:S07]  /*a3a0*/  LDSM.16.M88.4 R112, [R122+0x4800] ;  /* 0x004800007a70783b */ /* 0x000e6e0000000200 */
[C---:B------:R-:W-:Y:S08]  /*a3b0*/  HMMA.16816.F32 R12, R108.reuse, R116, R12 ;  /* 0x000000746c0c723c */ /* 0x040ff0000000180c */
[C---:B------:R-:W-:Y:S08]  /*a3c0*/  HMMA.16816.F32 R16, R108.reuse, R118, R16 ;  /* 0x000000766c10723c */ /* 0x040ff00000001810 */
[C---:B--2---:R-:W-:Y:S08]  /*a3d0*/  HMMA.16816.F32 R20, R108.reuse, R92, R20 ;  /* 0x0000005c6c14723c */ /* 0x044ff00000001814 */
[C---:B------:R-:W-:Y:S01]  /*a3e0*/  HMMA.16816.F32 R24, R108.reuse, R94, R24 ;  /* 0x0000005e6c18723c */ /* 0x040fe20000001818 */
[----:B------:R-:W2:Y:S07]  /*a3f0*/  LDSM.16.M88.4 R92, [R122+0x4c00] ;  /* 0x004c00007a5c783b */ /* 0x000eae0000000200 */
[C---:B---3--:R-:W-:Y:S08]  /*a400*/  HMMA.16816.F32 R28, R108.reuse, R96, R28 ;  /* 0x000000606c1c723c */ /* 0x048ff0000000181c */
[----:B------:R-:W-:Y:S01]  /*a410*/  HMMA.16816.F32 R32, R108, R98, R32 ;  /* 0x000000626c20723c */ /* 0x000fe20000001820 */
[----:B------:R-:W-:Y:S04]  /*a420*/  LDSM.16.M88.4 R96, [R121+0x1000] ;  /* 0x001000007960783b */ /* 0x000fe80000000200 */
[----:B------:R-:W-:Y:S03]  /*a430*/  LDSM.16.M88.4 R108, [R87+0x4800] ;  /* 0x00480000576c783b */ /* 0x000fe60000000200 */
[C---:B----4-:R-:W-:Y:S08]  /*a440*/  HMMA.16816.F32 R4, R88.reuse, R100, R4 ;  /* 0x000000645804723c */ /* 0x050ff00000001804 */
[C---:B------:R-:W-:Y:S01]  /*a450*/  HMMA.16816.F32 R8, R88.reuse, R102, R8 ;  /* 0x000000665808723c */ /* 0x040fe20000001808 */
[----:B------:R-:W3:Y:S07]  /*a460*/  LDSM.16.M88.4 R100, [R87+0x4000] ;  /* 0x004000005764783b */ /* 0x000eee0000000200 */
[C---:B-----5:R-:W-:Y:S08]  /*a470*/  HMMA.16816.F32 R12, R88.reuse, R104, R12 ;  /* 0x00000068580c723c */ /* 0x060ff0000000180c */
[C---:B------:R-:W-:Y:S01]  /*a480*/  HMMA.16816.F32 R16, R88.reuse, R106, R16 ;  /* 0x0000006a5810723c */ /* 0x040fe20000001810 */
[----:B------:R-:W4:Y:S07]  /*a490*/  LDSM.16.M88.4 R104, [R87+0x4400] ;  /* 0x004400005768783b */ /* 0x000f2e0000000200 */
[C---:B-1----:R-:W-:Y:S08]  /*a4a0*/  HMMA.16816.F32 R20, R88.reuse, R112, R20 ;  /* 0x000000705814723c */ /* 0x042ff00000001814 */
[C---:B------:R-:W-:Y:S01]  /*a4b0*/  HMMA.16816.F32 R24, R88.reuse, R114, R24 ;  /* 0x000000725818723c */ /* 0x040fe20000001818 */
[----:B------:R-:W1:Y:S07]  /*a4c0*/  LDSM.16.M88.4 R112, [R87+0x4c00] ;  /* 0x004c00005770783b */ /* 0x000e6e0000000200 */
[C---:B--2---:R-:W-:Y:S08]  /*a4d0*/  HMMA.16816.F32 R28, R88.reuse, R92, R28 ;  /* 0x0000005c581c723c */ /* 0x044ff0000000181c */
[----:B------:R-:W-:Y:S01]  /*a4e0*/  HMMA.16816.F32 R32, R88, R94, R32 ;  /* 0x0000005e5820723c */ /* 0x000fe20000001820 */
[----:B------:R-:W-:Y:S04]  /*a4f0*/  LDSM.16.M88.4 R88, [R123+0x2000] ;  /* 0x002000007b58783b */ /* 0x000fe80000000200 */
[----:B------:R-:W2:Y:S03]  /*a500*/  LDSM.16.M88.4 R92, [R122+0x5000] ;  /* 0x005000007a5c783b */ /* 0x000ea60000000200 */
[C---:B---3--:R-:W-:Y:S08]  /*a510*/  HMMA.16816.F32 R4, R96.reuse, R100, R4 ;  /* 0x000000646004723c */ /* 0x048ff00000001804 */
[C---:B------:R-:W-:Y:S01]  /*a520*/  HMMA.16816.F32 R8, R96.reuse, R102, R8 ;  /* 0x000000666008723c */ /* 0x040fe20000001808 */
[----:B------:R-:W3:Y:S07]  /*a530*/  LDSM.16.M88.4 R100, [R122+0x5400] ;  /* 0x005400007a64783b */ /* 0x000eee0000000200 */
[C---:B----4-:R-:W-:Y:S08]  /*a540*/  HMMA.16816.F32 R12, R96.reuse, R104, R12 ;  /* 0x00000068600c723c */ /* 0x050ff0000000180c */
[C---:B------:R-:W-:Y:S01]  /*a550*/  HMMA.16816.F32 R16, R96.reuse, R106, R16 ;  /* 0x0000006a6010723c */ /* 0x040fe20000001810 */
[----:B------:R-:W4:Y:S07]  /*a560*/  LDSM.16.M88.4 R104, [R122+0x5800] ;  /* 0x005800007a68783b */ /* 0x000f2e0000000200 */
[C---:B------:R-:W-:Y:S08]  /*a570*/  HMMA.16816.F32 R20, R96.reuse, R108, R20 ;  /* 0x0000006c6014723c */ /* 0x040ff00000001814 */
[C---:B------:R-:W-:Y:S01]  /*a580*/  HMMA.16816.F32 R24, R96.reuse, R110, R24 ;  /* 0x0000006e6018723c */ /* 0x040fe20000001818 */
[----:B------:R-:W5:Y:S07]  /*a590*/  LDSM.16.M88.4 R108, [R122+0x5c00] ;  /* 0x005c00007a6c783b */ /* 0x000f6e0000000200 */
[C---:B-1----:R-:W-:Y:S08]  /*a5a0*/  HMMA.16816.F32 R28, R96.reuse, R112, R28 ;  /* 0x00000070601c723c */ /* 0x042ff0000000181c */
[----:B------:R-:W-:Y:S01]  /*a5b0*/  HMMA.16816.F32 R32, R96, R114, R32 ;  /* 0x000000726020723c */ /* 0x000fe20000001820 */
[----:B------:R-:W-:Y:S04]  /*a5c0*/  LDSM.16.M88.4 R96, [R87+0x5000] ;  /* 0x005000005760783b */ /* 0x000fe80000000200 */
[----:B------:R-:W-:Y:S03]  /*a5d0*/  LDSM.16.M88.4 R112, [R87+0x5c00] ;  /* 0x005c00005770783b */ /* 0x000fe60000000200 */
[C---:B--2---:R-:W-:Y:S08]  /*a5e0*/  HMMA.16816.F32 R4, R88.reuse, R92, R4 ;  /* 0x0000005c5804723c */ /* 0x044ff00000001804 */
[C---:B------:R-:W-:Y:S01]  /*a5f0*/  HMMA.16816.F32 R8, R88.reuse, R94, R8 ;  /* 0x0000005e5808723c */ /* 0x040fe20000001808 */
[----:B------:R-:W1:Y:S07]  /*a600*/  LDSM.16.M88.4 R92, [R121+0x2000] ;  /* 0x00200000795c783b */ /* 0x000e6e0000000200 */
[C---:B---3--:R-:W-:Y:S08]  /*a610*/  HMMA.16816.F32 R12, R88.reuse, R100, R12 ;  /* 0x00000064580c723c */ /* 0x048ff0000000180c */
[C---:B------:R-:W-:Y:S01]  /*a620*/  HMMA.16816.F32 R16, R88.reuse, R102, R16 ;  /* 0x000000665810723c */ /* 0x040fe20000001810 */
[----:B------:R-:W2:Y:S07]  /*a630*/  LDSM.16.M88.4 R100, [R87+0x5400] ;  /* 0x005400005764783b */ /* 0x000eae0000000200 */
[C---:B----4-:R-:W-:Y:S08]  /*a640*/  HMMA.16816.F32 R20, R88.reuse, R104, R20 ;  /* 0x000000685814723c */ /* 0x050ff00000001814 */
[C---:B------:R-:W-:Y:S01]  /*a650*/  HMMA.16816.F32 R24, R88.reuse, R106, R24 ;  /* 0x0000006a5818723c */ /* 0x040fe20000001818 */
[----:B------:R-:W3:Y:S01]  /*a660*/  LDSM.16.M88.4 R104, [R87+0x5800] ;  /* 0x005800005768783b */ /* 0x000ee20000000200 */
[----:B------:R-:W-:Y:S04]  /*a670*/  DEPBAR.LE SB0, 0x0 ;  /* 0x000080000000791a */ /* 0x000fe80000000000 */
[----:B------:R-:W-:Y:S02]  /*a680*/  BAR.SYNC.DEFER_BLOCKING 0x0 ;  /* 0x0000000000007b1d */ /* 0x000fe40000010000 */
[C---:B-----5:R-:W-:Y:S08]  /*a690*/  HMMA.16816.F32 R28, R88.reuse, R108, R28 ;  /* 0x0000006c581c723c */ /* 0x060ff0000000181c */
[----:B------:R-:W-:Y:S08]  /*a6a0*/  HMMA.16816.F32 R32, R88, R110, R32 ;  /* 0x0000006e5820723c */ /* 0x000ff00000001820 */
[C---:B-1----:R-:W-:Y:S08]  /*a6b0*/  HMMA.16816.F32 R4, R92.reuse, R96, R4 ;  /* 0x000000605c04723c */ /* 0x042ff00000001804 */
[C---:B------:R-:W-:Y:S08]  /*a6c0*/  HMMA.16816.F32 R8, R92.reuse, R98, R8 ;  /* 0x000000625c08723c */ /* 0x040ff00000001808 */
[C---:B--2---:R-:W-:Y:S08]  /*a6d0*/  HMMA.16816.F32 R12, R92.reuse, R100, R12 ;  /* 0x000000645c0c723c */ /* 0x044ff0000000180c */
[C---:B------:R-:W-:Y:S08]  /*a6e0*/  HMMA.16816.F32 R16, R92.reuse, R102, R16 ;  /* 0x000000665c10723c */ /* 0x040ff00000001810 */
[C---:B---3--:R-:W-:Y:S08]  /*a6f0*/  HMMA.16816.F32 R20, R92.reuse, R104, R20 ;  /* 0x000000685c14723c */ /* 0x048ff00000001814 */
[C---:B------:R-:W-:Y:S08]  /*a700*/  HMMA.16816.F32 R24, R92.reuse, R106, R24 ;  /* 0x0000006a5c18723c */ /* 0x040ff00000001818 */
[C---:B------:R-:W-:Y:S08]  /*a710*/  HMMA.16816.F32 R28, R92.reuse, R112, R28 ;  /* 0x000000705c1c723c */ /* 0x040ff0000000181c */
[----:B------:R-:W-:Y:S01]  /*a720*/  HMMA.16816.F32 R32, R92, R114, R32 ;  /* 0x000000725c20723c */ /* 0x000fe20000001820 */
[----:B------:R-:W-:-:S07]  /*a730*/  @P0 BRA `(.L_x_928) ;  /* 0xfffff40000000947 */ /* 0x000fce000383ffff */
.L_x_927:
[----:B------:R-:W-:Y:S01]  /*a740*/  LOP3.LUT R202, R183, UR15, R186, 0x96, !PT ;  /* 0x0000000fb7ca7c12 */ /* 0x000fe2000f8e96ba */
[C---:B-1----:R-:W-:Y:S02]  /*a750*/  IMAD R90, R180.reuse, 0x40, R163 ;  /* 0x00000040b45a7824 */ /* 0x042fe400078e02a3 */
[----:B------:R-:W-:Y:S02]  /*a760*/  IMAD.SHL.U32 R105, R180, 0x2, RZ ;  /* 0x00000002b4697824 */ /* 0x000fe400078e00ff */
[----:B------:R-:W-:Y:S01]  /*a770*/  IMAD.WIDE.U32 R202, R202, -0x326172a9, RZ ;  /* 0xcd9e8d57caca7825 */ /* 0x000fe200078e00ff */
        /* <DEDUP_REMOVED lines=26> */
[-C--:B------:R-:W-:Y:S02]  /*a920*/  FFMA.FTZ R4, R101, R164.reuse, R4 ;  /* 0x000000a465047223 */ /* 0x080fe40000010004 */
[-C--:B------:R-:W-:Y:S02]  /*a930*/  FFMA.FTZ R5, R2, R164.reuse, R5 ;  /* 0x000000a402057223 */ /* 0x080fe40000010005 */
[-C--:B------:R-:W-:Y:S01]  /*a940*/  FFMA.FTZ R30, R89, R164.reuse, R30 ;  /* 0x000000a4591e7223 */ /* 0x080fe2000001001e */
[----:B------:R-:W-:Y:S01]  /*a950*/  FMNMX.FTZ R96, R4, R3, !PT ;  /* 0x0000000304607209 */ /* 0x000fe20007810000 */
[-C--:B------:R-:W-:Y:S02]  /*a960*/  FFMA.FTZ R8, R99, R164.reuse, R8 ;  /* 0x000000a463087223 */ /* 0x080fe40000010008 */
[----:B------:R-:W-:Y:S01]  /*a970*/  FFMA.FTZ R6, R101, R164, R6 ;  /* 0x000000a465067223 */ /* 0x000fe20000010006 */
[----:B------:R-:W-:Y:S01]  /*a980*/  FMNMX.FTZ R101, R5, R96, !PT ;  /* 0x0000006005657209 */ /* 0x000fe20007810000 */
[-C--:B------:R-:W-:Y:S02]  /*a990*/  FFMA.FTZ R9, R94, R164.reuse, R9 ;  /* 0x000000a45e097223 */ /* 0x080fe40000010009 */
[-C--:B------:R-:W-:Y:S01]  /*a9a0*/  FFMA.FTZ R7, R2, R164.reuse, R7 ;  /* 0x000000a402077223 */ /* 0x080fe20000010007 */
[----:B------:R-:W-:Y:S01]  /*a9b0*/  FMNMX.FTZ R96, R8, R101, !PT ;  /* 0x0000006508607209 */ /* 0x000fe20007810000 */
[-C--:B------:R-:W-:Y:S01]  /*a9c0*/  FFMA.FTZ R12, R95, R164.reuse, R12 ;  /* 0x000000a45f0c7223 */ /* 0x080fe2000001000c */
[----:B------:R-:W-:Y:S01]  /*a9d0*/  IADD3 R2, R90, 0x31, RZ ;  /* 0x000000315a027810 */ /* 0x000fe20007ffe0ff */
[----:B------:R-:W-:Y:S01]  /*a9e0*/  FFMA.FTZ R10, R99, R164, R10 ;  /* 0x000000a4630a7223 */ /* 0x000fe2000001000a */
[----:B------:R-:W-:Y:S01]  /*a9f0*/  FMNMX.FTZ R99, R9, R96, !PT ;  /* 0x0000006009637209 */ /* 0x000fe20007810000 */
[-C--:B------:R-:W-:Y:S01]  /*aa00*/  FFMA.FTZ R11, R94, R164.reuse, R11 ;  /* 0x000000a45e0b7223 */ /* 0x080fe2000001000b */
[----:B------:R-:W-:Y:S01]  /*aa10*/  FMNMX.FTZ R96, R6, R85, !PT ;  /* 0x0000005506607209 */ /* 0x000fe20007810000 */
[-C--:B------:R-:W-:Y:S01]  /*aa20*/  FFMA.FTZ R15, R92, R164.reuse, R15 ;  /* 0x000000a45c0f7223 */ /* 0x080fe2000001000f */
[----:B------:R-:W-:Y:S01]  /*aa30*/  FMNMX.FTZ R94, R12, R99, !PT ;  /* 0x000000630c5e7209 */ /* 0x000fe20007810000 */
[----:B------:R-:W-:Y:S01]  /*aa40*/  FFMA.FTZ R14, R95, R164, R14 ;  /* 0x000000a45f0e7223 */ /* 0x000fe2000001000e */
[----:B------:R-:W-:Y:S01]  /*aa50*/  FMNMX.FTZ R99, R7, R96, !PT ;  /* 0x0000006007637209 */ /* 0x000fe20007810000 */
[-C--:B------:R-:W-:Y:S01]  /*aa60*/  FFMA.FTZ R13, R92, R164.reuse, R13 ;  /* 0x000000a45c0d7223 */ /* 0x080fe2000001000d */
[----:B------:R-:W-:Y:S01]  /*aa70*/  IADD3 R95, R90, 0x38, RZ ;  /* 0x000000385a5f7810 */ /* 0x000fe20007ffe0ff */
[----:B------:R-:W-:Y:S01]  /*aa80*/  FFMA.FTZ R16, R97, R164, R16 ;  /* 0x000000a461107223 */ /* 0x000fe20000010010 */
[----:B------:R-:W-:Y:S01]  /*aa90*/  FMNMX.FTZ R92, R10, R99, !PT ;  /* 0x000000630a5c7209 */ /* 0x000fe20007810000 */
[----:B------:R-:W1:Y:S01]  /*aaa0*/  I2F R2, R2 ;  /* 0x0000000200027306 */ /* 0x000e620000201400 */
[----:B------:R-:W-:Y:S01]  /*aab0*/  FMNMX.FTZ R101, R13, R94, !PT ;  /* 0x0000005e0d657209 */ /* 0x000fe20007810000 */
[----:B------:R-:W-:Y:S01]  /*aac0*/  FFMA.FTZ R17, R88, R164, R17 ;  /* 0x000000a458117223 */ /* 0x000fe20000010011 */
[----:B------:R-:W-:Y:S01]  /*aad0*/  FMNMX.FTZ R99, R11, R92, !PT ;  /* 0x0000005c0b637209 */ /* 0x000fe20007810000 */
[-C--:B------:R-:W-:Y:S01]  /*aae0*/  FFMA.FTZ R18, R97, R164.reuse, R18 ;  /* 0x000000a461127223 */ /* 0x080fe20000010012 */
[----:B------:R-:W-:Y:S01]  /*aaf0*/  FMNMX.FTZ R94, R16, R101, !PT ;  /* 0x00000065105e7209 */ /* 0x000fe20007810000 */
[-C--:B------:R-:W-:Y:S01]  /*ab00*/  FFMA.FTZ R19, R88, R164.reuse, R19 ;  /* 0x000000a458137223 */ /* 0x080fe20000010013 */
[----:B------:R-:W-:Y:S01]  /*ab10*/  FMNMX.FTZ R92, R14, R99, !PT ;  /* 0x000000630e5c7209 */ /* 0x000fe20007810000 */
[----:B------:R-:W-:Y:S01]  /*ab20*/  FFMA.FTZ R22, R93, R164, R22 ;  /* 0x000000a45d167223 */ /* 0x000fe20000010016 */
[----:B------:R-:W-:Y:S01]  /*ab30*/  IADD3 R90, R90, 0x39, RZ ;  /* 0x000000395a5a7810 */ /* 0x000fe20007ffe0ff */
[----:B------:R-:W2:Y:S01]  /*ab40*/  I2F R95, R95 ;  /* 0x0000005f005f7306 */ /* 0x000ea20000201400 */
[----:B------:R-:W-:Y:S01]  /*ab50*/  FMNMX.FTZ R101, R17, R94, !PT ;  /* 0x0000005e11657209 */ /* 0x000fe20007810000 */
[----:B------:R-:W-:Y:S01]  /*ab60*/  FFMA.FTZ R20, R93, R164, R20 ;  /* 0x000000a45d147223 */ /* 0x000fe20000010014 */
[----:B------:R-:W-:Y:S01]  /*ab70*/  FMNMX.FTZ R97, R15, R92, !PT ;  /* 0x0000005c0f617209 */ /* 0x000fe20007810000 */
[-C--:B------:R-:W-:Y:S02]  /*ab80*/  FFMA.FTZ R21, R84, R164.reuse, R21 ;  /* 0x000000a454157223 */ /* 0x080fe40000010015 */
[-C--:B------:R-:W-:Y:S01]  /*ab90*/  FFMA.FTZ R25, R0, R164.reuse, R25 ;  /* 0x000000a400197223 */ /* 0x080fe20000010019 */
[----:B------:R-:W-:Y:S01]  /*aba0*/  FMNMX.FTZ R94, R20, R101, !PT ;  /* 0x00000065145e7209 */ /* 0x000fe20007810000 */
[----:B------:R-:W-:Y:S01]  /*abb0*/  FFMA.FTZ R23, R84, R164, R23 ;  /* 0x000000a454177223 */ /* 0x000fe20000010017 */
[----:B------:R-:W-:Y:S01]  /*abc0*/  FMNMX.FTZ R88, R18, R97, !PT ;  /* 0x0000006112587209 */ /* 0x000fe20007810000 */
[----:B------:R-:W3:Y:S01]  /*abd0*/  I2F R90, R90 ;  /* 0x0000005a005a7306 */ /* 0x000ee20000201400 */
[----:B------:R-:W-:Y:S01]  /*abe0*/  FMNMX.FTZ R99, R21, R94, !PT ;  /* 0x0000005e15637209 */ /* 0x000fe20007810000 */
[----:B------:R-:W-:Y:S01]  /*abf0*/  FFMA.FTZ R24, R91, R164, R24 ;  /* 0x000000a45b187223 */ /* 0x000fe20000010018 */
[----:B------:R-:W-:Y:S01]  /*ac00*/  FMNMX.FTZ R93, R19, R88, !PT ;  /* 0x00000058135d7209 */ /* 0x000fe20007810000 */
[-C--:B-1----:R-:W-:Y:S02]  /*ac10*/  FFMA.FTZ R29, R2, R164.reuse, R29 ;  /* 0x000000a4021d7223 */ /* 0x082fe4000001001d */
[-C--:B------:R-:W-:Y:S01]  /*ac20*/  FFMA.FTZ R26, R91, R164.reuse, R26 ;  /* 0x000000a45b1a7223 */ /* 0x080fe2000001001a */
[----:B------:R-:W-:Y:S01]  /*ac30*/  FMNMX.FTZ R92, R24, R99, !PT ;  /* 0x00000063185c7209 */ /* 0x000fe20007810000 */
[-C--:B------:R-:W-:Y:S01]  /*ac40*/  FFMA.FTZ R27, R0, R164.reuse, R27 ;  /* 0x000000a4001b7223 */ /* 0x080fe2000001001b */
[----:B------:R-:W-:Y:S01]  /*ac50*/  FMNMX.FTZ R84, R22, R93, !PT ;  /* 0x0000005d16547209 */ /* 0x000fe20007810000 */
[----:B------:R-:W-:Y:S01]  /*ac60*/  FFMA.FTZ R31, R2, R164, R31 ;  /* 0x000000a4021f7223 */ /* 0x000fe2000001001f */
        /* <DEDUP_REMOVED lines=9> */
[-C--:B---3--:R-:W-:Y:S01]  /*ad00*/  FFMA.FTZ R33, R90, R164.reuse, R33 ;  /* 0x000000a45a217223 */ /* 0x088fe20000010021 */
[----:B------:R-:W-:Y:S01]  /*ad10*/  FMNMX.FTZ R2, R30, R89, !PT ;  /* 0x000000591e027209 */ /* 0x000fe20007810000 */
[----:B------:R-:W-:Y:S03]  /*ad20*/  FFMA.FTZ R35, R90, R164, R35 ;  /* 0x000000a45a237223 */ /* 0x000fe60000010023 */
[----:B------:R-:W-:Y:S02]  /*ad30*/  FMNMX.FTZ R0, R33, R88, !PT ;  /* 0x0000005821007209 */ /* 0x000fe40007810000 */
[----:B------:R-:W-:Y:S03]  /*ad40*/  FMNMX.FTZ R95, R31, R2, !PT ;  /* 0x000000021f5f7209 */ /* 0x000fe60007810000 */
[----:B------:R-:W1:Y:S01]  /*ad50*/  SHFL.BFLY PT, R89, R0, 0x2, 0x1f ;  /* 0x0c401f0000597f89 */ /* 0x000e6200000e0000 */
[----:B------:R-:W-:Y:S02]  /*ad60*/  FMNMX.FTZ R2, R34, R95, !PT ;  /* 0x0000005f22027209 */ /* 0x000fe40007810000 */
[----:B------:R-:W-:Y:S02]  /*ad70*/  LOP3.LUT R95, R105, UR29, RZ, 0x3c, !PT ;  /* 0x0000001d695f7c12 */ /* 0x000fe4000f8e3cff */
[----:B------:R-:W-:Y:S02]  /*ad80*/  FMNMX.FTZ R93, R35, R2, !PT ;  /* 0x00000002235d7209 */ /* 0x000fe40007810000 */
[----:B------:R-:W-:Y:S03]  /*ad90*/  IADD3 R105, R105, 0x1, RZ ;  /* 0x0000000169697810 */ /* 0x000fe60007ffe0ff */
[----:B------:R-:W2:Y:S01]  /*ada0*/  SHFL.BFLY PT, R84, R93, 0x2, 0x1f ;  /* 0x0c401f005d547f89 */ /* 0x000ea200000e0000 */
[----:B------:R-:W-:Y:S04]  /*adb0*/  LOP3.LUT R105, R105, UR29, RZ, 0x3c, !PT ;  /* 0x0000001d69697c12 */ /* 0x000fe8000f8e3cff */
[C---:B------:R-:W-:Y:S02]  /*adc0*/  LOP3.LUT R105, R187.reuse, R105, RZ, 0x3c, !PT ;  /* 0x00000069bb697212 */ /* 0x040fe400078e3cff */
[----:B-1----:R-:W-:Y:S02]  /*add0*/  FMNMX.FTZ R91, R0, R89, !PT ;  /* 0x00000059005b7209 */ /* 0x002fe40007810000 */
[----:B------:R-:W-:Y:S03]  /*ade0*/  LOP3.LUT R0, R187, R95, RZ, 0x3c, !PT ;  /* 0x0000005fbb007212 */ /* 0x000fe600078e3cff */
[----:B------:R-:W1:Y:S02]  /*adf0*/  SHFL.BFLY PT, R2, R91, 0x1, 0x1f ;  /* 0x0c201f005b027f89 */ /* 0x000e6400000e0000 */
[----:B------:R-:W-:Y:S01]  /*ae00*/  IMAD.WIDE.U32 R194, R0, -0x326172a9, RZ ;  /* 0xcd9e8d5700c27825 */ /* 0x000fe200078e00ff */
[----:B--2---:R-:W-:Y:S04]  /*ae10*/  FMNMX.FTZ R89, R93, R84, !PT ;  /* 0x000000545d597209 */ /* 0x004fe80007810000 */
[----:B------:R-:W-:Y:S02]  /*ae20*/  LOP3.LUT R84, R195, UR16, R184, 0x96, !PT ;  /* 0x00000010c3547c12 */ /* 0x000fe4000f8e96b8 */
[----:B------:R-:W-:Y:S01]  /*ae30*/  LOP3.LUT R194, R203, UR14, R194, 0x96, !PT ;  /* 0x0000000ecbc27c12 */ /* 0x000fe2000f8e96c2 */
[----:B------:R-:W2:Y:S02]  /*ae40*/  SHFL.BFLY PT, R0, R89, 0x1, 0x1f ;  /* 0x0c201f0059007f89 */ /* 0x000ea400000e0000 */
[----:B------:R-:W-:Y:S04]  /*ae50*/  IMAD.WIDE.U32 R200, R84, -0x2daee0ad, RZ ;  /* 0xd2511f5354c87825 */ /* 0x000fe800078e00ff */
[----:B------:R-:W-:Y:S01]  /*ae60*/  IMAD.WIDE.U32 R194, R194, -0x2daee0ad, RZ ;  /* 0xd2511f53c2c27825 */ /* 0x000fe200078e00ff */
[----:B------:R-:W-:Y:S04]  /*ae70*/  LOP3.LUT R84, R201, UR13, R182, 0x96, !PT ;  /* 0x0000000dc9547c12 */ /* 0x000fe8000f8e96b6 */
[----:B------:R-:W-:Y:S01]  /*ae80*/  LOP3.LUT R200, R195, UR11, R200, 0x96, !PT ;  /* 0x0000000bc3c87c12 */ /* 0x000fe2000f8e96c8 */
[----:B------:R-:W-:Y:S01]  /*ae90*/  IMAD.WIDE.U32 R198, R84, -0x326172a9, RZ ;  /* 0xcd9e8d5754c67825 */ /* 0x000fe200078e00ff */
[----:B-1----:R-:W-:Y:S03]  /*aea0*/  FMNMX.FTZ R2, R91, R2, !PT ;  /* 0x000000025b027209 */ /* 0x002fe60007810000 */
        /* <DEDUP_REMOVED lines=8> */
[----:B------:R-:W-:Y:S01]  /*af30*/  IMAD.WIDE.U32 R198, R198, -0x2daee0ad, RZ ;  /* 0xd2511f53c6c67825 */ /* 0x000fe200078e00ff */
[C---:B------:R-:W-:Y:S02]  /*af40*/  FSETP.NEU.FTZ.AND P0, PT, R0.reuse, -INF , PT ;  /* 0xff8000000000780b */ /* 0x040fe40003f1d000 */
[----:B------:R-:W-:Y:S01]  /*af50*/  LOP3.LUT R194, R205, UR9, R194, 0x96, !PT ;  /* 0x00000009cdc27c12 */ /* 0x000fe2000f8e96c2 */
[----:B------:R-:W-:Y:S01]  /*af60*/  FMUL.FTZ R103, R0, c[0x0][0x23c] ;  /* 0x00008f0000677a20 */ /* 0x000fe20000410000 */
[----:B------:R-:W-:Y:S01]  /*af70*/  LOP3.LUT R204, R199, UR7, R204, 0x96, !PT ;  /* 0x00000007c7cc7c12 */ /* 0x000fe2000f8e96cc */
[--C-:B------:R-:W-:Y:S02]  /*af80*/  FFMA.FTZ R96, R4, c[0x0][0x23c], -R106.reuse ;  /* 0x00008f0004607a23 */ /* 0x100fe4000001086a */
[----:B------:R-:W-:Y:S01]  /*af90*/  FFMA.FTZ R197, R5, c[0x0][0x23c], -R106 ;  /* 0x00008f0005c57a23 */ /* 0x000fe2000001086a */
[----:B------:R-:W-:Y:S01]  /*afa0*/  FSEL R103, R103, RZ, P0 ;  /* 0x000000ff67677208 */ /* 0x000fe20000000000 */
[----:B------:R-:W-:Y:S01]  /*afb0*/  IMAD.WIDE.U32 R194, R194, -0x326172a9, RZ ;  /* 0xcd9e8d57c2c27825 */ /* 0x000fe200078e00ff */
[----:B------:R-:W-:Y:S01]  /*afc0*/  IADD3 R192, P0, R190, UR5, RZ ;  /* 0x00000005bec07c10 */ /* 0x000fe2000ff1e0ff */
[----:B------:R-:W-:Y:S02]  /*afd0*/  MUFU.EX2 R96, R96 ;  /* 0x0000006000607308 */ /* 0x000fe40000000800 */
[----:B------:R-:W-:Y:S01]  /*afe0*/  IMAD.WIDE.U32 R204, R204, -0x326172a9, RZ ;  /* 0xcd9e8d57cccc7825 */ /* 0x000fe200078e00ff */
[----:B------:R-:W-:Y:S02]  /*aff0*/  IADD3.X R193, R191, UR6, RZ, P0, !PT ;  /* 0x00000006bfc17c10 */ /* 0x000fe400087fe4ff */
[----:B------:R-:W-:Y:S01]  /*b000*/  LOP3.LUT R200, R195, UR8, R200, 0x96, !PT ;  /* 0x00000008c3c87c12 */ /* 0x000fe2000f8e96c8 */
[--C-:B------:R-:W-:Y:S01]  /*b010*/  FFMA.FTZ R99, R6, c[0x0][0x23c], -R103.reuse ;  /* 0x00008f0006637a23 */ /* 0x100fe20000010867 */
[----:B------:R-:W-:Y:S01]  /*b020*/  LOP3.LUT R84, R205, UR17, R194, 0x96, !PT ;  /* 0x00000011cd547c12 */ /* 0x000fe2000f8e96c2 */
[--C-:B------:R-:W-:Y:S02]  /*b030*/  FFMA.FTZ R98, R7, c[0x0][0x23c], -R103.reuse ;  /* 0x00008f0007627a23 */ /* 0x100fe40000010867 */
[----:B------:R-:W1:Y:S01]  /*b040*/  MUFU.EX2 R197, R197 ;  /* 0x000000c500c57308 */ /* 0x000e620000000800 */
[C---:B------:R-:W-:Y:S01]  /*b050*/  LOP3.LUT R90, R84.reuse, 0xffff, RZ, 0xc0, !PT ;  /* 0x0000ffff545a7812 */ /* 0x040fe200078ec0ff */
[--C-:B------:R-:W-:Y:S01]  /*b060*/  FFMA.FTZ R111, R29, c[0x0][0x23c], -R106.reuse ;  /* 0x00008f001d6f7a23 */ /* 0x100fe2000001086a */
[----:B------:R-:W-:Y:S01]  /*b070*/  LOP3.LUT R92, R84, 0xff, RZ, 0xc0, !PT ;  /* 0x000000ff545c7812 */ /* 0x000fe200078ec0ff */
[----:B------:R-:W-:Y:S01]  /*b080*/  FFMA.FTZ R108, R32, c[0x0][0x23c], -R106 ;  /* 0x00008f00206c7a23 */ /* 0x000fe2000001086a */
[----:B------:R-:W-:Y:S01]  /*b090*/  SHF.R.U32.HI R90, RZ, 0x8, R90 ;  /* 0x00000008ff5a7819 */ /* 0x000fe2000001165a */
[--C-:B------:R-:W-:Y:S01]  /*b0a0*/  FFMA.FTZ R110, R30, c[0x0][0x23c], -R103.reuse ;  /* 0x00008f001e6e7a23 */ /* 0x100fe20000010867 */
[----:B------:R-:W-:Y:S01]  /*b0b0*/  SHF.R.U32.HI R88, RZ, 0x10, R84 ;  /* 0x00000010ff587819 */ /* 0x000fe20000011654 */
[--C-:B------:R-:W-:Y:S01]  /*b0c0*/  FFMA.FTZ R206, R10, c[0x0][0x23c], -R103.reuse ;  /* 0x00008f000ace7a23 */ /* 0x100fe20000010867 */
[----:B------:R-:W-:Y:S01]  /*b0d0*/  LOP3.LUT R90, R90, 0xffff, RZ, 0xc0, !PT ;  /* 0x0000ffff5a5a7812 */ /* 0x000fe200078ec0ff */
[----:B------:R-:W-:Y:S01]  /*b0e0*/  MUFU.EX2 R98, R98 ;  /* 0x0000006200627308 */ /* 0x000fe20000000800 */
[----:B------:R-:W-:Y:S01]  /*b0f0*/  ISETP.GE.U32.AND P6, PT, R161, R92, PT ;  /* 0x0000005ca100720c */ /* 0x000fe20003fc6070 */
[--C-:B------:R-:W-:Y:S01]  /*b100*/  FFMA.FTZ R195, R11, c[0x0][0x23c], -R103.reuse ;  /* 0x00008f000bc37a23 */ /* 0x100fe20000010867 */
[----:B------:R-:W-:Y:S01]  /*b110*/  LOP3.LUT R88, R88, 0xff, RZ, 0xc0, !PT ;  /* 0x000000ff58587812 */ /* 0x000fe200078ec0ff */
[--C-:B------:R-:W-:Y:S01]  /*b120*/  FFMA.FTZ R179, R18, c[0x0][0x23c], -R103.reuse ;  /* 0x00008f0012b37a23 */ /* 0x100fe20000010867 */
[----:B------:R-:W-:Y:S01]  /*b130*/  ISETP.GE.U32.AND P2, PT, R161, R90, PT ;  /* 0x0000005aa100720c */ /* 0x000fe20003f46070 */
[----:B------:R-:W-:Y:S01]  /*b140*/  FFMA.FTZ R102, R25, c[0x0][0x23c], -R106 ;  /* 0x00008f0019667a23 */ /* 0x000fe2000001086a */
[----:B------:R-:W-:Y:S01]  /*b150*/  ISETP.GE.U32.AND P1, PT, R161, R88, PT ;  /* 0x00000058a100720c */ /* 0x000fe20003f26070 */
[--C-:B------:R-:W-:Y:S01]  /*b160*/  FFMA.FTZ R207, R14, c[0x0][0x23c], -R103.reuse ;  /* 0x00008f000ecf7a23 */ /* 0x100fe20000010867 */
[----:B------:R-:W-:Y:S01]  /*b170*/  LOP3.LUT R90, R204, 0xff, RZ, 0xc0, !PT ;  /* 0x000000ffcc5a7812 */ /* 0x000fe200078ec0ff */
[----:B------:R-:W2:Y:S01]  /*b180*/  MUFU.EX2 R99, R99 ;  /* 0x0000006300637308 */ /* 0x000ea20000000800 */
[----:B------:R-:W-:Y:S01]  /*b190*/  SHF.R.U32.HI R84, RZ, 0x18, R84 ;  /* 0x00000018ff547819 */ /* 0x000fe20000011654 */
[--C-:B------:R-:W-:Y:S01]  /*b1a0*/  FFMA.FTZ R199, R15, c[0x0][0x23c], -R103.reuse ;  /* 0x00008f000fc77a23 */ /* 0x100fe20000010867 */
[----:B------:R-:W-:Y:S01]  /*b1b0*/  ISETP.GE.U32.AND P0, PT, R161, R90, PT ;  /* 0x0000005aa100720c */ /* 0x000fe20003f06070 */
[--C-:B------:R-:W-:Y:S01]  /*b1c0*/  FFMA.FTZ R181, R16, c[0x0][0x23c], -R106.reuse ;  /* 0x00008f0010b57a23 */ /* 0x100fe2000001086a */
[----:B-1----:R-:W-:Y:S01]  /*b1d0*/  F2FP.PACK_AB R91, R197, R96 ;  /* 0x00000060c55b723e */ /* 0x002fe200000000ff */
[----:B------:R-:W-:Y:S01]  /*b1e0*/  FFMA.FTZ R104, R17, c[0x0][0x23c], -R106 ;  /* 0x00008f0011687a23 */ /* 0x000fe2000001086a */
[----:B------:R-:W-:Y:S01]  /*b1f0*/  SHF.R.U32.HI R90, RZ, 0x10, R204 ;  /* 0x00000010ff5a7819 */ /* 0x000fe200000116cc */
[--C-:B------:R-:W-:Y:S01]  /*b200*/  FFMA.FTZ R117, R19, c[0x0][0x23c], -R103.reuse ;  /* 0x00008f0013757a23 */ /* 0x100fe20000010867 */
[----:B------:R-:W-:Y:S01]  /*b210*/  PRMT R88, R91, 0x7632, R88 ;  /* 0x000076325b587816 */ /* 0x000fe20000000058 */
[--C-:B------:R-:W-:Y:S01]  /*b220*/  FFMA.FTZ R119, R8, c[0x0][0x23c], -R106.reuse ;  /* 0x00008f0008777a23 */ /* 0x100fe2000001086a */
[----:B------:R-:W-:Y:S01]  /*b230*/  LOP3.LUT R92, R204, 0xffff, RZ, 0xc0, !PT ;  /* 0x0000ffffcc5c7812 */ /* 0x000fe200078ec0ff */
[----:B------:R-:W-:Y:S01]  /*b240*/  FFMA.FTZ R118, R9, c[0x0][0x23c], -R106 ;  /* 0x00008f0009767a23 */ /* 0x000fe2000001086a */
[----:B------:R-:W-:Y:S01]  /*b250*/  PRMT R95, R91, 0x5410, R88 ;  /* 0x000054105b5f7816 */ /* 0x000fe20000000058 */
[----:B------:R-:W-:Y:S01]  /*b260*/  @!P6 HADD2 R160, -R91.H0_H0, -RZ.H0_H0 ;  /* 0xa00000ff5ba0e230 */ /* 0x000fe20000000900 */
[----:B------:R-:W-:Y:S01]  /*b270*/  SHF.R.U32.HI R92, RZ, 0x8, R92 ;  /* 0x00000008ff5c7819 */ /* 0x000fe2000001165c */
[----:B------:R-:W-:Y:S01]  /*b280*/  @!P2 HADD2 R159, -R88.H0_H0, -RZ.H0_H0 ;  /* 0xa00000ff589fa230 */ /* 0x000fe20000000900 */
[--C-:B------:R-:W-:Y:S01]  /*b290*/  FFMA.FTZ R126, R22, c[0x0][0x23c], -R103.reuse ;  /* 0x00008f00167e7a23 */ /* 0x100fe20000010867 */
[----:B------:R-:W-:Y:S01]  /*b2a0*/  MUFU.EX2 R118, R118 ;  /* 0x0000007600767308 */ /* 0x000fe20000000800 */
[----:B------:R-:W-:Y:S01]  /*b2b0*/  @!P6 PRMT R91, R160, 0x5410, RZ ;  /* 0x00005410a05be816 */ /* 0x000fe200000000ff */
[--C-:B------:R-:W-:Y:S01]  /*b2c0*/  FFMA.FTZ R112, R26, c[0x0][0x23c], -R103.reuse ;  /* 0x00008f001a707a23 */ /* 0x100fe20000010867 */
[----:B------:R-:W-:Y:S01]  /*b2d0*/  ISETP.GE.U32.AND P6, PT, R161, R84, PT ;  /* 0x00000054a100720c */ /* 0x000fe20003fc6070 */
[--C-:B------:R-:W-:Y:S01]  /*b2e0*/  FFMA.FTZ R113, R23, c[0x0][0x23c], -R103.reuse ;  /* 0x00008f0017717a23 */ /* 0x100fe20000010867 */
[----:B------:R-:W-:Y:S01]  /*b2f0*/  SHF.R.U32.HI R84, RZ, 0x18, R204 ;  /* 0x00000018ff547819 */ /* 0x000fe200000116cc */
[----:B------:R1:W-:Y:S01]  /*b300*/  STG.E.U16 [R190.64], R91 ;  /* 0x0000005bbe007986 */ /* 0x0003e2000c10151a */
[----:B--2---:R-:W-:Y:S01]  /*b310*/  F2FP.PACK_AB R89, R98, R99 ;  /* 0x000000636259723e */ /* 0x004fe200000000ff */
[----:B------:R-:W-:Y:S01]  /*b320*/  FFMA.FTZ R114, R27, c[0x0][0x23c], -R103 ;  /* 0x00008f001b727a23 */ /* 0x000fe20000010867 */
[----:B------:R-:W-:Y:S01]  /*b330*/  @!P2 PRMT R88, R159, 0x5410, RZ ;  /* 0x000054109f58a816 */ /* 0x000fe200000000ff */
[----:B------:R-:W2:Y:S01]  /*b340*/  MUFU.EX2 R119, R119 ;  /* 0x0000007700777308 */ /* 0x000ea20000000800 */
[----:B------:R-:W-:Y:S01]  /*b350*/  PRMT R94, R89, 0x7632, R94 ;  /* 0x00007632595e7816 */ /* 0x000fe2000000005e */
[----:B------:R-:W-:Y:S01]  /*b360*/  @!P1 HADD2 R158, -R89.H0_H0, -RZ.H0_H0 ;  /* 0xa00000ff599e9230 */ /* 0x000fe20000000900 */
[----:B------:R-:W-:Y:S01]  /*b370*/  ISETP.GE.U32.AND P2, PT, R161, R84, PT ;  /* 0x00000054a100720c */ /* 0x000fe20003f46070 */
[----:B------:R-:W-:Y:S01]  /*b380*/  STG.E.U16 [R190.64+0x2], R88 ;  /* 0x00000258be007986 */ /* 0x000fe2000c10151a */
[----:B------:R-:W-:Y:S01]  /*b390*/  LOP3.LUT R84, R90, 0xff, RZ, 0xc0, !PT ;  /* 0x000000ff5a547812 */ /* 0x000fe200078ec0ff */
[----:B------:R-:W-:Y:S01]  /*b3a0*/  FADD.FTZ R3, -R2, R3 ;  /* 0x0000000302037221 */ /* 0x000fe20000010100 */
[----:B------:R-:W-:Y:S01]  /*b3b0*/  PRMT R90, R89, 0x5410, R94 ;  /* 0x00005410595a7816 */ /* 0x000fe2000000005e */
[----:B------:R-:W-:Y:S01]  /*b3c0*/  @!P6 HADD2 R157, -R94.H0_H0, -RZ.H0_H0 ;  /* 0xa00000ff5e9de230 */ /* 0x000fe20000000900 */
[----:B------:R-:W-:Y:S01]  /*b3d0*/  @!P1 PRMT R89, R158, 0x5410, RZ ;  /* 0x000054109e599816 */ /* 0x000fe200000000ff */
[--C-:B------:R-:W-:Y:S01]  /*b3e0*/  FFMA.FTZ R109, R31, c[0x0][0x23c], -R103.reuse ;  /* 0x00008f001f6d7a23 */ /* 0x100fe20000010867 */
[----:B------:R-:W-:Y:S01]  /*b3f0*/  ISETP.GE.U32.AND P1, PT, R161, R84, PT ;  /* 0x00000054a100720c */ /* 0x000fe20003f26070 */
[----:B------:R-:W-:Y:S01]  /*b400*/  FMUL.FTZ R84, R3, c[0x0][0x23c] ;  /* 0x00008f0003547a20 */ /* 0x000fe20000410000 */
[----:B------:R-:W-:Y:S01]  /*b410*/  LOP3.LUT R92, R92, 0xffff, RZ, 0xc0, !PT ;  /* 0x0000ffff5c5c7812 */ /* 0x000fe200078ec0ff */
[----:B------:R-:W-:Y:S01]  /*b420*/  IMAD.WIDE.U32 R200, R200, -0x2daee0ad, RZ ;  /* 0xd2511f53c8c87825 */ /* 0x000fe200078e00ff */
[----:B------:R-:W-:Y:S01]  /*b430*/  @!P6 PRMT R94, R157, 0x5410, RZ ;  /* 0x000054109d5ee816 */ /* 0x000fe200000000ff */
[----:B------:R-:W-:Y:S01]  /*b440*/  STG.E.U16 [R192.64], R89 ;  /* 0x00000059c0007986 */ /* 0x000fe2000c10151a */
[----:B------:R-:W-:Y:S01]  /*b450*/  ISETP.GE.U32.AND P6, PT, R161, R92, PT ;  /* 0x0000005ca100720c */ /* 0x000fe20003fc6070 */
[----:B------:R-:W3:Y:S01]  /*b460*/  MUFU.EX2 R84, R84 ;  /* 0x0000005400547308 */ /* 0x000ee20000000800 */
[C-C-:B------:R-:W-:Y:S01]  /*b470*/  LOP3.LUT R100, R201.reuse, UR18, R198.reuse, 0x96, !PT ;  /* 0x00000012c9647c12 */ /* 0x140fe2000f8e96c6 */
[----:B------:R-:W-:Y:S01]  /*b480*/  STG.E.U16 [R192.64+0x2], R94 ;  /* 0x0000025ec0007986 */ /* 0x000fe2000c10151a */
[----:B------:R-:W-:Y:S01]  /*b490*/  LOP3.LUT R198, R201, UR18, R198, 0x96, !PT ;  /* 0x00000012c9c67c12 */ /* 0x000fe2000f8e96c6 */
[--C-:B------:R-:W-:Y:S01]  /*b4a0*/  FFMA.FTZ R107, R34, c[0x0][0x23c], -R103.reuse ;  /* 0x00008f00226b7a23 */ /* 0x100fe20000010867 */
[----:B------:R-:W-:Y:S01]  /*b4b0*/  LOP3.LUT R25, R100, 0xffff, RZ, 0xc0, !PT ;  /* 0x0000ffff64197812 */ /* 0x000fe200078ec0ff */
[----:B------:R-:W-:Y:S01]  /*b4c0*/  FFMA.FTZ R103, R35, c[0x0][0x23c], -R103 ;  /* 0x00008f0023677a23 */ /* 0x000fe20000010867 */
[----:B--2---:R-:W-:Y:S01]  /*b4d0*/  F2FP.PACK_AB R93, R118, R119 ;  /* 0x00000077765d723e */ /* 0x004fe200000000ff */
[----:B------:R-:W-:Y:S01]  /*b4e0*/  FFMA.FTZ R115, R24, c[0x0][0x23c], -R106 ;  /* 0x00008f0018737a23 */ /* 0x000fe2000001086a */
[----:B------:R-:W-:Y:S01]  /*b4f0*/  LOP3.LUT R24, R100, 0xff, RZ, 0xc0, !PT ;  /* 0x000000ff64187812 */ /* 0x000fe200078ec0ff */
[----:B------:R-:W-:Y:S01]  /*b500*/  MUFU.EX2 R206, R206 ;  /* 0x000000ce00ce7308 */ /* 0x000fe20000000800 */
[C---:B------:R-:W-:Y:S01]  /*b510*/  PRMT R92, R93.reuse, 0x7632, R92 ;  /* 0x000076325d5c7816 */ /* 0x040fe2000000005c */
[----:B------:R-:W-:Y:S01]  /*b520*/  @!P0 HADD2 R156, -R93.H0_H0, -RZ.H0_H0 ;  /* 0xa00000ff5d9c8230 */ /* 0x000fe20000000900 */
[----:B------:R-:W-:Y:S01]  /*b530*/  SHF.R.U32.HI R25, RZ, 0x8, R25 ;  /* 0x00000008ff197819 */ /* 0x000fe20000011619 */
[----:B------:R-:W-:Y:S01]  /*b540*/  FFMA.FTZ R196, R12, c[0x0][0x23c], -R106 ;  /* 0x00008f000cc47a23 */ /* 0x000fe2000001086a */
[----:B------:R-:W-:Y:S01]  /*b550*/  PRMT R101, R93, 0x5410, R92 ;  /* 0x000054105d657816 */ /* 0x000fe2000000005c */
[----:B------:R-:W-:Y:S01]  /*b560*/  @!P6 HADD2 R155, -R92.H0_H0, -RZ.H0_H0 ;  /* 0xa00000ff5c9be230 */ /* 0x000fe20000000900 */
[----:B------:R-:W-:Y:S01]  /*b570*/  @!P0 PRMT R93, R156, 0x5410, RZ ;  /* 0x000054109c5d8816 */ /* 0x000fe200000000ff */
[----:B------:R-:W-:Y:S01]  /*b580*/  FFMA.FTZ R208, R13, c[0x0][0x23c], -R106 ;  /* 0x00008f000dd07a23 */ /* 0x000fe2000001086a */
[----:B------:R-:W-:Y:S01]  /*b590*/  ISETP.GE.U32.AND P0, PT, R161, R24, PT ;  /* 0x00000018a100720c */ /* 0x000fe20003f06070 */
[----:B------:R-:W2:Y:S01]  /*b5a0*/  MUFU.EX2 R195, R195 ;  /* 0x000000c300c37308 */ /* 0x000ea20000000800 */
[----:B------:R-:W-:Y:S01]  /*b5b0*/  @!P6 PRMT R92, R155, 0x5410, RZ ;  /* 0x000054109b5ce816 */ /* 0x000fe200000000ff */
[----:B------:R-:W-:Y:S01]  /*b5c0*/  FADD.FTZ R24, -R0, R85 ;  /* 0x0000005500187221 */ /* 0x000fe20000010100 */
[----:B------:R-:W-:Y:S01]  /*b5d0*/  SHF.R.U32.HI R19, RZ, 0x10, R100 ;  /* 0x00000010ff137819 */ /* 0x000fe20000011664 */
[----:B---3--:R-:W-:Y:S01]  /*b5e0*/  FFMA.FTZ R18, R84, R125, R96 ;  /* 0x0000007d54127223 */ /* 0x008fe20000010060 */
[----:B------:R-:W-:Y:S01]  /*b5f0*/  SHF.R.U32.HI R100, RZ, 0x18, R100 ;  /* 0x00000018ff647819 */ /* 0x000fe20000011664 */
[----:B------:R-:W-:Y:S01]  /*b600*/  FMUL.FTZ R3, R24, c[0x0][0x23c] ;  /* 0x00008f0018037a20 */ /* 0x000fe20000410000 */
[----:B------:R-:W-:Y:S01]  /*b610*/  LOP3.LUT R24, R25, 0xffff, RZ, 0xc0, !PT ;  /* 0x0000ffff19187812 */ /* 0x000fe200078ec0ff */
[----:B------:R-:W-:Y:S01]  /*b620*/  FMUL.FTZ R32, R84, R80 ;  /* 0x0000005054207220 */ /* 0x000fe20000410000 */
[----:B------:R-:W-:Y:S01]  /*b630*/  LOP3.LUT R26, R19, 0xff, RZ, 0xc0, !PT ;  /* 0x000000ff131a7812 */ /* 0x000fe200078ec0ff */
[----:B------:R-:W-:Y:S01]  /*b640*/  MUFU.EX2 R196, R196 ;  /* 0x000000c400c47308 */ /* 0x000fe20000000800 */
[----:B------:R-:W-:Y:S01]  /*b650*/  ISETP.GE.U32.AND P6, PT, R161, R24, PT ;  /* 0x00000018a100720c */ /* 0x000fe20003fc6070 */
[--C-:B------:R-:W-:Y:S01]  /*b660*/  FFMA.FTZ R129, R20, c[0x0][0x23c], -R106.reuse ;  /* 0x00008f0014817a23 */ /* 0x100fe2000001086a */
[----:B------:R3:W-:Y:S01]  /*b670*/  STG.E.U16 [R190.64+0x10], R93 ;  /* 0x0000105dbe007986 */ /* 0x0007e2000c10151a */
[--C-:B------:R-:W-:Y:S02]  /*b680*/  FFMA.FTZ R127, R21, c[0x0][0x23c], -R106.reuse ;  /* 0x00008f00157f7a23 */ /* 0x100fe4000001086a */
[--C-:B------:R-:W-:Y:S01]  /*b690*/  FFMA.FTZ R116, R28, c[0x0][0x23c], -R106.reuse ;  /* 0x00008f001c747a23 */ /* 0x100fe2000001086a */
[----:B------:R4:W-:Y:S01]  /*b6a0*/  STG.E.U16 [R190.64+0x12], R92 ;  /* 0x0000125cbe007986 */ /* 0x0009e2000c10151a */
[----:B------:R-:W-:Y:S02]  /*b6b0*/  FFMA.FTZ R106, R33, c[0x0][0x23c], -R106 ;  /* 0x00008f00216a7a23 */ /* 0x000fe4000001086a */
[----:B------:R-:W5:Y:S01]  /*b6c0*/  MUFU.EX2 R125, R208 ;  /* 0x000000d0007d7308 */ /* 0x000f620000000800 */
[C---:B------:R-:W-:Y:S02]  /*b6d0*/  FMUL.FTZ R33, R84.reuse, R81 ;  /* 0x0000005154217220 */ /* 0x040fe40000410000 */
[C---:B------:R-:W-:Y:S01]  /*b6e0*/  FMUL.FTZ R24, R84.reuse, R72 ;  /* 0x0000004854187220 */ /* 0x040fe20000410000 */
[----:B--2---:R-:W-:Y:S01]  /*b6f0*/  F2FP.PACK_AB R97, R195, R206 ;  /* 0x000000cec361723e */ /* 0x004fe200000000ff */
[----:B------:R-:W-:Y:S01]  /*b700*/  FMUL.FTZ R25, R84, R73 ;  /* 0x0000004954197220 */ /* 0x000fe20000410000 */
[----:B------:R-:W-:Y:S01]  /*b710*/  LOP3.LUT R72, R200, 0xffff, RZ, 0xc0, !PT ;  /* 0x0000ffffc8487812 */ /* 0x000fe200078ec0ff */
[----:B------:R-:W-:Y:S01]  /*b720*/  FMUL.FTZ R28, R84, R76 ;  /* 0x0000004c541c7220 */ /* 0x000fe20000410000 */
[C---:B------:R-:W-:Y:S01]  /*b730*/  PRMT R96, R97.reuse, 0x7632, R96 ;  /* 0x0000763261607816 */ /* 0x040fe20000000060 */
[----:B------:R-:W-:Y:S01]  /*b740*/  @!P1 HADD2 R154, -R97.H0_H0, -RZ.H0_H0 ;  /* 0xa00000ff619a9230 */ /* 0x000fe20000000900 */
[----:B------:R-:W-:Y:S01]  /*b750*/  SHF.R.U32.HI R72, RZ, 0x8, R72 ;  /* 0x00000008ff487819 */ /* 0x000fe20000011648 */
[----:B------:R-:W2:Y:S01]  /*b760*/  MUFU.EX2 R3, R3 ;  /* 0x0000000300037308 */ /* 0x000ea20000000800 */
[----:B------:R-:W-:Y:S01]  /*b770*/  PRMT R22, R97, 0x5410, R96 ;  /* 0x0000541061167816 */ /* 0x000fe20000000060 */
[----:B------:R-:W-:Y:S01]  /*b780*/  @!P2 HADD2 R153, -R96.H0_H0, -RZ.H0_H0 ;  /* 0xa00000ff6099a230 */ /* 0x000fe20000000900 */
[----:B------:R-:W-:Y:S01]  /*b790*/  @!P1 PRMT R97, R154, 0x5410, RZ ;  /* 0x000054109a619816 */ /* 0x000fe200000000ff */
[C---:B------:R-:W-:Y:S01]  /*b7a0*/  FMUL.FTZ R29, R84.reuse, R77 ;  /* 0x0000004d541d7220 */ /* 0x040fe20000410000 */
[----:B------:R-:W-:Y:S01]  /*b7b0*/  ISETP.GE.U32.AND P1, PT, R161, R100, PT ;  /* 0x00000064a100720c */ /* 0x000fe20003f26070 */
[----:B------:R-:W-:Y:S01]  /*b7c0*/  FMUL.FTZ R36, R84, R36 ;  /* 0x0000002454247220 */ /* 0x000fe20000410000 */
[----:B------:R-:W-:Y:S01]  /*b7d0*/  @!P2 PRMT R96, R153, 0x5410, RZ ;  /* 0x000054109960a816 */ /* 0x000fe200000000ff */
[----:B------:R1:W-:Y:S01]  /*b7e0*/  STG.E.U16 [R192.64+0x10], R97 ;  /* 0x00001061c0007986 */ /* 0x0003e2000c10151a */
[----:B------:R-:W-:Y:S01]  /*b7f0*/  ISETP.GE.U32.AND P2, PT, R161, R26, PT ;  /* 0x0000001aa100720c */ /* 0x000fe20003f46070 */
[----:B------:R-:W-:Y:S01]  /*b800*/  MUFU.EX2 R81, R207 ;  /* 0x000000cf00517308 */ /* 0x000fe20000000800 */
[----:B------:R-:W-:Y:S01]  /*b810*/  LOP3.LUT R72, R72, 0xffff, RZ, 0xc0, !PT ;  /* 0x0000ffff48487812 */ /* 0x000fe200078ec0ff */
[----:B------:R-:W-:Y:S01]  /*b820*/  STG.E.U16 [R192.64+0x12], R96 ;  /* 0x00001260c0007986 */ /* 0x000fe2000c10151a */
[----:B-----5:R-:W-:Y:S01]  /*b830*/  F2FP.PACK_AB R100, R125, R196 ;  /* 0x000000c47d64723e */ /* 0x020fe200000000ff */
[----:B------:R-:W-:Y:S01]  /*b840*/  FADD.FTZ R18, R197, R18 ;  /* 0x00000012c5127221 */ /* 0x000fe20000010000 */
[----:B------:R-:W-:Y:S01]  /*b850*/  LOP3.LUT R197, R200, 0xff, RZ, 0xc0, !PT ;  /* 0x000000ffc8c57812 */ /* 0x000fe200078ec0ff */
[C---:B------:R-:W-:Y:S02]  /*b860*/  FMUL.FTZ R37, R84.reuse, R37 ;  /* 0x0000002554257220 */ /* 0x040fe40000410000 */
[----:B------:R-:W-:Y:S01]  /*b870*/  @!P0 HADD2 R152, -R100.H0_H0, -RZ.H0_H0 ;  /* 0xa00000ff64988230 */ /* 0x000fe20000000900 */
[C---:B------:R-:W-:Y:S01]  /*b880*/  FMUL.FTZ R40, R84.reuse, R40 ;  /* 0x0000002854287220 */ /* 0x040fe20000410000 */
[----:B------:R-:W5:Y:S01]  /*b890*/  MUFU.EX2 R80, R199 ;  /* 0x000000c700507308 */ /* 0x000f620000000800 */
[C---:B------:R-:W-:Y:S02]  /*b8a0*/  FMUL.FTZ R41, R84.reuse, R41 ;  /* 0x0000002954297220 */ /* 0x040fe40000410000 */
[----:B------:R-:W-:Y:S02]  /*b8b0*/  FMUL.FTZ R44, R84, R44 ;  /* 0x0000002c542c7220 */ /* 0x000fe40000410000 */
[C-C-:B--2---:R-:W-:Y:S01]  /*b8c0*/  FFMA.FTZ R19, R3.reuse, R124, R99.reuse ;  /* 0x0000007c03137223 */ /* 0x144fe20000010063 */
[----:B------:R-:W-:Y:S01]  /*b8d0*/  PRMT R99, R100, 0x7632, R99 ;  /* 0x0000763264637816 */ /* 0x000fe20000000063 */
[C---:B------:R-:W-:Y:S01]  /*b8e0*/  FMUL.FTZ R26, R3.reuse, R74 ;  /* 0x0000004a031a7220 */ /* 0x040fe20000410000 */
[----:B------:R-:W-:Y:S01]  /*b8f0*/  LOP3.LUT R74, R200, 0xff, RZ, 0xc0, !PT ;  /* 0x000000ffc84a7812 */ /* 0x000fe200078ec0ff */
[----:B------:R-:W-:Y:S01]  /*b900*/  FADD.FTZ R73, R98, R19 ;  /* 0x0000001362497221 */ /* 0x000fe20000010000 */
[----:B------:R-:W-:Y:S01]  /*b910*/  PRMT R19, R100, 0x5410, R99 ;  /* 0x0000541064137816 */ /* 0x000fe20000000063 */
[----:B------:R-:W-:Y:S01]  /*b920*/  @!P6 HADD2 R151, -R99.H0_H0, -RZ.H0_H0 ;  /* 0xa00000ff6397e230 */ /* 0x000fe20000000900 */
[----:B------:R-:W-:Y:S01]  /*b930*/  @!P0 PRMT R100, R152, 0x5410, RZ ;  /* 0x0000541098648816 */ /* 0x000fe200000000ff */
[----:B------:R-:W-:Y:S01]  /*b940*/  FMUL.FTZ R27, R3, R75 ;  /* 0x0000004b031b7220 */ /* 0x000fe20000410000 */
[----:B------:R-:W-:Y:S01]  /*b950*/  ISETP.GE.U32.AND P0, PT, R161, R74, PT ;  /* 0x0000004aa100720c */ /* 0x000fe20003f06070 */
[----:B------:R-:W-:Y:S01]  /*b960*/  IMAD.WIDE.U32 R74, R105, -0x326172a9, RZ ;  /* 0xcd9e8d57694a7825 */ /* 0x000fe200078e00ff */
[----:B------:R-:W-:Y:S01]  /*b970*/  @!P6 PRMT R99, R151, 0x5410, RZ ;  /* 0x000054109763e816 */ /* 0x000fe200000000ff */
[----:B------:R-:W-:Y:S01]  /*b980*/  STG.E.U16 [R190.64+0x20], R100 ;  /* 0x00002064be007986 */ /* 0x000fe2000c10151a */
[----:B------:R-:W-:Y:S01]  /*b990*/  ISETP.GE.U32.AND P6, PT, R161, R72, PT ;  /* 0x00000048a100720c */ /* 0x000fe20003fc6070 */
[C---:B------:R-:W-:Y:S01]  /*b9a0*/  FMUL.FTZ R45, R84.reuse, R45 ;  /* 0x0000002d542d7220 */ /* 0x040fe20000410000 */
[----:B------:R-:W-:Y:S01]  /*b9b0*/  SHF.R.U32.HI R72, RZ, 0x10, R200 ;  /* 0x00000010ff487819 */ /* 0x000fe200000116c8 */
[----:B------:R-:W-:Y:S01]  /*b9c0*/  STG.E.U16 [R190.64+0x22], R99 ;  /* 0x00002263be007986 */ /* 0x000fe2000c10151a */
[----:B------:R-:W-:Y:S01]  /*b9d0*/  FMUL.FTZ R48, R84, R48 ;  /* 0x0000003054307220 */ /* 0x000fe20000410000 */
[----:B------:R-:W-:Y:S01]  /*b9e0*/  MUFU.EX2 R124, R179 ;  /* 0x000000b3007c7308 */ /* 0x000fe20000000800 */
[----:B-----5:R-:W-:Y:S01]  /*b9f0*/  F2FP.PACK_AB R98, R80, R81 ;  /* 0x000000515062723e */ /* 0x020fe200000000ff */
[----:B------:R-:W-:Y:S01]  /*ba00*/  FMUL.FTZ R49, R84, R49 ;  /* 0x0000003154317220 */ /* 0x000fe20000410000 */
[----:B------:R-:W-:Y:S01]  /*ba10*/  LOP3.LUT R72, R72, 0xff, RZ, 0xc0, !PT ;  /* 0x000000ff48487812 */ /* 0x000fe200078ec0ff */
[----:B------:R-:W-:Y:S01]  /*ba20*/  FMUL.FTZ R52, R84, R52 ;  /* 0x0000003454347220 */ /* 0x000fe20000410000 */
[----:B------:R-:W-:Y:S01]  /*ba30*/  PRMT R23, R98, 0x7632, R23 ;  /* 0x0000763262177816 */ /* 0x000fe20000000017 */
[----:B------:R-:W-:Y:S01]  /*ba40*/  @!P2 HADD2 R150, -R98.H0_H0, -RZ.H0_H0 ;  /* 0xa00000ff6296a230 */ /* 0x000fe20000000900 */
[C---:B------:R-:W-:Y:S02]  /*ba50*/  FMUL.FTZ R53, R84.reuse, R53 ;  /* 0x0000003554357220 */ /* 0x040fe40000410000 */
[C---:B------:R-:W-:Y:S01]  /*ba60*/  FMUL.FTZ R56, R84.reuse, R56 ;  /* 0x0000003854387220 */ /* 0x040fe20000410000 */
[----:B------:R-:W-:Y:S01]  /*ba70*/  @!P1 HADD2 R149, -R23.H0_H0, -RZ.H0_H0 ;  /* 0xa00000ff17959230 */ /* 0x000fe20000000900 */
        /* <DEDUP_REMOVED lines=9> */
[----:B------:R-:W-:Y:S01]  /*bb10*/  FADD.FTZ R84, R206, R73 ;  /* 0x00000049ce547221 */ /* 0x000fe20000010000 */
[----:B------:R-:W-:Y:S01]  /*bb20*/  LOP3.LUT R73, R75, UR16, R184, 0x96, !PT ;  /* 0x000000104b497c12 */ /* 0x000fe2000f8e96b8 */
[----:B------:R-:W-:Y:S02]  /*bb30*/  FMUL.FTZ R35, R3, R83 ;  /* 0x0000005303237220 */ /* 0x000fe40000410000 */
[----:B------:R-:W-:Y:S01]  /*bb40*/  FADD.FTZ R83, R119, R18 ;  /* 0x0000001277537221 */ /* 0x000fe20000010000 */
[----:B------:R-:W-:Y:S01]  /*bb50*/  PRMT R18, R98, 0x5410, R23 ;  /* 0x0000541062127816 */ /* 0x000fe20000000017 */
[----:B------:R-:W-:Y:S01]  /*bb60*/  FMUL.FTZ R30, R3, R78 ;  /* 0x0000004e031e7220 */ /* 0x000fe20000410000 */
[----:B------:R-:W-:Y:S01]  /*bb70*/  @!P2 PRMT R98, R150, 0x5410, RZ ;  /* 0x000054109662a816 */ /* 0x000fe200000000ff */
[----:B------:R-:W-:Y:S01]  /*bb80*/  FADD.FTZ R83, R118, R83 ;  /* 0x0000005376537221 */ /* 0x000fe20000010000 */
[----:B------:R-:W-:Y:S01]  /*bb90*/  ISETP.GE.U32.AND P2, PT, R161, R72, PT ;  /* 0x00000048a100720c */ /* 0x000fe20003f46070 */
[C---:B------:R-:W-:Y:S01]  /*bba0*/  FMUL.FTZ R31, R3.reuse, R79 ;  /* 0x0000004f031f7220 */ /* 0x040fe20000410000 */
[----:B------:R-:W-:Y:S01]  /*bbb0*/  SHF.R.U32.HI R72, RZ, 0x18, R200 ;  /* 0x00000018ff487819 */ /* 0x000fe200000116c8 */
[----:B------:R-:W-:Y:S01]  /*bbc0*/  FMUL.FTZ R34, R3, R82 ;  /* 0x0000005203227220 */ /* 0x000fe20000410000 */
[----:B------:R-:W-:Y:S01]  /*bbd0*/  @!P1 PRMT R23, R149, 0x5410, RZ ;  /* 0x0000541095179816 */ /* 0x000fe200000000ff */
[----:B------:R-:W-:Y:S01]  /*bbe0*/  FMUL.FTZ R38, R3, R38 ;  /* 0x0000002603267220 */ /* 0x000fe20000410000 */
[----:B------:R-:W-:Y:S01]  /*bbf0*/  ISETP.GE.U32.AND P1, PT, R161, R72, PT ;  /* 0x00000048a100720c */ /* 0x000fe20003f26070 */
[----:B------:R-:W-:Y:S01]  /*bc00*/  FMUL.FTZ R39, R3, R39 ;  /* 0x0000002703277220 */ /* 0x000fe20000410000 */
[----:B------:R-:W-:Y:S01]  /*bc10*/  LOP3.LUT R72, R203, UR14, R74, 0x96, !PT ;  /* 0x0000000ecb487c12 */ /* 0x000fe2000f8e964a */
[----:B------:R-:W-:Y:S01]  /*bc20*/  IMAD.WIDE.U32 R74, R73, -0x2daee0ad, RZ ;  /* 0xd2511f53494a7825 */ /* 0x000fe200078e00ff */
[----:B------:R2:W-:Y:S03]  /*bc30*/  STG.E.U16 [R192.64+0x22], R23 ;  /* 0x00002217c0007986 */ /* 0x0005e6000c10151a */
[----:B------:R-:W-:Y:S01]  /*bc40*/  IMAD.WIDE.U32 R78, R72, -0x2daee0ad, RZ ;  /* 0xd2511f53484e7825 */ /* 0x000fe200078e00ff */
[----:B------:R-:W-:Y:S01]  /*bc50*/  LOP3.LUT R73, R75, UR13, R182, 0x96, !PT ;  /* 0x0000000d4b497c12 */ /* 0x000fe2000f8e96b6 */
[----:B------:R-:W-:Y:S02]  /*bc60*/  STG.E.U16 [R192.64+0x20], R98 ;  /* 0x00002062c0007986 */ /* 0x000fe4000c10151a */
[----:B------:R-:W-:Y:S01]  /*bc70*/  FMUL.FTZ R42, R3, R42 ;  /* 0x0000002a032a7220 */ /* 0x000fe20000410000 */
[----:B------:R-:W-:Y:S01]  /*bc80*/  LOP3.LUT R72, R79, UR11, R74, 0x96, !PT ;  /* 0x0000000b4f487c12 */ /* 0x000fe2000f8e964a */
[----:B------:R-:W-:Y:S04]  /*bc90*/  IMAD.WIDE.U32 R118, R73, -0x326172a9, RZ ;  /* 0xcd9e8d5749767825 */ /* 0x000fe800078e00ff */
[----:B------:R-:W-:Y:S01]  /*bca0*/  IMAD.WIDE.U32 R74, R72, -0x326172a9, RZ ;  /* 0xcd9e8d57484a7825 */ /* 0x000fe200078e00ff */
[----:B------:R-:W-:Y:S02]  /*bcb0*/  LOP3.LUT R202, R119, UR12, R202, 0x96, !PT ;  /* 0x0000000c77ca7c12 */ /* 0x000fe4000f8e96ca */
[----:B------:R-:W-:Y:S01]  /*bcc0*/  LOP3.LUT R72, R205, UR17, R194, 0x96, !PT ;  /* 0x00000011cd487c12 */ /* 0x000fe2000f8e96c2 */
[----:B------:R-:W-:Y:S01]  /*bcd0*/  FMUL.FTZ R43, R3, R43 ;  /* 0x0000002b032b7220 */ /* 0x000fe20000410000 */
[----:B------:R-:W-:Y:S01]  /*bce0*/  LOP3.LUT R118, R75, UR10, R118, 0x96, !PT ;  /* 0x0000000a4b767c12 */ /* 0x000fe2000f8e9676 */
[----:B------:R-:W-:Y:S01]  /*bcf0*/  IMAD.WIDE.U32 R76, R202, -0x2daee0ad, RZ ;  /* 0xd2511f53ca4c7825 */ /* 0x000fe200078e00ff */
[----:B------:R-:W-:Y:S02]  /*bd00*/  LOP3.LUT R73, R72, 0xffff, RZ, 0xc0, !PT ;  /* 0x0000ffff48497812 */ /* 0x000fe400078ec0ff */
[----:B------:R-:W-:Y:S01]  /*bd10*/  LOP3.LUT R75, R204, 0xff, RZ, 0xc0, !PT ;  /* 0x000000ffcc4b7812 */ /* 0x000fe200078ec0ff */
[----:B------:R-:W-:Y:S01]  /*bd20*/  IMAD.WIDE.U32 R118, R118, -0x2daee0ad, RZ ;  /* 0xd2511f5376767825 */ /* 0x000fe200078e00ff */
[----:B------:R-:W-:Y:S02]  /*bd30*/  LOP3.LUT R202, R77, UR9, R78, 0x96, !PT ;  /* 0x000000094dca7c12 */ /* 0x000fe4000f8e964e */
[----:B------:R-:W-:Y:S01]  /*bd40*/  LOP3.LUT R77, R72, 0xff, RZ, 0xc0, !PT ;  /* 0x000000ff484d7812 */ /* 0x000fe200078ec0ff */
[----:B------:R-:W-:Y:S01]  /*bd50*/  FMUL.FTZ R46, R3, R46 ;  /* 0x0000002e032e7220 */ /* 0x000fe20000410000 */
[----:B------:R-:W-:Y:S01]  /*bd60*/  LOP3.LUT R82, R119, UR7, R76, 0x96, !PT ;  /* 0x0000000777527c12 */ /* 0x000fe2000f8e964c */
[----:B------:R-:W-:Y:S01]  /*bd70*/  IMAD.WIDE.U32 R202, R202, -0x326172a9, RZ ;  /* 0xcd9e8d57caca7825 */ /* 0x000fe200078e00ff */
[----:B------:R-:W-:Y:S03]  /*bd80*/  LOP3.LUT R119, R200, 0xffff, RZ, 0xc0, !PT ;  /* 0x0000ffffc8777812 */ /* 0x000fe600078ec0ff */
[----:B------:R-:W-:Y:S01]  /*bd90*/  FMUL.FTZ R47, R3, R47 ;  /* 0x0000002f032f7220 */ /* 0x000fe20000410000 */
[----:B------:R-:W-:Y:S01]  /*bda0*/  LOP3.LUT R194, R203, UR8, R74, 0x96, !PT ;  /* 0x00000008cbc27c12 */ /* 0x000fe2000f8e964a */
[C---:B------:R-:W-:Y:S01]  /*bdb0*/  FMUL.FTZ R50, R3.reuse, R50 ;  /* 0x0000003203327220 */ /* 0x040fe20000410000 */
[----:B------:R-:W-:Y:S01]  /*bdc0*/  SHF.R.U32.HI R74, RZ, 0x8, R73 ;  /* 0x00000008ff4a7819 */ /* 0x000fe20000011649 */
[C---:B------:R-:W-:Y:S01]  /*bdd0*/  FMUL.FTZ R51, R3.reuse, R51 ;  /* 0x0000003303337220 */ /* 0x040fe20000410000 */
[----:B------:R-:W-:Y:S01]  /*bde0*/  SHF.R.U32.HI R73, RZ, 0x10, R72 ;  /* 0x00000010ff497819 */ /* 0x000fe20000011648 */
[----:B------:R-:W-:Y:S01]  /*bdf0*/  FMUL.FTZ R54, R3, R54 ;  /* 0x0000003603367220 */ /* 0x000fe20000410000 */
[----:B------:R-:W-:Y:S01]  /*be00*/  PRMT R77, R77, 0x5410, R74 ;  /* 0x000054104d4d7816 */ /* 0x000fe2000000004a */
[C---:B------:R-:W-:Y:S01]  /*be10*/  FMUL.FTZ R55, R3.reuse, R55 ;  /* 0x0000003703377220 */ /* 0x040fe20000410000 */
[----:B------:R-:W-:Y:S01]  /*be20*/  LOP3.LUT R74, R204, 0xffff, RZ, 0xc0, !PT ;  /* 0x0000ffffcc4a7812 */ /* 0x000fe200078ec0ff */
[C---:B------:R-:W-:Y:S01]  /*be30*/  FMUL.FTZ R58, R3.reuse, R58 ;  /* 0x0000003a033a7220 */ /* 0x040fe20000410000 */
[----:B------:R-:W-:Y:S01]  /*be40*/  SHF.R.U32.HI R72, RZ, 0x18, R72 ;  /* 0x00000018ff487819 */ /* 0x000fe20000011648 */
[C---:B------:R-:W-:Y:S01]  /*be50*/  FMUL.FTZ R59, R3.reuse, R59 ;  /* 0x0000003b033b7220 */ /* 0x040fe20000410000 */
[----:B------:R-:W-:Y:S01]  /*be60*/  SHF.R.U32.HI R74, RZ, 0x8, R74 ;  /* 0x00000008ff4a7819 */ /* 0x000fe2000001164a */
[----:B------:R-:W-:Y:S01]  /*be70*/  FMUL.FTZ R62, R3, R62 ;  /* 0x0000003e033e7220 */ /* 0x000fe20000410000 */
[----:B------:R-:W-:Y:S01]  /*be80*/  LOP3.LUT R73, R73, 0xff, RZ, 0xc0, !PT ;  /* 0x000000ff49497812 */ /* 0x000fe200078ec0ff */
[----:B------:R-:W-:Y:S01]  /*be90*/  FMUL.FTZ R63, R3, R63 ;  /* 0x0000003f033f7220 */ /* 0x000fe20000410000 */
[----:B------:R-:W-:Y:S01]  /*bea0*/  PRMT R75, R75, 0x5410, R74 ;  /* 0x000054104b4b7816 */ /* 0x000fe2000000004a */
[C---:B------:R-:W-:Y:S01]  /*beb0*/  FMUL.FTZ R66, R3.reuse, R66 ;  /* 0x0000004203427220 */ /* 0x040fe20000410000 */
[--C-:B------:R-:W-:Y:S01]  /*bec0*/  SHF.R.U32.HI R74, RZ, 0x10, R204.reuse ;  /* 0x00000010ff4a7819 */ /* 0x100fe200000116cc */
[----:B------:R-:W-:Y:S01]  /*bed0*/  FMUL.FTZ R67, R3, R67 ;  /* 0x0000004303437220 */ /* 0x000fe20000410000 */
[----:B------:R-:W-:Y:S01]  /*bee0*/  SHF.R.U32.HI R204, RZ, 0x18, R204 ;  /* 0x00000018ffcc7819 */ /* 0x000fe200000116cc */
[----:B------:R-:W-:Y:S01]  /*bef0*/  FADD.FTZ R84, R195, R84 ;  /* 0x00000054c3547221 */ /* 0x000fe20000010000 */
[----:B------:R-:W-:Y:S01]  /*bf00*/  PRMT R73, R73, 0x5410, R72 ;  /* 0x0000541049497816 */ /* 0x000fe20000000048 */
[--C-:B------:R-:W-:Y:S01]  /*bf10*/  HSET2.LE.AND R72, R77, R178.reuse, PT ;  /* 0x000000b24d487233 */ /* 0x100fe20003803000 */
[----:B------:R-:W-:Y:S01]  /*bf20*/  LOP3.LUT R77, R74, 0xff, RZ, 0xc0, !PT ;  /* 0x000000ff4a4d7812 */ /* 0x000fe200078ec0ff */
[--C-:B------:R-:W-:Y:S01]  /*bf30*/  HSET2.LE.AND R74, R75, R178.reuse, PT ;  /* 0x000000b24b4a7233 */ /* 0x100fe20003803000 */
[----:B------:R-:W-:Y:S01]  /*bf40*/  SHF.R.U32.HI R195, RZ, 0x10, R200 ;  /* 0x00000010ffc37819 */ /* 0x000fe200000116c8 */
[--C-:B------:R-:W-:Y:S01]  /*bf50*/  HSET2.LE.AND R73, R73, R178.reuse, PT ;  /* 0x000000b249497233 */ /* 0x100fe20003803000 */
[----:B------:R-:W-:Y:S01]  /*bf60*/  PRMT R75, R77, 0x5410, R204 ;  /* 0x000054104d4b7816 */ /* 0x000fe200000000cc */
[C---:B------:R-:W-:Y:S01]  /*bf70*/  FMUL.FTZ R70, R3.reuse, R70 ;  /* 0x0000004603467220 */ /* 0x040fe20000410000 */
[----:B------:R-:W5:Y:S01]  /*bf80*/  LDSM.16.MT88.4 R76, [R120+0x6000] ;  /* 0x00600000784c783b */ /* 0x000f620000004200 */
[----:B------:R-:W-:Y:S01]  /*bf90*/  LOP3.LUT R72, R72, R95, RZ, 0xc0, !PT ;  /* 0x0000005f48487212 */ /* 0x000fe200078ec0ff */
[----:B------:R-:W-:Y:S01]  /*bfa0*/  FMUL.FTZ R71, R3, R71 ;  /* 0x0000004703477220 */ /* 0x000fe20000410000 */
[--C-:B------:R-:W-:Y:S01]  /*bfb0*/  HSET2.LE.AND R75, R75, R178.reuse, PT ;  /* 0x000000b24b4b7233 */ /* 0x100fe20003803000 */
[----:B------:R-:W-:Y:S01]  /*bfc0*/  LOP3.LUT R73, R73, R90, RZ, 0xc0, !PT ;  /* 0x0000005a49497212 */ /* 0x000fe200078ec0ff */
[----:B------:R-:W-:Y:S01]  /*bfd0*/  MUFU.EX2 R95, R104 ;  /* 0x00000068005f7308 */ /* 0x000fe20000000800 */
[----:B------:R-:W-:Y:S01]  /*bfe0*/  LOP3.LUT R74, R74, R101, RZ, 0xc0, !PT ;  /* 0x000000654a4a7212 */ /* 0x000fe200078ec0ff */
[----:B------:R-:W-:Y:S01]  /*bff0*/  FADD.FTZ R196, R196, R83 ;  /* 0x00000053c4c47221 */ /* 0x000fe20000010000 */
[----:B------:R-:W-:Y:S01]  /*c000*/  LOP3.LUT R75, R75, R22, RZ, 0xc0, !PT ;  /* 0x000000164b4b7212 */ /* 0x000fe200078ec0ff */
[----:B------:R-:W-:Y:S01]  /*c010*/  IMAD.MOV.U32 R85, RZ, RZ, R0 ;  /* 0x000000ffff557224 */ /* 0x000fe200078e0000 */
[----:B------:R-:W-:Y:S01]  /*c020*/  SHF.R.U32.HI R22, RZ, 0x18, R200 ;  /* 0x00000018ff167819 */ /* 0x000fe200000116c8 */
[----:B------:R-:W-:Y:S01]  /*c030*/  IMAD.WIDE.U32 R200, R82, -0x326172a9, RZ ;  /* 0xcd9e8d5752c87825 */ /* 0x000fe200078e00ff */
[----:B------:R-:W-:Y:S02]  /*c040*/  SHF.R.U32.HI R82, RZ, 0x8, R119 ;  /* 0x00000008ff527819 */ /* 0x000fe40000011677 */
[----:B-1----:R-:W-:Y:S01]  /*c050*/  LOP3.LUT R91, R195, 0xff, RZ, 0xc0, !PT ;  /* 0x000000ffc35b7812 */ /* 0x002fe200078ec0ff */
[----:B------:R1:W1:Y:S01]  /*c060*/  MUFU.EX2 R90, R181 ;  /* 0x000000b5005a7308 */ /* 0x0002620000000800 */
[----:B------:R-:W-:Y:S01]  /*c070*/  PRMT R197, R197, 0x5410, R82 ;  /* 0x00005410c5c57816 */ /* 0x000fe20000000052 */
[----:B------:R-:W-:Y:S01]  /*c080*/  FADD.FTZ R125, R125, R196 ;  /* 0x000000c47d7d7221 */ /* 0x000fe20000010000 */
[----:B------:R-:W-:Y:S01]  /*c090*/  PRMT R91, R91, 0x5410, R22 ;  /* 0x000054105b5b7816 */ /* 0x000fe20000000016 */
[----:B------:R-:W-:Y:S01]  /*c0a0*/  IMAD.WIDE.U32 R194, R194, -0x2daee0ad, RZ ;  /* 0xd2511f53c2c27825 */ /* 0x000fe200078e00ff */
[C---:B---3--:R-:W-:Y:S02]  /*c0b0*/  LOP3.LUT R93, R200.reuse, 0xffff, RZ, 0xc0, !PT ;  /* 0x0000ffffc85d7812 */ /* 0x048fe400078ec0ff */
[----:B------:R-:W-:Y:S01]  /*c0c0*/  LOP3.LUT R101, R201, UR17, R202, 0x96, !PT ;  /* 0x00000011c9657c12 */ /* 0x000fe2000f8e96ca */
[----:B------:R-:W-:Y:S01]  /*c0d0*/  IMAD.MOV.U32 R3, RZ, RZ, R2 ;  /* 0x000000ffff037224 */ /* 0x000fe200078e0002 */
[----:B----4-:R-:W-:Y:S01]  /*c0e0*/  SHF.R.U32.HI R92, RZ, 0x8, R93 ;  /* 0x00000008ff5c7819 */ /* 0x010fe2000001165d */
[----:B------:R-:W3:Y:S01]  /*c0f0*/  MUFU.EX2 R119, R117 ;  /* 0x0000007500777308 */ /* 0x000ee20000000800 */
[----:B------:R-:W-:Y:S02]  /*c100*/  LOP3.LUT R97, R195, UR18, R118, 0x96, !PT ;  /* 0x00000012c3617c12 */ /* 0x000fe4000f8e9676 */
[----:B------:R-:W-:Y:S02]  /*c110*/  LOP3.LUT R202, R201, UR17, R202, 0x96, !PT ;  /* 0x00000011c9ca7c12 */ /* 0x000fe4000f8e96ca */
[----:B------:R-:W-:Y:S02]  /*c120*/  LOP3.LUT R199, R200, 0xff, RZ, 0xc0, !PT ;  /* 0x000000ffc8c77812 */ /* 0x000fe400078ec0ff */
[----:B------:R-:W-:Y:S02]  /*c130*/  LOP3.LUT R118, R195, UR18, R118, 0x96, !PT ;  /* 0x00000012c3767c12 */ /* 0x000fe4000f8e9676 */
[----:B------:R-:W-:Y:S01]  /*c140*/  PRMT R199, R199, 0x5410, R92 ;  /* 0x00005410c7c77816 */ /* 0x000fe2000000005c */
[----:B------:R4:W4:Y:S01]  /*c150*/  MUFU.EX2 R196, R129 ;  /* 0x0000008100c47308 */ /* 0x0009220000000800 */
[----:B------:R-:W-:Y:S02]  /*c160*/  SHF.R.U32.HI R92, RZ, 0x10, R202 ;  /* 0x00000010ff5c7819 */ /* 0x000fe400000116ca */
[----:B--2---:R-:W-:Y:S01]  /*c170*/  SHF.R.U32.HI R23, RZ, 0x18, R118 ;  /* 0x00000018ff177819 */ /* 0x004fe20000011676 */
[----:B-1----:R-:W-:Y:S01]  /*c180*/  FADD.FTZ R181, R81, R84 ;  /* 0x0000005451b57221 */ /* 0x002fe20000010000 */
[C---:B-----5:R-:W-:Y:S01]  /*c190*/  HMMA.16816.F32 R24, R72.reuse, R76, R24 ;  /* 0x0000004c4818723c */ /* 0x060fe20000001818 */
[----:B------:R-:W-:Y:S02]  /*c1a0*/  F2FP.PACK_AB R105, R95, R90 ;  /* 0x0000005a5f69723e */ /* 0x000fe400000000ff */
[----:B------:R-:W-:Y:S01]  /*c1b0*/  FADD.FTZ R181, R80, R181 ;  /* 0x000000b550b57221 */ /* 0x000fe20000010000 */
[----:B------:R-:W-:Y:S01]  /*c1c0*/  LOP3.LUT R92, R92, 0xff, RZ, 0xc0, !PT ;  /* 0x000000ff5c5c7812 */ /* 0x000fe200078ec0ff */
[----:B------:R-:W-:Y:S01]  /*c1d0*/  LDSM.16.MT88.4 R80, [R86+0x6400] ;  /* 0x006400005650783b */ /* 0x000fe20000004200 */
[----:B------:R-:W-:Y:S01]  /*c1e0*/  @!P0 HADD2 R147, -R105.H0_H0, -RZ.H0_H0 ;  /* 0xa00000ff69938230 */ /* 0x000fe20000000900 */
[C---:B------:R-:W-:Y:S01]  /*c1f0*/  PRMT R104, R105.reuse, 0x7632, R104 ;  /* 0x0000763269687816 */ /* 0x040fe20000000068 */
[C---:B------:R-:W-:Y:S01]  /*c200*/  HMMA.16816.F32 R28, R72.reuse, R78, R28 ;  /* 0x0000004e481c723c */ /* 0x040fe2000000181c */
[----:B------:R-:W-:Y:S03]  /*c210*/  SHF.R.U32.HI R22, RZ, 0x10, R198 ;  /* 0x00000010ff167819 */ /* 0x000fe600000116c6 */
[----:B------:R-:W-:Y:S01]  /*c220*/  PRMT R84, R105, 0x5410, R104 ;  /* 0x0000541069547816 */ /* 0x000fe20000000068 */
[----:B------:R-:W1:Y:S01]  /*c230*/  LDSM.16.MT88.4 R76, [R86+0x6000] ;  /* 0x00600000564c783b */ /* 0x000e620000004200 */
[----:B------:R-:W-:Y:S01]  /*c240*/  @!P0 PRMT R105, R147, 0x5410, RZ ;  /* 0x0000541093698816 */ /* 0x000fe200000000ff */
[----:B------:R-:W-:Y:S01]  /*c250*/  @!P6 HADD2 R148, -R104.H0_H0, -RZ.H0_H0 ;  /* 0xa00000ff6894e230 */ /* 0x000fe20000000900 */
[C---:B---3--:R-:W-:Y:S01]  /*c260*/  F2FP.PACK_AB R117, R119.reuse, R124 ;  /* 0x0000007c7775723e */ /* 0x048fe200000000ff */
[----:B------:R-:W-:Y:S03]  /*c270*/  FADD.FTZ R124, R124, R181 ;  /* 0x000000b57c7c7221 */ /* 0x000fe60000010000 */
[----:B------:R-:W-:Y:S01]  /*c280*/  @!P6 PRMT R104, R148, 0x5410, RZ ;  /* 0x000054109468e816 */ /* 0x000fe200000000ff */
[----:B------:R-:W-:Y:S01]  /*c290*/  STG.E.U16 [R190.64+0x30], R105 ;  /* 0x00003069be007986 */ /* 0x000fe2000c10151a */
[----:B------:R-:W-:Y:S01]  /*c2a0*/  @!P2 HADD2 R146, -R117.H0_H0, -RZ.H0_H0 ;  /* 0xa00000ff7592a230 */ /* 0x000fe20000000900 */
[----:B----4-:R-:W-:Y:S01]  /*c2b0*/  SHF.R.U32.HI R129, RZ, 0x18, R200 ;  /* 0x00000018ff817819 */ /* 0x010fe200000116c8 */
[----:B------:R-:W-:Y:S01]  /*c2c0*/  FADD.FTZ R119, R119, R124 ;  /* 0x0000007c77777221 */ /* 0x000fe20000010000 */
[----:B------:R-:W-:Y:S01]  /*c2d0*/  STG.E.U16 [R190.64+0x32], R104 ;  /* 0x00003268be007986 */ /* 0x000fe2000c10151a */
[----:B------:R-:W-:Y:S01]  /*c2e0*/  MUFU.EX2 R124, R102 ;  /* 0x00000066007c7308 */ /* 0x000fe20000000800 */
[----:B------:R-:W-:Y:S02]  /*c2f0*/  LOP3.LUT R22, R22, 0xff, RZ, 0xc0, !PT ;  /* 0x000000ff16167812 */ /* 0x000fe400078ec0ff */
[----:B------:R-:W-:Y:S02]  /*c300*/  SHF.R.U32.HI R94, RZ, 0x10, R200 ;  /* 0x00000010ff5e7819 */ /* 0x000fe400000116c8 */
[----:B------:R-:W-:Y:S02]  /*c310*/  SHF.R.U32.HI R203, RZ, 0x10, R194 ;  /* 0x00000010ffcb7819 */ /* 0x000fe400000116c2 */
[----:B------:R-:W-:Y:S02]  /*c320*/  LOP3.LUT R94, R94, 0xff, RZ, 0xc0, !PT ;  /* 0x000000ff5e5e7812 */ /* 0x000fe400078ec0ff */
[----:B------:R-:W-:Y:S01]  /*c330*/  LOP3.LUT R203, R203, 0xff, RZ, 0xc0, !PT ;  /* 0x000000ffcbcb7812 */ /* 0x000fe200078ec0ff */
        /* <DEDUP_REMOVED lines=14> */
[----:B------:R-:W-:Y:S03]  /*c420*/  HMMA.16816.F32 R68, R72, R78, R68 ;  /* 0x0000004e4844723c */ /* 0x000fe60000001844 */
[----:B------:R-:W-:Y:S02]  /*c430*/  ISETP.GE.U32.AND P0, PT, R161, R76, PT ;  /* 0x0000004ca100720c */ /* 0x000fe40003f06070 */
[----:B------:R-:W1:Y:S02]  /*c440*/  LDSM.16.MT88.4 R76, [R120+0x6400] ;  /* 0x00640000784c783b */ /* 0x000e640000004200 */
[C---:B------:R-:W-:Y:S02]  /*c450*/  LOP3.LUT R72, R198.reuse, 0xffff, RZ, 0xc0, !PT ;  /* 0x0000ffffc6487812 */ /* 0x040fe400078ec0ff */
[----:B------:R-:W-:Y:S03]  /*c460*/  LOP3.LUT R73, R198, 0xff, RZ, 0xc0, !PT ;  /* 0x000000ffc6497812 */ /* 0x000fe600078ec0ff */
[----:B------:R-:W-:Y:S02]  /*c470*/  SHF.R.U32.HI R72, RZ, 0x8, R72 ;  /* 0x00000008ff487819 */ /* 0x000fe40000011648 */
[----:B------:R-:W-:Y:S02]  /*c480*/  SHF.R.U32.HI R75, RZ, 0x18, R198 ;  /* 0x00000018ff4b7819 */ /* 0x000fe400000116c6 */
[----:B------:R-:W-:Y:S01]  /*c490*/  PRMT R73, R73, 0x5410, R72 ;  /* 0x0000541049497816 */ /* 0x000fe20000000048 */
[----:B------:R2:W-:Y:S01]  /*c4a0*/  MUFU.EX2 R198, R126 ;  /* 0x0000007e00c67308 */ /* 0x0005e20000000800 */
[----:B------:R-:W-:Y:S02]  /*c4b0*/  PRMT R75, R22, 0x5410, R75 ;  /* 0x00005410164b7816 */ /* 0x000fe4000000004b */
[----:B------:R-:W-:Y:S01]  /*c4c0*/  SHF.R.U32.HI R74, RZ, 0x10, R101 ;  /* 0x00000010ff4a7819 */ /* 0x000fe20000011665 */
[--C-:B------:R-:W-:Y:S01]  /*c4d0*/  HSET2.LE.AND R72, R73, R178.reuse, PT ;  /* 0x000000b249487233 */ /* 0x100fe20003803000 */
[----:B------:R-:W-:Y:S01]  /*c4e0*/  PRMT R22, R117, 0x7632, R22 ;  /* 0x0000763275167816 */ /* 0x000fe20000000016 */
[--C-:B------:R-:W-:Y:S01]  /*c4f0*/  HSET2.LE.AND R73, R75, R178.reuse, PT ;  /* 0x000000b24b497233 */ /* 0x100fe20003803000 */
[----:B------:R-:W-:Y:S01]  /*c500*/  LOP3.LUT R74, R74, 0xff, RZ, 0xc0, !PT ;  /* 0x000000ff4a4a7812 */ /* 0x000fe200078ec0ff */
[--C-:B------:R-:W-:Y:S01]  /*c510*/  HSET2.LE.AND R75, R197, R178.reuse, PT ;  /* 0x000000b2c54b7233 */ /* 0x100fe20003803000 */
[----:B------:R-:W-:Y:S01]  /*c520*/  LOP3.LUT R72, R72, R19, RZ, 0xc0, !PT ;  /* 0x0000001348487212 */ /* 0x000fe200078ec0ff */
[----:B------:R-:W-:Y:S01]  /*c530*/  @!P1 HADD2 R145, -R22.H0_H0, -RZ.H0_H0 ;  /* 0xa00000ff16919230 */ /* 0x000fe20000000900 */
[----:B------:R-:W-:Y:S01]  /*c540*/  LOP3.LUT R73, R73, R18, RZ, 0xc0, !PT ;  /* 0x0000001249497212 */ /* 0x000fe200078ec0ff */
[--C-:B------:R-:W-:Y:S01]  /*c550*/  HSET2.LE.AND R18, R91, R178.reuse, PT ;  /* 0x000000b25b127233 */ /* 0x100fe20003803000 */
[----:B------:R-:W-:Y:S01]  /*c560*/  ISETP.GE.U32.AND P6, PT, R161, R74, PT ;  /* 0x0000004aa100720c */ /* 0x000fe20003fc6070 */
[----:B------:R-:W-:Y:S01]  /*c570*/  MUFU.EX2 R197, R114 ;  /* 0x0000007200c57308 */ /* 0x000fe20000000800 */
[----:B------:R-:W-:Y:S01]  /*c580*/  LOP3.LUT R74, R75, R84, RZ, 0xc0, !PT ;  /* 0x000000544b4a7212 */ /* 0x000fe200078ec0ff */
[----:B------:R-:W-:Y:S01]  /*c590*/  FADD.FTZ R84, R90, R125 ;  /* 0x0000007d5a547221 */ /* 0x000fe20000010000 */
[----:B------:R-:W-:Y:S01]  /*c5a0*/  PRMT R75, R117, 0x5410, R22 ;  /* 0x00005410754b7816 */ /* 0x000fe20000000016 */
[----:B------:R-:W3:Y:S01]  /*c5b0*/  LDSM.16.MT88.4 R88, [R120+0x7400] ;  /* 0x007400007858783b */ /* 0x000ee20000004200 */
[----:B------:R-:W-:Y:S01]  /*c5c0*/  LOP3.LUT R19, R101, 0xffff, RZ, 0xc0, !PT ;  /* 0x0000ffff65137812 */ /* 0x000fe200078ec0ff */
[----:B------:R-:W-:Y:S01]  /*c5d0*/  FADD.FTZ R181, R95, R84 ;  /* 0x000000545fb57221 */ /* 0x000fe20000010000 */
[----:B------:R-:W-:Y:S02]  /*c5e0*/  LOP3.LUT R75, R18, R75, RZ, 0xc0, !PT ;  /* 0x0000004b124b7212 */ /* 0x000fe400078ec0ff */
[----:B------:R-:W-:Y:S01]  /*c5f0*/  @!P1 PRMT R22, R145, 0x5410, RZ ;  /* 0x0000541091169816 */ /* 0x000fe200000000ff */
[----:B------:R-:W4:Y:S01]  /*c600*/  MUFU.EX2 R125, R113 ;  /* 0x00000071007d7308 */ /* 0x000f220000000800 */
[----:B------:R-:W-:Y:S02]  /*c610*/  @!P2 PRMT R117, R146, 0x5410, RZ ;  /* 0x000054109275a816 */ /* 0x000fe400000000ff */
[----:B------:R-:W-:Y:S01]  /*c620*/  SHF.R.U32.HI R19, RZ, 0x8, R19 ;  /* 0x00000008ff137819 */ /* 0x000fe20000011613 */
[C---:B-1----:R-:W-:Y:S01]  /*c630*/  HMMA.16816.F32 R24, R72.reuse, R76, R24 ;  /* 0x0000004c4818723c */ /* 0x042fe20000001818 */
[----:B------:R-:W-:Y:S01]  /*c640*/  STG.E.U16 [R192.64+0x32], R22 ;  /* 0x00003216c0007986 */ /* 0x000fe2000c10151a */
[----:B--2---:R-:W-:Y:S02]  /*c650*/  SHF.R.U32.HI R126, RZ, 0x18, R200 ;  /* 0x00000018ff7e7819 */ /* 0x004fe400000116c8 */
[----:B------:R-:W-:Y:S01]  /*c660*/  LOP3.LUT R18, R19, 0xffff, RZ, 0xc0, !PT ;  /* 0x0000ffff13127812 */ /* 0x000fe200078ec0ff */
[----:B------:R-:W-:Y:S01]  /*c670*/  STG.E.U16 [R192.64+0x30], R117 ;  /* 0x00003075c0007986 */ /* 0x000fe2000c10151a */
[----:B------:R-:W-:Y:S01]  /*c680*/  F2FP.PACK_AB R19, R179, R196 ;  /* 0x000000c4b313723e */ /* 0x000fe200000000ff */
[----:B------:R-:W-:Y:S01]  /*c690*/  FADD.FTZ R196, R196, R181 ;  /* 0x000000b5c4c47221 */ /* 0x000fe20000010000 */
[C---:B------:R-:W-:Y:S01]  /*c6a0*/  HMMA.16816.F32 R28, R72.reuse, R78, R28 ;  /* 0x0000004e481c723c */ /* 0x040fe2000000181c */
[----:B------:R-:W-:Y:S01]  /*c6b0*/  LOP3.LUT R76, R200, 0xff, RZ, 0xc0, !PT ;  /* 0x000000ffc84c7812 */ /* 0x000fe200078ec0ff */
[----:B------:R-:W-:Y:S01]  /*c6c0*/  MUFU.EX2 R181, R110 ;  /* 0x0000006e00b57308 */ /* 0x000fe20000000800 */
[----:B------:R-:W-:Y:S01]  /*c6d0*/  ISETP.GE.U32.AND P2, PT, R161, R18, PT ;  /* 0x00000012a100720c */ /* 0x000fe20003f46070 */
[----:B------:R-:W-:Y:S01]  /*c6e0*/  FADD.FTZ R96, R179, R196 ;  /* 0x000000c4b3607221 */ /* 0x000fe20000010000 */
[----:B------:R-:W-:Y:S01]  /*c6f0*/  ISETP.GE.U32.AND P1, PT, R161, R76, PT ;  /* 0x0000004ca100720c */ /* 0x000fe20003f26070 */
[----:B------:R-:W-:Y:S01]  /*c700*/  @!P0 HADD2 R144, -R19.H0_H0, -RZ.H0_H0 ;  /* 0xa00000ff13908230 */ /* 0x000fe20000000900 */
[----:B------:R-:W1:Y:S01]  /*c710*/  LDSM.16.MT88.4 R76, [R86+0x7400] ;  /* 0x00740000564c783b */ /* 0x000e620000004200 */
[C---:B------:R-:W-:Y:S01]  /*c720*/  HMMA.16816.F32 R32, R72.reuse, R80, R32 ;  /* 0x000000504820723c */ /* 0x040fe20000001820 */
[----:B------:R-:W-:Y:S03]  /*c730*/  PRMT R18, R19, 0x7632, R18 ;  /* 0x0000763213127816 */ /* 0x000fe60000000012 */
[----:B------:R-:W-:Y:S01]  /*c740*/  MUFU.EX2 R179, R111 ;  /* 0x0000006f00b37308 */ /* 0x000fe20000000800 */
[----:B----4-:R-:W-:Y:S01]  /*c750*/  F2FP.PACK_AB R113, R125, R198 ;  /* 0x000000c67d71723e */ /* 0x010fe200000000ff */
[----:B------:R-:W-:Y:S01]  /*c760*/  FADD.FTZ R198, R198, R119 ;  /* 0x00000077c6c67221 */ /* 0x000fe20000010000 */
[----:B------:R-:W-:Y:S01]  /*c770*/  SHF.R.U32.HI R80, RZ, 0x18, R101 ;  /* 0x00000018ff507819 */ /* 0x000fe20000011665 */
[C---:B------:R-:W-:Y:S01]  /*c780*/  HMMA.16816.F32 R36, R72.reuse, R82, R36 ;  /* 0x000000524824723c */ /* 0x040fe20000001824 */
[----:B------:R-:W-:Y:S03]  /*c790*/  PRMT R101, R19, 0x5410, R18 ;  /* 0x0000541013657816 */ /* 0x000fe60000000012 */
[----:B------:R-:W-:Y:S01]  /*c7a0*/  @!P0 PRMT R19, R144, 0x5410, RZ ;  /* 0x0000541090138816 */ /* 0x000fe200000000ff */
[----:B------:R-:W-:Y:S01]  /*c7b0*/  @!P2 HADD2 R143, -R18.H0_H0, -RZ.H0_H0 ;  /* 0xa00000ff128fa230 */ /* 0x000fe20000000900 */
[----:B------:R-:W-:Y:S01]  /*c7c0*/  ISETP.GE.U32.AND P0, PT, R161, R80, PT ;  /* 0x00000050a100720c */ /* 0x000fe20003f06070 */
[----:B------:R-:W-:Y:S01]  /*c7d0*/  @!P6 HADD2 R140, -R113.H0_H0, -RZ.H0_H0 ;  /* 0xa00000ff718ce230 */ /* 0x000fe20000000900 */
[C---:B---3--:R-:W-:Y:S01]  /*c7e0*/  HMMA.16816.F32 R40, R72.reuse, R88, R40 ;  /* 0x000000584828723c */ /* 0x048fe20000001828 */
[----:B------:R-:W2:Y:S01]  /*c7f0*/  LDSM.16.MT88.4 R80, [R120+0x8400] ;  /* 0x008400007850783b */ /* 0x000ea20000004200 */
[----:B------:R-:W-:Y:S02]  /*c800*/  MUFU.EX2 R196, R116 ;  /* 0x0000007400c47308 */ /* 0x000fe40000000800 */
[----:B------:R-:W-:Y:S02]  /*c810*/  @!P2 PRMT R18, R143, 0x5410, RZ ;  /* 0x000054108f12a816 */ /* 0x000fe400000000ff */
[----:B------:R-:W-:Y:S02]  /*c820*/  ISETP.GE.U32.AND P2, PT, R161, R94, PT ;  /* 0x0000005ea100720c */ /* 0x000fe40003f46070 */
[C---:B------:R-:W-:Y:S01]  /*c830*/  HMMA.16816.F32 R44, R72.reuse, R90, R44 ;  /* 0x0000005a482c723c */ /* 0x040fe2000000182c */
[----:B------:R-:W-:Y:S01]  /*c840*/  LOP3.LUT R88, R202, 0xffff, RZ, 0xc0, !PT ;  /* 0x0000ffffca587812 */ /* 0x000fe200078ec0ff */
[----:B------:R-:W-:Y:S02]  /*c850*/  STG.E.U16 [R190.64+0x40], R19 ;  /* 0x00004013be007986 */ /* 0x000fe4000c10151a */
[----:B------:R-:W-:Y:S02]  /*c860*/  SHF.R.U32.HI R94, RZ, 0x10, R200 ;  /* 0x00000010ff5e7819 */ /* 0x000fe400000116c8 */
[----:B------:R-:W-:Y:S01]  /*c870*/  SHF.R.U32.HI R88, RZ, 0x8, R88 ;  /* 0x00000008ff587819 */ /* 0x000fe20000011658 */
[----:B------:R-:W-:Y:S01]  /*c880*/  STG.E.U16 [R190.64+0x42], R18 ;  /* 0x00004212be007986 */ /* 0x000fe2000c10151a */
[----:B------:R-:W-:Y:S04]  /*c890*/  LOP3.LUT R200, R200, 0xffff, RZ, 0xc0, !PT ;  /* 0x0000ffffc8c87812 */ /* 0x000fe800078ec0ff */
[----:B------:R-:W-:Y:S02]  /*c8a0*/  LOP3.LUT R201, R202, 0xff, RZ, 0xc0, !PT ;  /* 0x000000ffcac97812 */ /* 0x000fe400078ec0ff */
[----:B------:R-:W-:Y:S01]  /*c8b0*/  LOP3.LUT R94, R94, 0xff, RZ, 0xc0, !PT ;  /* 0x000000ff5e5e7812 */ /* 0x000fe200078ec0ff */
[C---:B-1----:R-:W-:Y:S01]  /*c8c0*/  HMMA.16816.F32 R48, R72.reuse, R76, R48 ;  /* 0x0000004c4830723c */ /* 0x042fe20000001830 */
[----:B------:R-:W-:Y:S02]  /*c8d0*/  PRMT R201, R201, 0x5410, R88 ;  /* 0x00005410c9c97816 */ /* 0x000fe40000000058 */
[----:B------:R-:W1:Y:S01]  /*c8e0*/  LDSM.16.MT88.4 R88, [R86+0x8400] ;  /* 0x008400005658783b */ /* 0x000e620000004200 */
[C---:B------:R-:W-:Y:S02]  /*c8f0*/  PRMT R84, R113.reuse, 0x7632, R84 ;  /* 0x0000763271547816 */ /* 0x040fe40000000054 */
[----:B------:R-:W-:Y:S02]  /*c900*/  PRMT R129, R94, 0x5410, R129 ;  /* 0x000054105e817816 */ /* 0x000fe40000000081 */
[C---:B------:R-:W-:Y:S01]  /*c910*/  HMMA.16816.F32 R52, R72.reuse, R78, R52 ;  /* 0x0000004e4834723c */ /* 0x040fe20000001834 */
[----:B------:R-:W-:Y:S03]  /*c920*/  PRMT R102, R113, 0x5410, R84 ;  /* 0x0000541071667816 */ /* 0x000fe60000000054 */
[----:B------:R-:W-:Y:S01]  /*c930*/  @!P6 PRMT R113, R140, 0x5410, RZ ;  /* 0x000054108c71e816 */ /* 0x000fe200000000ff */
[----:B------:R-:W-:Y:S01]  /*c940*/  @!P0 HADD2 R132, -R84.H0_H0, -RZ.H0_H0 ;  /* 0xa00000ff54848230 */ /* 0x000fe20000000900 */
[----:B------:R-:W-:Y:S01]  /*c950*/  ISETP.GE.U32.AND P6, PT, R161, R126, PT ;  /* 0x0000007ea100720c */ /* 0x000fe20003fc6070 */
[--C-:B------:R-:W-:Y:S01]  /*c960*/  HSET2.LE.AND R79, R199, R178.reuse, PT ;  /* 0x000000b2c74f7233 */ /* 0x100fe20003803000 */
[----:B------:R3:W4:Y:S01]  /*c970*/  MUFU.EX2 R126, R112 ;  /* 0x00000070007e7308 */ /* 0x0007220000000800 */
[----:B------:R-:W-:Y:S01]  /*c980*/  SHF.R.U32.HI R77, RZ, 0x18, R202 ;  /* 0x00000018ff4d7819 */ /* 0x000fe200000116ca */
[C---:B--2---:R-:W-:Y:S01]  /*c990*/  HMMA.16816.F32 R56, R72.reuse, R80, R56 ;  /* 0x000000504838723c */ /* 0x044fe20000001838 */
[----:B------:R-:W-:Y:S01]  /*c9a0*/  STG.E.U16 [R192.64+0x40], R113 ;  /* 0x00004071c0007986 */ /* 0x000fe2000c10151a */
[----:B------:R-:W-:Y:S02]  /*c9b0*/  @!P0 PRMT R84, R132, 0x5410, RZ ;  /* 0x0000541084548816 */ /* 0x000fe400000000ff */
[----:B------:R-:W-:Y:S02]  /*c9c0*/  PRMT R77, R92, 0x5410, R77 ;  /* 0x000054105c4d7816 */ /* 0x000fe4000000004d */
[----:B------:R-:W2:Y:S01]  /*c9d0*/  LDSM.16.MT88.4 R92, [R120+0x6800] ;  /* 0x00680000785c783b */ /* 0x000ea20000004200 */
[----:B------:R-:W-:Y:S01]  /*c9e0*/  LOP3.LUT R76, R97, 0xff, RZ, 0xc0, !PT ;  /* 0x000000ff614c7812 */ /* 0x000fe200078ec0ff */
[C---:B------:R-:W-:Y:S01]  /*c9f0*/  HMMA.16816.F32 R60, R72.reuse, R82, R60 ;  /* 0x00000052483c723c */ /* 0x040fe2000000183c */
[----:B------:R-:W-:Y:S03]  /*ca00*/  MUFU.EX2 R199, R108 ;  /* 0x0000006c00c77308 */ /* 0x000fe60000000800 */
[--C-:B------:R-:W-:Y:S01]  /*ca10*/  HSET2.LE.AND R77, R77, R178.reuse, PT ;  /* 0x000000b24d4d7233 */ /* 0x100fe20003803000 */
[----:B------:R-:W-:Y:S01]  /*ca20*/  SHF.R.U32.HI R200, RZ, 0x8, R200 ;  /* 0x00000008ffc87819 */ /* 0x000fe200000116c8 */
[----:B------:R-:W5:Y:S03]  /*ca30*/  LDSM.16.MT88.4 R80, [R86+0x6800] ;  /* 0x006800005650783b */ /* 0x000f660000004200 */
[----:B------:R-:W-:Y:S02]  /*ca40*/  LOP3.LUT R77, R77, R102, RZ, 0xc0, !PT ;  /* 0x000000664d4d7212 */ /* 0x000fe400078ec0ff */
[----:B------:R2:W-:Y:S01]  /*ca50*/  MUFU.EX2 R202, R103 ;  /* 0x0000006700ca7308 */ /* 0x0005e20000000800 */
[----:B------:R-:W-:Y:S02]  /*ca60*/  LOP3.LUT R200, R200, 0xffff, RZ, 0xc0, !PT ;  /* 0x0000ffffc8c87812 */ /* 0x000fe400078ec0ff */
[----:B------:R-:W-:Y:S01]  /*ca70*/  STG.E.U16 [R192.64+0x42], R84 ;  /* 0x00004254c0007986 */ /* 0x000fe2000c10151a */
[----:B---3--:R-:W-:Y:S01]  /*ca80*/  F2FP.PACK_AB R112, R124, R127 ;  /* 0x0000007f7c70723e */ /* 0x008fe200000000ff */
[----:B------:R-:W-:Y:S01]  /*ca90*/  FADD.FTZ R127, R127, R96 ;  /* 0x000000607f7f7221 */ /* 0x000fe20000010000 */
[C---:B-1----:R-:W-:Y:S01]  /*caa0*/  HMMA.16816.F32 R64, R72.reuse, R88, R64 ;  /* 0x000000584840723c */ /* 0x042fe20000001840 */
[----:B----4-:R-:W-:Y:S02]  /*cab0*/  F2FP.PACK_AB R119, R197, R126 ;  /* 0x0000007ec577723e */ /* 0x010fe400000000ff */
[C---:B------:R-:W-:Y:S01]  /*cac0*/  PRMT R115, R112.reuse, 0x7632, R115 ;  /* 0x0000763270737816 */ /* 0x040fe20000000073 */
[----:B------:R-:W-:Y:S01]  /*cad0*/  @!P1 HADD2 R131, -R112.H0_H0, -RZ.H0_H0 ;  /* 0xa00000ff70839230 */ /* 0x000fe20000000900 */
[----:B------:R-:W-:Y:S01]  /*cae0*/  ISETP.GE.U32.AND P0, PT, R161, R200, PT ;  /* 0x000000c8a100720c */ /* 0x000fe20003f06070 */
[----:B------:R-:W-:Y:S01]  /*caf0*/  @!P2 HADD2 R139, -R119.H0_H0, -RZ.H0_H0 ;  /* 0xa00000ff778ba230 */ /* 0x000fe20000000900 */
[----:B------:R-:W-:Y:S01]  /*cb00*/  SHF.R.U32.HI R88, RZ, 0x10, R97 ;  /* 0x00000010ff587819 */ /* 0x000fe20000011661 */
[----:B------:R-:W-:Y:S01]  /*cb10*/  HMMA.16816.F32 R68, R72, R90, R68 ;  /* 0x0000005a4844723c */ /* 0x000fe20000001844 */
[----:B------:R-:W-:Y:S01]  /*cb20*/  PRMT R78, R112, 0x5410, R115 ;  /* 0x00005410704e7816 */ /* 0x000fe20000000073 */
[----:B------:R1:W-:Y:S02]  /*cb30*/  MUFU.EX2 R200, R106 ;  /* 0x0000006a00c87308 */ /* 0x0003e40000000800 */
[----:B------:R-:W-:Y:S02]  /*cb40*/  PRMT R114, R119, 0x7632, R114 ;  /* 0x0000763277727816 */ /* 0x000fe40000000072 */
[----:B------:R-:W-:Y:S01]  /*cb50*/  LOP3.LUT R78, R79, R78, RZ, 0xc0, !PT ;  /* 0x0000004e4f4e7212 */ /* 0x000fe200078ec0ff */
[--C-:B------:R-:W-:Y:S01]  /*cb60*/  HSET2.LE.AND R79, R129, R178.reuse, PT ;  /* 0x000000b2814f7233 */ /* 0x100fe20003803000 */
[----:B------:R-:W-:Y:S01]  /*cb70*/  PRMT R72, R119, 0x5410, R114 ;  /* 0x0000541077487816 */ /* 0x000fe20000000072 */
[----:B------:R-:W-:Y:S03]  /*cb80*/  @!P6 HADD2 R142, -R114.H0_H0, -RZ.H0_H0 ;  /* 0xa00000ff728ee230 */ /* 0x000fe60000000900 */
[----:B------:R-:W-:Y:S01]  /*cb90*/  @!P1 PRMT R112, R131, 0x5410, RZ ;  /* 0x0000541083709816 */ /* 0x000fe200000000ff */
[----:B------:R-:W-:Y:S01]  /*cba0*/  @!P0 HADD2 R130, -R115.H0_H0, -RZ.H0_H0 ;  /* 0xa00000ff73828230 */ /* 0x000fe20000000900 */
[----:B------:R-:W-:Y:S01]  /*cbb0*/  ISETP.GE.U32.AND P1, PT, R161, R76, PT ;  /* 0x0000004ca100720c */ /* 0x000fe20003f26070 */
[--C-:B------:R-:W-:Y:S01]  /*cbc0*/  HSET2.LE.AND R76, R201, R178.reuse, PT ;  /* 0x000000b2c94c7233 */ /* 0x100fe20003803000 */
[----:B------:R-:W-:Y:S01]  /*cbd0*/  LOP3.LUT R79, R79, R72, RZ, 0xc0, !PT ;  /* 0x000000484f4f7212 */ /* 0x000fe200078ec0ff */
[----:B------:R-:W-:Y:S01]  /*cbe0*/  STG.E.U16 [R190.64+0x50], R112 ;  /* 0x00005070be007986 */ /* 0x000fe2000c10151a */
[----:B------:R-:W-:Y:S01]  /*cbf0*/  LOP3.LUT R88, R88, 0xff, RZ, 0xc0, !PT ;  /* 0x000000ff58587812 */ /* 0x000fe200078ec0ff */
[----:B------:R-:W3:Y:S01]  /*cc00*/  MUFU.EX2 R201, R107 ;  /* 0x0000006b00c97308 */ /* 0x000ee20000000800 */
[----:B------:R-:W-:Y:S01]  /*cc10*/  LOP3.LUT R76, R76, R101, RZ, 0xc0, !PT ;  /* 0x000000654c4c7212 */ /* 0x000fe200078ec0ff */
[----:B------:R-:W4:Y:S01]  /*cc20*/  LDSM.16.MT88.4 R72, [R120+0x7800] ;  /* 0x007800007848783b */ /* 0x000f220000004200 */
[----:B------:R-:W-:Y:S02]  /*cc30*/  @!P0 PRMT R115, R130, 0x5410, RZ ;  /* 0x0000541082738816 */ /* 0x000fe400000000ff */
[----:B------:R-:W-:Y:S02]  /*cc40*/  @!P2 PRMT R119, R139, 0x5410, RZ ;  /* 0x000054108b77a816 */ /* 0x000fe400000000ff */
[----:B------:R-:W-:Y:S01]  /*cc50*/  @!P6 PRMT R114, R142, 0x5410, RZ ;  /* 0x000054108e72e816 */ /* 0x000fe200000000ff */
[C---:B--2---:R-:W-:Y:S01]  /*cc60*/  HMMA.16816.F32 R24, R76.reuse, R92, R24 ;  /* 0x0000005c4c18723c */ /* 0x044fe20000001818 */
[----:B------:R-:W-:Y:S01]  /*cc70*/  ISETP.GE.U32.AND P0, PT, R161, R88, PT ;  /* 0x00000058a100720c */ /* 0x000fe20003f06070 */
[----:B------:R-:W-:Y:S01]  /*cc80*/  LDSM.16.MT88.4 R100, [R120+0x7c00] ;  /* 0x007c00007864783b */ /* 0x000fe20000004200 */
[----:B------:R-:W-:Y:S04]  /*cc90*/  LOP3.LUT R88, R97, 0xffff, RZ, 0xc0, !PT ;  /* 0x0000ffff61587812 */ /* 0x000fe800078ec0ff */
[----:B------:R-:W-:Y:S01]  /*cca0*/  SHF.R.U32.HI R88, RZ, 0x8, R88 ;  /* 0x00000008ff587819 */ /* 0x000fe20000011658 */
[C---:B------:R-:W-:Y:S01]  /*ccb0*/  HMMA.16816.F32 R28, R76.reuse, R94, R28 ;  /* 0x0000005e4c1c723c */ /* 0x040fe2000000181c */
[----:B------:R-:W-:Y:S01]  /*ccc0*/  FADD.FTZ R93, R125, R198 ;  /* 0x000000c67d5d7221 */ /* 0x000fe20000010000 */
[----:B------:R-:W-:Y:S01]  /*ccd0*/  STG.E.U16 [R190.64+0x52], R115 ;  /* 0x00005273be007986 */ /* 0x000fe2000c10151a */
[----:B------:R2:W2:Y:S01]  /*cce0*/  MUFU.EX2 R198, R109 ;  /* 0x0000006d00c67308 */ /* 0x0004a20000000800 */
[----:B------:R-:W-:Y:S01]  /*ccf0*/  LOP3.LUT R88, R88, 0xffff, RZ, 0xc0, !PT ;  /* 0x0000ffff58587812 */ /* 0x000fe200078ec0ff */
[----:B------:R-:W-:Y:S01]  /*cd00*/  FADD.FTZ R204, R126, R93 ;  /* 0x0000005d7ecc7221 */ /* 0x000fe20000010000 */
[----:B------:R-:W-:Y:S01]  /*cd10*/  STG.E.U16 [R192.64+0x50], R119 ;  /* 0x00005077c0007986 */ /* 0x000fe2000c10151a */
[C---:B------:R-:W-:Y:S01]  /*cd20*/  LOP3.LUT R94, R194.reuse, 0xff, RZ, 0xc0, !PT ;  /* 0x000000ffc25e7812 */ /* 0x040fe200078ec0ff */
[C---:B-----5:R-:W-:Y:S01]  /*cd30*/  HMMA.16816.F32 R32, R76.reuse, R80, R32 ;  /* 0x000000504c20723c */ /* 0x060fe20000001820 */
[----:B------:R-:W-:Y:S01]  /*cd40*/  ISETP.GE.U32.AND P2, PT, R161, R88, PT ;  /* 0x00000058a100720c */ /* 0x000fe20003f46070 */
[----:B------:R-:W-:Y:S02]  /*cd50*/  STG.E.U16 [R192.64+0x52], R114 ;  /* 0x00005272c0007986 */ /* 0x000fe4000c10151a */
[----:B------:R-:W-:Y:S01]  /*cd60*/  F2FP.PACK_AB R125, R179, R196 ;  /* 0x000000c4b37d723e */ /* 0x000fe200000000ff */
[----:B------:R-:W-:Y:S01]  /*cd70*/  FADD.FTZ R204, R197, R204 ;  /* 0x000000ccc5cc7221 */ /* 0x000fe20000010000 */
[----:B------:R-:W5:Y:S01]  /*cd80*/  LDSM.16.MT88.4 R88, [R86+0x7800] ;  /* 0x007800005658783b */ /* 0x000f620000004200 */
[C---:B------:R-:W-:Y:S01]  /*cd90*/  LOP3.LUT R80, R194.reuse, 0xff, RZ, 0xc0, !PT ;  /* 0x000000ffc2507812 */ /* 0x040fe200078ec0ff */
[C---:B------:R-:W-:Y:S01]  /*cda0*/  HMMA.16816.F32 R36, R76.reuse, R82, R36 ;  /* 0x000000524c24723c */ /* 0x040fe20000001824 */
[----:B------:R-:W-:Y:S02]  /*cdb0*/  PRMT R116, R125, 0x7632, R116 ;  /* 0x000076327d747816 */ /* 0x000fe40000000074 */
[----:B------:R-:W-:Y:S01]  /*cdc0*/  ISETP.GE.U32.AND P6, PT, R161, R80, PT ;  /* 0x00000050a100720c */ /* 0x000fe20003fc6070 */
[----:B------:R-:W-:Y:S01]  /*cdd0*/  @!P1 HADD2 R135, -R125.H0_H0, -RZ.H0_H0 ;  /* 0xa00000ff7d879230 */ /* 0x000fe20000000900 */
[----:B-1----:R-:W-:Y:S01]  /*cde0*/  PRMT R106, R125, 0x5410, R116 ;  /* 0x000054107d6a7816 */ /* 0x002fe20000000074 */
[----:B------:R-:W1:Y:S01]  /*cdf0*/  LDSM.16.MT88.4 R80, [R120+0x8800] ;  /* 0x008800007850783b */ /* 0x000e620000004200 */
[----:B------:R-:W-:Y:S01]  /*ce00*/  @!P2 HADD2 R134, -R116.H0_H0, -RZ.H0_H0 ;  /* 0xa00000ff7486a230 */ /* 0x000fe20000000900 */
[----:B------:R-:W-:Y:S01]  /*ce10*/  LOP3.LUT R95, R194, 0xffff, RZ, 0xc0, !PT ;  /* 0x0000ffffc25f7812 */ /* 0x000fe200078ec0ff */
[C---:B----4-:R-:W-:Y:S03]  /*ce20*/  HMMA.16816.F32 R40, R76.reuse, R72, R40 ;  /* 0x000000484c28723c */ /* 0x050fe60000001828 */
[----:B------:R-:W-:Y:S02]  /*ce30*/  @!P1 PRMT R125, R135, 0x5410, RZ ;  /* 0x00005410877d9816 */ /* 0x000fe400000000ff */
[----:B------:R-:W-:Y:S02]  /*ce40*/  @!P2 PRMT R116, R134, 0x5410, RZ ;  /* 0x000054108674a816 */ /* 0x000fe400000000ff */
[----:B------:R-:W-:Y:S01]  /*ce50*/  SHF.R.U32.HI R95, RZ, 0x8, R95 ;  /* 0x00000008ff5f7819 */ /* 0x000fe2000001165f */
[----:B------:R-:W-:Y:S01]  /*ce60*/  STG.E.U16 [R190.64+0x60], R125 ;  /* 0x0000607dbe007986 */ /* 0x000fe2000c10151a */
[C---:B------:R-:W-:Y:S03]  /*ce70*/  HMMA.16816.F32 R44, R76.reuse, R74, R44 ;  /* 0x0000004a4c2c723c */ /* 0x040fe6000000182c */
[--C-:B------:R-:W-:Y:S01]  /*ce80*/  SHF.R.U32.HI R72, RZ, 0x10, R194.reuse ;  /* 0x00000010ff487819 */ /* 0x100fe200000116c2 */
[----:B------:R-:W-:Y:S01]  /*ce90*/  STG.E.U16 [R190.64+0x62], R116 ;  /* 0x00006274be007986 */ /* 0x000fe2000c10151a */
[----:B--2---:R-:W-:Y:S02]  /*cea0*/  PRMT R109, R94, 0x5410, R95 ;  /* 0x000054105e6d7816 */ /* 0x004fe4000000005f */
[----:B------:R-:W-:Y:S02]  /*ceb0*/  LOP3.LUT R72, R72, 0xff, RZ, 0xc0, !PT ;  /* 0x000000ff48487812 */ /* 0x000fe400078ec0ff */
[----:B------:R-:W-:Y:S02]  /*cec0*/  SHF.R.U32.HI R74, RZ, 0x18, R97 ;  /* 0x00000018ff4a7819 */ /* 0x000fe40000011661 */
[C---:B------:R-:W-:Y:S01]  /*ced0*/  ISETP.GE.U32.AND P2, PT, R161.reuse, R72, PT ;  /* 0x00000048a100720c */ /* 0x040fe20003f46070 */
[----:B------:R-:W-:Y:S01]  /*cee0*/  LDSM.16.MT88.4 R96, [R86+0x6c00] ;  /* 0x006c00005660783b */ /* 0x000fe20000004200 */
[----:B------:R-:W-:Y:S02]  /*cef0*/  ISETP.GE.U32.AND P1, PT, R161, R74, PT ;  /* 0x0000004aa100720c */ /* 0x000fe40003f26070 */
[----:B---3--:R-:W-:Y:S02]  /*cf00*/  F2FP.PACK_AB R129, R202, R201 ;  /* 0x000000c9ca81723e */ /* 0x008fe400000000ff */
[----:B------:R-:W-:Y:S02]  /*cf10*/  SHF.R.U32.HI R92, RZ, 0x18, R194 ;  /* 0x00000018ff5c7819 */ /* 0x000fe400000116c2 */
[----:B------:R-:W-:Y:S01]  /*cf20*/  PRMT R126, R129, 0x7632, R126 ;  /* 0x00007632817e7816 */ /* 0x000fe2000000007e */
[----:B------:R-:W2:Y:S01]  /*cf30*/  LDSM.16.MT88.4 R72, [R86+0x8800] ;  /* 0x008800005648783b */ /* 0x000ea20000004200 */
[C---:B-----5:R-:W-:Y:S01]  /*cf40*/  HMMA.16816.F32 R48, R76.reuse, R88, R48 ;  /* 0x000000584c30723c */ /* 0x060fe20000001830 */
[----:B------:R-:W-:Y:S02]  /*cf50*/  PRMT R203, R203, 0x5410, R92 ;  /* 0x00005410cbcb7816 */ /* 0x000fe4000000005c */
[----:B------:R-:W-:Y:S01]  /*cf60*/  SHF.R.U32.HI R92, RZ, 0x10, R118 ;  /* 0x00000010ff5c7819 */ /* 0x000fe20000011676 */
[----:B------:R-:W-:Y:S03]  /*cf70*/  @!P2 HADD2 R136, -R129.H0_H0, -RZ.H0_H0 ;  /* 0xa00000ff8188a230 */ /* 0x000fe60000000900 */
[----:B------:R-:W-:Y:S01]  /*cf80*/  LOP3.LUT R92, R92, 0xff, RZ, 0xc0, !PT ;  /* 0x000000ff5c5c7812 */ /* 0x000fe200078ec0ff */
[C---:B------:R-:W-:Y:S01]  /*cf90*/  HMMA.16816.F32 R52, R76.reuse, R90, R52 ;  /* 0x0000005a4c34723c */ /* 0x040fe20000001834 */
[C---:B------:R-:W-:Y:S03]  /*cfa0*/  LOP3.LUT R88, R118.reuse, 0xff, RZ, 0xc0, !PT ;  /* 0x000000ff76587812 */ /* 0x040fe600078ec0ff */
[----:B------:R-:W-:Y:S02]  /*cfb0*/  LOP3.LUT R89, R118, 0xffff, RZ, 0xc0, !PT ;  /* 0x0000ffff76597812 */ /* 0x000fe400078ec0ff */
[----:B------:R-:W-:Y:S01]  /*cfc0*/  F2FP.PACK_AB R118, R198, R181 ;  /* 0x000000b5c676723e */ /* 0x000fe200000000ff */
[--C-:B------:R-:W-:Y:S01]  /*cfd0*/  HSET2.LE.AND R90, R109, R178.reuse, PT ;  /* 0x000000b26d5a7233 */ /* 0x100fe20003803000 */
[C---:B-1----:R-:W-:Y:S01]  /*cfe0*/  HMMA.16816.F32 R56, R76.reuse, R80, R56 ;  /* 0x000000504c38723c */ /* 0x042fe20000001838 */
[----:B------:R-:W-:Y:S01]  /*cff0*/  PRMT R91, R92, 0x5410, R23 ;  /* 0x000054105c5b7816 */ /* 0x000fe20000000017 */
[----:B------:R-:W-:Y:S02]  /*d000*/  LDSM.16.MT88.4 R108, [R120+0x8c00] ;  /* 0x008c0000786c783b */ /* 0x000fe40000004200 */
[----:B------:R-:W-:Y:S01]  /*d010*/  SHF.R.U32.HI R89, RZ, 0x8, R89 ;  /* 0x00000008ff597819 */ /* 0x000fe20000011659 */
[----:B------:R-:W-:Y:S01]  /*d020*/  @!P0 HADD2 R133, -R118.H0_H0, -RZ.H0_H0 ;  /* 0xa00000ff76858230 */ /* 0x000fe20000000900 */
[----:B------:R-:W-:Y:S01]  /*d030*/  PRMT R23, R118, 0x7632, R23 ;  /* 0x0000763276177816 */ /* 0x000fe20000000017 */
[--C-:B------:R-:W-:Y:S01]  /*d040*/  HSET2.LE.AND R80, R91, R178.reuse, PT ;  /* 0x000000b25b507233 */ /* 0x100fe20003803000 */
[C---:B------:R-:W-:Y:S01]  /*d050*/  HMMA.16816.F32 R60, R76.reuse, R82, R60 ;  /* 0x000000524c3c723c */ /* 0x040fe2000000183c */
[----:B------:R-:W-:Y:S01]  /*d060*/  PRMT R107, R88, 0x5410, R89 ;  /* 0x00005410586b7816 */ /* 0x000fe20000000059 */
[----:B------:R-:W1:Y:S02]  /*d070*/  LDSM.16.MT88.4 R92, [R120+0x6c00] ;  /* 0x006c0000785c783b */ /* 0x000e640000004200 */
[----:B------:R-:W-:Y:S01]  /*d080*/  LOP3.LUT R88, R194, 0xffff, RZ, 0xc0, !PT ;  /* 0x0000ffffc2587812 */ /* 0x000fe200078ec0ff */
[----:B------:R-:W-:Y:S01]  /*d090*/  FADD.FTZ R195, R124, R127 ;  /* 0x0000007f7cc37221 */ /* 0x000fe20000010000 */
[----:B------:R-:W-:Y:S01]  /*d0a0*/  F2FP.PACK_AB R127, R200, R199 ;  /* 0x000000c7c87f723e */ /* 0x000fe200000000ff */
[--C-:B------:R-:W-:Y:S01]  /*d0b0*/  HSET2.LE.AND R81, R107, R178.reuse, PT ;  /* 0x000000b26b517233 */ /* 0x100fe20003803000 */
[----:B------:R-:W-:Y:S01]  /*d0c0*/  PRMT R89, R118, 0x5410, R23 ;  /* 0x0000541076597816 */ /* 0x000fe20000000017 */
[----:B------:R-:W-:Y:S03]  /*d0d0*/  @!P1 HADD2 R128, -R23.H0_H0, -RZ.H0_H0 ;  /* 0xa00000ff17809230 */ /* 0x000fe60000000900 */
[----:B------:R-:W-:Y:S01]  /*d0e0*/  @!P0 PRMT R118, R133, 0x5410, RZ ;  /* 0x0000541085768816 */ /* 0x000fe200000000ff */
[----:B------:R-:W-:Y:S01]  /*d0f0*/  @!P6 HADD2 R138, -R127.H0_H0, -RZ.H0_H0 ;  /* 0xa00000ff7f8ae230 */ /* 0x000fe20000000900 */
[----:B------:R-:W-:Y:S01]  /*d100*/  @!P1 PRMT R23, R128, 0x5410, RZ ;  /* 0x0000541080179816 */ /* 0x000fe200000000ff */
[C---:B--2---:R-:W-:Y:S01]  /*d110*/  HMMA.16816.F32 R64, R76.reuse, R72, R64 ;  /* 0x000000484c40723c */ /* 0x044fe20000001840 */
[C---:B------:R-:W-:Y:S01]  /*d120*/  PRMT R124, R127.reuse, 0x7632, R124 ;  /* 0x000076327f7c7816 */ /* 0x040fe2000000007c */
[----:B------:R-:W-:Y:S01]  /*d130*/  HSET2.LE.AND R91, R203, R178, PT ;  /* 0x000000b2cb5b7233 */ /* 0x000fe20003803000 */
[----:B------:R-:W-:Y:S01]  /*d140*/  SHF.R.U32.HI R88, RZ, 0x8, R88 ;  /* 0x00000008ff587819 */ /* 0x000fe20000011658 */
[----:B------:R-:W-:Y:S01]  /*d150*/  STG.E.U16 [R192.64+0x60], R118 ;  /* 0x00006076c0007986 */ /* 0x000fe2000c10151a */
[----:B------:R-:W-:Y:S01]  /*d160*/  LOP3.LUT R89, R80, R89, RZ, 0xc0, !PT ;  /* 0x0000005950597212 */ /* 0x000fe200078ec0ff */
[----:B------:R-:W-:Y:S01]  /*d170*/  FADD.FTZ R196, R196, R195 ;  /* 0x000000c3c4c47221 */ /* 0x000fe20000010000 */
[----:B------:R-:W-:Y:S01]  /*d180*/  LOP3.LUT R88, R88, 0xffff, RZ, 0xc0, !PT ;  /* 0x0000ffff58587812 */ /* 0x000fe200078ec0ff */
[----:B------:R-:W-:Y:S01]  /*d190*/  HMMA.16816.F32 R68, R76, R74, R68 ;  /* 0x0000004a4c44723c */ /* 0x000fe20000001844 */
[----:B------:R-:W-:Y:S01]  /*d1a0*/  PRMT R73, R127, 0x5410, R124 ;  /* 0x000054107f497816 */ /* 0x000fe2000000007c */
[----:B------:R-:W-:Y:S01]  /*d1b0*/  STG.E.U16 [R192.64+0x62], R23 ;  /* 0x00006217c0007986 */ /* 0x000fe2000c10151a */
[----:B------:R-:W-:Y:S01]  /*d1c0*/  ISETP.GE.U32.AND P0, PT, R161, R88, PT ;  /* 0x00000058a100720c */ /* 0x000fe20003f06070 */
[----:B------:R-:W-:Y:S01]  /*d1d0*/  FADD.FTZ R181, R181, R204 ;  /* 0x000000ccb5b57221 */ /* 0x000fe20000010000 */
[----:B------:R-:W-:Y:S01]  /*d1e0*/  PRMT R72, R129, 0x5410, R126 ;  /* 0x0000541081487816 */ /* 0x000fe2000000007e */
[----:B------:R-:W-:Y:S01]  /*d1f0*/  FADD.FTZ R196, R179, R196 ;  /* 0x000000c4b3c47221 */ /* 0x000fe20000010000 */
[----:B------:R-:W-:Y:S01]  /*d200*/  LOP3.LUT R88, R81, R106, RZ, 0xc0, !PT ;  /* 0x0000006a51587212 */ /* 0x000fe200078ec0ff */
[----:B------:R-:W-:Y:S01]  /*d210*/  FADD.FTZ R198, R198, R181 ;  /* 0x000000b5c6c67221 */ /* 0x000fe20000010000 */
[----:B------:R-:W-:Y:S01]  /*d220*/  LOP3.LUT R90, R90, R73, RZ, 0xc0, !PT ;  /* 0x000000495a5a7212 */ /* 0x000fe200078ec0ff */
[----:B------:R-:W2:Y:S02]  /*d230*/  LDSM.16.MT88.4 R104, [R86+0x7c00] ;  /* 0x007c00005668783b */ /* 0x000ea40000004200 */
[----:B------:R-:W-:Y:S01]  /*d240*/  LOP3.LUT R91, R91, R72, RZ, 0xc0, !PT ;  /* 0x000000485b5b7212 */ /* 0x000fe200078ec0ff */
[----:B------:R-:W-:Y:S01]  /*d250*/  FADD.FTZ R125, R199, R196 ;  /* 0x000000c4c77d7221 */ /* 0x000fe20000010000 */
[----:B------:R-:W-:Y:S01]  /*d260*/  @!P6 PRMT R127, R138, 0x5410, RZ ;  /* 0x000054108a7fe816 */ /* 0x000fe200000000ff */
[----:B------:R-:W-:Y:S01]  /*d270*/  FADD.FTZ R201, R201, R198 ;  /* 0x000000c6c9c97221 */ /* 0x000fe20000010000 */
[----:B------:R-:W-:Y:S01]  /*d280*/  @!P2 PRMT R129, R136, 0x5410, RZ ;  /* 0x000054108881a816 */ /* 0x000fe200000000ff */
[----:B------:R-:W-:Y:S01]  /*d290*/  @!P0 HADD2 R137, -R124.H0_H0, -RZ.H0_H0 ;  /* 0xa00000ff7c898230 */ /* 0x000fe20000000900 */
[----:B------:R-:W-:Y:S01]  /*d2a0*/  SHF.R.U32.HI R194, RZ, 0x18, R194 ;  /* 0x00000018ffc27819 */ /* 0x000fe200000116c2 */
[C---:B-1----:R-:W-:Y:S01]  /*d2b0*/  HMMA.16816.F32 R72, R88.reuse, R92, R24 ;  /* 0x0000005c5848723c */ /* 0x042fe20000001818 */
[----:B------:R-:W1:Y:S01]  /*d2c0*/  LDSM.16.MT88.4 R24, [R86+0x8c00] ;  /* 0x008c00005618783b */ /* 0x000e620000004200 */
[----:B------:R-:W-:Y:S01]  /*d2d0*/  FADD.FTZ R125, R200, R125 ;  /* 0x0000007dc87d7221 */ /* 0x000fe20000010000 */
[----:B------:R-:W-:Y:S02]  /*d2e0*/  @!P0 PRMT R124, R137, 0x5410, RZ ;  /* 0x00005410897c8816 */ /* 0x000fe400000000ff */
[----:B------:R-:W-:Y:S03]  /*d2f0*/  ISETP.GE.U32.AND P1, PT, R161, R194, PT ;  /* 0x000000c2a100720c */ /* 0x000fe60003f26070 */
[C---:B------:R-:W-:Y:S01]  /*d300*/  HMMA.16816.F32 R76, R88.reuse, R94, R28 ;  /* 0x0000005e584c723c */ /* 0x040fe2000000181c */
[----:B------:R-:W-:Y:S04]  /*d310*/  STG.E.U16 [R190.64+0x70], R127 ;  /* 0x0000707fbe007986 */ /* 0x000fe8000c10151a */
[----:B------:R3:W-:Y:S03]  /*d320*/  STG.E.U16 [R190.64+0x72], R124 ;  /* 0x0000727cbe007986 */ /* 0x0007e6000c10151a */
[C---:B------:R-:W-:Y:S01]  /*d330*/  HMMA.16816.F32 R80, R88.reuse, R96, R32 ;  /* 0x000000605850723c */ /* 0x040fe20000001820 */
[----:B------:R4:W-:Y:S03]  /*d340*/  STG.E.U16 [R192.64+0x70], R129 ;  /* 0x00007081c0007986 */ /* 0x0009e6000c10151a */
[----:B------:R-:W-:Y:S04]  /*d350*/  @!P1 HADD2 R141, -R126.H0_H0, -RZ.H0_H0 ;  /* 0xa00000ff7e8d9230 */ /* 0x000fe80000000900 */
[C---:B------:R-:W-:Y:S01]  /*d360*/  HMMA.16816.F32 R36, R88.reuse, R98, R36 ;  /* 0x000000625824723c */ /* 0x040fe20000001824 */
[----:B------:R-:W-:Y:S02]  /*d370*/  @!P1 PRMT R126, R141, 0x5410, RZ ;  /* 0x000054108d7e9816 */ /* 0x000fe400000000ff */
[C---:B------:R-:W-:Y:S02]  /*d380*/  ISETP.GT.AND P1, PT, R180.reuse, RZ, PT ;  /* 0x000000ffb400720c */ /* 0x040fe40003f24270 */
[----:B------:R-:W-:Y:S01]  /*d390*/  IADD3 R180, R180, -0x1, RZ ;  /* 0xffffffffb4b47810 */ /* 0x000fe20007ffe0ff */
[----:B------:R4:W-:Y:S02]  /*d3a0*/  STG.E.U16 [R192.64+0x72], R126 ;  /* 0x0000727ec0007986 */ /* 0x0009e4000c10151a */
[C---:B------:R-:W-:Y:S08]  /*d3b0*/  HMMA.16816.F32 R40, R88.reuse, R100, R40 ;  /* 0x000000645828723c */ /* 0x040ff00000001828 */
[C---:B------:R-:W-:Y:S01]  /*d3c0*/  HMMA.16816.F32 R44, R88.reuse, R102, R44 ;  /* 0x00000066582c723c */ /* 0x040fe2000000182c */
[----:B---3--:R-:W-:Y:S03]  /*d3d0*/  IADD3 R190, P0, R190, -0x80, RZ ;  /* 0xffffff80bebe7810 */ /* 0x008fe60007f1e0ff */
[----:B------:R-:W-:Y:S01]  /*d3e0*/  FADD.FTZ R124, R202, R201 ;  /* 0x000000c9ca7c7221 */ /* 0x000fe20000010000 */
[----:B------:R-:W-:Y:S03]  /*d3f0*/  IADD3.X R191, R191, -0x1, RZ, P0, !PT ;  /* 0xffffffffbfbf7810 */ /* 0x000fe600007fe4ff */
[C---:B--2---:R-:W-:Y:S08]  /*d400*/  HMMA.16816.F32 R48, R88.reuse, R104, R48 ;  /* 0x000000685830723c */ /* 0x044ff00000001830 */
[C---:B------:R-:W-:Y:S08]  /*d410*/  HMMA.16816.F32 R52, R88.reuse, R106, R52 ;  /* 0x0000006a5834723c */ /* 0x040ff00000001834 */
[C---:B------:R-:W-:Y:S08]  /*d420*/  HMMA.16816.F32 R56, R88.reuse, R108, R56 ;  /* 0x0000006c5838723c */ /* 0x040ff00000001838 */
[C---:B------:R-:W-:Y:S08]  /*d430*/  HMMA.16816.F32 R60, R88.reuse, R110, R60 ;  /* 0x0000006e583c723c */ /* 0x040ff0000000183c */
[C---:B-1----:R-:W-:Y:S08]  /*d440*/  HMMA.16816.F32 R64, R88.reuse, R24, R64 ;  /* 0x000000185840723c */ /* 0x042ff00000001840 */
[----:B------:R-:W-:Y:S01]  /*d450*/  HMMA.16816.F32 R68, R88, R26, R68 ;  /* 0x0000001a5844723c */ /* 0x000fe20000001844 */
[----:B----4-:R-:W-:-:S07]  /*d460*/  @P1 BRA `(.L_x_926) ;  /* 0xffffca5000001947 */ /* 0x010fce000383ffff */
.L_x_925:
[----:B------:R-:W1:Y:S01]  /*d470*/  SHFL.BFLY PT, R4, R125, 0x2, 0x1f ;  /* 0x0c401f007d047f89 */ /* 0x000e6200000e0000 */
[----:B------:R-:W-:Y:S01]  /*d480*/  MOV R10, 0x3f800000 ;  /* 0x3f800000000a7802 */ /* 0x000fe20000000f00 */
[----:B------:R-:W-:Y:S01]  /*d490*/  IMAD.MOV.U32 R11, RZ, RZ, 0x3f800000 ;  /* 0x3f800000ff0b7424 */ /* 0x000fe200078e00ff */
[----:B------:R-:W-:Y:S01]  /*d4a0*/  BSSY B0, `(.L_x_929) ;  /* 0x00000d9000007945 */ /* 0x000fe20003800000 */
[----:B------:R-:W3:Y:S04]  /*d4b0*/  SHFL.BFLY PT, R3, R124, 0x2, 0x1f ;  /* 0x0c401f007c037f89 */ /* 0x000ee800000e0000 */
[----:B------:R-:W4:Y:S01]  /*d4c0*/  S2R R7, SR_TID.X ;  /* 0x0000000000077919 */ /* 0x000f220000002100 */
[----:B-1----:R-:W-:-:S02]  /*d4d0*/  FADD.FTZ R5, R4, R125 ;  /* 0x0000007d04057221 */ /* 0x002fc40000010000 */
[----:B---3--:R-:W-:-:S03]  /*d4e0*/  FADD.FTZ R3, R3, R124 ;  /* 0x0000007c03037221 */ /* 0x008fc60000010000 */
[----:B------:R-:W1:Y:S04]  /*d4f0*/  SHFL.BFLY PT, R4, R5, 0x1, 0x1f ;  /* 0x0c201f0005047f89 */ /* 0x000e6800000e0000 */
[----:B------:R-:W3:Y:S01]  /*d500*/  SHFL.BFLY PT, R8, R3, 0x1, 0x1f ;  /* 0x0c201f0003087f89 */ /* 0x000ee200000e0000 */
[----:B-1----:R-:W-:Y:S01]  /*d510*/  FADD.FTZ R9, R5, R4 ;  /* 0x0000000405097221 */ /* 0x002fe20000010000 */
[----:B----4-:R-:W-:Y:S01]  /*d520*/  SHF.R.S32.HI R4, RZ, 0x1f, R7 ;  /* 0x0000001fff047819 */ /* 0x010fe20000011407 */
[----:B---3--:R-:W-:-:S03]  /*d530*/  FADD.FTZ R8, R3, R8 ;  /* 0x0000000803087221 */ /* 0x008fc60000010000 */
        /* <DEDUP_REMOVED lines=12> */
[----:B--2---:R-:W-:Y:S01]  /*d600*/  SHF.R.S32.HI R13, RZ, 0x1f, R6 ;  /* 0x0000001fff0d7819 */ /* 0x004fe20000011406 */
        /* <DEDUP_REMOVED lines=194> */
.L_x_930:
[----:B--2---:R-:W-:Y:S05]  /*e230*/  BSYNC B0 ;  /* 0x0000000000007941 */ /* 0x004fea0003800000 */
.L_x_929:
        /* <DEDUP_REMOVED lines=25> */
.L_x_932:
[----:B------:R-:W-:Y:S05]  /*e3d0*/  BSYNC B0 ;  /* 0x0000000000007941 */ /* 0x000fea0003800000 */
.L_x_931:
        /* <DEDUP_REMOVED lines=21> */
.L_x_902:
[----:B------:R-:W2:Y:S01]  /*e530*/  LDC.U8 R2, c[0x0][0x329] ;  /* 0x0000ca40ff027b82 */ /* 0x000ea20000000000 */
[----:B------:R-:W-:Y:S01]  /*e540*/  ISETP.NE.AND P2, PT, R162, -0x1, PT ;  /* 0xffffffffa200780c */ /* 0x000fe20003f45270 */
[----:B------:R-:W-:Y:S01]  /*e550*/  BSSY B0, `(.L_x_933) ;  /* 0x0000044000007945 */ /* 0x000fe20003800000 */
[----:B------:R-:W-:-:S02]  /*e560*/  LEA.HI R16, R16, R7, RZ, 0x2 ;  /* 0x0000000710107211 */ /* 0x000fc400078f10ff */
[----:B------:R-:W-:-:S03]  /*e570*/  IADD3 R169, -R20, R169, RZ ;  /* 0x000000a914a97210 */ /* 0x000fc60007ffe1ff */
[----:B------:R-:W3:Y:S06]  /*e580*/  LDC.U8 R0, c[0x0][0x328] ;  /* 0x0000ca00ff007b82 */ /* 0x000eec0000000000 */
[----:B------:R-:W-:Y:S01]  /*e590*/  @!P2 SHF.R.S32.HI R9, RZ, 0x1f, R22 ;  /* 0x0000001fff09a819 */ /* 0x000fe20000011416 */
[----:B------:R-:W-:-:S04]  /*e5a0*/  @P2 IMAD.WIDE.U32 R10, R162, c[0x0][0x1e8], RZ ;  /* 0x00007a00a20a2a25 */ /* 0x000fc800078e00ff */
[----:B------:R-:W-:Y:S02]  /*e5b0*/  @P2 IMAD R4, R162, c[0x0][0x1ec], R11 ;  /* 0x00007b00a2042a24 */ /* 0x000fe400078e020b */
[----:B------:R-:W-:Y:S02]  /*e5c0*/  @P2 IMAD.MOV.U32 R6, RZ, RZ, R10 ;  /* 0x000000ffff062224 */ /* 0x000fe400078e000a */
[----:B------:R-:W-:Y:S01]  /*e5d0*/  @!P2 IMAD R9, R9, c[0x0][0x1e0], RZ ;  /* 0x000078000909aa24 */ /* 0x000fe200078e02ff */
[----:B--2---:R-:W-:Y:S01]  /*e5e0*/  ISETP.NE.AND P1, PT, R2, RZ, PT ;  /* 0x000000ff0200720c */ /* 0x004fe20003f25270 */
[----:B------:R-:W-:-:S04]  /*e5f0*/  @!P2 IMAD.WIDE.U32 R10, R22, c[0x0][0x1e0], RZ ;  /* 0x00007800160aaa25 */ /* 0x000fc800078e00ff */
[----:B------:R-:W-:Y:S01]  /*e600*/  @!P2 IMAD.MOV.U32 R6, RZ, RZ, R10 ;  /* 0x000000ffff06a224 */ /* 0x000fe200078e000a */
[----:B---3--:R-:W-:-:S04]  /*e610*/  ISETP.NE.AND P3, PT, R0, RZ, PT ;  /* 0x000000ff0000720c */ /* 0x008fc80003f65270 */
[----:B------:R-:W-:-:S03]  /*e620*/  ISETP.EQ.AND P3, PT, R2, RZ, P3 ;  /* 0x000000ff0200720c */ /* 0x000fc60001f62270 */
[----:B------:R-:W-:Y:S01]  /*e630*/  @P1 IMAD.MOV.U32 R3, RZ, RZ, c[0x0][0x210] ;  /* 0x00008400ff031624 */ /* 0x000fe200078e00ff */
[----:B------:R-:W-:Y:S01]  /*e640*/  @!P1 ISETP.NE.AND P0, PT, R0, RZ, PT ;  /* 0x000000ff0000920c */ /* 0x000fe20003f05270 */
[----:B------:R-:W-:Y:S02]  /*e650*/  @!P1 IMAD.MOV.U32 R0, RZ, RZ, c[0x0][0x214] ;  /* 0x00008500ff009624 */ /* 0x000fe400078e00ff */
[----:B------:R-:W-:Y:S02]  /*e660*/  @P1 IMAD R3, R3, c[0x0][0x214], RZ ;  /* 0x0000850003031a24 */ /* 0x000fe400078e02ff */
[----:B------:R-:W-:Y:S01]  /*e670*/  @P1 IMAD.MOV.U32 R5, RZ, RZ, 0x1 ;  /* 0x00000001ff051424 */ /* 0x000fe200078e00ff */
[----:B------:R-:W-:Y:S01]  /*e680*/  @!P1 SEL R3, R0, c[0x0][0x234], !P0 ;  /* 0x00008d0000039a07 */ /* 0x000fe20004000000 */
[----:B------:R-:W-:Y:S01]  /*e690*/  @!P2 IMAD R2, R22, c[0x0][0x1e4], R9 ;  /* 0x000079001602aa24 */ /* 0x000fe200078e0209 */
[----:B------:R-:W-:Y:S02]  /*e6a0*/  ISETP.NE.OR P0, PT, R162, -0x1, !P3 ;  /* 0xffffffffa200780c */ /* 0x000fe40005f05670 */
[----:B------:R-:W-:Y:S01]  /*e6b0*/  LOP3.LUT R0, R16, 0xfffffffc, RZ, 0xc0, !PT ;  /* 0xfffffffc10007812 */ /* 0x000fe200078ec0ff */
[----:B------:R-:W-:Y:S01]  /*e6c0*/  @!P1 IMAD R5, R3, c[0x0][0x1c0], RZ ;  /* 0x0000700003059a24 */ /* 0x000fe200078e02ff */
[----:B------:R-:W-:Y:S01]  /*e6d0*/  SHF.R.S32.HI R16, RZ, 0x2, R16 ;  /* 0x00000002ff107819 */ /* 0x000fe20000011410 */
[----:B------:R-:W-:Y:S01]  /*e6e0*/  @!P2 IMAD.IADD R4, R11, 0x1, R2 ;  /* 0x000000010b04a824 */ /* 0x000fe200078e0202 */
[----:B------:R-:W-:Y:S01]  /*e6f0*/  IADD3 R0, -R0, R7, RZ ;  /* 0x0000000700007210 */ /* 0x000fe20007ffe1ff */
[----:B------:R-:W-:Y:S01]  /*e700*/  IMAD R5, R22, R5, RZ ;  /* 0x0000000516057224 */ /* 0x000fe200078e02ff */
[----:B------:R-:W-:Y:S01]  /*e710*/  SHF.R.S32.HI R2, RZ, 0x1f, R26 ;  /* 0x0000001fff027819 */ /* 0x000fe2000001141a */
[----:B------:R-:W-:Y:S01]  /*e720*/  @P1 IMAD.MOV.U32 R7, RZ, RZ, c[0x0][0x210] ;  /* 0x00008400ff071624 */ /* 0x000fe200078e00ff */
[----:B------:R-:W-:Y:S01]  /*e730*/  ISETP.GE.AND P2, PT, R16, R169, PT ;  /* 0x000000a91000720c */ /* 0x000fe20003f46270 */
[----:B------:R-:W-:Y:S01]  /*e740*/  @!P1 IMAD.MOV.U32 R7, RZ, RZ, 0x1 ;  /* 0x00000001ff079424 */ /* 0x000fe200078e00ff */
[----:B------:R-:W-:Y:S01]  /*e750*/  SEL R5, R5, RZ, !P3 ;  /* 0x000000ff05057207 */ /* 0x000fe20005800000 */
[----:B------:R-:W-:Y:S01]  /*e760*/  @!P0 IMAD R162, R22, c[0x0][0x214], RZ ;  /* 0x0000850016a28a24 */ /* 0x000fe200078e02ff */
[----:B------:R-:W-:Y:S01]  /*e770*/  @!P3 CS2R R14, SRZ ;  /* 0x00000000000eb805 */ /* 0x000fe2000001ff00 */
[----:B------:R-:W-:Y:S01]  /*e780*/  IMAD R9, R2, c[0x0][0x1f0], RZ ;  /* 0x00007c0002097a24 */ /* 0x000fe200078e02ff */
[----:B------:R-:W-:Y:S01]  /*e790*/  SHF.R.S32.HI R17, RZ, 0x1f, R16 ;  /* 0x0000001fff117819 */ /* 0x000fe20000011410 */
[----:B------:R-:W-:Y:S01]  /*e7a0*/  IMAD R5, R26, R3, R5 ;  /* 0x000000031a057224 */ /* 0x000fe200078e0205 */
[----:B------:R-:W-:Y:S01]  /*e7b0*/  @P3 MOV R14, R162 ;  /* 0x000000a2000e3202 */ /* 0x000fe20000000f00 */
[----:B------:R-:W-:Y:S01]  /*e7c0*/  IMAD.SHL.U32 R3, R0, 0x8, RZ ;  /* 0x0000000800037824 */ /* 0x000fe200078e00ff */
[----:B------:R-:W-:Y:S01]  /*e7d0*/  @P3 SHF.R.S32.HI R15, RZ, 0x1f, R162 ;  /* 0x0000001fff0f3819 */ /* 0x000fe200000114a2 */
[----:B------:R-:W-:-:S02]  /*e7e0*/  IMAD R20, R20, R7, RZ ;  /* 0x0000000714147224 */ /* 0x000fc400078e02ff */
[----:B------:R-:W-:Y:S01]  /*e7f0*/  IMAD R9, R26, c[0x0][0x1f4], R9 ;  /* 0x00007d001a097a24 */ /* 0x000fe200078e0209 */
[----:B------:R-:W-:Y:S01]  /*e800*/  IADD3 R10, P0, R3, R6, RZ ;  /* 0x00000006030a7210 */ /* 0x000fe20007f1e0ff */
[----:B------:R-:W-:Y:S01]  /*e810*/  IMAD.WIDE R12, R13, 0x40, R16 ;  /* 0x000000400d0c7825 */ /* 0x000fe200078e0210 */
[C---:B------:R-:W-:Y:S02]  /*e820*/  IADD3 R2, R3.reuse, 0x40, RZ ;  /* 0x0000004003027810 */ /* 0x040fe40007ffe0ff */
[C---:B------:R-:W-:Y:S02]  /*e830*/  LEA.HI.X.SX32 R11, R3.reuse, R4, 0x1, P0 ;  /* 0x00000004030b7211 */ /* 0x040fe400000f0eff */
[----:B------:R-:W-:-:S03]  /*e840*/  IADD3 R4, R3, 0x20, RZ ;  /* 0x0000002003047810 */ /* 0x000fc60007ffe0ff */
[----:B------:R-:W-:Y:S01]  /*e850*/  IMAD.WIDE.U32 R26, R26, c[0x0][0x1f0], R10 ;  /* 0x00007c001a1a7a25 */ /* 0x000fe200078e000a */
[----:B------:R-:W-:Y:S02]  /*e860*/  SHF.R.S32.HI R11, RZ, 0x1f, R20 ;  /* 0x0000001fff0b7819 */ /* 0x000fe40000011414 */
[----:B------:R-:W-:Y:S01]  /*e870*/  IADD3 R20, P1, P0, R20, R14, R5 ;  /* 0x0000000e14147210 */ /* 0x000fe2000783e005 */
[----:B------:R-:W-:Y:S01]  /*e880*/  IMAD.IADD R9, R9, 0x1, R27 ;  /* 0x0000000109097824 */ /* 0x000fe200078e021b */
[----:B------:R-:W-:-:S04]  /*e890*/  SHF.R.S32.HI R14, RZ, 0x1f, R5 ;  /* 0x0000001fff0e7819 */ /* 0x000fc80000011405 */
        /* <DEDUP_REMOVED lines=10> */
[----:B-1----:R-:W-:-:S04]  /*e940*/  LEA R18, P3, R14, c[0x0][0x1d0], 0x1 ;  /* 0x000074000e127a11 */ /* 0x002fc800078608ff */
[----:B------:R-:W-:-:S05]  /*e950*/  LEA.HI.X R19, R14, c[0x0][0x1d4], R5, 0x1, P3 ;  /* 0x000075000e137a11 */ /* 0x000fca00018f0c05 */
[----:B------:R1:W-:Y:S04]  /*e960*/  @!P2 STG.E.128 [R18.64], RZ ;  /* 0x000000ff1200a986 */ /* 0x0003e8000c101d1a */
[----:B------:R1:W-:Y:S04]  /*e970*/  @!P1 STG.E.128 [R18.64+0x40], RZ ;  /* 0x000040ff12009986 */ /* 0x0003e8000c101d1a */
[----:B------:R1:W-:Y:S02]  /*e980*/  @!P0 STG.E.128 [R18.64+0x80], RZ ;  /* 0x000080ff12008986 */ /* 0x0003e4000c101d1a */
.L_x_934:
[----:B------:R-:W-:Y:S05]  /*e990*/  BSYNC B0 ;  /* 0x0000000000007941 */ /* 0x000fea0003800000 */
.L_x_933:
        /* <DEDUP_REMOVED lines=20> */
.L_x_936:
[----:B------:R-:W-:Y:S05]  /*eae0*/  BSYNC B0 ;  /* 0x0000000000007941 */ /* 0x000fea0003800000 */
.L_x_935:
        /* <DEDUP_REMOVED lines=19> */
.L_x_937:
        /* <DEDUP_REMOVED lines=14> */
.L_x_1004:


//--------------------- .text._ZN5flash16flash_fwd_kernelI23Flash_fwd_kernel_traitsILi96ELi64ELi64ELi4ELb0ELb0EN7cutlass6half_tE19Flash_kernel_traitsILi96ELi64ELi64ELi4ES3_EELb0ELb1ELb0ELb1ELb0ELb0ELb1ELb0EEEvNS_16Flash_fwd_paramsE --------------------------
	.section	.text._ZN5flash16flash_fwd_kernelI23Flash_fwd_kernel_traitsILi96ELi64ELi64ELi4ELb0ELb0EN7cutlass6half_tE19Flash_kernel_traitsILi96ELi64ELi64ELi4ES3_EELb0ELb1ELb0ELb1ELb0ELb0ELb1ELb0EEEvNS_16Flash_fwd_paramsE,"ax",@progbits
	.sectioninfo	@"SHI_REGISTERS=168"
	.align	128
        .global         _ZN5flash16flash_fwd_kernelI23Flash_fwd_kernel_traitsILi96ELi64ELi64ELi4ELb0ELb0EN7cutlass6half_tE19Flash_kernel_traitsILi96ELi64ELi64ELi4ES3_EELb0ELb1ELb0ELb1ELb0ELb0ELb1ELb0EEEvNS_16Flash_fwd_paramsE
        .type           _ZN5flash16flash_fwd_kernelI23Flash_fwd_kernel_traitsILi96ELi64ELi64ELi4ELb0ELb0EN7cutlass6half_tE19Flash_kernel_traitsILi96ELi64ELi64ELi4ES3_EELb0ELb1ELb0ELb1ELb0ELb0ELb1ELb0EEEvNS_16Flash_fwd_paramsE,@function
        .size           _ZN5flash16flash_fwd_kernelI23Flash_fwd_kernel_traitsILi96ELi64ELi64ELi4ELb0ELb0EN7cutlass6half_tE19Flash_kernel_traitsILi96ELi64ELi64ELi4ES3_EELb0ELb1ELb0ELb1ELb0ELb0ELb1ELb0EEEvNS_16Flash_fwd_paramsE,(.L_x_1005 - _ZN5flash16flash_fwd_kernelI23Flash_fwd_kernel_traitsILi96ELi64ELi64ELi4ELb0ELb0EN7cutlass6half_tE19Flash_kernel_traitsILi96ELi64ELi64ELi4ES3_EELb0ELb1ELb0ELb1ELb0ELb0ELb1ELb0EEEvNS_16Flash_fwd_paramsE)
        .other          _ZN5flash16flash_fwd_kernelI23Flash_fwd_kernel_traitsILi96ELi64ELi64ELi4ELb0ELb0EN7cutlass6half_tE19Flash_kernel_traitsILi96ELi64ELi64ELi4ES3_EELb0ELb1ELb0ELb1ELb0ELb0ELb1ELb0EEEvNS_16Flash_fwd_paramsE,@"STO_CUDA_ENTRY STV_DEFAULT"
_ZN5flash16flash_fwd_kernelI23Flash_fwd_kernel_traitsILi96ELi64ELi64ELi4ELb0ELb0EN7cutlass6half_tE19Flash_kernel_traitsILi96ELi64ELi64ELi4ES3_EELb0ELb1ELb0ELb1ELb0ELb0ELb1ELb0EEEvNS_16Flash_fwd_paramsE:
.text._ZN5flash16flash_fwd_kernelI23Flash_fwd_kernel_traitsILi96ELi64ELi64ELi4ELb0ELb0EN7cutlass6half_tE19Flash_kernel_traitsILi96ELi64ELi64ELi4ES3_EELb0ELb1ELb0ELb1ELb0ELb0ELb1ELb0EEEvNS_16Flash_fwd_paramsE:
        /* <DEDUP_REMOVED lines=33> */
.L_x_938:
[----:B-1-34-:R-:W-:Y:S02]  /*0210*/  MOV R4, c[0x0][0x218] ;  /* 0x0000860000047a02 */ /* 0x01afe40000000f00 */
.L_x_939:
        /* <DEDUP_REMOVED lines=50> */
.L_x_941:
        /* <DEDUP_REMOVED lines=39> */
.L_x_942:
        /* <DEDUP_REMOVED lines=101> */
.L_x_944:
[----:B------:R-:W-:Y:S05]  /*0e00*/  BSYNC B0 ;  /* 0x0000000000007941 */ /* 0x000fea0003800000 */
.L_x_943:
        /* <DEDUP_REMOVED lines=40> */
.L_x_946:
[----:B------:R-:W-:Y:S05]  /*1090*/  BSYNC B0 ;  /* 0x0000000000007941 */ /* 0x000fea0003800000 */
.L_x_945:
        /* <DEDUP_REMOVED lines=38> */
.L_x_948:
[----:B------:R-:W-:Y:S05]  /*1300*/  BSYNC B0 ;  /* 0x0000000000007941 */ /* 0x000fea0003800000 */
.L_x_947:
        /* <DEDUP_REMOVED lines=34> */
.L_x_950:
[----:B------:R-:W-:Y:S05]  /*1530*/  BSYNC B0 ;  /* 0x0000000000007941 */ /* 0x000fea0003800000 */
.L_x_949:
        /* <DEDUP_REMOVED lines=58> */
[----:B------:R-:W-:Y:S01]  /*18e0*/  IMAD R22, R88, UR6, RZ ;  /* 0x0000000658167c24 */ /* 0x000fe2000f8e02ff */
        /* <DEDUP_REMOVED lines=51> */
.L_x_952:
[----:B-1----:R-:W-:Y:S05]  /*1c20*/  BSYNC B0 ;  /* 0x0000000000007941 */ /* 0x002fea0003800000 */
.L_x_951:
        /* <DEDUP_REMOVED lines=36> */
.L_x_954:
[----:B------:R-:W-:Y:S05]  /*1e70*/  BSYNC B0 ;  /* 0x0000000000007941 */ /* 0x000fea0003800000 */
.L_x_953:
[----:B------:R-:W-:Y:S01]  /*1e80*/  IMAD.SHL.U32 R112, R112, 0x2, RZ ;  /* 0x0000000270707824 */ /* 0x000fe200078e00ff */
[----:B------:R-:W-:Y:S01]  /*1e90*/  LDSM.16.M88.4 R44, [R113] ;  /* 0x00000000712c783b */ /* 0x000fe20000000200 */
[----:B------:R-:W-:Y:S01]  /*1ea0*/  IMAD R111, R4, 0x2, R113 ;  /* 0x00000002046f7824 */ /* 0x000fe200078e0271 */
[----:B------:R-:W-:Y:S01]  /*1eb0*/  IADD3 R97, R7, 0x8, RZ ;  /* 0x0000000807617810 */ /* 0x000fe20007ffe0ff */
[----:B------:R-:W-:Y:S01]  /*1ec0*/  IMAD R109, R3, 0x2, R112 ;  /* 0x00000002036d7824 */ /* 0x000fe200078e0270 */
[----:B--2---:R-:W2:Y:S01]  /*1ed0*/  LDSM.16.M88.4 R28, [R112+0x3000] ;  /* 0x00300000701c783b */ /* 0x004ea20000000200 */
[----:B------:R-:W-:Y:S01]  /*1ee0*/  IMAD R6, R88, 0x40, R117 ;  /* 0x0000004058067824 */ /* 0x000fe200078e0275 */
[-C--:B------:R-:W-:Y:S02]  /*1ef0*/  IMNMX R102, R7, R2.reuse, PT ;  /* 0x0000000207667217 */ /* 0x080fe40003800200 */
[----:B------:R-:W-:Y:S01]  /*1f00*/  LDSM.16.M88.4 R76, [R111] ;  /* 0x000000006f4c783b */ /* 0x000fe20000000200 */
[----:B------:R-:W-:Y:S01]  /*1f10*/  IMNMX R97, R97, R2, PT ;  /* 0x0000000261617217 */ /* 0x000fe20003800200 */
[----:B------:R-:W-:Y:S01]  /*1f20*/  I2F R3, R6 ;  /* 0x0000000600037306 */ /* 0x000fe20000201400 */
[C---:B------:R-:W-:Y:S01]  /*1f30*/  IADD3 R90, R6.reuse, 0x11, RZ ;  /* 0x00000011065a7810 */ /* 0x040fe20007ffe0ff */
[----:B------:R-:W-:Y:S01]  /*1f40*/  LDSM.16.M88.4 R16, [R109+0x3000] ;  /* 0x003000006d10783b */ /* 0x000fe20000000200 */
[----:B------:R-:W-:-:S03]  /*1f50*/  IADD3 R94, R6, 0x28, RZ ;  /* 0x00000028065e7810 */ /* 0x000fc60007ffe0ff */
[----:B------:R-:W5:Y:S02]  /*1f60*/  LDSM.16.M88.4 R60, [R112+0x3400] ;  /* 0x00340000703c783b */ /* 0x000f640000000200 */
[----:B------:R-:W-:Y:S02]  /*1f70*/  I2F R89, R90 ;  /* 0x0000005a00597306 */ /* 0x000fe40000201400 */
[----:B------:R-:W-:Y:S04]  /*1f80*/  LDSM.16.M88.4 R40, [R113+0x1000] ;  /* 0x001000007128783b */ /* 0x000fe80000000200 */
[----:B------:R-:W1:Y:S02]  /*1f90*/  LDSM.16.M88.4 R84, [R112+0x4000] ;  /* 0x004000007054783b */ /* 0x000e640000000200 */
[----:B------:R-:W-:Y:S02]  /*1fa0*/  I2F R103, R94 ;  /* 0x0000005e00677306 */ /* 0x000fe40000201400 */
[----:B------:R-:W3:Y:S04]  /*1fb0*/  LDSM.16.M88.4 R52, [R112+0x3800] ;  /* 0x003800007034783b */ /* 0x000ee80000000200 */
[----:B------:R-:W-:Y:S04]  /*1fc0*/  LDSM.16.M88.4 R32, [R111+0x1000] ;  /* 0x001000006f20783b */ /* 0x000fe80000000200 */
[----:B------:R-:W4:Y:S04]  /*1fd0*/  LDSM.16.M88.4 R80, [R109+0x4000] ;  /* 0x004000006d50783b */ /* 0x000f280000000200 */
[----:B------:R-:W1:Y:S01]  /*1fe0*/  LDSM.16.M88.4 R72, [R109+0x3400] ;  /* 0x003400006d48783b */ /* 0x000e620000000200 */
[C---:B--2---:R-:W-:Y:S03]  /*1ff0*/  HMMA.16816.F32 R20, R44.reuse, R28, RZ ;  /* 0x0000001c2c14723c */ /* 0x044fe600000018ff */
[----:B---34-:R-:W2:Y:S04]  /*2000*/  LDSM.16.M88.4 R8, [R112+0x3c00] ;  /* 0x003c00007008783b */ /* 0x018ea80000000200 */
[----:B------:R-:W3:Y:S01]  /*2010*/  LDSM.16.M88.4 R68, [R109+0x3800] ;  /* 0x003800006d44783b */ /* 0x000ee20000000200 */
[C---:B------:R-:W-:Y:S03]  /*2020*/  HMMA.16816.F32 R28, R44.reuse, R30, RZ ;  /* 0x0000001e2c1c723c */ /* 0x040fe600000018ff */
[----:B------:R-:W-:Y:S04]  /*2030*/  LDSM.16.M88.4 R12, [R113+0x2000] ;  /* 0x00200000710c783b */ /* 0x000fe80000000200 */
[----:B------:R-:W4:Y:S01]  /*2040*/  LDSM.16.M88.4 R24, [R112+0x5000] ;  /* 0x005000007018783b */ /* 0x000f220000000200 */
[----:B-----5:R-:W-:Y:S03]  /*2050*/  HMMA.16816.F32 R64, R44, R60, RZ ;  /* 0x0000003c2c40723c */ /* 0x020fe600000018ff */
[----:B------:R-:W5:Y:S04]  /*2060*/  LDSM.16.M88.4 R36, [R112+0x4400] ;  /* 0x004400007024783b */ /* 0x000f680000000200 */
[----:B------:R-:W0:Y:S01]  /*2070*/  LDGDEPBAR ;  /* 0x00000000000079af */ /* 0x000e220000000000 */
[C---:B------:R-:W-:Y:S08]  /*2080*/  HMMA.16816.F32 R20, R76.reuse, R16, R20 ;  /* 0x000000104c14723c */ /* 0x040ff00000001814 */
[----:B------:R-:W-:Y:S01]  /*2090*/  HMMA.16816.F32 R28, R76, R18, R28 ;  /* 0x000000124c1c723c */ /* 0x000fe2000000181c */
[----:B------:R-:W-:Y:S07]  /*20a0*/  LDSM.16.M88.4 R16, [R109+0x5000] ;  /* 0x005000006d10783b */ /* 0x000fee0000000200 */
[----:B------:R-:W-:Y:S08]  /*20b0*/  HMMA.16816.F32 R60, R44, R62, RZ ;  /* 0x0000003e2c3c723c */ /* 0x000ff000000018ff */
[----:B-1----:R-:W-:Y:S07]  /*20c0*/  HMMA.16816.F32 R20, R40, R84, R20 ;  /* 0x000000542814723c */ /* 0x002fee0000001814 */
[----:B------:R-:W-:Y:S01]  /*20d0*/  IADD3 R84, R6, 0x9, RZ ;  /* 0x0000000906547810 */ /* 0x000fe20007ffe0ff */
[----:B------:R-:W-:Y:S03]  /*20e0*/  HMMA.16816.F32 R56, R44, R52, RZ ;  /* 0x000000342c38723c */ /* 0x000fe600000018ff */
[----:B------:R-:W-:Y:S01]  /*20f0*/  I2F R85, R84 ;  /* 0x0000005400557306 */ /* 0x000fe20000201400 */
[----:B------:R-:W-:-:S02]  /*2100*/  ISETP.GE.AND P4, PT, R84, R97, PT ;  /* 0x000000615400720c */ /* 0x000fc40003f86270 */
[-C--:B------:R-:W-:Y:S02]  /*2110*/  ISETP.GE.AND P5, PT, R84, R102.reuse, PT ;  /* 0x000000665400720c */ /* 0x080fe40003fa6270 */
[----:B------:R-:W-:Y:S08]  /*2120*/  HMMA.16816.F32 R52, R44, R54, RZ ;  /* 0x000000362c34723c */ /* 0x000ff000000018ff */
[----:B------:R-:W-:Y:S07]  /*2130*/  HMMA.16816.F32 R28, R40, R86, R28 ;  /* 0x00000056281c723c */ /* 0x000fee000000181c */
[----:B------:R-:W-:Y:S01]  /*2140*/  IADD3 R86, R6, 0x10, RZ ;  /* 0x0000001006567810 */ /* 0x000fe20007ffe0ff */
[----:B------:R-:W-:Y:S03]  /*2150*/  HMMA.16816.F32 R20, R32, R80, R20 ;  /* 0x000000502014723c */ /* 0x000fe60000001814 */
[----:B------:R-:W-:Y:S01]  /*2160*/  I2F R87, R86 ;  /* 0x0000005600577306 */ /* 0x000fe20000201400 */
[----:B------:R-:W-:-:S03]  /*2170*/  ISETP.GE.AND P1, PT, R86, R102, PT ;  /* 0x000000665600720c */ /* 0x000fc60003f26270 */
[----:B------:R-:W-:Y:S01]  /*2180*/  IADD3 R80, R6, 0x1, RZ ;  /* 0x0000000106507810 */ /* 0x000fe20007ffe0ff */
[C---:B------:R-:W-:Y:S03]  /*2190*/  HMMA.16816.F32 R64, R76.reuse, R72, R64 ;  /* 0x000000484c40723c */ /* 0x040fe60000001840 */
[----:B------:R-:W-:Y:S01]  /*21a0*/  I2F R81, R80 ;  /* 0x0000005000517306 */ /* 0x000fe20000201400 */
[CC--:B------:R-:W-:Y:S02]  /*21b0*/  ISETP.GE.AND P6, PT, R80.reuse, R102.reuse, PT ;  /* 0x000000665000720c */ /* 0x0c0fe40003fc6270 */
[----:B------:R-:W-:Y:S02]  /*21c0*/  ISETP.GE.AND P2, PT, R80, R97, PT ;  /* 0x000000615000720c */ /* 0x000fe40003f46270 */
[----:B------:R-:W-:Y:S01]  /*21d0*/  HMMA.16816.F32 R60, R76, R74, R60 ;  /* 0x0000004a4c3c723c */ /* 0x000fe2000000183c */
[----:B------:R-:W-:Y:S07]  /*21e0*/  LDSM.16.M88.4 R72, [R109+0x3c00] ;  /* 0x003c00006d48783b */ /* 0x000fee0000000200 */
[----:B--2---:R-:W-:Y:S08]  /*21f0*/  HMMA.16816.F32 R48, R44, R8, RZ ;  /* 0x000000082c30723c */ /* 0x004ff000000018ff */
[----:B---3--:R-:W-:Y:S08]  /*2200*/  HMMA.16816.F32 R56, R76, R68, R56 ;  /* 0x000000444c38723c */ /* 0x008ff00000001838 */
[----:B------:R-:W-:Y:S01]  /*2210*/  HMMA.16816.F32 R44, R44, R10, RZ ;  /* 0x0000000a2c2c723c */ /* 0x000fe200000018ff */
[----:B------:R-:W1:Y:S07]  /*2220*/  LDSM.16.M88.4 R8, [R111+0x2000] ;  /* 0x002000006f08783b */ /* 0x000e6e0000000200 */
[----:B------:R-:W-:Y:S01]  /*2230*/  HMMA.16816.F32 R68, R76, R70, R52 ;  /* 0x000000464c44723c */ /* 0x000fe20000001834 */
[----:B------:R-:W2:Y:S07]  /*2240*/  LDSM.16.M88.4 R52, [R109+0x4400] ;  /* 0x004400006d34783b */ /* 0x000eae0000000200 */
[----:B------:R-:W-:Y:S07]  /*2250*/  HMMA.16816.F32 R28, R32, R82, R28 ;  /* 0x00000052201c723c */ /* 0x000fee000000181c */
[----:B------:R-:W-:Y:S01]  /*2260*/  IADD3 R82, R6, 0x8, RZ ;  /* 0x0000000806527810 */ /* 0x000fe20007ffe0ff */
[----:B----4-:R-:W-:Y:S03]  /*2270*/  HMMA.16816.F32 R20, R12, R24, R20 ;  /* 0x000000180c14723c */ /* 0x010fe60000001814 */
[----:B------:R-:W-:Y:S01]  /*2280*/  I2F R83, R82 ;  /* 0x0000005200537306 */ /* 0x000fe20000201400 */
[----:B------:R-:W-:-:S02]  /*2290*/  ISETP.GE.AND P3, PT, R82, R102, PT ;  /* 0x000000665200720c */ /* 0x000fc40003f66270 */
[----:B------:R-:W-:Y:S02]  /*22a0*/  ISETP.GE.AND P0, PT, R82, R97, PT ;  /* 0x000000615200720c */ /* 0x000fe40003f06270 */
[C---:B-----5:R-:W-:Y:S08]  /*22b0*/  HMMA.16816.F32 R64, R40.reuse, R36, R64 ;  /* 0x000000242840723c */ /* 0x060ff00000001840 */
[----:B------:R-:W-:Y:S01]  /*22c0*/  HMMA.16816.F32 R60, R40, R38, R60 ;  /* 0x00000026283c723c */ /* 0x000fe2000000183c */
[----:B------:R-:W3:Y:S07]  /*22d0*/  LDSM.16.M88.4 R36, [R112+0x5400] ;  /* 0x005400007024783b */ /* 0x000eee0000000200 */
[----:B------:R-:W-:Y:S01]  /*22e0*/  HMMA.16816.F32 R28, R12, R26, R28 ;  /* 0x0000001a0c1c723c */ /* 0x000fe2000000181c */
[----:B------:R-:W4:Y:S07]  /*22f0*/  LDSM.16.M88.4 R24, [R112+0x4800] ;  /* 0x004800007018783b */ /* 0x000f2e0000000200 */
[----:B-1----:R-:W-:Y:S08]  /*2300*/  HMMA.16816.F32 R20, R8, R16, R20 ;  /* 0x000000100814723c */ /* 0x002ff00000001814 */
[C---:B--2---:R-:W-:Y:S08]  /*2310*/  HMMA.16816.F32 R64, R32.reuse, R52, R64 ;  /* 0x000000342040723c */ /* 0x044ff00000001840 */
[----:B------:R-:W-:Y:S01]  /*2320*/  HMMA.16816.F32 R60, R32, R54, R60 ;  /* 0x00000036203c723c */ /* 0x000fe2000000183c */
[----:B------:R-:W-:Y:S07]  /*2330*/  LDSM.16.M88.4 R52, [R109+0x4800] ;  /* 0x004800006d34783b */ /* 0x000fee0000000200 */
[----:B------:R-:W-:Y:S01]  /*2340*/  HMMA.16816.F32 R28, R8, R18, R28 ;  /* 0x00000012081c723c */ /* 0x000fe2000000181c */
[----:B------:R-:W1:Y:S01]  /*2350*/  LDSM.16.M88.4 R16, [R109+0x5400] ;  /* 0x005400006d10783b */ /* 0x000e620000000200 */
[----:B------:R-:W-:-:S06]  /*2360*/  FMUL.FTZ R91, R20, c[0x0][0x2ec] ;  /* 0x0000bb00145b7a20 */ /* 0x000fcc0000410000 */
[C---:B------:R-:W-:Y:S01]  /*2370*/  HMMA.16816.F32 R48, R76.reuse, R72, R48 ;  /* 0x000000484c30723c */ /* 0x040fe20000001830 */
[----:B------:R-:W2:Y:S06]  /*2380*/  MUFU.TANH R91, R91 ;  /* 0x0000005b005b7308 */ /* 0x000eac0000002400 */
[----:B------:R-:W-:Y:S01]  /*2390*/  IADD3 R72, R6, 0x18, RZ ;  /* 0x0000001806487810 */ /* 0x000fe20007ffe0ff */
[----:B------:R-:W-:Y:S03]  /*23a0*/  HMMA.16816.F32 R44, R76, R74, R44 ;  /* 0x0000004a4c2c723c */ /* 0x000fe6000000182c */
[----:B------:R-:W-:Y:S04]  /*23b0*/  I2F R73, R72 ;  /* 0x0000004800497306 */ /* 0x000fe80000201400 */
[----:B------:R-:W-:Y:S01]  /*23c0*/  FMUL.FTZ R75, R21, c[0x0][0x2ec] ;  /* 0x0000bb00154b7a20 */ /* 0x000fe20000410000 */
[----:B---3--:R-:W-:Y:S01]  /*23d0*/  HMMA.16816.F32 R64, R12, R36, R64 ;  /* 0x000000240c40723c */ /* 0x008fe20000001840 */
[----:B------:R-:W-:Y:S01]  /*23e0*/  FMUL.FTZ R74, R22, c[0x0][0x2ec] ;  /* 0x0000bb00164a7a20 */ /* 0x000fe20000410000 */
[----:B------:R-:W-:Y:S01]  /*23f0*/  IADD3 R78, R6, 0x20, RZ ;  /* 0x00000020064e7810 */ /* 0x000fe20007ffe0ff */
[----:B------:R-:W-:-:S02]  /*2400*/  FMUL.FTZ R76, R23, c[0x0][0x2ec] ;  /* 0x0000bb00174c7a20 */ /* 0x000fc40000410000 */
[----:B------:R-:W3:Y:S01]  /*2410*/  LDSM.16.M88.4 R20, [R112+0x4c00] ;  /* 0x004c00007014783b */ /* 0x000ee20000000200 */
[----:B------:R-:W-:Y:S01]  /*2420*/  FMUL.FTZ R28, R28, c[0x0][0x2ec] ;  /* 0x0000bb001c1c7a20 */ /* 0x000fe20000410000 */
[----:B------:R-:W-:Y:S01]  /*2430*/  IADD3 R36, R6, 0x19, RZ ;  /* 0x0000001906247810 */ /* 0x000fe20007ffe0ff */
[----:B------:R-:W-:Y:S01]  /*2440*/  HMMA.16816.F32 R60, R12, R38, R60 ;  /* 0x000000260c3c723c */ /* 0x000fe2000000183c */
[----:B------:R-:W-:Y:S01]  /*2450*/  FMUL.FTZ R29, R29, c[0x0][0x2ec] ;  /* 0x0000bb001d1d7a20 */ /* 0x000fe20000410000 */
[----:B------:R-:W5:Y:S01]  /*2460*/  MUFU.TANH R92, R28 ;  /* 0x0000001c005c7308 */ /* 0x000f620000002400 */
[----:B------:R-:W-:Y:S02]  /*2470*/  FMUL.FTZ R30, R30, c[0x0][0x2ec] ;  /* 0x0000bb001e1e7a20 */ /* 0x000fe40000410000 */
[----:B------:R-:W-:Y:S02]  /*2480*/  FMUL.FTZ R31, R31, c[0x0][0x2ec] ;  /* 0x0000bb001f1f7a20 */ /* 0x000fe40000410000 */
[----:B------:R-:W-:Y:S01]  /*2490*/  IADD3 R38, R6, 0x21, RZ ;  /* 0x0000002106267810 */ /* 0x000fe20007ffe0ff */
[----:B----4-:R-:W-:Y:S01]  /*24a0*/  HMMA.16816.F32 R56, R40, R24, R56 ;  /* 0x000000182838723c */ /* 0x010fe20000001838 */
[-C--:B--2---:R-:W-:Y:S01]  /*24b0*/  FFMA.FTZ R91, R3, R0.reuse, R91 ;  /* 0x00000000035b7223 */ /* 0x084fe2000001005b */
[----:B------:R-:W-:Y:S06]  /*24c0*/  MUFU.TANH R79, R29 ;  /* 0x0000001d004f7308 */ /* 0x000fec0000002400 */
[----:B-1----:R-:W-:Y:S02]  /*24d0*/  HMMA.16816.F32 R64, R8, R16, R64 ;  /* 0x000000100840723c */ /* 0x002fe40000001840 */
[----:B------:R-:W1:Y:S01]  /*24e0*/  MUFU.TANH R93, R30 ;  /* 0x0000001e005d7308 */ /* 0x000e620000002400 */
[----:B-----5:R-:W-:-:S05]  /*24f0*/  FFMA.FTZ R92, R83, R0, R92 ;  /* 0x00000000535c7223 */ /* 0x020fca000001005c */
[----:B------:R-:W-:Y:S01]  /*2500*/  HMMA.16816.F32 R60, R8, R18, R60 ;  /* 0x00000012083c723c */ /* 0x000fe2000000183c */
[----:B------:R-:W2:Y:S01]  /*2510*/  LDSM.16.M88.4 R16, [R109+0x4c00] ;  /* 0x004c00006d10783b */ /* 0x000ea20000000200 */
[----:B------:R-:W-:Y:S06]  /*2520*/  MUFU.TANH R75, R75 ;  /* 0x0000004b004b7308 */ /* 0x000fec0000002400 */
[----:B------:R-:W-:Y:S01]  /*2530*/  HMMA.16816.F32 R68, R40, R26, R68 ;  /* 0x0000001a2844723c */ /* 0x000fe20000001844 */
[----:B------:R-:W4:Y:S01]  /*2540*/  LDSM.16.M88.4 R24, [R112+0x5800] ;  /* 0x005800007018783b */ /* 0x000f220000000200 */
[----:B------:R-:W-:Y:S01]  /*2550*/  I2F R39, R38 ;  /* 0x0000002600277306 */ /* 0x000fe20000201400 */
[----:B-1----:R-:W-:-:S05]  /*2560*/  FFMA.FTZ R93, R83, R0, R93 ;  /* 0x00000000535d7223 */ /* 0x002fca000001005d */
[C---:B---3--:R-:W-:Y:S01]  /*2570*/  HMMA.16816.F32 R48, R40.reuse, R20, R48 ;  /* 0x000000142830723c */ /* 0x048fe20000001830 */
[----:B------:R-:W-:Y:S01]  /*2580*/  FMUL.FTZ R66, R66, c[0x0][0x2ec] ;  /* 0x0000bb0042427a20 */ /* 0x000fe20000410000 */
[----:B------:R-:W1:Y:S06]  /*2590*/  MUFU.TANH R76, R76 ;  /* 0x0000004c004c7308 */ /* 0x000e6c0000002400 */
[----:B------:R-:W-:Y:S01]  /*25a0*/  HMMA.16816.F32 R44, R40, R22, R44 ;  /* 0x00000016282c723c */ /* 0x000fe2000000182c */
[----:B------:R-:W-:Y:S01]  /*25b0*/  LDSM.16.M88.4 R20, [R109+0x5800] ;  /* 0x005800006d14783b */ /* 0x000fe20000000200 */
[----:B------:R3:W-:Y:S05]  /*25c0*/  MUFU.TANH R40, R31 ;  /* 0x0000001f00287308 */ /* 0x0007ea0000002400 */
[----:B------:R-:W-:Y:S01]  /*25d0*/  FMUL.FTZ R43, R60, c[0x0][0x2ec] ;  /* 0x0000bb003c2b7a20 */ /* 0x000fe20000410000 */
[----:B------:R-:W-:Y:S01]  /*25e0*/  HMMA.16816.F32 R56, R32, R52, R56 ;  /* 0x000000342038723c */ /* 0x000fe20000001838 */
[----:B------:R-:W-:Y:S01]  /*25f0*/  FMUL.FTZ R41, R64, c[0x0][0x2ec] ;  /* 0x0000bb0040297a20 */ /* 0x000fe20000410000 */
[----:B------:R-:W-:Y:S01]  /*2600*/  I2F R37, R36 ;  /* 0x0000002400257306 */ /* 0x000fe20000201400 */
[----:B------:R-:W-:Y:S01]  /*2610*/  FMUL.FTZ R42, R65, c[0x0][0x2ec] ;  /* 0x0000bb00412a7a20 */ /* 0x000fe20000410000 */
[----:B------:R-:W-:Y:S01]  /*2620*/  IADD3 R60, R6, 0x38, RZ ;  /* 0x00000038063c7810 */ /* 0x000fe20007ffe0ff */
[----:B-1----:R-:W-:-:S02]  /*2630*/  FFMA.FTZ R7, R81, R0, R76 ;  /* 0x0000000051077223 */ /* 0x002fc4000001004c */
[----:B------:R-:W-:Y:S01]  /*2640*/  IADD3 R52, R6, 0x29, RZ ;  /* 0x0000002906347810 */ /* 0x000fe20007ffe0ff */
[C---:B------:R-:W-:Y:S01]  /*2650*/  HMMA.16816.F32 R68, R32.reuse, R54, R68 ;  /* 0x000000362044723c */ /* 0x040fe20000001844 */
[----:B---3--:R-:W1:Y:S01]  /*2660*/  LDSM.16.M88.4 R28, [R112+0x5c00] ;  /* 0x005c0000701c783b */ /* 0x008e620000000200 */
[----:B------:R-:W3:Y:S01]  /*2670*/  MUFU.TANH R43, R43 ;  /* 0x0000002b002b7308 */ /* 0x000ee20000002400 */
[----:B------:R-:W-:Y:S02]  /*2680*/  FSEL R7, R7, -INF , !P2 ;  /* 0xff80000007077808 */ /* 0x000fe40005000000 */
[----:B------:R-:W-:Y:S02]  /*2690*/  ISETP.GE.AND P2, PT, R90, R102, PT ;  /* 0x000000665a00720c */ /* 0x000fe40003f46270 */
[----:B------:R-:W-:Y:S01]  /*26a0*/  FMUL.FTZ R54, R61, c[0x0][0x2ec] ;  /* 0x0000bb003d367a20 */ /* 0x000fe20000410000 */
[----:B--2---:R-:W-:Y:S01]  /*26b0*/  HMMA.16816.F32 R48, R32, R16, R48 ;  /* 0x000000102030723c */ /* 0x004fe20000001830 */
[----:B------:R-:W-:-:S02]  /*26c0*/  FMUL.FTZ R55, R62, c[0x0][0x2ec] ;  /* 0x0000bb003e377a20 */ /* 0x000fc40000410000 */
[----:B------:R-:W-:Y:S01]  /*26d0*/  FMUL.FTZ R62, R63, c[0x0][0x2ec] ;  /* 0x0000bb003f3e7a20 */ /* 0x000fe20000410000 */
[----:B------:R-:W2:Y:S04]  /*26e0*/  MUFU.TANH R41, R41 ;  /* 0x0000002900297308 */ /* 0x000ea80000002400 */
[----:B------:R-:W-:Y:S01]  /*26f0*/  HMMA.16816.F32 R44, R32, R18, R44 ;  /* 0x00000012202c723c */ /* 0x000fe2000000182c */
[----:B------:R-:W5:Y:S01]  /*2700*/  LDSM.16.M88.4 R16, [R109+0x5c00] ;  /* 0x005c00006d10783b */ /* 0x000f620000000200 */
[----:B------:R-:W-:-:S04]  /*2710*/  DEPBAR.LE SB0, 0x0 ;  /* 0x000080000000791a */ /* 0x000fc80000000000 */
[----:B------:R-:W1:Y:S01]  /*2720*/  MUFU.TANH R54, R54 ;  /* 0x0000003600367308 */ /* 0x000e620000002400 */
[-C--:B---3--:R-:W-:Y:S01]  /*2730*/  FFMA.FTZ R43, R73, R0.reuse, R43 ;  /* 0x00000000492b7223 */ /* 0x088fe2000001002b */
[C---:B----4-:R-:W-:Y:S01]  /*2740*/  HMMA.16816.F32 R56, R12.reuse, R24, R56 ;  /* 0x000000180c38723c */ /* 0x050fe20000001838 */
[----:B------:R-:W-:Y:S01]  /*2750*/  IADD3 R32, R6, 0x39, RZ ;  /* 0x0000003906207810 */ /* 0x000fe20007ffe0ff */
[-C--:B------:R-:W-:Y:S02]  /*2760*/  FFMA.FTZ R35, R85, R0.reuse, R79 ;  /* 0x0000000055237223 */ /* 0x080fe4000001004f */
[----:B--2---:R-:W-:Y:S02]  /*2770*/  FFMA.FTZ R41, R87, R0, R41 ;  /* 0x0000000057297223 */ /* 0x004fe40000010029 */
[----:B------:R-:W2:Y:S01]  /*2780*/  MUFU.TANH R24, R66 ;  /* 0x0000004200187308 */ /* 0x000ea20000002400 */
[----:B------:R-:W-:Y:S01]  /*2790*/  FMUL.FTZ R25, R67, c[0x0][0x2ec] ;  /* 0x0000bb0043197a20 */ /* 0x000fe20000410000 */
[----:B------:R-:W-:Y:S01]  /*27a0*/  HMMA.16816.F32 R68, R12, R26, R68 ;  /* 0x0000001a0c44723c */ /* 0x000fe20000001844 */
[----:B------:R-:W-:-:S02]  /*27b0*/  FSEL R35, R35, -INF , !P5 ;  /* 0xff80000023237808 */ /* 0x000fc40006800000 */
[----:B------:R-:W-:-:S03]  /*27c0*/  ISETP.GE.AND P5, PT, R72, R97, PT ;  /* 0x000000614800720c */ /* 0x000fc60003fa6270 */
[----:B------:R-:W3:Y:S01]  /*27d0*/  MUFU.TANH R25, R25 ;  /* 0x0000001900197308 */ /* 0x000ee20000002400 */
[----:B------:R-:W-:Y:S01]  /*27e0*/  IADD3 R26, R6, 0x31, RZ ;  /* 0x00000031061a7810 */ /* 0x000fe20007ffe0ff */
[-C--:B-1----:R-:W-:Y:S01]  /*27f0*/  FFMA.FTZ R54, R37, R0.reuse, R54 ;  /* 0x0000000025367223 */ /* 0x082fe20000010036 */
[C---:B------:R-:W-:Y:S05]  /*2800*/  HMMA.16816.F32 R48, R12.reuse, R28, R48 ;  /* 0x0000001c0c30723c */ /* 0x040fea0000001830 */
[----:B------:R-:W-:Y:S01]  /*2810*/  MUFU.TANH R62, R62 ;  /* 0x0000003e003e7308 */ /* 0x000fe20000002400 */
[-C--:B--2---:R-:W-:Y:S02]  /*2820*/  FFMA.FTZ R24, R87, R0.reuse, R24 ;  /* 0x0000000057187223 */ /* 0x084fe40000010018 */
[----:B------:R-:W-:Y:S05]  /*2830*/  HMMA.16816.F32 R44, R12, R30, R44 ;  /* 0x0000001e0c2c723c */ /* 0x000fea000000182c */
[----:B------:R-:W1:Y:S01]  /*2840*/  MUFU.TANH R42, R42 ;  /* 0x0000002a002a7308 */ /* 0x000e620000002400 */
[-C--:B---3--:R-:W-:Y:S01]  /*2850*/  FFMA.FTZ R25, R89, R0.reuse, R25 ;  /* 0x0000000059197223 */ /* 0x088fe20000010019 */
[----:B------:R-:W-:Y:S01]  /*2860*/  FSEL R13, R93, -INF , !P0 ;  /* 0xff8000005d0d7808 */ /* 0x000fe20004000000 */
[----:B------:R-:W-:Y:S01]  /*2870*/  HMMA.16816.F32 R56, R8, R20, R56 ;  /* 0x000000140838723c */ /* 0x000fe20000001838 */
[----:B------:R-:W-:Y:S01]  /*2880*/  FFMA.FTZ R15, R85, R0, R40 ;  /* 0x00000000550f7223 */ /* 0x000fe20000010028 */
[----:B------:R-:W-:-:S03]  /*2890*/  ISETP.GE.AND P0, PT, R72, R102, PT ;  /* 0x000000664800720c */ /* 0x000fc60003f06270 */
[----:B------:R-:W-:Y:S01]  /*28a0*/  MUFU.TANH R55, R55 ;  /* 0x0000003700377308 */ /* 0x000fe20000002400 */
[----:B------:R-:W-:Y:S02]  /*28b0*/  FSEL R15, R15, -INF , !P4 ;  /* 0xff8000000f0f7808 */ /* 0x000fe40006000000 */
[C---:B------:R-:W-:Y:S01]  /*28c0*/  HMMA.16816.F32 R68, R8.reuse, R22, R68 ;  /* 0x000000160844723c */ /* 0x040fe20000001844 */
[----:B------:R-:W-:Y:S02]  /*28d0*/  ISETP.GE.AND P4, PT, R36, R102, PT ;  /* 0x000000662400720c */ /* 0x000fe40003f86270 */
[----:B------:R-:W-:Y:S02]  /*28e0*/  IADD3 R20, R6, 0x30, RZ ;  /* 0x0000003006147810 */ /* 0x000fe40007ffe0ff */
[----:B------:R-:W-:Y:S01]  /*28f0*/  I2F R77, R78 ;  /* 0x0000004e004d7306 */ /* 0x000fe20000201400 */
[-C--:B-1----:R-:W-:Y:S02]  /*2900*/  FFMA.FTZ R42, R89, R0.reuse, R42 ;  /* 0x00000000592a7223 */ /* 0x082fe4000001002a */
[----:B------:R-:W-:Y:S01]  /*2910*/  FFMA.FTZ R23, R81, R0, R75 ;  /* 0x0000000051177223 */ /* 0x000fe2000001004b */
[----:B-----5:R-:W-:Y:S04]  /*2920*/  HMMA.16816.F32 R48, R8, R16, R48 ;  /* 0x000000100830723c */ /* 0x020fe80000001830 */
[----:B------:R-:W-:Y:S01]  /*2930*/  I2F R27, R26 ;  /* 0x0000001a001b7306 */ /* 0x000fe20000201400 */
[----:B------:R-:W-:-:S02]  /*2940*/  FSEL R23, R23, -INF , !P6 ;  /* 0xff80000017177808 */ /* 0x000fc40007000000 */
[----:B------:R-:W-:Y:S01]  /*2950*/  FSEL R17, R92, -INF , !P3 ;  /* 0xff8000005c117808 */ /* 0x000fe20005800000 */
[----:B------:R-:W-:Y:S01]  /*2960*/  HMMA.16816.F32 R44, R8, R18, R44 ;  /* 0x00000012082c723c */ /* 0x000fe2000000182c */
[----:B------:R-:W-:Y:S01]  /*2970*/  FMUL.FTZ R2, R59, c[0x0][0x2ec] ;  /* 0x0000bb003b027a20 */ /* 0x000fe20000410000 */
[-C--:B------:R-:W-:Y:S01]  /*2980*/  ISETP.GE.AND P3, PT, R90, R97.reuse, PT ;  /* 0x000000615a00720c */ /* 0x080fe20003f66270 */
[----:B------:R-:W-:Y:S01]  /*2990*/  FMUL.FTZ R34, R57, c[0x0][0x2ec] ;  /* 0x0000bb0039227a20 */ /* 0x000fe20000410000 */
[----:B------:R-:W-:Y:S01]  /*29a0*/  I2F R33, R32 ;  /* 0x0000002000217306 */ /* 0x000fe20000201400 */
[----:B------:R-:W-:Y:S01]  /*29b0*/  FMUL.FTZ R28, R58, c[0x0][0x2ec] ;  /* 0x0000bb003a1c7a20 */ /* 0x000fe20000410000 */
[-C--:B------:R-:W-:Y:S01]  /*29c0*/  ISETP.GE.AND P6, PT, R86, R97.reuse, PT ;  /* 0x000000615600720c */ /* 0x080fe20003fc6270 */
[----:B------:R-:W-:Y:S01]  /*29d0*/  FMUL.FTZ R56, R56, c[0x0][0x2ec] ;  /* 0x0000bb0038387a20 */ /* 0x000fe20000410000 */
[----:B------:R-:W-:Y:S01]  /*29e0*/  FSEL R19, R25, -INF , !P3 ;  /* 0xff80000019137808 */ /* 0x000fe20005800000 */
[----:B------:R-:W-:Y:S01]  /*29f0*/  FMUL.FTZ R12, R70, c[0x0][0x2ec] ;  /* 0x0000bb00460c7a20 */ /* 0x000fe20000410000 */
[----:B------:R-:W-:Y:S01]  /*2a00*/  FSEL R25, R43, -INF , !P0 ;  /* 0xff8000002b197808 */ /* 0x000fe20004000000 */
[----:B------:R-:W-:Y:S01]  /*2a10*/  FMUL.FTZ R29, R68, c[0x0][0x2ec] ;  /* 0x0000bb00441d7a20 */ /* 0x000fe20000410000 */
[----:B------:R-:W1:Y:S01]  /*2a20*/  MUFU.TANH R2, R2 ;  /* 0x0000000200027308 */ /* 0x000e620000002400 */
[-C--:B------:R-:W-:Y:S01]  /*2a30*/  ISETP.GE.AND P0, PT, R38, R97.reuse, PT ;  /* 0x000000612600720c */ /* 0x080fe20003f06270 */
[----:B------:R-:W-:Y:S01]  /*2a40*/  FMUL.FTZ R14, R71, c[0x0][0x2ec] ;  /* 0x0000bb00470e7a20 */ /* 0x000fe20000410000 */
[----:B------:R-:W-:Y:S01]  /*2a50*/  FSEL R59, R41, -INF , !P1 ;  /* 0xff800000293b7808 */ /* 0x000fe20004800000 */
[----:B------:R-:W-:Y:S01]  /*2a60*/  FMUL.FTZ R18, R51, c[0x0][0x2ec] ;  /* 0x0000bb0033127a20 */ /* 0x000fe20000410000 */
[----:B------:R-:W-:Y:S01]  /*2a70*/  FSEL R41, R24, -INF , !P6 ;  /* 0xff80000018297808 */ /* 0x000fe20007000000 */
[-C--:B------:R-:W-:Y:S01]  /*2a80*/  FFMA.FTZ R9, R37, R0.reuse, R62 ;  /* 0x0000000025097223 */ /* 0x080fe2000001003e */
[----:B------:R-:W-:Y:S01]  /*2a90*/  FSEL R37, R54, -INF , !P4 ;  /* 0xff80000036257808 */ /* 0x000fe20006000000 */
[----:B------:R-:W2:Y:S01]  /*2aa0*/  MUFU.TANH R12, R12 ;  /* 0x0000000c000c7308 */ /* 0x000ea20000002400 */
[----:B------:R-:W-:Y:S01]  /*2ab0*/  FMUL.FTZ R16, R69, c[0x0][0x2ec] ;  /* 0x0000bb0045107a20 */ /* 0x000fe20000410000 */
[-C--:B------:R-:W-:Y:S01]  /*2ac0*/  ISETP.GE.AND P4, PT, R94, R97.reuse, PT ;  /* 0x000000615e00720c */ /* 0x080fe20003f86270 */
[----:B------:R-:W-:Y:S01]  /*2ad0*/  FMUL.FTZ R48, R48, c[0x0][0x2ec] ;  /* 0x0000bb0030307a20 */ /* 0x000fe20000410000 */
[----:B------:R-:W-:Y:S01]  /*2ae0*/  FSEL R57, R42, -INF , !P2 ;  /* 0xff8000002a397808 */ /* 0x000fe20005000000 */
[----:B------:R-:W-:Y:S01]  /*2af0*/  FMUL.FTZ R47, R47, c[0x0][0x2ec] ;  /* 0x0000bb002f2f7a20 */ /* 0x000fe20000410000 */
[-C--:B------:R-:W-:Y:S01]  /*2b00*/  ISETP.GE.AND P2, PT, R78, R97.reuse, PT ;  /* 0x000000614e00720c */ /* 0x080fe20003f46270 */
[----:B------:R-:W-:Y:S01]  /*2b10*/  FMUL.FTZ R45, R45, c[0x0][0x2ec] ;  /* 0x0000bb002d2d7a20 */ /* 0x000fe20000410000 */
[----:B------:R-:W3:Y:S01]  /*2b20*/  MUFU.TANH R34, R34 ;  /* 0x0000002200227308 */ /* 0x000ee20000002400 */
[----:B-1----:R-:W-:Y:S01]  /*2b30*/  FFMA.FTZ R2, R39, R0, R2 ;  /* 0x0000000027027223 */ /* 0x002fe20000010002 */
[-C--:B------:R-:W-:Y:S01]  /*2b40*/  ISETP.GE.AND P3, PT, R38, R102.reuse, PT ;  /* 0x000000662600720c */ /* 0x080fe20003f66270 */
[----:B------:R-:W-:Y:S01]  /*2b50*/  FMUL.FTZ R8, R49, c[0x0][0x2ec] ;  /* 0x0000bb0031087a20 */ /* 0x000fe20000410000 */
[----:B------:R-:W-:Y:S01]  /*2b60*/  ISETP.GE.AND P6, PT, R78, R102, PT ;  /* 0x000000664e00720c */ /* 0x000fe20003fc6270 */
[----:B------:R-:W-:Y:S01]  /*2b70*/  FMUL.FTZ R10, R50, c[0x0][0x2ec] ;  /* 0x0000bb00320a7a20 */ /* 0x000fe20000410000 */
[----:B------:R-:W-:Y:S01]  /*2b80*/  FSEL R93, R2, -INF , !P0 ;  /* 0xff800000025d7808 */ /* 0x000fe20004000000 */
[-C--:B------:R-:W-:Y:S01]  /*2b90*/  FFMA.FTZ R11, R73, R0.reuse, R55 ;  /* 0x00000000490b7223 */ /* 0x080fe20000010037 */
[----:B------:R-:W1:Y:S01]  /*2ba0*/  MUFU.TANH R28, R28 ;  /* 0x0000001c001c7308 */ /* 0x000e620000002400 */
[----:B--2---:R-:W-:Y:S01]  /*2bb0*/  FFMA.FTZ R12, R103, R0, R12 ;  /* 0x00000000670c7223 */ /* 0x004fe2000001000c */
[----:B------:R-:W-:Y:S01]  /*2bc0*/  ISETP.GE.AND P1, PT, R36, R97, PT ;  /* 0x000000612400720c */ /* 0x000fe20003f26270 */
[----:B------:R-:W-:Y:S01]  /*2bd0*/  FMUL.FTZ R44, R44, c[0x0][0x2ec] ;  /* 0x0000bb002c2c7a20 */ /* 0x000fe20000410000 */
[----:B------:R-:W-:-:S02]  /*2be0*/  FSEL R11, R11, -INF , !P5 ;  /* 0xff8000000b0b7808 */ /* 0x000fc40006800000 */
[----:B------:R-:W-:Y:S01]  /*2bf0*/  FSEL R107, R12, -INF , !P4 ;  /* 0xff8000000c6b7808 */ /* 0x000fe20006000000 */
[----:B------:R-:W-:Y:S01]  /*2c00*/  FMUL.FTZ R12, R46, c[0x0][0x2ec] ;  /* 0x0000bb002e0c7a20 */ /* 0x000fe20000410000 */
[----:B------:R-:W2:Y:S01]  /*2c10*/  MUFU.TANH R29, R29 ;  /* 0x0000001d001d7308 */ /* 0x000ea20000002400 */
[----:B---3--:R-:W-:Y:S01]  /*2c20*/  FFMA.FTZ R34, R39, R0, R34 ;  /* 0x0000000027227223 */ /* 0x008fe20000010022 */
[----:B------:R-:W-:Y:S02]  /*2c30*/  ISETP.GE.AND P5, PT, R94, R102, PT ;  /* 0x000000665e00720c */ /* 0x000fe40003fa6270 */
[----:B------:R-:W-:Y:S02]  /*2c40*/  FSEL R9, R9, -INF , !P1 ;  /* 0xff80000009097808 */ /* 0x000fe40004800000 */
[----:B------:R-:W-:Y:S02]  /*2c50*/  FSEL R95, R34, -INF , !P3 ;  /* 0xff800000225f7808 */ /* 0x000fe40005800000 */
[----:B------:R-:W3:Y:S01]  /*2c60*/  MUFU.TANH R18, R18 ;  /* 0x0000001200127308 */ /* 0x000ee20000002400 */
[----:B-1----:R-:W-:Y:S01]  /*2c70*/  FFMA.FTZ R28, R77, R0, R28 ;  /* 0x000000004d1c7223 */ /* 0x002fe2000001001c */
[----:B------:R-:W-:-:S02]  /*2c80*/  ISETP.GE.AND P3, PT, R20, R97, PT ;  /* 0x000000611400720c */ /* 0x000fc40003f66270 */
[----:B------:R-:W-:Y:S02]  /*2c90*/  ISETP.GE.AND P1, PT, R52, R102, PT ;  /* 0x000000663400720c */ /* 0x000fe40003f26270 */
[----:B------:R-:W-:Y:S02]  /*2ca0*/  FSEL R133, R28, -INF , !P2 ;  /* 0xff8000001c857808 */ /* 0x000fe40005000000 */
[----:B------:R-:W1:Y:S01]  /*2cb0*/  MUFU.TANH R22, R56 ;  /* 0x0000003800167308 */ /* 0x000e620000002400 */
[----:B--2---:R-:W-:Y:S01]  /*2cc0*/  FFMA.FTZ R29, R103, R0, R29 ;  /* 0x00000000671d7223 */ /* 0x004fe2000001001d */
[-C--:B------:R-:W-:Y:S02]  /*2cd0*/  ISETP.GE.AND P2, PT, R20, R102.reuse, PT ;  /* 0x000000661400720c */ /* 0x080fe40003f46270 */
[----:B------:R-:W-:Y:S02]  /*2ce0*/  ISETP.GE.AND P0, PT, R26, R102, PT ;  /* 0x000000661a00720c */ /* 0x000fe40003f06270 */
[----:B------:R-:W-:-:S02]  /*2cf0*/  FSEL R137, R29, -INF , !P5 ;  /* 0xff8000001d897808 */ /* 0x000fc40006800000 */
[----:B------:R-:W2:Y:S01]  /*2d00*/  MUFU.TANH R2, R45 ;  /* 0x0000002d00027308 */ /* 0x000ea20000002400 */
[----:B---3--:R-:W-:Y:S01]  /*2d10*/  FFMA.FTZ R18, R27, R0, R18 ;  /* 0x000000001b127223 */ /* 0x008fe20000010012 */
[----:B------:R-:W-:Y:S02]  /*2d20*/  ISETP.GE.AND P5, PT, R26, R97, PT ;  /* 0x000000611a00720c */ /* 0x000fe40003fa6270 */
[----:B------:R-:W-:-:S04]  /*2d30*/  ISETP.GE.AND P4, PT, R60, R102, PT ;  /* 0x000000663c00720c */ /* 0x000fc80003f86270 */
[----:B------:R-:W3:Y:S01]  /*2d40*/  MUFU.TANH R47, R47 ;  /* 0x0000002f002f7308 */ /* 0x000ee20000002400 */
[----:B-1----:R-:W-:-:S05]  /*2d50*/  FFMA.FTZ R22, R77, R0, R22 ;  /* 0x000000004d167223 */ /* 0x002fca0000010016 */
[----:B------:R-:W-:Y:S02]  /*2d60*/  FSEL R139, R22, -INF , !P6 ;  /* 0xff800000168b7808 */ /* 0x000fe40007000000 */
[----:B------:R-:W-:Y:S01]  /*2d70*/  I2F R53, R52 ;  /* 0x0000003400357306 */ /* 0x000fe20000201400 */
[----:B--2---:R-:W-:Y:S01]  /*2d80*/  FFMA.FTZ R2, R33, R0, R2 ;  /* 0x0000000021027223 */ /* 0x004fe20000010002 */
[----:B------:R-:W-:-:S06]  /*2d90*/  ISETP.GE.AND P6, PT, R52, R97, PT ;  /* 0x000000613400720c */ /* 0x000fcc0003fc6270 */
[----:B------:R-:W-:Y:S01]  /*2da0*/  I2F R21, R20 ;  /* 0x0000001400157306 */ /* 0x000fe20000201400 */
[----:B---3--:R-:W-:Y:S01]  /*2db0*/  FFMA.FTZ R31, R33, R0, R47 ;  /* 0x00000000211f7223 */ /* 0x008fe2000001002f */
[----:B------:R-:W-:Y:S02]  /*2dc0*/  FSEL R33, R18, -INF , !P5 ;  /* 0xff80000012217808 */ /* 0x000fe40006800000 */
[----:B------:R-:W-:-:S04]  /*2dd0*/  ISETP.GE.AND P5, PT, R96, 0x2, PT ;  /* 0x000000026000780c */ /* 0x000fc80003fa6270 */
[----:B------:R-:W1:Y:S08]  /*2de0*/  MUFU.TANH R14, R14 ;  /* 0x0000000e000e7308 */ /* 0x000e700000002400 */
[----:B------:R-:W2:Y:S08]  /*2df0*/  MUFU.TANH R24, R48 ;  /* 0x0000003000187308 */ /* 0x000eb00000002400 */
[----:B------:R-:W3:Y:S01]  /*2e00*/  MUFU.TANH R16, R16 ;  /* 0x0000001000107308 */ /* 0x000ee20000002400 */
[----:B-1----:R-:W-:-:S05]  /*2e10*/  FFMA.FTZ R14, R53, R0, R14 ;  /* 0x00000000350e7223 */ /* 0x002fca000001000e */
[----:B------:R-:W-:Y:S02]  /*2e20*/  FSEL R89, R14, -INF , !P6 ;  /* 0xff8000000e597808 */ /* 0x000fe40007000000 */
[----:B------:R-:W1:Y:S01]  /*2e30*/  MUFU.TANH R8, R8 ;  /* 0x0000000800087308 */ /* 0x000e620000002400 */
[----:B--2---:R-:W-:Y:S01]  /*2e40*/  FFMA.FTZ R24, R21, R0, R24 ;  /* 0x0000000015187223 */ /* 0x004fe20000010018 */
[----:B------:R-:W-:-:S04]  /*2e50*/  ISETP.GE.AND P6, PT, R6, R102, PT ;  /* 0x000000660600720c */ /* 0x000fc80003fc6270 */
[----:B------:R-:W-:Y:S02]  /*2e60*/  FSEL R103, R24, -INF , !P2 ;  /* 0xff80000018677808 */ /* 0x000fe40005000000 */
[----:B------:R-:W2:Y:S01]  /*2e70*/  MUFU.TANH R10, R10 ;  /* 0x0000000a000a7308 */ /* 0x000ea20000002400 */
[-C--:B---3--:R-:W-:Y:S01]  /*2e80*/  FFMA.FTZ R16, R53, R0.reuse, R16 ;  /* 0x0000000035107223 */ /* 0x088fe20000010010 */
[-C--:B------:R-:W-:Y:S02]  /*2e90*/  ISETP.GE.AND P2, PT, R6, R97.reuse, PT ;  /* 0x000000610600720c */ /* 0x080fe40003f46270 */
[----:B------:R-:W-:Y:S02]  /*2ea0*/  FSEL R91, R91, -INF , !P6 ;  /* 0xff8000005b5b7808 */ /* 0x000fe40007000000 */
[----:B------:R-:W-:Y:S02]  /*2eb0*/  FSEL R135, R16, -INF , !P1 ;  /* 0xff80000010877808 */ /* 0x000fe40004800000 */
[----:B------:R-:W3:Y:S01]  /*2ec0*/  MUFU.TANH R74, R74 ;  /* 0x0000004a004a7308 */ /* 0x000ee20000002400 */
[----:B-1----:R-:W-:Y:S01]  /*2ed0*/  FFMA.FTZ R8, R27, R0, R8 ;  /* 0x000000001b087223 */ /* 0x002fe20000010008 */
[----:B------:R-:W-:Y:S01]  /*2ee0*/  BAR.SYNC.DEFER_BLOCKING 0x0 ;  /* 0x0000000000007b1d */ /* 0x000fe20000010000 */
[----:B------:R-:W-:-:S03]  /*2ef0*/  ISETP.GE.AND P1, PT, R60, R97, PT ;  /* 0x000000613c00720c */ /* 0x000fc60003f26270 */
[----:B------:R-:W-:Y:S02]  /*2f00*/  FSEL R105, R8, -INF , !P0 ;  /* 0xff80000008697808 */ /* 0x000fe40004000000 */
[----:B------:R-:W-:Y:S01]  /*2f10*/  I2F R61, R60 ;  /* 0x0000003c003d7306 */ /* 0x000fe20000201400 */
[----:B--2---:R-:W-:Y:S01]  /*2f20*/  FFMA.FTZ R10, R21, R0, R10 ;  /* 0x00000000150a7223 */ /* 0x004fe2000001000a */
[----:B------:R-:W-:-:S04]  /*2f30*/  ISETP.GE.AND P0, PT, R32, R97, PT ;  /* 0x000000612000720c */ /* 0x000fc80003f06270 */
[----:B------:R-:W-:Y:S02]  /*2f40*/  FSEL R34, R10, -INF , !P3 ;  /* 0xff8000000a227808 */ /* 0x000fe40005800000 */
[----:B------:R-:W1:Y:S01]  /*2f50*/  MUFU.TANH R20, R44 ;  /* 0x0000002c00147308 */ /* 0x000e620000002400 */
[----:B---3--:R-:W-:Y:S01]  /*2f60*/  FFMA.FTZ R6, R3, R0, R74 ;  /* 0x0000000003067223 */ /* 0x008fe2000001004a */
[----:B------:R-:W-:Y:S02]  /*2f70*/  ISETP.GE.AND P3, PT, R32, R102, PT ;  /* 0x000000662000720c */ /* 0x000fe40003f66270 */
[----:B------:R-:W-:Y:S02]  /*2f80*/  FSEL R31, R31, -INF , !P0 ;  /* 0xff8000001f1f7808 */ /* 0x000fe40004000000 */
[----:B------:R-:W-:Y:S02]  /*2f90*/  FSEL R6, R6, -INF , !P2 ;  /* 0xff80000006067808 */ /* 0x000fe40005000000 */
[----:B------:R-:W2:Y:S01]  /*2fa0*/  MUFU.TANH R12, R12 ;  /* 0x0000000c000c7308 */ /* 0x000ea20000002400 */
[----:B------:R-:W-:Y:S01]  /*2fb0*/  FSEL R130, R2, -INF , !P3 ;  /* 0xff80000002827808 */ /* 0x000fe20005800000 */
[----:B-1----:R-:W-:-:S05]  /*2fc0*/  FFMA.FTZ R20, R61, R0, R20 ;  /* 0x000000003d147223 */ /* 0x002fca0000010014 */
[----:B------:R-:W-:Y:S01]  /*2fd0*/  FSEL R131, R20, -INF , !P4 ;  /* 0xff80000014837808 */ /* 0x000fe20006000000 */
[----:B--2---:R-:W-:-:S05]  /*2fe0*/  FFMA.FTZ R12, R61, R0, R12 ;  /* 0x000000003d0c7223 */ /* 0x004fca000001000c */
        /* <DEDUP_REMOVED lines=59> */
.L_x_957:
[----:B------:R-:W-:Y:S05]  /*33a0*/  BSYNC B0 ;  /* 0x0000000000007941 */ /* 0x000fea0003800000 */
.L_x_956:
[----:B------:R-:W0:Y:S02]  /*33b0*/  LDGDEPBAR ;  /* 0x00000000000079af */ /* 0x000e240000000000 */
.L_x_955:
        /* <DEDUP_REMOVED lines=29> */
[----:B------:R-:W-:-:S02]  /*3590*/  FMNMX.FTZ R8, R31, R8, !PT ;  /* 0x000000081f087209 */ /* 0x000fc40007810000 */
[----:B------:R-:W-:Y:S01]  /*35a0*/  SHF.L.U32 R110, R5, 0x1, RZ ;  /* 0x00000001056e7819 */ /* 0x000fe200000006ff */
[----:B------:R-:W1:Y:S03]  /*35b0*/  SHFL.BFLY PT, R10, R27, 0x2, 0x1f ;  /* 0x0c401f001b0a7f89 */ /* 0x000e6600000e0000 */
[----:B------:R-:W-:Y:S01]  /*35c0*/  LEA R108, R4, R110, 0x1 ;  /* 0x0000006e046c7211 */ /* 0x000fe200078e08ff */
[----:B------:R-:W2:Y:S04]  /*35d0*/  SHFL.BFLY PT, R21, R8, 0x2, 0x1f ;  /* 0x0c401f0008157f89 */ /* 0x000ea800000e0000 */
[----:B------:R-:W-:Y:S04]  /*35e0*/  LDSM.16.MT88.4 R68, [R108+0x6000] ;  /* 0x006000006c44783b */ /* 0x000fe80000004200 */
[----:B------:R-:W-:Y:S04]  /*35f0*/  LDSM.16.MT88.4 R52, [R108+0x7000] ;  /* 0x007000006c34783b */ /* 0x000fe80000004200 */
[----:B------:R-:W-:Y:S04]  /*3600*/  LDSM.16.MT88.4 R76, [R110+0x6000] ;  /* 0x006000006e4c783b */ /* 0x000fe80000004200 */
[----:B------:R-:W-:Y:S01]  /*3610*/  LDSM.16.MT88.4 R60, [R110+0x7000] ;  /* 0x007000006e3c783b */ /* 0x000fe20000004200 */
[----:B-1----:R-:W-:-:S02]  /*3620*/  FMNMX.FTZ R10, R27, R10, !PT ;  /* 0x0000000a1b0a7209 */ /* 0x002fc40007810000 */
[----:B--2---:R-:W-:-:S03]  /*3630*/  FMNMX.FTZ R21, R8, R21, !PT ;  /* 0x0000001508157209 */ /* 0x004fc60007810000 */
[----:B------:R-:W1:Y:S04]  /*3640*/  SHFL.BFLY PT, R3, R10, 0x1, 0x1f ;  /* 0x0c201f000a037f89 */ /* 0x000e6800000e0000 */
[----:B------:R-:W2:Y:S01]  /*3650*/  SHFL.BFLY PT, R2, R21, 0x1, 0x1f ;  /* 0x0c201f0015027f89 */ /* 0x000ea200000e0000 */
[----:B-1----:R-:W-:Y:S02]  /*3660*/  FMNMX.FTZ R3, R10, R3, !PT ;  /* 0x000000030a037209 */ /* 0x002fe40007810000 */
[----:B--2---:R-:W-:-:S03]  /*3670*/  FMNMX.FTZ R2, R21, R2, !PT ;  /* 0x0000000215027209 */ /* 0x004fc60007810000 */
[C---:B------:R-:W-:Y:S01]  /*3680*/  FMUL.FTZ R132, R3.reuse, c[0x0][0x23c] ;  /* 0x00008f0003847a20 */ /* 0x040fe20000410000 */
[----:B------:R-:W-:Y:S01]  /*3690*/  FSETP.NEU.FTZ.AND P0, PT, R3, -INF , PT ;  /* 0xff8000000300780b */ /* 0x000fe20003f1d000 */
[----:B------:R-:W-:-:S03]  /*36a0*/  FMUL.FTZ R84, R2, c[0x0][0x23c] ;  /* 0x00008f0002547a20 */ /* 0x000fc60000410000 */
[----:B------:R-:W-:Y:S02]  /*36b0*/  FSEL R132, R132, RZ, P0 ;  /* 0x000000ff84847208 */ /* 0x000fe40000000000 */
[----:B------:R-:W-:-:S03]  /*36c0*/  FSETP.NEU.FTZ.AND P0, PT, R2, -INF , PT ;  /* 0xff8000000200780b */ /* 0x000fc60003f1d000 */
[--C-:B------:R-:W-:Y:S01]  /*36d0*/  FFMA.FTZ R28, R35, c[0x0][0x23c], -R132.reuse ;  /* 0x00008f00231c7a23 */ /* 0x100fe20000010884 */
[----:B------:R-:W-:Y:S01]  /*36e0*/  FSEL R84, R84, RZ, P0 ;  /* 0x000000ff54547208 */ /* 0x000fe20000000000 */
[--C-:B------:R-:W-:Y:S02]  /*36f0*/  FFMA.FTZ R87, R91, c[0x0][0x23c], -R132.reuse ;  /* 0x00008f005b577a23 */ /* 0x100fe40000010884 */
[--C-:B------:R-:W-:Y:S02]  /*3700*/  FFMA.FTZ R86, R23, c[0x0][0x23c], -R132.reuse ;  /* 0x00008f0017567a23 */ /* 0x100fe40000010884 */
[----:B------:R-:W-:Y:S01]  /*3710*/  FFMA.FTZ R85, R17, c[0x0][0x23c], -R132 ;  /* 0x00008f0011557a23 */ /* 0x000fe20000010884 */
[----:B------:R-:W-:Y:S01]  /*3720*/  MUFU.EX2 R28, R28 ;  /* 0x0000001c001c7308 */ /* 0x000fe20000000800 */
[--C-:B------:R-:W-:Y:S02]  /*3730*/  FFMA.FTZ R35, R6, c[0x0][0x23c], -R84.reuse ;  /* 0x00008f0006237a23 */ /* 0x100fe40000010854 */
[----:B------:R-:W-:-:S02]  /*3740*/  FFMA.FTZ R90, R7, c[0x0][0x23c], -R84 ;  /* 0x00008f00075a7a23 */ /* 0x000fc40000010854 */
[--C-:B------:R-:W-:Y:S02]  /*3750*/  FFMA.FTZ R30, R13, c[0x0][0x23c], -R84.reuse ;  /* 0x00008f000d1e7a23 */ /* 0x100fe40000010854 */
[--C-:B------:R-:W-:Y:S01]  /*3760*/  FFMA.FTZ R29, R15, c[0x0][0x23c], -R84.reuse ;  /* 0x00008f000f1d7a23 */ /* 0x100fe20000010854 */
[----:B------:R-:W-:Y:S01]  /*3770*/  MUFU.EX2 R87, R87 ;  /* 0x0000005700577308 */ /* 0x000fe20000000800 */
[--C-:B------:R-:W-:Y:S01]  /*3780*/  FFMA.FTZ R24, R11, c[0x0][0x23c], -R84.reuse ;  /* 0x00008f000b187a23 */ /* 0x100fe20000010854 */
[----:B------:R-:W-:Y:S01]  /*3790*/  LDSM.16.MT88.4 R12, [R110+0x6400] ;  /* 0x006400006e0c783b */ /* 0x000fe20000004200 */
[----:B------:R-:W-:Y:S02]  /*37a0*/  FFMA.FTZ R21, R9, c[0x0][0x23c], -R84 ;  /* 0x00008f0009157a23 */ /* 0x000fe40000010854 */
[--C-:B------:R-:W-:Y:S01]  /*37b0*/  FFMA.FTZ R23, R25, c[0x0][0x23c], -R132.reuse ;  /* 0x00008f0019177a23 */ /* 0x100fe20000010884 */
[----:B------:R-:W-:Y:S01]  /*37c0*/  LDSM.16.MT88.4 R8, [R108+0x6400] ;  /* 0x006400006c08783b */ /* 0x000fe20000004200 */
[--C-:B------:R-:W-:Y:S01]  /*37d0*/  FFMA.FTZ R27, R59, c[0x0][0x23c], -R132.reuse ;  /* 0x00008f003b1b7a23 */ /* 0x100fe20000010884 */
[----:B------:R-:W1:Y:S01]  /*37e0*/  MUFU.EX2 R86, R86 ;  /* 0x0000005600567308 */ /* 0x000e620000000800 */
[----:B------:R-:W-:-:S02]  /*37f0*/  FFMA.FTZ R22, R57, c[0x0][0x23c], -R132 ;  /* 0x00008f0039167a23 */ /* 0x000fc40000010884 */
[----:B------:R-:W-:Y:S02]  /*3800*/  FFMA.FTZ R20, R37, c[0x0][0x23c], -R132 ;  /* 0x00008f0025147a23 */ /* 0x000fe40000010884 */
[--C-:B------:R-:W-:Y:S02]  /*3810*/  FFMA.FTZ R26, R41, c[0x0][0x23c], -R84.reuse ;  /* 0x00008f00291a7a23 */ /* 0x100fe40000010854 */
[----:B------:R-:W-:Y:S01]  /*3820*/  FFMA.FTZ R25, R19, c[0x0][0x23c], -R84 ;  /* 0x00008f0013197a23 */ /* 0x000fe20000010854 */
[----:B------:R-:W2:Y:S01]  /*3830*/  MUFU.EX2 R85, R85 ;  /* 0x0000005500557308 */ /* 0x000ea20000000800 */
[----:B------:R-:W3:Y:S01]  /*3840*/  LDSM.16.MT88.4 R40, [R110+0x8000] ;  /* 0x008000006e28783b */ /* 0x000ee20000004200 */
[--C-:B------:R-:W-:Y:S02]  /*3850*/  FFMA.FTZ R106, R139, c[0x0][0x23c], -R132.reuse ;  /* 0x00008f008b6a7a23 */ /* 0x100fe40000010884 */
[--C-:B------:R-:W-:Y:S01]  /*3860*/  FFMA.FTZ R95, R95, c[0x0][0x23c], -R132.reuse ;  /* 0x00008f005f5f7a23 */ /* 0x100fe20000010884 */
[----:B------:R-:W4:Y:S01]  /*3870*/  LDSM.16.MT88.4 R16, [R110+0x7400] ;  /* 0x007400006e10783b */ /* 0x000f220000004200 */
[----:B------:R-:W-:-:S02]  /*3880*/  FFMA.FTZ R94, R137, c[0x0][0x23c], -R132 ;  /* 0x00008f00895e7a23 */ /* 0x000fc40000010884 */
[----:B------:R-:W-:Y:S01]  /*3890*/  MUFU.EX2 R35, R35 ;  /* 0x0000002300237308 */ /* 0x000fe20000000800 */
[----:B-1----:R-:W-:Y:S01]  /*38a0*/  F2FP.PACK_AB R48, R86, R87 ;  /* 0x000000575630723e */ /* 0x002fe200000000ff */
[----:B------:R-:W-:Y:S02]  /*38b0*/  FFMA.FTZ R91, R135, c[0x0][0x23c], -R132 ;  /* 0x00008f00875b7a23 */ /* 0x000fe40000010884 */
[--C-:B------:R-:W-:Y:S02]  /*38c0*/  FFMA.FTZ R104, R133, c[0x0][0x23c], -R84.reuse ;  /* 0x00008f0085687a23 */ /* 0x100fe40000010854 */
[--C-:B------:R-:W-:Y:S02]  /*38d0*/  FFMA.FTZ R93, R93, c[0x0][0x23c], -R84.reuse ;  /* 0x00008f005d5d7a23 */ /* 0x100fe40000010854 */
[----:B------:R-:W1:Y:S01]  /*38e0*/  MUFU.EX2 R90, R90 ;  /* 0x0000005a005a7308 */ /* 0x000e620000000800 */
[----:B--2---:R-:W-:Y:S01]  /*38f0*/  F2FP.PACK_AB R50, R28, R85 ;  /* 0x000000551c32723e */ /* 0x004fe200000000ff */
[----:B------:R-:W-:-:S02]  /*3900*/  FFMA.FTZ R92, R107, c[0x0][0x23c], -R84 ;  /* 0x00008f006b5c7a23 */ /* 0x000fc40000010854 */
[----:B------:R-:W-:Y:S02]  /*3910*/  FFMA.FTZ R89, R89, c[0x0][0x23c], -R84 ;  /* 0x00008f0059597a23 */ /* 0x000fe40000010854 */
[--C-:B------:R-:W-:Y:S02]  /*3920*/  FFMA.FTZ R103, R103, c[0x0][0x23c], -R132.reuse ;  /* 0x00008f0067677a23 */ /* 0x100fe40000010884 */
[----:B------:R-:W-:Y:S01]  /*3930*/  MUFU.EX2 R30, R30 ;  /* 0x0000001e001e7308 */ /* 0x000fe20000000800 */
[--C-:B------:R-:W-:Y:S02]  /*3940*/  FFMA.FTZ R131, R131, c[0x0][0x23c], -R132.reuse ;  /* 0x00008f0083837a23 */ /* 0x100fe40000010884 */
[----:B------:R-:W-:Y:S02]  /*3950*/  FFMA.FTZ R130, R130, c[0x0][0x23c], -R132 ;  /* 0x00008f0082827a23 */ /* 0x000fe40000010884 */
[--C-:B------:R-:W-:Y:S02]  /*3960*/  FFMA.FTZ R34, R34, c[0x0][0x23c], -R84.reuse ;  /* 0x00008f0022227a23 */ /* 0x100fe40000010854 */
[--C-:B------:R-:W-:Y:S01]  /*3970*/  FFMA.FTZ R33, R33, c[0x0][0x23c], -R84.reuse ;  /* 0x00008f0021217a23 */ /* 0x100fe20000010854 */
[----:B------:R-:W2:Y:S01]  /*3980*/  MUFU.EX2 R29, R29 ;  /* 0x0000001d001d7308 */ /* 0x000ea20000000800 */
[----:B-1----:R-:W-:Y:S01]  /*3990*/  F2FP.PACK_AB R49, R90, R35 ;  /* 0x000000235a31723e */ /* 0x002fe200000000ff */
[----:B------:R-:W-:-:S02]  /*39a0*/  FFMA.FTZ R134, R31, c[0x0][0x23c], -R84 ;  /* 0x00008f001f867a23 */ /* 0x000fc40000010854 */
[----:B------:R-:W-:Y:S02]  /*39b0*/  FFMA.FTZ R105, R105, c[0x0][0x23c], -R132 ;  /* 0x00008f0069697a23 */ /* 0x000fe40000010884 */
[----:B------:R-:W-:Y:S02]  /*39c0*/  FFMA.FTZ R32, R32, c[0x0][0x23c], -R84 ;  /* 0x00008f0020207a23 */ /* 0x000fe40000010854 */
[----:B------:R-:W-:Y:S01]  /*39d0*/  MUFU.EX2 R27, R27 ;  /* 0x0000001b001b7308 */ /* 0x000fe20000000800 */
[----:B------:R-:W-:Y:S02]  /*39e0*/  FADD.FTZ R86, R87, R86 ;  /* 0x0000005657567221 */ /* 0x000fe40000010000 */
[----:B------:R-:W-:Y:S02]  /*39f0*/  FADD.FTZ R35, R35, R90 ;  /* 0x0000005a23237221 */ /* 0x000fe40000010000 */
[----:B------:R-:W-:Y:S01]  /*3a00*/  FADD.FTZ R85, R85, R86 ;  /* 0x0000005655557221 */ /* 0x000fe20000010000 */
[----:B--2---:R-:W-:-:S02]  /*3a10*/  F2FP.PACK_AB R51, R29, R30 ;  /* 0x0000001e1d33723e */ /* 0x004fc400000000ff */
[----:B------:R-:W1:Y:S01]  /*3a20*/  MUFU.EX2 R22, R22 ;  /* 0x0000001600167308 */ /* 0x000e620000000800 */
[----:B------:R-:W-:Y:S02]  /*3a30*/  FADD.FTZ R30, R30, R35 ;  /* 0x000000231e1e7221 */ /* 0x000fe40000010000 */
[----:B------:R-:W-:Y:S02]  /*3a40*/  FADD.FTZ R28, R28, R85 ;  /* 0x000000551c1c7221 */ /* 0x000fe40000010000 */
[----:B------:R-:W-:Y:S01]  /*3a50*/  FADD.FTZ R29, R29, R30 ;  /* 0x0000001e1d1d7221 */ /* 0x000fe20000010000 */
[C---:B------:R-:W-:Y:S02]  /*3a60*/  HMMA.16816.F32 R72, R48.reuse, R68, RZ ;  /* 0x000000443048723c */ /* 0x040fe400000018ff */
        /* <DEDUP_REMOVED lines=19> */
[C---:B---3--:R-:W-:Y:S01]  /*3ba0*/  HMMA.16816.F32 R36, R48.reuse, R40, RZ ;  /* 0x000000283024723c */ /* 0x048fe200000018ff */
[----:B------:R-:W-:Y:S01]  /*3bb0*/  FADD.FTZ R25, R25, R26 ;  /* 0x0000001a19197221 */ /* 0x000fe20000010000 */
[----:B------:R-:W-:Y:S06]  /*3bc0*/  MUFU.EX2 R106, R106 ;  /* 0x0000006a006a7308 */ /* 0x000fec0000000800 */
[----:B------:R-:W-:Y:S01]  /*3bd0*/  HMMA.16816.F32 R76, R48, R78, RZ ;  /* 0x0000004e304c723c */ /* 0x000fe200000018ff */
[----:B--2---:R-:W-:Y:S01]  /*3be0*/  F2FP.PACK_AB R7, R21, R24 ;  /* 0x000000181507723e */ /* 0x004fe200000000ff */
        /* <DEDUP_REMOVED lines=15> */
[----:B------:R-:W5:Y:S01]  /*3ce0*/  LDSM.16.MT88.4 R12, [R110+0x8400] ;  /* 0x008400006e0c783b */ /* 0x000f620000004200 */
[----:B------:R-:W1:Y:S06]  /*3cf0*/  MUFU.EX2 R89, R89 ;  /* 0x0000005900597308 */ /* 0x000e6c0000000800 */
[C---:B----4-:R-:W-:Y:S02]  /*3d00*/  HMMA.16816.F32 R64, R4.reuse, R16, R64 ;  /* 0x000000100440723c */ /* 0x050fe40000001840 */
[----:B------:R-:W-:Y:S06]  /*3d10*/  MUFU.EX2 R103, R103 ;  /* 0x0000006700677308 */ /* 0x000fec0000000800 */
[C---:B------:R-:W-:Y:S01]  /*3d20*/  HMMA.16816.F32 R60, R4.reuse, R18, R60 ;  /* 0x00000012043c723c */ /* 0x040fe2000000183c */
[----:B------:R-:W-:Y:S01]  /*3d30*/  LDSM.16.MT88.4 R16, [R110+0x6c00] ;  /* 0x006c00006e10783b */ /* 0x000fe20000004200 */
[----:B------:R-:W4:Y:S06]  /*3d40*/  MUFU.EX2 R132, R105 ;  /* 0x0000006900847308 */ /* 0x000f2c0000000800 */
[C---:B--2---:R-:W-:Y:S02]  /*3d50*/  HMMA.16816.F32 R56, R4.reuse, R8, R56 ;  /* 0x000000080438723c */ /* 0x044fe40000001838 */
[----:B------:R-:W-:Y:S06]  /*3d60*/  MUFU.EX2 R131, R131 ;  /* 0x0000008300837308 */ /* 0x000fec0000000800 */
[C---:B------:R-:W-:Y:S01]  /*3d70*/  HMMA.16816.F32 R52, R4.reuse, R10, R52 ;  /* 0x0000000a0434723c */ /* 0x040fe20000001834 */
[----:B------:R-:W2:Y:S01]  /*3d80*/  LDSM.16.MT88.4 R8, [R108+0x8000] ;  /* 0x008000006c08783b */ /* 0x000ea20000004200 */
[----:B------:R-:W-:Y:S06]  /*3d90*/  MUFU.EX2 R130, R130 ;  /* 0x0000008200827308 */ /* 0x000fec0000000800 */
[C---:B-----5:R-:W-:Y:S02]  /*3da0*/  HMMA.16816.F32 R36, R4.reuse, R12, R36 ;  /* 0x0000000c0424723c */ /* 0x060fe40000001824 */
[----:B------:R-:W-:Y:S06]  /*3db0*/  MUFU.EX2 R34, R34 ;  /* 0x0000002200227308 */ /* 0x000fec0000000800 */
[----:B------:R-:W-:Y:S01]  /*3dc0*/  HMMA.16816.F32 R40, R4, R14, R40 ;  /* 0x0000000e0428723c */ /* 0x000fe20000001828 */
[----:B------:R-:W-:Y:S01]  /*3dd0*/  LDSM.16.MT88.4 R12, [R108+0x6c00] ;  /* 0x006c00006c0c783b */ /* 0x000fe20000004200 */
[----:B------:R-:W5:Y:S08]  /*3de0*/  MUFU.EX2 R33, R33 ;  /* 0x0000002100217308 */ /* 0x000f700000000800 */
[----:B------:R-:W-:Y:S08]  /*3df0*/  MUFU.EX2 R31, R32 ;  /* 0x00000020001f7308 */ /* 0x000ff00000000800 */
[----:B------:R-:W1:Y:S01]  /*3e00*/  MUFU.EX2 R134, R134 ;  /* 0x0000008600867308 */ /* 0x000e620000000800 */
[C---:B--2---:R-:W-:Y:S08]  /*3e10*/  HMMA.16816.F32 R44, R48.reuse, R8, RZ ;  /* 0x00000008302c723c */ /* 0x044ff000000018ff */
[----:B------:R-:W-:Y:S01]  /*3e20*/  HMMA.16816.F32 R48, R48, R10, RZ ;  /* 0x0000000a3030723c */ /* 0x000fe200000018ff */
[----:B------:R-:W2:Y:S11]  /*3e30*/  LDSM.16.MT88.4 R8, [R108+0x8400] ;  /* 0x008400006c08783b */ /* 0x000eb60000004200 */
[----:B------:R-:W-:Y:S04]  /*3e40*/  @!UPT UIADD3 URZ, URZ, URZ, URZ ;  /* 0x0000003f3f3ff290 */ /* 0x000fe8000fffe03f */
        /* <DEDUP_REMOVED lines=13> */
[----:B------:R-:W-:Y:S02]  /*3f20*/  FADD.FTZ R94, R91, R94 ;  /* 0x0000005e5b5e7221 */ /* 0x000fe40000010000 */
[----:B------:R-:W-:Y:S01]  /*3f30*/  FADD.FTZ R89, R89, R92 ;  /* 0x0000005c59597221 */ /* 0x000fe20000010000 */
        /* <DEDUP_REMOVED lines=55> */
[----:B------:R-:W-:-:S04]  /*42b0*/  SHF.R.S32.HI R7, RZ, 0x1f, R5 ;  /* 0x0000001fff077819 */ /* 0x000fc80000011405 */
[C---:B------:R-:W-:Y:S01]  /*42c0*/  IADD3 R5, P5, R8.reuse, UR15, RZ ;  /* 0x0000000f08057c10 */ /* 0x040fe2000ffbe0ff */
[----:B------:R-:W-:Y:S02]  /*42d0*/  IMAD R4, R7, UR14, R4 ;  /* 0x0000000e07047c24 */ /* 0x000fe4000f8e0204 */
[C---:B------:R-:W-:Y:S02]  /*42e0*/  @!P4 LEA R6, P6, R8.reuse, c[0x0][0x170], 0x1 ;  /* 0x00005c000806ca11 */ /* 0x040fe400078c08ff */
[----:B------:R-:W-:Y:S01]  /*42f0*/  IMAD.IADD R4, R9, 0x1, R4 ;  /* 0x0000000109047824 */ /* 0x000fe200078e0204 */
[C---:B------:R-:W-:Y:S02]  /*4300*/  @!P3 LEA R12, P2, R8.reuse, c[0x0][0x170], 0x1 ;  /* 0x00005c00080cba11 */ /* 0x040fe400078408ff */
[C---:B------:R-:W-:Y:S02]  /*4310*/  @!P1 LEA R10, P0, R8.reuse, c[0x0][0x170], 0x1 ;  /* 0x00005c00080a9a11 */ /* 0x040fe400078008ff */
[----:B------:R-:W-:-:S02]  /*4320*/  @!P4 LEA.HI.X R7, R8, c[0x0][0x174], R4, 0x1, P6 ;  /* 0x00005d000807ca11 */ /* 0x000fc400030f0c04 */
        /* <DEDUP_REMOVED lines=42> */
[----:B------:R-:W1:Y:S04]  /*45d0*/  LDSM.16.M88.4 R28, [R112+0x3000] ;  /* 0x00300000701c783b */ /* 0x000e680000000200 */
[----:B------:R-:W4:Y:S04]  /*45e0*/  LDSM.16.M88.4 R20, [R112+0x3400] ;  /* 0x003400007014783b */ /* 0x000f280000000200 */
[----:B------:R-:W-:Y:S04]  /*45f0*/  LDSM.16.M88.4 R84, [R111] ;  /* 0x000000006f54783b */ /* 0x000fe80000000200 */
[----:B------:R-:W5:Y:S04]  /*4600*/  LDSM.16.M88.4 R16, [R109+0x3000] ;  /* 0x003000006d10783b */ /* 0x000f680000000200 */
[----:B--2---:R-:W2:Y:S04]  /*4610*/  LDSM.16.M88.4 R12, [R112+0x3800] ;  /* 0x00380000700c783b */ /* 0x004ea80000000200 */
[----:B---3--:R-:W3:Y:S04]  /*4620*/  LDSM.16.M88.4 R8, [R109+0x3400] ;  /* 0x003400006d08783b */ /* 0x008ee80000000200 */
[----:B------:R-:W2:Y:S04]  /*4630*/  LDSM.16.M88.4 R88, [R112+0x3c00] ;  /* 0x003c00007058783b */ /* 0x000ea80000000200 */
[----:B------:R-:W2:Y:S04]  /*4640*/  LDSM.16.M88.4 R92, [R109+0x3800] ;  /* 0x003800006d5c783b */ /* 0x000ea80000000200 */
[----:B------:R-:W0:Y:S01]  /*4650*/  LDGDEPBAR ;  /* 0x00000000000079af */ /* 0x000e220000000000 */
[C---:B-1----:R-:W-:Y:S08]  /*4660*/  HMMA.16816.F32 R32, R4.reuse, R28, RZ ;  /* 0x0000001c0420723c */ /* 0x042ff000000018ff */
[C---:B------:R-:W-:Y:S08]  /*4670*/  HMMA.16816.F32 R28, R4.reuse, R30, RZ ;  /* 0x0000001e041c723c */ /* 0x040ff000000018ff */
[C---:B----4-:R-:W-:Y:S08]  /*4680*/  HMMA.16816.F32 R24, R4.reuse, R20, RZ ;  /* 0x000000140418723c */ /* 0x050ff000000018ff */
[----:B------:R-:W-:Y:S08]  /*4690*/  HMMA.16816.F32 R20, R4, R22, RZ ;  /* 0x000000160414723c */ /* 0x000ff000000018ff */
[C---:B-----5:R-:W-:Y:S08]  /*46a0*/  HMMA.16816.F32 R32, R84.reuse, R16, R32 ;  /* 0x000000105420723c */ /* 0x060ff00000001820 */
[----:B------:R-:W-:Y:S08]  /*46b0*/  HMMA.16816.F32 R28, R84, R18, R28 ;  /* 0x00000012541c723c */ /* 0x000ff0000000181c */
[----:B--2---:R-:W-:Y:S08]  /*46c0*/  HMMA.16816.F32 R16, R4, R12, RZ ;  /* 0x0000000c0410723c */ /* 0x004ff000000018ff */
[C---:B---3--:R-:W-:Y:S08]  /*46d0*/  HMMA.16816.F32 R24, R84.reuse, R8, R24 ;  /* 0x000000085418723c */ /* 0x048ff00000001818 */
        /* <DEDUP_REMOVED lines=61> */
[----:B------:R-:W-:Y:S02]  /*4ab0*/  FMUL.FTZ R35, R29, c[0x0][0x2ec] ;  /* 0x0000bb001d237a20 */ /* 0x000fe40000410000 */
[----:B------:R-:W-:Y:S02]  /*4ac0*/  FMUL.FTZ R31, R31, c[0x0][0x2ec] ;  /* 0x0000bb001f1f7a20 */ /* 0x000fe40000410000 */
[----:B------:R-:W-:Y:S02]  /*4ad0*/  FMUL.FTZ R28, R28, c[0x0][0x2ec] ;  /* 0x0000bb001c1c7a20 */ /* 0x000fe40000410000 */
[----:B------:R-:W-:Y:S01]  /*4ae0*/  FMUL.FTZ R30, R30, c[0x0][0x2ec] ;  /* 0x0000bb001e1e7a20 */ /* 0x000fe20000410000 */
[----:B------:R-:W-:Y:S01]  /*4af0*/  MUFU.TANH R35, R35 ;  /* 0x0000002300237308 */ /* 0x000fe20000002400 */
[----:B------:R-:W-:-:S02]  /*4b00*/  FMUL.FTZ R29, R25, c[0x0][0x2ec] ;  /* 0x0000bb00191d7a20 */ /* 0x000fc40000410000 */
[----:B------:R-:W-:Y:S02]  /*4b10*/  FMUL.FTZ R26, R26, c[0x0][0x2ec] ;  /* 0x0000bb001a1a7a20 */ /* 0x000fe40000410000 */
[----:B------:R-:W-:Y:S02]  /*4b20*/  FMUL.FTZ R24, R24, c[0x0][0x2ec] ;  /* 0x0000bb0018187a20 */ /* 0x000fe40000410000 */
[----:B------:R-:W-:Y:S01]  /*4b30*/  FMUL.FTZ R27, R27, c[0x0][0x2ec] ;  /* 0x0000bb001b1b7a20 */ /* 0x000fe20000410000 */
[----:B------:R3:W-:Y:S01]  /*4b40*/  MUFU.TANH R107, R28 ;  /* 0x0000001c006b7308 */ /* 0x0007e20000002400 */
[----:B-1----:R-:W-:Y:S01]  /*4b50*/  HMMA.16816.F32 R16, R92, R88, R16 ;  /* 0x000000585c10723c */ /* 0x002fe20000001810 */
[----:B------:R-:W-:Y:S02]  /*4b60*/  FMUL.FTZ R20, R20, c[0x0][0x2ec] ;  /* 0x0000bb0014147a20 */ /* 0x000fe40000410000 */
[----:B------:R-:W-:Y:S02]  /*4b70*/  FMUL.FTZ R22, R22, c[0x0][0x2ec] ;  /* 0x0000bb0016167a20 */ /* 0x000fe40000410000 */
[----:B------:R-:W-:-:S02]  /*4b80*/  FMUL.FTZ R21, R21, c[0x0][0x2ec] ;  /* 0x0000bb0015157a20 */ /* 0x000fc40000410000 */
[----:B------:R-:W-:Y:S01]  /*4b90*/  MUFU.TANH R137, R22 ;  /* 0x0000001600897308 */ /* 0x000fe20000002400 */
[C---:B------:R-:W-:Y:S07]  /*4ba0*/  HMMA.16816.F32 R12, R92.reuse, R90, R12 ;  /* 0x0000005a5c0c723c */ /* 0x040fee000000180c */
[----:B------:R-:W-:Y:S01]  /*4bb0*/  MUFU.TANH R25, R21 ;  /* 0x0000001500197308 */ /* 0x000fe20000002400 */
[C---:B--2---:R-:W-:Y:S07]  /*4bc0*/  HMMA.16816.F32 R8, R92.reuse, R84, R8 ;  /* 0x000000545c08723c */ /* 0x044fee0000001808 */
[----:B------:R-:W-:Y:S01]  /*4bd0*/  IADD3 R84, R96, -0x2, RZ ;  /* 0xfffffffe60547810 */ /* 0x000fe20007ffe0ff */
[----:B------:R-:W-:Y:S01]  /*4be0*/  HMMA.16816.F32 R4, R92, R86, R4 ;  /* 0x000000565c04723c */ /* 0x000fe20000001804 */
[----:B------:R1:W-:Y:S01]  /*4bf0*/  MUFU.TANH R95, R20 ;  /* 0x00000014005f7308 */ /* 0x0003e20000002400 */
[----:B------:R-:W-:-:S05]  /*4c00*/  FMUL.FTZ R18, R18, c[0x0][0x2ec] ;  /* 0x0000bb0012127a20 */ /* 0x000fca0000410000 */
[----:B------:R-:W-:Y:S02]  /*4c10*/  FMUL.FTZ R87, R33, c[0x0][0x2ec] ;  /* 0x0000bb0021577a20 */ /* 0x000fe40000410000 */
[----:B------:R2:W-:Y:S01]  /*4c20*/  MUFU.TANH R91, R31 ;  /* 0x0000001f005b7308 */ /* 0x0005e20000002400 */
[----:B------:R-:W-:Y:S02]  /*4c30*/  FMUL.FTZ R93, R16, c[0x0][0x2ec] ;  /* 0x0000bb00105d7a20 */ /* 0x000fe40000410000 */
[----:B---3--:R-:W-:Y:S02]  /*4c40*/  FMUL.FTZ R28, R12, c[0x0][0x2ec] ;  /* 0x0000bb000c1c7a20 */ /* 0x008fe40000410000 */
[----:B------:R-:W-:Y:S02]  /*4c50*/  FMUL.FTZ R15, R15, c[0x0][0x2ec] ;  /* 0x0000bb000f0f7a20 */ /* 0x000fe40000410000 */
[----:B------:R-:W-:Y:S01]  /*4c60*/  FMUL.FTZ R9, R9, c[0x0][0x2ec] ;  /* 0x0000bb0009097a20 */ /* 0x000fe20000410000 */
[----:B------:R-:W-:Y:S01]  /*4c70*/  MUFU.TANH R87, R87 ;  /* 0x0000005700577308 */ /* 0x000fe20000002400 */
[----:B-1----:R-:W-:-:S02]  /*4c80*/  IMAD R20, R84, 0x40, R117 ;  /* 0x0000004054147824 */ /* 0x002fc400078e0275 */
[----:B------:R-:W-:Y:S02]  /*4c90*/  FMUL.FTZ R11, R11, c[0x0][0x2ec] ;  /* 0x0000bb000b0b7a20 */ /* 0x000fe40000410000 */
[----:B------:R-:W-:Y:S01]  /*4ca0*/  FMUL.FTZ R33, R34, c[0x0][0x2ec] ;  /* 0x0000bb0022217a20 */ /* 0x000fe20000410000 */
[C---:B------:R-:W-:Y:S01]  /*4cb0*/  IADD3 R22, R20.reuse, 0x1, RZ ;  /* 0x0000000114167810 */ /* 0x040fe20007ffe0ff */
[----:B------:R-:W-:Y:S01]  /*4cc0*/  FMUL.FTZ R5, R5, c[0x0][0x2ec] ;  /* 0x0000bb0005057a20 */ /* 0x000fe20000410000 */
[C---:B------:R-:W-:Y:S01]  /*4cd0*/  IADD3 R21, R20.reuse, 0x8, RZ ;  /* 0x0000000814157810 */ /* 0x040fe20007ffe0ff */
[----:B--2---:R-:W-:Y:S01]  /*4ce0*/  FMUL.FTZ R31, R23, c[0x0][0x2ec] ;  /* 0x0000bb00171f7a20 */ /* 0x004fe20000410000 */
[----:B------:R-:W-:Y:S01]  /*4cf0*/  I2F R16, R22 ;  /* 0x0000001600107306 */ /* 0x000fe20000201400 */
[----:B------:R-:W-:Y:S01]  /*4d00*/  FMUL.FTZ R23, R17, c[0x0][0x2ec] ;  /* 0x0000bb0011177a20 */ /* 0x000fe20000410000 */
[----:B------:R-:W-:Y:S01]  /*4d10*/  IADD3 R12, R20, 0x10, RZ ;  /* 0x00000010140c7810 */ /* 0x000fe20007ffe0ff */
[----:B------:R-:W-:Y:S01]  /*4d20*/  FMUL.FTZ R7, R7, c[0x0][0x2ec] ;  /* 0x0000bb0007077a20 */ /* 0x000fe20000410000 */
[----:B------:R-:W-:-:S02]  /*4d30*/  ISETP.GE.AND P0, PT, R22, R102, PT ;  /* 0x000000661600720c */ /* 0x000fc40003f06270 */
[-C--:B------:R-:W-:Y:S02]  /*4d40*/  ISETP.GE.AND P6, PT, R22, R97.reuse, PT ;  /* 0x000000611600720c */ /* 0x080fe40003fc6270 */
[----:B------:R1:W-:Y:S01]  /*4d50*/  I2F R17, R21 ;  /* 0x0000001500117306 */ /* 0x0003e20000201400 */
[C---:B------:R-:W-:Y:S02]  /*4d60*/  ISETP.GE.AND P5, PT, R21.reuse, R102, PT ;  /* 0x000000661500720c */ /* 0x040fe40003fa6270 */
[----:B------:R-:W-:-:S05]  /*4d70*/  ISETP.GE.AND P2, PT, R21, R97, PT ;  /* 0x000000611500720c */ /* 0x000fca0003f46270 */
[----:B------:R-:W-:Y:S08]  /*4d80*/  MUFU.TANH R139, R30 ;  /* 0x0000001e008b7308 */ /* 0x000ff00000002400 */
[----:B------:R2:W-:Y:S01]  /*4d90*/  MUFU.TANH R133, R26 ;  /* 0x0000001a00857308 */ /* 0x0005e20000002400 */
[----:B-1----:R-:W-:-:S07]  /*4da0*/  FMUL.FTZ R21, R13, c[0x0][0x2ec] ;  /* 0x0000bb000d157a20 */ /* 0x002fce0000410000 */
[----:B------:R-:W-:Y:S01]  /*4db0*/  MUFU.TANH R103, R24 ;  /* 0x0000001800677308 */ /* 0x000fe20000002400 */
[----:B--2---:R-:W-:-:S07]  /*4dc0*/  IADD3 R26, R20, 0x9, RZ ;  /* 0x00000009141a7810 */ /* 0x004fce0007ffe0ff */
[----:B------:R-:W1:Y:S08]  /*4dd0*/  I2F R22, R12 ;  /* 0x0000000c00167306 */ /* 0x000e700000201400 */
[----:B------:R-:W2:Y:S08]  /*4de0*/  I2F R24, R26 ;  /* 0x0000001a00187306 */ /* 0x000eb00000201400 */
[----:B------:R3:W-:Y:S01]  /*4df0*/  MUFU.TANH R89, R27 ;  /* 0x0000001b00597308 */ /* 0x0007e20000002400 */
[----:B-1----:R-:W-:-:S02]  /*4e00*/  FFMA.FTZ R103, R22, R0, R103 ;  /* 0x0000000016677223 */ /* 0x002fc40000010067 */
[----:B------:R-:W-:-:S05]  /*4e10*/  FFMA.FTZ R133, R22, R0, R133 ;  /* 0x0000000016857223 */ /* 0x000fca0000010085 */
[----:B------:R1:W-:Y:S01]  /*4e20*/  MUFU.TANH R135, R18 ;  /* 0x0000001200877308 */ /* 0x0003e20000002400 */
[----:B--2---:R-:W-:Y:S02]  /*4e30*/  FFMA.FTZ R13, R24, R0, R91 ;  /* 0x00000000180d7223 */ /* 0x004fe4000001005b */
[----:B---3--:R-:W-:-:S05]  /*4e40*/  FMUL.FTZ R27, R19, c[0x0][0x2ec] ;  /* 0x0000bb00131b7a20 */ /* 0x008fca0000410000 */
[----:B------:R-:W-:Y:S01]  /*4e50*/  MUFU.TANH R29, R29 ;  /* 0x0000001d001d7308 */ /* 0x000fe20000002400 */
[----:B------:R-:W-:-:S05]  /*4e60*/  FFMA.FTZ R19, R16, R0, R105 ;  /* 0x0000000010137223 */ /* 0x000fca0000010069 */
[----:B------:R-:W-:Y:S01]  /*4e70*/  FSEL R19, R19, -INF , !P6 ;  /* 0xff80000013137808 */ /* 0x000fe20007000000 */
[-C--:B-1----:R-:W-:Y:S01]  /*4e80*/  FFMA.FTZ R18, R16, R0.reuse, R87 ;  /* 0x0000000010127223 */ /* 0x082fe20000010057 */
[----:B------:R-:W-:Y:S01]  /*4e90*/  ISETP.GE.AND P6, PT, R26, R97, PT ;  /* 0x000000611a00720c */ /* 0x000fe20003fc6270 */
[CC--:B------:R-:W-:Y:S01]  /*4ea0*/  FFMA.FTZ R16, R17.reuse, R0.reuse, R107 ;  /* 0x0000000011107223 */ /* 0x0c0fe2000001006b */
[----:B------:R1:W-:Y:S01]  /*4eb0*/  MUFU.TANH R87, R28 ;  /* 0x0000001c00577308 */ /* 0x0003e20000002400 */
[----:B------:R-:W-:Y:S01]  /*4ec0*/  FFMA.FTZ R17, R17, R0, R139 ;  /* 0x0000000011117223 */ /* 0x000fe2000001008b */
[----:B------:R-:W-:Y:S02]  /*4ed0*/  FSEL R18, R18, -INF , !P0 ;  /* 0xff80000012127808 */ /* 0x000fe40004000000 */
[----:B------:R-:W-:Y:S02]  /*4ee0*/  FSEL R16, R16, -INF , !P5 ;  /* 0xff80000010107808 */ /* 0x000fe40006800000 */
[----:B------:R-:W-:-:S02]  /*4ef0*/  FSEL R17, R17, -INF , !P2 ;  /* 0xff80000011117808 */ /* 0x000fc40005000000 */
[C---:B------:R-:W-:Y:S01]  /*4f00*/  ISETP.GE.AND P5, PT, R12.reuse, R102, PT ;  /* 0x000000660c00720c */ /* 0x040fe20003fa6270 */
[----:B------:R-:W-:Y:S01]  /*4f10*/  MUFU.TANH R31, R31 ;  /* 0x0000001f001f7308 */ /* 0x000fe20000002400 */
[----:B------:R-:W-:Y:S01]  /*4f20*/  ISETP.GE.AND P2, PT, R12, R97, PT ;  /* 0x000000610c00720c */ /* 0x000fe20003f46270 */
[----:B------:R-:W-:Y:S01]  /*4f30*/  FFMA.FTZ R12, R24, R0, R35 ;  /* 0x00000000180c7223 */ /* 0x000fe20000010023 */
[----:B------:R-:W-:Y:S02]  /*4f40*/  ISETP.GE.AND P0, PT, R26, R102, PT ;  /* 0x000000661a00720c */ /* 0x000fe40003f06270 */
[C---:B------:R-:W-:Y:S02]  /*4f50*/  IADD3 R26, R20.reuse, 0x11, RZ ;  /* 0x00000011141a7810 */ /* 0x040fe40007ffe0ff */
[----:B------:R-:W-:Y:S01]  /*4f60*/  IADD3 R24, R20, 0x18, RZ ;  /* 0x0000001814187810 */ /* 0x000fe20007ffe0ff */
[----:B-1----:R-:W-:Y:S01]  /*4f70*/  FMUL.FTZ R28, R14, c[0x0][0x2ec] ;  /* 0x0000bb000e1c7a20 */ /* 0x002fe20000410000 */
[----:B------:R-:W1:Y:S01]  /*4f80*/  I2F R22, R26 ;  /* 0x0000001a00167306 */ /* 0x000e620000201400 */
[----:B------:R-:W-:-:S02]  /*4f90*/  FSEL R130, R103, -INF , !P5 ;  /* 0xff80000067827808 */ /* 0x000fc40006800000 */
[----:B------:R-:W-:Y:S02]  /*4fa0*/  FSEL R133, R133, -INF , !P2 ;  /* 0xff80000085857808 */ /* 0x000fe40005000000 */
[CC--:B------:R-:W-:Y:S02]  /*4fb0*/  ISETP.GE.AND P5, PT, R24.reuse, R102.reuse, PT ;  /* 0x000000661800720c */ /* 0x0c0fe40003fa6270 */
[----:B------:R-:W-:Y:S01]  /*4fc0*/  ISETP.GE.AND P2, PT, R24, R97, PT ;  /* 0x000000611800720c */ /* 0x000fe20003f46270 */
[----:B------:R-:W2:Y:S01]  /*4fd0*/  I2F R14, R24 ;  /* 0x00000018000e7306 */ /* 0x000ea20000201400 */
[----:B------:R-:W-:Y:S02]  /*4fe0*/  FSEL R12, R12, -INF , !P0 ;  /* 0xff8000000c0c7808 */ /* 0x000fe40004000000 */
[----:B------:R-:W-:Y:S02]  /*4ff0*/  FSEL R13, R13, -INF , !P6 ;  /* 0xff8000000d0d7808 */ /* 0x000fe40007000000 */
[----:B------:R-:W-:-:S02]  /*5000*/  ISETP.GE.AND P0, PT, R26, R102, PT ;  /* 0x000000661a00720c */ /* 0x000fc40003f06270 */
[----:B------:R-:W-:Y:S01]  /*5010*/  ISETP.GE.AND P6, PT, R26, R97, PT ;  /* 0x000000611a00720c */ /* 0x000fe20003fc6270 */
[CC--:B-1----:R-:W-:Y:S01]  /*5020*/  FFMA.FTZ R132, R22.reuse, R0.reuse, R29 ;  /* 0x0000000016847223 */ /* 0x0c2fe2000001001d */
[----:B------:R-:W-:Y:S01]  /*5030*/  MUFU.TANH R93, R93 ;  /* 0x0000005d005d7308 */ /* 0x000fe20000002400 */
[-C--:B------:R-:W-:Y:S01]  /*5040*/  FFMA.FTZ R89, R22, R0.reuse, R89 ;  /* 0x0000000016597223 */ /* 0x080fe20000010059 */
[----:B------:R-:W-:Y:S01]  /*5050*/  IADD3 R22, R20, 0x20, RZ ;  /* 0x0000002014167810 */ /* 0x000fe20007ffe0ff */
[----:B------:R-:W-:Y:S01]  /*5060*/  FMUL.FTZ R26, R8, c[0x0][0x2ec] ;  /* 0x0000bb00081a7a20 */ /* 0x000fe20000410000 */
[----:B------:R-:W-:Y:S02]  /*5070*/  FSEL R132, R132, -INF , !P0 ;  /* 0xff80000084847808 */ /* 0x000fe40004000000 */
[----:B------:R-:W-:Y:S01]  /*5080*/  FSEL R151, R89, -INF , !P6 ;  /* 0xff80000059977808 */ /* 0x000fe20007000000 */
[-C--:B--2---:R-:W-:Y:S01]  /*5090*/  FFMA.FTZ R94, R14, R0.reuse, R95 ;  /* 0x000000000e5e7223 */ /* 0x084fe2000001005f */
[----:B------:R-:W-:Y:S01]  /*50a0*/  IADD3 R24, R20, 0x19, RZ ;  /* 0x0000001914187810 */ /* 0x000fe20007ffe0ff */
[----:B------:R-:W-:Y:S01]  /*50b0*/  FFMA.FTZ R137, R14, R0, R137 ;  /* 0x000000000e897223 */ /* 0x000fe20000010089 */
[----:B------:R1:W2:Y:S02]  /*50c0*/  I2F R8, R22 ;  /* 0x0000001600087306 */ /* 0x0002a40000201400 */
[----:B------:R-:W-:-:S02]  /*50d0*/  FSEL R94, R94, -INF , !P5 ;  /* 0xff8000005e5e7808 */ /* 0x000fc40006800000 */
[----:B------:R-:W-:Y:S02]  /*50e0*/  FSEL R147, R137, -INF , !P2 ;  /* 0xff80000089937808 */ /* 0x000fe40005000000 */
[CC--:B------:R-:W-:Y:S02]  /*50f0*/  ISETP.GE.AND P5, PT, R22.reuse, R102.reuse, PT ;  /* 0x000000661600720c */ /* 0x0c0fe40003fa6270 */
[----:B------:R-:W3:Y:S01]  /*5100*/  I2F R14, R24 ;  /* 0x00000018000e7306 */ /* 0x000ee20000201400 */
[-C--:B------:R-:W-:Y:S02]  /*5110*/  ISETP.GE.AND P2, PT, R22, R97.reuse, PT ;  /* 0x000000611600720c */ /* 0x080fe40003f46270 */
[C---:B------:R-:W-:Y:S02]  /*5120*/  ISETP.GE.AND P0, PT, R24.reuse, R102, PT ;  /* 0x000000661800720c */ /* 0x040fe40003f06270 */
[----:B------:R-:W-:Y:S02]  /*5130*/  ISETP.GE.AND P6, PT, R24, R97, PT ;  /* 0x000000611800720c */ /* 0x000fe40003fc6270 */
[----:B-1----:R-:W-:Y:S01]  /*5140*/  IADD3 R22, R20, 0x21, RZ ;  /* 0x0000002114167810 */ /* 0x002fe20007ffe0ff */
[----:B------:R-:W-:Y:S01]  /*5150*/  MUFU.TANH R23, R23 ;  /* 0x0000001700177308 */ /* 0x000fe20000002400 */
[----:B--2---:R-:W-:-:S02]  /*5160*/  FFMA.FTZ R93, R8, R0, R93 ;  /* 0x00000000085d7223 */ /* 0x004fc4000001005d */
[----:B------:R-:W-:-:S03]  /*5170*/  FFMA.FTZ R135, R8, R0, R135 ;  /* 0x0000000008877223 */ /* 0x000fc60000010087 */
[----:B------:R-:W-:Y:S01]  /*5180*/  FSEL R138, R93, -INF , !P5 ;  /* 0xff8000005d8a7808 */ /* 0x000fe20006800000 */
[CC--:B---3--:R-:W-:Y:S01]  /*5190*/  FFMA.FTZ R152, R14.reuse, R0.reuse, R25 ;  /* 0x000000000e987223 */ /* 0x0c8fe20000010019 */
[----:B------:R-:W-:Y:S01]  /*51a0*/  MUFU.TANH R27, R27 ;  /* 0x0000001b001b7308 */ /* 0x000fe20000002400 */
[----:B------:R-:W-:Y:S01]  /*51b0*/  FFMA.FTZ R31, R14, R0, R31 ;  /* 0x000000000e1f7223 */ /* 0x000fe2000001001f */
[----:B------:R-:W-:Y:S01]  /*51c0*/  IADD3 R14, R20, 0x28, RZ ;  /* 0x00000028140e7810 */ /* 0x000fe20007ffe0ff */
[----:B------:R-:W-:Y:S01]  /*51d0*/  FMUL.FTZ R24, R10, c[0x0][0x2ec] ;  /* 0x0000bb000a187a20 */ /* 0x000fe20000410000 */
[----:B------:R-:W-:Y:S02]  /*51e0*/  FSEL R141, R135, -INF , !P2 ;  /* 0xff800000878d7808 */ /* 0x000fe40005000000 */
[C---:B------:R-:W-:Y:S02]  /*51f0*/  ISETP.GE.AND P5, PT, R14.reuse, R102, PT ;  /* 0x000000660e00720c */ /* 0x040fe40003fa6270 */
[----:B------:R-:W1:Y:S01]  /*5200*/  I2F R10, R22 ;  /* 0x00000016000a7306 */ /* 0x000e620000201400 */
[----:B------:R-:W-:-:S02]  /*5210*/  ISETP.GE.AND P2, PT, R14, R97, PT ;  /* 0x000000610e00720c */ /* 0x000fc40003f46270 */
[----:B------:R-:W-:Y:S02]  /*5220*/  FSEL R152, R152, -INF , !P0 ;  /* 0xff80000098987808 */ /* 0x000fe40004000000 */
[----:B------:R-:W-:Y:S02]  /*5230*/  FSEL R149, R31, -INF , !P6 ;  /* 0xff8000001f957808 */ /* 0x000fe40007000000 */
[C---:B------:R-:W-:Y:S01]  /*5240*/  ISETP.GE.AND P0, PT, R22.reuse, R102, PT ;  /* 0x000000661600720c */ /* 0x040fe20003f06270 */
[----:B------:R-:W-:Y:S01]  /*5250*/  MUFU.TANH R35, R28 ;  /* 0x0000001c00237308 */ /* 0x000fe20000002400 */
[----:B------:R-:W-:-:S07]  /*5260*/  ISETP.GE.AND P6, PT, R22, R97, PT ;  /* 0x000000611600720c */ /* 0x000fce0003fc6270 */
[----:B------:R-:W2:Y:S01]  /*5270*/  I2F R8, R14 ;  /* 0x0000000e00087306 */ /* 0x000ea20000201400 */
[CC--:B-1----:R-:W-:Y:S02]  /*5280*/  FFMA.FTZ R144, R10.reuse, R0.reuse, R23 ;  /* 0x000000000a907223 */ /* 0x0c2fe40000010017 */
[----:B------:R-:W-:Y:S01]  /*5290*/  FFMA.FTZ R27, R10, R0, R27 ;  /* 0x000000000a1b7223 */ /* 0x000fe2000001001b */
[----:B------:R-:W-:Y:S02]  /*52a0*/  IADD3 R10, R20, 0x29, RZ ;  /* 0x00000029140a7810 */ /* 0x000fe40007ffe0ff */
[----:B------:R-:W-:Y:S02]  /*52b0*/  FSEL R144, R144, -INF , !P0 ;  /* 0xff80000090907808 */ /* 0x000fe40004000000 */
[----:B------:R-:W-:Y:S01]  /*52c0*/  MUFU.TANH R21, R21 ;  /* 0x0000001500157308 */ /* 0x000fe20000002400 */
[----:B------:R-:W-:Y:S02]  /*52d0*/  FSEL R145, R27, -INF , !P6 ;  /* 0xff8000001b917808 */ /* 0x000fe40007000000 */
[----:B------:R-:W-:-:S02]  /*52e0*/  ISETP.GE.AND P0, PT, R10, R102, PT ;  /* 0x000000660a00720c */ /* 0x000fc40003f06270 */
[----:B------:R-:W-:Y:S01]  /*52f0*/  ISETP.GE.AND P6, PT, R10, R97, PT ;  /* 0x000000610a00720c */ /* 0x000fe20003fc6270 */
[CC--:B--2---:R-:W-:Y:S02]  /*5300*/  FFMA.FTZ R87, R8.reuse, R0.reuse, R87 ;  /* 0x0000000008577223 */ /* 0x0c4fe40000010057 */
[----:B------:R-:W1:Y:S01]  /*5310*/  I2F R107, R10 ;  /* 0x0000000a006b7306 */ /* 0x000e620000201400 */
[----:B------:R-:W-:Y:S01]  /*5320*/  FFMA.FTZ R35, R8, R0, R35 ;  /* 0x0000000008237223 */ /* 0x000fe20000010023 */
[----:B------:R-:W-:Y:S01]  /*5330*/  IADD3 R8, R20, 0x30, RZ ;  /* 0x0000003014087810 */ /* 0x000fe20007ffe0ff */
[----:B------:R-:W-:Y:S01]  /*5340*/  FMUL.FTZ R14, R4, c[0x0][0x2ec] ;  /* 0x0000bb00040e7a20 */ /* 0x000fe20000410000 */
[----:B------:R-:W-:Y:S02]  /*5350*/  FSEL R142, R87, -INF , !P5 ;  /* 0xff800000578e7808 */ /* 0x000fe40006800000 */
[----:B------:R-:W-:Y:S02]  /*5360*/  FSEL R143, R35, -INF , !P2 ;  /* 0xff800000238f7808 */ /* 0x000fe40005000000 */
[----:B------:R-:W2:Y:S01]  /*5370*/  MUFU.TANH R15, R15 ;  /* 0x0000000f000f7308 */ /* 0x000ea20000002400 */
[----:B------:R-:W-:-:S02]  /*5380*/  ISETP.GE.AND P5, PT, R8, R102, PT ;  /* 0x000000660800720c */ /* 0x000fc40003fa6270 */
[----:B------:R-:W-:-:S05]  /*5390*/  ISETP.GE.AND P2, PT, R8, R97, PT ;  /* 0x000000610800720c */ /* 0x000fca0003f46270 */
[----:B------:R-:W-:Y:S01]  /*53a0*/  MUFU.TANH R29, R26 ;  /* 0x0000001a001d7308 */ /* 0x000fe20000002400 */
[----:B-1----:R-:W-:Y:S01]  /*53b0*/  FFMA.FTZ R21, R107, R0, R21 ;  /* 0x000000006b157223 */ /* 0x002fe20000010015 */
[----:B------:R-:W-:-:S04]  /*53c0*/  IADD3 R10, R20, 0x31, RZ ;  /* 0x00000031140a7810 */ /* 0x000fc80007ffe0ff */
[----:B------:R-:W-:Y:S02]  /*53d0*/  FSEL R146, R21, -INF , !P0 ;  /* 0xff80000015927808 */ /* 0x000fe40004000000 */
[----:B------:R-:W-:Y:S01]  /*53e0*/  MUFU.TANH R25, R24 ;  /* 0x0000001800197308 */ /* 0x000fe20000002400 */
[----:B--2---:R-:W-:Y:S01]  /*53f0*/  FFMA.FTZ R107, R107, R0, R15 ;  /* 0x000000006b6b7223 */ /* 0x004fe2000001000f */
[----:B------:R-:W-:-:S04]  /*5400*/  ISETP.GE.AND P0, PT, R10, R102, PT ;  /* 0x000000660a00720c */ /* 0x000fc80003f06270 */
[----:B------:R-:W-:Y:S02]  /*5410*/  FSEL R107, R107, -INF , !P6 ;  /* 0xff8000006b6b7808 */ /* 0x000fe40007000000 */
[----:B------:R-:W1:Y:S01]  /*5420*/  I2F R4, R8 ;  /* 0x0000000800047306 */ /* 0x000e620000201400 */
[----:B------:R-:W-:-:S07]  /*5430*/  ISETP.GE.AND P6, PT, R10, R97, PT ;  /* 0x000000610a00720c */ /* 0x000fce0003fc6270 */
[----:B------:R2:W-:Y:S01]  /*5440*/  MUFU.TANH R23, R14 ;  /* 0x0000000e00177308 */ /* 0x0005e20000002400 */
[----:B-1----:R-:W-:-:S07]  /*5450*/  FFMA.FTZ R29, R4, R0, R29 ;  /* 0x00000000041d7223 */ /* 0x002fce000001001d */
[----:B------:R-:W-:Y:S01]  /*5460*/  MUFU.TANH R9, R9 ;  /* 0x0000000900097308 */ /* 0x000fe20000002400 */
[----:B------:R-:W-:Y:S01]  /*5470*/  FFMA.FTZ R25, R4, R0, R25 ;  /* 0x0000000004197223 */ /* 0x000fe20000010019 */
[----:B------:R-:W-:-:S04]  /*5480*/  FSEL R106, R29, -INF , !P5 ;  /* 0xff8000001d6a7808 */ /* 0x000fc80006800000 */
[----:B------:R-:W-:Y:S01]  /*5490*/  FSEL R103, R25, -INF , !P2 ;  /* 0xff80000019677808 */ /* 0x000fe20005000000 */
[----:B--2---:R-:W-:Y:S01]  /*54a0*/  FMUL.FTZ R14, R6, c[0x0][0x2ec] ;  /* 0x0000bb00060e7a20 */ /* 0x004fe20000410000 */
[----:B------:R-:W-:Y:S01]  /*54b0*/  IADD3 R6, R20, 0x38, RZ ;  /* 0x0000003814067810 */ /* 0x000fe20007ffe0ff */
[----:B------:R-:W1:Y:S03]  /*54c0*/  I2F R8, R10 ;  /* 0x0000000a00087306 */ /* 0x000e660000201400 */
[C---:B------:R-:W-:Y:S02]  /*54d0*/  ISETP.GE.AND P5, PT, R6.reuse, R102, PT ;  /* 0x000000660600720c */ /* 0x040fe40003fa6270 */
[----:B------:R-:W-:-:S03]  /*54e0*/  ISETP.GE.AND P2, PT, R6, R97, PT ;  /* 0x000000610600720c */ /* 0x000fc60003f46270 */
[----:B------:R-:W-:Y:S08]  /*54f0*/  MUFU.TANH R15, R14 ;  /* 0x0000000e000f7308 */ /* 0x000ff00000002400 */
[----:B------:R-:W2:Y:S01]  /*5500*/  I2F R4, R6 ;  /* 0x0000000600047306 */ /* 0x000ea20000201400 */
[----:B-1----:R-:W-:-:S05]  /*5510*/  FFMA.FTZ R9, R8, R0, R9 ;  /* 0x0000000008097223 */ /* 0x002fca0000010009 */
[----:B------:R-:W-:Y:S02]  /*5520*/  FSEL R104, R9, -INF , !P0 ;  /* 0xff80000009687808 */ /* 0x000fe40004000000 */
[----:B------:R-:W1:Y:S01]  /*5530*/  MUFU.TANH R11, R11 ;  /* 0x0000000b000b7308 */ /* 0x000e620000002400 */
[----:B------:R-:W-:Y:S01]  /*5540*/  ISETP.GE.AND P0, PT, R20, R102, PT ;  /* 0x000000661400720c */ /* 0x000fe20003f06270 */
[----:B--2---:R-:W-:-:S06]  /*5550*/  FFMA.FTZ R23, R4, R0, R23 ;  /* 0x0000000004177223 */ /* 0x004fcc0000010017 */
[----:B------:R-:W-:Y:S01]  /*5560*/  MUFU.TANH R85, R32 ;  /* 0x0000002000557308 */ /* 0x000fe20000002400 */
[-C--:B------:R-:W-:Y:S01]  /*5570*/  FFMA.FTZ R15, R4, R0.reuse, R15 ;  /* 0x00000000040f7223 */ /* 0x080fe2000001000f */
[----:B------:R-:W-:Y:S02]  /*5580*/  IADD3 R6, R20, 0x39, RZ ;  /* 0x0000003914067810 */ /* 0x000fe40007ffe0ff */
[----:B------:R-:W-:Y:S02]  /*5590*/  FSEL R135, R23, -INF , !P5 ;  /* 0xff80000017877808 */ /* 0x000fe40006800000 */
[----:B------:R-:W-:Y:S01]  /*55a0*/  FSEL R93, R15, -INF , !P2 ;  /* 0xff8000000f5d7808 */ /* 0x000fe20005000000 */
[----:B-1----:R-:W-:Y:S01]  /*55b0*/  FFMA.FTZ R11, R8, R0, R11 ;  /* 0x00000000080b7223 */ /* 0x002fe2000001000b */
[----:B------:R-:W1:Y:S01]  /*55c0*/  I2F R4, R20 ;  /* 0x0000001400047306 */ /* 0x000e620000201400 */
[-C--:B------:R-:W-:Y:S01]  /*55d0*/  ISETP.GE.AND P5, PT, R20, R97.reuse, PT ;  /* 0x000000611400720c */ /* 0x080fe20003fa6270 */
[----:B------:R-:W-:Y:S01]  /*55e0*/  BAR.SYNC.DEFER_BLOCKING 0x0 ;  /* 0x0000000000007b1d */ /* 0x000fe20000010000 */
[----:B------:R-:W-:-:S02]  /*55f0*/  ISETP.GE.AND P2, PT, R6, R97, PT ;  /* 0x000000610600720c */ /* 0x000fc40003f46270 */
[----:B------:R-:W-:Y:S02]  /*5600*/  FSEL R95, R11, -INF , !P6 ;  /* 0xff8000000b5f7808 */ /* 0x000fe40007000000 */
[----:B------:R-:W-:Y:S01]  /*5610*/  ISETP.GE.AND P6, PT, R6, R102, PT ;  /* 0x000000660600720c */ /* 0x000fe20003fc6270 */
[----:B------:R-:W2:Y:S08]  /*5620*/  MUFU.TANH R33, R33 ;  /* 0x0000002100217308 */ /* 0x000eb00000002400 */
[----:B------:R-:W-:Y:S01]  /*5630*/  MUFU.TANH R5, R5 ;  /* 0x0000000500057308 */ /* 0x000fe20000002400 */
[----:B-1----:R-:W-:-:S07]  /*5640*/  FFMA.FTZ R85, R4, R0, R85 ;  /* 0x0000000004557223 */ /* 0x002fce0000010055 */
[----:B------:R-:W-:Y:S01]  /*5650*/  MUFU.TANH R7, R7 ;  /* 0x0000000700077308 */ /* 0x000fe20000002400 */
[----:B--2---:R-:W-:Y:S01]  /*5660*/  FFMA.FTZ R33, R4, R0, R33 ;  /* 0x0000000004217223 */ /* 0x004fe20000010021 */
[----:B------:R-:W-:Y:S02]  /*5670*/  FSEL R4, R85, -INF , !P0 ;  /* 0xff80000055047808 */ /* 0x000fe40004000000 */
[----:B------:R-:W-:-:S04]  /*5680*/  ISETP.GE.AND P0, PT, R96, 0x3, PT ;  /* 0x000000036000780c */ /* 0x000fc80003f06270 */
[----:B------:R-:W1:Y:S02]  /*5690*/  I2F R8, R6 ;  /* 0x0000000600087306 */ /* 0x000e640000201400 */
[CC--:B-1----:R-:W-:Y:S01]  /*56a0*/  FFMA.FTZ R136, R8.reuse, R0.reuse, R5 ;  /* 0x0000000008887223 */ /* 0x0c2fe20000010005 */
[----:B------:R-:W-:Y:S01]  /*56b0*/  FSEL R5, R33, -INF , !P5 ;  /* 0xff80000021057808 */ /* 0x000fe20006800000 */
[----:B------:R-:W-:-:S03]  /*56c0*/  FFMA.FTZ R7, R8, R0, R7 ;  /* 0x0000000008077223 */ /* 0x000fc60000010007 */
        /* <DEDUP_REMOVED lines=59> */
.L_x_961:
[----:B------:R-:W-:Y:S05]  /*5a80*/  BSYNC B0 ;  /* 0x0000000000007941 */ /* 0x000fea0003800000 */
.L_x_960:
[----:B------:R-:W0:Y:S02]  /*5a90*/  LDGDEPBAR ;  /* 0x00000000000079af */ /* 0x000e240000000000 */
.L_x_959:
        /* <DEDUP_REMOVED lines=61> */
[--C-:B------:R-:W-:Y:S02]  /*5e70*/  FFMA.FTZ R91, R18, c[0x0][0x23c], -R139.reuse ;  /* 0x00008f00125b7a23 */ /* 0x100fe4000001088b */
[--C-:B------:R-:W-:Y:S02]  /*5e80*/  FFMA.FTZ R92, R16, c[0x0][0x23c], -R139.reuse ;  /* 0x00008f00105c7a23 */ /* 0x100fe4000001088b */
[--C-:B------:R-:W-:Y:S02]  /*5e90*/  FFMA.FTZ R89, R12, c[0x0][0x23c], -R139.reuse ;  /* 0x00008f000c597a23 */ /* 0x100fe4000001088b */
[----:B------:R-:W-:Y:S01]  /*5ea0*/  FFMA.FTZ R2, R13, c[0x0][0x23c], -R90 ;  /* 0x00008f000d027a23 */ /* 0x000fe2000001085a */
[----:B------:R-:W1:Y:S01]  /*5eb0*/  MUFU.EX2 R150, R150 ;  /* 0x0000009600967308 */ /* 0x000e620000000800 */
[----:B------:R-:W-:-:S02]  /*5ec0*/  FFMA.FTZ R105, R94, c[0x0][0x23c], -R139 ;  /* 0x00008f005e697a23 */ /* 0x000fc4000001088b */
[--C-:B------:R-:W-:Y:S02]  /*5ed0*/  FFMA.FTZ R132, R132, c[0x0][0x23c], -R139.reuse ;  /* 0x00008f0084847a23 */ /* 0x100fe4000001088b */
[--C-:B------:R-:W-:Y:S02]  /*5ee0*/  FFMA.FTZ R102, R152, c[0x0][0x23c], -R139.reuse ;  /* 0x00008f0098667a23 */ /* 0x100fe4000001088b */
[--C-:B------:R-:W-:Y:S01]  /*5ef0*/  FFMA.FTZ R133, R133, c[0x0][0x23c], -R90.reuse ;  /* 0x00008f0085857a23 */ /* 0x100fe2000001085a */
[----:B------:R-:W2:Y:S01]  /*5f00*/  MUFU.EX2 R140, R140 ;  /* 0x0000008c008c7308 */ /* 0x000ea20000000800 */
[--C-:B------:R-:W-:Y:S02]  /*5f10*/  FFMA.FTZ R97, R147, c[0x0][0x23c], -R90.reuse ;  /* 0x00008f0093617a23 */ /* 0x100fe4000001085a */
[----:B------:R-:W-:Y:S02]  /*5f20*/  FFMA.FTZ R94, R149, c[0x0][0x23c], -R90 ;  /* 0x00008f00955e7a23 */ /* 0x000fe4000001085a */
[----:B------:R-:W-:-:S02]  /*5f30*/  FFMA.FTZ R147, R138, c[0x0][0x23c], -R139 ;  /* 0x00008f008a937a23 */ /* 0x000fc4000001088b */
[----:B------:R-:W-:Y:S01]  /*5f40*/  FFMA.FTZ R138, R146, c[0x0][0x23c], -R139 ;  /* 0x00008f00928a7a23 */ /* 0x000fe2000001088b */
[----:B------:R-:W-:Y:S01]  /*5f50*/  MUFU.EX2 R148, R148 ;  /* 0x0000009400947308 */ /* 0x000fe20000000800 */
[-C--:B-1----:R-:W-:Y:S02]  /*5f60*/  FMUL.FTZ R4, R80, R150.reuse ;  /* 0x0000009650047220 */ /* 0x082fe40000410000 */
[-C--:B------:R-:W-:Y:S01]  /*5f70*/  FMUL.FTZ R5, R81, R150.reuse ;  /* 0x0000009651057220 */ /* 0x080fe20000410000 */
[----:B------:R-:W-:Y:S01]  /*5f80*/  F2FP.PACK_AB R81, R88, R137 ;  /* 0x000000895851723e */ /* 0x000fe200000000ff */
[-C--:B------:R-:W-:Y:S02]  /*5f90*/  FMUL.FTZ R28, R56, R150.reuse ;  /* 0x00000096381c7220 */ /* 0x080fe40000410000 */
[----:B------:R-:W-:Y:S01]  /*5fa0*/  FMUL.FTZ R29, R57, R150 ;  /* 0x00000096391d7220 */ /* 0x000fe20000410000 */
[----:B------:R-:W1:Y:S01]  /*5fb0*/  MUFU.EX2 R91, R91 ;  /* 0x0000005b005b7308 */ /* 0x000e620000000800 */
[----:B--2---:R-:W-:-:S02]  /*5fc0*/  FMUL.FTZ R6, R82, R140 ;  /* 0x0000008c52067220 */ /* 0x004fc40000410000 */
[-C--:B------:R-:W-:Y:S02]  /*5fd0*/  FMUL.FTZ R7, R83, R140.reuse ;  /* 0x0000008c53077220 */ /* 0x080fe40000410000 */
[-C--:B------:R-:W-:Y:S02]  /*5fe0*/  FMUL.FTZ R30, R58, R140.reuse ;  /* 0x0000008c3a1e7220 */ /* 0x080fe40000410000 */
[----:B------:R-:W-:Y:S01]  /*5ff0*/  FMUL.FTZ R31, R59, R140 ;  /* 0x0000008c3b1f7220 */ /* 0x000fe20000410000 */
[----:B------:R-:W-:Y:S01]  /*6000*/  MUFU.EX2 R92, R92 ;  /* 0x0000005c005c7308 */ /* 0x000fe20000000800 */
[-C--:B------:R-:W-:Y:S01]  /*6010*/  FMUL.FTZ R52, R52, R150.reuse ;  /* 0x0000009634347220 */ /* 0x080fe20000410000 */
[----:B------:R-:W-:Y:S01]  /*6020*/  LDSM.16.MT88.4 R56, [R110+0x6400] ;  /* 0x006400006e38783b */ /* 0x000fe20000004200 */
[----:B------:R-:W-:Y:S02]  /*6030*/  FMUL.FTZ R53, R53, R150 ;  /* 0x0000009635357220 */ /* 0x000fe40000410000 */
[----:B------:R-:W-:-:S02]  /*6040*/  FMUL.FTZ R54, R54, R140 ;  /* 0x0000008c36367220 */ /* 0x000fc40000410000 */
[----:B------:R-:W-:Y:S01]  /*6050*/  FMUL.FTZ R55, R55, R140 ;  /* 0x0000008c37377220 */ /* 0x000fe20000410000 */
[----:B------:R-:W2:Y:S01]  /*6060*/  MUFU.EX2 R89, R89 ;  /* 0x0000005900597308 */ /* 0x000ea20000000800 */
[----:B-1----:R-:W-:Y:S01]  /*6070*/  F2FP.PACK_AB R80, R91, R148 ;  /* 0x000000945b50723e */ /* 0x002fe200000000ff */
[-C--:B------:R-:W-:Y:S02]  /*6080*/  FMUL.FTZ R36, R36, R150.reuse ;  /* 0x0000009624247220 */ /* 0x080fe40000410000 */
[----:B------:R-:W-:Y:S02]  /*6090*/  FMUL.FTZ R37, R37, R150 ;  /* 0x0000009625257220 */ /* 0x000fe40000410000 */
[-C--:B------:R-:W-:Y:S02]  /*60a0*/  FMUL.FTZ R38, R38, R140.reuse ;  /* 0x0000008c26267220 */ /* 0x080fe40000410000 */
[----:B------:R1:W-:Y:S01]  /*60b0*/  MUFU.EX2 R3, R17 ;  /* 0x0000001100037308 */ /* 0x0003e20000000800 */
[----:B------:R-:W-:-:S02]  /*60c0*/  FMUL.FTZ R39, R39, R140 ;  /* 0x0000008c27277220 */ /* 0x000fc40000410000 */
[-C--:B------:R-:W-:Y:S02]  /*60d0*/  FMUL.FTZ R40, R40, R150.reuse ;  /* 0x0000009628287220 */ /* 0x080fe40000410000 */
[----:B------:R-:W-:Y:S02]  /*60e0*/  FMUL.FTZ R41, R41, R150 ;  /* 0x0000009629297220 */ /* 0x000fe40000410000 */
[----:B------:R-:W-:Y:S01]  /*60f0*/  FMUL.FTZ R42, R42, R140 ;  /* 0x0000008c2a2a7220 */ /* 0x000fe20000410000 */
[----:B------:R-:W4:Y:S01]  /*6100*/  MUFU.EX2 R2, R2 ;  /* 0x0000000200027308 */ /* 0x000f220000000800 */
[----:B--2---:R-:W-:Y:S01]  /*6110*/  F2FP.PACK_AB R82, R89, R92 ;  /* 0x0000005c5952723e */ /* 0x004fe200000000ff */
[----:B------:R-:W-:Y:S02]  /*6120*/  FMUL.FTZ R43, R43, R140 ;  /* 0x0000008c2b2b7220 */ /* 0x000fe40000410000 */
[-C--:B------:R-:W-:Y:S02]  /*6130*/  FMUL.FTZ R76, R76, R150.reuse ;  /* 0x000000964c4c7220 */ /* 0x080fe40000410000 */
[----:B------:R-:W-:-:S02]  /*6140*/  FMUL.FTZ R77, R77, R150 ;  /* 0x000000964d4d7220 */ /* 0x000fc40000410000 */
[-C--:B------:R-:W-:Y:S01]  /*6150*/  FMUL.FTZ R78, R78, R140.reuse ;  /* 0x0000008c4e4e7220 */ /* 0x080fe20000410000 */
[----:B-1----:R-:W1:Y:S01]  /*6160*/  LDSM.16.MT88.4 R16, [R108+0x6000] ;  /* 0x006000006c10783b */ /* 0x002e620000004200 */
[----:B------:R-:W-:Y:S01]  /*6170*/  FMUL.FTZ R79, R79, R140 ;  /* 0x0000008c4f4f7220 */ /* 0x000fe20000410000 */
[----:B------:R-:W-:Y:S01]  /*6180*/  MUFU.EX2 R132, R132 ;  /* 0x0000008400847308 */ /* 0x000fe20000000800 */
[----:B------:R-:W-:Y:S02]  /*6190*/  FMUL.FTZ R21, R65, R150 ;  /* 0x0000009641157220 */ /* 0x000fe40000410000 */
[----:B------:R-:W-:Y:S01]  /*61a0*/  FFMA.FTZ R65, R130, c[0x0][0x23c], -R139 ;  /* 0x00008f0082417a23 */ /* 0x000fe2000001088b */
[----:B----4-:R-:W-:Y:S01]  /*61b0*/  F2FP.PACK_AB R83, R2, R3 ;  /* 0x000000030253723e */ /* 0x010fe200000000ff */
[----:B------:R-:W-:-:S03]  /*61c0*/  FFMA.FTZ R130, R151, c[0x0][0x23c], -R90 ;  /* 0x00008f0097827a23 */ /* 0x000fc6000001085a */
[----:B------:R-:W-:Y:S01]  /*61d0*/  MUFU.EX2 R105, R105 ;  /* 0x0000006900697308 */ /* 0x000fe20000000800 */
[-C--:B------:R-:W-:Y:S02]  /*61e0*/  FMUL.FTZ R44, R44, R150.reuse ;  /* 0x000000962c2c7220 */ /* 0x080fe40000410000 */
[----:B------:R-:W-:Y:S01]  /*61f0*/  FMUL.FTZ R45, R45, R150 ;  /* 0x000000962d2d7220 */ /* 0x000fe20000410000 */
[C---:B------:R-:W-:Y:S01]  /*6200*/  HMMA.16816.F32 R28, R80.reuse, R32, R28 ;  /* 0x00000020501c723c */ /* 0x040fe2000000181c */
[-C--:B------:R-:W-:Y:S02]  /*6210*/  FMUL.FTZ R46, R46, R140.reuse ;  /* 0x0000008c2e2e7220 */ /* 0x080fe40000410000 */
[----:B------:R-:W-:Y:S01]  /*6220*/  FMUL.FTZ R47, R47, R140 ;  /* 0x0000008c2f2f7220 */ /* 0x000fe20000410000 */
[----:B------:R-:W2:Y:S01]  /*6230*/  MUFU.EX2 R65, R65 ;  /* 0x0000004100417308 */ /* 0x000ea20000000800 */
[-C--:B------:R-:W-:Y:S02]  /*6240*/  FMUL.FTZ R48, R48, R150.reuse ;  /* 0x0000009630307220 */ /* 0x080fe40000410000 */
[----:B------:R-:W-:Y:S01]  /*6250*/  FMUL.FTZ R49, R49, R150 ;  /* 0x0000009631317220 */ /* 0x000fe20000410000 */
[----:B------:R-:W-:Y:S01]  /*6260*/  HMMA.16816.F32 R32, R80, R34, R52 ;  /* 0x000000225020723c */ /* 0x000fe20000001834 */
[----:B------:R-:W4:Y:S01]  /*6270*/  LDSM.16.MT88.4 R52, [R110+0x8000] ;  /* 0x008000006e34783b */ /* 0x000f220000004200 */
[----:B------:R-:W-:-:S02]  /*6280*/  FMUL.FTZ R50, R50, R140 ;  /* 0x0000008c32327220 */ /* 0x000fc40000410000 */
[----:B------:R-:W-:Y:S01]  /*6290*/  MUFU.EX2 R102, R102 ;  /* 0x0000006600667308 */ /* 0x000fe20000000800 */
[----:B------:R-:W-:Y:S02]  /*62a0*/  FMUL.FTZ R51, R51, R140 ;  /* 0x0000008c33337220 */ /* 0x000fe40000410000 */
[-C--:B------:R-:W-:Y:S01]  /*62b0*/  FMUL.FTZ R12, R72, R150.reuse ;  /* 0x00000096480c7220 */ /* 0x080fe20000410000 */
[C---:B---3--:R-:W-:Y:S01]  /*62c0*/  HMMA.16816.F32 R4, R80.reuse, R8, R4 ;  /* 0x000000085004723c */ /* 0x048fe20000001804 */
[----:B------:R-:W-:Y:S02]  /*62d0*/  FMUL.FTZ R13, R73, R150 ;  /* 0x00000096490d7220 */ /* 0x000fe40000410000 */
[-C--:B------:R-:W-:Y:S01]  /*62e0*/  FMUL.FTZ R14, R74, R140.reuse ;  /* 0x0000008c4a0e7220 */ /* 0x080fe20000410000 */
[----:B------:R-:W-:Y:S01]  /*62f0*/  MUFU.EX2 R133, R133 ;  /* 0x0000008500857308 */ /* 0x000fe20000000800 */
[----:B------:R-:W-:Y:S02]  /*6300*/  FMUL.FTZ R15, R75, R140 ;  /* 0x0000008c4b0f7220 */ /* 0x000fe40000410000 */
[-C--:B------:R-:W-:Y:S01]  /*6310*/  FMUL.FTZ R68, R68, R150.reuse ;  /* 0x0000009644447220 */ /* 0x080fe20000410000 */
[----:B------:R-:W-:Y:S01]  /*6320*/  HMMA.16816.F32 R8, R80, R10, R76 ;  /* 0x0000000a5008723c */ /* 0x000fe2000000184c */
[----:B------:R-:W-:Y:S01]  /*6330*/  FMUL.FTZ R69, R69, R150 ;  /* 0x0000009645457220 */ /* 0x000fe20000410000 */
[----:B------:R-:W-:Y:S01]  /*6340*/  LDSM.16.MT88.4 R76, [R110+0x6c00] ;  /* 0x006c00006e4c783b */ /* 0x000fe20000004200 */
[-C--:B------:R-:W-:Y:S01]  /*6350*/  FMUL.FTZ R70, R70, R140.reuse ;  /* 0x0000008c46467220 */ /* 0x080fe20000410000 */
[----:B------:R-:W3:Y:S01]  /*6360*/  MUFU.EX2 R130, R130 ;  /* 0x0000008200827308 */ /* 0x000ee20000000800 */
[----:B------:R-:W-:-:S02]  /*6370*/  FMUL.FTZ R71, R71, R140 ;  /* 0x0000008c47477220 */ /* 0x000fc40000410000 */
[----:B------:R-:W-:Y:S01]  /*6380*/  FMUL.FTZ R20, R64, R150 ;  /* 0x0000009640147220 */ /* 0x000fe20000410000 */
[C---:B-1----:R-:W-:Y:S01]  /*6390*/  HMMA.16816.F32 R12, R80.reuse, R16, R12 ;  /* 0x00000010500c723c */ /* 0x042fe2000000180c */
        /* <DEDUP_REMOVED lines=9> */
[----:B------:R-:W1:Y:S01]  /*6430*/  MUFU.EX2 R94, R94 ;  /* 0x0000005e005e7308 */ /* 0x000e620000000800 */
[----:B------:R-:W-:-:S02]  /*6440*/  FFMA.FTZ R64, R131, R150, R148 ;  /* 0x0000009683407223 */ /* 0x000fc40000010094 */
[--C-:B------:R-:W-:Y:S01]  /*6450*/  FFMA.FTZ R131, R142, c[0x0][0x23c], -R139.reuse ;  /* 0x00008f008e837a23 */ /* 0x100fe2000001088b */
[C---:B------:R-:W-:Y:S01]  /*6460*/  HMMA.16816.F32 R20, R80.reuse, R24, R20 ;  /* 0x000000185014723c */ /* 0x040fe20000001814 */
[--C-:B------:R-:W-:Y:S02]  /*6470*/  FFMA.FTZ R146, R141, c[0x0][0x23c], -R90.reuse ;  /* 0x00008f008d927a23 */ /* 0x100fe4000001085a */
[----:B------:R-:W-:Y:S01]  /*6480*/  FFMA.FTZ R144, R144, c[0x0][0x23c], -R139 ;  /* 0x00008f0090907a23 */ /* 0x000fe2000001088b */
[----:B------:R-:W-:Y:S01]  /*6490*/  MUFU.EX2 R147, R147 ;  /* 0x0000009300937308 */ /* 0x000fe20000000800 */
[--C-:B------:R-:W-:Y:S02]  /*64a0*/  FFMA.FTZ R145, R145, c[0x0][0x23c], -R90.reuse ;  /* 0x00008f0091917a23 */ /* 0x100fe4000001085a */
[--C-:B------:R-:W-:Y:S01]  /*64b0*/  FFMA.FTZ R141, R143, c[0x0][0x23c], -R90.reuse ;  /* 0x00008f008f8d7a23 */ /* 0x100fe2000001085a */
[----:B----4-:R-:W-:Y:S01]  /*64c0*/  HMMA.16816.F32 R36, R80, R52, R36 ;  /* 0x000000345024723c */ /* 0x010fe20000001824 */
[----:B------:R-:W-:-:S02]  /*64d0*/  FFMA.FTZ R142, R107, c[0x0][0x23c], -R90 ;  /* 0x00008f006b8e7a23 */ /* 0x000fc4000001085a */
[--C-:B------:R-:W-:Y:S01]  /*64e0*/  FFMA.FTZ R107, R106, c[0x0][0x23c], -R139.reuse ;  /* 0x00008f006a6b7a23 */ /* 0x100fe2000001088b */
[----:B------:R-:W4:Y:S01]  /*64f0*/  MUFU.EX2 R144, R144 ;  /* 0x0000009000907308 */ /* 0x000f220000000800 */
[----:B------:R-:W-:Y:S02]  /*6500*/  FFMA.FTZ R106, R104, c[0x0][0x23c], -R139 ;  /* 0x00008f00686a7a23 */ /* 0x000fe4000001088b */
[----:B------:R-:W-:Y:S01]  /*6510*/  FFMA.FTZ R137, R134, R140, R137 ;  /* 0x0000008c86897223 */ /* 0x000fe20000010089 */
[----:B------:R-:W-:Y:S01]  /*6520*/  HMMA.16816.F32 R40, R80, R54, R40 ;  /* 0x000000365028723c */ /* 0x000fe20000001828 */
[----:B------:R-:W5:Y:S01]  /*6530*/  LDSM.16.MT88.4 R52, [R108+0x8000] ;  /* 0x008000006c34783b */ /* 0x000f620000004200 */
[--C-:B------:R-:W-:Y:S02]  /*6540*/  FFMA.FTZ R104, R135, c[0x0][0x23c], -R139.reuse ;  /* 0x00008f0087687a23 */ /* 0x100fe4000001088b */
[----:B------:R-:W-:Y:S01]  /*6550*/  MUFU.EX2 R131, R131 ;  /* 0x0000008300837308 */ /* 0x000fe20000000800 */
[----:B------:R-:W-:-:S02]  /*6560*/  FFMA.FTZ R135, R136, c[0x0][0x23c], -R139 ;  /* 0x00008f0088877a23 */ /* 0x000fc4000001088b */
[--C-:B------:R-:W-:Y:S01]  /*6570*/  FFMA.FTZ R103, R103, c[0x0][0x23c], -R90.reuse ;  /* 0x00008f0067677a23 */ /* 0x100fe2000001085a */
[----:B------:R-:W-:Y:S01]  /*6580*/  HMMA.16816.F32 R24, R80, R26, R60 ;  /* 0x0000001a5018723c */ /* 0x000fe2000000183c */
[----:B------:R-:W-:Y:S01]  /*6590*/  LDSM.16.MT88.4 R60, [R110+0x6800] ;  /* 0x006800006e3c783b */ /* 0x000fe20000004200 */
[--C-:B------:R-:W-:Y:S02]  /*65a0*/  FFMA.FTZ R134, R95, c[0x0][0x23c], -R90.reuse ;  /* 0x00008f005f867a23 */ /* 0x100fe4000001085a */
[----:B------:R-:W-:Y:S01]  /*65b0*/  MUFU.EX2 R138, R138 ;  /* 0x0000008a008a7308 */ /* 0x000fe20000000800 */
[--C-:B------:R-:W-:Y:S02]  /*65c0*/  FFMA.FTZ R93, R93, c[0x0][0x23c], -R90.reuse ;  /* 0x00008f005d5d7a23 */ /* 0x100fe4000001085a */
[----:B------:R-:W-:Y:S02]  /*65d0*/  FFMA.FTZ R87, R87, c[0x0][0x23c], -R90 ;  /* 0x00008f0057577a23 */ /* 0x000fe4000001085a */
[----:B------:R-:W-:-:S03]  /*65e0*/  FADD.FTZ R91, R91, R64 ;  /* 0x000000405b5b7221 */ /* 0x000fc60000010000 */
[----:B------:R-:W-:Y:S01]  /*65f0*/  MUFU.EX2 R146, R146 ;  /* 0x0000009200927308 */ /* 0x000fe20000000800 */
[----:B------:R-:W-:-:S07]  /*6600*/  FADD.FTZ R92, R92, R91 ;  /* 0x0000005b5c5c7221 */ /* 0x000fce0000010000 */
[----:B------:R-:W1:Y:S08]  /*6610*/  MUFU.EX2 R145, R145 ;  /* 0x0000009100917308 */ /* 0x000e700000000800 */
[----:B------:R-:W-:Y:S01]  /*6620*/  MUFU.EX2 R141, R141 ;  /* 0x0000008d008d7308 */ /* 0x000fe20000000800 */
[C---:B-----5:R-:W-:Y:S07]  /*6630*/  HMMA.16816.F32 R44, R80.reuse, R52, R44 ;  /* 0x00000034502c723c */ /* 0x060fee000000182c */
[----:B------:R-:W5:Y:S01]  /*6640*/  MUFU.EX2 R142, R142 ;  /* 0x0000008e008e7308 */ /* 0x000f620000000800 */
[----:B--2---:R-:W-:Y:S01]  /*6650*/  F2FP.PACK_AB R52, R132, R65 ;  /* 0x000000418434723e */ /* 0x004fe200000000ff */
[----:B------:R-:W-:Y:S01]  /*6660*/  HMMA.16816.F32 R48, R80, R54, R48 ;  /* 0x000000365030723c */ /* 0x000fe20000001830 */
[----:B---3--:R-:W-:-:S05]  /*6670*/  F2FP.PACK_AB R53, R130, R133 ;  /* 0x000000858235723e */ /* 0x008fca00000000ff */
[----:B------:R-:W-:Y:S01]  /*6680*/  MUFU.EX2 R107, R107 ;  /* 0x0000006b006b7308 */ /* 0x000fe20000000800 */
[----:B------:R-:W-:Y:S02]  /*6690*/  F2FP.PACK_AB R54, R102, R105 ;  /* 0x000000696636723e */ /* 0x000fe400000000ff */
[----:B-1----:R-:W-:-:S05]  /*66a0*/  F2FP.PACK_AB R55, R94, R97 ;  /* 0x000000615e37723e */ /* 0x002fca00000000ff */
[----:B------:R-:W-:Y:S02]  /*66b0*/  MUFU.EX2 R106, R106 ;  /* 0x0000006a006a7308 */ /* 0x000fe40000000800 */
[C---:B------:R-:W-:Y:S06]  /*66c0*/  HMMA.16816.F32 R4, R52.reuse, R56, R4 ;  /* 0x000000383404723c */ /* 0x040fec0000001804 */
[----:B------:R-:W-:Y:S02]  /*66d0*/  MUFU.EX2 R104, R104 ;  /* 0x0000006800687308 */ /* 0x000fe40000000800 */
[C---:B------:R-:W-:Y:S01]  /*66e0*/  HMMA.16816.F32 R8, R52.reuse, R58, R8 ;  /* 0x0000003a3408723c */ /* 0x040fe20000001808 */
[----:B------:R-:W1:Y:S05]  /*66f0*/  LDSM.16.MT88.4 R56, [R108+0x6400] ;  /* 0x006400006c38783b */ /* 0x000e6a0000004200 */
[----:B------:R-:W-:Y:S08]  /*6700*/  MUFU.EX2 R135, R135 ;  /* 0x0000008700877308 */ /* 0x000ff00000000800 */
[----:B------:R-:W-:Y:S08]  /*6710*/  MUFU.EX2 R103, R103 ;  /* 0x0000006700677308 */ /* 0x000ff00000000800 */
[----:B------:R-:W2:Y:S08]  /*6720*/  MUFU.EX2 R134, R134 ;  /* 0x0000008600867308 */ /* 0x000eb00000000800 */
        /* <DEDUP_REMOVED lines=16> */
[----:B----4-:R-:W-:-:S02]  /*6830*/  F2FP.PACK_AB R52, R144, R147 ;  /* 0x000000939034723e */ /* 0x010fc400000000ff */
[----:B------:R-:W-:Y:S02]  /*6840*/  F2FP.PACK_AB R53, R145, R146 ;  /* 0x000000929135723e */ /* 0x000fe400000000ff */
[----:B------:R-:W-:Y:S02]  /*6850*/  F2FP.PACK_AB R54, R138, R131 ;  /* 0x000000838a36723e */ /* 0x000fe400000000ff */
[----:B-----5:R-:W-:-:S07]  /*6860*/  F2FP.PACK_AB R55, R142, R141 ;  /* 0x0000008d8e37723e */ /* 0x020fce00000000ff */
[C---:B------:R-:W-:Y:S01]  /*6870*/  HMMA.16816.F32 R80, R52.reuse, R60, R4 ;  /* 0x0000003c3450723c */ /* 0x040fe20000001804 */
[----:B------:R-:W3:Y:S07]  /*6880*/  LDSM.16.MT88.4 R4, [R108+0x7800] ;  /* 0x007800006c04783b */ /* 0x000eee0000004200 */
[C---:B------:R-:W-:Y:S01]  /*6890*/  HMMA.16816.F32 R8, R52.reuse, R62, R8 ;  /* 0x0000003e3408723c */ /* 0x040fe20000001808 */
[----:B------:R-:W-:Y:S07]  /*68a0*/  LDSM.16.MT88.4 R60, [R110+0x7c00] ;  /* 0x007c00006e3c783b */ /* 0x000fee0000004200 */
[C---:B-1----:R-:W-:Y:S08]  /*68b0*/  HMMA.16816.F32 R12, R52.reuse, R56, R12 ;  /* 0x00000038340c723c */ /* 0x042ff0000000180c */
[C---:B------:R-:W-:Y:S01]  /*68c0*/  HMMA.16816.F32 R16, R52.reuse, R58, R16 ;  /* 0x0000003a3410723c */ /* 0x040fe20000001810 */
[----:B------:R-:W1:Y:S07]  /*68d0*/  LDSM.16.MT88.4 R56, [R110+0x7800] ;  /* 0x007800006e38783b */ /* 0x000e6e0000004200 */
[C---:B---3--:R-:W-:Y:S08]  /*68e0*/  HMMA.16816.F32 R28, R52.reuse, R4, R28 ;  /* 0x00000004341c723c */ /* 0x048ff0000000181c */
[C---:B------:R-:W-:Y:S01]  /*68f0*/  HMMA.16816.F32 R32, R52.reuse, R6, R32 ;  /* 0x000000063420723c */ /* 0x040fe20000001820 */
[----:B------:R-:W3:Y:S07]  /*6900*/  LDSM.16.MT88.4 R4, [R108+0x8800] ;  /* 0x008800006c04783b */ /* 0x000eee0000004200 */
[C---:B-1----:R-:W-:Y:S08]  /*6910*/  HMMA.16816.F32 R20, R52.reuse, R56, R20 ;  /* 0x000000383414723c */ /* 0x042ff00000001814 */
[C---:B------:R-:W-:Y:S01]  /*6920*/  HMMA.16816.F32 R24, R52.reuse, R58, R24 ;  /* 0x0000003a3418723c */ /* 0x040fe20000001818 */
[----:B------:R-:W1:Y:S07]  /*6930*/  LDSM.16.MT88.4 R56, [R110+0x8800] ;  /* 0x008800006e38783b */ /* 0x000e6e0000004200 */
[C---:B---3--:R-:W-:Y:S07]  /*6940*/  HMMA.16816.F32 R44, R52.reuse, R4, R44 ;  /* 0x00000004342c723c */ /* 0x048fee000000182c */
[----:B------:R-:W-:Y:S01]  /*6950*/  FADD.FTZ R4, R88, R137 ;  /* 0x0000008958047221 */ /* 0x000fe20000010000 */
[----:B------:R-:W-:Y:S01]  /*6960*/  HMMA.16816.F32 R48, R52, R6, R48 ;  /* 0x000000063430723c */ /* 0x000fe20000001830 */
[----:B------:R-:W3:Y:S01]  /*6970*/  MUFU.EX2 R88, R87 ;  /* 0x0000005700587308 */ /* 0x000ee20000000800 */
[----:B--2---:R-:W-:Y:S01]  /*6980*/  F2FP.PACK_AB R5, R134, R103 ;  /* 0x000000678605723e */ /* 0x004fe200000000ff */
[----:B------:R-:W-:-:S02]  /*6990*/  FADD.FTZ R3, R3, R4 ;  /* 0x0000000403037221 */ /* 0x000fc40000010000 */
[----:B------:R-:W-:Y:S02]  /*69a0*/  FADD.FTZ R4, R89, R92 ;  /* 0x0000005c59047221 */ /* 0x000fe40000010000 */
[----:B------:R-:W-:Y:S01]  /*69b0*/  FADD.FTZ R2, R2, R3 ;  /* 0x0000000302027221 */ /* 0x000fe20000010000 */
[----:B------:R-:W-:Y:S01]  /*69c0*/  F2FP.PACK_AB R6, R135, R104 ;  /* 0x000000688706723e */ /* 0x000fe200000000ff */
[----:B------:R-:W-:Y:S01]  /*69d0*/  FADD.FTZ R3, R65, R4 ;  /* 0x0000000441037221 */ /* 0x000fe20000010000 */
[----:B------:R-:W-:Y:S01]  /*69e0*/  F2FP.PACK_AB R4, R106, R107 ;  /* 0x0000006b6a04723e */ /* 0x000fe200000000ff */
[----:B------:R-:W-:Y:S02]  /*69f0*/  FADD.FTZ R133, R133, R2 ;  /* 0x0000000285857221 */ /* 0x000fe40000010000 */
[----:B------:R-:W-:Y:S02]  /*6a00*/  FADD.FTZ R132, R132, R3 ;  /* 0x0000000384847221 */ /* 0x000fe40000010000 */
[----:B------:R-:W-:Y:S01]  /*6a10*/  FADD.FTZ R130, R130, R133 ;  /* 0x0000008582827221 */ /* 0x000fe20000010000 */
[----:B---3--:R-:W-:Y:S01]  /*6a20*/  F2FP.PACK_AB R7, R88, R93 ;  /* 0x0000005d5807723e */ /* 0x008fe200000000ff */
[----:B------:R-:W-:-:S02]  /*6a30*/  FADD.FTZ R105, R105, R132 ;  /* 0x0000008469697221 */ /* 0x000fc40000010000 */
[----:B------:R-:W-:Y:S01]  /*6a40*/  FADD.FTZ R3, R97, R130 ;  /* 0x0000008261037221 */ /* 0x000fe20000010000 */
[C---:B-1----:R-:W-:Y:S01]  /*6a50*/  HMMA.16816.F32 R36, R52.reuse, R56, R36 ;  /* 0x000000383424723c */ /* 0x042fe20000001824 */
[----:B------:R-:W-:Y:S01]  /*6a60*/  FADD.FTZ R102, R102, R105 ;  /* 0x0000006966667221 */ /* 0x000fe20000010000 */
[----:B------:R-:W-:Y:S01]  /*6a70*/  @P0 IADD3 R130, R96, -0x3, RZ ;  /* 0xfffffffd60820810 */ /* 0x000fe20007ffe0ff */
[----:B------:R-:W-:Y:S02]  /*6a80*/  FADD.FTZ R3, R94, R3 ;  /* 0x000000035e037221 */ /* 0x000fe40000010000 */
[----:B------:R-:W-:Y:S02]  /*6a90*/  FADD.FTZ R147, R147, R102 ;  /* 0x0000006693937221 */ /* 0x000fe40000010000 */
[----:B------:R-:W-:Y:S01]  /*6aa0*/  FADD.FTZ R2, R146, R3 ;  /* 0x0000000392027221 */ /* 0x000fe20000010000 */
[----:B------:R-:W-:Y:S01]  /*6ab0*/  HMMA.16816.F32 R40, R52, R58, R40 ;  /* 0x0000003a3428723c */ /* 0x000fe20000001828 */
[----:B------:R-:W1:Y:S01]  /*6ac0*/  LDSM.16.MT88.4 R52, [R108+0x7c00] ;  /* 0x007c00006c34783b */ /* 0x000e620000004200 */
[----:B------:R-:W-:Y:S01]  /*6ad0*/  FADD.FTZ R144, R144, R147 ;  /* 0x0000009390907221 */ /* 0x000fe20000010000 */
[-C--:B------:R-:W-:Y:S01]  /*6ae0*/  MOV R3, R86.reuse ;  /* 0x0000005600037202 */ /* 0x080fe20000000f00 */
[----:B------:R-:W-:Y:S01]  /*6af0*/  FADD.FTZ R2, R145, R2 ;  /* 0x0000000291027221 */ /* 0x000fe20000010000 */
[----:B------:R-:W-:Y:S01]  /*6b00*/  @P0 MOV R3, R86 ;  /* 0x0000005600030202 */ /* 0x000fe20000000f00 */
[----:B------:R-:W-:-:S02]  /*6b10*/  FADD.FTZ R131, R131, R144 ;  /* 0x0000009083837221 */ /* 0x000fc40000010000 */
[C---:B------:R-:W-:Y:S01]  /*6b20*/  HMMA.16816.F32 R80, R4.reuse, R76, R80 ;  /* 0x0000004c0450723c */ /* 0x040fe20000001850 */
[----:B------:R-:W-:Y:S01]  /*6b30*/  FADD.FTZ R141, R141, R2 ;  /* 0x000000028d8d7221 */ /* 0x000fe20000010000 */
[-C--:B------:R-:W-:Y:S01]  /*6b40*/  MOV R2, R85.reuse ;  /* 0x0000005500027202 */ /* 0x080fe20000000f00 */
[----:B------:R-:W-:Y:S01]  /*6b50*/  FADD.FTZ R138, R138, R131 ;  /* 0x000000838a8a7221 */ /* 0x000fe20000010000 */
[----:B------:R-:W-:Y:S01]  /*6b60*/  @P0 MOV R2, R85 ;  /* 0x0000005500020202 */ /* 0x000fe20000000f00 */
[----:B------:R-:W-:Y:S02]  /*6b70*/  FADD.FTZ R142, R142, R141 ;  /* 0x0000008d8e8e7221 */ /* 0x000fe40000010000 */
[----:B------:R-:W-:Y:S01]  /*6b80*/  FADD.FTZ R107, R107, R138 ;  /* 0x0000008a6b6b7221 */ /* 0x000fe20000010000 */
[----:B------:R-:W-:Y:S01]  /*6b90*/  HMMA.16816.F32 R76, R4, R78, R8 ;  /* 0x0000004e044c723c */ /* 0x000fe20000001808 */
[----:B------:R-:W-:Y:S01]  /*6ba0*/  LDSM.16.MT88.4 R8, [R108+0x8c00] ;  /* 0x008c00006c08783b */ /* 0x000fe20000004200 */
[----:B------:R-:W-:-:S02]  /*6bb0*/  FADD.FTZ R103, R103, R142 ;  /* 0x0000008e67677221 */ /* 0x000fc40000010000 */
[----:B------:R-:W-:Y:S02]  /*6bc0*/  FADD.FTZ R107, R106, R107 ;  /* 0x0000006b6a6b7221 */ /* 0x000fe40000010000 */
[----:B------:R-:W-:Y:S02]  /*6bd0*/  FADD.FTZ R134, R134, R103 ;  /* 0x0000006786867221 */ /* 0x000fe40000010000 */
[C---:B------:R-:W-:Y:S01]  /*6be0*/  HMMA.16816.F32 R72, R4.reuse, R68, R12 ;  /* 0x000000440448723c */ /* 0x040fe2000000180c */
[----:B------:R-:W2:Y:S01]  /*6bf0*/  LDSM.16.MT88.4 R12, [R110+0x8c00] ;  /* 0x008c00006e0c783b */ /* 0x000ea20000004200 */
[----:B------:R-:W-:Y:S02]  /*6c00*/  FADD.FTZ R93, R93, R134 ;  /* 0x000000865d5d7221 */ /* 0x000fe40000010000 */
[----:B------:R-:W-:Y:S02]  /*6c10*/  FADD.FTZ R104, R104, R107 ;  /* 0x0000006b68687221 */ /* 0x000fe40000010000 */
[----:B------:R-:W-:Y:S01]  /*6c20*/  FADD.FTZ R134, R88, R93 ;  /* 0x0000005d58867221 */ /* 0x000fe20000010000 */
[----:B------:R-:W-:Y:S01]  /*6c30*/  MOV R88, R84 ;  /* 0x0000005400587202 */ /* 0x000fe20000000f00 */
[----:B------:R-:W-:Y:S01]  /*6c40*/  HMMA.16816.F32 R64, R4, R60, R20 ;  /* 0x0000003c0440723c */ /* 0x000fe20000001814 */
[----:B------:R-:W-:-:S07]  /*6c50*/  FADD.FTZ R131, R135, R104 ;  /* 0x0000006887837221 */ /* 0x000fce0000010000 */
[C---:B------:R-:W-:Y:S08]  /*6c60*/  HMMA.16816.F32 R68, R4.reuse, R70, R16 ;  /* 0x000000460444723c */ /* 0x040ff00000001810 */
[C---:B-1----:R-:W-:Y:S08]  /*6c70*/  HMMA.16816.F32 R56, R4.reuse, R52, R28 ;  /* 0x000000340438723c */ /* 0x042ff0000000181c */
[C---:B------:R-:W-:Y:S08]  /*6c80*/  HMMA.16816.F32 R60, R4.reuse, R62, R24 ;  /* 0x0000003e043c723c */ /* 0x040ff00000001818 */
[C---:B------:R-:W-:Y:S08]  /*6c90*/  HMMA.16816.F32 R52, R4.reuse, R54, R32 ;  /* 0x000000360434723c */ /* 0x040ff00000001820 */
[C---:B--2---:R-:W-:Y:S08]  /*6ca0*/  HMMA.16816.F32 R36, R4.reuse, R12, R36 ;  /* 0x0000000c0424723c */ /* 0x044ff00000001824 */
[C---:B------:R-:W-:Y:S08]  /*6cb0*/  HMMA.16816.F32 R40, R4.reuse, R14, R40 ;  /* 0x0000000e0428723c */ /* 0x040ff00000001828 */
[C---:B------:R-:W-:Y:S08]  /*6cc0*/  HMMA.16816.F32 R44, R4.reuse, R8, R44 ;  /* 0x00000008042c723c */ /* 0x040ff0000000182c */
[----:B------:R-:W-:Y:S01]  /*6cd0*/  HMMA.16816.F32 R48, R4, R10, R48 ;  /* 0x0000000a0430723c */ /* 0x000fe20000001830 */
[----:B------:R-:W-:Y:S05]  /*6ce0*/  @!UPT UIADD3 URZ, URZ, URZ, URZ ;  /* 0x0000003f3f3ff290 */ /* 0x000fea000fffe03f */
[----:B------:R-:W-:Y:S11]  /*6cf0*/  @P0 BRA `(.L_x_962) ;  /* 0x0000001000000947 */ /* 0x000ff60003800000 */
.L_x_958:
[----:B------:R-:W-:-:S07]  /*6d00*/  IADD3 R130, R88, -0x1, RZ ;  /* 0xffffffff58827810 */ /* 0x000fce0007ffe0ff */
.L_x_962:
        /* <DEDUP_REMOVED lines=10> */
.L_x_966:
        /* <DEDUP_REMOVED lines=56> */
.L_x_964:
        /* <DEDUP_REMOVED lines=59> */
[----:B------:R-:W3:Y:S01]  /*74e0*/  LDSM.16.M88.4 R104, [R112+0x3c00] ;  /* 0x003c00007068783b */ /* 0x000ee20000000200 */
[C---:B-1----:R-:W-:Y:S08]  /*74f0*/  HMMA.16816.F32 R4, R88.reuse, R92, RZ ;  /* 0x0000005c5804723c */ /* 0x042ff000000018ff */
[C---:B------:R-:W-:Y:S01]  /*7500*/  HMMA.16816.F32 R8, R88.reuse, R94, RZ ;  /* 0x0000005e5808723c */ /* 0x040fe200000018ff */
[----:B------:R-:W-:Y:S07]  /*7510*/  LDSM.16.M88.4 R92, [R111] ;  /* 0x000000006f5c783b */ /* 0x000fee0000000200 */
[C---:B--2---:R-:W-:Y:S08]  /*7520*/  HMMA.16816.F32 R12, R88.reuse, R96, RZ ;  /* 0x00000060580c723c */ /* 0x044ff000000018ff */
[C---:B------:R-:W-:Y:S01]  /*7530*/  HMMA.16816.F32 R16, R88.reuse, R98, RZ ;  /* 0x000000625810723c */ /* 0x040fe200000018ff */
[----:B------:R-:W1:Y:S07]  /*7540*/  LDSM.16.M88.4 R96, [R109+0x3000] ;  /* 0x003000006d60783b */ /* 0x000e6e0000000200 */
[C---:B------:R-:W-:Y:S08]  /*7550*/  HMMA.16816.F32 R20, R88.reuse, R100, RZ ;  /* 0x000000645814723c */ /* 0x040ff000000018ff */
[C---:B------:R-:W-:Y:S08]  /*7560*/  HMMA.16816.F32 R24, R88.reuse, R102, RZ ;  /* 0x000000665818723c */ /* 0x040ff000000018ff */
[C---:B---3--:R-:W-:Y:S08]  /*7570*/  HMMA.16816.F32 R28, R88.reuse, R104, RZ ;  /* 0x00000068581c723c */ /* 0x048ff000000018ff */
[----:B------:R-:W-:Y:S01]  /*7580*/  HMMA.16816.F32 R32, R88, R106, RZ ;  /* 0x0000006a5820723c */ /* 0x000fe200000018ff */
[----:B------:R-:W2:Y:S07]  /*7590*/  LDSM.16.M88.4 R88, [R109+0x3400] ;  /* 0x003400006d58783b */ /* 0x000eae0000000200 */
        /* <DEDUP_REMOVED lines=11> */
[----:B------:R-:W1:Y:S06]  /*7650*/  LDSM.16.M88.4 R88, [R112+0x4000] ;  /* 0x004000007058783b */ /* 0x000e6c0000000200 */
[----:B------:R-:W2:Y:S01]  /*7660*/  LDSM.16.M88.4 R92, [R112+0x4400] ;  /* 0x00440000705c783b */ /* 0x000ea20000000200 */
        /* <DEDUP_REMOVED lines=44> */
[----:B------:R-:W2:Y:S01]  /*7930*/  LDSM.16.M88.4 R96, [R109+0x5c00] ;  /* 0x005c00006d60783b */ /* 0x000ea20000000200 */
[----:B------:R-:W-:Y:S04]  /*7940*/  DEPBAR.LE SB0, 0x0 ;  /* 0x000080000000791a */ /* 0x000fe80000000000 */
[----:B------:R-:W-:Y:S02]  /*7950*/  FMUL.FTZ R3, R4, c[0x0][0x2ec] ;  /* 0x0000bb0004037a20 */ /* 0x000fe40000410000 */
[----:B------:R-:W-:Y:S04]  /*7960*/  FMUL.FTZ R161, R5, c[0x0][0x2ec] ;  /* 0x0000bb0005a17a20 */ /* 0x000fe80000410000 */
[----:B------:R-:W3:Y:S01]  /*7970*/  MUFU.TANH R3, R3 ;  /* 0x0000000300037308 */ /* 0x000ee20000002400 */
[----:B------:R-:W-:Y:S01]  /*7980*/  BAR.SYNC.DEFER_BLOCKING 0x0 ;  /* 0x0000000000007b1d */ /* 0x000fe20000010000 */
[----:B------:R-:W-:Y:S02]  /*7990*/  FMUL.FTZ R163, R6, c[0x0][0x2ec] ;  /* 0x0000bb0006a37a20 */ /* 0x000fe40000410000 */
[----:B------:R-:W-:Y:S02]  /*79a0*/  FMUL.FTZ R86, R13, c[0x0][0x2ec] ;  /* 0x0000bb000d567a20 */ /* 0x000fe40000410000 */
[----:B------:R-:W-:Y:S02]  /*79b0*/  FMUL.FTZ R87, R14, c[0x0][0x2ec] ;  /* 0x0000bb000e577a20 */ /* 0x000fe40000410000 */
[----:B------:R-:W-:Y:S02]  /*79c0*/  FMUL.FTZ R165, R7, c[0x0][0x2ec] ;  /* 0x0000bb0007a57a20 */ /* 0x000fe40000410000 */
[----:B------:R3:W3:Y:S01]  /*79d0*/  MUFU.TANH R105, R86 ;  /* 0x0000005600697308 */ /* 0x0006e20000002400 */
[----:B------:R-:W-:Y:S01]  /*79e0*/  FMUL.FTZ R2, R8, c[0x0][0x2ec] ;  /* 0x0000bb0008027a20 */ /* 0x000fe20000410000 */
[C---:B-1----:R-:W-:Y:S05]  /*79f0*/  HMMA.16816.F32 R20, R88.reuse, R92, R20 ;  /* 0x0000005c5814723c */ /* 0x042fea0000001814 */
[----:B------:R-:W-:Y:S03]  /*7a00*/  FMUL.FTZ R136, R9, c[0x0][0x2ec] ;  /* 0x0000bb0009887a20 */ /* 0x000fe60000410000 */
[----:B------:R-:W1:Y:S01]  /*7a10*/  MUFU.TANH R103, R87 ;  /* 0x0000005700677308 */ /* 0x000e620000002400 */
[C---:B------:R-:W-:Y:S03]  /*7a20*/  HMMA.16816.F32 R24, R88.reuse, R94, R24 ;  /* 0x0000005e5818723c */ /* 0x040fe60000001818 */
[----:B-----5:R-:W-:Y:S02]  /*7a30*/  FMUL.FTZ R138, R10, c[0x0][0x2ec] ;  /* 0x0000bb000a8a7a20 */ /* 0x020fe40000410000 */
[----:B------:R-:W-:Y:S03]  /*7a40*/  FMUL.FTZ R140, R11, c[0x0][0x2ec] ;  /* 0x0000bb000b8c7a20 */ /* 0x000fe60000410000 */
[C---:B--2---:R-:W-:Y:S01]  /*7a50*/  HMMA.16816.F32 R28, R88.reuse, R96, R28 ;  /* 0x00000060581c723c */ /* 0x044fe2000000181c */
[----:B------:R-:W2:Y:S03]  /*7a60*/  MUFU.TANH R161, R161 ;  /* 0x000000a100a17308 */ /* 0x000ea60000002400 */
[----:B------:R-:W-:Y:S02]  /*7a70*/  FMUL.FTZ R155, R12, c[0x0][0x2ec] ;  /* 0x0000bb000c9b7a20 */ /* 0x000fe40000410000 */
[----:B---3--:R-:W-:Y:S02]  /*7a80*/  FMUL.FTZ R86, R18, c[0x0][0x2ec] ;  /* 0x0000bb0012567a20 */ /* 0x008fe40000410000 */
[----:B------:R-:W-:Y:S03]  /*7a90*/  HMMA.16816.F32 R32, R88, R98, R32 ;  /* 0x000000625820723c */ /* 0x000fe60000001820 */
[----:B------:R3:W1:Y:S01]  /*7aa0*/  MUFU.TANH R101, R86 ;  /* 0x0000005600657308 */ /* 0x0006620000002400 */
[----:B------:R-:W-:Y:S02]  /*7ab0*/  FMUL.FTZ R159, R15, c[0x0][0x2ec] ;  /* 0x0000bb000f9f7a20 */ /* 0x000fe40000410000 */
[----:B------:R-:W-:Y:S02]  /*7ac0*/  FMUL.FTZ R137, R16, c[0x0][0x2ec] ;  /* 0x0000bb0010897a20 */ /* 0x000fe40000410000 */
[----:B------:R-:W-:Y:S04]  /*7ad0*/  FMUL.FTZ R153, R17, c[0x0][0x2ec] ;  /* 0x0000bb0011997a20 */ /* 0x000fe80000410000 */
[----:B------:R-:W-:Y:S01]  /*7ae0*/  FMUL.FTZ R157, R19, c[0x0][0x2ec] ;  /* 0x0000bb00139d7a20 */ /* 0x000fe20000410000 */
[----:B------:R-:W1:Y:S01]  /*7af0*/  MUFU.TANH R163, R163 ;  /* 0x000000a300a37308 */ /* 0x000e620000002400 */
[----:B------:R-:W-:Y:S02]  /*7b00*/  FMUL.FTZ R151, R20, c[0x0][0x2ec] ;  /* 0x0000bb0014977a20 */ /* 0x000fe40000410000 */
[----:B----4-:R-:W-:Y:S02]  /*7b10*/  FMUL.FTZ R147, R21, c[0x0][0x2ec] ;  /* 0x0000bb0015937a20 */ /* 0x010fe40000410000 */
[----:B------:R-:W-:Y:S02]  /*7b20*/  FMUL.FTZ R149, R22, c[0x0][0x2ec] ;  /* 0x0000bb0016957a20 */ /* 0x000fe40000410000 */
[----:B------:R-:W-:Y:S02]  /*7b30*/  FMUL.FTZ R145, R23, c[0x0][0x2ec] ;  /* 0x0000bb0017917a20 */ /* 0x000fe40000410000 */
[----:B------:R-:W-:Y:S01]  /*7b40*/  FMUL.FTZ R139, R24, c[0x0][0x2ec] ;  /* 0x0000bb00188b7a20 */ /* 0x000fe20000410000 */
[----:B------:R-:W4:Y:S01]  /*7b50*/  MUFU.TANH R165, R165 ;  /* 0x000000a500a57308 */ /* 0x000f220000002400 */
[----:B------:R-:W-:Y:S02]  /*7b60*/  FMUL.FTZ R135, R25, c[0x0][0x2ec] ;  /* 0x0000bb0019877a20 */ /* 0x000fe40000410000 */
[----:B------:R-:W-:Y:S02]  /*7b70*/  FMUL.FTZ R143, R26, c[0x0][0x2ec] ;  /* 0x0000bb001a8f7a20 */ /* 0x000fe40000410000 */
[----:B---3--:R-:W-:Y:S02]  /*7b80*/  FMUL.FTZ R86, R28, c[0x0][0x2ec] ;  /* 0x0000bb001c567a20 */ /* 0x008fe40000410000 */
        /* <DEDUP_REMOVED lines=8> */
[----:B------:R-:W1:Y:S10]  /*7c10*/  MUFU.TANH R2, R2 ;  /* 0x0000000200027308 */ /* 0x000e740000002400 */
[----:B------:R-:W1:Y:S01]  /*7c20*/  MUFU.TANH R136, R136 ;  /* 0x0000008800887308 */ /* 0x000e620000002400 */
[----:B---3--:R-:W-:Y:S09]  /*7c30*/  FMUL.FTZ R86, R35, c[0x0][0x2ec] ;  /* 0x0000bb0023567a20 */ /* 0x008ff20000410000 */
[----:B------:R-:W3:Y:S10]  /*7c40*/  MUFU.TANH R138, R138 ;  /* 0x0000008a008a7308 */ /* 0x000ef40000002400 */
        /* <DEDUP_REMOVED lines=15> */
[----:B------:R1:W1:Y:S10]  /*7d40*/  MUFU.TANH R107, R148 ;  /* 0x00000094006b7308 */ /* 0x0002740000002400 */
[----:B------:R1:W1:Y:S10]  /*7d50*/  MUFU.TANH R106, R146 ;  /* 0x00000092006a7308 */ /* 0x0002740000002400 */
[----:B------:R1:W1:Y:S10]  /*7d60*/  MUFU.TANH R94, R144 ;  /* 0x00000090005e7308 */ /* 0x0002740000002400 */
[----:B------:R1:W1:Y:S10]  /*7d70*/  MUFU.TANH R89, R142 ;  /* 0x0000008e00597308 */ /* 0x0002740000002400 */
[----:B------:R-:W1:Y:S10]  /*7d80*/  MUFU.TANH R87, R87 ;  /* 0x0000005700577308 */ /* 0x000e740000002400 */
[----:B------:R-:W1:Y:S02]  /*7d90*/  MUFU.TANH R86, R86 ;  /* 0x0000005600567308 */ /* 0x000e640000002400 */
[----:B-1234-:R-:W-:-:S05]  /*7da0*/  @P5 BRA `(.L_x_966) ;  /* 0xfffff00000005947 */ /* 0x01efca000383ffff */
.L_x_965:
[C---:B-1----:R-:W-:Y:S01]  /*7db0*/  LEA R10, R130.reuse, R117, 0x6 ;  /* 0x00000075820a7211 */ /* 0x042fe200078e30ff */
[----:B------:R-:W-:Y:S01]  /*7dc0*/  LDSM.16.MT88.4 R28, [R110+0x7000] ;  /* 0x007000006e1c783b */ /* 0x000fe20000004200 */
        /* <DEDUP_REMOVED lines=30> */
[----:B------:R-:W-:Y:S01]  /*7fb0*/  FFMA.FTZ R165, R5, R0, R165 ;  /* 0x0000000005a57223 */ /* 0x000fe200000100a5 */
[----:B------:R-:W-:Y:S01]  /*7fc0*/  FMNMX.FTZ R20, R11, R84, !PT ;  /* 0x000000540b147209 */ /* 0x000fe20007810000 */
[----:B------:R1:W2:Y:S01]  /*7fd0*/  I2F R5, R3 ;  /* 0x0000000300057306 */ /* 0x0002a20000201400 */
[CC--:B------:R-:W-:Y:S02]  /*7fe0*/  FFMA.FTZ R15, R13.reuse, R0.reuse, R138 ;  /* 0x000000000d0f7223 */ /* 0x0c0fe4000001008a */
[-C--:B------:R-:W-:Y:S01]  /*7ff0*/  FFMA.FTZ R13, R13, R0.reuse, R2 ;  /* 0x000000000d0d7223 */ /* 0x080fe20000010002 */
[----:B------:R-:W-:Y:S01]  /*8000*/  FMNMX.FTZ R2, R163, R85, !PT ;  /* 0x00000055a3027209 */ /* 0x000fe20007810000 */
[----:B------:R-:W-:Y:S01]  /*8010*/  FFMA.FTZ R17, R19, R0, R140 ;  /* 0x0000000013117223 */ /* 0x000fe2000001008c */
[----:B------:R-:W-:Y:S01]  /*8020*/  FMNMX.FTZ R20, R161, R20, !PT ;  /* 0x00000014a1147209 */ /* 0x000fe20007810000 */
[----:B------:R-:W-:Y:S01]  /*8030*/  FFMA.FTZ R136, R19, R0, R136 ;  /* 0x0000000013887223 */ /* 0x000fe20000010088 */
[----:B------:R-:W-:Y:S01]  /*8040*/  FMNMX.FTZ R2, R165, R2, !PT ;  /* 0x00000002a5027209 */ /* 0x000fe20007810000 */
[-C--:B------:R-:W-:Y:S01]  /*8050*/  FFMA.FTZ R103, R9, R0.reuse, R103 ;  /* 0x0000000009677223 */ /* 0x080fe20000010067 */
[----:B------:R-:W-:Y:S01]  /*8060*/  IADD3 R19, R10, 0x38, RZ ;  /* 0x000000380a137810 */ /* 0x000fe20007ffe0ff */
[----:B------:R-:W-:Y:S01]  /*8070*/  FFMA.FTZ R159, R16, R0, R159 ;  /* 0x00000000109f7223 */ /* 0x000fe2000001009f */
[----:B------:R-:W-:Y:S01]  /*8080*/  FMNMX.FTZ R2, R15, R2, !PT ;  /* 0x000000020f027209 */ /* 0x000fe20007810000 */
[-C--:B------:R-:W-:Y:S02]  /*8090*/  FFMA.FTZ R155, R9, R0.reuse, R155 ;  /* 0x00000000099b7223 */ /* 0x080fe4000001009b */
[C---:B------:R-:W-:Y:S01]  /*80a0*/  FFMA.FTZ R101, R14.reuse, R0, R101 ;  /* 0x000000000e657223 */ /* 0x040fe20000010065 */
[----:B------:R-:W-:Y:S01]  /*80b0*/  FMNMX.FTZ R2, R17, R2, !PT ;  /* 0x0000000211027209 */ /* 0x000fe20007810000 */
[-C--:B------:R-:W-:Y:S01]  /*80c0*/  FFMA.FTZ R137, R14, R0.reuse, R137 ;  /* 0x000000000e897223 */ /* 0x080fe20000010089 */
[----:B------:R-:W3:Y:S01]  /*80d0*/  I2F R9, R18 ;  /* 0x0000001200097306 */ /* 0x000ee20000201400 */
[----:B------:R-:W-:Y:S01]  /*80e0*/  FFMA.FTZ R105, R16, R0, R105 ;  /* 0x0000000010697223 */ /* 0x000fe20000010069 */
[----:B------:R-:W-:Y:S01]  /*80f0*/  FMNMX.FTZ R2, R103, R2, !PT ;  /* 0x0000000267027209 */ /* 0x000fe20007810000 */
[CC--:B------:R-:W-:Y:S02]  /*8100*/  FFMA.FTZ R157, R12.reuse, R0.reuse, R157 ;  /* 0x000000000c9d7223 */ /* 0x0c0fe4000001009d */
[----:B------:R-:W-:Y:S01]  /*8110*/  FFMA.FTZ R153, R12, R0, R153 ;  /* 0x000000000c997223 */ /* 0x000fe20000010099 */
[----:B-1----:R-:W-:Y:S01]  /*8120*/  FMNMX.FTZ R3, R13, R20, !PT ;  /* 0x000000140d037209 */ /* 0x002fe20007810000 */
[C---:B------:R-:W-:Y:S01]  /*8130*/  FFMA.FTZ R149, R8.reuse, R0, R149 ;  /* 0x0000000008957223 */ /* 0x040fe20000010095 */
[----:B------:R-:W-:Y:S01]  /*8140*/  FMNMX.FTZ R2, R159, R2, !PT ;  /* 0x000000029f027209 */ /* 0x000fe20007810000 */
[----:B------:R-:W-:Y:S01]  /*8150*/  FFMA.FTZ R151, R8, R0, R151 ;  /* 0x0000000008977223 */ /* 0x000fe20000010097 */
[----:B------:R-:W-:Y:S01]  /*8160*/  FMNMX.FTZ R14, R136, R3, !PT ;  /* 0x00000003880e7209 */ /* 0x000fe20007810000 */
[----:B------:R-:W1:Y:S01]  /*8170*/  I2F R19, R19 ;  /* 0x0000001300137306 */ /* 0x000e620000201400 */
[----:B------:R-:W-:Y:S01]  /*8180*/  FMNMX.FTZ R2, R101, R2, !PT ;  /* 0x0000000265027209 */ /* 0x000fe20007810000 */
[----:B------:R-:W-:Y:S01]  /*8190*/  FFMA.FTZ R145, R7, R0, R145 ;  /* 0x0000000007917223 */ /* 0x000fe20000010091 */
[----:B------:R-:W-:Y:S01]  /*81a0*/  FMNMX.FTZ R14, R155, R14, !PT ;  /* 0x0000000e9b0e7209 */ /* 0x000fe20007810000 */
[-C--:B------:R-:W-:Y:S01]  /*81b0*/  FFMA.FTZ R143, R6, R0.reuse, R143 ;  /* 0x00000000068f7223 */ /* 0x080fe2000001008f */
[----:B------:R-:W-:Y:S01]  /*81c0*/  IADD3 R3, R10, 0x39, RZ ;  /* 0x000000390a037810 */ /* 0x000fe20007ffe0ff */
[----:B------:R-:W-:Y:S01]  /*81d0*/  FFMA.FTZ R147, R7, R0, R147 ;  /* 0x0000000007937223 */ /* 0x000fe20000010093 */
[----:B------:R-:W-:Y:S01]  /*81e0*/  FMNMX.FTZ R14, R105, R14, !PT ;  /* 0x0000000e690e7209 */ /* 0x000fe20007810000 */
[----:B------:R-:W-:Y:S01]  /*81f0*/  FFMA.FTZ R139, R6, R0, R139 ;  /* 0x00000000068b7223 */ /* 0x000fe2000001008b */
[----:B------:R-:W-:Y:S01]  /*8200*/  FMNMX.FTZ R2, R157, R2, !PT ;  /* 0x000000029d027209 */ /* 0x000fe20007810000 */
[----:B--2---:R-:W-:Y:S01]  /*8210*/  FFMA.FTZ R107, R5, R0, R107 ;  /* 0x00000000056b7223 */ /* 0x004fe2000001006b */
[----:B------:R-:W-:Y:S01]  /*8220*/  FMNMX.FTZ R14, R137, R14, !PT ;  /* 0x0000000e890e7209 */ /* 0x000fe20007810000 */
[----:B------:R-:W2:Y:S01]  /*8230*/  I2F R3, R3 ;  /* 0x0000000300037306 */ /* 0x000ea20000201400 */
[----:B------:R-:W-:Y:S01]  /*8240*/  FMNMX.FTZ R2, R149, R2, !PT ;  /* 0x0000000295027209 */ /* 0x000fe20007810000 */
[----:B------:R-:W-:Y:S01]  /*8250*/  FFMA.FTZ R135, R4, R0, R135 ;  /* 0x0000000004877223 */ /* 0x000fe20000010087 */
[----:B------:R-:W-:Y:S01]  /*8260*/  FMNMX.FTZ R14, R153, R14, !PT ;  /* 0x0000000e990e7209 */ /* 0x000fe20007810000 */
[----:B------:R-:W-:Y:S01]  /*8270*/  FFMA.FTZ R96, R5, R0, R96 ;  /* 0x0000000005607223 */ /* 0x000fe20000010060 */
[----:B------:R-:W-:Y:S01]  /*8280*/  FMNMX.FTZ R2, R145, R2, !PT ;  /* 0x0000000291027209 */ /* 0x000fe20007810000 */
[----:B---3--:R-:W-:Y:S01]  /*8290*/  FFMA.FTZ R106, R9, R0, R106 ;  /* 0x00000000096a7223 */ /* 0x008fe2000001006a */
[----:B------:R-:W-:Y:S01]  /*82a0*/  FMNMX.FTZ R14, R151, R14, !PT ;  /* 0x0000000e970e7209 */ /* 0x000fe20007810000 */
[----:B------:R-:W-:Y:S01]  /*82b0*/  FFMA.FTZ R95, R9, R0, R95 ;  /* 0x00000000095f7223 */ /* 0x000fe2000001005f */
[----:B------:R-:W-:Y:S01]  /*82c0*/  FMNMX.FTZ R2, R143, R2, !PT ;  /* 0x000000028f027209 */ /* 0x000fe20007810000 */
[----:B------:R-:W-:Y:S01]  /*82d0*/  LDSM.16.MT88.4 R20, [R108+0x6000] ;  /* 0x006000006c14783b */ /* 0x000fe20000004200 */
[----:B------:R-:W-:Y:S01]  /*82e0*/  FMNMX.FTZ R14, R147, R14, !PT ;  /* 0x0000000e930e7209 */ /* 0x000fe20007810000 */
[----:B-1----:R-:W-:Y:S01]  /*82f0*/  FFMA.FTZ R87, R19, R0, R87 ;  /* 0x0000000013577223 */ /* 0x002fe20000010057 */
[----:B------:R-:W-:Y:S01]  /*8300*/  FMNMX.FTZ R2, R141, R2, !PT ;  /* 0x000000028d027209 */ /* 0x000fe20007810000 */
[----:B------:R-:W-:Y:S01]  /*8310*/  FFMA.FTZ R94, R19, R0, R94 ;  /* 0x00000000135e7223 */ /* 0x000fe2000001005e */
[----:B------:R-:W-:Y:S02]  /*8320*/  FMNMX.FTZ R14, R139, R14, !PT ;  /* 0x0000000e8b0e7209 */ /* 0x000fe40007810000 */
[----:B------:R-:W-:Y:S02]  /*8330*/  FMNMX.FTZ R7, R107, R2, !PT ;  /* 0x000000026b077209 */ /* 0x000fe40007810000 */
[----:B------:R-:W-:Y:S02]  /*8340*/  FMNMX.FTZ R5, R135, R14, !PT ;  /* 0x0000000e87057209 */ /* 0x000fe40007810000 */
[----:B------:R-:W-:Y:S02]  /*8350*/  FMNMX.FTZ R2, R106, R7, !PT ;  /* 0x000000076a027209 */ /* 0x000fe40007810000 */
[----:B------:R-:W-:Y:S01]  /*8360*/  FMNMX.FTZ R4, R96, R5, !PT ;  /* 0x0000000560047209 */ /* 0x000fe20007810000 */
[----:B--2---:R-:W-:Y:S01]  /*8370*/  FFMA.FTZ R86, R3, R0, R86 ;  /* 0x0000000003567223 */ /* 0x004fe20000010056 */
[----:B------:R-:W-:Y:S01]  /*8380*/  FMNMX.FTZ R9, R87, R2, !PT ;  /* 0x0000000257097209 */ /* 0x000fe20007810000 */
        /* <DEDUP_REMOVED lines=19> */
[----:B------:R-:W-:Y:S02]  /*84c0*/  FMUL.FTZ R98, R3, c[0x0][0x23c] ;  /* 0x00008f0003627a20 */ /* 0x000fe40000410000 */
[----:B------:R-:W-:Y:S02]  /*84d0*/  FFMA.FTZ R91, R15, c[0x0][0x23c], -R140 ;  /* 0x00008f000f5b7a23 */ /* 0x000fe4000001088c */
[----:B------:R-:W-:Y:S01]  /*84e0*/  FADD.FTZ R4, -R3, R84 ;  /* 0x0000005403047221 */ /* 0x000fe20000010100 */
[----:B------:R-:W-:Y:S01]  /*84f0*/  FSEL R98, R98, RZ, P0 ;  /* 0x000000ff62627208 */ /* 0x000fe20000000000 */
[----:B------:R-:W-:Y:S01]  /*8500*/  FFMA.FTZ R90, R17, c[0x0][0x23c], -R140 ;  /* 0x00008f00115a7a23 */ /* 0x000fe2000001088c */
[----:B------:R-:W1:Y:S01]  /*8510*/  MUFU.EX2 R85, R85 ;  /* 0x0000005500557308 */ /* 0x000e620000000800 */
[----:B------:R-:W-:Y:S02]  /*8520*/  FMUL.FTZ R84, R4, c[0x0][0x23c] ;  /* 0x00008f0004547a20 */ /* 0x000fe40000410000 */
[--C-:B------:R-:W-:Y:S02]  /*8530*/  FFMA.FTZ R93, R13, c[0x0][0x23c], -R98.reuse ;  /* 0x00008f000d5d7a23 */ /* 0x100fe40000010862 */
[----:B------:R-:W2:Y:S01]  /*8540*/  LDSM.16.MT88.4 R12, [R110+0x6000] ;  /* 0x006000006e0c783b */ /* 0x000ea20000004200 */
[----:B------:R-:W-:Y:S02]  /*8550*/  FFMA.FTZ R99, R11, c[0x0][0x23c], -R98 ;  /* 0x00008f000b637a23 */ /* 0x000fe40000010862 */
[--C-:B------:R-:W-:Y:S02]  /*8560*/  FFMA.FTZ R138, R163, c[0x0][0x23c], -R140.reuse ;  /* 0x00008f00a38a7a23 */ /* 0x100fe4000001088c */
[----:B------:R-:W-:Y:S01]  /*8570*/  FFMA.FTZ R97, R165, c[0x0][0x23c], -R140 ;  /* 0x00008f00a5617a23 */ /* 0x000fe2000001088c */
[----:B------:R-:W3:Y:S01]  /*8580*/  MUFU.EX2 R84, R84 ;  /* 0x0000005400547308 */ /* 0x000ee20000000800 */
[--C-:B------:R-:W-:Y:S02]  /*8590*/  FFMA.FTZ R92, R161, c[0x0][0x23c], -R98.reuse ;  /* 0x00008f00a15c7a23 */ /* 0x100fe40000010862 */
[----:B------:R-:W-:Y:S02]  /*85a0*/  FFMA.FTZ R88, R136, c[0x0][0x23c], -R98 ;  /* 0x00008f0088587a23 */ /* 0x000fe40000010862 */
[--C-:B------:R-:W-:Y:S02]  /*85b0*/  FFMA.FTZ R103, R103, c[0x0][0x23c], -R140.reuse ;  /* 0x00008f0067677a23 */ /* 0x100fe4000001088c */
[--C-:B------:R-:W-:Y:S02]  /*85c0*/  FFMA.FTZ R102, R159, c[0x0][0x23c], -R140.reuse ;  /* 0x00008f009f667a23 */ /* 0x100fe4000001088c */
[--C-:B------:R-:W-:Y:S01]  /*85d0*/  FFMA.FTZ R101, R101, c[0x0][0x23c], -R140.reuse ;  /* 0x00008f0065657a23 */ /* 0x100fe2000001088c */
[----:B------:R-:W-:Y:S01]  /*85e0*/  MUFU.EX2 R138, R138 ;  /* 0x0000008a008a7308 */ /* 0x000fe20000000800 */
[----:B------:R-:W-:Y:S02]  /*85f0*/  FFMA.FTZ R100, R157, c[0x0][0x23c], -R140 ;  /* 0x00008f009d647a23 */ /* 0x000fe4000001088c */
[C---:B-1----:R-:W-:Y:S02]  /*8600*/  FMUL.FTZ R6, R85.reuse, R82 ;  /* 0x0000005255067220 */ /* 0x042fe40000410000 */
[C---:B------:R-:W-:Y:S02]  /*8610*/  FMUL.FTZ R7, R85.reuse, R83 ;  /* 0x0000005355077220 */ /* 0x040fe40000410000 */
[C---:B------:R-:W-:Y:S02]  /*8620*/  FMUL.FTZ R10, R85.reuse, R78 ;  /* 0x0000004e550a7220 */ /* 0x040fe40000410000 */
[C---:B------:R-:W-:Y:S01]  /*8630*/  FMUL.FTZ R11, R85.reuse, R79 ;  /* 0x0000004f550b7220 */ /* 0x040fe20000410000 */
[----:B------:R-:W1:Y:S01]  /*8640*/  MUFU.EX2 R97, R97 ;  /* 0x0000006100617308 */ /* 0x000e620000000800 */
[C---:B------:R-:W-:Y:S02]  /*8650*/  FMUL.FTZ R18, R85.reuse, R70 ;  /* 0x0000004655127220 */ /* 0x040fe40000410000 */
[C---:B------:R-:W-:Y:S02]  /*8660*/  FMUL.FTZ R19, R85.reuse, R71 ;  /* 0x0000004755137220 */ /* 0x040fe40000410000 */
[C---:B---3--:R-:W-:Y:S02]  /*8670*/  FMUL.FTZ R4, R84.reuse, R80 ;  /* 0x0000005054047220 */ /* 0x048fe40000410000 */
        /* <DEDUP_REMOVED lines=8> */
[----:B------:R-:W-:Y:S01]  /*8700*/  FMUL.FTZ R27, R85, R63 ;  /* 0x0000003f551b7220 */ /* 0x000fe20000410000 */
[----:B------:R-:W3:Y:S01]  /*8710*/  MUFU.EX2 R90, R90 ;  /* 0x0000005a005a7308 */ /* 0x000ee20000000800 */
[C---:B------:R-:W-:Y:S01]  /*8720*/  FMUL.FTZ R24, R84.reuse, R60 ;  /* 0x0000003c54187220 */ /* 0x040fe20000410000 */
[----:B------:R-:W-:Y:S01]  /*8730*/  LDSM.16.MT88.4 R68, [R108+0x6c00] ;  /* 0x006c00006c44783b */ /* 0x000fe20000004200 */
[C---:B------:R-:W-:Y:S01]  /*8740*/  FMUL.FTZ R25, R84.reuse, R61 ;  /* 0x0000003d54197220 */ /* 0x040fe20000410000 */
        /* <DEDUP_REMOVED lines=9> */
[C---:B------:R-:W-:Y:S01]  /*87e0*/  FMUL.FTZ R36, R84.reuse, R36 ;  /* 0x0000002454247220 */ /* 0x040fe20000410000 */
[----:B------:R-:W4:Y:S01]  /*87f0*/  LDSM.16.MT88.4 R52, [R110+0x8000] ;  /* 0x008000006e34783b */ /* 0x000f220000004200 */
[----:B------:R-:W5:Y:S01]  /*8800*/  MUFU.EX2 R92, R92 ;  /* 0x0000005c005c7308 */ /* 0x000f620000000800 */
[----:B------:R-:W-:Y:S02]  /*8810*/  FMUL.FTZ R37, R84, R37 ;  /* 0x0000002554257220 */ /* 0x000fe40000410000 */
[C---:B------:R-:W-:Y:S01]  /*8820*/  FMUL.FTZ R42, R85.reuse, R42 ;  /* 0x0000002a552a7220 */ /* 0x040fe20000410000 */
[----:B---3--:R-:W-:Y:S01]  /*8830*/  F2FP.PACK_AB R83, R90, R91 ;  /* 0x0000005b5a53723e */ /* 0x008fe200000000ff */
[----:B------:R-:W-:Y:S02]  /*8840*/  FMUL.FTZ R43, R85, R43 ;  /* 0x0000002b552b7220 */ /* 0x000fe40000410000 */
[C---:B------:R-:W-:Y:S02]  /*8850*/  FMUL.FTZ R40, R84.reuse, R40 ;  /* 0x0000002854287220 */ /* 0x040fe40000410000 */
[C---:B------:R-:W-:Y:S01]  /*8860*/  FMUL.FTZ R41, R84.reuse, R41 ;  /* 0x0000002954297220 */ /* 0x040fe20000410000 */
[----:B------:R-:W-:Y:S01]  /*8870*/  MUFU.EX2 R93, R93 ;  /* 0x0000005d005d7308 */ /* 0x000fe20000000800 */
[--C-:B------:R-:W-:Y:S02]  /*8880*/  FFMA.FTZ R104, R155, c[0x0][0x23c], -R98.reuse ;  /* 0x00008f009b687a23 */ /* 0x100fe40000010862 */
[--C-:B------:R-:W-:Y:S02]  /*8890*/  FFMA.FTZ R105, R105, c[0x0][0x23c], -R98.reuse ;  /* 0x00008f0069697a23 */ /* 0x100fe40000010862 */
[--C-:B------:R-:W-:Y:S02]  /*88a0*/  FFMA.FTZ R137, R137, c[0x0][0x23c], -R98.reuse ;  /* 0x00008f0089897a23 */ /* 0x100fe40000010862 */
[----:B------:R-:W-:Y:S02]  /*88b0*/  FFMA.FTZ R136, R153, c[0x0][0x23c], -R98 ;  /* 0x00008f0099887a23 */ /* 0x000fe40000010862 */
[C---:B------:R-:W-:Y:S01]  /*88c0*/  FMUL.FTZ R46, R85.reuse, R46 ;  /* 0x0000002e552e7220 */ /* 0x040fe20000410000 */
[----:B------:R-:W3:Y:S01]  /*88d0*/  MUFU.EX2 R88, R88 ;  /* 0x0000005800587308 */ /* 0x000ee20000000800 */
[C---:B------:R-:W-:Y:S02]  /*88e0*/  FMUL.FTZ R47, R85.reuse, R47 ;  /* 0x0000002f552f7220 */ /* 0x040fe40000410000 */
[----:B------:R-:W-:Y:S01]  /*88f0*/  FMUL.FTZ R44, R84, R44 ;  /* 0x0000002c542c7220 */ /* 0x000fe20000410000 */
        /* <DEDUP_REMOVED lines=11> */
[----:B------:R-:W-:Y:S02]  /*89b0*/  FFMA.FTZ R141, R141, c[0x0][0x23c], -R140 ;  /* 0x00008f008d8d7a23 */ /* 0x000fe4000001088c */
[--C-:B------:R-:W-:Y:S01]  /*89c0*/  FFMA.FTZ R143, R151, c[0x0][0x23c], -R98.reuse ;  /* 0x00008f00978f7a23 */ /* 0x100fe20000010862 */
[----:B---3--:R-:W-:Y:S01]  /*89d0*/  F2FP.PACK_AB R82, R88, R93 ;  /* 0x0000005d5852723e */ /* 0x008fe200000000ff */
[--C-:B------:R-:W-:Y:S02]  /*89e0*/  FFMA.FTZ R146, R147, c[0x0][0x23c], -R98.reuse ;  /* 0x00008f0093927a23 */ /* 0x100fe40000010862 */
[--C-:B------:R-:W-:Y:S02]  /*89f0*/  FFMA.FTZ R139, R139, c[0x0][0x23c], -R98.reuse ;  /* 0x00008f008b8b7a23 */ /* 0x100fe40000010862 */
[----:B------:R-:W-:Y:S01]  /*8a00*/  FFMA.FTZ R148, R135, c[0x0][0x23c], -R98 ;  /* 0x00008f0087947a23 */ /* 0x000fe20000010862 */
[----:B------:R-:W-:Y:S01]  /*8a10*/  MUFU.EX2 R149, R149 ;  /* 0x0000009500957308 */ /* 0x000fe20000000800 */
[C---:B--2---:R-:W-:Y:S05]  /*8a20*/  HMMA.16816.F32 R4, R80.reuse, R12, R4 ;  /* 0x0000000c5004723c */ /* 0x044fea0000001804 */
[C---:B------:R-:W-:Y:S02]  /*8a30*/  FFMA.FTZ R138, R85.reuse, R134, R138 ;  /* 0x00000086558a7223 */ /* 0x040fe4000001008a */
[C---:B------:R-:W-:Y:S01]  /*8a40*/  FMUL.FTZ R12, R84.reuse, R72 ;  /* 0x00000048540c7220 */ /* 0x040fe20000410000 */
[C---:B------:R-:W-:Y:S01]  /*8a50*/  HMMA.16816.F32 R8, R80.reuse, R14, R8 ;  /* 0x0000000e5008723c */ /* 0x040fe20000001808 */
[----:B------:R-:W-:Y:S03]  /*8a60*/  MUFU.EX2 R101, R101 ;  /* 0x0000006500657308 */ /* 0x000fe60000000800 */
[C---:B------:R-:W-:Y:S02]  /*8a70*/  FMUL.FTZ R13, R84.reuse, R73 ;  /* 0x00000049540d7220 */ /* 0x040fe40000410000 */
[----:B------:R-:W-:Y:S02]  /*8a80*/  FFMA.FTZ R99, R84, R131, R99 ;  /* 0x0000008354637223 */ /* 0x000fe40000010063 */
[C---:B------:R-:W-:Y:S03]  /*8a90*/  FMUL.FTZ R14, R85.reuse, R74 ;  /* 0x0000004a550e7220 */ /* 0x040fe60000410000 */
[----:B------:R-:W-:Y:S01]  /*8aa0*/  MUFU.EX2 R100, R100 ;  /* 0x0000006400647308 */ /* 0x000fe20000000800 */
[----:B------:R-:W-:Y:S02]  /*8ab0*/  FMUL.FTZ R15, R85, R75 ;  /* 0x0000004b550f7220 */ /* 0x000fe40000410000 */
[--C-:B------:R-:W-:Y:S02]  /*8ac0*/  FFMA.FTZ R96, R96, c[0x0][0x23c], -R98.reuse ;  /* 0x00008f0060607a23 */ /* 0x100fe40000010862 */
[--C-:B------:R-:W-:Y:S02]  /*8ad0*/  FFMA.FTZ R95, R95, c[0x0][0x23c], -R98.reuse ;  /* 0x00008f005f5f7a23 */ /* 0x100fe40000010862 */
[--C-:B------:R-:W-:Y:S01]  /*8ae0*/  FFMA.FTZ R94, R94, c[0x0][0x23c], -R98.reuse ;  /* 0x00008f005e5e7a23 */ /* 0x100fe20000010862 */
[C---:B------:R-:W-:Y:S02]  /*8af0*/  HMMA.16816.F32 R12, R80.reuse, R20, R12 ;  /* 0x00000014500c723c */ /* 0x040fe4000000180c */
[----:B------:R-:W-:Y:S01]  /*8b00*/  MUFU.EX2 R142, R142 ;  /* 0x0000008e008e7308 */ /* 0x000fe20000000800 */
[----:B------:R-:W-:Y:S02]  /*8b10*/  FFMA.FTZ R98, R89, c[0x0][0x23c], -R98 ;  /* 0x00008f0059627a23 */ /* 0x000fe40000010862 */
[----:B------:R-:W-:Y:S02]  /*8b20*/  FADD.FTZ R138, R97, R138 ;  /* 0x0000008a618a7221 */ /* 0x000fe40000010000 */
[C---:B------:R-:W-:Y:S01]  /*8b30*/  FMUL.FTZ R20, R84.reuse, R64 ;  /* 0x0000004054147220 */ /* 0x040fe20000410000 */
[C---:B------:R-:W-:Y:S04]  /*8b40*/  HMMA.16816.F32 R16, R80.reuse, R22, R16 ;  /* 0x000000165010723c */ /* 0x040fe80000001810 */
[----:B------:R-:W-:Y:S01]  /*8b50*/  FMUL.FTZ R21, R84, R65 ;  /* 0x0000004154157220 */ /* 0x000fe20000410000 */
[----:B------:R-:W-:Y:S01]  /*8b60*/  MUFU.EX2 R104, R104 ;  /* 0x0000006800687308 */ /* 0x000fe20000000800 */
[--C-:B------:R-:W-:Y:S02]  /*8b70*/  FFMA.FTZ R64, R107, c[0x0][0x23c], -R140.reuse ;  /* 0x00008f006b407a23 */ /* 0x100fe4000001088c */
[C---:B------:R-:W-:Y:S04]  /*8b80*/  FMUL.FTZ R22, R85.reuse, R66 ;  /* 0x0000004255167220 */ /* 0x040fe80000410000 */
[----:B------:R-:W-:Y:S02]  /*8b90*/  FMUL.FTZ R23, R85, R67 ;  /* 0x0000004355177220 */ /* 0x000fe40000410000 */
[--C-:B------:R-:W-:Y:S01]  /*8ba0*/  FFMA.FTZ R107, R106, c[0x0][0x23c], -R140.reuse ;  /* 0x00008f006a6b7a23 */ /* 0x100fe2000001088c */
[----:B------:R-:W-:Y:S01]  /*8bb0*/  MUFU.EX2 R144, R144 ;  /* 0x0000009000907308 */ /* 0x000fe20000000800 */
[--C-:B------:R-:W-:Y:S02]  /*8bc0*/  FFMA.FTZ R106, R87, c[0x0][0x23c], -R140.reuse ;  /* 0x00008f00576a7a23 */ /* 0x100fe4000001088c */
[----:B------:R-:W-:Y:S01]  /*8bd0*/  FFMA.FTZ R140, R86, c[0x0][0x23c], -R140 ;  /* 0x00008f00568c7a23 */ /* 0x000fe2000001088c */
[C---:B------:R-:W-:Y:S03]  /*8be0*/  HMMA.16816.F32 R20, R80.reuse, R28, R20 ;  /* 0x0000001c5014723c */ /* 0x040fe60000001814 */
[----:B------:R-:W-:Y:S02]  /*8bf0*/  FADD.FTZ R92, R92, R99 ;  /* 0x000000635c5c7221 */ /* 0x000fe40000010000 */
[----:B------:R-:W-:Y:S01]  /*8c00*/  FADD.FTZ R91, R91, R138 ;  /* 0x0000008a5b5b7221 */ /* 0x000fe20000010000 */
[----:B------:R-:W-:Y:S01]  /*8c10*/  MUFU.EX2 R141, R141 ;  /* 0x0000008d008d7308 */ /* 0x000fe20000000800 */
[C---:B------:R-:W-:Y:S01]  /*8c20*/  FMUL.FTZ R28, R84.reuse, R56 ;  /* 0x00000038541c7220 */ /* 0x040fe20000410000 */
[C---:B------:R-:W-:Y:S04]  /*8c30*/  HMMA.16816.F32 R24, R80.reuse, R30, R24 ;  /* 0x0000001e5018723c */ /* 0x040fe80000001818 */
[----:B------:R-:W-:Y:S02]  /*8c40*/  FMUL.FTZ R29, R84, R57 ;  /* 0x00000039541d7220 */ /* 0x000fe40000410000 */
[----:B------:R-:W-:Y:S02]  /*8c50*/  FADD.FTZ R93, R93, R92 ;  /* 0x0000005c5d5d7221 */ /* 0x000fe40000010000 */
[C---:B------:R-:W-:Y:S01]  /*8c60*/  FMUL.FTZ R30, R85.reuse, R58 ;  /* 0x0000003a551e7220 */ /* 0x040fe20000410000 */
[----:B------:R-:W2:Y:S03]  /*8c70*/  MUFU.EX2 R105, R105 ;  /* 0x0000006900697308 */ /* 0x000ea60000000800 */
[----:B------:R-:W-:Y:S02]  /*8c80*/  FMUL.FTZ R31, R85, R59 ;  /* 0x0000003b551f7220 */ /* 0x000fe40000410000 */
[----:B------:R-:W-:Y:S01]  /*8c90*/  LDSM.16.MT88.4 R56, [R110+0x6400] ;  /* 0x006400006e38783b */ /* 0x000fe20000004200 */
[----:B------:R-:W-:Y:S02]  /*8ca0*/  FADD.FTZ R90, R90, R91 ;  /* 0x0000005b5a5a7221 */ /* 0x000fe40000010000 */
[----:B------:R-:W-:Y:S02]  /*8cb0*/  FADD.FTZ R93, R88, R93 ;  /* 0x0000005d585d7221 */ /* 0x000fe40000010000 */
[C---:B-1----:R-:W-:Y:S01]  /*8cc0*/  HMMA.16816.F32 R28, R80.reuse, R60, R28 ;  /* 0x0000003c501c723c */ /* 0x042fe2000000181c */
[----:B------:R-:W-:Y:S07]  /*8cd0*/  MUFU.EX2 R143, R143 ;  /* 0x0000008f008f7308 */ /* 0x000fee0000000800 */
[C---:B------:R-:W-:Y:S01]  /*8ce0*/  HMMA.16816.F32 R32, R80.reuse, R62, R32 ;  /* 0x0000003e5020723c */ /* 0x040fe20000001820 */
[----:B------:R-:W-:Y:S02]  /*8cf0*/  LDSM.16.MT88.4 R60, [R108+0x6800] ;  /* 0x006800006c3c783b */ /* 0x000fe40000004200 */
[----:B------:R-:W-:Y:S05]  /*8d00*/  MUFU.EX2 R146, R146 ;  /* 0x0000009200927308 */ /* 0x000fea0000000800 */
[C---:B----4-:R-:W-:Y:S05]  /*8d10*/  HMMA.16816.F32 R36, R80.reuse, R52, R36 ;  /* 0x000000345024723c */ /* 0x050fea0000001824 */
[----:B------:R-:W-:Y:S03]  /*8d20*/  MUFU.EX2 R139, R139 ;  /* 0x0000008b008b7308 */ /* 0x000fe60000000800 */
[C---:B------:R-:W-:Y:S01]  /*8d30*/  HMMA.16816.F32 R40, R80.reuse, R54, R40 ;  /* 0x000000365028723c */ /* 0x040fe20000001828 */
[----:B------:R-:W1:Y:S06]  /*8d40*/  LDSM.16.MT88.4 R52, [R108+0x8000] ;  /* 0x008000006c34783b */ /* 0x000e6c0000004200 */
[----:B------:R-:W-:Y:S10]  /*8d50*/  MUFU.EX2 R137, R137 ;  /* 0x0000008900897308 */ /* 0x000ff40000000800 */
[----:B------:R-:W3:Y:S10]  /*8d60*/  MUFU.EX2 R136, R136 ;  /* 0x0000008800887308 */ /* 0x000ef40000000800 */
[----:B------:R-:W-:Y:S10]  /*8d70*/  MUFU.EX2 R148, R148 ;  /* 0x0000009400947308 */ /* 0x000ff40000000800 */
[----:B------:R-:W-:Y:S01]  /*8d80*/  MUFU.EX2 R134, R64 ;  /* 0x0000004000867308 */ /* 0x000fe20000000800 */
[C---:B-1----:R-:W-:Y:S09]  /*8d90*/  HMMA.16816.F32 R44, R80.reuse, R52, R44 ;  /* 0x00000034502c723c */ /* 0x042ff2000000182c */
[----:B------:R-:W1:Y:S03]  /*8da0*/  MUFU.EX2 R107, R107 ;  /* 0x0000006b006b7308 */ /* 0x000e660000000800 */
[----:B-----5:R-:W-:Y:S01]  /*8db0*/  F2FP.PACK_AB R53, R102, R103 ;  /* 0x000000676635723e */ /* 0x020fe200000000ff */
[----:B------:R-:W-:Y:S03]  /*8dc0*/  HMMA.16816.F32 R48, R80, R54, R48 ;  /* 0x000000365030723c */ /* 0x000fe60000001830 */
[----:B--2---:R-:W-:Y:S01]  /*8dd0*/  F2FP.PACK_AB R52, R105, R104 ;  /* 0x000000686934723e */ /* 0x004fe200000000ff */
[----:B------:R-:W-:Y:S03]  /*8de0*/  FADD.FTZ R103, R103, R90 ;  /* 0x0000005a67677221 */ /* 0x000fe60000010000 */
[----:B------:R-:W-:Y:S01]  /*8df0*/  F2FP.PACK_AB R55, R100, R101 ;  /* 0x000000656437723e */ /* 0x000fe200000000ff */
[----:B------:R-:W-:Y:S01]  /*8e00*/  MUFU.EX2 R106, R106 ;  /* 0x0000006a006a7308 */ /* 0x000fe20000000800 */
[----:B---3--:R-:W-:Y:S03]  /*8e10*/  F2FP.PACK_AB R54, R136, R137 ;  /* 0x000000898836723e */ /* 0x008fe600000000ff */
[----:B------:R-:W-:Y:S04]  /*8e20*/  FADD.FTZ R102, R102, R103 ;  /* 0x0000006766667221 */ /* 0x000fe80000010000 */
[C---:B------:R-:W-:Y:S02]  /*8e30*/  HMMA.16816.F32 R4, R52.reuse, R56, R4 ;  /* 0x000000383404723c */ /* 0x040fe40000001804 */
[----:B------:R-:W2:Y:S03]  /*8e40*/  MUFU.EX2 R135, R140 ;  /* 0x0000008c00877308 */ /* 0x000ea60000000800 */
[----:B------:R-:W-:Y:S01]  /*8e50*/  FADD.FTZ R101, R101, R102 ;  /* 0x0000006665657221 */ /* 0x000fe20000010000 */
[----:B-1----:R-:W-:Y:S02]  /*8e60*/  F2FP.PACK_AB R85, R107, R134 ;  /* 0x000000866b55723e */ /* 0x002fe400000000ff */
[C---:B------:R-:W-:Y:S01]  /*8e70*/  HMMA.16816.F32 R8, R52.reuse, R58, R8 ;  /* 0x0000003a3408723c */ /* 0x040fe20000001808 */
[----:B------:R-:W1:Y:S03]  /*8e80*/  LDSM.16.MT88.4 R56, [R108+0x6400] ;  /* 0x006400006c38783b */ /* 0x000e660000004200 */
[----:B------:R-:W-:Y:S01]  /*8e90*/  MUFU.EX2 R96, R96 ;  /* 0x0000006000607308 */ /* 0x000fe20000000800 */
[----:B------:R-:W-:Y:S09]  /*8ea0*/  FADD.FTZ R100, R100, R101 ;  /* 0x0000006564647221 */ /* 0x000ff20000010000 */
        /* <DEDUP_REMOVED lines=23> */
[C---:B------:R-:W-:Y:S03]  /*9020*/  F2FP.PACK_AB R55, R141.reuse, R144 ;  /* 0x000000908d37723e */ /* 0x040fe600000000ff */
        /* <DEDUP_REMOVED lines=31> */
[----:B------:R-:W4:Y:S06]  /*9220*/  LDSM.16.MT88.4 R8, [R108+0x8c00] ;  /* 0x008c00006c08783b */ /* 0x000f2c0000004200 */
[----:B------:R-:W-:Y:S01]  /*9230*/  FADD.FTZ R12, R104, R93 ;  /* 0x0000005d680c7221 */ /* 0x000fe20000010000 */
[C---:B------:R-:W-:Y:S04]  /*9240*/  HMMA.16816.F32 R68, R84.reuse, R70, R16 ;  /* 0x000000465444723c */ /* 0x040fe80000001810 */
[----:B------:R-:W-:Y:S04]  /*9250*/  FADD.FTZ R12, R105, R12 ;  /* 0x0000000c690c7221 */ /* 0x000fe80000010000 */
[----:B------:R-:W-:Y:S01]  /*9260*/  FADD.FTZ R137, R137, R12 ;  /* 0x0000000c89897221 */ /* 0x000fe20000010000 */
[C---:B-1----:R-:W-:Y:S03]  /*9270*/  HMMA.16816.F32 R64, R84.reuse, R60, R20 ;  /* 0x0000003c5440723c */ /* 0x042fe60000001814 */
[----:B------:R-:W-:Y:S04]  /*9280*/  FADD.FTZ R136, R136, R137 ;  /* 0x0000008988887221 */ /* 0x000fe80000010000 */
[----:B------:R-:W-:Y:S01]  /*9290*/  FADD.FTZ R143, R143, R136 ;  /* 0x000000888f8f7221 */ /* 0x000fe20000010000 */
[C---:B------:R-:W-:Y:S04]  /*92a0*/  HMMA.16816.F32 R60, R84.reuse, R62, R24 ;  /* 0x0000003e543c723c */ /* 0x040fe80000001818 */
[----:B------:R-:W-:Y:S04]  /*92b0*/  FADD.FTZ R146, R146, R143 ;  /* 0x0000008f92927221 */ /* 0x000fe80000010000 */
        /* <DEDUP_REMOVED lines=9> */
[----:B------:R-:W-:Y:S03]  /*9350*/  FADD.FTZ R95, R95, R96 ;  /* 0x000000605f5f7221 */ /* 0x000fe60000010000 */
[----:B------:R-:W-:Y:S01]  /*9360*/  MOV R85, R2 ;  /* 0x0000000200557202 */ /* 0x000fe20000000f00 */
[----:B------:R-:W-:Y:S01]  /*9370*/  FADD.FTZ R94, R94, R95 ;  /* 0x0000005f5e5e7221 */ /* 0x000fe20000010000 */
[----:B------:R-:W-:Y:S03]  /*9380*/  MOV R84, R3 ;  /* 0x0000000300547202 */ /* 0x000fe60000000f00 */
[----:B------:R-:W-:Y:S01]  /*9390*/  FADD.FTZ R131, R89, R94 ;  /* 0x0000005e59837221 */ /* 0x000fe20000010000 */
[----:B------:R-:W-:-:S05]  /*93a0*/  @P5 BRA `(.L_x_964) ;  /* 0xffffdd8000005947 */ /* 0x000fca000383ffff */
.L_x_963:
        /* <DEDUP_REMOVED lines=128> */
[----:B------:R-:W-:Y:S01]  /*9bb0*/  STS [R13], R76 ;  /* 0x0000004c0d007388 */ /* 0x000fe20000000800 */
[----:B------:R-:W-:-:S03]  /*9bc0*/  ISETP.NE.AND P0, PT, R114, -0x1, PT ;  /* 0xffffffff7200780c */ /* 0x000fc60003f05270 */
[----:B------:R-:W-:Y:S01]  /*9bd0*/  STS [R13+0x200], R78 ;  /* 0x0002004e0d007388 */ /* 0x000fe20000000800 */
[----:B--2---:R-:W-:-:S03]  /*9be0*/  ISETP.NE.AND P5, PT, R14, RZ, PT ;  /* 0x000000ff0e00720c */ /* 0x004fc60003fa5270 */
[----:B------:R-:W-:Y:S04]  /*9bf0*/  STS [R19], R72 ;  /* 0x0000004813007388 */ /* 0x000fe80000000800 */
[----:B------:R-:W-:Y:S01]  /*9c00*/  STS [R19+0x200], R74 ;  /* 0x0002004a13007388 */ /* 0x000fe20000000800 */
[C---:B----4-:R-:W-:Y:S02]  /*9c10*/  ISETP.NE.AND P2, PT, R10.reuse, RZ, PT ;  /* 0x000000ff0a00720c */ /* 0x050fe40003f45270 */
[----:B------:R-:W-:Y:S01]  /*9c20*/  ISETP.NE.OR P1, PT, R10, RZ, !P5 ;  /* 0x000000ff0a00720c */ /* 0x000fe20006f25670 */
[----:B------:R-:W-:Y:S04]  /*9c30*/  STS [R17], R68 ;  /* 0x0000004411007388 */ /* 0x000fe80000000800 */
[----:B------:R-:W-:Y:S04]  /*9c40*/  STS [R17+0x200], R70 ;  /* 0x0002004611007388 */ /* 0x000fe80000000800 */
[----:B------:R-:W-:Y:S02]  /*9c50*/  STS [R11+0x1000], R64 ;  /* 0x001000400b007388 */ /* 0x000fe40000000800 */
[----:B------:R-:W-:Y:S01]  /*9c60*/  @P2 IMAD.MOV.U32 R14, RZ, RZ, c[0x0][0x210] ;  /* 0x00008400ff0e2624 */ /* 0x000fe200078e00ff */
[----:B------:R-:W-:Y:S01]  /*9c70*/  @!P2 MOV R10, c[0x0][0x214] ;  /* 0x00008500000aaa02 */ /* 0x000fe20000000f00 */
[----:B------:R-:W-:Y:S01]  /*9c80*/  STS [R11+0x1200], R66 ;  /* 0x001200420b007388 */ /* 0x000fe20000000800 */
[----:B------:R-:W-:Y:S01]  /*9c90*/  @P2 MOV R15, 0x1 ;  /* 0x00000001000f2802 */ /* 0x000fe20000000f00 */
[----:B------:R-:W-:Y:S01]  /*9ca0*/  @P2 IMAD R14, R14, c[0x0][0x214], RZ ;  /* 0x000085000e0e2a24 */ /* 0x000fe200078e02ff */
        /* <DEDUP_REMOVED lines=18> */
[----:B--2---:R-:W-:-:S04]  /*9dd0*/  @P0 IMAD.WIDE.U32 R40, R114, c[0x0][0x1e8], RZ ;  /* 0x00007a0072280a25 */ /* 0x004fc800078e00ff */
[----:B----4-:R-:W-:Y:S01]  /*9de0*/  @P0 IMAD R13, R114, c[0x0][0x1ec], R41 ;  /* 0x00007b00720d0a24 */ /* 0x010fe200078e0229 */
[----:B------:R-:W2:Y:S01]  /*9df0*/  S2R R0, SR_CTAID.Y ;  /* 0x0000000000007919 */ /* 0x000ea20000002600 */
[----:B-----5:R-:W-:-:S03]  /*9e00*/  CS2R R44, SRZ ;  /* 0x00000000002c7805 */ /* 0x020fc6000001ff00 */
[----:B------:R-:W4:Y:S04]  /*9e10*/  S2R R10, SR_CTAID.X ;  /* 0x00000000000a7919 */ /* 0x000f280000002500 */
[----:B------:R-:W5:Y:S04]  /*9e20*/  S2R R11, SR_CTAID.Z ;  /* 0x00000000000b7919 */ /* 0x000f680000002700 */
[----:B------:R1:W3:Y:S04]  /*9e30*/  LDS.128 R32, [R118] ;  /* 0x0000000076207984 */ /* 0x0002e80000000c00 */
[----:B------:R1:W3:Y:S01]  /*9e40*/  LDS.128 R28, [R118+0x800] ;  /* 0x00080000761c7984 */ /* 0x0002e20000000c00 */
        /* <DEDUP_REMOVED lines=14> */
[----:B----4-:R-:W-:Y:S01]  /*9f30*/  IMAD R4, R10, R41, RZ ;  /* 0x000000290a047224 */ /* 0x010fe200078e02ff */
[----:B------:R-:W-:Y:S01]  /*9f40*/  @!P1 SHF.R.S32.HI R45, RZ, 0x1f, R114 ;  /* 0x0000001fff2d9819 */ /* 0x000fe20000011472 */
[----:B-----5:R-:W-:Y:S01]  /*9f50*/  IMAD R15, R11, R14, R15 ;  /* 0x0000000e0b0f7224 */ /* 0x020fe200078e020f */
[----:B------:R-:W-:Y:S01]  /*9f60*/  MOV R14, 0x7f800000 ;  /* 0x7f800000000e7802 */ /* 0x000fe20000000f00 */
[----:B------:R-:W-:-:S02]  /*9f70*/  IMAD.SHL.U32 R4, R4, 0x40, RZ ;  /* 0x0000004004047824 */ /* 0x000fc400078e00ff */
[----:B------:R-:W-:Y:S02]  /*9f80*/  @!P0 IMAD R7, R7, c[0x0][0x1e0], RZ ;  /* 0x0000780007078a24 */ /* 0x000fe400078e02ff */
        /* <DEDUP_REMOVED lines=28> */
.L_x_968:
[----:B------:R-:W-:Y:S05]  /*a150*/  BSYNC B0 ;  /* 0x0000000000007941 */ /* 0x000fea0003800000 */
.L_x_967:
        /* <DEDUP_REMOVED lines=25> */
.L_x_970:
[----:B------:R-:W-:Y:S05]  /*a2f0*/  BSYNC B0 ;  /* 0x0000000000007941 */ /* 0x000fea0003800000 */
.L_x_969:
        /* <DEDUP_REMOVED lines=20> */
.L_x_940:
        /* <DEDUP_REMOVED lines=70> */
.L_x_972:
[----:B------:R-:W-:Y:S05]  /*a8a0*/  BSYNC B0 ;  /* 0x0000000000007941 */ /* 0x000fea0003800000 */
.L_x_971:
        /* <DEDUP_REMOVED lines=19> */
.L_x_974:
[----:B------:R-:W-:Y:S05]  /*a9e0*/  BSYNC B0 ;  /* 0x0000000000007941 */ /* 0x000fea0003800000 */
.L_x_973:
        /* <DEDUP_REMOVED lines=19> */
.L_x_975:
        /* <DEDUP_REMOVED lines=14> */
.L_x_1005:


//--------------------- .nv.shared._ZN5flash16flash_fwd_kernelI23Flash_fwd_kernel_traitsILi96ELi128ELi64ELi4ELb0ELb0EN7cutlass6half_tE19Flash_kernel_traitsILi96ELi128ELi64ELi4ES3_EELb0ELb1ELb0ELb0ELb1ELb1ELb0ELb0EEEvNS_16Flash_fwd_paramsE --------------------------
	.section	.nv.shared._ZN5flash16flash_fwd_kernelI23Flash_fwd_kernel_traitsILi96ELi128ELi64ELi4ELb0ELb0EN7cutlass6half_tE19Flash_kernel_traitsILi96ELi128ELi64ELi4ES3_EELb0ELb1ELb0ELb0ELb1ELb1ELb0ELb0EEEvNS_16Flash_fwd_paramsE,"aw",@nobits
	.sectionflags	@""
	.align	16


//--------------------- .nv.global                --------------------------
	.section	.nv.global,"aw",@nobits
.nv.global:
	.type		_ZN72_INTERNAL_9204a569_36_flash_fwd_hdim96_fp16_causal_sm80_cu_348dd9ca_28514cute1_E,@object
	.size		_ZN72_INTERNAL_9204a569_36_flash_fwd_hdim96_fp16_causal_sm80_cu_348dd9ca_28514cute1_E,(_ZN72_INTERNAL_9204a569_36_flash_fwd_hdim96_fp16_causal_sm80_cu_348dd9ca_28514cuda3std3__45__cpo6cbeginE - _ZN72_INTERNAL_9204a569_36_flash_fwd_hdim96_fp16_causal_sm80_cu_348dd9ca_28514cute1_E)
_ZN72_INTERNAL_9204a569_36_flash_fwd_hdim96_fp16_causal_sm80_cu_348dd9ca_28514cute1_E:
	.zero		1
	.type		_ZN72_INTERNAL_9204a569_36_flash_fwd_hdim96_fp16_causal_sm80_cu_348dd9ca_28514cuda3std3__45__cpo6cbeginE,@object
	.size		_ZN72_INTERNAL_9204a569_36_flash_fwd_hdim96_fp16_causal_sm80_cu_348dd9ca_28514cuda3std3__45__cpo6cbeginE,(_ZN72_INTERNAL_9204a569_36_flash_fwd_hdim96_fp16_causal_sm80_cu_348dd9ca_28514cuda3std3__48in_placeE - _ZN72_INTERNAL_9204a569_36_flash_fwd_hdim96_fp16_causal_sm80_cu_348dd9ca_28514cuda3std3__45__cpo6cbeginE)
_ZN72_INTERNAL_9204a569_36_flash_fwd_hdim96_fp16_causal_sm80_cu_348dd9ca_28514cuda3std3__45__cpo6cbeginE:
	.zero		1
	.type		_ZN72_INTERNAL_9204a569_36_flash_fwd_hdim96_fp16_causal_sm80_cu_348dd9ca_28514cuda3std3__48in_placeE,@object
	.size		_ZN72_INTERNAL_9204a569_36_flash_fwd_hdim96_fp16_causal_sm80_cu_348dd9ca_28514cuda3std3__48in_placeE,(_ZN72_INTERNAL_9204a569_36_flash_fwd_hdim96_fp16_causal_sm80_cu_348dd9ca_28514cuda3std6ranges3__45__cpo9iter_moveE - _ZN72_INTERNAL_9204a569_36_flash_fwd_hdim96_fp16_causal_sm80_cu_348dd9ca_28514cuda3std3__48in_placeE)
_ZN72_INTERNAL_9204a569_36_flash_fwd_hdim96_fp16_causal_sm80_cu_348dd9ca_28514cuda3std3__48in_placeE:
	.zero		1
	.type		_ZN72_INTERNAL_9204a569_36_flash_fwd_hdim96_fp16_causal_sm80_cu_348dd9ca_28514cuda3std6ranges3__45__cpo9iter_moveE,@object
	.size		_ZN72_INTERNAL_9204a569_36_flash_fwd_hdim96_fp16_causal_sm80_cu_348dd9ca_28514cuda3std6ranges3__45__cpo9iter_moveE,(_ZN72_INTERNAL_9204a569_36_flash_fwd_hdim96_fp16_causal_sm80_cu_348dd9ca_28514cuda3std3__45__cpo5beginE - _ZN72_INTERNAL_9204a569_36_flash_fwd_hdim96_fp16_causal_sm80_cu_348dd9ca_28514cuda3std6ranges3__45__cpo9iter_moveE)
_ZN72_INTERNAL_9204a569_36_flash_fwd_hdim96_fp16_causal_sm80_cu_348dd9ca_28514cuda3std6ranges3__45__cpo9iter_moveE:
	.zero		1
	.type		_ZN72_INTERNAL_9204a569_36_flash_fwd_hdim96_fp16_causal_sm80_cu_348dd9ca_28514cuda3std3__45__cpo5beginE,@object
	.size		_ZN72_INTERNAL_9204a569_36_flash_fwd_hdim96_fp16_causal_sm80_cu_348dd9ca_28514cuda3std3__45__cpo5beginE,(_ZN72_INTERNAL_9204a569_36_flash_fwd_hdim96_fp16_causal_sm80_cu_348dd9ca_28514cuda3std3__474_GLOBAL__N__9204a569_36_flash_fwd_hdim96_fp16_causal_sm80_cu_348dd9ca_28516ignoreE - _ZN72_INTERNAL_9204a569_36_flash_fwd_hdim96_fp16_causal_sm80_cu_348dd9ca_28514cuda3std3__45__cpo5beginE)
_ZN72_INTERNAL_9204a569_36_flash_fwd_hdim96_fp16_causal_sm80_cu_348dd9ca_28514cuda3std3__45__cpo5beginE:
	.zero		1
	.type		_ZN72_INTERNAL_9204a569_36_flash_fwd_hdim96_fp16_causal_sm80_cu_348dd9ca_28514cuda3std3__474_GLOBAL__N__9204a569_36_flash_fwd_hdim96_fp16_causal_sm80_cu_348dd9ca_28516ignoreE,@object
	.size		_ZN72_INTERNAL_9204a569_36_flash_fwd_hdim96_fp16_causal_sm80_cu_348dd9ca_28514cuda3std3__474_GLOBAL__N__9204a569_36_flash_fwd_hdim96_fp16_causal_sm80_cu_348dd9ca_28516ignoreE,(_ZN72_INTERNAL_9204a569_36_flash_fwd_hdim96_fp16_causal_sm80_cu_348dd9ca_28514cute7productE - _ZN72_INTERNAL_9204a569_36_flash_fwd_hdim96_fp16_causal_sm80_cu_348dd9ca_28514cuda3std3__474_GLOBAL__N__9204a569_36_flash_fwd_hdim96_fp16_causal_sm80_cu_348dd9ca_28516ignoreE)
_ZN72_INTERNAL_9204a569_36_flash_fwd_hdim96_fp16_causal_sm80_cu_348dd9ca_28514cuda3std3__474_GLOBAL__N__9204a569_36_flash_fwd_hdim96_fp16_causal_sm80_cu_348dd9ca_28516ignoreE:
	.zero		1
	.type		_ZN72_INTERNAL_9204a569_36_flash_fwd_hdim96_fp16_causal_sm80_cu_348dd9ca_28514cute7productE,@object
	.size		_ZN72_INTERNAL_9204a569_36_flash_fwd_hdim96_fp16_causal_sm80_cu_348dd9ca_28514cute7productE,(_ZN72_INTERNAL_9204a569_36_flash_fwd_hdim96_fp16_causal_sm80_cu_348dd9ca_28514cuda3std3__45__cpo3endE - _ZN72_INTERNAL_9204a569_36_flash_fwd_hdim96_fp16_causal_sm80_cu_348dd9ca_28514cute7productE)
_ZN72_INTERNAL_9204a569_36_flash_fwd_hdim96_fp16_causal_sm80_cu_348dd9ca_28514cute7productE:
	.zero		1
	.type		_ZN72_INTERNAL_9204a569_36_flash_fwd_hdim96_fp16_causal_sm80_cu_348dd9ca_28514cuda3std3__45__cpo3endE,@object
	.size		_ZN72_INTERNAL_9204a569_36_flash_fwd_hdim96_fp16_causal_sm80_cu_348dd9ca_28514cuda3std3__45__cpo3endE,(_ZN72_INTERNAL_9204a569_36_flash_fwd_hdim96_fp16_causal_sm80_cu_348dd9ca_28514cuda3std3__419piecewise_constructE - _ZN72_INTERNAL_9204a569_36_flash_fwd_hdim96_fp16_causal_sm80_cu_348dd9ca_28514cuda3std3__45__cpo3endE)
_ZN72_INTERNAL_9204a569_36_flash_fwd_hdim96_fp16_causal_sm80_cu_348dd9ca_28514cuda3std3__45__cpo3endE:
	.zero		1
	.type		_ZN72_INTERNAL_9204a569_36_flash_fwd_hdim96_fp16_causal_sm80_cu_348dd9ca_28514cuda3std3__419piecewise_constructE,@object
	.size		_ZN72_INTERNAL_9204a569_36_flash_fwd_hdim96_fp16_causal_sm80_cu_348dd9ca_28514cuda3std3__419piecewise_constructE,(_ZN72_INTERNAL_9204a569_36_flash_fwd_hdim96_fp16_causal_sm80_cu_348dd9ca_28514cuda3std3__45__cpo4cendE - _ZN72_INTERNAL_9204a569_36_flash_fwd_hdim96_fp16_causal_sm80_cu_348dd9ca_28514cuda3std3__419piecewise_constructE)
_ZN72_INTERNAL_9204a569_36_flash_fwd_hdim96_fp16_causal_sm80_cu_348dd9ca_28514cuda3std3__419piecewise_constructE:
	.zero		1
	.type		_ZN72_INTERNAL_9204a569_36_flash_fwd_hdim96_fp16_causal_sm80_cu_348dd9ca_28514cuda3std3__45__cpo4cendE,@object
	.size		_ZN72_INTERNAL_9204a569_36_flash_fwd_hdim96_fp16_causal_sm80_cu_348dd9ca_28514cuda3std3__45__cpo4cendE,(_ZN72_INTERNAL_9204a569_36_flash_fwd_hdim96_fp16_causal_sm80_cu_348dd9ca_28514cuda3std6ranges3__45__cpo4swapE - _ZN72_INTERNAL_9204a569_36_flash_fwd_hdim96_fp16_causal_sm80_cu_348dd9ca_28514cuda3std3__45__cpo4cendE)
_ZN72_INTERNAL_9204a569_36_flash_fwd_hdim96_fp16_causal_sm80_cu_348dd9ca_28514cuda3std3__45__cpo4cendE:
	.zero		1
	.type		_ZN72_INTERNAL_9204a569_36_flash_fwd_hdim96_fp16_causal_sm80_cu_348dd9ca_28514cuda3std6ranges3__45__cpo4swapE,@object
	.size		_ZN72_INTERNAL_9204a569_36_flash_fwd_hdim96_fp16_causal_sm80_cu_348dd9ca_28514cuda3std6ranges3__45__cpo4swapE,(.L_7 - _ZN72_INTERNAL_9204a569_36_flash_fwd_hdim96_fp16_causal_sm80_cu_348dd9ca_28514cuda3std6ranges3__45__cpo4swapE)
_ZN72_INTERNAL_9204a569_36_flash_fwd_hdim96_fp16_causal_sm80_cu_348dd9ca_28514cuda3std6ranges3__45__cpo4swapE:
	.zero		1
.L_7:


//--------------------- .nv.shared._ZN5flash16flash_fwd_kernelI23Flash_fwd_kernel_traitsILi96ELi128ELi64ELi4ELb0ELb0EN7cutlass6half_tE19Flash_kernel_traitsILi96ELi128ELi64ELi4ES3_EELb0ELb1ELb0ELb0ELb0ELb1ELb0ELb0EEEvNS_16Flash_fwd_paramsE --------------------------
	.section	.nv.shared._ZN5flash16flash_fwd_kernelI23Flash_fwd_kernel_traitsILi96ELi128ELi64ELi4ELb0ELb0EN7cutlass6half_tE19Flash_kernel_traitsILi96ELi128ELi64ELi4ES3_EELb0ELb1ELb0ELb0ELb0ELb1ELb0ELb0EEEvNS_16Flash_fwd_paramsE,"aw",@nobits
	.sectionflags	@""
	.align	16


//--------------------- .nv.shared._ZN5flash16flash_fwd_kernelI23Flash_fwd_kernel_traitsILi96ELi128ELi64ELi4ELb0ELb0EN7cutlass6half_tE19Flash_kernel_traitsILi96ELi128ELi64ELi4ES3_EELb0ELb1ELb0ELb0ELb0ELb0ELb0ELb0EEEvNS_16Flash_fwd_paramsE --------------------------
	.section	.nv.shared._ZN5flash16flash_fwd_kernelI23Flash_fwd_kernel_traitsILi96ELi128ELi64ELi4ELb0ELb0EN7cutlass6half_tE19Flash_kernel_traitsILi96ELi128ELi64ELi4ES3_EELb0ELb1ELb0ELb0ELb0ELb0ELb0ELb0EEEvNS_16Flash_fwd_paramsE,"aw",@nobits
	.sectionflags	@""
	.align	16


//--------------------- .nv.shared._ZN5flash16flash_fwd_kernelI23Flash_fwd_kernel_traitsILi96ELi128ELi64ELi4ELb0ELb0EN7cutlass6half_tE19Flash_kernel_traitsILi96ELi128ELi64ELi4ES3_EELb0ELb1ELb0ELb1ELb0ELb0ELb0ELb0EEEvNS_16Flash_fwd_paramsE --------------------------
	.section	.nv.shared._ZN5flash16flash_fwd_kernelI23Flash_fwd_kernel_traitsILi96ELi128ELi64ELi4ELb0ELb0EN7cutlass6half_tE19Flash_kernel_traitsILi96ELi128ELi64ELi4ES3_EELb0ELb1ELb0ELb1ELb0ELb0ELb0ELb0EEEvNS_16Flash_fwd_paramsE,"aw",@nobits
	.sectionflags	@""
	.align	16


//--------------------- .nv.shared._ZN5flash16flash_fwd_kernelI23Flash_fwd_kernel_traitsILi96ELi64ELi64ELi4ELb0ELb0EN7cutlass6half_tE19Flash_kernel_traitsILi96ELi64ELi64ELi4ES3_EELb0ELb1ELb0ELb0ELb1ELb1ELb0ELb0EEEvNS_16Flash_fwd_paramsE --------------------------
	.section	.nv.shared._ZN5flash16flash_fwd_kernelI23Flash_fwd_kernel_traitsILi96ELi64ELi64ELi4ELb0ELb0EN7cutlass6half_tE19Flash_kernel_traitsILi96ELi64ELi64ELi4ES3_EELb0ELb1ELb0ELb0ELb1ELb1ELb0ELb0EEEvNS_16Flash_fwd_paramsE,"aw",@nobits
	.sectionflags	@""
	.align	16


//--------------------- .nv.shared._ZN5flash16flash_fwd_kernelI23Flash_fwd_kernel_traitsILi96ELi64ELi64ELi4ELb0ELb0EN7cutlass6half_tE19Flash_kernel_traitsILi96ELi64ELi64ELi4ES3_EELb0ELb1ELb0ELb0ELb0ELb1ELb0ELb0EEEvNS_16Flash_fwd_paramsE --------------------------
	.section	.nv.shared._ZN5flash16flash_fwd_kernelI23Flash_fwd_kernel_traitsILi96ELi64ELi64ELi4ELb0ELb0EN7cutlass6half_tE19Flash_kernel_traitsILi96ELi64ELi64ELi4ES3_EELb0ELb1ELb0ELb0ELb0ELb1ELb0ELb0EEEvNS_16Flash_fwd_paramsE,"aw",@nobits
	.sectionflags	@""
	.align	16


//--------------------- .nv.shared._ZN5flash16flash_fwd_kernelI23Flash_fwd_kernel_traitsILi96ELi64ELi64ELi4ELb0ELb0EN7cutlass6half_tE19Flash_kernel_traitsILi96ELi64ELi64ELi4ES3_EELb0ELb1ELb0ELb0ELb0ELb0ELb0ELb0EEEvNS_16Flash_fwd_paramsE --------------------------
	.section	.nv.shared._ZN5flash16flash_fwd_kernelI23Flash_fwd_kernel_traitsILi96ELi64ELi64ELi4ELb0ELb0EN7cutlass6half_tE19Flash_kernel_traitsILi96ELi64ELi64ELi4ES3_EELb0ELb1ELb0ELb0ELb0ELb0ELb0ELb0EEEvNS_16Flash_fwd_paramsE,"aw",@nobits
	.sectionflags	@""
	.align	16


//--------------------- .nv.shared._ZN5flash16flash_fwd_kernelI23Flash_fwd_kernel_traitsILi96ELi64ELi64ELi4ELb0ELb0EN7cutlass6half_tE19Flash_kernel_traitsILi96ELi64ELi64ELi4ES3_EELb0ELb1ELb0ELb1ELb0ELb0ELb0ELb0EEEvNS_16Flash_fwd_paramsE --------------------------
	.section	.nv.shared._ZN5flash16flash_fwd_kernelI23Flash_fwd_kernel_traitsILi96ELi64ELi64ELi4ELb0ELb0EN7cutlass6half_tE19Flash_kernel_traitsILi96ELi64ELi64ELi4ES3_EELb0ELb1ELb0ELb1ELb0ELb0ELb0ELb0EEEvNS_16Flash_fwd_paramsE,"aw",@nobits
	.sectionflags	@""
	.align	16


//--------------------- .nv.shared._ZN5flash16flash_fwd_kernelI23Flash_fwd_kernel_traitsILi96ELi128ELi64ELi4ELb0ELb0EN7cutlass6half_tE19Flash_kernel_traitsILi96ELi128ELi64ELi4ES3_EELb1ELb1ELb0ELb0ELb0ELb0ELb0ELb0EEEvNS_16Flash_fwd_paramsE --------------------------
	.section	.nv.shared._ZN5flash16flash_fwd_kernelI23Flash_fwd_kernel_traitsILi96ELi128ELi64ELi4ELb0ELb0EN7cutlass6half_tE19Flash_kernel_traitsILi96ELi128ELi64ELi4ES3_EELb1ELb1ELb0ELb0ELb0ELb0ELb0ELb0EEEvNS_16Flash_fwd_paramsE,"aw",@nobits
	.sectionflags	@""
	.align	16


//--------------------- .nv.shared._ZN5flash16flash_fwd_kernelI23Flash_fwd_kernel_traitsILi96ELi128ELi64ELi4ELb0ELb0EN7cutlass6half_tE19Flash_kernel_traitsILi96ELi128ELi64ELi4ES3_EELb1ELb1ELb0ELb0ELb1ELb1ELb0ELb0EEEvNS_16Flash_fwd_paramsE --------------------------
	.section	.nv.shared._ZN5flash16flash_fwd_kernelI23Flash_fwd_kernel_traitsILi96ELi128ELi64ELi4ELb0ELb0EN7cutlass6half_tE19Flash_kernel_traitsILi96ELi128ELi64ELi4ES3_EELb1ELb1ELb0ELb0ELb1ELb1ELb0ELb0EEEvNS_16Flash_fwd_paramsE,"aw",@nobits
	.sectionflags	@""
	.align	16


//--------------------- .nv.shared._ZN5flash16flash_fwd_kernelI23Flash_fwd_kernel_traitsILi96ELi128ELi64ELi4ELb0ELb0EN7cutlass6half_tE19Flash_kernel_traitsILi96ELi128ELi64ELi4ES3_EELb0ELb1ELb0ELb0ELb1ELb1ELb1ELb0EEEvNS_16Flash_fwd_paramsE --------------------------
	.section	.nv.shared._ZN5flash16flash_fwd_kernelI23Flash_fwd_kernel_traitsILi96ELi128ELi64ELi4ELb0ELb0EN7cutlass6half_tE19Flash_kernel_traitsILi96ELi128ELi64ELi4ES3_EELb0ELb1ELb0ELb0ELb1ELb1ELb1ELb0EEEvNS_16Flash_fwd_paramsE,"aw",@nobits
	.sectionflags	@""
	.align	16


//--------------------- .nv.shared._ZN5flash16flash_fwd_kernelI23Flash_fwd_kernel_traitsILi96ELi128ELi64ELi4ELb0ELb0EN7cutlass6half_tE19Flash_kernel_traitsILi96ELi128ELi64ELi4ES3_EELb1ELb1ELb0ELb0ELb0ELb1ELb0ELb0EEEvNS_16Flash_fwd_paramsE --------------------------
	.section	.nv.shared._ZN5flash16flash_fwd_kernelI23Flash_fwd_kernel_traitsILi96ELi128ELi64ELi4ELb0ELb0EN7cutlass6half_tE19Flash_kernel_traitsILi96ELi128ELi64ELi4ES3_EELb1ELb1ELb0ELb0ELb0ELb1ELb0ELb0EEEvNS_16Flash_fwd_paramsE,"aw",@nobits
	.sectionflags	@""
	.align	16


//--------------------- .nv.shared._ZN5flash16flash_fwd_kernelI23Flash_fwd_kernel_traitsILi96ELi128ELi64ELi4ELb0ELb0EN7cutlass6half_tE19Flash_kernel_traitsILi96ELi128ELi64ELi4ES3_EELb0ELb1ELb0ELb0ELb0ELb1ELb1ELb0EEEvNS_16Flash_fwd_paramsE --------------------------
	.section	.nv.shared._ZN5flash16flash_fwd_kernelI23Flash_fwd_kernel_traitsILi96ELi128ELi64ELi4ELb0ELb0EN7cutlass6half_tE19Flash_kernel_traitsILi96ELi128ELi64ELi4ES3_EELb0ELb1ELb0ELb0ELb0ELb1ELb1ELb0EEEvNS_16Flash_fwd_paramsE,"aw",@nobits
	.sectionflags	@""
	.align	16


//--------------------- .nv.shared._ZN5flash16flash_fwd_kernelI23Flash_fwd_kernel_traitsILi96ELi128ELi64ELi4ELb0ELb0EN7cutlass6half_tE19Flash_kernel_traitsILi96ELi128ELi64ELi4ES3_EELb1ELb1ELb0ELb1ELb0ELb0ELb0ELb0EEEvNS_16Flash_fwd_paramsE --------------------------
	.section	.nv.shared._ZN5flash16flash_fwd_kernelI23Flash_fwd_kernel_traitsILi96ELi128ELi64ELi4ELb0ELb0EN7cutlass6half_tE19Flash_kernel_traitsILi96ELi128ELi64ELi4ES3_EELb1ELb1ELb0ELb1ELb0ELb0ELb0ELb0EEEvNS_16Flash_fwd_paramsE,"aw",@nobits
	.sectionflags	@""
	.align	16


//--------------------- .nv.shared._ZN5flash16flash_fwd_kernelI23Flash_fwd_kernel_traitsILi96ELi128ELi64ELi4ELb0ELb0EN7cutlass6half_tE19Flash_kernel_traitsILi96ELi128ELi64ELi4ES3_EELb1ELb1ELb0ELb0ELb0ELb0ELb0ELb1EEEvNS_16Flash_fwd_paramsE --------------------------
	.section	.nv.shared._ZN5flash16flash_fwd_kernelI23Flash_fwd_kernel_traitsILi96ELi128ELi64ELi4ELb0ELb0EN7cutlass6half_tE19Flash_kernel_traitsILi96ELi128ELi64ELi4ES3_EELb1ELb1ELb0ELb0ELb0ELb0ELb0ELb1EEEvNS_16Flash_fwd_paramsE,"aw",@nobits
	.sectionflags	@""
	.align	16


//--------------------- .nv.shared._ZN5flash16flash_fwd_kernelI23Flash_fwd_kernel_traitsILi96ELi128ELi64ELi4ELb0ELb0EN7cutlass6half_tE19Flash_kernel_traitsILi96ELi128ELi64ELi4ES3_EELb0ELb1ELb0ELb0ELb0ELb0ELb1ELb0EEEvNS_16Flash_fwd_paramsE --------------------------
	.section	.nv.shared._ZN5flash16flash_fwd_kernelI23Flash_fwd_kernel_traitsILi96ELi128ELi64ELi4ELb0ELb0EN7cutlass6half_tE19Flash_kernel_traitsILi96ELi128ELi64ELi4ES3_EELb0ELb1ELb0ELb0ELb0ELb0ELb1ELb0EEEvNS_16Flash_fwd_paramsE,"aw",@nobits
	.sectionflags	@""
	.align	16


//--------------------- .nv.shared._ZN5flash16flash_fwd_kernelI23Flash_fwd_kernel_traitsILi96ELi128ELi64ELi4ELb0ELb0EN7cutlass6half_tE19Flash_kernel_traitsILi96ELi128ELi64ELi4ES3_EELb1ELb1ELb0ELb1ELb0ELb0ELb0ELb1EEEvNS_16Flash_fwd_paramsE --------------------------
	.section	.nv.shared._ZN5flash16flash_fwd_kernelI23Flash_fwd_kernel_traitsILi96ELi128ELi64ELi4ELb0ELb0EN7cutlass6half_tE19Flash_kernel_traitsILi96ELi128ELi64ELi4ES3_EELb1ELb1ELb0ELb1ELb0ELb0ELb0ELb1EEEvNS_16Flash_fwd_paramsE,"aw",@nobits
	.sectionflags	@""
	.align	16


//--------------------- .nv.shared._ZN5flash16flash_fwd_kernelI23Flash_fwd_kernel_traitsILi96ELi128ELi64ELi4ELb0ELb0EN7cutlass6half_tE19Flash_kernel_traitsILi96ELi128ELi64ELi4ES3_EELb0ELb1ELb0ELb1ELb0ELb0ELb1ELb0EEEvNS_16Flash_fwd_paramsE --------------------------
	.section	.nv.shared._ZN5flash16flash_fwd_kernelI23Flash_fwd_kernel_traitsILi96ELi128ELi64ELi4ELb0ELb0EN7cutlass6half_tE19Flash_kernel_traitsILi96ELi128ELi64ELi4ES3_EELb0ELb1ELb0ELb1ELb0ELb0ELb1ELb0EEEvNS_16Flash_fwd_paramsE,"aw",@nobits
	.sectionflags	@""
	.align	16


//--------------------- .nv.shared._ZN5flash16flash_fwd_kernelI23Flash_fwd_kernel_traitsILi96ELi64ELi64ELi4ELb0ELb0EN7cutlass6half_tE19Flash_kernel_traitsILi96ELi64ELi64ELi4ES3_EELb1ELb1ELb0ELb0ELb0ELb0ELb0ELb0EEEvNS_16Flash_fwd_paramsE --------------------------
	.section	.nv.shared._ZN5flash16flash_fwd_kernelI23Flash_fwd_kernel_traitsILi96ELi64ELi64ELi4ELb0ELb0EN7cutlass6half_tE19Flash_kernel_traitsILi96ELi64ELi64ELi4ES3_EELb1ELb1ELb0ELb0ELb0ELb0ELb0ELb0EEEvNS_16Flash_fwd_paramsE,"aw",@nobits
	.sectionflags	@""
	.align	16


//--------------------- .nv.shared._ZN5flash16flash_fwd_kernelI23Flash_fwd_kernel_traitsILi96ELi64ELi64ELi4ELb0ELb0EN7cutlass6half_tE19Flash_kernel_traitsILi96ELi64ELi64ELi4ES3_EELb1ELb1ELb0ELb0ELb1ELb1ELb0ELb0EEEvNS_16Flash_fwd_paramsE --------------------------
	.section	.nv.shared._ZN5flash16flash_fwd_kernelI23Flash_fwd_kernel_traitsILi96ELi64ELi64ELi4ELb0ELb0EN7cutlass6half_tE19Flash_kernel_traitsILi96ELi64ELi64ELi4ES3_EELb1ELb1ELb0ELb0ELb1ELb1ELb0ELb0EEEvNS_16Flash_fwd_paramsE,"aw",@nobits
	.sectionflags	@""
	.align	16


//--------------------- .nv.shared._ZN5flash16flash_fwd_kernelI23Flash_fwd_kernel_traitsILi96ELi64ELi64ELi4ELb0ELb0EN7cutlass6half_tE19Flash_kernel_traitsILi96ELi64ELi64ELi4ES3_EELb0ELb1ELb0ELb0ELb1ELb1ELb1ELb0EEEvNS_16Flash_fwd_paramsE --------------------------
	.section	.nv.shared._ZN5flash16flash_fwd_kernelI23Flash_fwd_kernel_traitsILi96ELi64ELi64ELi4ELb0ELb0EN7cutlass6half_tE19Flash_kernel_traitsILi96ELi64ELi64ELi4ES3_EELb0ELb1ELb0ELb0ELb1ELb1ELb1ELb0EEEvNS_16Flash_fwd_paramsE,"aw",@nobits
	.sectionflags	@""
	.align	16


//--------------------- .nv.shared._ZN5flash16flash_fwd_kernelI23Flash_fwd_kernel_traitsILi96ELi64ELi64ELi4ELb0ELb0EN7cutlass6half_tE19Flash_kernel_traitsILi96ELi64ELi64ELi4ES3_EELb1ELb1ELb0ELb0ELb0ELb1ELb0ELb0EEEvNS_16Flash_fwd_paramsE --------------------------
	.section	.nv.shared._ZN5flash16flash_fwd_kernelI23Flash_fwd_kernel_traitsILi96ELi64ELi64ELi4ELb0ELb0EN7cutlass6half_tE19Flash_kernel_traitsILi96ELi64ELi64ELi4ES3_EELb1ELb1ELb0ELb0ELb0ELb1ELb0ELb0EEEvNS_16Flash_fwd_paramsE,"aw",@nobits
	.sectionflags	@""
	.align	16


//--------------------- .nv.shared._ZN5flash16flash_fwd_kernelI23Flash_fwd_kernel_traitsILi96ELi64ELi64ELi4ELb0ELb0EN7cutlass6half_tE19Flash_kernel_traitsILi96ELi64ELi64ELi4ES3_EELb0ELb1ELb0ELb0ELb0ELb1ELb1ELb0EEEvNS_16Flash_fwd_paramsE --------------------------
	.section	.nv.shared._ZN5flash16flash_fwd_kernelI23Flash_fwd_kernel_traitsILi96ELi64ELi64ELi4ELb0ELb0EN7cutlass6half_tE19Flash_kernel_traitsILi96ELi64ELi64ELi4ES3_EELb0ELb1ELb0ELb0ELb0ELb1ELb1ELb0EEEvNS_16Flash_fwd_paramsE,"aw",@nobits
	.sectionflags	@""
	.align	16


//--------------------- .nv.shared._ZN5flash16flash_fwd_kernelI23Flash_fwd_kernel_traitsILi96ELi64ELi64ELi4ELb0ELb0EN7cutlass6half_tE19Flash_kernel_traitsILi96ELi64ELi64ELi4ES3_EELb1ELb1ELb0ELb1ELb0ELb0ELb0ELb0EEEvNS_16Flash_fwd_paramsE --------------------------
	.section	.nv.shared._ZN5flash16flash_fwd_kernelI23Flash_fwd_kernel_traitsILi96ELi64ELi64ELi4ELb0ELb0EN7cutlass6half_tE19Flash_kernel_traitsILi96ELi64ELi64ELi4ES3_EELb1ELb1ELb0ELb1ELb0ELb0ELb0ELb0EEEvNS_16Flash_fwd_paramsE,"aw",@nobits
	.sectionflags	@""
	.align	16


//--------------------- .nv.shared._ZN5flash16flash_fwd_kernelI23Flash_fwd_kernel_traitsILi96ELi64ELi64ELi4ELb0ELb0EN7cutlass6half_tE19Flash_kernel_traitsILi96ELi64ELi64ELi4ES3_EELb1ELb1ELb0ELb0ELb0ELb0ELb0ELb1EEEvNS_16Flash_fwd_paramsE --------------------------
	.section	.nv.shared._ZN5flash16flash_fwd_kernelI23Flash_fwd_kernel_traitsILi96ELi64ELi64ELi4ELb0ELb0EN7cutlass6half_tE19Flash_kernel_traitsILi96ELi64ELi64ELi4ES3_EELb1ELb1ELb0ELb0ELb0ELb0ELb0ELb1EEEvNS_16Flash_fwd_paramsE,"aw",@nobits
	.sectionflags	@""
	.align	16


//--------------------- .nv.shared._ZN5flash16flash_fwd_kernelI23Flash_fwd_kernel_traitsILi96ELi64ELi64ELi4ELb0ELb0EN7cutlass6half_tE19Flash_kernel_traitsILi96ELi64ELi64ELi4ES3_EELb0ELb1ELb0ELb0ELb0ELb0ELb1ELb0EEEvNS_16Flash_fwd_paramsE --------------------------
	.section	.nv.shared._ZN5flash16flash_fwd_kernelI23Flash_fwd_kernel_traitsILi96ELi64ELi64ELi4ELb0ELb0EN7cutlass6half_tE19Flash_kernel_traitsILi96ELi64ELi64ELi4ES3_EELb0ELb1ELb0ELb0ELb0ELb0ELb1ELb0EEEvNS_16Flash_fwd_paramsE,"aw",@nobits
	.sectionflags	@""
	.align	16


//--------------------- .nv.shared._ZN5flash16flash_fwd_kernelI23Flash_fwd_kernel_traitsILi96ELi64ELi64ELi4ELb0ELb0EN7cutlass6half_tE19Flash_kernel_traitsILi96ELi64ELi64ELi4ES3_EELb1ELb1ELb0ELb1ELb0ELb0ELb0ELb1EEEvNS_16Flash_fwd_paramsE --------------------------
	.section	.nv.shared._ZN5flash16flash_fwd_kernelI23Flash_fwd_kernel_traitsILi96ELi64ELi64ELi4ELb0ELb0EN7cutlass6half_tE19Flash_kernel_traitsILi96ELi64ELi64ELi4ES3_EELb1ELb1ELb0ELb1ELb0ELb0ELb0ELb1EEEvNS_16Flash_fwd_paramsE,"aw",@nobits
	.sectionflags	@""
	.align	16


//--------------------- .nv.shared._ZN5flash16flash_fwd_kernelI23Flash_fwd_kernel_traitsILi96ELi64ELi64ELi4ELb0ELb0EN7cutlass6half_tE19Flash_kernel_traitsILi96ELi64ELi64ELi4ES3_EELb0ELb1ELb0ELb1ELb0ELb0ELb1ELb0EEEvNS_16Flash_fwd_paramsE --------------------------
	.section	.nv.shared._ZN5flash16flash_fwd_kernelI23Flash_fwd_kernel_traitsILi96ELi64ELi64ELi4ELb0ELb0EN7cutlass6half_tE19Flash_kernel_traitsILi96ELi64ELi64ELi4ES3_EELb0ELb1ELb0ELb1ELb0ELb0ELb1ELb0EEEvNS_16Flash_fwd_paramsE,"aw",@nobits
	.sectionflags	@""
	.align	16
